// Copyright (c) 2024, Tri Dao.
// Splitting the different head dimensions to different files to speed up compilation.
// This file is auto-generated. See "generate_kernels.py"
#include "namespace_config.h"
#include "flash_fwd_launch_template.h"

namespace FLASH_NAMESPACE {

template<>
void run_mha_fwd_<cutlass::half_t, 32, false>(Flash_fwd_params &params, cudaStream_t stream) {
    run_mha_fwd_hdim32<cutlass::half_t, false>(params, stream);
}

} // namespace FLASH_NAMESPACE

// ===== COMPILED SASS (sm_90a) =====

	.target	sm_90a

	.elftype	@"ET_EXEC"


//--------------------- .note.nv.tkinfo           --------------------------
	.section	.note.nv.tkinfo,"",@"SHT_NOTE"
	.sectionflags	@"SHF_NOTE_NV_TKINFO"
	.tkinfo
        /*0018*/ 	.word	0x00000002
        /*0030*/ 	.string	""
        /*0030*/ 	.string	"ptxas"
        /*0030*/ 	.string	"Cuda compilation tools, release 13.0, V13.0.88"
        /*0030*/ 	.string	"Build cuda_13.0.r13.0/compiler.36424714_0"
        /*0030*/ 	.string	"-arch sm_90a -m 64 "



//--------------------- .note.nv.cuinfo           --------------------------
	.section	.note.nv.cuinfo,"",@"SHT_NOTE"
	.sectionflags	@"SHF_NOTE_NV_CUINFO"
        /*0018*/ 	.short	0x0002
        /*001a*/ 	.short	0x005a
        /*001c*/ 	.short	0x0082
	.zero		2


//--------------------- .nv.info                  --------------------------
	.section	.nv.info,"",@"SHT_CUDA_INFO"
	.align	4


	//----- nvinfo : EIATTR_REGCOUNT
	.align		4
        /*0000*/ 	.byte	0x04, 0x2f
        /*0002*/ 	.short	(.L_12 - .L_11)
	.align		4
.L_11:
        /*0004*/ 	.word	index@(_ZN5flash16flash_fwd_kernelI23Flash_fwd_kernel_traitsILi32ELi128ELi128ELi4ELb0ELb0EN7cutlass6half_tE19Flash_kernel_traitsILi32ELi128ELi128ELi4ES3_EELb0ELb0ELb1ELb1ELb0ELb0ELb1ELb0EEEvNS_16Flash_fwd_paramsE)
        /*0008*/ 	.word	0x000000ff


	//----- nvinfo : EIATTR_FRAME_SIZE
	.align		4
.L_12:
        /*000c*/ 	.byte	0x04, 0x11
        /*000e*/ 	.short	(.L_14 - .L_13)
	.align		4
.L_13:
        /*0010*/ 	.word	index@(_ZN5flash16flash_fwd_kernelI23Flash_fwd_kernel_traitsILi32ELi128ELi128ELi4ELb0ELb0EN7cutlass6half_tE19Flash_kernel_traitsILi32ELi128ELi128ELi4ES3_EELb0ELb0ELb1ELb1ELb0ELb0ELb1ELb0EEEvNS_16Flash_fwd_paramsE)
        /*0014*/ 	.word	0x00000078


	//----- nvinfo : EIATTR_REGCOUNT
	.align		4
.L_14:
        /*0018*/ 	.byte	0x04, 0x2f
        /*001a*/ 	.short	(.L_16 - .L_15)
	.align		4
.L_15:
        /*001c*/ 	.word	index@(_ZN5flash16flash_fwd_kernelI23Flash_fwd_kernel_traitsILi32ELi128ELi128ELi4ELb0ELb0EN7cutlass6half_tE19Flash_kernel_traitsILi32ELi128ELi128ELi4ES3_EELb1ELb0ELb1ELb1ELb0ELb0ELb0ELb1EEEvNS_16Flash_fwd_paramsE)
        /*0020*/ 	.word	0x000000ff


	//----- nvinfo : EIATTR_FRAME_SIZE
	.align		4
.L_16:
        /*0024*/ 	.byte	0x04, 0x11
        /*0026*/ 	.short	(.L_18 - .L_17)
	.align		4
.L_17:
        /*0028*/ 	.word	index@($_ZN5flash16flash_fwd_kernelI23Flash_fwd_kernel_traitsILi32ELi128ELi128ELi4ELb0ELb0EN7cutlass6half_tE19Flash_kernel_traitsILi32ELi128ELi128ELi4ES3_EELb1ELb0ELb1ELb1ELb0ELb0ELb0ELb1EEEvNS_16Flash_fwd_paramsE$_ZN5flash22compute_attn_1rowblockI23Flash_fwd_kernel_traitsILi32ELi128ELi128ELi4ELb0ELb0EN7cutlass6half_tE19Flash_kernel_traitsILi32ELi128ELi128ELi4ES3_EELb1ELb0ELb1ELb1ELb0ELb0ELb0ELb1ENS_16Flash_fwd_paramsEEEvRKT8_iii)
        /*002c*/ 	.word	0x00000510


	//----- nvinfo : EIATTR_FRAME_SIZE
	.align		4
.L_18:
        /*0030*/ 	.byte	0x04, 0x11
        /*0032*/ 	.short	(.L_20 - .L_19)
	.align		4
.L_19:
        /*0034*/ 	.word	index@(_ZN5flash16flash_fwd_kernelI23Flash_fwd_kernel_traitsILi32ELi128ELi128ELi4ELb0ELb0EN7cutlass6half_tE19Flash_kernel_traitsILi32ELi128ELi128ELi4ES3_EELb1ELb0ELb1ELb1ELb0ELb0ELb0ELb1EEEvNS_16Flash_fwd_paramsE)
        /*0038*/ 	.word	0x00000510


	//----- nvinfo : EIATTR_REGCOUNT
	.align		4
.L_20:
        /*003c*/ 	.byte	0x04, 0x2f
        /*003e*/ 	.short	(.L_22 - .L_21)
	.align		4
.L_21:
        /*0040*/ 	.word	index@(_ZN5flash16flash_fwd_kernelI23Flash_fwd_kernel_traitsILi32ELi128ELi128ELi4ELb0ELb0EN7cutlass6half_tE19Flash_kernel_traitsILi32ELi128ELi128ELi4ES3_EELb0ELb0ELb1ELb0ELb0ELb0ELb1ELb0EEEvNS_16Flash_fwd_paramsE)
        /*0044*/ 	.word	0x000000ff


	//----- nvinfo : EIATTR_FRAME_SIZE
	.align		4
.L_22:
        /*0048*/ 	.byte	0x04, 0x11
        /*004a*/ 	.short	(.L_24 - .L_23)
	.align		4
.L_23:
        /*004c*/ 	.word	index@(_ZN5flash16flash_fwd_kernelI23Flash_fwd_kernel_traitsILi32ELi128ELi128ELi4ELb0ELb0EN7cutlass6half_tE19Flash_kernel_traitsILi32ELi128ELi128ELi4ES3_EELb0ELb0ELb1ELb0ELb0ELb0ELb1ELb0EEEvNS_16Flash_fwd_paramsE)
        /*0050*/ 	.word	0x00000050


	//----- nvinfo : EIATTR_REGCOUNT
	.align		4
.L_24:
        /*0054*/ 	.byte	0x04, 0x2f
        /*0056*/ 	.short	(.L_26 - .L_25)
	.align		4
.L_25:
        /*0058*/ 	.word	index@(_ZN5flash16flash_fwd_kernelI23Flash_fwd_kernel_traitsILi32ELi128ELi128ELi4ELb0ELb0EN7cutlass6half_tE19Flash_kernel_traitsILi32ELi128ELi128ELi4ES3_EELb1ELb0ELb1ELb0ELb0ELb0ELb0ELb1EEEvNS_16Flash_fwd_paramsE)
        /*005c*/ 	.word	0x000000ff


	//----- nvinfo : EIATTR_FRAME_SIZE
	.align		4
.L_26:
        /*0060*/ 	.byte	0x04, 0x11
        /*0062*/ 	.short	(.L_28 - .L_27)
	.align		4
.L_27:
        /*0064*/ 	.word	index@($_ZN5flash16flash_fwd_kernelI23Flash_fwd_kernel_traitsILi32ELi128ELi128ELi4ELb0ELb0EN7cutlass6half_tE19Flash_kernel_traitsILi32ELi128ELi128ELi4ES3_EELb1ELb0ELb1ELb0ELb0ELb0ELb0ELb1EEEvNS_16Flash_fwd_paramsE$_ZN5flash22compute_attn_1rowblockI23Flash_fwd_kernel_traitsILi32ELi128ELi128ELi4ELb0ELb0EN7cutlass6half_tE19Flash_kernel_traitsILi32ELi128ELi128ELi4ES3_EELb1ELb0ELb1ELb0ELb0ELb0ELb0ELb1ENS_16Flash_fwd_paramsEEEvRKT8_iii)
        /*0068*/ 	.word	0x00000518


	//----- nvinfo : EIATTR_FRAME_SIZE
	.align		4
.L_28:
        /*006c*/ 	.byte	0x04, 0x11
        /*006e*/ 	.short	(.L_30 - .L_29)
	.align		4
.L_29:
        /*0070*/ 	.word	index@(_ZN5flash16flash_fwd_kernelI23Flash_fwd_kernel_traitsILi32ELi128ELi128ELi4ELb0ELb0EN7cutlass6half_tE19Flash_kernel_traitsILi32ELi128ELi128ELi4ES3_EELb1ELb0ELb1ELb0ELb0ELb0ELb0ELb1EEEvNS_16Flash_fwd_paramsE)
        /*0074*/ 	.word	0x00000518


	//----- nvinfo : EIATTR_REGCOUNT
	.align		4
.L_30:
        /*0078*/ 	.byte	0x04, 0x2f
        /*007a*/ 	.short	(.L_32 - .L_31)
	.align		4
.L_31:
        /*007c*/ 	.word	index@(_ZN5flash16flash_fwd_kernelI23Flash_fwd_kernel_traitsILi32ELi128ELi128ELi4ELb0ELb0EN7cutlass6half_tE19Flash_kernel_traitsILi32ELi128ELi128ELi4ES3_EELb1ELb0ELb1ELb1ELb0ELb0ELb0ELb0EEEvNS_16Flash_fwd_paramsE)
        /*0080*/ 	.word	0x000000ff


	//----- nvinfo : EIATTR_FRAME_SIZE
	.align		4
.L_32:
        /*0084*/ 	.byte	0x04, 0x11
        /*0086*/ 	.short	(.L_34 - .L_33)
	.align		4
.L_33:
        /*0088*/ 	.word	index@(_ZN5flash16flash_fwd_kernelI23Flash_fwd_kernel_traitsILi32ELi128ELi128ELi4ELb0ELb0EN7cutlass6half_tE19Flash_kernel_traitsILi32ELi128ELi128ELi4ES3_EELb1ELb0ELb1ELb1ELb0ELb0ELb0ELb0EEEvNS_16Flash_fwd_paramsE)
        /*008c*/ 	.word	0x00000108


	//----- nvinfo : EIATTR_REGCOUNT
	.align		4
.L_34:
        /*0090*/ 	.byte	0x04, 0x2f
        /*0092*/ 	.short	(.L_36 - .L_35)
	.align		4
.L_35:
        /*0094*/ 	.word	index@(_ZN5flash16flash_fwd_kernelI23Flash_fwd_kernel_traitsILi32ELi128ELi128ELi4ELb0ELb0EN7cutlass6half_tE19Flash_kernel_traitsILi32ELi128ELi128ELi4ES3_EELb0ELb0ELb1ELb0ELb0ELb1ELb1ELb0EEEvNS_16Flash_fwd_paramsE)
        /*0098*/ 	.word	0x000000ff


	//----- nvinfo : EIATTR_FRAME_SIZE
	.align		4
.L_36:
        /*009c*/ 	.byte	0x04, 0x11
        /*009e*/ 	.short	(.L_38 - .L_37)
	.align		4
.L_37:
        /*00a0*/ 	.word	index@(_ZN5flash16flash_fwd_kernelI23Flash_fwd_kernel_traitsILi32ELi128ELi128ELi4ELb0ELb0EN7cutlass6half_tE19Flash_kernel_traitsILi32ELi128ELi128ELi4ES3_EELb0ELb0ELb1ELb0ELb0ELb1ELb1ELb0EEEvNS_16Flash_fwd_paramsE)
        /*00a4*/ 	.word	0x00000058


	//----- nvinfo : EIATTR_REGCOUNT
	.align		4
.L_38:
        /*00a8*/ 	.byte	0x04, 0x2f
        /*00aa*/ 	.short	(.L_40 - .L_39)
	.align		4
.L_39:
        /*00ac*/ 	.word	index@(_ZN5flash16flash_fwd_kernelI23Flash_fwd_kernel_traitsILi32ELi128ELi128ELi4ELb0ELb0EN7cutlass6half_tE19Flash_kernel_traitsILi32ELi128ELi128ELi4ES3_EELb1ELb0ELb1ELb0ELb0ELb1ELb0ELb0EEEvNS_16Flash_fwd_paramsE)
        /*00b0*/ 	.word	0x000000ff


	//----- nvinfo : EIATTR_FRAME_SIZE
	.align		4
.L_40:
        /*00b4*/ 	.byte	0x04, 0x11
        /*00b6*/ 	.short	(.L_42 - .L_41)
	.align		4
.L_41:
        /*00b8*/ 	.word	index@(_ZN5flash16flash_fwd_kernelI23Flash_fwd_kernel_traitsILi32ELi128ELi128ELi4ELb0ELb0EN7cutlass6half_tE19Flash_kernel_traitsILi32ELi128ELi128ELi4ES3_EELb1ELb0ELb1ELb0ELb0ELb1ELb0ELb0EEEvNS_16Flash_fwd_paramsE)
        /*00bc*/ 	.word	0x000000b0


	//----- nvinfo : EIATTR_REGCOUNT
	.align		4
.L_42:
        /*00c0*/ 	.byte	0x04, 0x2f
        /*00c2*/ 	.short	(.L_44 - .L_43)
	.align		4
.L_43:
        /*00c4*/ 	.word	index@(_ZN5flash16flash_fwd_kernelI23Flash_fwd_kernel_traitsILi32ELi128ELi128ELi4ELb0ELb0EN7cutlass6half_tE19Flash_kernel_traitsILi32ELi128ELi128ELi4ES3_EELb0ELb0ELb0ELb1ELb0ELb0ELb1ELb0EEEvNS_16Flash_fwd_paramsE)
        /*00c8*/ 	.word	0x000000ff


	//----- nvinfo : EIATTR_FRAME_SIZE
	.align		4
.L_44:
        /*00cc*/ 	.byte	0x04, 0x11
        /*00ce*/ 	.short	(.L_46 - .L_45)
	.align		4
.L_45:
        /*00d0*/ 	.word	index@(_ZN5flash16flash_fwd_kernelI23Flash_fwd_kernel_traitsILi32ELi128ELi128ELi4ELb0ELb0EN7cutlass6half_tE19Flash_kernel_traitsILi32ELi128ELi128ELi4ES3_EELb0ELb0ELb0ELb1ELb0ELb0ELb1ELb0EEEvNS_16Flash_fwd_paramsE)
        /*00d4*/ 	.word	0x00000098


	//----- nvinfo : EIATTR_REGCOUNT
	.align		4
.L_46:
        /*00d8*/ 	.byte	0x04, 0x2f
        /*00da*/ 	.short	(.L_48 - .L_47)
	.align		4
.L_47:
        /*00dc*/ 	.word	index@(_ZN5flash16flash_fwd_kernelI23Flash_fwd_kernel_traitsILi32ELi128ELi128ELi4ELb0ELb0EN7cutlass6half_tE19Flash_kernel_traitsILi32ELi128ELi128ELi4ES3_EELb1ELb0ELb0ELb1ELb0ELb0ELb0ELb1EEEvNS_16Flash_fwd_paramsE)
        /*00e0*/ 	.word	0x000000ff


	//----- nvinfo : EIATTR_FRAME_SIZE
	.align		4
.L_48:
        /*00e4*/ 	.byte	0x04, 0x11
        /*00e6*/ 	.short	(.L_50 - .L_49)
	.align		4
.L_49:
        /*00e8*/ 	.word	index@(_ZN5flash16flash_fwd_kernelI23Flash_fwd_kernel_traitsILi32ELi128ELi128ELi4ELb0ELb0EN7cutlass6half_tE19Flash_kernel_traitsILi32ELi128ELi128ELi4ES3_EELb1ELb0ELb0ELb1ELb0ELb0ELb0ELb1EEEvNS_16Flash_fwd_paramsE)
        /*00ec*/ 	.word	0x00000470


	//----- nvinfo : EIATTR_REGCOUNT
	.align		4
.L_50:
        /*00f0*/ 	.byte	0x04, 0x2f
        /*00f2*/ 	.short	(.L_52 - .L_51)
	.align		4
.L_51:
        /*00f4*/ 	.word	index@(_ZN5flash16flash_fwd_kernelI23Flash_fwd_kernel_traitsILi32ELi128ELi128ELi4ELb0ELb0EN7cutlass6half_tE19Flash_kernel_traitsILi32ELi128ELi128ELi4ES3_EELb0ELb0ELb0ELb0ELb0ELb0ELb1ELb0EEEvNS_16Flash_fwd_paramsE)
        /*00f8*/ 	.word	0x000000ff


	//----- nvinfo : EIATTR_FRAME_SIZE
	.align		4
.L_52:
        /*00fc*/ 	.byte	0x04, 0x11
        /*00fe*/ 	.short	(.L_54 - .L_53)
	.align		4
.L_53:
        /*0100*/ 	.word	index@(_ZN5flash16flash_fwd_kernelI23Flash_fwd_kernel_traitsILi32ELi128ELi128ELi4ELb0ELb0EN7cutlass6half_tE19Flash_kernel_traitsILi32ELi128ELi128ELi4ES3_EELb0ELb0ELb0ELb0ELb0ELb0ELb1ELb0EEEvNS_16Flash_fwd_paramsE)
        /*0104*/ 	.word	0x00000088


	//----- nvinfo : EIATTR_REGCOUNT
	.align		4
.L_54:
        /*0108*/ 	.byte	0x04, 0x2f
        /*010a*/ 	.short	(.L_56 - .L_55)
	.align		4
.L_55:
        /*010c*/ 	.word	index@(_ZN5flash16flash_fwd_kernelI23Flash_fwd_kernel_traitsILi32ELi128ELi128ELi4ELb0ELb0EN7cutlass6half_tE19Flash_kernel_traitsILi32ELi128ELi128ELi4ES3_EELb1ELb0ELb0ELb0ELb0ELb0ELb0ELb1EEEvNS_16Flash_fwd_paramsE)
        /*0110*/ 	.word	0x000000ff


	//----- nvinfo : EIATTR_FRAME_SIZE
	.align		4
.L_56:
        /*0114*/ 	.byte	0x04, 0x11
        /*0116*/ 	.short	(.L_58 - .L_57)
	.align		4
.L_57:
        /*0118*/ 	.word	index@(_ZN5flash16flash_fwd_kernelI23Flash_fwd_kernel_traitsILi32ELi128ELi128ELi4ELb0ELb0EN7cutlass6half_tE19Flash_kernel_traitsILi32ELi128ELi128ELi4ES3_EELb1ELb0ELb0ELb0ELb0ELb0ELb0ELb1EEEvNS_16Flash_fwd_paramsE)
        /*011c*/ 	.word	0x00000470


	//----- nvinfo : EIATTR_REGCOUNT
	.align		4
.L_58:
        /*0120*/ 	.byte	0x04, 0x2f
        /*0122*/ 	.short	(.L_60 - .L_59)
	.align		4
.L_59:
        /*0124*/ 	.word	index@(_ZN5flash16flash_fwd_kernelI23Flash_fwd_kernel_traitsILi32ELi128ELi128ELi4ELb0ELb0EN7cutlass6half_tE19Flash_kernel_traitsILi32ELi128ELi128ELi4ES3_EELb1ELb0ELb0ELb1ELb0ELb0ELb0ELb0EEEvNS_16Flash_fwd_paramsE)
        /*0128*/ 	.word	0x000000ff


	//----- nvinfo : EIATTR_FRAME_SIZE
	.align		4
.L_60:
        /*012c*/ 	.byte	0x04, 0x11
        /*012e*/ 	.short	(.L_62 - .L_61)
	.align		4
.L_61:
        /*0130*/ 	.word	index@(_ZN5flash16flash_fwd_kernelI23Flash_fwd_kernel_traitsILi32ELi128ELi128ELi4ELb0ELb0EN7cutlass6half_tE19Flash_kernel_traitsILi32ELi128ELi128ELi4ES3_EELb1ELb0ELb0ELb1ELb0ELb0ELb0ELb0EEEvNS_16Flash_fwd_paramsE)
        /*0134*/ 	.word	0x000000e0


	//----- nvinfo : EIATTR_REGCOUNT
	.align		4
.L_62:
        /*0138*/ 	.byte	0x04, 0x2f
        /*013a*/ 	.short	(.L_64 - .L_63)
	.align		4
.L_63:
        /*013c*/ 	.word	index@(_ZN5flash16flash_fwd_kernelI23Flash_fwd_kernel_traitsILi32ELi128ELi128ELi4ELb0ELb0EN7cutlass6half_tE19Flash_kernel_traitsILi32ELi128ELi128ELi4ES3_EELb0ELb0ELb0ELb0ELb1ELb1ELb1ELb0EEEvNS_16Flash_fwd_paramsE)
        /*0140*/ 	.word	0x000000ff


	//----- nvinfo : EIATTR_FRAME_SIZE
	.align		4
.L_64:
        /*0144*/ 	.byte	0x04, 0x11
        /*0146*/ 	.short	(.L_66 - .L_65)
	.align		4
.L_65:
        /*0148*/ 	.word	index@(_ZN5flash16flash_fwd_kernelI23Flash_fwd_kernel_traitsILi32ELi128ELi128ELi4ELb0ELb0EN7cutlass6half_tE19Flash_kernel_traitsILi32ELi128ELi128ELi4ES3_EELb0ELb0ELb0ELb0ELb1ELb1ELb1ELb0EEEvNS_16Flash_fwd_paramsE)
        /*014c*/ 	.word	0x00000038


	//----- nvinfo : EIATTR_REGCOUNT
	.align		4
.L_66:
        /*0150*/ 	.byte	0x04, 0x2f
        /*0152*/ 	.short	(.L_68 - .L_67)
	.align		4
.L_67:
        /*0154*/ 	.word	index@(_ZN5flash16flash_fwd_kernelI23Flash_fwd_kernel_traitsILi32ELi128ELi128ELi4ELb0ELb0EN7cutlass6half_tE19Flash_kernel_traitsILi32ELi128ELi128ELi4ES3_EELb1ELb0ELb0ELb0ELb1ELb1ELb0ELb0EEEvNS_16Flash_fwd_paramsE)
        /*0158*/ 	.word	0x000000ff


	//----- nvinfo : EIATTR_FRAME_SIZE
	.align		4
.L_68:
        /*015c*/ 	.byte	0x04, 0x11
        /*015e*/ 	.short	(.L_70 - .L_69)
	.align		4
.L_69:
        /*0160*/ 	.word	index@(_ZN5flash16flash_fwd_kernelI23Flash_fwd_kernel_traitsILi32ELi128ELi128ELi4ELb0ELb0EN7cutlass6half_tE19Flash_kernel_traitsILi32ELi128ELi128ELi4ES3_EELb1ELb0ELb0ELb0ELb1ELb1ELb0ELb0EEEvNS_16Flash_fwd_paramsE)
        /*0164*/ 	.word	0x00000090


	//----- nvinfo : EIATTR_REGCOUNT
	.align		4
.L_70:
        /*0168*/ 	.byte	0x04, 0x2f
        /*016a*/ 	.short	(.L_72 - .L_71)
	.align		4
.L_71:
        /*016c*/ 	.word	index@(_ZN5flash16flash_fwd_kernelI23Flash_fwd_kernel_traitsILi32ELi128ELi128ELi4ELb0ELb0EN7cutlass6half_tE19Flash_kernel_traitsILi32ELi128ELi128ELi4ES3_EELb1ELb0ELb1ELb0ELb0ELb0ELb0ELb0EEEvNS_16Flash_fwd_paramsE)
        /*0170*/ 	.word	0x000000ff


	//----- nvinfo : EIATTR_FRAME_SIZE
	.align		4
.L_72:
        /*0174*/ 	.byte	0x04, 0x11
        /*0176*/ 	.short	(.L_74 - .L_73)
	.align		4
.L_73:
        /*0178*/ 	.word	index@(_ZN5flash16flash_fwd_kernelI23Flash_fwd_kernel_traitsILi32ELi128ELi128ELi4ELb0ELb0EN7cutlass6half_tE19Flash_kernel_traitsILi32ELi128ELi128ELi4ES3_EELb1ELb0ELb1ELb0ELb0ELb0ELb0ELb0EEEvNS_16Flash_fwd_paramsE)
        /*017c*/ 	.word	0x000000d8


	//----- nvinfo : EIATTR_REGCOUNT
	.align		4
.L_74:
        /*0180*/ 	.byte	0x04, 0x2f
        /*0182*/ 	.short	(.L_76 - .L_75)
	.align		4
.L_75:
        /*0184*/ 	.word	index@(_ZN5flash16flash_fwd_kernelI23Flash_fwd_kernel_traitsILi32ELi128ELi128ELi4ELb0ELb0EN7cutlass6half_tE19Flash_kernel_traitsILi32ELi128ELi128ELi4ES3_EELb1ELb0ELb0ELb0ELb0ELb0ELb0ELb0EEEvNS_16Flash_fwd_paramsE)
        /*0188*/ 	.word	0x000000ff


	//----- nvinfo : EIATTR_FRAME_SIZE
	.align		4
.L_76:
        /*018c*/ 	.byte	0x04, 0x11
        /*018e*/ 	.short	(.L_78 - .L_77)
	.align		4
.L_77:
        /*0190*/ 	.word	index@(_ZN5flash16flash_fwd_kernelI23Flash_fwd_kernel_traitsILi32ELi128ELi128ELi4ELb0ELb0EN7cutlass6half_tE19Flash_kernel_traitsILi32ELi128ELi128ELi4ES3_EELb1ELb0ELb0ELb0ELb0ELb0ELb0ELb0EEEvNS_16Flash_fwd_paramsE)
        /*0194*/ 	.word	0x000000a8


	//----- nvinfo : EIATTR_REGCOUNT
	.align		4
.L_78:
        /*0198*/ 	.byte	0x04, 0x2f
        /*019a*/ 	.short	(.L_80 - .L_79)
	.align		4
.L_79:
        /*019c*/ 	.word	index@(_ZN5flash16flash_fwd_kernelI23Flash_fwd_kernel_traitsILi32ELi128ELi128ELi4ELb0ELb0EN7cutlass6half_tE19Flash_kernel_traitsILi32ELi128ELi128ELi4ES3_EELb0ELb0ELb0ELb0ELb0ELb1ELb1ELb0EEEvNS_16Flash_fwd_paramsE)
        /*01a0*/ 	.word	0x000000ff


	//----- nvinfo : EIATTR_FRAME_SIZE
	.align		4
.L_80:
        /*01a4*/ 	.byte	0x04, 0x11
        /*01a6*/ 	.short	(.L_82 - .L_81)
	.align		4
.L_81:
        /*01a8*/ 	.word	index@(_ZN5flash16flash_fwd_kernelI23Flash_fwd_kernel_traitsILi32ELi128ELi128ELi4ELb0ELb0EN7cutlass6half_tE19Flash_kernel_traitsILi32ELi128ELi128ELi4ES3_EELb0ELb0ELb0ELb0ELb0ELb1ELb1ELb0EEEvNS_16Flash_fwd_paramsE)
        /*01ac*/ 	.word	0x00000060


	//----- nvinfo : EIATTR_REGCOUNT
	.align		4
.L_82:
        /*01b0*/ 	.byte	0x04, 0x2f
        /*01b2*/ 	.short	(.L_84 - .L_83)
	.align		4
.L_83:
        /*01b4*/ 	.word	index@(_ZN5flash16flash_fwd_kernelI23Flash_fwd_kernel_traitsILi32ELi128ELi128ELi4ELb0ELb0EN7cutlass6half_tE19Flash_kernel_traitsILi32ELi128ELi128ELi4ES3_EELb1ELb0ELb0ELb0ELb0ELb1ELb0ELb0EEEvNS_16Flash_fwd_paramsE)
        /*01b8*/ 	.word	0x000000ff


	//----- nvinfo : EIATTR_FRAME_SIZE
	.align		4
.L_84:
        /*01bc*/ 	.byte	0x04, 0x11
        /*01be*/ 	.short	(.L_86 - .L_85)
	.align		4
.L_85:
        /*01c0*/ 	.word	index@(_ZN5flash16flash_fwd_kernelI23Flash_fwd_kernel_traitsILi32ELi128ELi128ELi4ELb0ELb0EN7cutlass6half_tE19Flash_kernel_traitsILi32ELi128ELi128ELi4ES3_EELb1ELb0ELb0ELb0ELb0ELb1ELb0ELb0EEEvNS_16Flash_fwd_paramsE)
        /*01c4*/ 	.word	0x00000088


	//----- nvinfo : EIATTR_REGCOUNT
	.align		4
.L_86:
        /*01c8*/ 	.byte	0x04, 0x2f
        /*01ca*/ 	.short	(.L_88 - .L_87)
	.align		4
.L_87:
        /*01cc*/ 	.word	index@(_ZN5flash16flash_fwd_kernelI23Flash_fwd_kernel_traitsILi32ELi128ELi128ELi4ELb0ELb0EN7cutlass6half_tE19Flash_kernel_traitsILi32ELi128ELi128ELi4ES3_EELb0ELb0ELb1ELb1ELb0ELb0ELb0ELb0EEEvNS_16Flash_fwd_paramsE)
        /*01d0*/ 	.word	0x000000ff


	//----- nvinfo : EIATTR_FRAME_SIZE
	.align		4
.L_88:
        /*01d4*/ 	.byte	0x04, 0x11
        /*01d6*/ 	.short	(.L_90 - .L_89)
	.align		4
.L_89:
        /*01d8*/ 	.word	index@(_ZN5flash16flash_fwd_kernelI23Flash_fwd_kernel_traitsILi32ELi128ELi128ELi4ELb0ELb0EN7cutlass6half_tE19Flash_kernel_traitsILi32ELi128ELi128ELi4ES3_EELb0ELb0ELb1ELb1ELb0ELb0ELb0ELb0EEEvNS_16Flash_fwd_paramsE)
        /*01dc*/ 	.word	0x00000050


	//----- nvinfo : EIATTR_REGCOUNT
	.align		4
.L_90:
        /*01e0*/ 	.byte	0x04, 0x2f
        /*01e2*/ 	.short	(.L_92 - .L_91)
	.align		4
.L_91:
        /*01e4*/ 	.word	index@(_ZN5flash16flash_fwd_kernelI23Flash_fwd_kernel_traitsILi32ELi128ELi128ELi4ELb0ELb0EN7cutlass6half_tE19Flash_kernel_traitsILi32ELi128ELi128ELi4ES3_EELb0ELb0ELb1ELb0ELb0ELb0ELb0ELb0EEEvNS_16Flash_fwd_paramsE)
        /*01e8*/ 	.word	0x000000ff


	//----- nvinfo : EIATTR_FRAME_SIZE
	.align		4
.L_92:
        /*01ec*/ 	.byte	0x04, 0x11
        /*01ee*/ 	.short	(.L_94 - .L_93)
	.align		4
.L_93:
        /*01f0*/ 	.word	index@(_ZN5flash16flash_fwd_kernelI23Flash_fwd_kernel_traitsILi32ELi128ELi128ELi4ELb0ELb0EN7cutlass6half_tE19Flash_kernel_traitsILi32ELi128ELi128ELi4ES3_EELb0ELb0ELb1ELb0ELb0ELb0ELb0ELb0EEEvNS_16Flash_fwd_paramsE)
        /*01f4*/ 	.word	0x00000050


	//----- nvinfo : EIATTR_REGCOUNT
	.align		4
.L_94:
        /*01f8*/ 	.byte	0x04, 0x2f
        /*01fa*/ 	.short	(.L_96 - .L_95)
	.align		4
.L_95:
        /*01fc*/ 	.word	index@(_ZN5flash16flash_fwd_kernelI23Flash_fwd_kernel_traitsILi32ELi128ELi128ELi4ELb0ELb0EN7cutlass6half_tE19Flash_kernel_traitsILi32ELi128ELi128ELi4ES3_EELb0ELb0ELb1ELb0ELb0ELb1ELb0ELb0EEEvNS_16Flash_fwd_paramsE)
        /*0200*/ 	.word	0x000000ff


	//----- nvinfo : EIATTR_FRAME_SIZE
	.align		4
.L_96:
        /*0204*/ 	.byte	0x04, 0x11
        /*0206*/ 	.short	(.L_98 - .L_97)
	.align		4
.L_97:
        /*0208*/ 	.word	index@(_ZN5flash16flash_fwd_kernelI23Flash_fwd_kernel_traitsILi32ELi128ELi128ELi4ELb0ELb0EN7cutlass6half_tE19Flash_kernel_traitsILi32ELi128ELi128ELi4ES3_EELb0ELb0ELb1ELb0ELb0ELb1ELb0ELb0EEEvNS_16Flash_fwd_paramsE)
        /*020c*/ 	.word	0x000000c8


	//----- nvinfo : EIATTR_REGCOUNT
	.align		4
.L_98:
        /*0210*/ 	.byte	0x04, 0x2f
        /*0212*/ 	.short	(.L_100 - .L_99)
	.align		4
.L_99:
        /*0214*/ 	.word	index@(_ZN5flash16flash_fwd_kernelI23Flash_fwd_kernel_traitsILi32ELi128ELi128ELi4ELb0ELb0EN7cutlass6half_tE19Flash_kernel_traitsILi32ELi128ELi128ELi4ES3_EELb0ELb0ELb0ELb1ELb0ELb0ELb0ELb0EEEvNS_16Flash_fwd_paramsE)
        /*0218*/ 	.word	0x000000ff


	//----- nvinfo : EIATTR_FRAME_SIZE
	.align		4
.L_100:
        /*021c*/ 	.byte	0x04, 0x11
        /*021e*/ 	.short	(.L_102 - .L_101)
	.align		4
.L_101:
        /*0220*/ 	.word	index@(_ZN5flash16flash_fwd_kernelI23Flash_fwd_kernel_traitsILi32ELi128ELi128ELi4ELb0ELb0EN7cutlass6half_tE19Flash_kernel_traitsILi32ELi128ELi128ELi4ES3_EELb0ELb0ELb0ELb1ELb0ELb0ELb0ELb0EEEvNS_16Flash_fwd_paramsE)
        /*0224*/ 	.word	0x00000078


	//----- nvinfo : EIATTR_REGCOUNT
	.align		4
.L_102:
        /*0228*/ 	.byte	0x04, 0x2f
        /*022a*/ 	.short	(.L_104 - .L_103)
	.align		4
.L_103:
        /*022c*/ 	.word	index@(_ZN5flash16flash_fwd_kernelI23Flash_fwd_kernel_traitsILi32ELi128ELi128ELi4ELb0ELb0EN7cutlass6half_tE19Flash_kernel_traitsILi32ELi128ELi128ELi4ES3_EELb0ELb0ELb0ELb0ELb0ELb0ELb0ELb0EEEvNS_16Flash_fwd_paramsE)
        /*0230*/ 	.word	0x000000ff


	//----- nvinfo : EIATTR_FRAME_SIZE
	.align		4
.L_104:
        /*0234*/ 	.byte	0x04, 0x11
        /*0236*/ 	.short	(.L_106 - .L_105)
	.align		4
.L_105:
        /*0238*/ 	.word	index@(_ZN5flash16flash_fwd_kernelI23Flash_fwd_kernel_traitsILi32ELi128ELi128ELi4ELb0ELb0EN7cutlass6half_tE19Flash_kernel_traitsILi32ELi128ELi128ELi4ES3_EELb0ELb0ELb0ELb0ELb0ELb0ELb0ELb0EEEvNS_16Flash_fwd_paramsE)
        /*023c*/ 	.word	0x00000068


	//----- nvinfo : EIATTR_REGCOUNT
	.align		4
.L_106:
        /*0240*/ 	.byte	0x04, 0x2f
        /*0242*/ 	.short	(.L_108 - .L_107)
	.align		4
.L_107:
        /*0244*/ 	.word	index@(_ZN5flash16flash_fwd_kernelI23Flash_fwd_kernel_traitsILi32ELi128ELi128ELi4ELb0ELb0EN7cutlass6half_tE19Flash_kernel_traitsILi32ELi128ELi128ELi4ES3_EELb0ELb0ELb0ELb0ELb1ELb1ELb0ELb0EEEvNS_16Flash_fwd_paramsE)
        /*0248*/ 	.word	0x000000ff


	//----- nvinfo : EIATTR_FRAME_SIZE
	.align		4
.L_108:
        /*024c*/ 	.byte	0x04, 0x11
        /*024e*/ 	.short	(.L_110 - .L_109)
	.align		4
.L_109:
        /*0250*/ 	.word	index@(_ZN5flash16flash_fwd_kernelI23Flash_fwd_kernel_traitsILi32ELi128ELi128ELi4ELb0ELb0EN7cutlass6half_tE19Flash_kernel_traitsILi32ELi128ELi128ELi4ES3_EELb0ELb0ELb0ELb0ELb1ELb1ELb0ELb0EEEvNS_16Flash_fwd_paramsE)
        /*0254*/ 	.word	0x00000008


	//----- nvinfo : EIATTR_REGCOUNT
	.align		4
.L_110:
        /*0258*/ 	.byte	0x04, 0x2f
        /*025a*/ 	.short	(.L_112 - .L_111)
	.align		4
.L_111:
        /*025c*/ 	.word	index@(_ZN5flash16flash_fwd_kernelI23Flash_fwd_kernel_traitsILi32ELi128ELi128ELi4ELb0ELb0EN7cutlass6half_tE19Flash_kernel_traitsILi32ELi128ELi128ELi4ES3_EELb0ELb0ELb0ELb0ELb0ELb1ELb0ELb0EEEvNS_16Flash_fwd_paramsE)
        /*0260*/ 	.word	0x000000ff


	//----- nvinfo : EIATTR_FRAME_SIZE
	.align		4
.L_112:
        /*0264*/ 	.byte	0x04, 0x11
        /*0266*/ 	.short	(.L_114 - .L_113)
	.align		4
.L_113:
        /*0268*/ 	.word	index@(_ZN5flash16flash_fwd_kernelI23Flash_fwd_kernel_traitsILi32ELi128ELi128ELi4ELb0ELb0EN7cutlass6half_tE19Flash_kernel_traitsILi32ELi128ELi128ELi4ES3_EELb0ELb0ELb0ELb0ELb0ELb1ELb0ELb0EEEvNS_16Flash_fwd_paramsE)
        /*026c*/ 	.word	0x00000040


	//----- nvinfo : EIATTR_MIN_STACK_SIZE
	.align		4
.L_114:
        /*0270*/ 	.byte	0x04, 0x12
        /*0272*/ 	.short	(.L_116 - .L_115)
	.align		4
.L_115:
        /*0274*/ 	.word	index@(_ZN5flash16flash_fwd_kernelI23Flash_fwd_kernel_traitsILi32ELi128ELi128ELi4ELb0ELb0EN7cutlass6half_tE19Flash_kernel_traitsILi32ELi128ELi128ELi4ES3_EELb0ELb0ELb0ELb0ELb0ELb1ELb0ELb0EEEvNS_16Flash_fwd_paramsE)
        /*0278*/ 	.word	0x00000040


	//----- nvinfo : EIATTR_MIN_STACK_SIZE
	.align		4
.L_116:
        /*027c*/ 	.byte	0x04, 0x12
        /*027e*/ 	.short	(.L_118 - .L_117)
	.align		4
.L_117:
        /*0280*/ 	.word	index@(_ZN5flash16flash_fwd_kernelI23Flash_fwd_kernel_traitsILi32ELi128ELi128ELi4ELb0ELb0EN7cutlass6half_tE19Flash_kernel_traitsILi32ELi128ELi128ELi4ES3_EELb0ELb0ELb0ELb0ELb1ELb1ELb0ELb0EEEvNS_16Flash_fwd_paramsE)
        /*0284*/ 	.word	0x00000008


	//----- nvinfo : EIATTR_MIN_STACK_SIZE
	.align		4
.L_118:
        /*0288*/ 	.byte	0x04, 0x12
        /*028a*/ 	.short	(.L_120 - .L_119)
	.align		4
.L_119:
        /*028c*/ 	.word	index@(_ZN5flash16flash_fwd_kernelI23Flash_fwd_kernel_traitsILi32ELi128ELi128ELi4ELb0ELb0EN7cutlass6half_tE19Flash_kernel_traitsILi32ELi128ELi128ELi4ES3_EELb0ELb0ELb0ELb0ELb0ELb0ELb0ELb0EEEvNS_16Flash_fwd_paramsE)
        /*0290*/ 	.word	0x00000068


	//----- nvinfo : EIATTR_MIN_STACK_SIZE
	.align		4
.L_120:
        /*0294*/ 	.byte	0x04, 0x12
        /*0296*/ 	.short	(.L_122 - .L_121)
	.align		4
.L_121:
        /*0298*/ 	.word	index@(_ZN5flash16flash_fwd_kernelI23Flash_fwd_kernel_traitsILi32ELi128ELi128ELi4ELb0ELb0EN7cutlass6half_tE19Flash_kernel_traitsILi32ELi128ELi128ELi4ES3_EELb0ELb0ELb0ELb1ELb0ELb0ELb0ELb0EEEvNS_16Flash_fwd_paramsE)
        /*029c*/ 	.word	0x00000078


	//----- nvinfo : EIATTR_MIN_STACK_SIZE
	.align		4
.L_122:
        /*02a0*/ 	.byte	0x04, 0x12
        /*02a2*/ 	.short	(.L_124 - .L_123)
	.align		4
.L_123:
        /*02a4*/ 	.word	index@(_ZN5flash16flash_fwd_kernelI23Flash_fwd_kernel_traitsILi32ELi128ELi128ELi4ELb0ELb0EN7cutlass6half_tE19Flash_kernel_traitsILi32ELi128ELi128ELi4ES3_EELb0ELb0ELb1ELb0ELb0ELb1ELb0ELb0EEEvNS_16Flash_fwd_paramsE)
        /*02a8*/ 	.word	0x000000c8


	//----- nvinfo : EIATTR_MIN_STACK_SIZE
	.align		4
.L_124:
        /*02ac*/ 	.byte	0x04, 0x12
        /*02ae*/ 	.short	(.L_126 - .L_125)
	.align		4
.L_125:
        /*02b0*/ 	.word	index@(_ZN5flash16flash_fwd_kernelI23Flash_fwd_kernel_traitsILi32ELi128ELi128ELi4ELb0ELb0EN7cutlass6half_tE19Flash_kernel_traitsILi32ELi128ELi128ELi4ES3_EELb0ELb0ELb1ELb0ELb0ELb0ELb0ELb0EEEvNS_16Flash_fwd_paramsE)
        /*02b4*/ 	.word	0x00000050


	//----- nvinfo : EIATTR_MIN_STACK_SIZE
	.align		4
.L_126:
        /*02b8*/ 	.byte	0x04, 0x12
        /*02ba*/ 	.short	(.L_128 - .L_127)
	.align		4
.L_127:
        /*02bc*/ 	.word	index@(_ZN5flash16flash_fwd_kernelI23Flash_fwd_kernel_traitsILi32ELi128ELi128ELi4ELb0ELb0EN7cutlass6half_tE19Flash_kernel_traitsILi32ELi128ELi128ELi4ES3_EELb0ELb0ELb1ELb1ELb0ELb0ELb0ELb0EEEvNS_16Flash_fwd_paramsE)
        /*02c0*/ 	.word	0x00000050


	//----- nvinfo : EIATTR_MIN_STACK_SIZE
	.align		4
.L_128:
        /*02c4*/ 	.byte	0x04, 0x12
        /*02c6*/ 	.short	(.L_130 - .L_129)
	.align		4
.L_129:
        /*02c8*/ 	.word	index@(_ZN5flash16flash_fwd_kernelI23Flash_fwd_kernel_traitsILi32ELi128ELi128ELi4ELb0ELb0EN7cutlass6half_tE19Flash_kernel_traitsILi32ELi128ELi128ELi4ES3_EELb1ELb0ELb0ELb0ELb0ELb1ELb0ELb0EEEvNS_16Flash_fwd_paramsE)
        /*02cc*/ 	.word	0x00000088


	//----- nvinfo : EIATTR_MIN_STACK_SIZE
	.align		4
.L_130:
        /*02d0*/ 	.byte	0x04, 0x12
        /*02d2*/ 	.short	(.L_132 - .L_131)
	.align		4
.L_131:
        /*02d4*/ 	.word	index@(_ZN5flash16flash_fwd_kernelI23Flash_fwd_kernel_traitsILi32ELi128ELi128ELi4ELb0ELb0EN7cutlass6half_tE19Flash_kernel_traitsILi32ELi128ELi128ELi4ES3_EELb0ELb0ELb0ELb0ELb0ELb1ELb1ELb0EEEvNS_16Flash_fwd_paramsE)
        /*02d8*/ 	.word	0x00000060


	//----- nvinfo : EIATTR_MIN_STACK_SIZE
	.align		4
.L_132:
        /*02dc*/ 	.byte	0x04, 0x12
        /*02de*/ 	.short	(.L_134 - .L_133)
	.align		4
.L_133:
        /*02e0*/ 	.word	index@(_ZN5flash16flash_fwd_kernelI23Flash_fwd_kernel_traitsILi32ELi128ELi128ELi4ELb0ELb0EN7cutlass6half_tE19Flash_kernel_traitsILi32ELi128ELi128ELi4ES3_EELb1ELb0ELb0ELb0ELb0ELb0ELb0ELb0EEEvNS_16Flash_fwd_paramsE)
        /*02e4*/ 	.word	0x000000a8


	//----- nvinfo : EIATTR_MIN_STACK_SIZE
	.align		4
.L_134:
        /*02e8*/ 	.byte	0x04, 0x12
        /*02ea*/ 	.short	(.L_136 - .L_135)
	.align		4
.L_135:
        /*02ec*/ 	.word	index@(_ZN5flash16flash_fwd_kernelI23Flash_fwd_kernel_traitsILi32ELi128ELi128ELi4ELb0ELb0EN7cutlass6half_tE19Flash_kernel_traitsILi32ELi128ELi128ELi4ES3_EELb1ELb0ELb1ELb0ELb0ELb0ELb0ELb0EEEvNS_16Flash_fwd_paramsE)
        /*02f0*/ 	.word	0x000000d8


	//----- nvinfo : EIATTR_MIN_STACK_SIZE
	.align		4
.L_136:
        /*02f4*/ 	.byte	0x04, 0x12
        /*02f6*/ 	.short	(.L_138 - .L_137)
	.align		4
.L_137:
        /*02f8*/ 	.word	index@(_ZN5flash16flash_fwd_kernelI23Flash_fwd_kernel_traitsILi32ELi128ELi128ELi4ELb0ELb0EN7cutlass6half_tE19Flash_kernel_traitsILi32ELi128ELi128ELi4ES3_EELb1ELb0ELb0ELb0ELb1ELb1ELb0ELb0EEEvNS_16Flash_fwd_paramsE)
        /*02fc*/ 	.word	0x00000090


	//----- nvinfo : EIATTR_MIN_STACK_SIZE
	.align		4
.L_138:
        /*0300*/ 	.byte	0x04, 0x12
        /*0302*/ 	.short	(.L_140 - .L_139)
	.align		4
.L_139:
        /*0304*/ 	.word	index@(_ZN5flash16flash_fwd_kernelI23Flash_fwd_kernel_traitsILi32ELi128ELi128ELi4ELb0ELb0EN7cutlass6half_tE19Flash_kernel_traitsILi32ELi128ELi128ELi4ES3_EELb0ELb0ELb0ELb0ELb1ELb1ELb1ELb0EEEvNS_16Flash_fwd_paramsE)
        /*0308*/ 	.word	0x00000038


	//----- nvinfo : EIATTR_MIN_STACK_SIZE
	.align		4
.L_140:
        /*030c*/ 	.byte	0x04, 0x12
        /*030e*/ 	.short	(.L_142 - .L_141)
	.align		4
.L_141:
        /*0310*/ 	.word	index@(_ZN5flash16flash_fwd_kernelI23Flash_fwd_kernel_traitsILi32ELi128ELi128ELi4ELb0ELb0EN7cutlass6half_tE19Flash_kernel_traitsILi32ELi128ELi128ELi4ES3_EELb1ELb0ELb0ELb1ELb0ELb0ELb0ELb0EEEvNS_16Flash_fwd_paramsE)
        /*0314*/ 	.word	0x000000e0


	//----- nvinfo : EIATTR_MIN_STACK_SIZE
	.align		4
.L_142:
        /*0318*/ 	.byte	0x04, 0x12
        /*031a*/ 	.short	(.L_144 - .L_143)
	.align		4
.L_143:
        /*031c*/ 	.word	index@(_ZN5flash16flash_fwd_kernelI23Flash_fwd_kernel_traitsILi32ELi128ELi128ELi4ELb0ELb0EN7cutlass6half_tE19Flash_kernel_traitsILi32ELi128ELi128ELi4ES3_EELb1ELb0ELb0ELb0ELb0ELb0ELb0ELb1EEEvNS_16Flash_fwd_paramsE)
        /*0320*/ 	.word	0x00000470


	//----- nvinfo : EIATTR_MIN_STACK_SIZE
	.align		4
.L_144:
        /*0324*/ 	.byte	0x04, 0x12
        /*0326*/ 	.short	(.L_146 - .L_145)
	.align		4
.L_145:
        /*0328*/ 	.word	index@(_ZN5flash16flash_fwd_kernelI23Flash_fwd_kernel_traitsILi32ELi128ELi128ELi4ELb0ELb0EN7cutlass6half_tE19Flash_kernel_traitsILi32ELi128ELi128ELi4ES3_EELb0ELb0ELb0ELb0ELb0ELb0ELb1ELb0EEEvNS_16Flash_fwd_paramsE)
        /*032c*/ 	.word	0x00000088


	//----- nvinfo : EIATTR_MIN_STACK_SIZE
	.align		4
.L_146:
        /*0330*/ 	.byte	0x04, 0x12
        /*0332*/ 	.short	(.L_148 - .L_147)
	.align		4
.L_147:
        /*0334*/ 	.word	index@(_ZN5flash16flash_fwd_kernelI23Flash_fwd_kernel_traitsILi32ELi128ELi128ELi4ELb0ELb0EN7cutlass6half_tE19Flash_kernel_traitsILi32ELi128ELi128ELi4ES3_EELb1ELb0ELb0ELb1ELb0ELb0ELb0ELb1EEEvNS_16Flash_fwd_paramsE)
        /*0338*/ 	.word	0x00000470


	//----- nvinfo : EIATTR_MIN_STACK_SIZE
	.align		4
.L_148:
        /*033c*/ 	.byte	0x04, 0x12
        /*033e*/ 	.short	(.L_150 - .L_149)
	.align		4
.L_149:
        /*0340*/ 	.word	index@(_ZN5flash16flash_fwd_kernelI23Flash_fwd_kernel_traitsILi32ELi128ELi128ELi4ELb0ELb0EN7cutlass6half_tE19Flash_kernel_traitsILi32ELi128ELi128ELi4ES3_EELb0ELb0ELb0ELb1ELb0ELb0ELb1ELb0EEEvNS_16Flash_fwd_paramsE)
        /*0344*/ 	.word	0x00000098


	//----- nvinfo : EIATTR_MIN_STACK_SIZE
	.align		4
.L_150:
        /*0348*/ 	.byte	0x04, 0x12
        /*034a*/ 	.short	(.L_152 - .L_151)
	.align		4
.L_151:
        /*034c*/ 	.word	index@(_ZN5flash16flash_fwd_kernelI23Flash_fwd_kernel_traitsILi32ELi128ELi128ELi4ELb0ELb0EN7cutlass6half_tE19Flash_kernel_traitsILi32ELi128ELi128ELi4ES3_EELb1ELb0ELb1ELb0ELb0ELb1ELb0ELb0EEEvNS_16Flash_fwd_paramsE)
        /*0350*/ 	.word	0x000000b0


	//----- nvinfo : EIATTR_MIN_STACK_SIZE
	.align		4
.L_152:
        /*0354*/ 	.byte	0x04, 0x12
        /*0356*/ 	.short	(.L_154 - .L_153)
	.align		4
.L_153:
        /*0358*/ 	.word	index@(_ZN5flash16flash_fwd_kernelI23Flash_fwd_kernel_traitsILi32ELi128ELi128ELi4ELb0ELb0EN7cutlass6half_tE19Flash_kernel_traitsILi32ELi128ELi128ELi4ES3_EELb0ELb0ELb1ELb0ELb0ELb1ELb1ELb0EEEvNS_16Flash_fwd_paramsE)
        /*035c*/ 	.word	0x00000058


	//----- nvinfo : EIATTR_MIN_STACK_SIZE
	.align		4
.L_154:
        /*0360*/ 	.byte	0x04, 0x12
        /*0362*/ 	.short	(.L_156 - .L_155)
	.align		4
.L_155:
        /*0364*/ 	.word	index@(_ZN5flash16flash_fwd_kernelI23Flash_fwd_kernel_traitsILi32ELi128ELi128ELi4ELb0ELb0EN7cutlass6half_tE19Flash_kernel_traitsILi32ELi128ELi128ELi4ES3_EELb1ELb0ELb1ELb1ELb0ELb0ELb0ELb0EEEvNS_16Flash_fwd_paramsE)
        /*0368*/ 	.word	0x00000108


	//----- nvinfo : EIATTR_MIN_STACK_SIZE
	.align		4
.L_156:
        /*036c*/ 	.byte	0x04, 0x12
        /*036e*/ 	.short	(.L_158 - .L_157)
	.align		4
.L_157:
        /*0370*/ 	.word	index@(_ZN5flash16flash_fwd_kernelI23Flash_fwd_kernel_traitsILi32ELi128ELi128ELi4ELb0ELb0EN7cutlass6half_tE19Flash_kernel_traitsILi32ELi128ELi128ELi4ES3_EELb1ELb0ELb1ELb0ELb0ELb0ELb0ELb1EEEvNS_16Flash_fwd_paramsE)
        /*0374*/ 	.word	0x00000518


	//----- nvinfo : EIATTR_MIN_STACK_SIZE
	.align		4
.L_158:
        /*0378*/ 	.byte	0x04, 0x12
        /*037a*/ 	.short	(.L_160 - .L_159)
	.align		4
.L_159:
        /*037c*/ 	.word	index@(_ZN5flash16flash_fwd_kernelI23Flash_fwd_kernel_traitsILi32ELi128ELi128ELi4ELb0ELb0EN7cutlass6half_tE19Flash_kernel_traitsILi32ELi128ELi128ELi4ES3_EELb0ELb0ELb1ELb0ELb0ELb0ELb1ELb0EEEvNS_16Flash_fwd_paramsE)
        /*0380*/ 	.word	0x00000050


	//----- nvinfo : EIATTR_MIN_STACK_SIZE
	.align		4
.L_160:
        /*0384*/ 	.byte	0x04, 0x12
        /*0386*/ 	.short	(.L_162 - .L_161)
	.align		4
.L_161:
        /*0388*/ 	.word	index@(_ZN5flash16flash_fwd_kernelI23Flash_fwd_kernel_traitsILi32ELi128ELi128ELi4ELb0ELb0EN7cutlass6half_tE19Flash_kernel_traitsILi32ELi128ELi128ELi4ES3_EELb1ELb0ELb1ELb1ELb0ELb0ELb0ELb1EEEvNS_16Flash_fwd_paramsE)
        /*038c*/ 	.word	0x00000510


	//----- nvinfo : EIATTR_MIN_STACK_SIZE
	.align		4
.L_162:
        /*0390*/ 	.byte	0x04, 0x12
        /*0392*/ 	.short	(.L_164 - .L_163)
	.align		4
.L_163:
        /*0394*/ 	.word	index@(_ZN5flash16flash_fwd_kernelI23Flash_fwd_kernel_traitsILi32ELi128ELi128ELi4ELb0ELb0EN7cutlass6half_tE19Flash_kernel_traitsILi32ELi128ELi128ELi4ES3_EELb0ELb0ELb1ELb1ELb0ELb0ELb1ELb0EEEvNS_16Flash_fwd_paramsE)
        /*0398*/ 	.word	0x00000078
.L_164:


//--------------------- .nv.compat                --------------------------
	.section	.nv.compat,"",@"SHT_CUDA_COMPAT_INFO"
	.align	4
        /*0000*/ 	.byte	0x02, 0x09, 0x01, 0x00, 0x02, 0x02, 0x01, 0x00, 0x02, 0x05, 0x05, 0x00, 0x03, 0x07, 0x01, 0x01
        /*0010*/ 	.byte	0x02, 0x03, 0x00, 0x00, 0x02, 0x06, 0x01, 0x00, 0x04, 0x0b, 0x08, 0x00, 0x00, 0x00, 0x00, 0x00
        /*0020*/ 	.byte	0x00, 0x00, 0x00, 0x00


//--------------------- .nv.info._ZN5flash16flash_fwd_kernelI23Flash_fwd_kernel_traitsILi32ELi128ELi128ELi4ELb0ELb0EN7cutlass6half_tE19Flash_kernel_traitsILi32ELi128ELi128ELi4ES3_EELb0ELb0ELb0ELb0ELb0ELb1ELb0ELb0EEEvNS_16Flash_fwd_paramsE --------------------------
	.section	.nv.info._ZN5flash16flash_fwd_kernelI23Flash_fwd_kernel_traitsILi32ELi128ELi128ELi4ELb0ELb0EN7cutlass6half_tE19Flash_kernel_traitsILi32ELi128ELi128ELi4ES3_EELb0ELb0ELb0ELb0ELb0ELb1ELb0ELb0EEEvNS_16Flash_fwd_paramsE,"",@"SHT_CUDA_INFO"
	.sectionflags	@""
	.align	4


	//----- nvinfo : EIATTR_CUDA_API_VERSION
	.align		4
        /*0000*/ 	.byte	0x04, 0x37
        /*0002*/ 	.short	(.L_166 - .L_165)
.L_165:
        /*0004*/ 	.word	0x00000082


	//----- nvinfo : EIATTR_KPARAM_INFO
	.align		4
.L_166:
        /*0008*/ 	.byte	0x04, 0x17
        /*000a*/ 	.short	(.L_168 - .L_167)
.L_167:
        /*000c*/ 	.word	0x00000000
        /*0010*/ 	.short	0x0000
        /*0012*/ 	.short	0x0000
        /*0014*/ 	.byte	0x00, 0xf0, 0x41, 0x07


	//----- nvinfo : EIATTR_SPARSE_MMA_MASK
	.align		4
.L_168:
        /*0018*/ 	.byte	0x03, 0x50
        /*001a*/ 	.short	0x0000


	//----- nvinfo : EIATTR_MAXREG_COUNT
	.align		4
        /*001c*/ 	.byte	0x03, 0x1b
        /*001e*/ 	.short	0x00ff


	//----- nvinfo : EIATTR_NUM_BARRIERS
	.align		4
        /*0020*/ 	.byte	0x02, 0x4c
        /*0022*/ 	.byte	0x01
	.zero		1


	//----- nvinfo : EIATTR_ANNOTATIONS
	.align		4
        /*0024*/ 	.byte	0x04, 0x55
        /*0026*/ 	.short	(.L_170 - .L_169)


	//   ....[0]....
.L_169:
        /*0028*/ 	.word	0x00000001
        /*002c*/ 	.byte	0x10, 0x05, 0x00, 0x00, 0x01, 0x00, 0x00, 0x00, 0x90, 0x05, 0x00, 0x00, 0x01, 0x00, 0x00, 0x00
        /* <DEDUP_REMOVED lines=8> */
        /*00bc*/ 	.byte	0xe0, 0xa3, 0x00, 0x00


	//----- nvinfo : EIATTR_MERCURY_ISA_VERSION
	.align		4
.L_170:
        /*00c0*/ 	.byte	0x03, 0x5f
        /*00c2*/ 	.short	0x0101


	//----- nvinfo : EIATTR_COOP_GROUP_MASK_REGIDS
	.align		4
        /*00c4*/ 	.byte	0x04, 0x29
        /*00c6*/ 	.short	(.L_172 - .L_171)


	//   ....[0]....
.L_171:
        /*00c8*/ 	.word	0xffffffff


	//   ....[1]....
        /*00cc*/ 	.word	0xffffffff


	//   ....[2]....
        /*00d0*/ 	.word	0xffffffff


	//   ....[3]....
        /*00d4*/ 	.word	0xffffffff


	//   ....[4]....
        /*00d8*/ 	.word	0xffffffff


	//   ....[5]....
        /*00dc*/ 	.word	0xffffffff


	//   ....[6]....
        /*00e0*/ 	.word	0xffffffff


	//   ....[7]....
        /*00e4*/ 	.word	0xffffffff


	//   ....[8]....
        /*00e8*/ 	.word	0xffffffff


	//   ....[9]....
        /*00ec*/ 	.word	0xffffffff


	//   ....[10]....
        /*00f0*/ 	.word	0xffffffff


	//   ....[11]....
        /*00f4*/ 	.word	0xffffffff


	//   ....[12]....
        /*00f8*/ 	.word	0xffffffff


	//   ....[13]....
        /*00fc*/ 	.word	0xffffffff


	//   ....[14]....
        /*0100*/ 	.word	0xffffffff


	//   ....[15]....
        /*0104*/ 	.word	0xffffffff


	//   ....[16]....
        /*0108*/ 	.word	0xffffffff


	//   ....[17]....
        /*010c*/ 	.word	0xffffffff


	//   ....[18]....
        /*0110*/ 	.word	0xffffffff


	//   ....[19]....
        /*0114*/ 	.word	0xffffffff


	//   ....[20]....
        /*0118*/ 	.word	0xffffffff


	//   ....[21]....
        /*011c*/ 	.word	0xffffffff


	//   ....[22]....
        /*0120*/ 	.word	0xffffffff


	//   ....[23]....
        /*0124*/ 	.word	0xffffffff


	//----- nvinfo : EIATTR_COOP_GROUP_INSTR_OFFSETS
	.align		4
.L_172:
        /*0128*/ 	.byte	0x04, 0x28
        /*012a*/ 	.short	(.L_174 - .L_173)


	//   ....[0]....
.L_173:
        /*012c*/ 	.word	0x00003050


	//   ....[1]....
        /*0130*/ 	.word	0x00003110


	//   ....[2]....
        /*0134*/ 	.word	0x00003350


	//   ....[3]....
        /*0138*/ 	.word	0x00003370


	//   ....[4]....
        /*013c*/ 	.word	0x00003eb0


	//   ....[5]....
        /*0140*/ 	.word	0x00003f30


	//   ....[6]....
        /*0144*/ 	.word	0x00004080


	//   ....[7]....
        /*0148*/ 	.word	0x00004110


	//   ....[8]....
        /*014c*/ 	.word	0x00006cd0


	//   ....[9]....
        /*0150*/ 	.word	0x00006d10


	//   ....[10]....
        /*0154*/ 	.word	0x00006d80


	//   ....[11]....
        /*0158*/ 	.word	0x00006d90


	//   ....[12]....
        /*015c*/ 	.word	0x00006de0


	//   ....[13]....
        /*0160*/ 	.word	0x00006df0


	//   ....[14]....
        /*0164*/ 	.word	0x00006e00


	//   ....[15]....
        /*0168*/ 	.word	0x00006e10


	//   ....[16]....
        /*016c*/ 	.word	0x00009390


	//   ....[17]....
        /*0170*/ 	.word	0x000093a0


	//   ....[18]....
        /*0174*/ 	.word	0x000093b0


	//   ....[19]....
        /*0178*/ 	.word	0x000093d0


	//   ....[20]....
        /*017c*/ 	.word	0x00009410


	//   ....[21]....
        /*0180*/ 	.word	0x00009450


	//   ....[22]....
        /*0184*/ 	.word	0x000094e0


	//   ....[23]....
        /*0188*/ 	.word	0x000095e0


	//----- nvinfo : EIATTR_EXIT_INSTR_OFFSETS
	.align		4
.L_174:
        /*018c*/ 	.byte	0x04, 0x1c
        /*018e*/ 	.short	(.L_176 - .L_175)


	//   ....[0]....
.L_175:
        /*0190*/ 	.word	0x00000380


	//   ....[1]....
        /*0194*/ 	.word	0x0000a790


	//   ....[2]....
        /*0198*/ 	.word	0x0000a870


	//   ....[3]....
        /*019c*/ 	.word	0x0000b300


	//   ....[4]....
        /*01a0*/ 	.word	0x0000b390


	//----- nvinfo : EIATTR_CRS_STACK_SIZE
	.align		4
.L_176:
        /*01a4*/ 	.byte	0x04, 0x1e
        /*01a6*/ 	.short	(.L_178 - .L_177)
.L_177:
        /*01a8*/ 	.word	0x00000000


	//----- nvinfo : EIATTR_CBANK_PARAM_SIZE
	.align		4
.L_178:
        /*01ac*/ 	.byte	0x03, 0x19
        /*01ae*/ 	.short	0x01d0


	//----- nvinfo : EIATTR_PARAM_CBANK
	.align		4
        /*01b0*/ 	.byte	0x04, 0x0a
        /*01b2*/ 	.short	(.L_180 - .L_179)
	.align		4
.L_179:
        /*01b4*/ 	.word	index@(.nv.constant0._ZN5flash16flash_fwd_kernelI23Flash_fwd_kernel_traitsILi32ELi128ELi128ELi4ELb0ELb0EN7cutlass6half_tE19Flash_kernel_traitsILi32ELi128ELi128ELi4ES3_EELb0ELb0ELb0ELb0ELb0ELb1ELb0ELb0EEEvNS_16Flash_fwd_paramsE)
        /*01b8*/ 	.short	0x0210
        /*01ba*/ 	.short	0x01d0


	//----- nvinfo : EIATTR_SW_WAR
	.align		4
.L_180:
        /*01bc*/ 	.byte	0x04, 0x36
        /*01be*/ 	.short	(.L_182 - .L_181)
.L_181:
        /*01c0*/ 	.word	0x00000008
.L_182:


//--------------------- .nv.info._ZN5flash16flash_fwd_kernelI23Flash_fwd_kernel_traitsILi32ELi128ELi128ELi4ELb0ELb0EN7cutlass6half_tE19Flash_kernel_traitsILi32ELi128ELi128ELi4ES3_EELb0ELb0ELb0ELb0ELb1ELb1ELb0ELb0EEEvNS_16Flash_fwd_paramsE --------------------------
	.section	.nv.info._ZN5flash16flash_fwd_kernelI23Flash_fwd_kernel_traitsILi32ELi128ELi128ELi4ELb0ELb0EN7cutlass6half_tE19Flash_kernel_traitsILi32ELi128ELi128ELi4ES3_EELb0ELb0ELb0ELb0ELb1ELb1ELb0ELb0EEEvNS_16Flash_fwd_paramsE,"",@"SHT_CUDA_INFO"
	.sectionflags	@""
	.align	4


	//----- nvinfo : EIATTR_CUDA_API_VERSION
	.align		4
        /*0000*/ 	.byte	0x04, 0x37
        /*0002*/ 	.short	(.L_184 - .L_183)
.L_183:
        /*0004*/ 	.word	0x00000082


	//----- nvinfo : EIATTR_KPARAM_INFO
	.align		4
.L_184:
        /*0008*/ 	.byte	0x04, 0x17
        /*000a*/ 	.short	(.L_186 - .L_185)
.L_185:
        /*000c*/ 	.word	0x00000000
        /*0010*/ 	.short	0x0000
        /*0012*/ 	.short	0x0000
        /*0014*/ 	.byte	0x00, 0xf0, 0x41, 0x07


	//----- nvinfo : EIATTR_SPARSE_MMA_MASK
	.align		4
.L_186:
        /*0018*/ 	.byte	0x03, 0x50
        /*001a*/ 	.short	0x0000


	//----- nvinfo : EIATTR_MAXREG_COUNT
	.align		4
        /*001c*/ 	.byte	0x03, 0x1b
        /*001e*/ 	.short	0x00ff


	//----- nvinfo : EIATTR_NUM_BARRIERS
	.align		4
        /*0020*/ 	.byte	0x02, 0x4c
        /*0022*/ 	.byte	0x01
	.zero		1


	//----- nvinfo : EIATTR_ANNOTATIONS
	.align		4
        /*0024*/ 	.byte	0x04, 0x55
        /*0026*/ 	.short	(.L_188 - .L_187)


	//   ....[0]....
.L_187:
        /*0028*/ 	.word	0x00000001
        /*002c*/ 	.byte	0x50, 0x0b, 0x00, 0x00, 0x01, 0x00, 0x00, 0x00, 0x30, 0x43, 0x00, 0x00


	//----- nvinfo : EIATTR_MERCURY_ISA_VERSION
	.align		4
.L_188:
        /*0038*/ 	.byte	0x03, 0x5f
        /*003a*/ 	.short	0x0101


	//----- nvinfo : EIATTR_COOP_GROUP_MASK_REGIDS
	.align		4
        /*003c*/ 	.byte	0x04, 0x29
        /*003e*/ 	.short	(.L_190 - .L_189)


	//   ....[0]....
.L_189:
        /*0040*/ 	.word	0xffffffff


	//   ....[1]....
        /*0044*/ 	.word	0xffffffff


	//   ....[2]....
        /*0048*/ 	.word	0xffffffff


	//   ....[3]....
        /*004c*/ 	.word	0xffffffff


	//   ....[4]....
        /*0050*/ 	.word	0xffffffff


	//   ....[5]....
        /*0054*/ 	.word	0xffffffff


	//   ....[6]....
        /*0058*/ 	.word	0xffffffff


	//   ....[7]....
        /*005c*/ 	.word	0xffffffff


	//   ....[8]....
        /*0060*/ 	.word	0xffffffff


	//   ....[9]....
        /*0064*/ 	.word	0xffffffff


	//   ....[10]....
        /*0068*/ 	.word	0xffffffff


	//   ....[11]....
        /*006c*/ 	.word	0xffffffff


	//   ....[12]....
        /*0070*/ 	.word	0xffffffff


	//   ....[13]....
        /*0074*/ 	.word	0xffffffff


	//   ....[14]....
        /*0078*/ 	.word	0xffffffff


	//   ....[15]....
        /*007c*/ 	.word	0xffffffff


	//   ....[16]....
        /*0080*/ 	.word	0xffffffff


	//   ....[17]....
        /*0084*/ 	.word	0xffffffff


	//   ....[18]....
        /*0088*/ 	.word	0xffffffff


	//   ....[19]....
        /*008c*/ 	.word	0xffffffff


	//   ....[20]....
        /*0090*/ 	.word	0xffffffff


	//   ....[21]....
        /*0094*/ 	.word	0xffffffff


	//   ....[22]....
        /*0098*/ 	.word	0xffffffff


	//   ....[23]....
        /*009c*/ 	.word	0xffffffff


	//----- nvinfo : EIATTR_COOP_GROUP_INSTR_OFFSETS
	.align		4
.L_190:
        /*00a0*/ 	.byte	0x04, 0x28
        /*00a2*/ 	.short	(.L_192 - .L_191)


	//   ....[0]....
.L_191:
        /*00a4*/ 	.word	0x00001930


	//   ....[1]....
        /*00a8*/ 	.word	0x00001970


	//   ....[2]....
        /*00ac*/ 	.word	0x00001ce0


	//   ....[3]....
        /*00b0*/ 	.word	0x00001d30


	//   ....[4]....
        /*00b4*/ 	.word	0x00002450


	//   ....[5]....
        /*00b8*/ 	.word	0x000024d0


	//   ....[6]....
        /*00bc*/ 	.word	0x00002900


	//   ....[7]....
        /*00c0*/ 	.word	0x00002960


	//   ....[8]....
        /*00c4*/ 	.word	0x00005360


	//   ....[9]....
        /*00c8*/ 	.word	0x000053a0


	//   ....[10]....
        /*00cc*/ 	.word	0x00005410


	//   ....[11]....
        /*00d0*/ 	.word	0x00005420


	//   ....[12]....
        /*00d4*/ 	.word	0x00005470


	//   ....[13]....
        /*00d8*/ 	.word	0x00005480


	//   ....[14]....
        /*00dc*/ 	.word	0x00005490


	//   ....[15]....
        /*00e0*/ 	.word	0x000054a0


	//   ....[16]....
        /*00e4*/ 	.word	0x000079f0


	//   ....[17]....
        /*00e8*/ 	.word	0x00007a30


	//   ....[18]....
        /*00ec*/ 	.word	0x00007a60


	//   ....[19]....
        /*00f0*/ 	.word	0x00007a70


	//   ....[20]....
        /*00f4*/ 	.word	0x00007b00


	//   ....[21]....
        /*00f8*/ 	.word	0x00007b20


	//   ....[22]....
        /*00fc*/ 	.word	0x00007b40


	//   ....[23]....
        /*0100*/ 	.word	0x00007bb0


	//----- nvinfo : EIATTR_EXIT_INSTR_OFFSETS
	.align		4
.L_192:
        /*0104*/ 	.byte	0x04, 0x1c
        /*0106*/ 	.short	(.L_194 - .L_193)


	//   ....[0]....
.L_193:
        /*0108*/ 	.word	0x00000150


	//   ....[1]....
        /*010c*/ 	.word	0x00008ab0


	//----- nvinfo : EIATTR_CRS_STACK_SIZE
	.align		4
.L_194:
        /*0110*/ 	.byte	0x04, 0x1e
        /*0112*/ 	.short	(.L_196 - .L_195)
.L_195:
        /*0114*/ 	.word	0x00000000


	//----- nvinfo : EIATTR_CBANK_PARAM_SIZE
	.align		4
.L_196:
        /*0118*/ 	.byte	0x03, 0x19
        /*011a*/ 	.short	0x01d0


	//----- nvinfo : EIATTR_PARAM_CBANK
	.align		4
        /*011c*/ 	.byte	0x04, 0x0a
        /*011e*/ 	.short	(.L_198 - .L_197)
	.align		4
.L_197:
        /*0120*/ 	.word	index@(.nv.constant0._ZN5flash16flash_fwd_kernelI23Flash_fwd_kernel_traitsILi32ELi128ELi128ELi4ELb0ELb0EN7cutlass6half_tE19Flash_kernel_traitsILi32ELi128ELi128ELi4ES3_EELb0ELb0ELb0ELb0ELb1ELb1ELb0ELb0EEEvNS_16Flash_fwd_paramsE)
        /*0124*/ 	.short	0x0210
        /*0126*/ 	.short	0x01d0


	//----- nvinfo : EIATTR_SW_WAR
	.align		4
.L_198:
        /*0128*/ 	.byte	0x04, 0x36
        /*012a*/ 	.short	(.L_200 - .L_199)
.L_199:
        /*012c*/ 	.word	0x00000008
.L_200:


//--------------------- .nv.info._ZN5flash16flash_fwd_kernelI23Flash_fwd_kernel_traitsILi32ELi128ELi128ELi4ELb0ELb0EN7cutlass6half_tE19Flash_kernel_traitsILi32ELi128ELi128ELi4ES3_EELb0ELb0ELb0ELb0ELb0ELb0ELb0ELb0EEEvNS_16Flash_fwd_paramsE --------------------------
	.section	.nv.info._ZN5flash16flash_fwd_kernelI23Flash_fwd_kernel_traitsILi32ELi128ELi128ELi4ELb0ELb0EN7cutlass6half_tE19Flash_kernel_traitsILi32ELi128ELi128ELi4ES3_EELb0ELb0ELb0ELb0ELb0ELb0ELb0ELb0EEEvNS_16Flash_fwd_paramsE,"",@"SHT_CUDA_INFO"
	.sectionflags	@""
	.align	4


	//----- nvinfo : EIATTR_CUDA_API_VERSION
	.align		4
        /*0000*/ 	.byte	0x04, 0x37
        /*0002*/ 	.short	(.L_202 - .L_201)
.L_201:
        /*0004*/ 	.word	0x00000082


	//----- nvinfo : EIATTR_KPARAM_INFO
	.align		4
.L_202:
        /*0008*/ 	.byte	0x04, 0x17
        /*000a*/ 	.short	(.L_204 - .L_203)
.L_203:
        /*000c*/ 	.word	0x00000000
        /*0010*/ 	.short	0x0000
        /*0012*/ 	.short	0x0000
        /*0014*/ 	.byte	0x00, 0xf0, 0x41, 0x07


	//----- nvinfo : EIATTR_SPARSE_MMA_MASK
	.align		4
.L_204:
        /*0018*/ 	.byte	0x03, 0x50
        /*001a*/ 	.short	0x0000


	//----- nvinfo : EIATTR_MAXREG_COUNT
	.align		4
        /*001c*/ 	.byte	0x03, 0x1b
        /*001e*/ 	.short	0x00ff


	//----- nvinfo : EIATTR_NUM_BARRIERS
	.align		4
        /*0020*/ 	.byte	0x02, 0x4c
        /*0022*/ 	.byte	0x01
	.zero		1


	//----- nvinfo : EIATTR_ANNOTATIONS
	.align		4
        /*0024*/ 	.byte	0x04, 0x55
        /*0026*/ 	.short	(.L_206 - .L_205)


	//   ....[0]....
.L_205:
        /* <DEDUP_REMOVED lines=23> */


	//----- nvinfo : EIATTR_MERCURY_ISA_VERSION
	.align		4
.L_206:
        /*0180*/ 	.byte	0x03, 0x5f
        /*0182*/ 	.short	0x0101


	//----- nvinfo : EIATTR_COOP_GROUP_MASK_REGIDS
	.align		4
        /*0184*/ 	.byte	0x04, 0x29
        /*0186*/ 	.short	(.L_208 - .L_207)


	//   ....[0]....
.L_207:
        /*0188*/ 	.word	0xffffffff


	//   ....[1]....
        /*018c*/ 	.word	0xffffffff


	//   ....[2]....
        /*0190*/ 	.word	0xffffffff


	//   ....[3]....
        /*0194*/ 	.word	0xffffffff


	//   ....[4]....
        /*0198*/ 	.word	0xffffffff


	//   ....[5]....
        /*019c*/ 	.word	0xffffffff


	//   ....[6]....
        /*01a0*/ 	.word	0xffffffff


	//   ....[7]....
        /*01a4*/ 	.word	0xffffffff


	//   ....[8]....
        /*01a8*/ 	.word	0xffffffff


	//   ....[9]....
        /*01ac*/ 	.word	0xffffffff


	//   ....[10]....
        /*01b0*/ 	.word	0xffffffff


	//   ....[11]....
        /*01b4*/ 	.word	0xffffffff


	//   ....[12]....
        /*01b8*/ 	.word	0xffffffff


	//   ....[13]....
        /*01bc*/ 	.word	0xffffffff


	//   ....[14]....
        /*01c0*/ 	.word	0xffffffff


	//   ....[15]....
        /*01c4*/ 	.word	0xffffffff


	//   ....[16]....
        /*01c8*/ 	.word	0xffffffff


	//   ....[17]....
        /*01cc*/ 	.word	0xffffffff


	//   ....[18]....
        /*01d0*/ 	.word	0xffffffff


	//   ....[19]....
        /*01d4*/ 	.word	0xffffffff


	//   ....[20]....
        /*01d8*/ 	.word	0xffffffff


	//   ....[21]....
        /*01dc*/ 	.word	0xffffffff


	//   ....[22]....
        /*01e0*/ 	.word	0xffffffff


	//   ....[23]....
        /*01e4*/ 	.word	0xffffffff


	//----- nvinfo : EIATTR_COOP_GROUP_INSTR_OFFSETS
	.align		4
.L_208:
        /*01e8*/ 	.byte	0x04, 0x28
        /*01ea*/ 	.short	(.L_210 - .L_209)


	//   ....[0]....
.L_209:
        /*01ec*/ 	.word	0x00003b60


	//   ....[1]....
        /*01f0*/ 	.word	0x00003b80


	//   ....[2]....
        /*01f4*/ 	.word	0x00003bd0


	//   ....[3]....
        /*01f8*/ 	.word	0x00003be0


	//   ....[4]....
        /*01fc*/ 	.word	0x000046d0


	//   ....[5]....
        /*0200*/ 	.word	0x00004740


	//   ....[6]....
        /*0204*/ 	.word	0x00004870


	//   ....[7]....
        /*0208*/ 	.word	0x00004900


	//   ....[8]....
        /*020c*/ 	.word	0x00007810


	//   ....[9]....
        /*0210*/ 	.word	0x00007840


	//   ....[10]....
        /*0214*/ 	.word	0x000078b0


	//   ....[11]....
        /*0218*/ 	.word	0x000078c0


	//   ....[12]....
        /*021c*/ 	.word	0x00007910


	//   ....[13]....
        /*0220*/ 	.word	0x00007920


	//   ....[14]....
        /*0224*/ 	.word	0x00007930


	//   ....[15]....
        /*0228*/ 	.word	0x00007940


	//   ....[16]....
        /*022c*/ 	.word	0x00009ed0


	//   ....[17]....
        /*0230*/ 	.word	0x00009ee0


	//   ....[18]....
        /*0234*/ 	.word	0x00009ef0


	//   ....[19]....
        /*0238*/ 	.word	0x00009f00


	//   ....[20]....
        /*023c*/ 	.word	0x00009f40


	//   ....[21]....
        /*0240*/ 	.word	0x00009f80


	//   ....[22]....
        /*0244*/ 	.word	0x0000a010


	//   ....[23]....
        /*0248*/ 	.word	0x0000a100


	//----- nvinfo : EIATTR_EXIT_INSTR_OFFSETS
	.align		4
.L_210:
        /*024c*/ 	.byte	0x04, 0x1c
        /*024e*/ 	.short	(.L_212 - .L_211)


	//   ....[0]....
.L_211:
        /*0250*/ 	.word	0x00000390


	//   ....[1]....
        /*0254*/ 	.word	0x0000b2b0


	//   ....[2]....
        /*0258*/ 	.word	0x0000b390


	//   ....[3]....
        /*025c*/ 	.word	0x0000be90


	//   ....[4]....
        /*0260*/ 	.word	0x0000bf20


	//----- nvinfo : EIATTR_CRS_STACK_SIZE
	.align		4
.L_212:
        /*0264*/ 	.byte	0x04, 0x1e
        /*0266*/ 	.short	(.L_214 - .L_213)
.L_213:
        /*0268*/ 	.word	0x00000000


	//----- nvinfo : EIATTR_CBANK_PARAM_SIZE
	.align		4
.L_214:
        /*026c*/ 	.byte	0x03, 0x19
        /*026e*/ 	.short	0x01d0


	//----- nvinfo : EIATTR_PARAM_CBANK
	.align		4
        /*0270*/ 	.byte	0x04, 0x0a
        /*0272*/ 	.short	(.L_216 - .L_215)
	.align		4
.L_215:
        /*0274*/ 	.word	index@(.nv.constant0._ZN5flash16flash_fwd_kernelI23Flash_fwd_kernel_traitsILi32ELi128ELi128ELi4ELb0ELb0EN7cutlass6half_tE19Flash_kernel_traitsILi32ELi128ELi128ELi4ES3_EELb0ELb0ELb0ELb0ELb0ELb0ELb0ELb0EEEvNS_16Flash_fwd_paramsE)
        /*0278*/ 	.short	0x0210
        /*027a*/ 	.short	0x01d0


	//----- nvinfo : EIATTR_SW_WAR
	.align		4
.L_216:
        /*027c*/ 	.byte	0x04, 0x36
        /*027e*/ 	.short	(.L_218 - .L_217)
.L_217:
        /*0280*/ 	.word	0x00000008
.L_218:


//--------------------- .nv.info._ZN5flash16flash_fwd_kernelI23Flash_fwd_kernel_traitsILi32ELi128ELi128ELi4ELb0ELb0EN7cutlass6half_tE19Flash_kernel_traitsILi32ELi128ELi128ELi4ES3_EELb0ELb0ELb0ELb1ELb0ELb0ELb0ELb0EEEvNS_16Flash_fwd_paramsE --------------------------
	.section	.nv.info._ZN5flash16flash_fwd_kernelI23Flash_fwd_kernel_traitsILi32ELi128ELi128ELi4ELb0ELb0EN7cutlass6half_tE19Flash_kernel_traitsILi32ELi128ELi128ELi4ES3_EELb0ELb0ELb0ELb1ELb0ELb0ELb0ELb0EEEvNS_16Flash_fwd_paramsE,"",@"SHT_CUDA_INFO"
	.sectionflags	@""
	.align	4


	//----- nvinfo : EIATTR_CUDA_API_VERSION
	.align		4
        /*0000*/ 	.byte	0x04, 0x37
        /*0002*/ 	.short	(.L_220 - .L_219)
.L_219:
        /*0004*/ 	.word	0x00000082


	//----- nvinfo : EIATTR_KPARAM_INFO
	.align		4
.L_220:
        /*0008*/ 	.byte	0x04, 0x17
        /*000a*/ 	.short	(.L_222 - .L_221)
.L_221:
        /*000c*/ 	.word	0x00000000
        /*0010*/ 	.short	0x0000
        /*0012*/ 	.short	0x0000
        /*0014*/ 	.byte	0x00, 0xf0, 0x41, 0x07


	//----- nvinfo : EIATTR_SPARSE_MMA_MASK
	.align		4
.L_222:
        /*0018*/ 	.byte	0x03, 0x50
        /*001a*/ 	.short	0x0000


	//----- nvinfo : EIATTR_MAXREG_COUNT
	.align		4
        /*001c*/ 	.byte	0x03, 0x1b
        /*001e*/ 	.short	0x00ff


	//----- nvinfo : EIATTR_NUM_BARRIERS
	.align		4
        /*0020*/ 	.byte	0x02, 0x4c
        /*0022*/ 	.byte	0x01
	.zero		1


	//----- nvinfo : EIATTR_ANNOTATIONS
	.align		4
        /*0024*/ 	.byte	0x04, 0x55
        /*0026*/ 	.short	(.L_224 - .L_223)


	//   ....[0]....
.L_223:
        /* <DEDUP_REMOVED lines=27> */


	//----- nvinfo : EIATTR_MERCURY_ISA_VERSION
	.align		4
.L_224:
        /*01c0*/ 	.byte	0x03, 0x5f
        /*01c2*/ 	.short	0x0101


	//----- nvinfo : EIATTR_COOP_GROUP_MASK_REGIDS
	.align		4
        /*01c4*/ 	.byte	0x04, 0x29
        /*01c6*/ 	.short	(.L_226 - .L_225)


	//   ....[0]....
.L_225:
        /*01c8*/ 	.word	0xffffffff


	//   ....[1]....
        /*01cc*/ 	.word	0xffffffff


	//   ....[2]....
        /*01d0*/ 	.word	0xffffffff


	//   ....[3]....
        /*01d4*/ 	.word	0xffffffff


	//   ....[4]....
        /*01d8*/ 	.word	0xffffffff


	//   ....[5]....
        /*01dc*/ 	.word	0xffffffff


	//   ....[6]....
        /*01e0*/ 	.word	0xffffffff


	//   ....[7]....
        /*01e4*/ 	.word	0xffffffff


	//   ....[8]....
        /*01e8*/ 	.word	0xffffffff


	//   ....[9]....
        /*01ec*/ 	.word	0xffffffff


	//   ....[10]....
        /*01f0*/ 	.word	0xffffffff


	//   ....[11]....
        /*01f4*/ 	.word	0xffffffff


	//   ....[12]....
        /*01f8*/ 	.word	0xffffffff


	//   ....[13]....
        /*01fc*/ 	.word	0xffffffff


	//   ....[14]....
        /*0200*/ 	.word	0xffffffff


	//   ....[15]....
        /*0204*/ 	.word	0xffffffff


	//   ....[16]....
        /*0208*/ 	.word	0xffffffff


	//   ....[17]....
        /*020c*/ 	.word	0xffffffff


	//   ....[18]....
        /*0210*/ 	.word	0xffffffff


	//   ....[19]....
        /*0214*/ 	.word	0xffffffff


	//   ....[20]....
        /*0218*/ 	.word	0xffffffff


	//   ....[21]....
        /*021c*/ 	.word	0xffffffff


	//   ....[22]....
        /*0220*/ 	.word	0xffffffff


	//   ....[23]....
        /*0224*/ 	.word	0xffffffff


	//----- nvinfo : EIATTR_COOP_GROUP_INSTR_OFFSETS
	.align		4
.L_226:
        /*0228*/ 	.byte	0x04, 0x28
        /*022a*/ 	.short	(.L_228 - .L_227)


	//   ....[0]....
.L_227:
        /*022c*/ 	.word	0x00006520


	//   ....[1]....
        /*0230*/ 	.word	0x00006540


	//   ....[2]....
        /*0234*/ 	.word	0x00006580


	//   ....[3]....
        /*0238*/ 	.word	0x00006590


	//   ....[4]....
        /*023c*/ 	.word	0x00006fb0


	//   ....[5]....
        /*0240*/ 	.word	0x00007030


	//   ....[6]....
        /*0244*/ 	.word	0x000072c0


	//   ....[7]....
        /*0248*/ 	.word	0x00007360


	//   ....[8]....
        /*024c*/ 	.word	0x0000b7a0


	//   ....[9]....
        /*0250*/ 	.word	0x0000b7d0


	//   ....[10]....
        /*0254*/ 	.word	0x0000b810


	//   ....[11]....
        /*0258*/ 	.word	0x0000b820


	//   ....[12]....
        /*025c*/ 	.word	0x0000b860


	//   ....[13]....
        /*0260*/ 	.word	0x0000b880


	//   ....[14]....
        /*0264*/ 	.word	0x0000b890


	//   ....[15]....
        /*0268*/ 	.word	0x0000b8a0


	//   ....[16]....
        /*026c*/ 	.word	0x0000de50


	//   ....[17]....
        /*0270*/ 	.word	0x0000de60


	//   ....[18]....
        /*0274*/ 	.word	0x0000de70


	//   ....[19]....
        /*0278*/ 	.word	0x0000de80


	//   ....[20]....
        /*027c*/ 	.word	0x0000dec0


	//   ....[21]....
        /*0280*/ 	.word	0x0000df00


	//   ....[22]....
        /*0284*/ 	.word	0x0000dfb0


	//   ....[23]....
        /*0288*/ 	.word	0x0000dfe0


	//----- nvinfo : EIATTR_EXIT_INSTR_OFFSETS
	.align		4
.L_228:
        /*028c*/ 	.byte	0x04, 0x1c
        /*028e*/ 	.short	(.L_230 - .L_229)


	//   ....[0]....
.L_229:
        /*0290*/ 	.word	0x00000390


	//   ....[1]....
        /*0294*/ 	.word	0x0000f1f0


	//   ....[2]....
        /*0298*/ 	.word	0x0000f2d0


	//   ....[3]....
        /*029c*/ 	.word	0x0000fdd0


	//   ....[4]....
        /*02a0*/ 	.word	0x0000fe60


	//----- nvinfo : EIATTR_CRS_STACK_SIZE
	.align		4
.L_230:
        /*02a4*/ 	.byte	0x04, 0x1e
        /*02a6*/ 	.short	(.L_232 - .L_231)
.L_231:
        /*02a8*/ 	.word	0x00000000


	//----- nvinfo : EIATTR_CBANK_PARAM_SIZE
	.align		4
.L_232:
        /*02ac*/ 	.byte	0x03, 0x19
        /*02ae*/ 	.short	0x01d0


	//----- nvinfo : EIATTR_PARAM_CBANK
	.align		4
        /*02b0*/ 	.byte	0x04, 0x0a
        /*02b2*/ 	.short	(.L_234 - .L_233)
	.align		4
.L_233:
        /*02b4*/ 	.word	index@(.nv.constant0._ZN5flash16flash_fwd_kernelI23Flash_fwd_kernel_traitsILi32ELi128ELi128ELi4ELb0ELb0EN7cutlass6half_tE19Flash_kernel_traitsILi32ELi128ELi128ELi4ES3_EELb0ELb0ELb0ELb1ELb0ELb0ELb0ELb0EEEvNS_16Flash_fwd_paramsE)
        /*02b8*/ 	.short	0x0210
        /*02ba*/ 	.short	0x01d0


	//----- nvinfo : EIATTR_SW_WAR
	.align		4
.L_234:
        /*02bc*/ 	.byte	0x04, 0x36
        /*02be*/ 	.short	(.L_236 - .L_235)
.L_235:
        /*02c0*/ 	.word	0x00000008
.L_236:


//--------------------- .nv.info._ZN5flash16flash_fwd_kernelI23Flash_fwd_kernel_traitsILi32ELi128ELi128ELi4ELb0ELb0EN7cutlass6half_tE19Flash_kernel_traitsILi32ELi128ELi128ELi4ES3_EELb0ELb0ELb1ELb0ELb0ELb1ELb0ELb0EEEvNS_16Flash_fwd_paramsE --------------------------
	.section	.nv.info._ZN5flash16flash_fwd_kernelI23Flash_fwd_kernel_traitsILi32ELi128ELi128ELi4ELb0ELb0EN7cutlass6half_tE19Flash_kernel_traitsILi32ELi128ELi128ELi4ES3_EELb0ELb0ELb1ELb0ELb0ELb1ELb0ELb0EEEvNS_16Flash_fwd_paramsE,"",@"SHT_CUDA_INFO"
	.sectionflags	@""
	.align	4


	//----- nvinfo : EIATTR_CUDA_API_VERSION
	.align		4
        /*0000*/ 	.byte	0x04, 0x37
        /*0002*/ 	.short	(.L_238 - .L_237)
.L_237:
        /*0004*/ 	.word	0x00000082


	//----- nvinfo : EIATTR_KPARAM_INFO
	.align		4
.L_238:
        /*0008*/ 	.byte	0x04, 0x17
        /*000a*/ 	.short	(.L_240 - .L_239)
.L_239:
        /*000c*/ 	.word	0x00000000
        /*0010*/ 	.short	0x0000
        /*0012*/ 	.short	0x0000
        /*0014*/ 	.byte	0x00, 0xf0, 0x41, 0x07


	//----- nvinfo : EIATTR_SPARSE_MMA_MASK
	.align		4
.L_240:
        /*0018*/ 	.byte	0x03, 0x50
        /*001a*/ 	.short	0x0000


	//----- nvinfo : EIATTR_MAXREG_COUNT
	.align		4
        /*001c*/ 	.byte	0x03, 0x1b
        /*001e*/ 	.short	0x00ff


	//----- nvinfo : EIATTR_NUM_BARRIERS
	.align		4
        /*0020*/ 	.byte	0x02, 0x4c
        /*0022*/ 	.byte	0x01
	.zero		1


	//----- nvinfo : EIATTR_ANNOTATIONS
	.align		4
        /*0024*/ 	.byte	0x04, 0x55
        /*0026*/ 	.short	(.L_242 - .L_241)


	//   ....[0]....
.L_241:
        /* <DEDUP_REMOVED lines=52> */
        /*035c*/ 	.byte	0x60, 0x30, 0x01, 0x00, 0x01, 0x00, 0x00, 0x00, 0x40, 0x39, 0x01, 0x00


	//----- nvinfo : EIATTR_MERCURY_ISA_VERSION
	.align		4
.L_242:
        /*0368*/ 	.byte	0x03, 0x5f
        /*036a*/ 	.short	0x0101


	//----- nvinfo : EIATTR_COOP_GROUP_MASK_REGIDS
	.align		4
        /*036c*/ 	.byte	0x04, 0x29
        /*036e*/ 	.short	(.L_244 - .L_243)


	//   ....[0]....
.L_243:
        /*0370*/ 	.word	0xffffffff


	//   ....[1]....
        /*0374*/ 	.word	0xffffffff


	//   ....[2]....
        /*0378*/ 	.word	0xffffffff


	//   ....[3]....
        /*037c*/ 	.word	0xffffffff


	//   ....[4]....
        /*0380*/ 	.word	0xffffffff


	//   ....[5]....
        /*0384*/ 	.word	0xffffffff


	//   ....[6]....
        /*0388*/ 	.word	0xffffffff


	//   ....[7]....
        /*038c*/ 	.word	0xffffffff


	//   ....[8]....
        /*0390*/ 	.word	0xffffffff


	//   ....[9]....
        /*0394*/ 	.word	0xffffffff


	//   ....[10]....
        /*0398*/ 	.word	0xffffffff


	//   ....[11]....
        /*039c*/ 	.word	0xffffffff


	//   ....[12]....
        /*03a0*/ 	.word	0xffffffff


	//   ....[13]....
        /*03a4*/ 	.word	0xffffffff


	//   ....[14]....
        /*03a8*/ 	.word	0xffffffff


	//   ....[15]....
        /*03ac*/ 	.word	0xffffffff


	//   ....[16]....
        /*03b0*/ 	.word	0xffffffff


	//   ....[17]....
        /*03b4*/ 	.word	0xffffffff


	//   ....[18]....
        /*03b8*/ 	.word	0xffffffff


	//   ....[19]....
        /*03bc*/ 	.word	0xffffffff


	//   ....[20]....
        /*03c0*/ 	.word	0xffffffff


	//   ....[21]....
        /*03c4*/ 	.word	0xffffffff


	//   ....[22]....
        /*03c8*/ 	.word	0xffffffff


	//   ....[23]....
        /*03cc*/ 	.word	0xffffffff


	//   ....[24]....
        /*03d0*/ 	.word	0xffffffff


	//   ....[25]....
        /*03d4*/ 	.word	0xffffffff


	//   ....[26]....
        /*03d8*/ 	.word	0xffffffff


	//   ....[27]....
        /*03dc*/ 	.word	0xffffffff


	//   ....[28]....
        /*03e0*/ 	.word	0xffffffff


	//   ....[29]....
        /*03e4*/ 	.word	0xffffffff


	//   ....[30]....
        /*03e8*/ 	.word	0xffffffff


	//   ....[31]....
        /*03ec*/ 	.word	0xffffffff


	//----- nvinfo : EIATTR_COOP_GROUP_INSTR_OFFSETS
	.align		4
.L_244:
        /*03f0*/ 	.byte	0x04, 0x28
        /*03f2*/ 	.short	(.L_246 - .L_245)


	//   ....[0]....
.L_245:
        /*03f4*/ 	.word	0x000039b0


	//   ....[1]....
        /*03f8*/ 	.word	0x00003a70


	//   ....[2]....
        /*03fc*/ 	.word	0x000048e0


	//   ....[3]....
        /*0400*/ 	.word	0x000049a0


	//   ....[4]....
        /*0404*/ 	.word	0x00005a50


	//   ....[5]....
        /*0408*/ 	.word	0x00005af0


	//   ....[6]....
        /*040c*/ 	.word	0x00005d50


	//   ....[7]....
        /*0410*/ 	.word	0x00005dc0


	//   ....[8]....
        /*0414*/ 	.word	0x00008e90


	//   ....[9]....
        /*0418*/ 	.word	0x00008f90


	//   ....[10]....
        /*041c*/ 	.word	0x00009e00


	//   ....[11]....
        /*0420*/ 	.word	0x00009f10


	//   ....[12]....
        /*0424*/ 	.word	0x0000b000


	//   ....[13]....
        /*0428*/ 	.word	0x0000b0d0


	//   ....[14]....
        /*042c*/ 	.word	0x0000b440


	//   ....[15]....
        /*0430*/ 	.word	0x0000b480


	//   ....[16]....
        /*0434*/ 	.word	0x0000fe10


	//   ....[17]....
        /*0438*/ 	.word	0x0000fee0


	//   ....[18]....
        /*043c*/ 	.word	0x0000ffe0


	//   ....[19]....
        /*0440*/ 	.word	0x00010040


	//   ....[20]....
        /*0444*/ 	.word	0x00010240


	//   ....[21]....
        /*0448*/ 	.word	0x00010270


	//   ....[22]....
        /*044c*/ 	.word	0x00010350


	//   ....[23]....
        /*0450*/ 	.word	0x00010370


	//   ....[24]....
        /*0454*/ 	.word	0x00012c60


	//   ....[25]....
        /*0458*/ 	.word	0x00012c70


	//   ....[26]....
        /*045c*/ 	.word	0x00012c80


	//   ....[27]....
        /*0460*/ 	.word	0x00012c90


	//   ....[28]....
        /*0464*/ 	.word	0x00012cd0


	//   ....[29]....
        /*0468*/ 	.word	0x00012d00


	//   ....[30]....
        /*046c*/ 	.word	0x00012da0


	//   ....[31]....
        /*0470*/ 	.word	0x00012dd0


	//----- nvinfo : EIATTR_EXIT_INSTR_OFFSETS
	.align		4
.L_246:
        /*0474*/ 	.byte	0x04, 0x1c
        /*0476*/ 	.short	(.L_248 - .L_247)


	//   ....[0]....
.L_247:
        /*0478*/ 	.word	0x00000330


	//   ....[1]....
        /*047c*/ 	.word	0x00000f30


	//   ....[2]....
        /*0480*/ 	.word	0x00000fc0


	//   ....[3]....
        /*0484*/ 	.word	0x00014010


	//   ....[4]....
        /*0488*/ 	.word	0x000140f0


	//----- nvinfo : EIATTR_CRS_STACK_SIZE
	.align		4
.L_248:
        /*048c*/ 	.byte	0x04, 0x1e
        /*048e*/ 	.short	(.L_250 - .L_249)
.L_249:
        /*0490*/ 	.word	0x00000000


	//----- nvinfo : EIATTR_CBANK_PARAM_SIZE
	.align		4
.L_250:
        /*0494*/ 	.byte	0x03, 0x19
        /*0496*/ 	.short	0x01d0


	//----- nvinfo : EIATTR_PARAM_CBANK
	.align		4
        /*0498*/ 	.byte	0x04, 0x0a
        /*049a*/ 	.short	(.L_252 - .L_251)
	.align		4
.L_251:
        /*049c*/ 	.word	index@(.nv.constant0._ZN5flash16flash_fwd_kernelI23Flash_fwd_kernel_traitsILi32ELi128ELi128ELi4ELb0ELb0EN7cutlass6half_tE19Flash_kernel_traitsILi32ELi128ELi128ELi4ES3_EELb0ELb0ELb1ELb0ELb0ELb1ELb0ELb0EEEvNS_16Flash_fwd_paramsE)
        /*04a0*/ 	.short	0x0210
        /*04a2*/ 	.short	0x01d0


	//----- nvinfo : EIATTR_SW_WAR
	.align		4
.L_252:
        /*04a4*/ 	.byte	0x04, 0x36
        /*04a6*/ 	.short	(.L_254 - .L_253)
.L_253:
        /*04a8*/ 	.word	0x00000008
.L_254:


//--------------------- .nv.info._ZN5flash16flash_fwd_kernelI23Flash_fwd_kernel_traitsILi32ELi128ELi128ELi4ELb0ELb0EN7cutlass6half_tE19Flash_kernel_traitsILi32ELi128ELi128ELi4ES3_EELb0ELb0ELb1ELb0ELb0ELb0ELb0ELb0EEEvNS_16Flash_fwd_paramsE --------------------------
	.section	.nv.info._ZN5flash16flash_fwd_kernelI23Flash_fwd_kernel_traitsILi32ELi128ELi128ELi4ELb0ELb0EN7cutlass6half_tE19Flash_kernel_traitsILi32ELi128ELi128ELi4ES3_EELb0ELb0ELb1ELb0ELb0ELb0ELb0ELb0EEEvNS_16Flash_fwd_paramsE,"",@"SHT_CUDA_INFO"
	.sectionflags	@""
	.align	4


	//----- nvinfo : EIATTR_CUDA_API_VERSION
	.align		4
        /*0000*/ 	.byte	0x04, 0x37
        /*0002*/ 	.short	(.L_256 - .L_255)
.L_255:
        /*0004*/ 	.word	0x00000082


	//----- nvinfo : EIATTR_KPARAM_INFO
	.align		4
.L_256:
        /*0008*/ 	.byte	0x04, 0x17
        /*000a*/ 	.short	(.L_258 - .L_257)
.L_257:
        /*000c*/ 	.word	0x00000000
        /*0010*/ 	.short	0x0000
        /*0012*/ 	.short	0x0000
        /*0014*/ 	.byte	0x00, 0xf0, 0x41, 0x07


	//----- nvinfo : EIATTR_SPARSE_MMA_MASK
	.align		4
.L_258:
        /*0018*/ 	.byte	0x03, 0x50
        /*001a*/ 	.short	0x0000


	//----- nvinfo : EIATTR_MAXREG_COUNT
	.align		4
        /*001c*/ 	.byte	0x03, 0x1b
        /*001e*/ 	.short	0x00ff


	//----- nvinfo : EIATTR_NUM_BARRIERS
	.align		4
        /*0020*/ 	.byte	0x02, 0x4c
        /*0022*/ 	.byte	0x01
	.zero		1


	//----- nvinfo : EIATTR_ANNOTATIONS
	.align		4
        /*0024*/ 	.byte	0x04, 0x55
        /*0026*/ 	.short	(.L_260 - .L_259)


	//   ....[0]....
.L_259:
        /* <DEDUP_REMOVED lines=22> */


	//----- nvinfo : EIATTR_MERCURY_ISA_VERSION
	.align		4
.L_260:
        /*0178*/ 	.byte	0x03, 0x5f
        /*017a*/ 	.short	0x0101


	//----- nvinfo : EIATTR_INT_WARP_WIDE_INSTR_OFFSETS
	.align		4
        /*017c*/ 	.byte	0x04, 0x31
        /*017e*/ 	.short	(.L_262 - .L_261)


	//   ....[0]....
.L_261:
        /*0180*/ 	.word	0x00008150


	//----- nvinfo : EIATTR_COOP_GROUP_MASK_REGIDS
	.align		4
.L_262:
        /*0184*/ 	.byte	0x04, 0x29
        /*0186*/ 	.short	(.L_264 - .L_263)


	//   ....[0]....
.L_263:
        /*0188*/ 	.word	0xffffffff


	//   ....[1]....
        /*018c*/ 	.word	0xffffffff


	//   ....[2]....
        /*0190*/ 	.word	0xffffffff


	//   ....[3]....
        /*0194*/ 	.word	0xffffffff


	//   ....[4]....
        /*0198*/ 	.word	0xffffffff


	//   ....[5]....
        /*019c*/ 	.word	0xffffffff


	//   ....[6]....
        /*01a0*/ 	.word	0xffffffff


	//   ....[7]....
        /*01a4*/ 	.word	0xffffffff


	//   ....[8]....
        /*01a8*/ 	.word	0xffffffff


	//   ....[9]....
        /*01ac*/ 	.word	0xffffffff


	//   ....[10]....
        /*01b0*/ 	.word	0xffffffff


	//   ....[11]....
        /*01b4*/ 	.word	0xffffffff


	//   ....[12]....
        /*01b8*/ 	.word	0xffffffff


	//   ....[13]....
        /*01bc*/ 	.word	0xffffffff


	//   ....[14]....
        /*01c0*/ 	.word	0xffffffff


	//   ....[15]....
        /*01c4*/ 	.word	0xffffffff


	//   ....[16]....
        /*01c8*/ 	.word	0xffffffff


	//   ....[17]....
        /*01cc*/ 	.word	0xffffffff


	//   ....[18]....
        /*01d0*/ 	.word	0xffffffff


	//   ....[19]....
        /*01d4*/ 	.word	0xffffffff


	//   ....[20]....
        /*01d8*/ 	.word	0xffffffff


	//   ....[21]....
        /*01dc*/ 	.word	0xffffffff


	//   ....[22]....
        /*01e0*/ 	.word	0xffffffff


	//   ....[23]....
        /*01e4*/ 	.word	0xffffffff


	//   ....[24]....
        /*01e8*/ 	.word	0xffffffff


	//   ....[25]....
        /*01ec*/ 	.word	0xffffffff


	//   ....[26]....
        /*01f0*/ 	.word	0xffffffff


	//   ....[27]....
        /*01f4*/ 	.word	0xffffffff


	//   ....[28]....
        /*01f8*/ 	.word	0xffffffff


	//   ....[29]....
        /*01fc*/ 	.word	0xffffffff


	//   ....[30]....
        /*0200*/ 	.word	0xffffffff


	//   ....[31]....
        /*0204*/ 	.word	0xffffffff


	//----- nvinfo : EIATTR_COOP_GROUP_INSTR_OFFSETS
	.align		4
.L_264:
        /*0208*/ 	.byte	0x04, 0x28
        /*020a*/ 	.short	(.L_266 - .L_265)


	//   ....[0]....
.L_265:
        /*020c*/ 	.word	0x000058e0


	//   ....[1]....
        /*0210*/ 	.word	0x00005900


	//   ....[2]....
        /*0214*/ 	.word	0x00005940


	//   ....[3]....
        /*0218*/ 	.word	0x00005950


	//   ....[4]....
        /*021c*/ 	.word	0x00006370


	//   ....[5]....
        /*0220*/ 	.word	0x000063f0


	//   ....[6]....
        /*0224*/ 	.word	0x00006630


	//   ....[7]....
        /*0228*/ 	.word	0x000066a0


	//   ....[8]....
        /*022c*/ 	.word	0x0000aa20


	//   ....[9]....
        /*0230*/ 	.word	0x0000aa40


	//   ....[10]....
        /*0234*/ 	.word	0x0000ae10


	//   ....[11]....
        /*0238*/ 	.word	0x0000ae60


	//   ....[12]....
        /*023c*/ 	.word	0x0000b7b0


	//   ....[13]....
        /*0240*/ 	.word	0x0000b8a0


	//   ....[14]....
        /*0244*/ 	.word	0x0000baf0


	//   ....[15]....
        /*0248*/ 	.word	0x0000bb50


	//   ....[16]....
        /*024c*/ 	.word	0x00010c80


	//   ....[17]....
        /*0250*/ 	.word	0x00010d40


	//   ....[18]....
        /*0254*/ 	.word	0x00010e40


	//   ....[19]....
        /*0258*/ 	.word	0x00010ef0


	//   ....[20]....
        /*025c*/ 	.word	0x00011060


	//   ....[21]....
        /*0260*/ 	.word	0x00011090


	//   ....[22]....
        /*0264*/ 	.word	0x00011170


	//   ....[23]....
        /*0268*/ 	.word	0x000111b0


	//   ....[24]....
        /*026c*/ 	.word	0x000138f0


	//   ....[25]....
        /*0270*/ 	.word	0x00013900


	//   ....[26]....
        /*0274*/ 	.word	0x00013910


	//   ....[27]....
        /*0278*/ 	.word	0x00013930


	//   ....[28]....
        /*027c*/ 	.word	0x00013960


	//   ....[29]....
        /*0280*/ 	.word	0x00013980


	//   ....[30]....
        /*0284*/ 	.word	0x000139b0


	//   ....[31]....
        /*0288*/ 	.word	0x00013a10


	//----- nvinfo : EIATTR_EXIT_INSTR_OFFSETS
	.align		4
.L_266:
        /*028c*/ 	.byte	0x04, 0x1c
        /*028e*/ 	.short	(.L_268 - .L_267)


	//   ....[0]....
.L_267:
        /*0290*/ 	.word	0x000004b0


	//   ....[1]....
        /*0294*/ 	.word	0x00001110


	//   ....[2]....
        /*0298*/ 	.word	0x000011a0


	//   ....[3]....
        /*029c*/ 	.word	0x00014cd0


	//   ....[4]....
        /*02a0*/ 	.word	0x00014db0


	//----- nvinfo : EIATTR_CRS_STACK_SIZE
	.align		4
.L_268:
        /*02a4*/ 	.byte	0x04, 0x1e
        /*02a6*/ 	.short	(.L_270 - .L_269)
.L_269:
        /*02a8*/ 	.word	0x00000000


	//----- nvinfo : EIATTR_CBANK_PARAM_SIZE
	.align		4
.L_270:
        /*02ac*/ 	.byte	0x03, 0x19
        /*02ae*/ 	.short	0x01d0


	//----- nvinfo : EIATTR_PARAM_CBANK
	.align		4
        /*02b0*/ 	.byte	0x04, 0x0a
        /*02b2*/ 	.short	(.L_272 - .L_271)
	.align		4
.L_271:
        /*02b4*/ 	.word	index@(.nv.constant0._ZN5flash16flash_fwd_kernelI23Flash_fwd_kernel_traitsILi32ELi128ELi128ELi4ELb0ELb0EN7cutlass6half_tE19Flash_kernel_traitsILi32ELi128ELi128ELi4ES3_EELb0ELb0ELb1ELb0ELb0ELb0ELb0ELb0EEEvNS_16Flash_fwd_paramsE)
        /*02b8*/ 	.short	0x0210
        /*02ba*/ 	.short	0x01d0


	//----- nvinfo : EIATTR_SW_WAR
	.align		4
.L_272:
        /*02bc*/ 	.byte	0x04, 0x36
        /*02be*/ 	.short	(.L_274 - .L_273)
.L_273:
        /*02c0*/ 	.word	0x00000008
.L_274:


//--------------------- .nv.info._ZN5flash16flash_fwd_kernelI23Flash_fwd_kernel_traitsILi32ELi128ELi128ELi4ELb0ELb0EN7cutlass6half_tE19Flash_kernel_traitsILi32ELi128ELi128ELi4ES3_EELb0ELb0ELb1ELb1ELb0ELb0ELb0ELb0EEEvNS_16Flash_fwd_paramsE --------------------------
	.section	.nv.info._ZN5flash16flash_fwd_kernelI23Flash_fwd_kernel_traitsILi32ELi128ELi128ELi4ELb0ELb0EN7cutlass6half_tE19Flash_kernel_traitsILi32ELi128ELi128ELi4ES3_EELb0ELb0ELb1ELb1ELb0ELb0ELb0ELb0EEEvNS_16Flash_fwd_paramsE,"",@"SHT_CUDA_INFO"
	.sectionflags	@""
	.align	4


	//----- nvinfo : EIATTR_CUDA_API_VERSION
	.align		4
        /*0000*/ 	.byte	0x04, 0x37
        /*0002*/ 	.short	(.L_276 - .L_275)
.L_275:
        /*0004*/ 	.word	0x00000082


	//----- nvinfo : EIATTR_KPARAM_INFO
	.align		4
.L_276:
        /*0008*/ 	.byte	0x04, 0x17
        /*000a*/ 	.short	(.L_278 - .L_277)
.L_277:
        /*000c*/ 	.word	0x00000000
        /*0010*/ 	.short	0x0000
        /*0012*/ 	.short	0x0000
        /*0014*/ 	.byte	0x00, 0xf0, 0x41, 0x07


	//----- nvinfo : EIATTR_SPARSE_MMA_MASK
	.align		4
.L_278:
        /*0018*/ 	.byte	0x03, 0x50
        /*001a*/ 	.short	0x0000


	//----- nvinfo : EIATTR_MAXREG_COUNT
	.align		4
        /*001c*/ 	.byte	0x03, 0x1b
        /*001e*/ 	.short	0x00ff


	//----- nvinfo : EIATTR_NUM_BARRIERS
	.align		4
        /*0020*/ 	.byte	0x02, 0x4c
        /*0022*/ 	.byte	0x01
	.zero		1


	//----- nvinfo : EIATTR_ANNOTATIONS
	.align		4
        /*0024*/ 	.byte	0x04, 0x55
        /*0026*/ 	.short	(.L_280 - .L_279)


	//   ....[0]....
.L_279:
        /* <DEDUP_REMOVED lines=26> */


	//----- nvinfo : EIATTR_MERCURY_ISA_VERSION
	.align		4
.L_280:
        /*01b0*/ 	.byte	0x03, 0x5f
        /*01b2*/ 	.short	0x0101


	//----- nvinfo : EIATTR_INT_WARP_WIDE_INSTR_OFFSETS
	.align		4
        /*01b4*/ 	.byte	0x04, 0x31
        /*01b6*/ 	.short	(.L_282 - .L_281)


	//   ....[0]....
.L_281:
        /*01b8*/ 	.word	0x0000a920


	//----- nvinfo : EIATTR_COOP_GROUP_MASK_REGIDS
	.align		4
.L_282:
        /*01bc*/ 	.byte	0x04, 0x29
        /*01be*/ 	.short	(.L_284 - .L_283)


	//   ....[0]....
.L_283:
        /*01c0*/ 	.word	0xffffffff


	//   ....[1]....
        /*01c4*/ 	.word	0xffffffff


	//   ....[2]....
        /*01c8*/ 	.word	0xffffffff


	//   ....[3]....
        /*01cc*/ 	.word	0xffffffff


	//   ....[4]....
        /*01d0*/ 	.word	0xffffffff


	//   ....[5]....
        /*01d4*/ 	.word	0xffffffff


	//   ....[6]....
        /*01d8*/ 	.word	0xffffffff


	//   ....[7]....
        /*01dc*/ 	.word	0xffffffff


	//   ....[8]....
        /*01e0*/ 	.word	0xffffffff


	//   ....[9]....
        /*01e4*/ 	.word	0xffffffff


	//   ....[10]....
        /*01e8*/ 	.word	0xffffffff


	//   ....[11]....
        /*01ec*/ 	.word	0xffffffff


	//   ....[12]....
        /*01f0*/ 	.word	0xffffffff


	//   ....[13]....
        /*01f4*/ 	.word	0xffffffff


	//   ....[14]....
        /*01f8*/ 	.word	0xffffffff


	//   ....[15]....
        /*01fc*/ 	.word	0xffffffff


	//   ....[16]....
        /*0200*/ 	.word	0xffffffff


	//   ....[17]....
        /*0204*/ 	.word	0xffffffff


	//   ....[18]....
        /*0208*/ 	.word	0xffffffff


	//   ....[19]....
        /*020c*/ 	.word	0xffffffff


	//   ....[20]....
        /*0210*/ 	.word	0xffffffff


	//   ....[21]....
        /*0214*/ 	.word	0xffffffff


	//   ....[22]....
        /*0218*/ 	.word	0xffffffff


	//   ....[23]....
        /*021c*/ 	.word	0xffffffff


	//   ....[24]....
        /*0220*/ 	.word	0xffffffff


	//   ....[25]....
        /*0224*/ 	.word	0xffffffff


	//   ....[26]....
        /*0228*/ 	.word	0xffffffff


	//   ....[27]....
        /*022c*/ 	.word	0xffffffff


	//   ....[28]....
        /*0230*/ 	.word	0xffffffff


	//   ....[29]....
        /*0234*/ 	.word	0xffffffff


	//   ....[30]....
        /*0238*/ 	.word	0xffffffff


	//   ....[31]....
        /*023c*/ 	.word	0xffffffff


	//----- nvinfo : EIATTR_COOP_GROUP_INSTR_OFFSETS
	.align		4
.L_284:
        /*0240*/ 	.byte	0x04, 0x28
        /*0242*/ 	.short	(.L_286 - .L_285)


	//   ....[0]....
.L_285:
        /*0244*/ 	.word	0x00008110


	//   ....[1]....
        /*0248*/ 	.word	0x00008130


	//   ....[2]....
        /*024c*/ 	.word	0x00008170


	//   ....[3]....
        /*0250*/ 	.word	0x00008180


	//   ....[4]....
        /*0254*/ 	.word	0x00008d50


	//   ....[5]....
        /*0258*/ 	.word	0x00008e10


	//   ....[6]....
        /*025c*/ 	.word	0x00008ea0


	//   ....[7]....
        /*0260*/ 	.word	0x00008f10


	//   ....[8]....
        /*0264*/ 	.word	0x0000fa90


	//   ....[9]....
        /*0268*/ 	.word	0x0000fab0


	//   ....[10]....
        /*026c*/ 	.word	0x0000fe80


	//   ....[11]....
        /*0270*/ 	.word	0x0000fed0


	//   ....[12]....
        /*0274*/ 	.word	0x00010850


	//   ....[13]....
        /*0278*/ 	.word	0x00010920


	//   ....[14]....
        /*027c*/ 	.word	0x00010b20


	//   ....[15]....
        /*0280*/ 	.word	0x00010b80


	//   ....[16]....
        /*0284*/ 	.word	0x00017ac0


	//   ....[17]....
        /*0288*/ 	.word	0x00017b50


	//   ....[18]....
        /*028c*/ 	.word	0x00017c70


	//   ....[19]....
        /*0290*/ 	.word	0x00017cb0


	//   ....[20]....
        /*0294*/ 	.word	0x000180e0


	//   ....[21]....
        /*0298*/ 	.word	0x00018100


	//   ....[22]....
        /*029c*/ 	.word	0x00018180


	//   ....[23]....
        /*02a0*/ 	.word	0x000181a0


	//   ....[24]....
        /*02a4*/ 	.word	0x0001a980


	//   ....[25]....
        /*02a8*/ 	.word	0x0001a990


	//   ....[26]....
        /*02ac*/ 	.word	0x0001a9a0


	//   ....[27]....
        /*02b0*/ 	.word	0x0001a9c0


	//   ....[28]....
        /*02b4*/ 	.word	0x0001a9f0


	//   ....[29]....
        /*02b8*/ 	.word	0x0001aa10


	//   ....[30]....
        /*02bc*/ 	.word	0x0001aa40


	//   ....[31]....
        /*02c0*/ 	.word	0x0001aab0


	//----- nvinfo : EIATTR_EXIT_INSTR_OFFSETS
	.align		4
.L_286:
        /*02c4*/ 	.byte	0x04, 0x1c
        /*02c6*/ 	.short	(.L_288 - .L_287)


	//   ....[0]....
.L_287:
        /*02c8*/ 	.word	0x000004c0


	//   ....[1]....
        /*02cc*/ 	.word	0x00001110


	//   ....[2]....
        /*02d0*/ 	.word	0x000011a0


	//   ....[3]....
        /*02d4*/ 	.word	0x0001bd90


	//   ....[4]....
        /*02d8*/ 	.word	0x0001be70


	//----- nvinfo : EIATTR_CRS_STACK_SIZE
	.align		4
.L_288:
        /*02dc*/ 	.byte	0x04, 0x1e
        /*02de*/ 	.short	(.L_290 - .L_289)
.L_289:
        /*02e0*/ 	.word	0x00000000


	//----- nvinfo : EIATTR_CBANK_PARAM_SIZE
	.align		4
.L_290:
        /*02e4*/ 	.byte	0x03, 0x19
        /*02e6*/ 	.short	0x01d0


	//----- nvinfo : EIATTR_PARAM_CBANK
	.align		4
        /*02e8*/ 	.byte	0x04, 0x0a
        /*02ea*/ 	.short	(.L_292 - .L_291)
	.align		4
.L_291:
        /*02ec*/ 	.word	index@(.nv.constant0._ZN5flash16flash_fwd_kernelI23Flash_fwd_kernel_traitsILi32ELi128ELi128ELi4ELb0ELb0EN7cutlass6half_tE19Flash_kernel_traitsILi32ELi128ELi128ELi4ES3_EELb0ELb0ELb1ELb1ELb0ELb0ELb0ELb0EEEvNS_16Flash_fwd_paramsE)
        /*02f0*/ 	.short	0x0210
        /*02f2*/ 	.short	0x01d0


	//----- nvinfo : EIATTR_SW_WAR
	.align		4
.L_292:
        /*02f4*/ 	.byte	0x04, 0x36
        /*02f6*/ 	.short	(.L_294 - .L_293)
.L_293:
        /*02f8*/ 	.word	0x00000008
.L_294:


//--------------------- .nv.info._ZN5flash16flash_fwd_kernelI23Flash_fwd_kernel_traitsILi32ELi128ELi128ELi4ELb0ELb0EN7cutlass6half_tE19Flash_kernel_traitsILi32ELi128ELi128ELi4ES3_EELb1ELb0ELb0ELb0ELb0ELb1ELb0ELb0EEEvNS_16Flash_fwd_paramsE --------------------------
	.section	.nv.info._ZN5flash16flash_fwd_kernelI23Flash_fwd_kernel_traitsILi32ELi128ELi128ELi4ELb0ELb0EN7cutlass6half_tE19Flash_kernel_traitsILi32ELi128ELi128ELi4ES3_EELb1ELb0ELb0ELb0ELb0ELb1ELb0ELb0EEEvNS_16Flash_fwd_paramsE,"",@"SHT_CUDA_INFO"
	.sectionflags	@""
	.align	4


	//----- nvinfo : EIATTR_CUDA_API_VERSION
	.align		4
        /*0000*/ 	.byte	0x04, 0x37
        /*0002*/ 	.short	(.L_296 - .L_295)
.L_295:
        /*0004*/ 	.word	0x00000082


	//----- nvinfo : EIATTR_KPARAM_INFO
	.align		4
.L_296:
        /*0008*/ 	.byte	0x04, 0x17
        /*000a*/ 	.short	(.L_298 - .L_297)
.L_297:
        /*000c*/ 	.word	0x00000000
        /*0010*/ 	.short	0x0000
        /*0012*/ 	.short	0x0000
        /*0014*/ 	.byte	0x00, 0xf0, 0x41, 0x07


	//----- nvinfo : EIATTR_SPARSE_MMA_MASK
	.align		4
.L_298:
        /*0018*/ 	.byte	0x03, 0x50
        /*001a*/ 	.short	0x0000


	//----- nvinfo : EIATTR_MAXREG_COUNT
	.align		4
        /*001c*/ 	.byte	0x03, 0x1b
        /*001e*/ 	.short	0x00ff


	//----- nvinfo : EIATTR_NUM_BARRIERS
	.align		4
        /*0020*/ 	.byte	0x02, 0x4c
        /*0022*/ 	.byte	0x01
	.zero		1


	//----- nvinfo : EIATTR_ANNOTATIONS
	.align		4
        /*0024*/ 	.byte	0x04, 0x55
        /*0026*/ 	.short	(.L_300 - .L_299)


	//   ....[0]....
.L_299:
        /* <DEDUP_REMOVED lines=46> */


	//----- nvinfo : EIATTR_MERCURY_ISA_VERSION
	.align		4
.L_300:
        /*02f0*/ 	.byte	0x03, 0x5f
        /*02f2*/ 	.short	0x0101


	//----- nvinfo : EIATTR_COOP_GROUP_MASK_REGIDS
	.align		4
        /*02f4*/ 	.byte	0x04, 0x29
        /*02f6*/ 	.short	(.L_302 - .L_301)


	//   ....[0]....
.L_301:
        /*02f8*/ 	.word	0xffffffff


	//   ....[1]....
        /*02fc*/ 	.word	0xffffffff


	//   ....[2]....
        /*0300*/ 	.word	0xffffffff


	//   ....[3]....
        /*0304*/ 	.word	0xffffffff


	//   ....[4]....
        /*0308*/ 	.word	0xffffffff


	//   ....[5]....
        /*030c*/ 	.word	0xffffffff


	//   ....[6]....
        /*0310*/ 	.word	0xffffffff


	//   ....[7]....
        /*0314*/ 	.word	0xffffffff


	//   ....[8]....
        /*0318*/ 	.word	0xffffffff


	//   ....[9]....
        /*031c*/ 	.word	0xffffffff


	//   ....[10]....
        /*0320*/ 	.word	0xffffffff


	//   ....[11]....
        /*0324*/ 	.word	0xffffffff


	//   ....[12]....
        /*0328*/ 	.word	0xffffffff


	//   ....[13]....
        /*032c*/ 	.word	0xffffffff


	//   ....[14]....
        /*0330*/ 	.word	0xffffffff


	//   ....[15]....
        /*0334*/ 	.word	0xffffffff


	//   ....[16]....
        /*0338*/ 	.word	0xffffffff


	//   ....[17]....
        /*033c*/ 	.word	0xffffffff


	//   ....[18]....
        /*0340*/ 	.word	0xffffffff


	//   ....[19]....
        /*0344*/ 	.word	0xffffffff


	//   ....[20]....
        /*0348*/ 	.word	0xffffffff


	//   ....[21]....
        /*034c*/ 	.word	0xffffffff


	//   ....[22]....
        /*0350*/ 	.word	0xffffffff


	//   ....[23]....
        /*0354*/ 	.word	0xffffffff


	//----- nvinfo : EIATTR_COOP_GROUP_INSTR_OFFSETS
	.align		4
.L_302:
        /*0358*/ 	.byte	0x04, 0x28
        /*035a*/ 	.short	(.L_304 - .L_303)


	//   ....[0]....
.L_303:
        /*035c*/ 	.word	0x00003220


	//   ....[1]....
        /*0360*/ 	.word	0x00003400


	//   ....[2]....
        /*0364*/ 	.word	0x00003c90


	//   ....[3]....
        /*0368*/ 	.word	0x00003da0


	//   ....[4]....
        /*036c*/ 	.word	0x00003e00


	//   ....[5]....
        /*0370*/ 	.word	0x00003f30


	//   ....[6]....
        /*0374*/ 	.word	0x000041e0


	//   ....[7]....
        /*0378*/ 	.word	0x000042d0


	//   ....[8]....
        /*037c*/ 	.word	0x0000a350


	//   ....[9]....
        /*0380*/ 	.word	0x0000a380


	//   ....[10]....
        /*0384*/ 	.word	0x0000a4e0


	//   ....[11]....
        /*0388*/ 	.word	0x0000a570


	//   ....[12]....
        /*038c*/ 	.word	0x0000a640


	//   ....[13]....
        /*0390*/ 	.word	0x0000a710


	//   ....[14]....
        /*0394*/ 	.word	0x0000aa90


	//   ....[15]....
        /*0398*/ 	.word	0x0000ace0


	//   ....[16]....
        /*039c*/ 	.word	0x0000f880


	//   ....[17]....
        /*03a0*/ 	.word	0x0000f890


	//   ....[18]....
        /*03a4*/ 	.word	0x0000f8a0


	//   ....[19]....
        /*03a8*/ 	.word	0x0000f8b0


	//   ....[20]....
        /*03ac*/ 	.word	0x0000f8e0


	//   ....[21]....
        /*03b0*/ 	.word	0x0000f900


	//   ....[22]....
        /*03b4*/ 	.word	0x0000f920


	//   ....[23]....
        /*03b8*/ 	.word	0x0000f930


	//----- nvinfo : EIATTR_EXIT_INSTR_OFFSETS
	.align		4
.L_304:
        /*03bc*/ 	.byte	0x04, 0x1c
        /*03be*/ 	.short	(.L_306 - .L_305)


	//   ....[0]....
.L_305:
        /*03c0*/ 	.word	0x000005d0


	//   ....[1]....
        /*03c4*/ 	.word	0x00010cf0


	//   ....[2]....
        /*03c8*/ 	.word	0x00010dd0


	//   ....[3]....
        /*03cc*/ 	.word	0x00011860


	//   ....[4]....
        /*03d0*/ 	.word	0x000118f0


	//----- nvinfo : EIATTR_CRS_STACK_SIZE
	.align		4
.L_306:
        /*03d4*/ 	.byte	0x04, 0x1e
        /*03d6*/ 	.short	(.L_308 - .L_307)
.L_307:
        /*03d8*/ 	.word	0x00000000


	//----- nvinfo : EIATTR_CBANK_PARAM_SIZE
	.align		4
.L_308:
        /*03dc*/ 	.byte	0x03, 0x19
        /*03de*/ 	.short	0x01d0


	//----- nvinfo : EIATTR_PARAM_CBANK
	.align		4
        /*03e0*/ 	.byte	0x04, 0x0a
        /*03e2*/ 	.short	(.L_310 - .L_309)
	.align		4
.L_309:
        /*03e4*/ 	.word	index@(.nv.constant0._ZN5flash16flash_fwd_kernelI23Flash_fwd_kernel_traitsILi32ELi128ELi128ELi4ELb0ELb0EN7cutlass6half_tE19Flash_kernel_traitsILi32ELi128ELi128ELi4ES3_EELb1ELb0ELb0ELb0ELb0ELb1ELb0ELb0EEEvNS_16Flash_fwd_paramsE)
        /*03e8*/ 	.short	0x0210
        /*03ea*/ 	.short	0x01d0


	//----- nvinfo : EIATTR_SW_WAR
	.align		4
.L_310:
        /*03ec*/ 	.byte	0x04, 0x36
        /*03ee*/ 	.short	(.L_312 - .L_311)
.L_311:
        /*03f0*/ 	.word	0x00000008
.L_312:


//--------------------- .nv.info._ZN5flash16flash_fwd_kernelI23Flash_fwd_kernel_traitsILi32ELi128ELi128ELi4ELb0ELb0EN7cutlass6half_tE19Flash_kernel_traitsILi32ELi128ELi128ELi4ES3_EELb0ELb0ELb0ELb0ELb0ELb1ELb1ELb0EEEvNS_16Flash_fwd_paramsE --------------------------
	.section	.nv.info._ZN5flash16flash_fwd_kernelI23Flash_fwd_kernel_traitsILi32ELi128ELi128ELi4ELb0ELb0EN7cutlass6half_tE19Flash_kernel_traitsILi32ELi128ELi128ELi4ES3_EELb0ELb0ELb0ELb0ELb0ELb1ELb1ELb0EEEvNS_16Flash_fwd_paramsE,"",@"SHT_CUDA_INFO"
	.sectionflags	@""
	.align	4


	//----- nvinfo : EIATTR_CUDA_API_VERSION
	.align		4
        /*0000*/ 	.byte	0x04, 0x37
        /*0002*/ 	.short	(.L_314 - .L_313)
.L_313:
        /*0004*/ 	.word	0x00000082


	//----- nvinfo : EIATTR_KPARAM_INFO
	.align		4
.L_314:
        /*0008*/ 	.byte	0x04, 0x17
        /*000a*/ 	.short	(.L_316 - .L_315)
.L_315:
        /*000c*/ 	.word	0x00000000
        /*0010*/ 	.short	0x0000
        /*0012*/ 	.short	0x0000
        /*0014*/ 	.byte	0x00, 0xf0, 0x41, 0x07


	//----- nvinfo : EIATTR_SPARSE_MMA_MASK
	.align		4
.L_316:
        /*0018*/ 	.byte	0x03, 0x50
        /*001a*/ 	.short	0x0000


	//----- nvinfo : EIATTR_MAXREG_COUNT
	.align		4
        /*001c*/ 	.byte	0x03, 0x1b
        /*001e*/ 	.short	0x00ff


	//----- nvinfo : EIATTR_NUM_BARRIERS
	.align		4
        /*0020*/ 	.byte	0x02, 0x4c
        /*0022*/ 	.byte	0x01
	.zero		1


	//----- nvinfo : EIATTR_ANNOTATIONS
	.align		4
        /*0024*/ 	.byte	0x04, 0x55
        /*0026*/ 	.short	(.L_318 - .L_317)


	//   ....[0]....
.L_317:
        /* <DEDUP_REMOVED lines=24> */


	//----- nvinfo : EIATTR_MERCURY_ISA_VERSION
	.align		4
.L_318:
        /*0190*/ 	.byte	0x03, 0x5f
        /*0192*/ 	.short	0x0101


	//----- nvinfo : EIATTR_COOP_GROUP_MASK_REGIDS
	.align		4
        /*0194*/ 	.byte	0x04, 0x29
        /*0196*/ 	.short	(.L_320 - .L_319)


	//   ....[0]....
.L_319:
        /*0198*/ 	.word	0xffffffff


	//   ....[1]....
        /*019c*/ 	.word	0xffffffff


	//   ....[2]....
        /*01a0*/ 	.word	0xffffffff


	//   ....[3]....
        /*01a4*/ 	.word	0xffffffff


	//   ....[4]....
        /*01a8*/ 	.word	0xffffffff


	//   ....[5]....
        /*01ac*/ 	.word	0xffffffff


	//   ....[6]....
        /*01b0*/ 	.word	0xffffffff


	//   ....[7]....
        /*01b4*/ 	.word	0xffffffff


	//   ....[8]....
        /*01b8*/ 	.word	0xffffffff


	//   ....[9]....
        /*01bc*/ 	.word	0xffffffff


	//   ....[10]....
        /*01c0*/ 	.word	0xffffffff


	//   ....[11]....
        /*01c4*/ 	.word	0xffffffff


	//   ....[12]....
        /*01c8*/ 	.word	0xffffffff


	//   ....[13]....
        /*01cc*/ 	.word	0xffffffff


	//   ....[14]....
        /*01d0*/ 	.word	0xffffffff


	//   ....[15]....
        /*01d4*/ 	.word	0xffffffff


	//   ....[16]....
        /*01d8*/ 	.word	0xffffffff


	//   ....[17]....
        /*01dc*/ 	.word	0xffffffff


	//   ....[18]....
        /*01e0*/ 	.word	0xffffffff


	//   ....[19]....
        /*01e4*/ 	.word	0xffffffff


	//   ....[20]....
        /*01e8*/ 	.word	0xffffffff


	//   ....[21]....
        /*01ec*/ 	.word	0xffffffff


	//   ....[22]....
        /*01f0*/ 	.word	0xffffffff


	//   ....[23]....
        /*01f4*/ 	.word	0xffffffff


	//----- nvinfo : EIATTR_COOP_GROUP_INSTR_OFFSETS
	.align		4
.L_320:
        /*01f8*/ 	.byte	0x04, 0x28
        /*01fa*/ 	.short	(.L_322 - .L_321)


	//   ....[0]....
.L_321:
        /*01fc*/ 	.word	0x00003ee0


	//   ....[1]....
        /*0200*/ 	.word	0x00003f70


	//   ....[2]....
        /*0204*/ 	.word	0x00004260


	//   ....[3]....
        /*0208*/ 	.word	0x00004280


	//   ....[4]....
        /*020c*/ 	.word	0x00004f80


	//   ....[5]....
        /*0210*/ 	.word	0x00004ff0


	//   ....[6]....
        /*0214*/ 	.word	0x00005170


	//   ....[7]....
        /*0218*/ 	.word	0x000051c0


	//   ....[8]....
        /*021c*/ 	.word	0x00008d40


	//   ....[9]....
        /*0220*/ 	.word	0x00008d90


	//   ....[10]....
        /*0224*/ 	.word	0x00008df0


	//   ....[11]....
        /*0228*/ 	.word	0x00008e00


	//   ....[12]....
        /*022c*/ 	.word	0x00008e50


	//   ....[13]....
        /*0230*/ 	.word	0x00008e60


	//   ....[14]....
        /*0234*/ 	.word	0x00008e70


	//   ....[15]....
        /*0238*/ 	.word	0x00008e80


	//   ....[16]....
        /*023c*/ 	.word	0x0000b600


	//   ....[17]....
        /*0240*/ 	.word	0x0000b610


	//   ....[18]....
        /*0244*/ 	.word	0x0000b620


	//   ....[19]....
        /*0248*/ 	.word	0x0000b650


	//   ....[20]....
        /*024c*/ 	.word	0x0000b680


	//   ....[21]....
        /*0250*/ 	.word	0x0000b6b0


	//   ....[22]....
        /*0254*/ 	.word	0x0000b760


	//   ....[23]....
        /*0258*/ 	.word	0x0000b7a0


	//----- nvinfo : EIATTR_EXIT_INSTR_OFFSETS
	.align		4
.L_322:
        /*025c*/ 	.byte	0x04, 0x1c
        /*025e*/ 	.short	(.L_324 - .L_323)


	//   ....[0]....
.L_323:
        /*0260*/ 	.word	0x00000390


	//   ....[1]....
        /*0264*/ 	.word	0x0000c910


	//   ....[2]....
        /*0268*/ 	.word	0x0000c9f0


	//   ....[3]....
        /*026c*/ 	.word	0x0000d490


	//   ....[4]....
        /*0270*/ 	.word	0x0000d520


	//----- nvinfo : EIATTR_CRS_STACK_SIZE
	.align		4
.L_324:
        /*0274*/ 	.byte	0x04, 0x1e
        /*0276*/ 	.short	(.L_326 - .L_325)
.L_325:
        /*0278*/ 	.word	0x00000000


	//----- nvinfo : EIATTR_CBANK_PARAM_SIZE
	.align		4
.L_326:
        /*027c*/ 	.byte	0x03, 0x19
        /*027e*/ 	.short	0x01d0


	//----- nvinfo : EIATTR_PARAM_CBANK
	.align		4
        /*0280*/ 	.byte	0x04, 0x0a
        /*0282*/ 	.short	(.L_328 - .L_327)
	.align		4
.L_327:
        /*0284*/ 	.word	index@(.nv.constant0._ZN5flash16flash_fwd_kernelI23Flash_fwd_kernel_traitsILi32ELi128ELi128ELi4ELb0ELb0EN7cutlass6half_tE19Flash_kernel_traitsILi32ELi128ELi128ELi4ES3_EELb0ELb0ELb0ELb0ELb0ELb1ELb1ELb0EEEvNS_16Flash_fwd_paramsE)
        /*0288*/ 	.short	0x0210
        /*028a*/ 	.short	0x01d0


	//----- nvinfo : EIATTR_SW_WAR
	.align		4
.L_328:
        /*028c*/ 	.byte	0x04, 0x36
        /*028e*/ 	.short	(.L_330 - .L_329)
.L_329:
        /*0290*/ 	.word	0x00000008
.L_330:


//--------------------- .nv.info._ZN5flash16flash_fwd_kernelI23Flash_fwd_kernel_traitsILi32ELi128ELi128ELi4ELb0ELb0EN7cutlass6half_tE19Flash_kernel_traitsILi32ELi128ELi128ELi4ES3_EELb1ELb0ELb0ELb0ELb0ELb0ELb0ELb0EEEvNS_16Flash_fwd_paramsE --------------------------
	.section	.nv.info._ZN5flash16flash_fwd_kernelI23Flash_fwd_kernel_traitsILi32ELi128ELi128ELi4ELb0ELb0EN7cutlass6half_tE19Flash_kernel_traitsILi32ELi128ELi128ELi4ES3_EELb1ELb0ELb0ELb0ELb0ELb0ELb0ELb0EEEvNS_16Flash_fwd_paramsE,"",@"SHT_CUDA_INFO"
	.sectionflags	@""
	.align	4


	//----- nvinfo : EIATTR_CUDA_API_VERSION
	.align		4
        /*0000*/ 	.byte	0x04, 0x37
        /*0002*/ 	.short	(.L_332 - .L_331)
.L_331:
        /*0004*/ 	.word	0x00000082


	//----- nvinfo : EIATTR_KPARAM_INFO
	.align		4
.L_332:
        /*0008*/ 	.byte	0x04, 0x17
        /*000a*/ 	.short	(.L_334 - .L_333)
.L_333:
        /*000c*/ 	.word	0x00000000
        /*0010*/ 	.short	0x0000
        /*0012*/ 	.short	0x0000
        /*0014*/ 	.byte	0x00, 0xf0, 0x41, 0x07


	//----- nvinfo : EIATTR_SPARSE_MMA_MASK
	.align		4
.L_334:
        /*0018*/ 	.byte	0x03, 0x50
        /*001a*/ 	.short	0x0000


	//----- nvinfo : EIATTR_MAXREG_COUNT
	.align		4
        /*001c*/ 	.byte	0x03, 0x1b
        /*001e*/ 	.short	0x00ff


	//----- nvinfo : EIATTR_NUM_BARRIERS
	.align		4
        /*0020*/ 	.byte	0x02, 0x4c
        /*0022*/ 	.byte	0x01
	.zero		1


	//----- nvinfo : EIATTR_ANNOTATIONS
	.align		4
        /*0024*/ 	.byte	0x04, 0x55
        /*0026*/ 	.short	(.L_336 - .L_335)


	//   ....[0]....
.L_335:
        /* <DEDUP_REMOVED lines=51> */


	//----- nvinfo : EIATTR_MERCURY_ISA_VERSION
	.align		4
.L_336:
        /*0348*/ 	.byte	0x03, 0x5f
        /*034a*/ 	.short	0x0101


	//----- nvinfo : EIATTR_COOP_GROUP_MASK_REGIDS
	.align		4
        /*034c*/ 	.byte	0x04, 0x29
        /*034e*/ 	.short	(.L_338 - .L_337)


	//   ....[0]....
.L_337:
        /*0350*/ 	.word	0xffffffff


	//   ....[1]....
        /*0354*/ 	.word	0xffffffff


	//   ....[2]....
        /*0358*/ 	.word	0xffffffff


	//   ....[3]....
        /*035c*/ 	.word	0xffffffff


	//   ....[4]....
        /*0360*/ 	.word	0xffffffff


	//   ....[5]....
        /*0364*/ 	.word	0xffffffff


	//   ....[6]....
        /*0368*/ 	.word	0xffffffff


	//   ....[7]....
        /*036c*/ 	.word	0xffffffff


	//   ....[8]....
        /*0370*/ 	.word	0xffffffff


	//   ....[9]....
        /*0374*/ 	.word	0xffffffff


	//   ....[10]....
        /*0378*/ 	.word	0xffffffff


	//   ....[11]....
        /*037c*/ 	.word	0xffffffff


	//   ....[12]....
        /*0380*/ 	.word	0xffffffff


	//   ....[13]....
        /*0384*/ 	.word	0xffffffff


	//   ....[14]....
        /*0388*/ 	.word	0xffffffff


	//   ....[15]....
        /*038c*/ 	.word	0xffffffff


	//   ....[16]....
        /*0390*/ 	.word	0xffffffff


	//   ....[17]....
        /*0394*/ 	.word	0xffffffff


	//   ....[18]....
        /*0398*/ 	.word	0xffffffff


	//   ....[19]....
        /*039c*/ 	.word	0xffffffff


	//   ....[20]....
        /*03a0*/ 	.word	0xffffffff


	//   ....[21]....
        /*03a4*/ 	.word	0xffffffff


	//   ....[22]....
        /*03a8*/ 	.word	0xffffffff


	//   ....[23]....
        /*03ac*/ 	.word	0xffffffff


	//----- nvinfo : EIATTR_COOP_GROUP_INSTR_OFFSETS
	.align		4
.L_338:
        /*03b0*/ 	.byte	0x04, 0x28
        /*03b2*/ 	.short	(.L_340 - .L_339)


	//   ....[0]....
.L_339:
        /*03b4*/ 	.word	0x00003f40


	//   ....[1]....
        /*03b8*/ 	.word	0x000041f0


	//   ....[2]....
        /*03bc*/ 	.word	0x000042d0


	//   ....[3]....
        /*03c0*/ 	.word	0x00004490


	//   ....[4]....
        /*03c4*/ 	.word	0x000047e0


	//   ....[5]....
        /*03c8*/ 	.word	0x00004860


	//   ....[6]....
        /*03cc*/ 	.word	0x00004a60


	//   ....[7]....
        /*03d0*/ 	.word	0x00004ba0


	//   ....[8]....
        /*03d4*/ 	.word	0x0000b010


	//   ....[9]....
        /*03d8*/ 	.word	0x0000b040


	//   ....[10]....
        /*03dc*/ 	.word	0x0000b070


	//   ....[11]....
        /*03e0*/ 	.word	0x0000b120


	//   ....[12]....
        /*03e4*/ 	.word	0x0000b230


	//   ....[13]....
        /*03e8*/ 	.word	0x0000b280


	//   ....[14]....
        /*03ec*/ 	.word	0x0000b320


	//   ....[15]....
        /*03f0*/ 	.word	0x0000b360


	//   ....[16]....
        /*03f4*/ 	.word	0x000104f0


	//   ....[17]....
        /*03f8*/ 	.word	0x00010500


	//   ....[18]....
        /*03fc*/ 	.word	0x00010510


	//   ....[19]....
        /*0400*/ 	.word	0x00010520


	//   ....[20]....
        /*0404*/ 	.word	0x00010550


	//   ....[21]....
        /*0408*/ 	.word	0x00010570


	//   ....[22]....
        /*040c*/ 	.word	0x00010590


	//   ....[23]....
        /*0410*/ 	.word	0x000105a0


	//----- nvinfo : EIATTR_EXIT_INSTR_OFFSETS
	.align		4
.L_340:
        /*0414*/ 	.byte	0x04, 0x1c
        /*0416*/ 	.short	(.L_342 - .L_341)


	//   ....[0]....
.L_341:
        /*0418*/ 	.word	0x000005d0


	//   ....[1]....
        /*041c*/ 	.word	0x00011980


	//   ....[2]....
        /*0420*/ 	.word	0x00011a60


	//   ....[3]....
        /*0424*/ 	.word	0x00012570


	//   ....[4]....
        /*0428*/ 	.word	0x00012600


	//----- nvinfo : EIATTR_CRS_STACK_SIZE
	.align		4
.L_342:
        /*042c*/ 	.byte	0x04, 0x1e
        /*042e*/ 	.short	(.L_344 - .L_343)
.L_343:
        /*0430*/ 	.word	0x00000000


	//----- nvinfo : EIATTR_CBANK_PARAM_SIZE
	.align		4
.L_344:
        /*0434*/ 	.byte	0x03, 0x19
        /*0436*/ 	.short	0x01d0


	//----- nvinfo : EIATTR_PARAM_CBANK
	.align		4
        /*0438*/ 	.byte	0x04, 0x0a
        /*043a*/ 	.short	(.L_346 - .L_345)
	.align		4
.L_345:
        /*043c*/ 	.word	index@(.nv.constant0._ZN5flash16flash_fwd_kernelI23Flash_fwd_kernel_traitsILi32ELi128ELi128ELi4ELb0ELb0EN7cutlass6half_tE19Flash_kernel_traitsILi32ELi128ELi128ELi4ES3_EELb1ELb0ELb0ELb0ELb0ELb0ELb0ELb0EEEvNS_16Flash_fwd_paramsE)
        /*0440*/ 	.short	0x0210
        /*0442*/ 	.short	0x01d0


	//----- nvinfo : EIATTR_SW_WAR
	.align		4
.L_346:
        /*0444*/ 	.byte	0x04, 0x36
        /*0446*/ 	.short	(.L_348 - .L_347)
.L_347:
        /*0448*/ 	.word	0x00000008
.L_348:


//--------------------- .nv.info._ZN5flash16flash_fwd_kernelI23Flash_fwd_kernel_traitsILi32ELi128ELi128ELi4ELb0ELb0EN7cutlass6half_tE19Flash_kernel_traitsILi32ELi128ELi128ELi4ES3_EELb1ELb0ELb1ELb0ELb0ELb0ELb0ELb0EEEvNS_16Flash_fwd_paramsE --------------------------
	.section	.nv.info._ZN5flash16flash_fwd_kernelI23Flash_fwd_kernel_traitsILi32ELi128ELi128ELi4ELb0ELb0EN7cutlass6half_tE19Flash_kernel_traitsILi32ELi128ELi128ELi4ES3_EELb1ELb0ELb1ELb0ELb0ELb0ELb0ELb0EEEvNS_16Flash_fwd_paramsE,"",@"SHT_CUDA_INFO"
	.sectionflags	@""
	.align	4


	//----- nvinfo : EIATTR_CUDA_API_VERSION
	.align		4
        /*0000*/ 	.byte	0x04, 0x37
        /*0002*/ 	.short	(.L_350 - .L_349)
.L_349:
        /*0004*/ 	.word	0x00000082


	//----- nvinfo : EIATTR_KPARAM_INFO
	.align		4
.L_350:
        /*0008*/ 	.byte	0x04, 0x17
        /*000a*/ 	.short	(.L_352 - .L_351)
.L_351:
        /*000c*/ 	.word	0x00000000
        /*0010*/ 	.short	0x0000
        /*0012*/ 	.short	0x0000
        /*0014*/ 	.byte	0x00, 0xf0, 0x41, 0x07


	//----- nvinfo : EIATTR_SPARSE_MMA_MASK
	.align		4
.L_352:
        /*0018*/ 	.byte	0x03, 0x50
        /*001a*/ 	.short	0x0000


	//----- nvinfo : EIATTR_MAXREG_COUNT
	.align		4
        /*001c*/ 	.byte	0x03, 0x1b
        /*001e*/ 	.short	0x00ff


	//----- nvinfo : EIATTR_NUM_BARRIERS
	.align		4
        /*0020*/ 	.byte	0x02, 0x4c
        /*0022*/ 	.byte	0x01
	.zero		1


	//----- nvinfo : EIATTR_ANNOTATIONS
	.align		4
        /*0024*/ 	.byte	0x04, 0x55
        /*0026*/ 	.short	(.L_354 - .L_353)


	//   ....[0]....
.L_353:
        /* <DEDUP_REMOVED lines=65> */


	//----- nvinfo : EIATTR_MERCURY_ISA_VERSION
	.align		4
.L_354:
        /*0420*/ 	.byte	0x03, 0x5f
        /*0422*/ 	.short	0x0101


	//----- nvinfo : EIATTR_INT_WARP_WIDE_INSTR_OFFSETS
	.align		4
        /*0424*/ 	.byte	0x04, 0x31
        /*0426*/ 	.short	(.L_356 - .L_355)


	//   ....[0]....
.L_355:
        /*0428*/ 	.word	0x0000b260


	//----- nvinfo : EIATTR_COOP_GROUP_MASK_REGIDS
	.align		4
.L_356:
        /*042c*/ 	.byte	0x04, 0x29
        /*042e*/ 	.short	(.L_358 - .L_357)


	//   ....[0]....
.L_357:
        /*0430*/ 	.word	0xffffffff


	//   ....[1]....
        /*0434*/ 	.word	0xffffffff


	//   ....[2]....
        /*0438*/ 	.word	0xffffffff


	//   ....[3]....
        /*043c*/ 	.word	0xffffffff


	//   ....[4]....
        /*0440*/ 	.word	0xffffffff


	//   ....[5]....
        /*0444*/ 	.word	0xffffffff


	//   ....[6]....
        /*0448*/ 	.word	0xffffffff


	//   ....[7]....
        /*044c*/ 	.word	0xffffffff


	//   ....[8]....
        /*0450*/ 	.word	0xffffffff


	//   ....[9]....
        /*0454*/ 	.word	0xffffffff


	//   ....[10]....
        /*0458*/ 	.word	0xffffffff


	//   ....[11]....
        /*045c*/ 	.word	0xffffffff


	//   ....[12]....
        /*0460*/ 	.word	0xffffffff


	//   ....[13]....
        /*0464*/ 	.word	0xffffffff


	//   ....[14]....
        /*0468*/ 	.word	0xffffffff


	//   ....[15]....
        /*046c*/ 	.word	0xffffffff


	//   ....[16]....
        /*0470*/ 	.word	0xffffffff


	//   ....[17]....
        /*0474*/ 	.word	0xffffffff


	//   ....[18]....
        /*0478*/ 	.word	0xffffffff


	//   ....[19]....
        /*047c*/ 	.word	0xffffffff


	//   ....[20]....
        /*0480*/ 	.word	0xffffffff


	//   ....[21]....
        /*0484*/ 	.word	0xffffffff


	//   ....[22]....
        /*0488*/ 	.word	0xffffffff


	//   ....[23]....
        /*048c*/ 	.word	0xffffffff


	//   ....[24]....
        /*0490*/ 	.word	0xffffffff


	//   ....[25]....
        /*0494*/ 	.word	0xffffffff


	//   ....[26]....
        /*0498*/ 	.word	0xffffffff


	//   ....[27]....
        /*049c*/ 	.word	0xffffffff


	//   ....[28]....
        /*04a0*/ 	.word	0xffffffff


	//   ....[29]....
        /*04a4*/ 	.word	0xffffffff


	//   ....[30]....
        /*04a8*/ 	.word	0xffffffff


	//   ....[31]....
        /*04ac*/ 	.word	0xffffffff


	//----- nvinfo : EIATTR_COOP_GROUP_INSTR_OFFSETS
	.align		4
.L_358:
        /*04b0*/ 	.byte	0x04, 0x28
        /*04b2*/ 	.short	(.L_360 - .L_359)


	//   ....[0]....
.L_359:
        /*04b4*/ 	.word	0x00005d80


	//   ....[1]....
        /*04b8*/ 	.word	0x00005db0


	//   ....[2]....
        /*04bc*/ 	.word	0x00005ea0


	//   ....[3]....
        /*04c0*/ 	.word	0x00005ef0


	//   ....[4]....
        /*04c4*/ 	.word	0x000062a0


	//   ....[5]....
        /*04c8*/ 	.word	0x000063c0


	//   ....[6]....
        /*04cc*/ 	.word	0x00006640


	//   ....[7]....
        /*04d0*/ 	.word	0x000068b0


	//   ....[8]....
        /*04d4*/ 	.word	0x0000e4c0


	//   ....[9]....
        /*04d8*/ 	.word	0x0000e4f0


	//   ....[10]....
        /*04dc*/ 	.word	0x0000e620


	//   ....[11]....
        /*04e0*/ 	.word	0x0000e6b0


	//   ....[12]....
        /*04e4*/ 	.word	0x0000e700


	//   ....[13]....
        /*04e8*/ 	.word	0x0000e750


	//   ....[14]....
        /*04ec*/ 	.word	0x0000e7c0


	//   ....[15]....
        /*04f0*/ 	.word	0x0000e8c0


	//   ....[16]....
        /*04f4*/ 	.word	0x00017770


	//   ....[17]....
        /*04f8*/ 	.word	0x000177e0


	//   ....[18]....
        /*04fc*/ 	.word	0x000178a0


	//   ....[19]....
        /*0500*/ 	.word	0x00017950


	//   ....[20]....
        /*0504*/ 	.word	0x00017b30


	//   ....[21]....
        /*0508*/ 	.word	0x00017b70


	//   ....[22]....
        /*050c*/ 	.word	0x00017d40


	//   ....[23]....
        /*0510*/ 	.word	0x00017d90


	//   ....[24]....
        /*0514*/ 	.word	0x0001c940


	//   ....[25]....
        /*0518*/ 	.word	0x0001c950


	//   ....[26]....
        /*051c*/ 	.word	0x0001c960


	//   ....[27]....
        /*0520*/ 	.word	0x0001c970


	//   ....[28]....
        /*0524*/ 	.word	0x0001c9a0


	//   ....[29]....
        /*0528*/ 	.word	0x0001c9c0


	//   ....[30]....
        /*052c*/ 	.word	0x0001c9e0


	//   ....[31]....
        /*0530*/ 	.word	0x0001ca10


	//----- nvinfo : EIATTR_EXIT_INSTR_OFFSETS
	.align		4
.L_360:
        /*0534*/ 	.byte	0x04, 0x1c
        /*0536*/ 	.short	(.L_362 - .L_361)


	//   ....[0]....
.L_361:
        /*0538*/ 	.word	0x00000710


	//   ....[1]....
        /*053c*/ 	.word	0x00001340


	//   ....[2]....
        /*0540*/ 	.word	0x000013d0


	//   ....[3]....
        /*0544*/ 	.word	0x0001dde0


	//   ....[4]....
        /*0548*/ 	.word	0x0001dec0


	//----- nvinfo : EIATTR_CRS_STACK_SIZE
	.align		4
.L_362:
        /*054c*/ 	.byte	0x04, 0x1e
        /*054e*/ 	.short	(.L_364 - .L_363)
.L_363:
        /*0550*/ 	.word	0x00000000


	//----- nvinfo : EIATTR_CBANK_PARAM_SIZE
	.align		4
.L_364:
        /*0554*/ 	.byte	0x03, 0x19
        /*0556*/ 	.short	0x01d0


	//----- nvinfo : EIATTR_PARAM_CBANK
	.align		4
        /*0558*/ 	.byte	0x04, 0x0a
        /*055a*/ 	.short	(.L_366 - .L_365)
	.align		4
.L_365:
        /*055c*/ 	.word	index@(.nv.constant0._ZN5flash16flash_fwd_kernelI23Flash_fwd_kernel_traitsILi32ELi128ELi128ELi4ELb0ELb0EN7cutlass6half_tE19Flash_kernel_traitsILi32ELi128ELi128ELi4ES3_EELb1ELb0ELb1ELb0ELb0ELb0ELb0ELb0EEEvNS_16Flash_fwd_paramsE)
        /*0560*/ 	.short	0x0210
        /*0562*/ 	.short	0x01d0


	//----- nvinfo : EIATTR_SW_WAR
	.align		4
.L_366:
        /*0564*/ 	.byte	0x04, 0x36
        /*0566*/ 	.short	(.L_368 - .L_367)
.L_367:
        /*0568*/ 	.word	0x00000008
.L_368:


//--------------------- .nv.info._ZN5flash16flash_fwd_kernelI23Flash_fwd_kernel_traitsILi32ELi128ELi128ELi4ELb0ELb0EN7cutlass6half_tE19Flash_kernel_traitsILi32ELi128ELi128ELi4ES3_EELb1ELb0ELb0ELb0ELb1ELb1ELb0ELb0EEEvNS_16Flash_fwd_paramsE --------------------------
	.section	.nv.info._ZN5flash16flash_fwd_kernelI23Flash_fwd_kernel_traitsILi32ELi128ELi128ELi4ELb0ELb0EN7cutlass6half_tE19Flash_kernel_traitsILi32ELi128ELi128ELi4ES3_EELb1ELb0ELb0ELb0ELb1ELb1ELb0ELb0EEEvNS_16Flash_fwd_paramsE,"",@"SHT_CUDA_INFO"
	.sectionflags	@""
	.align	4


	//----- nvinfo : EIATTR_CUDA_API_VERSION
	.align		4
        /*0000*/ 	.byte	0x04, 0x37
        /*0002*/ 	.short	(.L_370 - .L_369)
.L_369:
        /*0004*/ 	.word	0x00000082


	//----- nvinfo : EIATTR_KPARAM_INFO
	.align		4
.L_370:
        /*0008*/ 	.byte	0x04, 0x17
        /*000a*/ 	.short	(.L_372 - .L_371)
.L_371:
        /*000c*/ 	.word	0x00000000
        /*0010*/ 	.short	0x0000
        /*0012*/ 	.short	0x0000
        /*0014*/ 	.byte	0x00, 0xf0, 0x41, 0x07


	//----- nvinfo : EIATTR_SPARSE_MMA_MASK
	.align		4
.L_372:
        /*0018*/ 	.byte	0x03, 0x50
        /*001a*/ 	.short	0x0000


	//----- nvinfo : EIATTR_MAXREG_COUNT
	.align		4
        /*001c*/ 	.byte	0x03, 0x1b
        /*001e*/ 	.short	0x00ff


	//----- nvinfo : EIATTR_NUM_BARRIERS
	.align		4
        /*0020*/ 	.byte	0x02, 0x4c
        /*0022*/ 	.byte	0x01
	.zero		1


	//----- nvinfo : EIATTR_ANNOTATIONS
	.align		4
        /*0024*/ 	.byte	0x04, 0x55
        /*0026*/ 	.short	(.L_374 - .L_373)


	//   ....[0]....
.L_373:
        /* <DEDUP_REMOVED lines=31> */


	//----- nvinfo : EIATTR_MERCURY_ISA_VERSION
	.align		4
.L_374:
        /*0208*/ 	.byte	0x03, 0x5f
        /*020a*/ 	.short	0x0101


	//----- nvinfo : EIATTR_COOP_GROUP_MASK_REGIDS
	.align		4
        /*020c*/ 	.byte	0x04, 0x29
        /*020e*/ 	.short	(.L_376 - .L_375)


	//   ....[0]....
.L_375:
        /*0210*/ 	.word	0xffffffff


	//   ....[1]....
        /*0214*/ 	.word	0xffffffff


	//   ....[2]....
        /*0218*/ 	.word	0xffffffff


	//   ....[3]....
        /*021c*/ 	.word	0xffffffff


	//   ....[4]....
        /*0220*/ 	.word	0xffffffff


	//   ....[5]....
        /*0224*/ 	.word	0xffffffff


	//   ....[6]....
        /*0228*/ 	.word	0xffffffff


	//   ....[7]....
        /*022c*/ 	.word	0xffffffff


	//   ....[8]....
        /*0230*/ 	.word	0xffffffff


	//   ....[9]....
        /*0234*/ 	.word	0xffffffff


	//   ....[10]....
        /*0238*/ 	.word	0xffffffff


	//   ....[11]....
        /*023c*/ 	.word	0xffffffff


	//   ....[12]....
        /*0240*/ 	.word	0xffffffff


	//   ....[13]....
        /*0244*/ 	.word	0xffffffff


	//   ....[14]....
        /*0248*/ 	.word	0xffffffff


	//   ....[15]....
        /*024c*/ 	.word	0xffffffff


	//   ....[16]....
        /*0250*/ 	.word	0xffffffff


	//   ....[17]....
        /*0254*/ 	.word	0xffffffff


	//   ....[18]....
        /*0258*/ 	.word	0xffffffff


	//   ....[19]....
        /*025c*/ 	.word	0xffffffff


	//   ....[20]....
        /*0260*/ 	.word	0xffffffff


	//   ....[21]....
        /*0264*/ 	.word	0xffffffff


	//   ....[22]....
        /*0268*/ 	.word	0xffffffff


	//   ....[23]....
        /*026c*/ 	.word	0xffffffff


	//----- nvinfo : EIATTR_COOP_GROUP_INSTR_OFFSETS
	.align		4
.L_376:
        /*0270*/ 	.byte	0x04, 0x28
        /*0272*/ 	.short	(.L_378 - .L_377)


	//   ....[0]....
.L_377:
        /*0274*/ 	.word	0x000023f0


	//   ....[1]....
        /*0278*/ 	.word	0x00002510


	//   ....[2]....
        /*027c*/ 	.word	0x000026f0


	//   ....[3]....
        /*0280*/ 	.word	0x00002720


	//   ....[4]....
        /*0284*/ 	.word	0x000028c0


	//   ....[5]....
        /*0288*/ 	.word	0x00002a80


	//   ....[6]....
        /*028c*/ 	.word	0x00002af0


	//   ....[7]....
        /*0290*/ 	.word	0x00002bc0


	//   ....[8]....
        /*0294*/ 	.word	0x00008a60


	//   ....[9]....
        /*0298*/ 	.word	0x00008b00


	//   ....[10]....
        /*029c*/ 	.word	0x00008c60


	//   ....[11]....
        /*02a0*/ 	.word	0x00008dc0


	//   ....[12]....
        /*02a4*/ 	.word	0x00008e00


	//   ....[13]....
        /*02a8*/ 	.word	0x00008f50


	//   ....[14]....
        /*02ac*/ 	.word	0x00008f90


	//   ....[15]....
        /*02b0*/ 	.word	0x00009110


	//   ....[16]....
        /*02b4*/ 	.word	0x0000e2d0


	//   ....[17]....
        /*02b8*/ 	.word	0x0000e310


	//   ....[18]....
        /*02bc*/ 	.word	0x0000e350


	//   ....[19]....
        /*02c0*/ 	.word	0x0000e360


	//   ....[20]....
        /*02c4*/ 	.word	0x0000e3e0


	//   ....[21]....
        /*02c8*/ 	.word	0x0000e400


	//   ....[22]....
        /*02cc*/ 	.word	0x0000e420


	//   ....[23]....
        /*02d0*/ 	.word	0x0000e430


	//----- nvinfo : EIATTR_EXIT_INSTR_OFFSETS
	.align		4
.L_378:
        /*02d4*/ 	.byte	0x04, 0x1c
        /*02d6*/ 	.short	(.L_380 - .L_379)


	//   ....[0]....
.L_379:
        /*02d8*/ 	.word	0x00000300


	//   ....[1]....
        /*02dc*/ 	.word	0x0000f430


	//----- nvinfo : EIATTR_CRS_STACK_SIZE
	.align		4
.L_380:
        /*02e0*/ 	.byte	0x04, 0x1e
        /*02e2*/ 	.short	(.L_382 - .L_381)
.L_381:
        /*02e4*/ 	.word	0x00000000


	//----- nvinfo : EIATTR_CBANK_PARAM_SIZE
	.align		4
.L_382:
        /*02e8*/ 	.byte	0x03, 0x19
        /*02ea*/ 	.short	0x01d0


	//----- nvinfo : EIATTR_PARAM_CBANK
	.align		4
        /*02ec*/ 	.byte	0x04, 0x0a
        /*02ee*/ 	.short	(.L_384 - .L_383)
	.align		4
.L_383:
        /*02f0*/ 	.word	index@(.nv.constant0._ZN5flash16flash_fwd_kernelI23Flash_fwd_kernel_traitsILi32ELi128ELi128ELi4ELb0ELb0EN7cutlass6half_tE19Flash_kernel_traitsILi32ELi128ELi128ELi4ES3_EELb1ELb0ELb0ELb0ELb1ELb1ELb0ELb0EEEvNS_16Flash_fwd_paramsE)
        /*02f4*/ 	.short	0x0210
        /*02f6*/ 	.short	0x01d0


	//----- nvinfo : EIATTR_SW_WAR
	.align		4
.L_384:
        /*02f8*/ 	.byte	0x04, 0x36
        /*02fa*/ 	.short	(.L_386 - .L_385)
.L_385:
        /*02fc*/ 	.word	0x00000008
.L_386:


//--------------------- .nv.info._ZN5flash16flash_fwd_kernelI23Flash_fwd_kernel_traitsILi32ELi128ELi128ELi4ELb0ELb0EN7cutlass6half_tE19Flash_kernel_traitsILi32ELi128ELi128ELi4ES3_EELb0ELb0ELb0ELb0ELb1ELb1ELb1ELb0EEEvNS_16Flash_fwd_paramsE --------------------------
	.section	.nv.info._ZN5flash16flash_fwd_kernelI23Flash_fwd_kernel_traitsILi32ELi128ELi128ELi4ELb0ELb0EN7cutlass6half_tE19Flash_kernel_traitsILi32ELi128ELi128ELi4ES3_EELb0ELb0ELb0ELb0ELb1ELb1ELb1ELb0EEEvNS_16Flash_fwd_paramsE,"",@"SHT_CUDA_INFO"
	.sectionflags	@""
	.align	4


	//----- nvinfo : EIATTR_CUDA_API_VERSION
	.align		4
        /*0000*/ 	.byte	0x04, 0x37
        /*0002*/ 	.short	(.L_388 - .L_387)
.L_387:
        /*0004*/ 	.word	0x00000082


	//----- nvinfo : EIATTR_KPARAM_INFO
	.align		4
.L_388:
        /*0008*/ 	.byte	0x04, 0x17
        /*000a*/ 	.short	(.L_390 - .L_389)
.L_389:
        /*000c*/ 	.word	0x00000000
        /*0010*/ 	.short	0x0000
        /*0012*/ 	.short	0x0000
        /*0014*/ 	.byte	0x00, 0xf0, 0x41, 0x07


	//----- nvinfo : EIATTR_SPARSE_MMA_MASK
	.align		4
.L_390:
        /*0018*/ 	.byte	0x03, 0x50
        /*001a*/ 	.short	0x0000


	//----- nvinfo : EIATTR_MAXREG_COUNT
	.align		4
        /*001c*/ 	.byte	0x03, 0x1b
        /*001e*/ 	.short	0x00ff


	//----- nvinfo : EIATTR_NUM_BARRIERS
	.align		4
        /*0020*/ 	.byte	0x02, 0x4c
        /*0022*/ 	.byte	0x01
	.zero		1


	//----- nvinfo : EIATTR_ANNOTATIONS
	.align		4
        /*0024*/ 	.byte	0x04, 0x55
        /*0026*/ 	.short	(.L_392 - .L_391)


	//   ....[0]....
.L_391:
        /* <DEDUP_REMOVED lines=14> */


	//----- nvinfo : EIATTR_MERCURY_ISA_VERSION
	.align		4
.L_392:
        /*00f8*/ 	.byte	0x03, 0x5f
        /*00fa*/ 	.short	0x0101


	//----- nvinfo : EIATTR_COOP_GROUP_MASK_REGIDS
	.align		4
        /*00fc*/ 	.byte	0x04, 0x29
        /*00fe*/ 	.short	(.L_394 - .L_393)


	//   ....[0]....
.L_393:
        /*0100*/ 	.word	0xffffffff


	//   ....[1]....
        /*0104*/ 	.word	0xffffffff


	//   ....[2]....
        /*0108*/ 	.word	0xffffffff


	//   ....[3]....
        /*010c*/ 	.word	0xffffffff


	//   ....[4]....
        /*0110*/ 	.word	0xffffffff


	//   ....[5]....
        /*0114*/ 	.word	0xffffffff


	//   ....[6]....
        /*0118*/ 	.word	0xffffffff


	//   ....[7]....
        /*011c*/ 	.word	0xffffffff


	//   ....[8]....
        /*0120*/ 	.word	0xffffffff


	//   ....[9]....
        /*0124*/ 	.word	0xffffffff


	//   ....[10]....
        /*0128*/ 	.word	0xffffffff


	//   ....[11]....
        /*012c*/ 	.word	0xffffffff


	//   ....[12]....
        /*0130*/ 	.word	0xffffffff


	//   ....[13]....
        /*0134*/ 	.word	0xffffffff


	//   ....[14]....
        /*0138*/ 	.word	0xffffffff


	//   ....[15]....
        /*013c*/ 	.word	0xffffffff


	//   ....[16]....
        /*0140*/ 	.word	0xffffffff


	//   ....[17]....
        /*0144*/ 	.word	0xffffffff


	//   ....[18]....
        /*0148*/ 	.word	0xffffffff


	//   ....[19]....
        /*014c*/ 	.word	0xffffffff


	//   ....[20]....
        /*0150*/ 	.word	0xffffffff


	//   ....[21]....
        /*0154*/ 	.word	0xffffffff


	//   ....[22]....
        /*0158*/ 	.word	0xffffffff


	//   ....[23]....
        /*015c*/ 	.word	0xffffffff


	//----- nvinfo : EIATTR_COOP_GROUP_INSTR_OFFSETS
	.align		4
.L_394:
        /*0160*/ 	.byte	0x04, 0x28
        /*0162*/ 	.short	(.L_396 - .L_395)


	//   ....[0]....
.L_395:
        /*0164*/ 	.word	0x00002820


	//   ....[1]....
        /*0168*/ 	.word	0x000028a0


	//   ....[2]....
        /*016c*/ 	.word	0x00002e60


	//   ....[3]....
        /*0170*/ 	.word	0x00002ea0


	//   ....[4]....
        /*0174*/ 	.word	0x000036c0


	//   ....[5]....
        /*0178*/ 	.word	0x00003770


	//   ....[6]....
        /*017c*/ 	.word	0x000037c0


	//   ....[7]....
        /*0180*/ 	.word	0x00003890


	//   ....[8]....
        /*0184*/ 	.word	0x00007450


	//   ....[9]....
        /*0188*/ 	.word	0x000074a0


	//   ....[10]....
        /*018c*/ 	.word	0x00007500


	//   ....[11]....
        /*0190*/ 	.word	0x00007510


	//   ....[12]....
        /*0194*/ 	.word	0x00007560


	//   ....[13]....
        /*0198*/ 	.word	0x00007570


	//   ....[14]....
        /*019c*/ 	.word	0x00007580


	//   ....[15]....
        /*01a0*/ 	.word	0x00007590


	//   ....[16]....
        /*01a4*/ 	.word	0x00009d00


	//   ....[17]....
        /*01a8*/ 	.word	0x00009d10


	//   ....[18]....
        /*01ac*/ 	.word	0x00009d20


	//   ....[19]....
        /*01b0*/ 	.word	0x00009d40


	//   ....[20]....
        /*01b4*/ 	.word	0x00009d60


	//   ....[21]....
        /*01b8*/ 	.word	0x00009d80


	//   ....[22]....
        /*01bc*/ 	.word	0x00009d90


	//   ....[23]....
        /*01c0*/ 	.word	0x00009dc0


	//----- nvinfo : EIATTR_EXIT_INSTR_OFFSETS
	.align		4
.L_396:
        /*01c4*/ 	.byte	0x04, 0x1c
        /*01c6*/ 	.short	(.L_398 - .L_397)


	//   ....[0]....
.L_397:
        /*01c8*/ 	.word	0x00000150


	//   ....[1]....
        /*01cc*/ 	.word	0x0000acc0


	//----- nvinfo : EIATTR_CRS_STACK_SIZE
	.align		4
.L_398:
        /*01d0*/ 	.byte	0x04, 0x1e
        /*01d2*/ 	.short	(.L_400 - .L_399)
.L_399:
        /*01d4*/ 	.word	0x00000000


	//----- nvinfo : EIATTR_CBANK_PARAM_SIZE
	.align		4
.L_400:
        /*01d8*/ 	.byte	0x03, 0x19
        /*01da*/ 	.short	0x01d0


	//----- nvinfo : EIATTR_PARAM_CBANK
	.align		4
        /*01dc*/ 	.byte	0x04, 0x0a
        /*01de*/ 	.short	(.L_402 - .L_401)
	.align		4
.L_401:
        /*01e0*/ 	.word	index@(.nv.constant0._ZN5flash16flash_fwd_kernelI23Flash_fwd_kernel_traitsILi32ELi128ELi128ELi4ELb0ELb0EN7cutlass6half_tE19Flash_kernel_traitsILi32ELi128ELi128ELi4ES3_EELb0ELb0ELb0ELb0ELb1ELb1ELb1ELb0EEEvNS_16Flash_fwd_paramsE)
        /*01e4*/ 	.short	0x0210
        /*01e6*/ 	.short	0x01d0


	//----- nvinfo : EIATTR_SW_WAR
	.align		4
.L_402:
        /*01e8*/ 	.byte	0x04, 0x36
        /*01ea*/ 	.short	(.L_404 - .L_403)
.L_403:
        /*01ec*/ 	.word	0x00000008
.L_404:


//--------------------- .nv.info._ZN5flash16flash_fwd_kernelI23Flash_fwd_kernel_traitsILi32ELi128ELi128ELi4ELb0ELb0EN7cutlass6half_tE19Flash_kernel_traitsILi32ELi128ELi128ELi4ES3_EELb1ELb0ELb0ELb1ELb0ELb0ELb0ELb0EEEvNS_16Flash_fwd_paramsE --------------------------
	.section	.nv.info._ZN5flash16flash_fwd_kernelI23Flash_fwd_kernel_traitsILi32ELi128ELi128ELi4ELb0ELb0EN7cutlass6half_tE19Flash_kernel_traitsILi32ELi128ELi128ELi4ES3_EELb1ELb0ELb0ELb1ELb0ELb0ELb0ELb0EEEvNS_16Flash_fwd_paramsE,"",@"SHT_CUDA_INFO"
	.sectionflags	@""
	.align	4


	//----- nvinfo : EIATTR_CUDA_API_VERSION
	.align		4
        /*0000*/ 	.byte	0x04, 0x37
        /*0002*/ 	.short	(.L_406 - .L_405)
.L_405:
        /*0004*/ 	.word	0x00000082


	//----- nvinfo : EIATTR_KPARAM_INFO
	.align		4
.L_406:
        /*0008*/ 	.byte	0x04, 0x17
        /*000a*/ 	.short	(.L_408 - .L_407)
.L_407:
        /*000c*/ 	.word	0x00000000
        /*0010*/ 	.short	0x0000
        /*0012*/ 	.short	0x0000
        /*0014*/ 	.byte	0x00, 0xf0, 0x41, 0x07


	//----- nvinfo : EIATTR_SPARSE_MMA_MASK
	.align		4
.L_408:
        /*0018*/ 	.byte	0x03, 0x50
        /*001a*/ 	.short	0x0000


	//----- nvinfo : EIATTR_MAXREG_COUNT
	.align		4
        /*001c*/ 	.byte	0x03, 0x1b
        /*001e*/ 	.short	0x00ff


	//----- nvinfo : EIATTR_NUM_BARRIERS
	.align		4
        /*0020*/ 	.byte	0x02, 0x4c
        /*0022*/ 	.byte	0x01
	.zero		1


	//----- nvinfo : EIATTR_ANNOTATIONS
	.align		4
        /*0024*/ 	.byte	0x04, 0x55
        /*0026*/ 	.short	(.L_410 - .L_409)


	//   ....[0]....
.L_409:
        /* <DEDUP_REMOVED lines=68> */


	//----- nvinfo : EIATTR_MERCURY_ISA_VERSION
	.align		4
.L_410:
        /*0458*/ 	.byte	0x03, 0x5f
        /*045a*/ 	.short	0x0101


	//----- nvinfo : EIATTR_COOP_GROUP_MASK_REGIDS
	.align		4
        /*045c*/ 	.byte	0x04, 0x29
        /*045e*/ 	.short	(.L_412 - .L_411)


	//   ....[0]....
.L_411:
        /*0460*/ 	.word	0xffffffff


	//   ....[1]....
        /*0464*/ 	.word	0xffffffff


	//   ....[2]....
        /*0468*/ 	.word	0xffffffff


	//   ....[3]....
        /*046c*/ 	.word	0xffffffff


	//   ....[4]....
        /*0470*/ 	.word	0xffffffff


	//   ....[5]....
        /*0474*/ 	.word	0xffffffff


	//   ....[6]....
        /*0478*/ 	.word	0xffffffff


	//   ....[7]....
        /*047c*/ 	.word	0xffffffff


	//   ....[8]....
        /*0480*/ 	.word	0xffffffff


	//   ....[9]....
        /*0484*/ 	.word	0xffffffff


	//   ....[10]....
        /*0488*/ 	.word	0xffffffff


	//   ....[11]....
        /*048c*/ 	.word	0xffffffff


	//   ....[12]....
        /*0490*/ 	.word	0xffffffff


	//   ....[13]....
        /*0494*/ 	.word	0xffffffff


	//   ....[14]....
        /*0498*/ 	.word	0xffffffff


	//   ....[15]....
        /*049c*/ 	.word	0xffffffff


	//   ....[16]....
        /*04a0*/ 	.word	0xffffffff


	//   ....[17]....
        /*04a4*/ 	.word	0xffffffff


	//   ....[18]....
        /*04a8*/ 	.word	0xffffffff


	//   ....[19]....
        /*04ac*/ 	.word	0xffffffff


	//   ....[20]....
        /*04b0*/ 	.word	0xffffffff


	//   ....[21]....
        /*04b4*/ 	.word	0xffffffff


	//   ....[22]....
        /*04b8*/ 	.word	0xffffffff


	//   ....[23]....
        /*04bc*/ 	.word	0xffffffff


	//----- nvinfo : EIATTR_COOP_GROUP_INSTR_OFFSETS
	.align		4
.L_412:
        /*04c0*/ 	.byte	0x04, 0x28
        /*04c2*/ 	.short	(.L_414 - .L_413)


	//   ....[0]....
.L_413:
        /*04c4*/ 	.word	0x000068b0


	//   ....[1]....
        /*04c8*/ 	.word	0x00006940


	//   ....[2]....
        /*04cc*/ 	.word	0x000069f0


	//   ....[3]....
        /*04d0*/ 	.word	0x00006aa0


	//   ....[4]....
        /*04d4*/ 	.word	0x00006c10


	//   ....[5]....
        /*04d8*/ 	.word	0x00006f90


	//   ....[6]....
        /*04dc*/ 	.word	0x000071d0


	//   ....[7]....
        /*04e0*/ 	.word	0x000073d0


	//   ....[8]....
        /*04e4*/ 	.word	0x0000ede0


	//   ....[9]....
        /*04e8*/ 	.word	0x0000eeb0


	//   ....[10]....
        /*04ec*/ 	.word	0x0000ef50


	//   ....[11]....
        /*04f0*/ 	.word	0x0000ef80


	//   ....[12]....
        /*04f4*/ 	.word	0x0000efb0


	//   ....[13]....
        /*04f8*/ 	.word	0x0000f020


	//   ....[14]....
        /*04fc*/ 	.word	0x0000f080


	//   ....[15]....
        /*0500*/ 	.word	0x0000f1a0


	//   ....[16]....
        /*0504*/ 	.word	0x000145c0


	//   ....[17]....
        /*0508*/ 	.word	0x000145d0


	//   ....[18]....
        /*050c*/ 	.word	0x000145e0


	//   ....[19]....
        /*0510*/ 	.word	0x000145f0


	//   ....[20]....
        /*0514*/ 	.word	0x00014620


	//   ....[21]....
        /*0518*/ 	.word	0x00014640


	//   ....[22]....
        /*051c*/ 	.word	0x00014660


	//   ....[23]....
        /*0520*/ 	.word	0x00014670


	//----- nvinfo : EIATTR_EXIT_INSTR_OFFSETS
	.align		4
.L_414:
        /*0524*/ 	.byte	0x04, 0x1c
        /*0526*/ 	.short	(.L_416 - .L_415)


	//   ....[0]....
.L_415:
        /*0528*/ 	.word	0x000005e0


	//   ....[1]....
        /*052c*/ 	.word	0x00015ab0


	//   ....[2]....
        /*0530*/ 	.word	0x00015b90


	//   ....[3]....
        /*0534*/ 	.word	0x000166a0


	//   ....[4]....
        /*0538*/ 	.word	0x00016730


	//----- nvinfo : EIATTR_CRS_STACK_SIZE
	.align		4
.L_416:
        /*053c*/ 	.byte	0x04, 0x1e
        /*053e*/ 	.short	(.L_418 - .L_417)
.L_417:
        /*0540*/ 	.word	0x00000000


	//----- nvinfo : EIATTR_CBANK_PARAM_SIZE
	.align		4
.L_418:
        /*0544*/ 	.byte	0x03, 0x19
        /*0546*/ 	.short	0x01d0


	//----- nvinfo : EIATTR_PARAM_CBANK
	.align		4
        /*0548*/ 	.byte	0x04, 0x0a
        /*054a*/ 	.short	(.L_420 - .L_419)
	.align		4
.L_419:
        /*054c*/ 	.word	index@(.nv.constant0._ZN5flash16flash_fwd_kernelI23Flash_fwd_kernel_traitsILi32ELi128ELi128ELi4ELb0ELb0EN7cutlass6half_tE19Flash_kernel_traitsILi32ELi128ELi128ELi4ES3_EELb1ELb0ELb0ELb1ELb0ELb0ELb0ELb0EEEvNS_16Flash_fwd_paramsE)
        /*0550*/ 	.short	0x0210
        /*0552*/ 	.short	0x01d0


	//----- nvinfo : EIATTR_SW_WAR
	.align		4
.L_420:
        /*0554*/ 	.byte	0x04, 0x36
        /*0556*/ 	.short	(.L_422 - .L_421)
.L_421:
        /*0558*/ 	.word	0x00000008
.L_422:


//--------------------- .nv.info._ZN5flash16flash_fwd_kernelI23Flash_fwd_kernel_traitsILi32ELi128ELi128ELi4ELb0ELb0EN7cutlass6half_tE19Flash_kernel_traitsILi32ELi128ELi128ELi4ES3_EELb1ELb0ELb0ELb0ELb0ELb0ELb0ELb1EEEvNS_16Flash_fwd_paramsE --------------------------
	.section	.nv.info._ZN5flash16flash_fwd_kernelI23Flash_fwd_kernel_traitsILi32ELi128ELi128ELi4ELb0ELb0EN7cutlass6half_tE19Flash_kernel_traitsILi32ELi128ELi128ELi4ES3_EELb1ELb0ELb0ELb0ELb0ELb0ELb0ELb1EEEvNS_16Flash_fwd_paramsE,"",@"SHT_CUDA_INFO"
	.sectionflags	@""
	.align	4


	//----- nvinfo : EIATTR_CUDA_API_VERSION
	.align		4
        /*0000*/ 	.byte	0x04, 0x37
        /*0002*/ 	.short	(.L_424 - .L_423)
.L_423:
        /*0004*/ 	.word	0x00000082


	//----- nvinfo : EIATTR_KPARAM_INFO
	.align		4
.L_424:
        /*0008*/ 	.byte	0x04, 0x17
        /*000a*/ 	.short	(.L_426 - .L_425)
.L_425:
        /*000c*/ 	.word	0x00000000
        /*0010*/ 	.short	0x0000
        /*0012*/ 	.short	0x0000
        /*0014*/ 	.byte	0x00, 0xf0, 0x41, 0x07


	//----- nvinfo : EIATTR_SPARSE_MMA_MASK
	.align		4
.L_426:
        /*0018*/ 	.byte	0x03, 0x50
        /*001a*/ 	.short	0x0000


	//----- nvinfo : EIATTR_MAXREG_COUNT
	.align		4
        /*001c*/ 	.byte	0x03, 0x1b
        /*001e*/ 	.short	0x00ff


	//----- nvinfo : EIATTR_NUM_BARRIERS
	.align		4
        /*0020*/ 	.byte	0x02, 0x4c
        /*0022*/ 	.byte	0x01
	.zero		1


	//----- nvinfo : EIATTR_ANNOTATIONS
	.align		4
        /*0024*/ 	.byte	0x04, 0x55
        /*0026*/ 	.short	(.L_428 - .L_427)


	//   ....[0]....
.L_427:
        /* <DEDUP_REMOVED lines=323> */


	//----- nvinfo : EIATTR_MERCURY_ISA_VERSION
	.align		4
.L_428:
        /*1440*/ 	.byte	0x03, 0x5f
        /*1442*/ 	.short	0x0101


	//----- nvinfo : EIATTR_COOP_GROUP_MASK_REGIDS
	.align		4
        /*1444*/ 	.byte	0x04, 0x29
        /*1446*/ 	.short	(.L_430 - .L_429)


	//   ....[0]....
.L_429:
        /*1448*/ 	.word	0xffffffff


	//   ....[1]....
        /*144c*/ 	.word	0xffffffff


	//   ....[2]....
        /*1450*/ 	.word	0xffffffff


	//   ....[3]....
        /*1454*/ 	.word	0xffffffff


	//   ....[4]....
        /*1458*/ 	.word	0xffffffff


	//   ....[5]....
        /*145c*/ 	.word	0xffffffff


	//   ....[6]....
        /*1460*/ 	.word	0xffffffff


	//   ....[7]....
        /*1464*/ 	.word	0xffffffff


	//   ....[8]....
        /*1468*/ 	.word	0xffffffff


	//   ....[9]....
        /*146c*/ 	.word	0xffffffff


	//   ....[10]....
        /*1470*/ 	.word	0xffffffff


	//   ....[11]....
        /*1474*/ 	.word	0xffffffff


	//   ....[12]....
        /*1478*/ 	.word	0xffffffff


	//   ....[13]....
        /*147c*/ 	.word	0xffffffff


	//   ....[14]....
        /*1480*/ 	.word	0xffffffff


	//   ....[15]....
        /*1484*/ 	.word	0xffffffff


	//   ....[16]....
        /*1488*/ 	.word	0xffffffff


	//   ....[17]....
        /*148c*/ 	.word	0xffffffff


	//   ....[18]....
        /*1490*/ 	.word	0xffffffff


	//   ....[19]....
        /*1494*/ 	.word	0xffffffff


	//   ....[20]....
        /*1498*/ 	.word	0xffffffff


	//   ....[21]....
        /*149c*/ 	.word	0xffffffff


	//   ....[22]....
        /*14a0*/ 	.word	0xffffffff


	//   ....[23]....
        /*14a4*/ 	.word	0xffffffff


	//----- nvinfo : EIATTR_COOP_GROUP_INSTR_OFFSETS
	.align		4
.L_430:
        /*14a8*/ 	.byte	0x04, 0x28
        /*14aa*/ 	.short	(.L_432 - .L_431)


	//   ....[0]....
.L_431:
        /*14ac*/ 	.word	0x00004700


	//   ....[1]....
        /*14b0*/ 	.word	0x00004760


	//   ....[2]....
        /*14b4*/ 	.word	0x00004790


	//   ....[3]....
        /*14b8*/ 	.word	0x00004840


	//   ....[4]....
        /*14bc*/ 	.word	0x00004890


	//   ....[5]....
        /*14c0*/ 	.word	0x000048d0


	//   ....[6]....
        /*14c4*/ 	.word	0x00004c50


	//   ....[7]....
        /*14c8*/ 	.word	0x000050a0


	//   ....[8]....
        /*14cc*/ 	.word	0x00011440


	//   ....[9]....
        /*14d0*/ 	.word	0x00011450


	//   ....[10]....
        /*14d4*/ 	.word	0x00011460


	//   ....[11]....
        /*14d8*/ 	.word	0x00011470


	//   ....[12]....
        /*14dc*/ 	.word	0x000114d0


	//   ....[13]....
        /*14e0*/ 	.word	0x00011510


	//   ....[14]....
        /*14e4*/ 	.word	0x000115c0


	//   ....[15]....
        /*14e8*/ 	.word	0x00011600


	//   ....[16]....
        /*14ec*/ 	.word	0x0001be90


	//   ....[17]....
        /*14f0*/ 	.word	0x0001beb0


	//   ....[18]....
        /*14f4*/ 	.word	0x0001bf50


	//   ....[19]....
        /*14f8*/ 	.word	0x0001bfe0


	//   ....[20]....
        /*14fc*/ 	.word	0x0001bff0


	//   ....[21]....
        /*1500*/ 	.word	0x0001c020


	//   ....[22]....
        /*1504*/ 	.word	0x0001c030


	//   ....[23]....
        /*1508*/ 	.word	0x0001c040


	//----- nvinfo : EIATTR_EXIT_INSTR_OFFSETS
	.align		4
.L_432:
        /*150c*/ 	.byte	0x04, 0x1c
        /*150e*/ 	.short	(.L_434 - .L_433)


	//   ....[0]....
.L_433:
        /*1510*/ 	.word	0x000006b0


	//   ....[1]....
        /*1514*/ 	.word	0x0001d2f0


	//   ....[2]....
        /*1518*/ 	.word	0x0001d3d0


	//   ....[3]....
        /*151c*/ 	.word	0x0001dea0


	//   ....[4]....
        /*1520*/ 	.word	0x0001df30


	//----- nvinfo : EIATTR_CRS_STACK_SIZE
	.align		4
.L_434:
        /*1524*/ 	.byte	0x04, 0x1e
        /*1526*/ 	.short	(.L_436 - .L_435)
.L_435:
        /*1528*/ 	.word	0x00000000


	//----- nvinfo : EIATTR_CBANK_PARAM_SIZE
	.align		4
.L_436:
        /*152c*/ 	.byte	0x03, 0x19
        /*152e*/ 	.short	0x01d0


	//----- nvinfo : EIATTR_PARAM_CBANK
	.align		4
        /*1530*/ 	.byte	0x04, 0x0a
        /*1532*/ 	.short	(.L_438 - .L_437)
	.align		4
.L_437:
        /*1534*/ 	.word	index@(.nv.constant0._ZN5flash16flash_fwd_kernelI23Flash_fwd_kernel_traitsILi32ELi128ELi128ELi4ELb0ELb0EN7cutlass6half_tE19Flash_kernel_traitsILi32ELi128ELi128ELi4ES3_EELb1ELb0ELb0ELb0ELb0ELb0ELb0ELb1EEEvNS_16Flash_fwd_paramsE)
        /*1538*/ 	.short	0x0210
        /*153a*/ 	.short	0x01d0


	//----- nvinfo : EIATTR_SW_WAR
	.align		4
.L_438:
        /*153c*/ 	.byte	0x04, 0x36
        /*153e*/ 	.short	(.L_440 - .L_439)
.L_439:
        /*1540*/ 	.word	0x00000008
.L_440:


//--------------------- .nv.info._ZN5flash16flash_fwd_kernelI23Flash_fwd_kernel_traitsILi32ELi128ELi128ELi4ELb0ELb0EN7cutlass6half_tE19Flash_kernel_traitsILi32ELi128ELi128ELi4ES3_EELb0ELb0ELb0ELb0ELb0ELb0ELb1ELb0EEEvNS_16Flash_fwd_paramsE --------------------------
	.section	.nv.info._ZN5flash16flash_fwd_kernelI23Flash_fwd_kernel_traitsILi32ELi128ELi128ELi4ELb0ELb0EN7cutlass6half_tE19Flash_kernel_traitsILi32ELi128ELi128ELi4ES3_EELb0ELb0ELb0ELb0ELb0ELb0ELb1ELb0EEEvNS_16Flash_fwd_paramsE,"",@"SHT_CUDA_INFO"
	.sectionflags	@""
	.align	4


	//----- nvinfo : EIATTR_CUDA_API_VERSION
	.align		4
        /*0000*/ 	.byte	0x04, 0x37
        /*0002*/ 	.short	(.L_442 - .L_441)
.L_441:
        /*0004*/ 	.word	0x00000082


	//----- nvinfo : EIATTR_KPARAM_INFO
	.align		4
.L_442:
        /*0008*/ 	.byte	0x04, 0x17
        /*000a*/ 	.short	(.L_444 - .L_443)
.L_443:
        /*000c*/ 	.word	0x00000000
        /*0010*/ 	.short	0x0000
        /*0012*/ 	.short	0x0000
        /*0014*/ 	.byte	0x00, 0xf0, 0x41, 0x07


	//----- nvinfo : EIATTR_SPARSE_MMA_MASK
	.align		4
.L_444:
        /*0018*/ 	.byte	0x03, 0x50
        /*001a*/ 	.short	0x0000


	//----- nvinfo : EIATTR_MAXREG_COUNT
	.align		4
        /*001c*/ 	.byte	0x03, 0x1b
        /*001e*/ 	.short	0x00ff


	//----- nvinfo : EIATTR_NUM_BARRIERS
	.align		4
        /*0020*/ 	.byte	0x02, 0x4c
        /*0022*/ 	.byte	0x01
	.zero		1


	//----- nvinfo : EIATTR_ANNOTATIONS
	.align		4
        /*0024*/ 	.byte	0x04, 0x55
        /*0026*/ 	.short	(.L_446 - .L_445)


	//   ....[0]....
.L_445:
        /* <DEDUP_REMOVED lines=34> */


	//----- nvinfo : EIATTR_MERCURY_ISA_VERSION
	.align		4
.L_446:
        /*0238*/ 	.byte	0x03, 0x5f
        /*023a*/ 	.short	0x0101


	//----- nvinfo : EIATTR_COOP_GROUP_MASK_REGIDS
	.align		4
        /*023c*/ 	.byte	0x04, 0x29
        /*023e*/ 	.short	(.L_448 - .L_447)


	//   ....[0]....
.L_447:
        /*0240*/ 	.word	0xffffffff


	//   ....[1]....
        /*0244*/ 	.word	0xffffffff


	//   ....[2]....
        /*0248*/ 	.word	0xffffffff


	//   ....[3]....
        /*024c*/ 	.word	0xffffffff


	//   ....[4]....
        /*0250*/ 	.word	0xffffffff


	//   ....[5]....
        /*0254*/ 	.word	0xffffffff


	//   ....[6]....
        /*0258*/ 	.word	0xffffffff


	//   ....[7]....
        /*025c*/ 	.word	0xffffffff


	//   ....[8]....
        /*0260*/ 	.word	0xffffffff


	//   ....[9]....
        /*0264*/ 	.word	0xffffffff


	//   ....[10]....
        /*0268*/ 	.word	0xffffffff


	//   ....[11]....
        /*026c*/ 	.word	0xffffffff


	//   ....[12]....
        /*0270*/ 	.word	0xffffffff


	//   ....[13]....
        /*0274*/ 	.word	0xffffffff


	//   ....[14]....
        /*0278*/ 	.word	0xffffffff


	//   ....[15]....
        /*027c*/ 	.word	0xffffffff


	//   ....[16]....
        /*0280*/ 	.word	0xffffffff


	//   ....[17]....
        /*0284*/ 	.word	0xffffffff


	//   ....[18]....
        /*0288*/ 	.word	0xffffffff


	//   ....[19]....
        /*028c*/ 	.word	0xffffffff


	//   ....[20]....
        /*0290*/ 	.word	0xffffffff


	//   ....[21]....
        /*0294*/ 	.word	0xffffffff


	//   ....[22]....
        /*0298*/ 	.word	0xffffffff


	//   ....[23]....
        /*029c*/ 	.word	0xffffffff


	//----- nvinfo : EIATTR_COOP_GROUP_INSTR_OFFSETS
	.align		4
.L_448:
        /*02a0*/ 	.byte	0x04, 0x28
        /*02a2*/ 	.short	(.L_450 - .L_449)


	//   ....[0]....
.L_449:
        /*02a4*/ 	.word	0x00004a50


	//   ....[1]....
        /*02a8*/ 	.word	0x00004a70


	//   ....[2]....
        /*02ac*/ 	.word	0x00004e00


	//   ....[3]....
        /*02b0*/ 	.word	0x00004e50


	//   ....[4]....
        /*02b4*/ 	.word	0x00005810


	//   ....[5]....
        /*02b8*/ 	.word	0x00005880


	//   ....[6]....
        /*02bc*/ 	.word	0x000059b0


	//   ....[7]....
        /*02c0*/ 	.word	0x00005a20


	//   ....[8]....
        /*02c4*/ 	.word	0x000098c0


	//   ....[9]....
        /*02c8*/ 	.word	0x00009900


	//   ....[10]....
        /*02cc*/ 	.word	0x00009970


	//   ....[11]....
        /*02d0*/ 	.word	0x00009980


	//   ....[12]....
        /*02d4*/ 	.word	0x000099d0


	//   ....[13]....
        /*02d8*/ 	.word	0x000099e0


	//   ....[14]....
        /*02dc*/ 	.word	0x000099f0


	//   ....[15]....
        /*02e0*/ 	.word	0x00009a00


	//   ....[16]....
        /*02e4*/ 	.word	0x0000c1a0


	//   ....[17]....
        /*02e8*/ 	.word	0x0000c1b0


	//   ....[18]....
        /*02ec*/ 	.word	0x0000c1c0


	//   ....[19]....
        /*02f0*/ 	.word	0x0000c1d0


	//   ....[20]....
        /*02f4*/ 	.word	0x0000c220


	//   ....[21]....
        /*02f8*/ 	.word	0x0000c260


	//   ....[22]....
        /*02fc*/ 	.word	0x0000c290


	//   ....[23]....
        /*0300*/ 	.word	0x0000c300


	//----- nvinfo : EIATTR_EXIT_INSTR_OFFSETS
	.align		4
.L_450:
        /*0304*/ 	.byte	0x04, 0x1c
        /*0306*/ 	.short	(.L_452 - .L_451)


	//   ....[0]....
.L_451:
        /*0308*/ 	.word	0x00000390


	//   ....[1]....
        /*030c*/ 	.word	0x0000d4c0


	//   ....[2]....
        /*0310*/ 	.word	0x0000d5a0


	//   ....[3]....
        /*0314*/ 	.word	0x0000e0a0


	//   ....[4]....
        /*0318*/ 	.word	0x0000e130


	//----- nvinfo : EIATTR_CRS_STACK_SIZE
	.align		4
.L_452:
        /*031c*/ 	.byte	0x04, 0x1e
        /*031e*/ 	.short	(.L_454 - .L_453)
.L_453:
        /*0320*/ 	.word	0x00000000


	//----- nvinfo : EIATTR_CBANK_PARAM_SIZE
	.align		4
.L_454:
        /*0324*/ 	.byte	0x03, 0x19
        /*0326*/ 	.short	0x01d0


	//----- nvinfo : EIATTR_PARAM_CBANK
	.align		4
        /*0328*/ 	.byte	0x04, 0x0a
        /*032a*/ 	.short	(.L_456 - .L_455)
	.align		4
.L_455:
        /*032c*/ 	.word	index@(.nv.constant0._ZN5flash16flash_fwd_kernelI23Flash_fwd_kernel_traitsILi32ELi128ELi128ELi4ELb0ELb0EN7cutlass6half_tE19Flash_kernel_traitsILi32ELi128ELi128ELi4ES3_EELb0ELb0ELb0ELb0ELb0ELb0ELb1ELb0EEEvNS_16Flash_fwd_paramsE)
        /*0330*/ 	.short	0x0210
        /*0332*/ 	.short	0x01d0


	//----- nvinfo : EIATTR_SW_WAR
	.align		4
.L_456:
        /*0334*/ 	.byte	0x04, 0x36
        /*0336*/ 	.short	(.L_458 - .L_457)
.L_457:
        /*0338*/ 	.word	0x00000008
.L_458:


//--------------------- .nv.info._ZN5flash16flash_fwd_kernelI23Flash_fwd_kernel_traitsILi32ELi128ELi128ELi4ELb0ELb0EN7cutlass6half_tE19Flash_kernel_traitsILi32ELi128ELi128ELi4ES3_EELb1ELb0ELb0ELb1ELb0ELb0ELb0ELb1EEEvNS_16Flash_fwd_paramsE --------------------------
	.section	.nv.info._ZN5flash16flash_fwd_kernelI23Flash_fwd_kernel_traitsILi32ELi128ELi128ELi4ELb0ELb0EN7cutlass6half_tE19Flash_kernel_traitsILi32ELi128ELi128ELi4ES3_EELb1ELb0ELb0ELb1ELb0ELb0ELb0ELb1EEEvNS_16Flash_fwd_paramsE,"",@"SHT_CUDA_INFO"
	.sectionflags	@""
	.align	4


	//----- nvinfo : EIATTR_CUDA_API_VERSION
	.align		4
        /*0000*/ 	.byte	0x04, 0x37
        /*0002*/ 	.short	(.L_460 - .L_459)
.L_459:
        /*0004*/ 	.word	0x00000082


	//----- nvinfo : EIATTR_KPARAM_INFO
	.align		4
.L_460:
        /*0008*/ 	.byte	0x04, 0x17
        /*000a*/ 	.short	(.L_462 - .L_461)
.L_461:
        /*000c*/ 	.word	0x00000000
        /*0010*/ 	.short	0x0000
        /*0012*/ 	.short	0x0000
        /*0014*/ 	.byte	0x00, 0xf0, 0x41, 0x07


	//----- nvinfo : EIATTR_SPARSE_MMA_MASK
	.align		4
.L_462:
        /*0018*/ 	.byte	0x03, 0x50
        /*001a*/ 	.short	0x0000


	//----- nvinfo : EIATTR_MAXREG_COUNT
	.align		4
        /*001c*/ 	.byte	0x03, 0x1b
        /*001e*/ 	.short	0x00ff


	//----- nvinfo : EIATTR_NUM_BARRIERS
	.align		4
        /*0020*/ 	.byte	0x02, 0x4c
        /*0022*/ 	.byte	0x01
	.zero		1


	//----- nvinfo : EIATTR_ANNOTATIONS
	.align		4
        /*0024*/ 	.byte	0x04, 0x55
        /*0026*/ 	.short	(.L_464 - .L_463)


	//   ....[0]....
.L_463:
        /* <DEDUP_REMOVED lines=328> */


	//----- nvinfo : EIATTR_MERCURY_ISA_VERSION
	.align		4
.L_464:
        /*1490*/ 	.byte	0x03, 0x5f
        /*1492*/ 	.short	0x0101


	//----- nvinfo : EIATTR_COOP_GROUP_MASK_REGIDS
	.align		4
        /*1494*/ 	.byte	0x04, 0x29
        /*1496*/ 	.short	(.L_466 - .L_465)


	//   ....[0]....
.L_465:
        /*1498*/ 	.word	0xffffffff


	//   ....[1]....
        /*149c*/ 	.word	0xffffffff


	//   ....[2]....
        /*14a0*/ 	.word	0xffffffff


	//   ....[3]....
        /*14a4*/ 	.word	0xffffffff


	//   ....[4]....
        /*14a8*/ 	.word	0xffffffff


	//   ....[5]....
        /*14ac*/ 	.word	0xffffffff


	//   ....[6]....
        /*14b0*/ 	.word	0xffffffff


	//   ....[7]....
        /*14b4*/ 	.word	0xffffffff


	//   ....[8]....
        /*14b8*/ 	.word	0xffffffff


	//   ....[9]....
        /*14bc*/ 	.word	0xffffffff


	//   ....[10]....
        /*14c0*/ 	.word	0xffffffff


	//   ....[11]....
        /*14c4*/ 	.word	0xffffffff


	//   ....[12]....
        /*14c8*/ 	.word	0xffffffff


	//   ....[13]....
        /*14cc*/ 	.word	0xffffffff


	//   ....[14]....
        /*14d0*/ 	.word	0xffffffff


	//   ....[15]....
        /*14d4*/ 	.word	0xffffffff


	//   ....[16]....
        /*14d8*/ 	.word	0xffffffff


	//   ....[17]....
        /*14dc*/ 	.word	0xffffffff


	//   ....[18]....
        /*14e0*/ 	.word	0xffffffff


	//   ....[19]....
        /*14e4*/ 	.word	0xffffffff


	//   ....[20]....
        /*14e8*/ 	.word	0xffffffff


	//   ....[21]....
        /*14ec*/ 	.word	0xffffffff


	//   ....[22]....
        /*14f0*/ 	.word	0xffffffff


	//   ....[23]....
        /*14f4*/ 	.word	0xffffffff


	//----- nvinfo : EIATTR_COOP_GROUP_INSTR_OFFSETS
	.align		4
.L_466:
        /*14f8*/ 	.byte	0x04, 0x28
        /*14fa*/ 	.short	(.L_468 - .L_467)


	//   ....[0]....
.L_467:
        /*14fc*/ 	.word	0x00006930


	//   ....[1]....
        /*1500*/ 	.word	0x00007060


	//   ....[2]....
        /*1504*/ 	.word	0x000070a0


	//   ....[3]....
        /*1508*/ 	.word	0x000070d0


	//   ....[4]....
        /*150c*/ 	.word	0x00007100


	//   ....[5]....
        /*1510*/ 	.word	0x00007180


	//   ....[6]....
        /*1514*/ 	.word	0x000071c0


	//   ....[7]....
        /*1518*/ 	.word	0x00007240


	//   ....[8]....
        /*151c*/ 	.word	0x00014e20


	//   ....[9]....
        /*1520*/ 	.word	0x00014f60


	//   ....[10]....
        /*1524*/ 	.word	0x00014ff0


	//   ....[11]....
        /*1528*/ 	.word	0x00015020


	//   ....[12]....
        /*152c*/ 	.word	0x00015190


	//   ....[13]....
        /*1530*/ 	.word	0x00015330


	//   ....[14]....
        /*1534*/ 	.word	0x000153b0


	//   ....[15]....
        /*1538*/ 	.word	0x000155f0


	//   ....[16]....
        /*153c*/ 	.word	0x0001fd10


	//   ....[17]....
        /*1540*/ 	.word	0x0001fd30


	//   ....[18]....
        /*1544*/ 	.word	0x0001fe00


	//   ....[19]....
        /*1548*/ 	.word	0x0001fe10


	//   ....[20]....
        /*154c*/ 	.word	0x0001fe30


	//   ....[21]....
        /*1550*/ 	.word	0x0001fe50


	//   ....[22]....
        /*1554*/ 	.word	0x0001fe60


	//   ....[23]....
        /*1558*/ 	.word	0x0001fe70


	//----- nvinfo : EIATTR_EXIT_INSTR_OFFSETS
	.align		4
.L_468:
        /*155c*/ 	.byte	0x04, 0x1c
        /*155e*/ 	.short	(.L_470 - .L_469)


	//   ....[0]....
.L_469:
        /*1560*/ 	.word	0x00000690


	//   ....[1]....
        /*1564*/ 	.word	0x00021180


	//   ....[2]....
        /*1568*/ 	.word	0x00021260


	//   ....[3]....
        /*156c*/ 	.word	0x00021d40


	//   ....[4]....
        /*1570*/ 	.word	0x00021dd0


	//----- nvinfo : EIATTR_CRS_STACK_SIZE
	.align		4
.L_470:
        /*1574*/ 	.byte	0x04, 0x1e
        /*1576*/ 	.short	(.L_472 - .L_471)
.L_471:
        /*1578*/ 	.word	0x00000000


	//----- nvinfo : EIATTR_CBANK_PARAM_SIZE
	.align		4
.L_472:
        /*157c*/ 	.byte	0x03, 0x19
        /*157e*/ 	.short	0x01d0


	//----- nvinfo : EIATTR_PARAM_CBANK
	.align		4
        /*1580*/ 	.byte	0x04, 0x0a
        /*1582*/ 	.short	(.L_474 - .L_473)
	.align		4
.L_473:
        /*1584*/ 	.word	index@(.nv.constant0._ZN5flash16flash_fwd_kernelI23Flash_fwd_kernel_traitsILi32ELi128ELi128ELi4ELb0ELb0EN7cutlass6half_tE19Flash_kernel_traitsILi32ELi128ELi128ELi4ES3_EELb1ELb0ELb0ELb1ELb0ELb0ELb0ELb1EEEvNS_16Flash_fwd_paramsE)
        /*1588*/ 	.short	0x0210
        /*158a*/ 	.short	0x01d0


	//----- nvinfo : EIATTR_SW_WAR
	.align		4
.L_474:
        /*158c*/ 	.byte	0x04, 0x36
        /*158e*/ 	.short	(.L_476 - .L_475)
.L_475:
        /*1590*/ 	.word	0x00000008
.L_476:


//--------------------- .nv.info._ZN5flash16flash_fwd_kernelI23Flash_fwd_kernel_traitsILi32ELi128ELi128ELi4ELb0ELb0EN7cutlass6half_tE19Flash_kernel_traitsILi32ELi128ELi128ELi4ES3_EELb0ELb0ELb0ELb1ELb0ELb0ELb1ELb0EEEvNS_16Flash_fwd_paramsE --------------------------
	.section	.nv.info._ZN5flash16flash_fwd_kernelI23Flash_fwd_kernel_traitsILi32ELi128ELi128ELi4ELb0ELb0EN7cutlass6half_tE19Flash_kernel_traitsILi32ELi128ELi128ELi4ES3_EELb0ELb0ELb0ELb1ELb0ELb0ELb1ELb0EEEvNS_16Flash_fwd_paramsE,"",@"SHT_CUDA_INFO"
	.sectionflags	@""
	.align	4


	//----- nvinfo : EIATTR_CUDA_API_VERSION
	.align		4
        /*0000*/ 	.byte	0x04, 0x37
        /*0002*/ 	.short	(.L_478 - .L_477)
.L_477:
        /*0004*/ 	.word	0x00000082


	//----- nvinfo : EIATTR_KPARAM_INFO
	.align		4
.L_478:
        /*0008*/ 	.byte	0x04, 0x17
        /*000a*/ 	.short	(.L_480 - .L_479)
.L_479:
        /*000c*/ 	.word	0x00000000
        /*0010*/ 	.short	0x0000
        /*0012*/ 	.short	0x0000
        /*0014*/ 	.byte	0x00, 0xf0, 0x41, 0x07


	//----- nvinfo : EIATTR_SPARSE_MMA_MASK
	.align		4
.L_480:
        /*0018*/ 	.byte	0x03, 0x50
        /*001a*/ 	.short	0x0000


	//----- nvinfo : EIATTR_MAXREG_COUNT
	.align		4
        /*001c*/ 	.byte	0x03, 0x1b
        /*001e*/ 	.short	0x00ff


	//----- nvinfo : EIATTR_NUM_BARRIERS
	.align		4
        /*0020*/ 	.byte	0x02, 0x4c
        /*0022*/ 	.byte	0x01
	.zero		1


	//----- nvinfo : EIATTR_ANNOTATIONS
	.align		4
        /*0024*/ 	.byte	0x04, 0x55
        /*0026*/ 	.short	(.L_482 - .L_481)


	//   ....[0]....
.L_481:
        /* <DEDUP_REMOVED lines=36> */


	//----- nvinfo : EIATTR_MERCURY_ISA_VERSION
	.align		4
.L_482:
        /*0258*/ 	.byte	0x03, 0x5f
        /*025a*/ 	.short	0x0101


	//----- nvinfo : EIATTR_COOP_GROUP_MASK_REGIDS
	.align		4
        /*025c*/ 	.byte	0x04, 0x29
        /*025e*/ 	.short	(.L_484 - .L_483)


	//   ....[0]....
.L_483:
        /*0260*/ 	.word	0xffffffff


	//   ....[1]....
        /*0264*/ 	.word	0xffffffff


	//   ....[2]....
        /*0268*/ 	.word	0xffffffff


	//   ....[3]....
        /*026c*/ 	.word	0xffffffff


	//   ....[4]....
        /*0270*/ 	.word	0xffffffff


	//   ....[5]....
        /*0274*/ 	.word	0xffffffff


	//   ....[6]....
        /*0278*/ 	.word	0xffffffff


	//   ....[7]....
        /*027c*/ 	.word	0xffffffff


	//   ....[8]....
        /*0280*/ 	.word	0xffffffff


	//   ....[9]....
        /*0284*/ 	.word	0xffffffff


	//   ....[10]....
        /*0288*/ 	.word	0xffffffff


	//   ....[11]....
        /*028c*/ 	.word	0xffffffff


	//   ....[12]....
        /*0290*/ 	.word	0xffffffff


	//   ....[13]....
        /*0294*/ 	.word	0xffffffff


	//   ....[14]....
        /*0298*/ 	.word	0xffffffff


	//   ....[15]....
        /*029c*/ 	.word	0xffffffff


	//   ....[16]....
        /*02a0*/ 	.word	0xffffffff


	//   ....[17]....
        /*02a4*/ 	.word	0xffffffff


	//   ....[18]....
        /*02a8*/ 	.word	0xffffffff


	//   ....[19]....
        /*02ac*/ 	.word	0xffffffff


	//   ....[20]....
        /*02b0*/ 	.word	0xffffffff


	//   ....[21]....
        /*02b4*/ 	.word	0xffffffff


	//   ....[22]....
        /*02b8*/ 	.word	0xffffffff


	//   ....[23]....
        /*02bc*/ 	.word	0xffffffff


	//----- nvinfo : EIATTR_COOP_GROUP_INSTR_OFFSETS
	.align		4
.L_484:
        /*02c0*/ 	.byte	0x04, 0x28
        /*02c2*/ 	.short	(.L_486 - .L_485)


	//   ....[0]....
.L_485:
        /*02c4*/ 	.word	0x00007300


	//   ....[1]....
        /*02c8*/ 	.word	0x00007310


	//   ....[2]....
        /*02cc*/ 	.word	0x00007340


	//   ....[3]....
        /*02d0*/ 	.word	0x00007350


	//   ....[4]....
        /*02d4*/ 	.word	0x00007da0


	//   ....[5]....
        /*02d8*/ 	.word	0x00007e20


	//   ....[6]....
        /*02dc*/ 	.word	0x00008060


	//   ....[7]....
        /*02e0*/ 	.word	0x000080e0


	//   ....[8]....
        /*02e4*/ 	.word	0x0000d590


	//   ....[9]....
        /*02e8*/ 	.word	0x0000d5f0


	//   ....[10]....
        /*02ec*/ 	.word	0x0000d620


	//   ....[11]....
        /*02f0*/ 	.word	0x0000d630


	//   ....[12]....
        /*02f4*/ 	.word	0x0000d670


	//   ....[13]....
        /*02f8*/ 	.word	0x0000d690


	//   ....[14]....
        /*02fc*/ 	.word	0x0000d6a0


	//   ....[15]....
        /*0300*/ 	.word	0x0000d6b0


	//   ....[16]....
        /*0304*/ 	.word	0x0000fe70


	//   ....[17]....
        /*0308*/ 	.word	0x0000fe80


	//   ....[18]....
        /*030c*/ 	.word	0x0000fe90


	//   ....[19]....
        /*0310*/ 	.word	0x0000fea0


	//   ....[20]....
        /*0314*/ 	.word	0x0000fef0


	//   ....[21]....
        /*0318*/ 	.word	0x0000ff30


	//   ....[22]....
        /*031c*/ 	.word	0x0000ff70


	//   ....[23]....
        /*0320*/ 	.word	0x0000ffb0


	//----- nvinfo : EIATTR_EXIT_INSTR_OFFSETS
	.align		4
.L_486:
        /*0324*/ 	.byte	0x04, 0x1c
        /*0326*/ 	.short	(.L_488 - .L_487)


	//   ....[0]....
.L_487:
        /*0328*/ 	.word	0x00000390


	//   ....[1]....
        /*032c*/ 	.word	0x00011140


	//   ....[2]....
        /*0330*/ 	.word	0x00011220


	//   ....[3]....
        /*0334*/ 	.word	0x00011d20


	//   ....[4]....
        /*0338*/ 	.word	0x00011db0


	//----- nvinfo : EIATTR_CRS_STACK_SIZE
	.align		4
.L_488:
        /*033c*/ 	.byte	0x04, 0x1e
        /*033e*/ 	.short	(.L_490 - .L_489)
.L_489:
        /*0340*/ 	.word	0x00000000


	//----- nvinfo : EIATTR_CBANK_PARAM_SIZE
	.align		4
.L_490:
        /*0344*/ 	.byte	0x03, 0x19
        /*0346*/ 	.short	0x01d0


	//----- nvinfo : EIATTR_PARAM_CBANK
	.align		4
        /*0348*/ 	.byte	0x04, 0x0a
        /*034a*/ 	.short	(.L_492 - .L_491)
	.align		4
.L_491:
        /*034c*/ 	.word	index@(.nv.constant0._ZN5flash16flash_fwd_kernelI23Flash_fwd_kernel_traitsILi32ELi128ELi128ELi4ELb0ELb0EN7cutlass6half_tE19Flash_kernel_traitsILi32ELi128ELi128ELi4ES3_EELb0ELb0ELb0ELb1ELb0ELb0ELb1ELb0EEEvNS_16Flash_fwd_paramsE)
        /*0350*/ 	.short	0x0210
        /*0352*/ 	.short	0x01d0


	//----- nvinfo : EIATTR_SW_WAR
	.align		4
.L_492:
        /*0354*/ 	.byte	0x04, 0x36
        /*0356*/ 	.short	(.L_494 - .L_493)
.L_493:
        /*0358*/ 	.word	0x00000008
.L_494:


//--------------------- .nv.info._ZN5flash16flash_fwd_kernelI23Flash_fwd_kernel_traitsILi32ELi128ELi128ELi4ELb0ELb0EN7cutlass6half_tE19Flash_kernel_traitsILi32ELi128ELi128ELi4ES3_EELb1ELb0ELb1ELb0ELb0ELb1ELb0ELb0EEEvNS_16Flash_fwd_paramsE --------------------------
	.section	.nv.info._ZN5flash16flash_fwd_kernelI23Flash_fwd_kernel_traitsILi32ELi128ELi128ELi4ELb0ELb0EN7cutlass6half_tE19Flash_kernel_traitsILi32ELi128ELi128ELi4ES3_EELb1ELb0ELb1ELb0ELb0ELb1ELb0ELb0EEEvNS_16Flash_fwd_paramsE,"",@"SHT_CUDA_INFO"
	.sectionflags	@""
	.align	4


	//----- nvinfo : EIATTR_CUDA_API_VERSION
	.align		4
        /*0000*/ 	.byte	0x04, 0x37
        /*0002*/ 	.short	(.L_496 - .L_495)
.L_495:
        /*0004*/ 	.word	0x00000082


	//----- nvinfo : EIATTR_KPARAM_INFO
	.align		4
.L_496:
        /*0008*/ 	.byte	0x04, 0x17
        /*000a*/ 	.short	(.L_498 - .L_497)
.L_497:
        /*000c*/ 	.word	0x00000000
        /*0010*/ 	.short	0x0000
        /*0012*/ 	.short	0x0000
        /*0014*/ 	.byte	0x00, 0xf0, 0x41, 0x07


	//----- nvinfo : EIATTR_SPARSE_MMA_MASK
	.align		4
.L_498:
        /*0018*/ 	.byte	0x03, 0x50
        /*001a*/ 	.short	0x0000


	//----- nvinfo : EIATTR_MAXREG_COUNT
	.align		4
        /*001c*/ 	.byte	0x03, 0x1b
        /*001e*/ 	.short	0x00ff


	//----- nvinfo : EIATTR_NUM_BARRIERS
	.align		4
        /*0020*/ 	.byte	0x02, 0x4c
        /*0022*/ 	.byte	0x01
	.zero		1


	//----- nvinfo : EIATTR_ANNOTATIONS
	.align		4
        /*0024*/ 	.byte	0x04, 0x55
        /*0026*/ 	.short	(.L_500 - .L_499)


	//   ....[0]....
.L_499:
        /* <DEDUP_REMOVED lines=56> */


	//----- nvinfo : EIATTR_MERCURY_ISA_VERSION
	.align		4
.L_500:
        /*0398*/ 	.byte	0x03, 0x5f
        /*039a*/ 	.short	0x0101


	//----- nvinfo : EIATTR_INT_WARP_WIDE_INSTR_OFFSETS
	.align		4
        /*039c*/ 	.byte	0x04, 0x31
        /*039e*/ 	.short	(.L_502 - .L_501)


	//   ....[0]....
.L_501:
        /*03a0*/ 	.word	0x00002030


	//   ....[1]....
        /*03a4*/ 	.word	0x000025d0


	//----- nvinfo : EIATTR_COOP_GROUP_MASK_REGIDS
	.align		4
.L_502:
        /*03a8*/ 	.byte	0x04, 0x29
        /*03aa*/ 	.short	(.L_504 - .L_503)


	//   ....[0]....
.L_503:
        /*03ac*/ 	.word	0xffffffff


	//   ....[1]....
        /*03b0*/ 	.word	0xffffffff


	//   ....[2]....
        /*03b4*/ 	.word	0xffffffff


	//   ....[3]....
        /*03b8*/ 	.word	0xffffffff


	//   ....[4]....
        /*03bc*/ 	.word	0xffffffff


	//   ....[5]....
        /*03c0*/ 	.word	0xffffffff


	//   ....[6]....
        /*03c4*/ 	.word	0xffffffff


	//   ....[7]....
        /*03c8*/ 	.word	0xffffffff


	//   ....[8]....
        /*03cc*/ 	.word	0xffffffff


	//   ....[9]....
        /*03d0*/ 	.word	0xffffffff


	//   ....[10]....
        /*03d4*/ 	.word	0xffffffff


	//   ....[11]....
        /*03d8*/ 	.word	0xffffffff


	//   ....[12]....
        /*03dc*/ 	.word	0xffffffff


	//   ....[13]....
        /*03e0*/ 	.word	0xffffffff


	//   ....[14]....
        /*03e4*/ 	.word	0xffffffff


	//   ....[15]....
        /*03e8*/ 	.word	0xffffffff


	//   ....[16]....
        /*03ec*/ 	.word	0xffffffff


	//   ....[17]....
        /*03f0*/ 	.word	0xffffffff


	//   ....[18]....
        /*03f4*/ 	.word	0xffffffff


	//   ....[19]....
        /*03f8*/ 	.word	0xffffffff


	//   ....[20]....
        /*03fc*/ 	.word	0xffffffff


	//   ....[21]....
        /*0400*/ 	.word	0xffffffff


	//   ....[22]....
        /*0404*/ 	.word	0xffffffff


	//   ....[23]....
        /*0408*/ 	.word	0xffffffff


	//   ....[24]....
        /*040c*/ 	.word	0xffffffff


	//   ....[25]....
        /*0410*/ 	.word	0xffffffff


	//   ....[26]....
        /*0414*/ 	.word	0xffffffff


	//   ....[27]....
        /*0418*/ 	.word	0xffffffff


	//   ....[28]....
        /*041c*/ 	.word	0xffffffff


	//   ....[29]....
        /*0420*/ 	.word	0xffffffff


	//   ....[30]....
        /*0424*/ 	.word	0xffffffff


	//   ....[31]....
        /*0428*/ 	.word	0xffffffff


	//----- nvinfo : EIATTR_COOP_GROUP_INSTR_OFFSETS
	.align		4
.L_504:
        /*042c*/ 	.byte	0x04, 0x28
        /*042e*/ 	.short	(.L_506 - .L_505)


	//   ....[0]....
.L_505:
        /*0430*/ 	.word	0x00005210


	//   ....[1]....
        /*0434*/ 	.word	0x000056c0


	//   ....[2]....
        /*0438*/ 	.word	0x00005760


	//   ....[3]....
        /*043c*/ 	.word	0x000057a0


	//   ....[4]....
        /*0440*/ 	.word	0x00005910


	//   ....[5]....
        /*0444*/ 	.word	0x000059f0


	//   ....[6]....
        /*0448*/ 	.word	0x00005b90


	//   ....[7]....
        /*044c*/ 	.word	0x00005d20


	//   ....[8]....
        /*0450*/ 	.word	0x0000d3f0


	//   ....[9]....
        /*0454*/ 	.word	0x0000d4f0


	//   ....[10]....
        /*0458*/ 	.word	0x0000d990


	//   ....[11]....
        /*045c*/ 	.word	0x0000da40


	//   ....[12]....
        /*0460*/ 	.word	0x0000dc20


	//   ....[13]....
        /*0464*/ 	.word	0x0000dc50


	//   ....[14]....
        /*0468*/ 	.word	0x0000dd00


	//   ....[15]....
        /*046c*/ 	.word	0x0000dd30


	//   ....[16]....
        /*0470*/ 	.word	0x00016620


	//   ....[17]....
        /*0474*/ 	.word	0x00016720


	//   ....[18]....
        /*0478*/ 	.word	0x00016830


	//   ....[19]....
        /*047c*/ 	.word	0x000168b0


	//   ....[20]....
        /*0480*/ 	.word	0x000168f0


	//   ....[21]....
        /*0484*/ 	.word	0x00016c60


	//   ....[22]....
        /*0488*/ 	.word	0x00016cb0


	//   ....[23]....
        /*048c*/ 	.word	0x00016e50


	//   ....[24]....
        /*0490*/ 	.word	0x0001ba00


	//   ....[25]....
        /*0494*/ 	.word	0x0001ba10


	//   ....[26]....
        /*0498*/ 	.word	0x0001ba20


	//   ....[27]....
        /*049c*/ 	.word	0x0001ba30


	//   ....[28]....
        /*04a0*/ 	.word	0x0001ba60


	//   ....[29]....
        /*04a4*/ 	.word	0x0001ba80


	//   ....[30]....
        /*04a8*/ 	.word	0x0001baa0


	//   ....[31]....
        /*04ac*/ 	.word	0x0001bab0


	//----- nvinfo : EIATTR_EXIT_INSTR_OFFSETS
	.align		4
.L_506:
        /*04b0*/ 	.byte	0x04, 0x1c
        /*04b2*/ 	.short	(.L_508 - .L_507)


	//   ....[0]....
.L_507:
        /*04b4*/ 	.word	0x00000710


	//   ....[1]....
        /*04b8*/ 	.word	0x000012e0


	//   ....[2]....
        /*04bc*/ 	.word	0x00001370


	//   ....[3]....
        /*04c0*/ 	.word	0x0001ce70


	//   ....[4]....
        /*04c4*/ 	.word	0x0001cf50


	//----- nvinfo : EIATTR_CRS_STACK_SIZE
	.align		4
.L_508:
        /*04c8*/ 	.byte	0x04, 0x1e
        /*04ca*/ 	.short	(.L_510 - .L_509)
.L_509:
        /*04cc*/ 	.word	0x00000000


	//----- nvinfo : EIATTR_CBANK_PARAM_SIZE
	.align		4
.L_510:
        /*04d0*/ 	.byte	0x03, 0x19
        /*04d2*/ 	.short	0x01d0


	//----- nvinfo : EIATTR_PARAM_CBANK
	.align		4
        /*04d4*/ 	.byte	0x04, 0x0a
        /*04d6*/ 	.short	(.L_512 - .L_511)
	.align		4
.L_511:
        /*04d8*/ 	.word	index@(.nv.constant0._ZN5flash16flash_fwd_kernelI23Flash_fwd_kernel_traitsILi32ELi128ELi128ELi4ELb0ELb0EN7cutlass6half_tE19Flash_kernel_traitsILi32ELi128ELi128ELi4ES3_EELb1ELb0ELb1ELb0ELb0ELb1ELb0ELb0EEEvNS_16Flash_fwd_paramsE)
        /*04dc*/ 	.short	0x0210
        /*04de*/ 	.short	0x01d0


	//----- nvinfo : EIATTR_SW_WAR
	.align		4
.L_512:
        /*04e0*/ 	.byte	0x04, 0x36
        /*04e2*/ 	.short	(.L_514 - .L_513)
.L_513:
        /*04e4*/ 	.word	0x00000008
.L_514:


//--------------------- .nv.info._ZN5flash16flash_fwd_kernelI23Flash_fwd_kernel_traitsILi32ELi128ELi128ELi4ELb0ELb0EN7cutlass6half_tE19Flash_kernel_traitsILi32ELi128ELi128ELi4ES3_EELb0ELb0ELb1ELb0ELb0ELb1ELb1ELb0EEEvNS_16Flash_fwd_paramsE --------------------------
	.section	.nv.info._ZN5flash16flash_fwd_kernelI23Flash_fwd_kernel_traitsILi32ELi128ELi128ELi4ELb0ELb0EN7cutlass6half_tE19Flash_kernel_traitsILi32ELi128ELi128ELi4ES3_EELb0ELb0ELb1ELb0ELb0ELb1ELb1ELb0EEEvNS_16Flash_fwd_paramsE,"",@"SHT_CUDA_INFO"
	.sectionflags	@""
	.align	4


	//----- nvinfo : EIATTR_CUDA_API_VERSION
	.align		4
        /*0000*/ 	.byte	0x04, 0x37
        /*0002*/ 	.short	(.L_516 - .L_515)
.L_515:
        /*0004*/ 	.word	0x00000082


	//----- nvinfo : EIATTR_KPARAM_INFO
	.align		4
.L_516:
        /*0008*/ 	.byte	0x04, 0x17
        /*000a*/ 	.short	(.L_518 - .L_517)
.L_517:
        /*000c*/ 	.word	0x00000000
        /*0010*/ 	.short	0x0000
        /*0012*/ 	.short	0x0000
        /*0014*/ 	.byte	0x00, 0xf0, 0x41, 0x07


	//----- nvinfo : EIATTR_SPARSE_MMA_MASK
	.align		4
.L_518:
        /*0018*/ 	.byte	0x03, 0x50
        /*001a*/ 	.short	0x0000


	//----- nvinfo : EIATTR_MAXREG_COUNT
	.align		4
        /*001c*/ 	.byte	0x03, 0x1b
        /*001e*/ 	.short	0x00ff


	//----- nvinfo : EIATTR_NUM_BARRIERS
	.align		4
        /*0020*/ 	.byte	0x02, 0x4c
        /*0022*/ 	.byte	0x01
	.zero		1


	//----- nvinfo : EIATTR_ANNOTATIONS
	.align		4
        /*0024*/ 	.byte	0x04, 0x55
        /*0026*/ 	.short	(.L_520 - .L_519)


	//   ....[0]....
.L_519:
        /* <DEDUP_REMOVED lines=31> */


	//----- nvinfo : EIATTR_MERCURY_ISA_VERSION
	.align		4
.L_520:
        /*0208*/ 	.byte	0x03, 0x5f
        /*020a*/ 	.short	0x0101


	//----- nvinfo : EIATTR_COOP_GROUP_MASK_REGIDS
	.align		4
        /*020c*/ 	.byte	0x04, 0x29
        /*020e*/ 	.short	(.L_522 - .L_521)


	//   ....[0]....
.L_521:
        /*0210*/ 	.word	0xffffffff


	//   ....[1]....
        /*0214*/ 	.word	0xffffffff


	//   ....[2]....
        /*0218*/ 	.word	0xffffffff


	//   ....[3]....
        /*021c*/ 	.word	0xffffffff


	//   ....[4]....
        /*0220*/ 	.word	0xffffffff


	//   ....[5]....
        /*0224*/ 	.word	0xffffffff


	//   ....[6]....
        /*0228*/ 	.word	0xffffffff


	//   ....[7]....
        /*022c*/ 	.word	0xffffffff


	//   ....[8]....
        /*0230*/ 	.word	0xffffffff


	//   ....[9]....
        /*0234*/ 	.word	0xffffffff


	//   ....[10]....
        /*0238*/ 	.word	0xffffffff


	//   ....[11]....
        /*023c*/ 	.word	0xffffffff


	//   ....[12]....
        /*0240*/ 	.word	0xffffffff


	//   ....[13]....
        /*0244*/ 	.word	0xffffffff


	//   ....[14]....
        /*0248*/ 	.word	0xffffffff


	//   ....[15]....
        /*024c*/ 	.word	0xffffffff


	//   ....[16]....
        /*0250*/ 	.word	0xffffffff


	//   ....[17]....
        /*0254*/ 	.word	0xffffffff


	//   ....[18]....
        /*0258*/ 	.word	0xffffffff


	//   ....[19]....
        /*025c*/ 	.word	0xffffffff


	//   ....[20]....
        /*0260*/ 	.word	0xffffffff


	//   ....[21]....
        /*0264*/ 	.word	0xffffffff


	//   ....[22]....
        /*0268*/ 	.word	0xffffffff


	//   ....[23]....
        /*026c*/ 	.word	0xffffffff


	//   ....[24]....
        /*0270*/ 	.word	0xffffffff


	//   ....[25]....
        /*0274*/ 	.word	0xffffffff


	//   ....[26]....
        /*0278*/ 	.word	0xffffffff


	//   ....[27]....
        /*027c*/ 	.word	0xffffffff


	//   ....[28]....
        /*0280*/ 	.word	0xffffffff


	//   ....[29]....
        /*0284*/ 	.word	0xffffffff


	//   ....[30]....
        /*0288*/ 	.word	0xffffffff


	//   ....[31]....
        /*028c*/ 	.word	0xffffffff


	//----- nvinfo : EIATTR_COOP_GROUP_INSTR_OFFSETS
	.align		4
.L_522:
        /*0290*/ 	.byte	0x04, 0x28
        /*0292*/ 	.short	(.L_524 - .L_523)


	//   ....[0]....
.L_523:
        /*0294*/ 	.word	0x00004860


	//   ....[1]....
        /*0298*/ 	.word	0x00004ac0


	//   ....[2]....
        /*029c*/ 	.word	0x00005860


	//   ....[3]....
        /*02a0*/ 	.word	0x00005970


	//   ....[4]....
        /*02a4*/ 	.word	0x000068c0


	//   ....[5]....
        /*02a8*/ 	.word	0x00006a80


	//   ....[6]....
        /*02ac*/ 	.word	0x00006b00


	//   ....[7]....
        /*02b0*/ 	.word	0x00006c90


	//   ....[8]....
        /*02b4*/ 	.word	0x0000a890


	//   ....[9]....
        /*02b8*/ 	.word	0x0000ab60


	//   ....[10]....
        /*02bc*/ 	.word	0x0000b6c0


	//   ....[11]....
        /*02c0*/ 	.word	0x0000b860


	//   ....[12]....
        /*02c4*/ 	.word	0x0000c7e0


	//   ....[13]....
        /*02c8*/ 	.word	0x0000c8f0


	//   ....[14]....
        /*02cc*/ 	.word	0x0000cee0


	//   ....[15]....
        /*02d0*/ 	.word	0x0000cf30


	//   ....[16]....
        /*02d4*/ 	.word	0x00012950


	//   ....[17]....
        /*02d8*/ 	.word	0x00012980


	//   ....[18]....
        /*02dc*/ 	.word	0x00012af0


	//   ....[19]....
        /*02e0*/ 	.word	0x00012b90


	//   ....[20]....
        /*02e4*/ 	.word	0x00012bc0


	//   ....[21]....
        /*02e8*/ 	.word	0x00012d50


	//   ....[22]....
        /*02ec*/ 	.word	0x00012e90


	//   ....[23]....
        /*02f0*/ 	.word	0x00012ff0


	//   ....[24]....
        /*02f4*/ 	.word	0x000156c0


	//   ....[25]....
        /*02f8*/ 	.word	0x000156d0


	//   ....[26]....
        /*02fc*/ 	.word	0x000156e0


	//   ....[27]....
        /*0300*/ 	.word	0x000156f0


	//   ....[28]....
        /*0304*/ 	.word	0x00015730


	//   ....[29]....
        /*0308*/ 	.word	0x00015760


	//   ....[30]....
        /*030c*/ 	.word	0x00015800


	//   ....[31]....
        /*0310*/ 	.word	0x00015830


	//----- nvinfo : EIATTR_EXIT_INSTR_OFFSETS
	.align		4
.L_524:
        /*0314*/ 	.byte	0x04, 0x1c
        /*0316*/ 	.short	(.L_526 - .L_525)


	//   ....[0]....
.L_525:
        /*0318*/ 	.word	0x00000330


	//   ....[1]....
        /*031c*/ 	.word	0x00000f20


	//   ....[2]....
        /*0320*/ 	.word	0x00000fb0


	//   ....[3]....
        /*0324*/ 	.word	0x00016ae0


	//   ....[4]....
        /*0328*/ 	.word	0x00016bc0


	//----- nvinfo : EIATTR_CRS_STACK_SIZE
	.align		4
.L_526:
        /*032c*/ 	.byte	0x04, 0x1e
        /*032e*/ 	.short	(.L_528 - .L_527)
.L_527:
        /*0330*/ 	.word	0x00000000


	//----- nvinfo : EIATTR_CBANK_PARAM_SIZE
	.align		4
.L_528:
        /*0334*/ 	.byte	0x03, 0x19
        /*0336*/ 	.short	0x01d0


	//----- nvinfo : EIATTR_PARAM_CBANK
	.align		4
        /*0338*/ 	.byte	0x04, 0x0a
        /*033a*/ 	.short	(.L_530 - .L_529)
	.align		4
.L_529:
        /*033c*/ 	.word	index@(.nv.constant0._ZN5flash16flash_fwd_kernelI23Flash_fwd_kernel_traitsILi32ELi128ELi128ELi4ELb0ELb0EN7cutlass6half_tE19Flash_kernel_traitsILi32ELi128ELi128ELi4ES3_EELb0ELb0ELb1ELb0ELb0ELb1ELb1ELb0EEEvNS_16Flash_fwd_paramsE)
        /*0340*/ 	.short	0x0210
        /*0342*/ 	.short	0x01d0


	//----- nvinfo : EIATTR_SW_WAR
	.align		4
.L_530:
        /*0344*/ 	.byte	0x04, 0x36
        /*0346*/ 	.short	(.L_532 - .L_531)
.L_531:
        /*0348*/ 	.word	0x00000008
.L_532:


//--------------------- .nv.info._ZN5flash16flash_fwd_kernelI23Flash_fwd_kernel_traitsILi32ELi128ELi128ELi4ELb0ELb0EN7cutlass6half_tE19Flash_kernel_traitsILi32ELi128ELi128ELi4ES3_EELb1ELb0ELb1ELb1ELb0ELb0ELb0ELb0EEEvNS_16Flash_fwd_paramsE --------------------------
	.section	.nv.info._ZN5flash16flash_fwd_kernelI23Flash_fwd_kernel_traitsILi32ELi128ELi128ELi4ELb0ELb0EN7cutlass6half_tE19Flash_kernel_traitsILi32ELi128ELi128ELi4ES3_EELb1ELb0ELb1ELb1ELb0ELb0ELb0ELb0EEEvNS_16Flash_fwd_paramsE,"",@"SHT_CUDA_INFO"
	.sectionflags	@""
	.align	4


	//----- nvinfo : EIATTR_CUDA_API_VERSION
	.align		4
        /*0000*/ 	.byte	0x04, 0x37
        /*0002*/ 	.short	(.L_534 - .L_533)
.L_533:
        /*0004*/ 	.word	0x00000082


	//----- nvinfo : EIATTR_KPARAM_INFO
	.align		4
.L_534:
        /*0008*/ 	.byte	0x04, 0x17
        /*000a*/ 	.short	(.L_536 - .L_535)
.L_535:
        /*000c*/ 	.word	0x00000000
        /*0010*/ 	.short	0x0000
        /*0012*/ 	.short	0x0000
        /*0014*/ 	.byte	0x00, 0xf0, 0x41, 0x07


	//----- nvinfo : EIATTR_SPARSE_MMA_MASK
	.align		4
.L_536:
        /*0018*/ 	.byte	0x03, 0x50
        /*001a*/ 	.short	0x0000


	//----- nvinfo : EIATTR_MAXREG_COUNT
	.align		4
        /*001c*/ 	.byte	0x03, 0x1b
        /*001e*/ 	.short	0x00ff


	//----- nvinfo : EIATTR_NUM_BARRIERS
	.align		4
        /*0020*/ 	.byte	0x02, 0x4c
        /*0022*/ 	.byte	0x01
	.zero		1


	//----- nvinfo : EIATTR_ANNOTATIONS
	.align		4
        /*0024*/ 	.byte	0x04, 0x55
        /*0026*/ 	.short	(.L_538 - .L_537)


	//   ....[0]....
.L_537:
        /* <DEDUP_REMOVED lines=99> */


	//----- nvinfo : EIATTR_MERCURY_ISA_VERSION
	.align		4
.L_538:
        /*0640*/ 	.byte	0x03, 0x5f
        /*0642*/ 	.short	0x0101


	//----- nvinfo : EIATTR_INT_WARP_WIDE_INSTR_OFFSETS
	.align		4
        /*0644*/ 	.byte	0x04, 0x31
        /*0646*/ 	.short	(.L_540 - .L_539)


	//   ....[0]....
.L_539:
        /*0648*/ 	.word	0x0000dc30


	//----- nvinfo : EIATTR_COOP_GROUP_MASK_REGIDS
	.align		4
.L_540:
        /*064c*/ 	.byte	0x04, 0x29
        /*064e*/ 	.short	(.L_542 - .L_541)


	//   ....[0]....
.L_541:
        /*0650*/ 	.word	0xffffffff


	//   ....[1]....
        /*0654*/ 	.word	0xffffffff


	//   ....[2]....
        /*0658*/ 	.word	0xffffffff


	//   ....[3]....
        /*065c*/ 	.word	0xffffffff


	//   ....[4]....
        /*0660*/ 	.word	0xffffffff


	//   ....[5]....
        /*0664*/ 	.word	0xffffffff


	//   ....[6]....
        /*0668*/ 	.word	0xffffffff


	//   ....[7]....
        /*066c*/ 	.word	0xffffffff


	//   ....[8]....
        /*0670*/ 	.word	0xffffffff


	//   ....[9]....
        /*0674*/ 	.word	0xffffffff


	//   ....[10]....
        /*0678*/ 	.word	0xffffffff


	//   ....[11]....
        /*067c*/ 	.word	0xffffffff


	//   ....[12]....
        /*0680*/ 	.word	0xffffffff


	//   ....[13]....
        /*0684*/ 	.word	0xffffffff


	//   ....[14]....
        /*0688*/ 	.word	0xffffffff


	//   ....[15]....
        /*068c*/ 	.word	0xffffffff


	//   ....[16]....
        /*0690*/ 	.word	0xffffffff


	//   ....[17]....
        /*0694*/ 	.word	0xffffffff


	//   ....[18]....
        /*0698*/ 	.word	0xffffffff


	//   ....[19]....
        /*069c*/ 	.word	0xffffffff


	//   ....[20]....
        /*06a0*/ 	.word	0xffffffff


	//   ....[21]....
        /*06a4*/ 	.word	0xffffffff


	//   ....[22]....
        /*06a8*/ 	.word	0xffffffff


	//   ....[23]....
        /*06ac*/ 	.word	0xffffffff


	//   ....[24]....
        /*06b0*/ 	.word	0xffffffff


	//   ....[25]....
        /*06b4*/ 	.word	0xffffffff


	//   ....[26]....
        /*06b8*/ 	.word	0xffffffff


	//   ....[27]....
        /*06bc*/ 	.word	0xffffffff


	//   ....[28]....
        /*06c0*/ 	.word	0xffffffff


	//   ....[29]....
        /*06c4*/ 	.word	0xffffffff


	//   ....[30]....
        /*06c8*/ 	.word	0xffffffff


	//   ....[31]....
        /*06cc*/ 	.word	0xffffffff


	//----- nvinfo : EIATTR_COOP_GROUP_INSTR_OFFSETS
	.align		4
.L_542:
        /*06d0*/ 	.byte	0x04, 0x28
        /*06d2*/ 	.short	(.L_544 - .L_543)


	//   ....[0]....
.L_543:
        /*06d4*/ 	.word	0x00008590


	//   ....[1]....
        /*06d8*/ 	.word	0x000086f0


	//   ....[2]....
        /*06dc*/ 	.word	0x00008910


	//   ....[3]....
        /*06e0*/ 	.word	0x00008a90


	//   ....[4]....
        /*06e4*/ 	.word	0x00008f60


	//   ....[5]....
        /*06e8*/ 	.word	0x00009060


	//   ....[6]....
        /*06ec*/ 	.word	0x00009190


	//   ....[7]....
        /*06f0*/ 	.word	0x00009340


	//   ....[8]....
        /*06f4*/ 	.word	0x00012f40


	//   ....[9]....
        /*06f8*/ 	.word	0x000130d0


	//   ....[10]....
        /*06fc*/ 	.word	0x00013840


	//   ....[11]....
        /*0700*/ 	.word	0x00013880


	//   ....[12]....
        /*0704*/ 	.word	0x000138b0


	//   ....[13]....
        /*0708*/ 	.word	0x000139a0


	//   ....[14]....
        /*070c*/ 	.word	0x000139d0


	//   ....[15]....
        /*0710*/ 	.word	0x000139e0


	//   ....[16]....
        /*0714*/ 	.word	0x0001ecf0


	//   ....[17]....
        /*0718*/ 	.word	0x0001ed20


	//   ....[18]....
        /*071c*/ 	.word	0x0001ee20


	//   ....[19]....
        /*0720*/ 	.word	0x0001ee50


	//   ....[20]....
        /*0724*/ 	.word	0x0001f2f0


	//   ....[21]....
        /*0728*/ 	.word	0x0001f360


	//   ....[22]....
        /*072c*/ 	.word	0x0001f450


	//   ....[23]....
        /*0730*/ 	.word	0x0001f4b0


	//   ....[24]....
        /*0734*/ 	.word	0x00024730


	//   ....[25]....
        /*0738*/ 	.word	0x00024740


	//   ....[26]....
        /*073c*/ 	.word	0x00024750


	//   ....[27]....
        /*0740*/ 	.word	0x00024760


	//   ....[28]....
        /*0744*/ 	.word	0x00024790


	//   ....[29]....
        /*0748*/ 	.word	0x000247b0


	//   ....[30]....
        /*074c*/ 	.word	0x000247d0


	//   ....[31]....
        /*0750*/ 	.word	0x000247e0


	//----- nvinfo : EIATTR_EXIT_INSTR_OFFSETS
	.align		4
.L_544:
        /*0754*/ 	.byte	0x04, 0x1c
        /*0756*/ 	.short	(.L_546 - .L_545)


	//   ....[0]....
.L_545:
        /*0758*/ 	.word	0x00000710


	//   ....[1]....
        /*075c*/ 	.word	0x00001340


	//   ....[2]....
        /*0760*/ 	.word	0x000013d0


	//   ....[3]....
        /*0764*/ 	.word	0x00025be0


	//   ....[4]....
        /*0768*/ 	.word	0x00025cc0


	//----- nvinfo : EIATTR_CRS_STACK_SIZE
	.align		4
.L_546:
        /*076c*/ 	.byte	0x04, 0x1e
        /*076e*/ 	.short	(.L_548 - .L_547)
.L_547:
        /*0770*/ 	.word	0x00000000


	//----- nvinfo : EIATTR_CBANK_PARAM_SIZE
	.align		4
.L_548:
        /*0774*/ 	.byte	0x03, 0x19
        /*0776*/ 	.short	0x01d0


	//----- nvinfo : EIATTR_PARAM_CBANK
	.align		4
        /*0778*/ 	.byte	0x04, 0x0a
        /*077a*/ 	.short	(.L_550 - .L_549)
	.align		4
.L_549:
        /*077c*/ 	.word	index@(.nv.constant0._ZN5flash16flash_fwd_kernelI23Flash_fwd_kernel_traitsILi32ELi128ELi128ELi4ELb0ELb0EN7cutlass6half_tE19Flash_kernel_traitsILi32ELi128ELi128ELi4ES3_EELb1ELb0ELb1ELb1ELb0ELb0ELb0ELb0EEEvNS_16Flash_fwd_paramsE)
        /*0780*/ 	.short	0x0210
        /*0782*/ 	.short	0x01d0


	//----- nvinfo : EIATTR_SW_WAR
	.align		4
.L_550:
        /*0784*/ 	.byte	0x04, 0x36
        /*0786*/ 	.short	(.L_552 - .L_551)
.L_551:
        /*0788*/ 	.word	0x00000008
.L_552:


//--------------------- .nv.info._ZN5flash16flash_fwd_kernelI23Flash_fwd_kernel_traitsILi32ELi128ELi128ELi4ELb0ELb0EN7cutlass6half_tE19Flash_kernel_traitsILi32ELi128ELi128ELi4ES3_EELb1ELb0ELb1ELb0ELb0ELb0ELb0ELb1EEEvNS_16Flash_fwd_paramsE --------------------------
	.section	.nv.info._ZN5flash16flash_fwd_kernelI23Flash_fwd_kernel_traitsILi32ELi128ELi128ELi4ELb0ELb0EN7cutlass6half_tE19Flash_kernel_traitsILi32ELi128ELi128ELi4ES3_EELb1ELb0ELb1ELb0ELb0ELb0ELb0ELb1EEEvNS_16Flash_fwd_paramsE,"",@"SHT_CUDA_INFO"
	.sectionflags	@""
	.align	4


	//----- nvinfo : EIATTR_CUDA_API_VERSION
	.align		4
        /*0000*/ 	.byte	0x04, 0x37
        /*0002*/ 	.short	(.L_554 - .L_553)
.L_553:
        /*0004*/ 	.word	0x00000082


	//----- nvinfo : EIATTR_KPARAM_INFO
	.align		4
.L_554:
        /*0008*/ 	.byte	0x04, 0x17
        /*000a*/ 	.short	(.L_556 - .L_555)
.L_555:
        /*000c*/ 	.word	0x00000000
        /*0010*/ 	.short	0x0000
        /*0012*/ 	.short	0x0000
        /*0014*/ 	.byte	0x00, 0xf0, 0x41, 0x07


	//----- nvinfo : EIATTR_SPARSE_MMA_MASK
	.align		4
.L_556:
        /*0018*/ 	.byte	0x03, 0x50
        /*001a*/ 	.short	0x0000


	//----- nvinfo : EIATTR_MAXREG_COUNT
	.align		4
        /*001c*/ 	.byte	0x03, 0x1b
        /*001e*/ 	.short	0x00ff


	//----- nvinfo : EIATTR_NUM_BARRIERS
	.align		4
        /*0020*/ 	.byte	0x02, 0x4c
        /*0022*/ 	.byte	0x01
	.zero		1


	//----- nvinfo : EIATTR_ANNOTATIONS
	.align		4
        /*0024*/ 	.byte	0x04, 0x55
        /*0026*/ 	.short	(.L_558 - .L_557)


	//   ....[0]....
.L_557:
        /* <DEDUP_REMOVED lines=478> */


	//----- nvinfo : EIATTR_MERCURY_ISA_VERSION
	.align		4
.L_558:
        /*1df0*/ 	.byte	0x03, 0x5f
        /*1df2*/ 	.short	0x0101


	//----- nvinfo : EIATTR_COOP_GROUP_MASK_REGIDS
	.align		4
        /*1df4*/ 	.byte	0x04, 0x29
        /*1df6*/ 	.short	(.L_560 - .L_559)


	//   ....[0]....
.L_559:
        /*1df8*/ 	.word	0xffffffff


	//   ....[1]....
        /*1dfc*/ 	.word	0xffffffff


	//   ....[2]....
        /*1e00*/ 	.word	0xffffffff


	//   ....[3]....
        /*1e04*/ 	.word	0xffffffff


	//   ....[4]....
        /*1e08*/ 	.word	0xffffffff


	//   ....[5]....
        /*1e0c*/ 	.word	0xffffffff


	//   ....[6]....
        /*1e10*/ 	.word	0xffffffff


	//   ....[7]....
        /*1e14*/ 	.word	0xffffffff


	//   ....[8]....
        /*1e18*/ 	.word	0xffffffff


	//   ....[9]....
        /*1e1c*/ 	.word	0xffffffff


	//   ....[10]....
        /*1e20*/ 	.word	0xffffffff


	//   ....[11]....
        /*1e24*/ 	.word	0xffffffff


	//   ....[12]....
        /*1e28*/ 	.word	0xffffffff


	//   ....[13]....
        /*1e2c*/ 	.word	0xffffffff


	//   ....[14]....
        /*1e30*/ 	.word	0xffffffff


	//   ....[15]....
        /*1e34*/ 	.word	0xffffffff


	//   ....[16]....
        /*1e38*/ 	.word	0xffffffff


	//   ....[17]....
        /*1e3c*/ 	.word	0xffffffff


	//   ....[18]....
        /*1e40*/ 	.word	0xffffffff


	//   ....[19]....
        /*1e44*/ 	.word	0xffffffff


	//   ....[20]....
        /*1e48*/ 	.word	0xffffffff


	//   ....[21]....
        /*1e4c*/ 	.word	0xffffffff


	//   ....[22]....
        /*1e50*/ 	.word	0xffffffff


	//   ....[23]....
        /*1e54*/ 	.word	0xffffffff


	//   ....[24]....
        /*1e58*/ 	.word	0xffffffff


	//   ....[25]....
        /*1e5c*/ 	.word	0xffffffff


	//   ....[26]....
        /*1e60*/ 	.word	0xffffffff


	//   ....[27]....
        /*1e64*/ 	.word	0xffffffff


	//   ....[28]....
        /*1e68*/ 	.word	0xffffffff


	//   ....[29]....
        /*1e6c*/ 	.word	0xffffffff


	//   ....[30]....
        /*1e70*/ 	.word	0xffffffff


	//   ....[31]....
        /*1e74*/ 	.word	0xffffffff


	//   ....[32]....
        /*1e78*/ 	.word	0x05000004


	//   ....[33]....
        /*1e7c*/ 	.word	0x05000004


	//   ....[34]....
        /*1e80*/ 	.word	0x05000004


	//   ....[35]....
        /*1e84*/ 	.word	0x05000004


	//   ....[36]....
        /*1e88*/ 	.word	0x05000004


	//   ....[37]....
        /*1e8c*/ 	.word	0x05000004


	//   ....[38]....
        /*1e90*/ 	.word	0x05000004


	//   ....[39]....
        /*1e94*/ 	.word	0x05000004


	//----- nvinfo : EIATTR_COOP_GROUP_INSTR_OFFSETS
	.align		4
.L_560:
        /*1e98*/ 	.byte	0x04, 0x28
        /*1e9a*/ 	.short	(.L_562 - .L_561)


	//   ....[0]....
.L_561:
        /*1e9c*/ 	.word	0x00005ee0


	//   ....[1]....
        /*1ea0*/ 	.word	0x00005f20


	//   ....[2]....
        /*1ea4*/ 	.word	0x00005f80


	//   ....[3]....
        /*1ea8*/ 	.word	0x00005ff0


	//   ....[4]....
        /*1eac*/ 	.word	0x00006000


	//   ....[5]....
        /*1eb0*/ 	.word	0x00006020


	//   ....[6]....
        /*1eb4*/ 	.word	0x00006030


	//   ....[7]....
        /*1eb8*/ 	.word	0x00006080


	//   ....[8]....
        /*1ebc*/ 	.word	0x00013c40


	//   ....[9]....
        /*1ec0*/ 	.word	0x00013cc0


	//   ....[10]....
        /*1ec4*/ 	.word	0x000144c0


	//   ....[11]....
        /*1ec8*/ 	.word	0x000144e0


	//   ....[12]....
        /*1ecc*/ 	.word	0x00014b30


	//   ....[13]....
        /*1ed0*/ 	.word	0x00014b50


	//   ....[14]....
        /*1ed4*/ 	.word	0x00015120


	//   ....[15]....
        /*1ed8*/ 	.word	0x00015140


	//   ....[16]....
        /*1edc*/ 	.word	0x00022e30


	//   ....[17]....
        /*1ee0*/ 	.word	0x00022f10


	//   ....[18]....
        /*1ee4*/ 	.word	0x00022f60


	//   ....[19]....
        /*1ee8*/ 	.word	0x00022f80


	//   ....[20]....
        /*1eec*/ 	.word	0x00022fe0


	//   ....[21]....
        /*1ef0*/ 	.word	0x000231a0


	//   ....[22]....
        /*1ef4*/ 	.word	0x00023210


	//   ....[23]....
        /*1ef8*/ 	.word	0x00023240


	//   ....[24]....
        /*1efc*/ 	.word	0x0002e650


	//   ....[25]....
        /*1f00*/ 	.word	0x0002e660


	//   ....[26]....
        /*1f04*/ 	.word	0x0002e670


	//   ....[27]....
        /*1f08*/ 	.word	0x0002e680


	//   ....[28]....
        /*1f0c*/ 	.word	0x0002e6b0


	//   ....[29]....
        /*1f10*/ 	.word	0x0002e6d0


	//   ....[30]....
        /*1f14*/ 	.word	0x0002e6f0


	//   ....[31]....
        /*1f18*/ 	.word	0x0002e700


	//   ....[32]....
        /*1f1c*/ 	.word	0x0002fbc0


	//   ....[33]....
        /*1f20*/ 	.word	0x0002fc30


	//   ....[34]....
        /*1f24*/ 	.word	0x0002fca0


	//   ....[35]....
        /*1f28*/ 	.word	0x0002fd10


	//   ....[36]....
        /*1f2c*/ 	.word	0x0002fd80


	//   ....[37]....
        /*1f30*/ 	.word	0x0002fdf0


	//   ....[38]....
        /*1f34*/ 	.word	0x0002fe60


	//   ....[39]....
        /*1f38*/ 	.word	0x0002fec0


	//----- nvinfo : EIATTR_EXIT_INSTR_OFFSETS
	.align		4
.L_562:
        /*1f3c*/ 	.byte	0x04, 0x1c
        /*1f3e*/ 	.short	(.L_564 - .L_563)


	//   ....[0]....
.L_563:
        /*1f40*/ 	.word	0x00000060


	//----- nvinfo : EIATTR_CRS_STACK_SIZE
	.align		4
.L_564:
        /*1f44*/ 	.byte	0x04, 0x1e
        /*1f46*/ 	.short	(.L_566 - .L_565)
.L_565:
        /*1f48*/ 	.word	0x00000000


	//----- nvinfo : EIATTR_CBANK_PARAM_SIZE
	.align		4
.L_566:
        /*1f4c*/ 	.byte	0x03, 0x19
        /*1f4e*/ 	.short	0x01d0


	//----- nvinfo : EIATTR_PARAM_CBANK
	.align		4
        /*1f50*/ 	.byte	0x04, 0x0a
        /*1f52*/ 	.short	(.L_568 - .L_567)
	.align		4
.L_567:
        /*1f54*/ 	.word	index@(.nv.constant0._ZN5flash16flash_fwd_kernelI23Flash_fwd_kernel_traitsILi32ELi128ELi128ELi4ELb0ELb0EN7cutlass6half_tE19Flash_kernel_traitsILi32ELi128ELi128ELi4ES3_EELb1ELb0ELb1ELb0ELb0ELb0ELb0ELb1EEEvNS_16Flash_fwd_paramsE)
        /*1f58*/ 	.short	0x0210
        /*1f5a*/ 	.short	0x01d0


	//----- nvinfo : EIATTR_SW_WAR
	.align		4
.L_568:
        /*1f5c*/ 	.byte	0x04, 0x36
        /*1f5e*/ 	.short	(.L_570 - .L_569)
.L_569:
        /*1f60*/ 	.word	0x00000008
.L_570:


//--------------------- .nv.info._ZN5flash16flash_fwd_kernelI23Flash_fwd_kernel_traitsILi32ELi128ELi128ELi4ELb0ELb0EN7cutlass6half_tE19Flash_kernel_traitsILi32ELi128ELi128ELi4ES3_EELb0ELb0ELb1ELb0ELb0ELb0ELb1ELb0EEEvNS_16Flash_fwd_paramsE --------------------------
	.section	.nv.info._ZN5flash16flash_fwd_kernelI23Flash_fwd_kernel_traitsILi32ELi128ELi128ELi4ELb0ELb0EN7cutlass6half_tE19Flash_kernel_traitsILi32ELi128ELi128ELi4ES3_EELb0ELb0ELb1ELb0ELb0ELb0ELb1ELb0EEEvNS_16Flash_fwd_paramsE,"",@"SHT_CUDA_INFO"
	.sectionflags	@""
	.align	4


	//----- nvinfo : EIATTR_CUDA_API_VERSION
	.align		4
        /*0000*/ 	.byte	0x04, 0x37
        /*0002*/ 	.short	(.L_572 - .L_571)
.L_571:
        /*0004*/ 	.word	0x00000082


	//----- nvinfo : EIATTR_KPARAM_INFO
	.align		4
.L_572:
        /*0008*/ 	.byte	0x04, 0x17
        /*000a*/ 	.short	(.L_574 - .L_573)
.L_573:
        /*000c*/ 	.word	0x00000000
        /*0010*/ 	.short	0x0000
        /*0012*/ 	.short	0x0000
        /*0014*/ 	.byte	0x00, 0xf0, 0x41, 0x07


	//----- nvinfo : EIATTR_SPARSE_MMA_MASK
	.align		4
.L_574:
        /*0018*/ 	.byte	0x03, 0x50
        /*001a*/ 	.short	0x0000


	//----- nvinfo : EIATTR_MAXREG_COUNT
	.align		4
        /*001c*/ 	.byte	0x03, 0x1b
        /*001e*/ 	.short	0x00ff


	//----- nvinfo : EIATTR_NUM_BARRIERS
	.align		4
        /*0020*/ 	.byte	0x02, 0x4c
        /*0022*/ 	.byte	0x01
	.zero		1


	//----- nvinfo : EIATTR_ANNOTATIONS
	.align		4
        /*0024*/ 	.byte	0x04, 0x55
        /*0026*/ 	.short	(.L_576 - .L_575)


	//   ....[0]....
.L_575:
        /* <DEDUP_REMOVED lines=22> */


	//----- nvinfo : EIATTR_MERCURY_ISA_VERSION
	.align		4
.L_576:
        /*0178*/ 	.byte	0x03, 0x5f
        /*017a*/ 	.short	0x0101


	//----- nvinfo : EIATTR_INT_WARP_WIDE_INSTR_OFFSETS
	.align		4
        /*017c*/ 	.byte	0x04, 0x31
        /*017e*/ 	.short	(.L_578 - .L_577)


	//   ....[0]....
.L_577:
        /*0180*/ 	.word	0x000091e0


	//----- nvinfo : EIATTR_COOP_GROUP_MASK_REGIDS
	.align		4
.L_578:
        /*0184*/ 	.byte	0x04, 0x29
        /*0186*/ 	.short	(.L_580 - .L_579)


	//   ....[0]....
.L_579:
        /*0188*/ 	.word	0xffffffff


	//   ....[1]....
        /*018c*/ 	.word	0xffffffff


	//   ....[2]....
        /*0190*/ 	.word	0xffffffff


	//   ....[3]....
        /*0194*/ 	.word	0xffffffff


	//   ....[4]....
        /*0198*/ 	.word	0xffffffff


	//   ....[5]....
        /*019c*/ 	.word	0xffffffff


	//   ....[6]....
        /*01a0*/ 	.word	0xffffffff


	//   ....[7]....
        /*01a4*/ 	.word	0xffffffff


	//   ....[8]....
        /*01a8*/ 	.word	0xffffffff


	//   ....[9]....
        /*01ac*/ 	.word	0xffffffff


	//   ....[10]....
        /*01b0*/ 	.word	0xffffffff


	//   ....[11]....
        /*01b4*/ 	.word	0xffffffff


	//   ....[12]....
        /*01b8*/ 	.word	0xffffffff


	//   ....[13]....
        /*01bc*/ 	.word	0xffffffff


	//   ....[14]....
        /*01c0*/ 	.word	0xffffffff


	//   ....[15]....
        /*01c4*/ 	.word	0xffffffff


	//   ....[16]....
        /*01c8*/ 	.word	0xffffffff


	//   ....[17]....
        /*01cc*/ 	.word	0xffffffff


	//   ....[18]....
        /*01d0*/ 	.word	0xffffffff


	//   ....[19]....
        /*01d4*/ 	.word	0xffffffff


	//   ....[20]....
        /*01d8*/ 	.word	0xffffffff


	//   ....[21]....
        /*01dc*/ 	.word	0xffffffff


	//   ....[22]....
        /*01e0*/ 	.word	0xffffffff


	//   ....[23]....
        /*01e4*/ 	.word	0xffffffff


	//   ....[24]....
        /*01e8*/ 	.word	0xffffffff


	//   ....[25]....
        /*01ec*/ 	.word	0xffffffff


	//   ....[26]....
        /*01f0*/ 	.word	0xffffffff


	//   ....[27]....
        /*01f4*/ 	.word	0xffffffff


	//   ....[28]....
        /*01f8*/ 	.word	0xffffffff


	//   ....[29]....
        /*01fc*/ 	.word	0xffffffff


	//   ....[30]....
        /*0200*/ 	.word	0xffffffff


	//   ....[31]....
        /*0204*/ 	.word	0xffffffff


	//----- nvinfo : EIATTR_COOP_GROUP_INSTR_OFFSETS
	.align		4
.L_580:
        /*0208*/ 	.byte	0x04, 0x28
        /*020a*/ 	.short	(.L_582 - .L_581)


	//   ....[0]....
.L_581:
        /*020c*/ 	.word	0x000068f0


	//   ....[1]....
        /*0210*/ 	.word	0x00006910


	//   ....[2]....
        /*0214*/ 	.word	0x00006940


	//   ....[3]....
        /*0218*/ 	.word	0x00006950


	//   ....[4]....
        /*021c*/ 	.word	0x000073b0


	//   ....[5]....
        /*0220*/ 	.word	0x00007440


	//   ....[6]....
        /*0224*/ 	.word	0x00007690


	//   ....[7]....
        /*0228*/ 	.word	0x00007710


	//   ....[8]....
        /*022c*/ 	.word	0x0000ca70


	//   ....[9]....
        /*0230*/ 	.word	0x0000ca90


	//   ....[10]....
        /*0234*/ 	.word	0x0000ce70


	//   ....[11]....
        /*0238*/ 	.word	0x0000cec0


	//   ....[12]....
        /*023c*/ 	.word	0x0000d880


	//   ....[13]....
        /*0240*/ 	.word	0x0000d940


	//   ....[14]....
        /*0244*/ 	.word	0x0000db40


	//   ....[15]....
        /*0248*/ 	.word	0x0000dbb0


	//   ....[16]....
        /*024c*/ 	.word	0x00013b70


	//   ....[17]....
        /*0250*/ 	.word	0x00013d70


	//   ....[18]....
        /*0254*/ 	.word	0x00013e50


	//   ....[19]....
        /*0258*/ 	.word	0x00013e80


	//   ....[20]....
        /*025c*/ 	.word	0x00013fa0


	//   ....[21]....
        /*0260*/ 	.word	0x00013fe0


	//   ....[22]....
        /*0264*/ 	.word	0x00014030


	//   ....[23]....
        /*0268*/ 	.word	0x000141c0


	//   ....[24]....
        /*026c*/ 	.word	0x00016860


	//   ....[25]....
        /*0270*/ 	.word	0x00016870


	//   ....[26]....
        /*0274*/ 	.word	0x00016880


	//   ....[27]....
        /*0278*/ 	.word	0x000168a0


	//   ....[28]....
        /*027c*/ 	.word	0x000168d0


	//   ....[29]....
        /*0280*/ 	.word	0x000168f0


	//   ....[30]....
        /*0284*/ 	.word	0x00016920


	//   ....[31]....
        /*0288*/ 	.word	0x00016980


	//----- nvinfo : EIATTR_EXIT_INSTR_OFFSETS
	.align		4
.L_582:
        /*028c*/ 	.byte	0x04, 0x1c
        /*028e*/ 	.short	(.L_584 - .L_583)


	//   ....[0]....
.L_583:
        /*0290*/ 	.word	0x000004b0


	//   ....[1]....
        /*0294*/ 	.word	0x00001110


	//   ....[2]....
        /*0298*/ 	.word	0x000011a0


	//   ....[3]....
        /*029c*/ 	.word	0x00017c40


	//   ....[4]....
        /*02a0*/ 	.word	0x00017d20


	//----- nvinfo : EIATTR_CRS_STACK_SIZE
	.align		4
.L_584:
        /*02a4*/ 	.byte	0x04, 0x1e
        /*02a6*/ 	.short	(.L_586 - .L_585)
.L_585:
        /*02a8*/ 	.word	0x00000000


	//----- nvinfo : EIATTR_CBANK_PARAM_SIZE
	.align		4
.L_586:
        /*02ac*/ 	.byte	0x03, 0x19
        /*02ae*/ 	.short	0x01d0


	//----- nvinfo : EIATTR_PARAM_CBANK
	.align		4
        /*02b0*/ 	.byte	0x04, 0x0a
        /*02b2*/ 	.short	(.L_588 - .L_587)
	.align		4
.L_587:
        /*02b4*/ 	.word	index@(.nv.constant0._ZN5flash16flash_fwd_kernelI23Flash_fwd_kernel_traitsILi32ELi128ELi128ELi4ELb0ELb0EN7cutlass6half_tE19Flash_kernel_traitsILi32ELi128ELi128ELi4ES3_EELb0ELb0ELb1ELb0ELb0ELb0ELb1ELb0EEEvNS_16Flash_fwd_paramsE)
        /*02b8*/ 	.short	0x0210
        /*02ba*/ 	.short	0x01d0


	//----- nvinfo : EIATTR_SW_WAR
	.align		4
.L_588:
        /*02bc*/ 	.byte	0x04, 0x36
        /*02be*/ 	.short	(.L_590 - .L_589)
.L_589:
        /*02c0*/ 	.word	0x00000008
.L_590:


//--------------------- .nv.info._ZN5flash16flash_fwd_kernelI23Flash_fwd_kernel_traitsILi32ELi128ELi128ELi4ELb0ELb0EN7cutlass6half_tE19Flash_kernel_traitsILi32ELi128ELi128ELi4ES3_EELb1ELb0ELb1ELb1ELb0ELb0ELb0ELb1EEEvNS_16Flash_fwd_paramsE --------------------------
	.section	.nv.info._ZN5flash16flash_fwd_kernelI23Flash_fwd_kernel_traitsILi32ELi128ELi128ELi4ELb0ELb0EN7cutlass6half_tE19Flash_kernel_traitsILi32ELi128ELi128ELi4ES3_EELb1ELb0ELb1ELb1ELb0ELb0ELb0ELb1EEEvNS_16Flash_fwd_paramsE,"",@"SHT_CUDA_INFO"
	.sectionflags	@""
	.align	4


	//----- nvinfo : EIATTR_CUDA_API_VERSION
	.align		4
        /*0000*/ 	.byte	0x04, 0x37
        /*0002*/ 	.short	(.L_592 - .L_591)
.L_591:
        /*0004*/ 	.word	0x00000082


	//----- nvinfo : EIATTR_KPARAM_INFO
	.align		4
.L_592:
        /*0008*/ 	.byte	0x04, 0x17
        /*000a*/ 	.short	(.L_594 - .L_593)
.L_593:
        /*000c*/ 	.word	0x00000000
        /*0010*/ 	.short	0x0000
        /*0012*/ 	.short	0x0000
        /*0014*/ 	.byte	0x00, 0xf0, 0x41, 0x07


	//----- nvinfo : EIATTR_SPARSE_MMA_MASK
	.align		4
.L_594:
        /*0018*/ 	.byte	0x03, 0x50
        /*001a*/ 	.short	0x0000


	//----- nvinfo : EIATTR_MAXREG_COUNT
	.align		4
        /*001c*/ 	.byte	0x03, 0x1b
        /*001e*/ 	.short	0x00ff


	//----- nvinfo : EIATTR_NUM_BARRIERS
	.align		4
        /*0020*/ 	.byte	0x02, 0x4c
        /*0022*/ 	.byte	0x01
	.zero		1


	//----- nvinfo : EIATTR_ANNOTATIONS
	.align		4
        /*0024*/ 	.byte	0x04, 0x55
        /*0026*/ 	.short	(.L_596 - .L_595)


	//   ....[0]....
.L_595:
        /* <DEDUP_REMOVED lines=524> */


	//----- nvinfo : EIATTR_MERCURY_ISA_VERSION
	.align		4
.L_596:
        /*20d8*/ 	.byte	0x03, 0x5f
        /*20da*/ 	.short	0x0101


	//----- nvinfo : EIATTR_COOP_GROUP_MASK_REGIDS
	.align		4
        /*20dc*/ 	.byte	0x04, 0x29
        /*20de*/ 	.short	(.L_598 - .L_597)


	//   ....[0]....
.L_597:
        /*20e0*/ 	.word	0xffffffff


	//   ....[1]....
        /*20e4*/ 	.word	0xffffffff


	//   ....[2]....
        /*20e8*/ 	.word	0xffffffff


	//   ....[3]....
        /*20ec*/ 	.word	0xffffffff


	//   ....[4]....
        /*20f0*/ 	.word	0xffffffff


	//   ....[5]....
        /*20f4*/ 	.word	0xffffffff


	//   ....[6]....
        /*20f8*/ 	.word	0xffffffff


	//   ....[7]....
        /*20fc*/ 	.word	0xffffffff


	//   ....[8]....
        /*2100*/ 	.word	0xffffffff


	//   ....[9]....
        /*2104*/ 	.word	0xffffffff


	//   ....[10]....
        /*2108*/ 	.word	0xffffffff


	//   ....[11]....
        /*210c*/ 	.word	0xffffffff


	//   ....[12]....
        /*2110*/ 	.word	0xffffffff


	//   ....[13]....
        /*2114*/ 	.word	0xffffffff


	//   ....[14]....
        /*2118*/ 	.word	0xffffffff


	//   ....[15]....
        /*211c*/ 	.word	0xffffffff


	//   ....[16]....
        /*2120*/ 	.word	0xffffffff


	//   ....[17]....
        /*2124*/ 	.word	0xffffffff


	//   ....[18]....
        /*2128*/ 	.word	0xffffffff


	//   ....[19]....
        /*212c*/ 	.word	0xffffffff


	//   ....[20]....
        /*2130*/ 	.word	0xffffffff


	//   ....[21]....
        /*2134*/ 	.word	0xffffffff


	//   ....[22]....
        /*2138*/ 	.word	0xffffffff


	//   ....[23]....
        /*213c*/ 	.word	0xffffffff


	//   ....[24]....
        /*2140*/ 	.word	0xffffffff


	//   ....[25]....
        /*2144*/ 	.word	0xffffffff


	//   ....[26]....
        /*2148*/ 	.word	0xffffffff


	//   ....[27]....
        /*214c*/ 	.word	0xffffffff


	//   ....[28]....
        /*2150*/ 	.word	0xffffffff


	//   ....[29]....
        /*2154*/ 	.word	0xffffffff


	//   ....[30]....
        /*2158*/ 	.word	0xffffffff


	//   ....[31]....
        /*215c*/ 	.word	0xffffffff


	//   ....[32]....
        /*2160*/ 	.word	0x05000004


	//   ....[33]....
        /*2164*/ 	.word	0x05000004


	//   ....[34]....
        /*2168*/ 	.word	0x05000004


	//   ....[35]....
        /*216c*/ 	.word	0x05000004


	//   ....[36]....
        /*2170*/ 	.word	0x05000004


	//   ....[37]....
        /*2174*/ 	.word	0x05000004


	//   ....[38]....
        /*2178*/ 	.word	0x05000004


	//   ....[39]....
        /*217c*/ 	.word	0x05000004


	//----- nvinfo : EIATTR_COOP_GROUP_INSTR_OFFSETS
	.align		4
.L_598:
        /*2180*/ 	.byte	0x04, 0x28
        /*2182*/ 	.short	(.L_600 - .L_599)


	//   ....[0]....
.L_599:
        /*2184*/ 	.word	0x000087d0


	//   ....[1]....
        /*2188*/ 	.word	0x000087e0


	//   ....[2]....
        /*218c*/ 	.word	0x00008800


	//   ....[3]....
        /*2190*/ 	.word	0x00008820


	//   ....[4]....
        /*2194*/ 	.word	0x00008850


	//   ....[5]....
        /*2198*/ 	.word	0x00008860


	//   ....[6]....
        /*219c*/ 	.word	0x00008890


	//   ....[7]....
        /*21a0*/ 	.word	0x000088a0


	//   ....[8]....
        /*21a4*/ 	.word	0x00018000


	//   ....[9]....
        /*21a8*/ 	.word	0x00018080


	//   ....[10]....
        /*21ac*/ 	.word	0x00018910


	//   ....[11]....
        /*21b0*/ 	.word	0x00018940


	//   ....[12]....
        /*21b4*/ 	.word	0x00019050


	//   ....[13]....
        /*21b8*/ 	.word	0x00019070


	//   ....[14]....
        /*21bc*/ 	.word	0x00019620


	//   ....[15]....
        /*21c0*/ 	.word	0x00019640


	//   ....[16]....
        /*21c4*/ 	.word	0x000292c0


	//   ....[17]....
        /*21c8*/ 	.word	0x000292d0


	//   ....[18]....
        /*21cc*/ 	.word	0x000292e0


	//   ....[19]....
        /*21d0*/ 	.word	0x000292f0


	//   ....[20]....
        /*21d4*/ 	.word	0x00029340


	//   ....[21]....
        /*21d8*/ 	.word	0x000293f0


	//   ....[22]....
        /*21dc*/ 	.word	0x00029510


	//   ....[23]....
        /*21e0*/ 	.word	0x00029550


	//   ....[24]....
        /*21e4*/ 	.word	0x00034e00


	//   ....[25]....
        /*21e8*/ 	.word	0x00034e10


	//   ....[26]....
        /*21ec*/ 	.word	0x00034e20


	//   ....[27]....
        /*21f0*/ 	.word	0x00034e30


	//   ....[28]....
        /*21f4*/ 	.word	0x00034e60


	//   ....[29]....
        /*21f8*/ 	.word	0x00034e80


	//   ....[30]....
        /*21fc*/ 	.word	0x00034ea0


	//   ....[31]....
        /*2200*/ 	.word	0x00034eb0


	//   ....[32]....
        /*2204*/ 	.word	0x00036370


	//   ....[33]....
        /*2208*/ 	.word	0x000363e0


	//   ....[34]....
        /*220c*/ 	.word	0x00036450


	//   ....[35]....
        /*2210*/ 	.word	0x000364c0


	//   ....[36]....
        /*2214*/ 	.word	0x00036530


	//   ....[37]....
        /*2218*/ 	.word	0x000365a0


	//   ....[38]....
        /*221c*/ 	.word	0x00036610


	//   ....[39]....
        /*2220*/ 	.word	0x00036670


	//----- nvinfo : EIATTR_EXIT_INSTR_OFFSETS
	.align		4
.L_600:
        /*2224*/ 	.byte	0x04, 0x1c
        /*2226*/ 	.short	(.L_602 - .L_601)


	//   ....[0]....
.L_601:
        /*2228*/ 	.word	0x00000070


	//----- nvinfo : EIATTR_CRS_STACK_SIZE
	.align		4
.L_602:
        /*222c*/ 	.byte	0x04, 0x1e
        /*222e*/ 	.short	(.L_604 - .L_603)
.L_603:
        /*2230*/ 	.word	0x00000000


	//----- nvinfo : EIATTR_CBANK_PARAM_SIZE
	.align		4
.L_604:
        /*2234*/ 	.byte	0x03, 0x19
        /*2236*/ 	.short	0x01d0


	//----- nvinfo : EIATTR_PARAM_CBANK
	.align		4
        /*2238*/ 	.byte	0x04, 0x0a
        /*223a*/ 	.short	(.L_606 - .L_605)
	.align		4
.L_605:
        /*223c*/ 	.word	index@(.nv.constant0._ZN5flash16flash_fwd_kernelI23Flash_fwd_kernel_traitsILi32ELi128ELi128ELi4ELb0ELb0EN7cutlass6half_tE19Flash_kernel_traitsILi32ELi128ELi128ELi4ES3_EELb1ELb0ELb1ELb1ELb0ELb0ELb0ELb1EEEvNS_16Flash_fwd_paramsE)
        /*2240*/ 	.short	0x0210
        /*2242*/ 	.short	0x01d0


	//----- nvinfo : EIATTR_SW_WAR
	.align		4
.L_606:
        /*2244*/ 	.byte	0x04, 0x36
        /*2246*/ 	.short	(.L_608 - .L_607)
.L_607:
        /*2248*/ 	.word	0x00000008
.L_608:


//--------------------- .nv.info._ZN5flash16flash_fwd_kernelI23Flash_fwd_kernel_traitsILi32ELi128ELi128ELi4ELb0ELb0EN7cutlass6half_tE19Flash_kernel_traitsILi32ELi128ELi128ELi4ES3_EELb0ELb0ELb1ELb1ELb0ELb0ELb1ELb0EEEvNS_16Flash_fwd_paramsE --------------------------
	.section	.nv.info._ZN5flash16flash_fwd_kernelI23Flash_fwd_kernel_traitsILi32ELi128ELi128ELi4ELb0ELb0EN7cutlass6half_tE19Flash_kernel_traitsILi32ELi128ELi128ELi4ES3_EELb0ELb0ELb1ELb1ELb0ELb0ELb1ELb0EEEvNS_16Flash_fwd_paramsE,"",@"SHT_CUDA_INFO"
	.sectionflags	@""
	.align	4


	//----- nvinfo : EIATTR_CUDA_API_VERSION
	.align		4
        /*0000*/ 	.byte	0x04, 0x37
        /*0002*/ 	.short	(.L_610 - .L_609)
.L_609:
        /*0004*/ 	.word	0x00000082


	//----- nvinfo : EIATTR_KPARAM_INFO
	.align		4
.L_610:
        /*0008*/ 	.byte	0x04, 0x17
        /*000a*/ 	.short	(.L_612 - .L_611)
.L_611:
        /*000c*/ 	.word	0x00000000
        /*0010*/ 	.short	0x0000
        /*0012*/ 	.short	0x0000
        /*0014*/ 	.byte	0x00, 0xf0, 0x41, 0x07


	//----- nvinfo : EIATTR_SPARSE_MMA_MASK
	.align		4
.L_612:
        /*0018*/ 	.byte	0x03, 0x50
        /*001a*/ 	.short	0x0000


	//----- nvinfo : EIATTR_MAXREG_COUNT
	.align		4
        /*001c*/ 	.byte	0x03, 0x1b
        /*001e*/ 	.short	0x00ff


	//----- nvinfo : EIATTR_NUM_BARRIERS
	.align		4
        /*0020*/ 	.byte	0x02, 0x4c
        /*0022*/ 	.byte	0x01
	.zero		1


	//----- nvinfo : EIATTR_ANNOTATIONS
	.align		4
        /*0024*/ 	.byte	0x04, 0x55
        /*0026*/ 	.short	(.L_614 - .L_613)


	//   ....[0]....
.L_613:
        /* <DEDUP_REMOVED lines=33> */


	//----- nvinfo : EIATTR_MERCURY_ISA_VERSION
	.align		4
.L_614:
        /*0220*/ 	.byte	0x03, 0x5f
        /*0222*/ 	.short	0x0101


	//----- nvinfo : EIATTR_INT_WARP_WIDE_INSTR_OFFSETS
	.align		4
        /*0224*/ 	.byte	0x04, 0x31
        /*0226*/ 	.short	(.L_616 - .L_615)


	//   ....[0]....
.L_615:
        /*0228*/ 	.word	0x0000b940


	//----- nvinfo : EIATTR_COOP_GROUP_MASK_REGIDS
	.align		4
.L_616:
        /*022c*/ 	.byte	0x04, 0x29
        /*022e*/ 	.short	(.L_618 - .L_617)


	//   ....[0]....
.L_617:
        /*0230*/ 	.word	0xffffffff


	//   ....[1]....
        /*0234*/ 	.word	0xffffffff


	//   ....[2]....
        /*0238*/ 	.word	0xffffffff


	//   ....[3]....
        /*023c*/ 	.word	0xffffffff


	//   ....[4]....
        /*0240*/ 	.word	0xffffffff


	//   ....[5]....
        /*0244*/ 	.word	0xffffffff


	//   ....[6]....
        /*0248*/ 	.word	0xffffffff


	//   ....[7]....
        /*024c*/ 	.word	0xffffffff


	//   ....[8]....
        /*0250*/ 	.word	0xffffffff


	//   ....[9]....
        /*0254*/ 	.word	0xffffffff


	//   ....[10]....
        /*0258*/ 	.word	0xffffffff


	//   ....[11]....
        /*025c*/ 	.word	0xffffffff


	//   ....[12]....
        /*0260*/ 	.word	0xffffffff


	//   ....[13]....
        /*0264*/ 	.word	0xffffffff


	//   ....[14]....
        /*0268*/ 	.word	0xffffffff


	//   ....[15]....
        /*026c*/ 	.word	0xffffffff


	//   ....[16]....
        /*0270*/ 	.word	0xffffffff


	//   ....[17]....
        /*0274*/ 	.word	0xffffffff


	//   ....[18]....
        /*0278*/ 	.word	0xffffffff


	//   ....[19]....
        /*027c*/ 	.word	0xffffffff


	//   ....[20]....
        /*0280*/ 	.word	0xffffffff


	//   ....[21]....
        /*0284*/ 	.word	0xffffffff


	//   ....[22]....
        /*0288*/ 	.word	0xffffffff


	//   ....[23]....
        /*028c*/ 	.word	0xffffffff


	//   ....[24]....
        /*0290*/ 	.word	0xffffffff


	//   ....[25]....
        /*0294*/ 	.word	0xffffffff


	//   ....[26]....
        /*0298*/ 	.word	0xffffffff


	//   ....[27]....
        /*029c*/ 	.word	0xffffffff


	//   ....[28]....
        /*02a0*/ 	.word	0xffffffff


	//   ....[29]....
        /*02a4*/ 	.word	0xffffffff


	//   ....[30]....
        /*02a8*/ 	.word	0xffffffff


	//   ....[31]....
        /*02ac*/ 	.word	0xffffffff


	//----- nvinfo : EIATTR_COOP_GROUP_INSTR_OFFSETS
	.align		4
.L_618:
        /*02b0*/ 	.byte	0x04, 0x28
        /*02b2*/ 	.short	(.L_620 - .L_619)


	//   ....[0]....
.L_619:
        /*02b4*/ 	.word	0x00009100


	//   ....[1]....
        /*02b8*/ 	.word	0x00009120


	//   ....[2]....
        /*02bc*/ 	.word	0x00009160


	//   ....[3]....
        /*02c0*/ 	.word	0x00009170


	//   ....[4]....
        /*02c4*/ 	.word	0x00009cd0


	//   ....[5]....
        /*02c8*/ 	.word	0x00009d90


	//   ....[6]....
        /*02cc*/ 	.word	0x00009e20


	//   ....[7]....
        /*02d0*/ 	.word	0x00009e80


	//   ....[8]....
        /*02d4*/ 	.word	0x00011790


	//   ....[9]....
        /*02d8*/ 	.word	0x000117b0


	//   ....[10]....
        /*02dc*/ 	.word	0x00011b80


	//   ....[11]....
        /*02e0*/ 	.word	0x00011bd0


	//   ....[12]....
        /*02e4*/ 	.word	0x00012530


	//   ....[13]....
        /*02e8*/ 	.word	0x00012610


	//   ....[14]....
        /*02ec*/ 	.word	0x00012810


	//   ....[15]....
        /*02f0*/ 	.word	0x00012870


	//   ....[16]....
        /*02f4*/ 	.word	0x0001a850


	//   ....[17]....
        /*02f8*/ 	.word	0x0001a890


	//   ....[18]....
        /*02fc*/ 	.word	0x0001a980


	//   ....[19]....
        /*0300*/ 	.word	0x0001a9d0


	//   ....[20]....
        /*0304*/ 	.word	0x0001ae30


	//   ....[21]....
        /*0308*/ 	.word	0x0001afb0


	//   ....[22]....
        /*030c*/ 	.word	0x0001b040


	//   ....[23]....
        /*0310*/ 	.word	0x0001b160


	//   ....[24]....
        /*0314*/ 	.word	0x0001d700


	//   ....[25]....
        /*0318*/ 	.word	0x0001d710


	//   ....[26]....
        /*031c*/ 	.word	0x0001d720


	//   ....[27]....
        /*0320*/ 	.word	0x0001d740


	//   ....[28]....
        /*0324*/ 	.word	0x0001d770


	//   ....[29]....
        /*0328*/ 	.word	0x0001d790


	//   ....[30]....
        /*032c*/ 	.word	0x0001d7c0


	//   ....[31]....
        /*0330*/ 	.word	0x0001d830


	//----- nvinfo : EIATTR_EXIT_INSTR_OFFSETS
	.align		4
.L_620:
        /*0334*/ 	.byte	0x04, 0x1c
        /*0336*/ 	.short	(.L_622 - .L_621)


	//   ....[0]....
.L_621:
        /*0338*/ 	.word	0x000004c0


	//   ....[1]....
        /*033c*/ 	.word	0x00001110


	//   ....[2]....
        /*0340*/ 	.word	0x000011a0


	//   ....[3]....
        /*0344*/ 	.word	0x0001eb10


	//   ....[4]....
        /*0348*/ 	.word	0x0001ebf0


	//----- nvinfo : EIATTR_CRS_STACK_SIZE
	.align		4
.L_622:
        /*034c*/ 	.byte	0x04, 0x1e
        /*034e*/ 	.short	(.L_624 - .L_623)
.L_623:
        /*0350*/ 	.word	0x00000000


	//----- nvinfo : EIATTR_CBANK_PARAM_SIZE
	.align		4
.L_624:
        /*0354*/ 	.byte	0x03, 0x19
        /*0356*/ 	.short	0x01d0


	//----- nvinfo : EIATTR_PARAM_CBANK
	.align		4
        /*0358*/ 	.byte	0x04, 0x0a
        /*035a*/ 	.short	(.L_626 - .L_625)
	.align		4
.L_625:
        /*035c*/ 	.word	index@(.nv.constant0._ZN5flash16flash_fwd_kernelI23Flash_fwd_kernel_traitsILi32ELi128ELi128ELi4ELb0ELb0EN7cutlass6half_tE19Flash_kernel_traitsILi32ELi128ELi128ELi4ES3_EELb0ELb0ELb1ELb1ELb0ELb0ELb1ELb0EEEvNS_16Flash_fwd_paramsE)
        /*0360*/ 	.short	0x0210
        /*0362*/ 	.short	0x01d0


	//----- nvinfo : EIATTR_SW_WAR
	.align		4
.L_626:
        /*0364*/ 	.byte	0x04, 0x36
        /*0366*/ 	.short	(.L_628 - .L_627)
.L_627:
        /*0368*/ 	.word	0x00000008
.L_628:


//--------------------- .nv.callgraph             --------------------------
	.section	.nv.callgraph,"",@"SHT_CUDA_CALLGRAPH"
	.align	4
	.sectionentsize	8
	.align		4
        /*0000*/ 	.word	0x00000000
	.align		4
        /*0004*/ 	.word	0xffffffff
	.align		4
        /*0008*/ 	.word	0x00000000
	.align		4
        /*000c*/ 	.word	0xfffffffe
	.align		4
        /*0010*/ 	.word	0x00000000
	.align		4
        /*0014*/ 	.word	0xfffffffd
	.align		4
        /*0018*/ 	.word	0x00000000
	.align		4
        /*001c*/ 	.word	0xfffffffc


//--------------------- .nv.constant4             --------------------------
	.section	.nv.constant4,"a",@progbits
	.align	8
	.align		8
.nv.constant4:
        /*0000*/ 	.dword	_ZN65_INTERNAL_adb80482_29_flash_fwd_hdim32_fp16_sm80_cu_9949e2e8_33424cuda3std3__45__cpo5beginE
	.align		8
        /*0008*/ 	.dword	_ZN65_INTERNAL_adb80482_29_flash_fwd_hdim32_fp16_sm80_cu_9949e2e8_33424cuda3std3__45__cpo3endE
	.align		8
        /*0010*/ 	.dword	_ZN65_INTERNAL_adb80482_29_flash_fwd_hdim32_fp16_sm80_cu_9949e2e8_33424cuda3std3__45__cpo6cbeginE
	.align		8
        /*0018*/ 	.dword	_ZN65_INTERNAL_adb80482_29_flash_fwd_hdim32_fp16_sm80_cu_9949e2e8_33424cuda3std3__45__cpo4cendE
	.align		8
        /*0020*/ 	.dword	_ZN65_INTERNAL_adb80482_29_flash_fwd_hdim32_fp16_sm80_cu_9949e2e8_33424cuda3std3__467_GLOBAL__N__adb80482_29_flash_fwd_hdim32_fp16_sm80_cu_9949e2e8_33426ignoreE
	.align		8
        /*0028*/ 	.dword	_ZN65_INTERNAL_adb80482_29_flash_fwd_hdim32_fp16_sm80_cu_9949e2e8_33424cuda3std3__419piecewise_constructE
	.align		8
        /*0030*/ 	.dword	_ZN65_INTERNAL_adb80482_29_flash_fwd_hdim32_fp16_sm80_cu_9949e2e8_33424cuda3std3__48in_placeE
	.align		8
        /*0038*/ 	.dword	_ZN65_INTERNAL_adb80482_29_flash_fwd_hdim32_fp16_sm80_cu_9949e2e8_33424cuda3std6ranges3__45__cpo4swapE
	.align		8
        /*0040*/ 	.dword	_ZN65_INTERNAL_adb80482_29_flash_fwd_hdim32_fp16_sm80_cu_9949e2e8_33424cuda3std6ranges3__45__cpo9iter_moveE
	.align		8
        /*0048*/ 	.dword	_ZN65_INTERNAL_adb80482_29_flash_fwd_hdim32_fp16_sm80_cu_9949e2e8_33424cute7productE
	.align		8
        /*0050*/ 	.dword	_ZN65_INTERNAL_adb80482_29_flash_fwd_hdim32_fp16_sm80_cu_9949e2e8_33424cute1_E


//--------------------- .text._ZN5flash16flash_fwd_kernelI23Flash_fwd_kernel_traitsILi32ELi128ELi128ELi4ELb0ELb0EN7cutlass6half_tE19Flash_kernel_traitsILi32ELi128ELi128ELi4ES3_EELb0ELb0ELb0ELb0ELb0ELb1ELb0ELb0EEEvNS_16Flash_fwd_paramsE --------------------------
	.section	.text._ZN5flash16flash_fwd_kernelI23Flash_fwd_kernel_traitsILi32ELi128ELi128ELi4ELb0ELb0EN7cutlass6half_tE19Flash_kernel_traitsILi32ELi128ELi128ELi4ES3_EELb0ELb0ELb0ELb0ELb0ELb1ELb0ELb0EEEvNS_16Flash_fwd_paramsE,"ax",@progbits
	.align	128
        .global         _ZN5flash16flash_fwd_kernelI23Flash_fwd_kernel_traitsILi32ELi128ELi128ELi4ELb0ELb0EN7cutlass6half_tE19Flash_kernel_traitsILi32ELi128ELi128ELi4ES3_EELb0ELb0ELb0ELb0ELb0ELb1ELb0ELb0EEEvNS_16Flash_fwd_paramsE
        .type           _ZN5flash16flash_fwd_kernelI23Flash_fwd_kernel_traitsILi32ELi128ELi128ELi4ELb0ELb0EN7cutlass6half_tE19Flash_kernel_traitsILi32ELi128ELi128ELi4ES3_EELb0ELb0ELb0ELb0ELb0ELb1ELb0ELb0EEEvNS_16Flash_fwd_paramsE,@function
        .size           _ZN5flash16flash_fwd_kernelI23Flash_fwd_kernel_traitsILi32ELi128ELi128ELi4ELb0ELb0EN7cutlass6half_tE19Flash_kernel_traitsILi32ELi128ELi128ELi4ES3_EELb0ELb0ELb0ELb0ELb0ELb1ELb0ELb0EEEvNS_16Flash_fwd_paramsE,(.L_x_1304 - _ZN5flash16flash_fwd_kernelI23Flash_fwd_kernel_traitsILi32ELi128ELi128ELi4ELb0ELb0EN7cutlass6half_tE19Flash_kernel_traitsILi32ELi128ELi128ELi4ES3_EELb0ELb0ELb0ELb0ELb0ELb1ELb0ELb0EEEvNS_16Flash_fwd_paramsE)
        .other          _ZN5flash16flash_fwd_kernelI23Flash_fwd_kernel_traitsILi32ELi128ELi128ELi4ELb0ELb0EN7cutlass6half_tE19Flash_kernel_traitsILi32ELi128ELi128ELi4ES3_EELb0ELb0ELb0ELb0ELb0ELb1ELb0ELb0EEEvNS_16Flash_fwd_paramsE,@"STO_CUDA_ENTRY STV_DEFAULT"
_ZN5flash16flash_fwd_kernelI23Flash_fwd_kernel_traitsILi32ELi128ELi128ELi4ELb0ELb0EN7cutlass6half_tE19Flash_kernel_traitsILi32ELi128ELi128ELi4ES3_EELb0ELb0ELb0ELb0ELb0ELb1ELb0ELb0EEEvNS_16Flash_fwd_paramsE:
.text._ZN5flash16flash_fwd_kernelI23Flash_fwd_kernel_traitsILi32ELi128ELi128ELi4ELb0ELb0EN7cutlass6half_tE19Flash_kernel_traitsILi32ELi128ELi128ELi4ES3_EELb0ELb0ELb0ELb0ELb0ELb1ELb0ELb0EEEvNS_16Flash_fwd_paramsE:
[----:B------:R-:W1:Y:S08]  /*0000*/  LDC R1, c[0x0][0x28] ;  /* 0x00000a00ff017b82 */ /* 0x000e700000000800 */
[----:B------:R-:W2:Y:S01]  /*0010*/  LDC.64 R2, c[0x0][0x300] ;  /* 0x0000c000ff027b82 */ /* 0x000ea20000000a00 */
[----:B------:R-:W3:Y:S01]  /*0020*/  S2R R22, SR_CTAID.Y ;  /* 0x0000000000167919 */ /* 0x000ee20000002600 */
[----:B------:R-:W-:Y:S01]  /*0030*/  ULDC.64 UR4, c[0x0][0x2f0] ;  /* 0x0000bc0000047ab9 */ /* 0x000fe20000000a00 */
[----:B------:R-:W-:Y:S01]  /*0040*/  IMAD.MOV.U32 R252, RZ, RZ, -0x1 ;  /* 0xfffffffffffc7424 */ /* 0x000fe200078e00ff */
[----:B------:R-:W-:Y:S01]  /*0050*/  ISETP.NE.U32.AND P2, PT, RZ, UR4, PT ;  /* 0x00000004ff007c0c */ /* 0x000fe2000bf45070 */
[----:B------:R-:W-:Y:S01]  /*0060*/  ULDC.64 UR16, c[0x0][0x208] ;  /* 0x0000820000107ab9 */ /* 0x000fe20000000a00 */
[----:B-1----:R-:W-:-:S02]  /*0070*/  VIADD R1, R1, 0xffffffc0 ;  /* 0xffffffc001017836 */ /* 0x002fc40000000000 */
[----:B------:R-:W3:Y:S08]  /*0080*/  LDC.64 R4, c[0x0][0x2f0] ;  /* 0x0000bc00ff047b82 */ /* 0x000ef00000000a00 */
[----:B------:R-:W1:Y:S01]  /*0090*/  LDC.U8 R8, c[0x0][0x3c2] ;  /* 0x0000f080ff087b82 */ /* 0x000e620000000000 */
[----:B--2---:R-:W-:-:S07]  /*00a0*/  ISETP.NE.U32.AND P0, PT, R2, RZ, PT ;  /* 0x000000ff0200720c */ /* 0x004fce0003f05070 */
[----:B------:R-:W2:Y:S01]  /*00b0*/  LDC.64 R10, c[0x0][0x2f8] ;  /* 0x0000be00ff0a7b82 */ /* 0x000ea20000000a00 */
[----:B------:R-:W-:Y:S02]  /*00c0*/  ISETP.NE.AND.EX P1, PT, R3, RZ, PT, P0 ;  /* 0x000000ff0300720c */ /* 0x000fe40003f25300 */
[----:B------:R-:W-:-:S05]  /*00d0*/  ISETP.NE.AND.EX P0, PT, RZ, UR5, PT, P2 ;  /* 0x00000005ff007c0c */ /* 0x000fca000bf05320 */
[----:B------:R-:W4:Y:S01]  /*00e0*/  LDC.64 R2, c[0x0][0x2f8] ;  /* 0x0000be00ff027b82 */ /* 0x000f220000000a00 */
[----:B---3--:R-:W-:-:S07]  /*00f0*/  IMAD.WIDE R4, R22, 0x4, R4 ;  /* 0x0000000416047825 */ /* 0x008fce00078e0204 */
[----:B------:R-:W3:Y:S01]  /*0100*/  @P1 LDC.64 R6, c[0x0][0x300] ;  /* 0x0000c000ff061b82 */ /* 0x000ee20000000a00 */
[----:B------:R-:W2:Y:S04]  /*0110*/  @P0 LDG.E R252, desc[UR16][R4.64] ;  /* 0x0000001004fc0981 */ /* 0x000ea8000c1e1900 */
[----:B------:R3:W2:Y:S01]  /*0120*/  @P0 LDG.E R0, desc[UR16][R4.64+0x4] ;  /* 0x0000041004000981 */ /* 0x0006a2000c1e1900 */
[----:B-1----:R-:W-:Y:S01]  /*0130*/  ISETP.NE.AND P3, PT, R8, RZ, PT ;  /* 0x000000ff0800720c */ /* 0x002fe20003f65270 */
[----:B------:R-:W-:Y:S02]  /*0140*/  IMAD.MOV.U32 R9, RZ, RZ, RZ ;  /* 0x000000ffff097224 */ /* 0x000fe400078e00ff */
[----:B------:R-:W-:Y:S01]  /*0150*/  IMAD.MOV.U32 R14, RZ, RZ, -0x1 ;  /* 0xffffffffff0e7424 */ /* 0x000fe200078e00ff */
[----:B----4-:R-:W-:-:S04]  /*0160*/  ISETP.EQ.U32.AND P2, PT, R2, RZ, PT ;  /* 0x000000ff0200720c */ /* 0x010fc80003f42070 */
[----:B------:R-:W-:Y:S01]  /*0170*/  ISETP.EQ.OR.EX P2, PT, R3, RZ, !P3, P2 ;  /* 0x000000ff0300720c */ /* 0x000fe20005f42720 */
[----:B---3--:R-:W-:-:S04]  /*0180*/  @P1 IMAD.WIDE R4, R22, 0x4, R6 ;  /* 0x0000000416041825 */ /* 0x008fc800078e0206 */
[----:B--2---:R-:W-:Y:S01]  /*0190*/  IMAD.WIDE R6, R22, 0x4, R10 ;  /* 0x0000000416067825 */ /* 0x004fe200078e020a */
[----:B------:R1:W5:Y:S07]  /*01a0*/  @P1 LDG.E R9, desc[UR16][R4.64] ;  /* 0x0000001004091981 */ /* 0x00036e000c1e1900 */
[----:B------:R1:W5:Y:S01]  /*01b0*/  @!P2 LDG.E R14, desc[UR16][R6.64] ;  /* 0x00000010060ea981 */ /* 0x000362000c1e1900 */
[----:B------:R-:W2:Y:S01]  /*01c0*/  S2R R27, SR_CTAID.X ;  /* 0x00000000001b7919 */ /* 0x000ea20000002500 */
[----:B------:R-:W3:Y:S01]  /*01d0*/  S2R R25, SR_CTAID.Z ;  /* 0x0000000000197919 */ /* 0x000ee20000002700 */
[----:B------:R-:W4:Y:S01]  /*01e0*/  S2R R67, SR_TID.X ;  /* 0x0000000000437919 */ /* 0x000f220000002100 */
[----:B------:R-:W-:-:S06]  /*01f0*/  @P0 IMAD.IADD R11, R0, 0x1, -R252 ;  /* 0x00000001000b0824 */ /* 0x000fcc00078e0afc */
[----:B------:R-:W1:Y:S01]  /*0200*/  @!P0 LDC R11, c[0x0][0x2c4] ;  /* 0x0000b100ff0b8b82 */ /* 0x000e620000000800 */
[----:B------:R-:W-:-:S04]  /*0210*/  ISETP.NE.U32.AND P0, PT, R2, RZ, PT ;  /* 0x000000ff0200720c */ /* 0x000fc80003f05070 */
[----:B------:R-:W-:-:S13]  /*0220*/  ISETP.NE.AND.EX P0, PT, R3, RZ, PT, P0 ;  /* 0x000000ff0300720c */ /* 0x000fda0003f05300 */
[----:B--234-:R-:W-:Y:S05]  /*0230*/  @!P0 BRA `(.L_x_0) ;  /* 0x0000000000108947 */ /* 0x01cfea0003800000 */
[----:B------:R-:W1:Y:S02]  /*0240*/  @P3 LDG.E R0, desc[UR16][R6.64+0x4] ;  /* 0x0000041006003981 */ /* 0x000e64000c1e1900 */
[----:B-1---5:R-:W-:-:S06]  /*0250*/  @P3 IADD3 R4, R0, -R14, RZ ;  /* 0x8000000e00043210 */ /* 0x022fcc0007ffe0ff */
[----:B------:R2:W5:Y:S01]  /*0260*/  @!P3 LDG.E R4, desc[UR16][R6.64] ;  /* 0x000000100604b981 */ /* 0x000562000c1e1900 */
[----:B------:R-:W-:Y:S05]  /*0270*/  BRA `(.L_x_1) ;  /* 0x0000000000047947 */ /* 0x000fea0003800000 */
.L_x_0:
[----:B-1----:R-:W1:Y:S02]  /*0280*/  LDC R4, c[0x0][0x2c8] ;  /* 0x0000b200ff047b82 */ /* 0x002e640000000800 */
.L_x_1:
[----:B------:R-:W3:Y:S02]  /*0290*/  LDC.64 R2, c[0x0][0x308] ;  /* 0x0000c200ff027b82 */ /* 0x000ee40000000a00 */
[----:B---3--:R-:W-:-:S04]  /*02a0*/  ISETP.NE.U32.AND P0, PT, R2, RZ, PT ;  /* 0x000000ff0200720c */ /* 0x008fc80003f05070 */
[----:B------:R-:W-:-:S13]  /*02b0*/  ISETP.NE.AND.EX P0, PT, R3, RZ, PT, P0 ;  /* 0x000000ff0300720c */ /* 0x000fda0003f05300 */
[----:B------:R-:W3:Y:S08]  /*02c0*/  @P0 LDC.64 R2, c[0x0][0x308] ;  /* 0x0000c200ff020b82 */ /* 0x000ef00000000a00 */
[----:B------:R-:W4:Y:S01]  /*02d0*/  @!P0 LDC R5, c[0x0][0x2cc] ;  /* 0x0000b300ff058b82 */ /* 0x000f220000000800 */
[----:B---3--:R-:W-:-:S05]  /*02e0*/  @P0 IMAD.WIDE R2, R22, 0x4, R2 ;  /* 0x0000000416020825 */ /* 0x008fca00078e0202 */
[----:B------:R-:W3:Y:S01]  /*02f0*/  @P0 LDG.E R0, desc[UR16][R2.64] ;  /* 0x0000001002000981 */ /* 0x000ee2000c1e1900 */
[----:B------:R-:W-:Y:S01]  /*0300*/  IMAD.SHL.U32 R24, R27, 0x80, RZ ;  /* 0x000000801b187824 */ /* 0x000fe200078e00ff */
[----:B------:R-:W2:Y:S02]  /*0310*/  @!P0 LDC.64 R2, c[0x0][0x318] ;  /* 0x0000c600ff028b82 */ /* 0x000ea40000000a00 */
[----:B--2---:R-:W-:-:S04]  /*0320*/  @!P0 ISETP.NE.U32.AND P1, PT, R2, RZ, PT ;  /* 0x000000ff0200820c */ /* 0x004fc80003f25070 */
[----:B------:R-:W-:Y:S02]  /*0330*/  @!P0 ISETP.NE.AND.EX P2, PT, R3, RZ, PT, P1 ;  /* 0x000000ff0300820c */ /* 0x000fe40003f45310 */
[----:B------:R-:W-:Y:S01]  /*0340*/  ISETP.GT.AND P1, PT, R11, R24, PT ;  /* 0x000000180b00720c */ /* 0x000fe20003f24270 */
[----:B---3-5:R-:W-:Y:S01]  /*0350*/  @P0 IMAD.IADD R20, R0, 0x1, -R9 ;  /* 0x0000000100140824 */ /* 0x028fe200078e0a09 */
[----:B----4-:R-:W-:-:S04]  /*0360*/  @!P0 SEL R0, R5, RZ, P2 ;  /* 0x000000ff05008207 */ /* 0x010fc80001000000 */
[----:B-1----:R-:W-:-:S07]  /*0370*/  @!P0 IADD3 R20, R0, R4, -R9 ;  /* 0x0000000400148210 */ /* 0x002fce0007ffe809 */
[----:B------:R-:W-:Y:S05]  /*0380*/  @!P1 EXIT ;  /* 0x000000000000994d */ /* 0x000fea0003800000 */
[C---:B------:R-:W-:Y:S01]  /*0390*/  ISETP.GE.AND P0, PT, R20.reuse, 0x1, PT ;  /* 0x000000011400780c */ /* 0x040fe20003f06270 */
[----:B------:R-:W-:-:S05]  /*03a0*/  VIADD R0, R20, 0x7f ;  /* 0x0000007f14007836 */ /* 0x000fca0000000000 */
[----:B------:R-:W-:-:S04]  /*03b0*/  SHF.R.S32.HI R2, RZ, 0x1f, R0 ;  /* 0x0000001fff027819 */ /* 0x000fc80000011400 */
[----:B------:R-:W-:-:S03]  /*03c0*/  LEA.HI R225, R2, R0, RZ, 0x7 ;  /* 0x0000000002e17211 */ /* 0x000fc600078f38ff */
[----:B------:R-:W-:Y:S05]  /*03d0*/  @!P0 BRA `(.L_x_2) ;  /* 0x000000a400288947 */ /* 0x000fea0003800000 */
[----:B------:R-:W1:Y:S01]  /*03e0*/  LDC R23, c[0x0][0x278] ;  /* 0x00009e00ff177b82 */ /* 0x000e620000000800 */
[----:B------:R-:W-:Y:S01]  /*03f0*/  SHF.R.S32.HI R44, RZ, 0x1f, R67 ;  /* 0x0000001fff2c7819 */ /* 0x000fe20000011443 */
[----:B------:R-:W-:Y:S01]  /*0400*/  IMAD.IADD R24, R11, 0x1, -R24 ;  /* 0x000000010b187824 */ /* 0x000fe200078e0a18 */
[----:B------:R-:W-:Y:S01]  /*0410*/  LEA.HI.SX32 R66, R225, 0xffffffff, 0x19 ;  /* 0xffffffffe1427811 */ /* 0x000fe200078fcaff */
[----:B------:R-:W-:Y:S01]  /*0420*/  IMAD.MOV.U32 R31, RZ, RZ, R29 ;  /* 0x000000ffff1f7224 */ /* 0x000fe200078e001d */
[-C--:B------:R-:W-:Y:S02]  /*0430*/  LEA.HI R18, R44, R67.reuse, RZ, 0x2 ;  /* 0x000000432c127211 */ /* 0x080fe400078f10ff */
[----:B------:R-:W-:Y:S01]  /*0440*/  ISETP.NE.AND P4, PT, R252, -0x1, PT ;  /* 0xfffffffffc00780c */ /* 0x000fe20003f85270 */
[----:B------:R-:W-:Y:S01]  /*0450*/  IMAD R26, R66, -0x80, R20 ;  /* 0xffffff80421a7824 */ /* 0x000fe200078e0214 */
[----:B------:R-:W-:Y:S02]  /*0460*/  SHF.R.S32.HI R50, RZ, 0x2, R18 ;  /* 0x00000002ff327819 */ /* 0x000fe40000011412 */
[----:B------:R-:W-:-:S02]  /*0470*/  LEA.HI R45, R44, R67, RZ, 0x3 ;  /* 0x000000432c2d7211 */ /* 0x000fc400078f18ff */
[C---:B------:R-:W-:Y:S01]  /*0480*/  ISETP.GE.AND P5, PT, R50.reuse, R26, PT ;  /* 0x0000001a3200720c */ /* 0x040fe20003fa6270 */
[C---:B------:R-:W-:Y:S01]  /*0490*/  VIADD R48, R50.reuse, 0x20 ;  /* 0x0000002032307836 */ /* 0x040fe20000000000 */
[----:B------:R-:W-:Y:S01]  /*04a0*/  SHF.R.S32.HI R42, RZ, 0x3, R45 ;  /* 0x00000003ff2a7819 */ /* 0x000fe2000001142d */
[----:B------:R-:W-:Y:S01]  /*04b0*/  VIADD R46, R50, 0x60 ;  /* 0x00000060322e7836 */ /* 0x000fe20000000000 */
[----:B------:R-:W-:Y:S01]  /*04c0*/  ISETP.NE.AND P2, PT, R14, -0x1, PT ;  /* 0xffffffff0e00780c */ /* 0x000fe20003f45270 */
[----:B------:R-:W-:Y:S01]  /*04d0*/  VIADD R47, R50, 0x40 ;  /* 0x00000040322f7836 */ /* 0x000fe20000000000 */
[-C--:B------:R-:W-:Y:S01]  /*04e0*/  ISETP.GE.AND P1, PT, R48, R24.reuse, PT ;  /* 0x000000183000720c */ /* 0x080fe20003f26270 */
[----:B------:R-:W2:Y:S01]  /*04f0*/  @!P4 LDC.64 R12, c[0x0][0x228] ;  /* 0x00008a00ff0ccb82 */ /* 0x000ea20000000a00 */
[-C--:B------:R-:W-:Y:S01]  /*0500*/  ISETP.GE.AND P3, PT, R46, R24.reuse, PT ;  /* 0x000000182e00720c */ /* 0x080fe20003f66270 */
[----:B------:R3:W-:Y:S01]  /*0510*/  STL [R1+0x30], R48 ;  /* 0x0000303001007387 */ /* 0x0007e20000100800 */
[----:B------:R-:W-:-:S02]  /*0520*/  ISETP.GE.AND P0, PT, R47, R24, PT ;  /* 0x000000182f00720c */ /* 0x000fc40003f06270 */
[----:B-1----:R-:W-:Y:S01]  /*0530*/  IABS R0, R23 ;  /* 0x0000001700007213 */ /* 0x002fe20000000000 */
[----:B------:R-:W1:Y:S01]  /*0540*/  @!P5 S2R R5, SR_CgaCtaId ;  /* 0x000000000005d919 */ /* 0x000e620000008800 */
[----:B------:R-:W-:Y:S01]  /*0550*/  IABS R7, R25 ;  /* 0x0000001900077213 */ /* 0x000fe20000000000 */
[----:B------:R-:W4:Y:S01]  /*0560*/  @P4 LDC.64 R16, c[0x0][0x240] ;  /* 0x00009000ff104b82 */ /* 0x000f220000000a00 */
[----:B------:R-:W-:Y:S01]  /*0570*/  SHF.R.S32.HI R51, RZ, 0x1f, R50 ;  /* 0x0000001fff337819 */ /* 0x000fe20000011432 */
[----:B------:R-:W-:Y:S01]  /*0580*/  IMAD.MOV.U32 R19, RZ, RZ, R0 ;  /* 0x000000ffff137224 */ /* 0x000fe200078e0000 */
[----:B------:R3:W-:Y:S03]  /*0590*/  STL [R1+0x20], R24 ;  /* 0x0000201801007387 */ /* 0x0007e60000100800 */
[----:B------:R-:W5:Y:S01]  /*05a0*/  I2F.RP R2, R19 ;  /* 0x0000001300027306 */ /* 0x000f620000209400 */
[----:B------:R-:W3:Y:S01]  /*05b0*/  @!P1 S2R R6, SR_CgaCtaId ;  /* 0x0000000000069919 */ /* 0x000ee20000008800 */
[----:B------:R-:W4:Y:S01]  /*05c0*/  @P2 LDC.64 R128, c[0x0][0x250] ;  /* 0x00009400ff802b82 */ /* 0x000f220000000a00 */
[----:B------:R-:W-:Y:S01]  /*05d0*/  IMAD.WIDE R52, R27, 0x80, R50 ;  /* 0x000000801b347825 */ /* 0x000fe200078e0232 */
[----:B------:R-:W-:Y:S01]  /*05e0*/  LEA.HI R27, R44, R67, RZ, 0x5 ;  /* 0x000000432c1b7211 */ /* 0x000fe200078f28ff */
[----:B------:R-:W4:Y:S03]  /*05f0*/  @!P3 S2R R11, SR_CgaCtaId ;  /* 0x00000000000bb919 */ /* 0x000f260000008800 */
[----:B------:R-:W-:Y:S01]  /*0600*/  SHF.R.S32.HI R43, RZ, 0x5, R27 ;  /* 0x00000005ff2b7819 */ /* 0x000fe2000001141b */
[----:B------:R-:W4:Y:S01]  /*0610*/  @!P0 S2R R15, SR_CgaCtaId ;  /* 0x00000000000f8919 */ /* 0x000f220000008800 */
[----:B------:R-:W4:Y:S01]  /*0620*/  @P2 LDC.64 R64, c[0x0][0x248] ;  /* 0x00009200ff402b82 */ /* 0x000f220000000a00 */
[----:B------:R1:W-:Y:S01]  /*0630*/  STL [R1+0x38], R47 ;  /* 0x0000382f01007387 */ /* 0x0003e20000100800 */
[----:B-----5:R-:W5:Y:S03]  /*0640*/  MUFU.RCP R2, R2 ;  /* 0x0000000200027308 */ /* 0x020f660000001000 */
[----:B------:R1:W-:Y:S04]  /*0650*/  STL [R1+0x34], R46 ;  /* 0x0000342e01007387 */ /* 0x0003e80000100800 */
[----:B------:R1:W-:Y:S04]  /*0660*/  STL.64 [R1+0x10], R50 ;  /* 0x0000103201007387 */ /* 0x0003e80000100a00 */
[----:B------:R1:W-:Y:S01]  /*0670*/  STL.64 [R1+0x18], R52 ;  /* 0x0000183401007387 */ /* 0x0003e20000100a00 */
[----:B-----5:R-:W-:-:S04]  /*0680*/  VIADD R2, R2, 0xffffffe ;  /* 0x0ffffffe02027836 */ /* 0x020fc80000000000 */
[----:B------:R-:W5:Y:S02]  /*0690*/  F2I.FTZ.U32.TRUNC.NTZ R3, R2 ;  /* 0x0000000200037305 */ /* 0x000f64000021f000 */
[----:B-----5:R-:W-:Y:S01]  /*06a0*/  IMAD.MOV R0, RZ, RZ, -R3 ;  /* 0x000000ffff007224 */ /* 0x020fe200078e0a03 */
[----:B------:R-:W-:-:S03]  /*06b0*/  MOV R2, RZ ;  /* 0x000000ff00027202 */ /* 0x000fc60000000f00 */
[----:B------:R-:W-:-:S04]  /*06c0*/  IMAD R0, R0, R19, RZ ;  /* 0x0000001300007224 */ /* 0x000fc800078e02ff */
[----:B------:R-:W-:Y:S01]  /*06d0*/  IMAD.HI.U32 R4, R3, R0, R2 ;  /* 0x0000000003047227 */ /* 0x000fe200078e0002 */
[----:B------:R-:W-:Y:S02]  /*06e0*/  LOP3.LUT R0, R18, 0xfffffffc, RZ, 0xc0, !PT ;  /* 0xfffffffc12007812 */ /* 0x000fe400078ec0ff */
[----:B------:R-:W-:-:S03]  /*06f0*/  @!P5 MOV R3, 0x400 ;  /* 0x000004000003d802 */ /* 0x000fc60000000f00 */
[----:B------:R-:W-:Y:S01]  /*0700*/  IMAD.IADD R2, R67, 0x1, -R0 ;  /* 0x0000000143027824 */ /* 0x000fe200078e0a00 */
[----:B-1----:R-:W-:Y:S01]  /*0710*/  @!P5 LEA R41, R5, R3, 0x18 ;  /* 0x000000030529d211 */ /* 0x002fe200078ec0ff */
[----:B------:R-:W-:Y:S01]  /*0720*/  IMAD.SHL.U32 R0, R42, 0x40, RZ ;  /* 0x000000402a007824 */ /* 0x000fe200078e00ff */
[----:B------:R-:W-:Y:S01]  /*0730*/  @!P4 SHF.R.S32.HI R5, RZ, 0x1f, R22 ;  /* 0x0000001fff05c819 */ /* 0x000fe20000011416 */
[----:B------:R-:W-:Y:S02]  /*0740*/  IMAD.SHL.U32 R28, R2, 0x8, RZ ;  /* 0x00000008021c7824 */ /* 0x000fe400078e00ff */
[----:B------:R-:W-:Y:S01]  /*0750*/  IMAD.HI.U32 R10, R4, R7, RZ ;  /* 0x00000007040a7227 */ /* 0x000fe200078e00ff */
[----:B------:R-:W-:Y:S02]  /*0760*/  LOP3.LUT R0, R0, 0xc0, RZ, 0xc0, !PT ;  /* 0x000000c000007812 */ /* 0x000fe400078ec0ff */
[----:B------:R1:W-:Y:S01]  /*0770*/  STL [R1+0x28], R28 ;  /* 0x0000281c01007387 */ /* 0x0003e20000100800 */
[----:B------:R-:W-:Y:S01]  /*0780*/  IMAD.MOV.U32 R30, RZ, RZ, R28 ;  /* 0x000000ffff1e7224 */ /* 0x000fe200078e001c */
[----:B------:R-:W-:Y:S01]  /*0790*/  MOV R30, R28 ;  /* 0x0000001c001e7202 */ /* 0x000fe20000000f00 */
[----:B------:R-:W-:Y:S01]  /*07a0*/  IMAD.MOV R2, RZ, RZ, -R10 ;  /* 0x000000ffff027224 */ /* 0x000fe200078e0a0a */
[----:B------:R-:W-:Y:S01]  /*07b0*/  SHF.R.U32.HI R3, RZ, 0x3, R0 ;  /* 0x00000003ff037819 */ /* 0x000fe20000011600 */
[----:B--2---:R-:W-:Y:S01]  /*07c0*/  @!P4 IMAD R5, R5, R12, RZ ;  /* 0x0000000c0505c224 */ /* 0x004fe200078e02ff */
[----:B------:R-:W-:-:S02]  /*07d0*/  LOP3.LUT R4, R0, 0x18, R30, 0xf8, !PT ;  /* 0x0000001800047812 */ /* 0x000fc400078ef81e */
[----:B------:R-:W-:Y:S01]  /*07e0*/  @!P1 MOV R0, 0x400 ;  /* 0x0000040000009802 */ /* 0x000fe20000000f00 */
[----:B------:R-:W-:Y:S01]  /*07f0*/  @!P4 IMAD R8, R22, R13, R5 ;  /* 0x0000000d1608c224 */ /* 0x000fe200078e0205 */
[----:B------:R-:W-:Y:S01]  /*0800*/  LOP3.LUT R21, R4, R3, RZ, 0x3c, !PT ;  /* 0x0000000304157212 */ /* 0x000fe200078e3cff */
[----:B------:R-:W-:Y:S01]  /*0810*/  @!P4 IMAD.WIDE.U32 R4, R22, R12, RZ ;  /* 0x0000000c1604c225 */ /* 0x000fe200078e00ff */
[----:B---3--:R-:W-:Y:S02]  /*0820*/  @!P1 LEA R39, R6, R0, 0x18 ;  /* 0x0000000006279211 */ /* 0x008fe400078ec0ff */
[----:B------:R-:W-:Y:S01]  /*0830*/  @!P3 MOV R0, 0x400 ;  /* 0x000004000000b802 */ /* 0x000fe20000000f00 */
[----:B------:R-:W-:Y:S01]  /*0840*/  IMAD R6, R19, R2, R7 ;  /* 0x0000000213067224 */ /* 0x000fe200078e0207 */
[----:B------:R-:W-:Y:S01]  /*0850*/  @!P0 MOV R7, 0x400 ;  /* 0x0000040000078802 */ /* 0x000fe20000000f00 */
[----:B----4-:R-:W-:Y:S01]  /*0860*/  @P4 IMAD.WIDE.U32 R2, R252, R16, RZ ;  /* 0x00000010fc024225 */ /* 0x010fe200078e00ff */
[----:B------:R-:W-:-:S02]  /*0870*/  @!P3 LEA R40, R11, R0, 0x18 ;  /* 0x000000000b28b211 */ /* 0x000fc400078ec0ff */
[----:B------:R-:W-:Y:S01]  /*0880*/  ISETP.GT.U32.AND P6, PT, R19, R6, PT ;  /* 0x000000061300720c */ /* 0x000fe20003fc4070 */
[----:B------:R-:W-:Y:S01]  /*0890*/  @P4 IMAD.MOV.U32 R12, RZ, RZ, R2 ;  /* 0x000000ffff0c4224 */ /* 0x000fe200078e0002 */
[----:B------:R-:W-:Y:S01]  /*08a0*/  LEA.HI R2, R18, R50, RZ, 0x1 ;  /* 0x0000003212027211 */ /* 0x000fe200078f08ff */
[----:B------:R-:W-:Y:S01]  /*08b0*/  @P4 IMAD R17, R252, R17, R3 ;  /* 0x00000011fc114224 */ /* 0x000fe200078e0203 */
[----:B------:R-:W-:Y:S01]  /*08c0*/  @!P0 LEA R38, R15, R7, 0x18 ;  /* 0x000000070f268211 */ /* 0x000fe200078ec0ff */
[----:B------:R-:W-:Y:S01]  /*08d0*/  @!P4 IMAD.MOV.U32 R12, RZ, RZ, R4 ;  /* 0x000000ffff0cc224 */ /* 0x000fe200078e0004 */
[----:B------:R-:W-:Y:S01]  /*08e0*/  LOP3.LUT R2, R2, 0x7fffffe, RZ, 0xc0, !PT ;  /* 0x07fffffe02027812 */ /* 0x000fe200078ec0ff */
[----:B------:R-:W-:Y:S01]  /*08f0*/  @!P4 IMAD.IADD R17, R5, 0x1, R8 ;  /* 0x000000010511c824 */ /* 0x000fe200078e0208 */
[C---:B------:R-:W-:Y:S01]  /*0900*/  @P2 IADD3 R4, R9.reuse, R14, RZ ;  /* 0x0000000e09042210 */ /* 0x040fe20007ffe0ff */
[----:B------:R-:W-:Y:S01]  /*0910*/  @P2 IMAD.IADD R0, R9, 0x1, R14 ;  /* 0x0000000109002824 */ /* 0x000fe200078e020e */
[----:B------:R-:W-:Y:S01]  /*0920*/  LOP3.LUT R15, R25, R23, RZ, 0x3c, !PT ;  /* 0x00000017190f7212 */ /* 0x000fe200078e3cff */
[----:B------:R-:W-:Y:S01]  /*0930*/  IMAD.IADD R5, R50, 0x1, -R2 ;  /* 0x0000000132057824 */ /* 0x000fe200078e0a02 */
[----:B------:R-:W-:Y:S01]  /*0940*/  SHF.R.S32.HI R13, RZ, 0x1f, R25 ;  /* 0x0000001fff0d7819 */ /* 0x000fe20000011419 */
[----:B------:R-:W-:Y:S01]  /*0950*/  @P2 IMAD R7, R0, R129, RZ ;  /* 0x0000008100072224 */ /* 0x000fe200078e02ff */
[----:B------:R-:W-:Y:S01]  /*0960*/  ISETP.GE.AND P4, PT, R15, RZ, PT ;  /* 0x000000ff0f00720c */ /* 0x000fe20003f86270 */
[----:B------:R-:W-:-:S02]  /*0970*/  @!P6 IMAD.IADD R6, R6, 0x1, -R19 ;  /* 0x000000010606e824 */ /* 0x000fc400078e0a13 */
[----:B------:R-:W-:-:S03]  /*0980*/  @P2 IMAD.WIDE.U32 R2, R0, R128, RZ ;  /* 0x0000008000022225 */ /* 0x000fc600078e00ff */
[----:B------:R-:W-:Y:S01]  /*0990*/  ISETP.GE.U32.AND P4, PT, R6, R19, PT ;  /* 0x000000130600720c */ /* 0x000fe20003f86070 */
[----:B------:R-:W-:Y:S01]  /*09a0*/  IMAD R8, R43, 0x8, R5 ;  /* 0x000000082b087824 */ /* 0x000fe200078e0205 */
[----:B------:R-:W-:Y:S01]  /*09b0*/  @P2 IADD3 R27, R3, R7, RZ ;  /* 0x00000007031b2210 */ /* 0x000fe20007ffe0ff */
[C---:B------:R-:W-:Y:S02]  /*09c0*/  @P2 IMAD R0, R4.reuse, R65, RZ ;  /* 0x0000004104002224 */ /* 0x040fe400078e02ff */
[----:B------:R-:W-:-:S04]  /*09d0*/  @P2 IMAD.WIDE.U32 R4, R4, R64, RZ ;  /* 0x0000004004042225 */ /* 0x000fc800078e00ff */
[----:B------:R-:W-:Y:S02]  /*09e0*/  IMAD.U32 R21, R8, 0x20, R21 ;  /* 0x0000002008157824 */ /* 0x000fe400078e0015 */
[----:B------:R-:W-:Y:S02]  /*09f0*/  @!P6 VIADD R10, R10, 0x1 ;  /* 0x000000010a0ae836 */ /* 0x000fe40000000000 */
[----:B------:R-:W-:Y:S02]  /*0a00*/  @P2 IMAD.MOV.U32 R11, RZ, RZ, R2 ;  /* 0x000000ffff0b2224 */ /* 0x000fe400078e0002 */
[----:B------:R-:W-:Y:S02]  /*0a10*/  @P2 IMAD.IADD R8, R5, 0x1, R0 ;  /* 0x0000000105082824 */ /* 0x000fe400078e0200 */
[----:B------:R-:W-:Y:S01]  /*0a20*/  @P2 IMAD.MOV.U32 R6, RZ, RZ, R4 ;  /* 0x000000ffff062224 */ /* 0x000fe200078e0004 */
[----:B-1----:R-:W-:Y:S06]  /*0a30*/  @P2 BRA `(.L_x_3) ;  /* 0x0000000000342947 */ /* 0x002fec0003800000 */
[----:B------:R-:W1:Y:S01]  /*0a40*/  LDC.64 R64, c[0x0][0x248] ;  /* 0x00009200ff407b82 */ /* 0x000e620000000a00 */
[----:B------:R-:W-:Y:S02]  /*0a50*/  SHF.R.S32.HI R0, RZ, 0x1f, R9 ;  /* 0x0000001fff007819 */ /* 0x000fe40000011409 */
[----:B------:R-:W-:-:S05]  /*0a60*/  SHF.R.S32.HI R6, RZ, 0x1f, R22 ;  /* 0x0000001fff067819 */ /* 0x000fca0000011416 */
[----:B------:R-:W2:Y:S01]  /*0a70*/  LDC.64 R4, c[0x0][0x230] ;  /* 0x00008c00ff047b82 */ /* 0x000ea20000000a00 */
[-C--:B-1----:R-:W-:Y:S02]  /*0a80*/  IMAD R0, R0, R64.reuse, RZ ;  /* 0x0000004000007224 */ /* 0x082fe400078e02ff */
[----:B------:R-:W-:-:S04]  /*0a90*/  IMAD.WIDE.U32 R2, R9, R64, RZ ;  /* 0x0000004009027225 */ /* 0x000fc800078e00ff */
[----:B------:R-:W-:Y:S02]  /*0aa0*/  IMAD R0, R9, R65, R0 ;  /* 0x0000004109007224 */ /* 0x000fe400078e0200 */
[----:B--2---:R-:W-:-:S03]  /*0ab0*/  IMAD R6, R6, R4, RZ ;  /* 0x0000000406067224 */ /* 0x004fc600078e02ff */
[----:B------:R-:W-:Y:S01]  /*0ac0*/  IADD3 R3, R3, R0, RZ ;  /* 0x0000000003037210 */ /* 0x000fe20007ffe0ff */
[C---:B------:R-:W-:Y:S02]  /*0ad0*/  IMAD R5, R22.reuse, R5, R6 ;  /* 0x0000000516057224 */ /* 0x040fe400078e0206 */
[----:B------:R-:W-:-:S05]  /*0ae0*/  IMAD.WIDE.U32 R2, R22, R4, R2 ;  /* 0x0000000416027225 */ /* 0x000fca00078e0002 */
[----:B------:R-:W-:Y:S02]  /*0af0*/  IADD3 R8, R3, R5, RZ ;  /* 0x0000000503087210 */ /* 0x000fe40007ffe0ff */
[----:B------:R-:W-:Y:S02]  /*0b00*/  MOV R6, R2 ;  /* 0x0000000200067202 */ /* 0x000fe40000000f00 */
.L_x_3:
[----:B------:R-:W-:Y:S05]  /*0b10*/  @P2 BRA `(.L_x_4) ;  /* 0x0000000000342947 */ /* 0x000fea0003800000 */
        /* <DEDUP_REMOVED lines=12> */
[----:B------:R-:W-:-:S07]  /*0be0*/  MOV R11, R2 ;  /* 0x00000002000b7202 */ /* 0x000fce0000000f00 */
.L_x_4:
[----:B------:R-:W-:Y:S01]  /*0bf0*/  @P4 VIADD R10, R10, 0x1 ;  /* 0x000000010a0a4836 */ /* 0x000fe20000000000 */
[----:B------:R-:W-:Y:S01]  /*0c00*/  ISETP.GE.AND P4, PT, R15, RZ, PT ;  /* 0x000000ff0f00720c */ /* 0x000fe20003f86270 */
[----:B------:R-:W-:Y:S01]  /*0c10*/  ULDC.64 UR4, c[0x0][0x258] ;  /* 0x0000960000047ab9 */ /* 0x000fe20000000a00 */
[C---:B------:R-:W-:Y:S01]  /*0c20*/  ISETP.GE.AND P2, PT, R50.reuse, R24, PT ;  /* 0x000000183200720c */ /* 0x040fe20003f46270 */
[----:B------:R-:W-:Y:S01]  /*0c30*/  IMAD R0, R13, UR4, RZ ;  /* 0x000000040d007c24 */ /* 0x000fe2000f8e02ff */
[----:B------:R-:W-:Y:S01]  /*0c40*/  ISETP.NE.AND P6, PT, R23, RZ, PT ;  /* 0x000000ff1700720c */ /* 0x000fe20003fc5270 */
[----:B------:R-:W-:Y:S01]  /*0c50*/  IMAD.MOV.U32 R13, RZ, RZ, R10 ;  /* 0x000000ffff0d7224 */ /* 0x000fe200078e000a */
[----:B------:R-:W-:Y:S01]  /*0c60*/  SHF.R.S32.HI R31, RZ, 0x1f, R30 ;  /* 0x0000001fff1f7819 */ /* 0x000fe2000001141e */
[----:B------:R-:W1:Y:S01]  /*0c70*/  @!P1 LDC.64 R14, c[0x0][0x240] ;  /* 0x00009000ff0e9b82 */ /* 0x000e620000000a00 */
[----:B------:R-:W-:Y:S01]  /*0c80*/  IMAD R7, R25, UR5, R0 ;  /* 0x0000000519077c24 */ /* 0x000fe2000f8e0200 */
[----:B------:R-:W-:Y:S01]  /*0c90*/  UMOV UR5, 0x400 ;  /* 0x0000040000057882 */ /* 0x000fe20000000000 */
[-C--:B------:R-:W-:Y:S01]  /*0ca0*/  IMAD R0, R51, R64.reuse, RZ ;  /* 0x0000004033007224 */ /* 0x080fe200078e02ff */
[----:B------:R2:W-:Y:S01]  /*0cb0*/  STL [R1+0x2c], R31 ;  /* 0x00002c1f01007387 */ /* 0x0005e20000100800 */
[----:B------:R-:W-:Y:S01]  /*0cc0*/  IMAD.WIDE.U32 R4, R50, R64, R30 ;  /* 0x0000004032047225 */ /* 0x000fe200078e001e */
[----:B------:R-:W-:Y:S01]  /*0cd0*/  ULDC.64 UR6, c[0x0][0x260] ;  /* 0x0000980000067ab9 */ /* 0x000fe20000000a00 */
[----:B------:R-:W-:Y:S01]  /*0ce0*/  SHF.L.U64.HI R196, R64, 0x7, R65 ;  /* 0x0000000740c47819 */ /* 0x000fe20000010241 */
[----:B------:R-:W3:Y:S01]  /*0cf0*/  @!P2 LDC.64 R18, c[0x0][0x240] ;  /* 0x00009000ff12ab82 */ /* 0x000ee20000000a00 */
[----:B------:R-:W-:Y:S01]  /*0d00*/  @!P4 IMAD.MOV R13, RZ, RZ, -R13 ;  /* 0x000000ffff0dc224 */ /* 0x000fe200078e0a0d */
[----:B------:R-:W-:Y:S01]  /*0d10*/  IADD3 R2, P4, R30, R12, RZ ;  /* 0x0000000c1e027210 */ /* 0x000fe20007f9e0ff */
[----:B------:R-:W-:Y:S01]  /*0d20*/  IMAD R0, R50, R65, R0 ;  /* 0x0000004132007224 */ /* 0x000fe200078e0200 */
[----:B------:R-:W-:Y:S01]  /*0d30*/  @!P6 LOP3.LUT R13, RZ, R23, RZ, 0x33, !PT ;  /* 0x00000017ff0de212 */ /* 0x000fe200078e33ff */
[----:B------:R-:W-:-:S02]  /*0d40*/  IMAD.SHL.U32 R198, R64, 0x80, RZ ;  /* 0x0000008040c67824 */ /* 0x000fc400078e00ff */
[----:B------:R-:W-:Y:S01]  /*0d50*/  IMAD.X R3, R31, 0x1, R17, P4 ;  /* 0x000000011f037824 */ /* 0x000fe200020e0611 */
[----:B------:R-:W-:Y:S01]  /*0d60*/  IADD3 R24, P4, R6, R4, RZ ;  /* 0x0000000406187210 */ /* 0x000fe20007f9e0ff */
[----:B------:R-:W4:Y:S01]  /*0d70*/  @!P0 LDC.64 R22, c[0x0][0x240] ;  /* 0x00009000ff168b82 */ /* 0x000f220000000a00 */
[-C--:B------:R-:W-:Y:S02]  /*0d80*/  IMAD R6, R51, R128.reuse, RZ ;  /* 0x0000008033067224 */ /* 0x080fe400078e02ff */
[----:B------:R-:W-:Y:S01]  /*0d90*/  IMAD.WIDE.U32 R2, R25, UR4, R2 ;  /* 0x0000000419027c25 */ /* 0x000fe2000f8e0002 */
[----:B------:R-:W-:Y:S02]  /*0da0*/  IADD3.X R25, R8, R5, R0, P4, !PT ;  /* 0x0000000508197210 */ /* 0x000fe400027fe400 */
[----:B------:R-:W-:Y:S01]  /*0db0*/  @!P1 IADD3 R0, P4, R52, 0x20, RZ ;  /* 0x0000002034009810 */ /* 0x000fe20007f9e0ff */
[C---:B------:R-:W-:Y:S01]  /*0dc0*/  IMAD.WIDE.U32 R4, R50.reuse, R128, R30 ;  /* 0x0000008032047225 */ /* 0x040fe200078e001e */
[----:B------:R-:W5:Y:S03]  /*0dd0*/  @!P1 LDC.64 R28, c[0x0][0x210] ;  /* 0x00008400ff1c9b82 */ /* 0x000f660000000a00 */
[----:B------:R-:W-:Y:S01]  /*0de0*/  @!P1 IMAD.X R9, RZ, RZ, R53, P4 ;  /* 0x000000ffff099224 */ /* 0x000fe200020e0635 */
[----:B------:R-:W-:Y:S01]  /*0df0*/  IADD3 R36, P4, R11, R4, RZ ;  /* 0x000000040b247210 */ /* 0x000fe20007f9e0ff */
[----:B------:R-:W-:-:S02]  /*0e00*/  IMAD R8, R50, R129, R6 ;  /* 0x0000008132087224 */ /* 0x000fc400078e0206 */
[----:B------:R-:W-:Y:S01]  /*0e10*/  IMAD.IADD R3, R3, 0x1, R7 ;  /* 0x0000000103037824 */ /* 0x000fe200078e0207 */
[----:B--2---:R-:W2:Y:S01]  /*0e20*/  @!P2 LDC.64 R30, c[0x0][0x210] ;  /* 0x00008400ff1eab82 */ /* 0x004ea20000000a00 */
[----:B-1----:R-:W-:Y:S01]  /*0e30*/  @!P1 IMAD R4, R9, R14, RZ ;  /* 0x0000000e09049224 */ /* 0x002fe200078e02ff */
[----:B------:R-:W-:Y:S01]  /*0e40*/  IADD3.X R37, R27, R5, R8, P4, !PT ;  /* 0x000000051b257210 */ /* 0x000fe200027fe408 */
[--C-:B------:R-:W-:Y:S01]  /*0e50*/  @!P2 IMAD.MOV.U32 R6, RZ, RZ, R2.reuse ;  /* 0x000000ffff06a224 */ /* 0x100fe200078e0002 */
[----:B------:R-:W-:Y:S01]  /*0e60*/  @!P0 IADD3 R11, P4, R52, 0x40, RZ ;  /* 0x00000040340b8810 */ /* 0x000fe20007f9e0ff */
[--C-:B------:R-:W-:Y:S02]  /*0e70*/  @!P2 IMAD.MOV.U32 R7, RZ, RZ, R3.reuse ;  /* 0x000000ffff07a224 */ /* 0x100fe400078e0003 */
[----:B------:R-:W-:Y:S01]  /*0e80*/  @!P0 IMAD.MOV.U32 R16, RZ, RZ, R2 ;  /* 0x000000ffff108224 */ /* 0x000fe200078e0002 */
[----:B------:R-:W1:Y:S01]  /*0e90*/  S2UR UR4, SR_CgaCtaId ;  /* 0x00000000000479c3 */ /* 0x000e620000008800 */
[----:B------:R-:W-:-:S02]  /*0ea0*/  @!P0 IMAD.MOV.U32 R17, RZ, RZ, R3 ;  /* 0x000000ffff118224 */ /* 0x000fc400078e0003 */
[----:B------:R-:W-:Y:S02]  /*0eb0*/  @!P3 IMAD.MOV.U32 R32, RZ, RZ, R2 ;  /* 0x000000ffff20b224 */ /* 0x000fe400078e0002 */
[--C-:B------:R-:W-:Y:S02]  /*0ec0*/  @!P3 IMAD.MOV.U32 R33, RZ, RZ, R3.reuse ;  /* 0x000000ffff21b224 */ /* 0x100fe400078e0003 */
[----:B---3--:R-:W-:Y:S01]  /*0ed0*/  @!P2 IMAD R5, R53, R18, RZ ;  /* 0x000000123505a224 */ /* 0x008fe200078e02ff */
[----:B------:R-:W3:Y:S01]  /*0ee0*/  @!P0 LDC.64 R34, c[0x0][0x210] ;  /* 0x00008400ff228b82 */ /* 0x000ee20000000a00 */
[C---:B------:R-:W-:Y:S02]  /*0ef0*/  @!P1 IMAD R8, R0.reuse, R15, R4 ;  /* 0x0000000f00089224 */ /* 0x040fe400078e0204 */
[----:B------:R-:W-:-:S04]  /*0f00*/  @!P1 IMAD.WIDE.U32 R2, R0, R14, R2 ;  /* 0x0000000e00029225 */ /* 0x000fc800078e0002 */
[----:B------:R-:W-:Y:S01]  /*0f10*/  @!P0 IMAD.X R0, RZ, RZ, R53, P4 ;  /* 0x000000ffff008224 */ /* 0x000fe200020e0635 */
[----:B------:R-:W3:Y:S01]  /*0f20*/  @!P3 LDC.64 R14, c[0x0][0x240] ;  /* 0x00009000ff0ebb82 */ /* 0x000ee20000000a00 */
[C---:B------:R-:W-:Y:S02]  /*0f30*/  @!P2 IMAD R9, R52.reuse, R19, R5 ;  /* 0x000000133409a224 */ /* 0x040fe400078e0205 */
[----:B------:R-:W-:-:S04]  /*0f40*/  @!P2 IMAD.WIDE.U32 R4, R52, R18, R6 ;  /* 0x000000123404a225 */ /* 0x000fc800078e0006 */
[----:B----4-:R-:W-:Y:S01]  /*0f50*/  @!P0 IMAD R0, R0, R22, RZ ;  /* 0x0000001600008224 */ /* 0x010fe200078e02ff */
[----:B--2---:R-:W-:Y:S01]  /*0f60*/  @!P2 LEA R10, P6, R4, R30, 0x1 ;  /* 0x0000001e040aa211 */ /* 0x004fe200078c08ff */
[----:B------:R-:W-:Y:S01]  /*0f70*/  @!P1 IMAD.IADD R12, R3, 0x1, R8 ;  /* 0x00000001030c9824 */ /* 0x000fe200078e0208 */
[C---:B-----5:R-:W-:Y:S01]  /*0f80*/  @!P1 LEA R8, P4, R2.reuse, R28, 0x1 ;  /* 0x0000001c02089211 */ /* 0x060fe200078808ff */
[----:B------:R-:W-:Y:S01]  /*0f90*/  @!P2 IMAD.IADD R3, R5, 0x1, R9 ;  /* 0x000000010503a824 */ /* 0x000fe200078e0209 */
[----:B-1----:R-:W-:Y:S01]  /*0fa0*/  ULEA UR4, UR4, UR5, 0x18 ;  /* 0x0000000504047291 */ /* 0x002fe2000f8ec03f */
[C---:B------:R-:W-:Y:S01]  /*0fb0*/  @!P0 IMAD R0, R11.reuse, R23, R0 ;  /* 0x000000170b008224 */ /* 0x040fe200078e0200 */
[----:B------:R-:W-:Y:S01]  /*0fc0*/  @!P1 LEA.HI.X R9, R2, R29, R12, 0x1, P4 ;  /* 0x0000001d02099211 */ /* 0x000fe200020f0c0c */
[----:B------:R-:W-:Y:S01]  /*0fd0*/  @!P0 IMAD.WIDE.U32 R6, R11, R22, R16 ;  /* 0x000000160b068225 */ /* 0x000fe200078e0010 */
[----:B------:R-:W-:Y:S02]  /*0fe0*/  @!P2 LEA.HI.X R11, R4, R31, R3, 0x1, P6 ;  /* 0x0000001f040ba211 */ /* 0x000fe400030f0c03 */
[----:B------:R-:W-:Y:S01]  /*0ff0*/  LEA R226, R21, UR4, 0x1 ;  /* 0x0000000415e27c11 */ /* 0x000fe2000f8e08ff */
[----:B------:R-:W-:Y:S01]  /*1000*/  @!P0 IMAD.IADD R0, R7, 0x1, R0 ;  /* 0x0000000107008824 */ /* 0x000fe200078e0200 */
[----:B---3--:R-:W-:Y:S01]  /*1010*/  @!P0 LEA R2, P6, R6, R34, 0x1 ;  /* 0x0000002206028211 */ /* 0x008fe200078c08ff */
[C---:B------:R-:W-:Y:S01]  /*1020*/  @!P1 IMAD R5, R21.reuse, 0x2, R39 ;  /* 0x0000000215059824 */ /* 0x040fe200078e0227 */
[----:B------:R-:W-:Y:S01]  /*1030*/  @!P3 IADD3 R12, P4, R52, 0x60, RZ ;  /* 0x00000060340cb810 */ /* 0x000fe20007f9e0ff */
[----:B------:R-:W-:Y:S01]  /*1040*/  @!PT LDS RZ, [RZ] ;  /* 0x00000000fffff984 */ /* 0x000fe20000000800 */
[----:B------:R-:W-:Y:S01]  /*1050*/  @!PT LDS RZ, [RZ] ;  /* 0x00000000fffff984 */ /* 0x000fe20000000800 */
[----:B------:R-:W-:Y:S01]  /*1060*/  @!PT LDS RZ, [RZ] ;  /* 0x00000000fffff984 */ /* 0x000fe20000000800 */
[----:B------:R1:W-:Y:S01]  /*1070*/  @!P2 LDGSTS.E.BYPASS.LTC128B.128 [R226], desc[UR16][R10.64] ;  /* 0x000000000ae2afae */ /* 0x0003e2000b901d50 */
[----:B------:R-:W-:Y:S01]  /*1080*/  @!P0 LEA.HI.X R3, R6, R35, R0, 0x1, P6 ;  /* 0x0000002306038211 */ /* 0x000fe200030f0c00 */
[----:B------:R-:W-:Y:S01]  /*1090*/  @!P0 IMAD R4, R21, 0x2, R38 ;  /* 0x0000000215048824 */ /* 0x000fe200078e0226 */
[----:B------:R-:W2:Y:S01]  /*10a0*/  @!P3 LDC.64 R6, c[0x0][0x210] ;  /* 0x00008400ff06bb82 */ /* 0x000ea20000000a00 */
[-C--:B------:R-:W-:Y:S01]  /*10b0*/  ISETP.GE.AND P2, PT, R48, R26.reuse, PT ;  /* 0x0000001a3000720c */ /* 0x080fe20003f46270 */
[----:B------:R-:W-:Y:S01]  /*10c0*/  @!P3 IMAD.X R0, RZ, RZ, R53, P4 ;  /* 0x000000ffff00b224 */ /* 0x000fe200020e0635 */
[----:B------:R3:W-:Y:S01]  /*10d0*/  @!P1 LDGSTS.E.BYPASS.LTC128B.128 [R5+0x800], desc[UR16][R8.64] ;  /* 0x0080000008059fae */ /* 0x0007e2000b901d50 */
[----:B------:R-:W-:-:S02]  /*10e0*/  ISETP.GE.AND P1, PT, R47, R26, PT ;  /* 0x0000001a2f00720c */ /* 0x000fc40003f26270 */
[----:B------:R-:W-:Y:S01]  /*10f0*/  @!P3 IMAD R0, R0, R14, RZ ;  /* 0x0000000e0000b224 */ /* 0x000fe200078e02ff */
[----:B------:R-:W-:Y:S01]  /*1100*/  SHF.R.S32.HI R17, RZ, 0x1f, R13 ;  /* 0x0000001fff117819 */ /* 0x000fe2000001140d */
[----:B------:R4:W-:Y:S01]  /*1110*/  @!P0 LDGSTS.E.BYPASS.LTC128B.128 [R4+0x1000], desc[UR16][R2.64] ;  /* 0x0100000002048fae */ /* 0x0009e2000b901d50 */
[-C--:B------:R-:W-:Y:S02]  /*1120*/  ISETP.GE.AND P0, PT, R46, R26.reuse, PT ;  /* 0x0000001a2e00720c */ /* 0x080fe40003f06270 */
[----:B------:R-:W-:Y:S02]  /*1130*/  SHF.R.S32.HI R22, RZ, 0x1f, R66 ;  /* 0x0000001fff167819 */ /* 0x000fe40000011442 */
[----:B------:R-:W-:Y:S01]  /*1140*/  ISETP.GE.AND P6, PT, R50, R26, PT ;  /* 0x0000001a3200720c */ /* 0x000fe20003fc6270 */
[----:B------:R-:W5:Y:S03]  /*1150*/  @!P2 S2R R18, SR_CgaCtaId ;  /* 0x000000000012a919 */ /* 0x000f660000008800 */
[----:B------:R-:W5:Y:S05]  /*1160*/  @!P1 S2R R16, SR_CgaCtaId ;  /* 0x0000000000109919 */ /* 0x000f6a0000008800 */
[----:B------:R-:W5:Y:S01]  /*1170*/  @!P0 S2R R19, SR_CgaCtaId ;  /* 0x0000000000138919 */ /* 0x000f620000008800 */
[----:B-1----:R-:W-:-:S04]  /*1180*/  IMAD.WIDE.U32 R10, R13, UR6, R24 ;  /* 0x000000060d0a7c25 */ /* 0x002fc8000f8e0018 */
[----:B------:R-:W-:Y:S01]  /*1190*/  IMAD.MOV.U32 R250, RZ, RZ, R10 ;  /* 0x000000fffffa7224 */ /* 0x000fe200078e000a */
[----:B------:R1:W-:Y:S01]  /*11a0*/  STL.64 [R1+0x8], R10 ;  /* 0x0000080a01007387 */ /* 0x0003e20000100a00 */
[----:B---3--:R-:W3:Y:S01]  /*11b0*/  @!P5 LDC.64 R8, c[0x0][0x218] ;  /* 0x00008600ff08db82 */ /* 0x008ee20000000a00 */
[C---:B----4-:R-:W-:Y:S02]  /*11c0*/  @!P3 IMAD R2, R12.reuse, R15, R0 ;  /* 0x0000000f0c02b224 */ /* 0x050fe400078e0200 */
[----:B------:R-:W-:-:S05]  /*11d0*/  @!P3 IMAD.WIDE.U32 R4, R12, R14, R32 ;  /* 0x0000000e0c04b225 */ /* 0x000fca00078e0020 */
[----:B------:R-:W4:Y:S01]  /*11e0*/  @!P2 LDC.64 R14, c[0x0][0x218] ;  /* 0x00008600ff0eab82 */ /* 0x000f220000000a00 */
[----:B------:R-:W-:Y:S01]  /*11f0*/  IMAD R0, R17, UR6, RZ ;  /* 0x0000000611007c24 */ /* 0x000fe2000f8e02ff */
[----:B--2---:R-:W-:Y:S01]  /*1200*/  @!P3 LEA R6, P4, R4, R6, 0x1 ;  /* 0x000000060406b211 */ /* 0x004fe200078808ff */
[----:B------:R-:W-:Y:S02]  /*1210*/  @!P3 IMAD.IADD R5, R5, 0x1, R2 ;  /* 0x000000010505b824 */ /* 0x000fe400078e0202 */
[----:B------:R-:W-:Y:S01]  /*1220*/  IMAD R0, R13, UR7, R0 ;  /* 0x000000070d007c24 */ /* 0x000fe2000f8e0200 */
[----:B------:R-:W-:Y:S01]  /*1230*/  ULDC.64 UR6, c[0x0][0x268] ;  /* 0x00009a0000067ab9 */ /* 0x000fe20000000a00 */
[----:B------:R-:W-:Y:S01]  /*1240*/  IMAD R3, R196, R66, RZ ;  /* 0x00000042c4037224 */ /* 0x000fe200078e02ff */
[----:B------:R-:W-:Y:S01]  /*1250*/  @!P3 LEA.HI.X R7, R4, R7, R5, 0x1, P4 ;  /* 0x000000070407b211 */ /* 0x000fe200020f0c05 */
[----:B------:R-:W-:Y:S02]  /*1260*/  IMAD.IADD R251, R11, 0x1, R0 ;  /* 0x000000010bfb7824 */ /* 0x000fe400078e0200 */
[----:B------:R-:W-:-:S02]  /*1270*/  IMAD R0, R22, R198, R3 ;  /* 0x000000c616007224 */ /* 0x000fc400078e0203 */
[----:B------:R-:W-:Y:S02]  /*1280*/  @!P3 IMAD R5, R21, 0x2, R40 ;  /* 0x000000021505b824 */ /* 0x000fe400078e0228 */
[----:B------:R-:W-:Y:S01]  /*1290*/  IMAD.WIDE.U32 R2, R66, R198, R250 ;  /* 0x000000c642027225 */ /* 0x000fe200078e00fa */
[----:B-1----:R-:W-:Y:S02]  /*12a0*/  LEA.HI R11, R44, R67, RZ, 0x4 ;  /* 0x000000432c0b7211 */ /* 0x002fe400078f20ff */
[----:B------:R1:W-:Y:S01]  /*12b0*/  @!P3 LDGSTS.E.BYPASS.LTC128B.128 [R5+0x1800], desc[UR16][R6.64] ;  /* 0x018000000605bfae */ /* 0x0003e2000b901d50 */
[----:B------:R-:W-:Y:S01]  /*12c0*/  IMAD.IADD R3, R3, 0x1, R0 ;  /* 0x0000000103037824 */ /* 0x000fe200078e0200 */
[----:B------:R-:W-:Y:S01]  /*12d0*/  @!P2 LEA R0, P3, R64, R2, 0x5 ;  /* 0x000000024000a211 */ /* 0x000fe200078628ff */
[----:B------:R-:W-:Y:S01]  /*12e0*/  IMAD.WIDE.U32 R28, R13, UR6, R36 ;  /* 0x000000060d1c7c25 */ /* 0x000fe2000f8e0024 */
[----:B------:R-:W-:Y:S02]  /*12f0*/  SHF.R.S32.HI R10, RZ, 0x4, R11 ;  /* 0x00000004ff0a7819 */ /* 0x000fe4000001140b */
[----:B---3--:R-:W-:-:S02]  /*1300*/  @!P5 LEA R4, P4, R2, R8, 0x1 ;  /* 0x000000080204d211 */ /* 0x008fc400078808ff */
[----:B------:R-:W-:Y:S01]  /*1310*/  LEA.HI R12, R11, R10, RZ, 0x1 ;  /* 0x0000000a0b0c7211 */ /* 0x000fe200078f08ff */
[----:B------:R-:W-:Y:S01]  /*1320*/  STL.64 [R1], R28 ;  /* 0x0000001c01007387 */ /* 0x000fe20000100a00 */
[----:B-1----:R-:W-:Y:S01]  /*1330*/  @!P2 LEA.HI.X R7, R64, R3, R65, 0x5, P3 ;  /* 0x000000034007a211 */ /* 0x002fe200018f2c41 */
[----:B------:R-:W-:Y:S01]  /*1340*/  @!P5 IMAD R6, R21, 0x2, R41 ;  /* 0x000000021506d824 */ /* 0x000fe200078e0229 */
[----:B----4-:R-:W-:Y:S02]  /*1350*/  @!P2 LEA R8, P3, R0, R14, 0x1 ;  /* 0x0000000e0008a211 */ /* 0x010fe400078608ff */
[----:B------:R-:W-:Y:S02]  /*1360*/  @!P5 LEA.HI.X R5, R2, R9, R3, 0x1, P4 ;  /* 0x000000090205d211 */ /* 0x000fe400020f0c03 */
[----:B------:R-:W-:Y:S02]  /*1370*/  @!P2 LEA.HI.X R9, R0, R15, R7, 0x1, P3 ;  /* 0x0000000f0009a211 */ /* 0x000fe400018f0c07 */
[----:B------:R-:W-:Y:S01]  /*1380*/  LOP3.LUT R0, R12, 0xfffffffe, RZ, 0xc0, !PT ;  /* 0xfffffffe0c007812 */ /* 0x000fe200078ec0ff */
[----:B------:R1:W-:Y:S01]  /*1390*/  @!P5 LDGSTS.E.BYPASS.LTC128B.128 [R6+0x2000], desc[UR16][R4.64] ;  /* 0x020000000406dfae */ /* 0x0003e2000b901d50 */
[----:B------:R-:W2:Y:S01]  /*13a0*/  @!P1 LDC.64 R14, c[0x0][0x218] ;  /* 0x00008600ff0e9b82 */ /* 0x000ea20000000a00 */
[----:B------:R-:W-:-:S02]  /*13b0*/  ISETP.GE.AND P5, PT, R48, R26, PT ;  /* 0x0000001a3000720c */ /* 0x000fc40003fa6270 */
[----:B------:R-:W-:Y:S01]  /*13c0*/  IMAD.IADD R24, R10, 0x1, -R0 ;  /* 0x000000010a187824 */ /* 0x000fe200078e0a00 */
[----:B------:R-:W-:Y:S02]  /*13d0*/  LOP3.LUT R0, R11, 0xfffffff0, RZ, 0xc0, !PT ;  /* 0xfffffff00b007812 */ /* 0x000fe400078ec0ff */
[-C--:B------:R-:W-:Y:S02]  /*13e0*/  ISETP.GE.AND P4, PT, R47, R26.reuse, PT ;  /* 0x0000001a2f00720c */ /* 0x080fe40003f86270 */
[----:B------:R-:W-:Y:S01]  /*13f0*/  ISETP.GE.AND P3, PT, R46, R26, PT ;  /* 0x0000001a2e00720c */ /* 0x000fe20003f66270 */
[----:B------:R-:W-:Y:S01]  /*1400*/  IMAD.IADD R0, R67, 0x1, -R0 ;  /* 0x0000000143007824 */ /* 0x000fe200078e0a00 */
[----:B-1----:R-:W-:Y:S02]  /*1410*/  @!P1 MOV R4, 0x400 ;  /* 0x0000040000049802 */ /* 0x002fe40000000f00 */
[----:B------:R-:W-:Y:S02]  /*1420*/  LOP3.LUT R6, R45, 0xfffffff8, RZ, 0xc0, !PT ;  /* 0xfffffff82d067812 */ /* 0x000fe400078ec0ff */
[----:B------:R-:W-:-:S02]  /*1430*/  @!P2 MOV R5, 0x400 ;  /* 0x000004000005a802 */ /* 0x000fc40000000f00 */
[----:B-----5:R-:W-:Y:S01]  /*1440*/  @!P1 LEA R16, R16, R4, 0x18 ;  /* 0x0000000410109211 */ /* 0x020fe200078ec0ff */
[----:B------:R-:W-:Y:S01]  /*1450*/  IMAD.IADD R4, R67, 0x1, -R6 ;  /* 0x0000000143047824 */ /* 0x000fe200078e0a06 */
[----:B------:R-:W-:Y:S02]  /*1460*/  @!P2 LEA R11, R18, R5, 0x18 ;  /* 0x00000005120ba211 */ /* 0x000fe400078ec0ff */
[----:B------:R-:W-:Y:S01]  /*1470*/  @!P0 MOV R5, 0x400 ;  /* 0x0000040000058802 */ /* 0x000fe20000000f00 */
[C---:B------:R-:W-:Y:S01]  /*1480*/  @!P1 IMAD R16, R21.reuse, 0x2, R16 ;  /* 0x0000000215109824 */ /* 0x040fe200078e0210 */
[----:B------:R-:W-:Y:S01]  /*1490*/  LEA.HI R10, R4, R4, RZ, 0x1 ;  /* 0x00000004040a7211 */ /* 0x000fe200078f08ff */
[----:B------:R-:W-:Y:S01]  /*14a0*/  @!P2 IMAD R11, R21, 0x2, R11 ;  /* 0x00000002150ba824 */ /* 0x000fe200078e020b */
[----:B------:R-:W-:Y:S02]  /*14b0*/  SHF.R.S32.HI R18, RZ, 0x1f, R0 ;  /* 0x0000001fff127819 */ /* 0x000fe40000011400 */
[----:B------:R-:W-:-:S02]  /*14c0*/  @!P0 LEA R12, R19, R5, 0x18 ;  /* 0x00000005130c8211 */ /* 0x000fc400078ec0ff */
[-C--:B------:R-:W-:Y:S01]  /*14d0*/  LEA.HI R6, R0, R0.reuse, RZ, 0x1 ;  /* 0x0000000000067211 */ /* 0x080fe200078f08ff */
[----:B------:R1:W-:Y:S01]  /*14e0*/  @!P2 LDGSTS.E.BYPASS.LTC128B.128 [R11+0x2800], desc[UR16][R8.64] ;  /* 0x02800000080bafae */ /* 0x0003e2000b901d50 */
[----:B------:R-:W-:Y:S01]  /*14f0*/  LOP3.LUT R5, R10, 0x3fffffe, RZ, 0xc0, !PT ;  /* 0x03fffffe0a057812 */ /* 0x000fe200078ec0ff */
[----:B------:R-:W-:Y:S01]  /*1500*/  @!P0 IMAD R21, R21, 0x2, R12 ;  /* 0x0000000215158824 */ /* 0x000fe200078e020c */
[----:B------:R-:W-:Y:S02]  /*1510*/  LEA.HI R26, R18, R0, RZ, 0x3 ;  /* 0x00000000121a7211 */ /* 0x000fe400078f18ff */
[----:B------:R-:W3:Y:S01]  /*1520*/  @!P0 LDC.64 R18, c[0x0][0x218] ;  /* 0x00008600ff128b82 */ /* 0x000ee20000000a00 */
[----:B------:R-:W-:Y:S01]  /*1530*/  LOP3.LUT R7, R6, 0x7fffffe, RZ, 0xc0, !PT ;  /* 0x07fffffe06077812 */ /* 0x000fe200078ec0ff */
[----:B------:R-:W-:Y:S01]  /*1540*/  IMAD.IADD R25, R4, 0x1, -R5 ;  /* 0x0000000104197824 */ /* 0x000fe200078e0a05 */
[----:B------:R-:W-:Y:S01]  /*1550*/  SHF.R.S32.HI R53, RZ, 0x1, R10 ;  /* 0x00000001ff357819 */ /* 0x000fe2000001140a */
[----:B------:R-:W-:-:S04]  /*1560*/  IMAD.WIDE.U32 R4, R64, 0x40, RZ ;  /* 0x0000004040047825 */ /* 0x000fc800078e00ff */
[----:B------:R-:W-:Y:S01]  /*1570*/  IMAD.IADD R214, R0, 0x1, -R7 ;  /* 0x0000000100d67824 */ /* 0x000fe200078e0a07 */
[----:B------:R-:W-:Y:S01]  /*1580*/  @!P1 IADD3 R0, P2, R2, R4, RZ ;  /* 0x0000000402009210 */ /* 0x000fe20007f5e0ff */
[----:B------:R-:W-:-:S05]  /*1590*/  IMAD.SHL.U32 R7, R65, 0x40, RZ ;  /* 0x0000004041077824 */ /* 0x000fca00078e00ff */
[----:B------:R-:W-:Y:S01]  /*15a0*/  @!P1 IADD3.X R4, R3, R5, R7, P2, !PT ;  /* 0x0000000503049210 */ /* 0x000fe200017fe407 */
[----:B------:R-:W-:Y:S01]  /*15b0*/  @!P0 IMAD.WIDE.U32 R2, R64, 0x60, R2 ;  /* 0x0000006040028825 */ /* 0x000fe200078e0002 */
[----:B--2---:R-:W-:-:S03]  /*15c0*/  @!P1 LEA R12, P2, R0, R14, 0x1 ;  /* 0x0000000e000c9211 */ /* 0x004fc600078408ff */
[----:B------:R-:W-:Y:S02]  /*15d0*/  IMAD R7, R22, R128, RZ ;  /* 0x0000008016077224 */ /* 0x000fe400078e02ff */
[----:B-1----:R-:W-:Y:S01]  /*15e0*/  IMAD R8, R17, UR6, RZ ;  /* 0x0000000611087c24 */ /* 0x002fe2000f8e02ff */
[--C-:B------:R-:W-:Y:S01]  /*15f0*/  SHF.R.S32.HI R11, RZ, 0x1, R6.reuse ;  /* 0x00000001ff0b7819 */ /* 0x100fe20000011406 */
[----:B------:R-:W-:Y:S01]  /*1600*/  IMAD.SHL.U32 R9, R42, 0x8, RZ ;  /* 0x000000082a097824 */ /* 0x000fe200078e00ff */
[----:B------:R-:W-:Y:S01]  /*1610*/  SHF.R.S32.HI R6, RZ, 0x1f, R6 ;  /* 0x0000001fff067819 */ /* 0x000fe20000011406 */
[----:B------:R-:W-:Y:S01]  /*1620*/  IMAD R14, R13, UR7, R8 ;  /* 0x000000070d0e7c24 */ /* 0x000fe2000f8e0208 */
[----:B------:R-:W-:Y:S01]  /*1630*/  @!P1 LEA.HI.X R13, R0, R15, R4, 0x1, P2 ;  /* 0x0000000f000d9211 */ /* 0x000fe200010f0c04 */
[----:B------:R-:W-:Y:S01]  /*1640*/  @!P0 IMAD R4, R65, 0x60, RZ ;  /* 0x0000006041048824 */ /* 0x000fe200078e02ff */
[----:B------:R-:W-:Y:S01]  /*1650*/  LEA.HI R10, R6, R11, RZ, 0x2 ;  /* 0x0000000b060a7211 */ /* 0x000fe200078f10ff */
[----:B------:R-:W-:Y:S01]  /*1660*/  IMAD.SHL.U32 R0, R53, 0x40, RZ ;  /* 0x0000004035007824 */ /* 0x000fe200078e00ff */
[----:B---3--:R-:W-:Y:S01]  /*1670*/  @!P0 LEA R6, P2, R2, R18, 0x1 ;  /* 0x0000001202068211 */ /* 0x008fe200078408ff */
[----:B------:R-:W-:Y:S01]  /*1680*/  @!P0 IMAD.IADD R8, R3, 0x1, R4 ;  /* 0x0000000103088824 */ /* 0x000fe200078e0204 */
[----:B------:R1:W-:Y:S01]  /*1690*/  @!P1 LDGSTS.E.BYPASS.LTC128B.128 [R16+0x3000], desc[UR16][R12.64] ;  /* 0x030000000c109fae */ /* 0x0003e2000b901d50 */
[----:B------:R-:W-:Y:S01]  /*16a0*/  IMAD R3, R66, R129, R7 ;  /* 0x0000008142037224 */ /* 0x000fe200078e0207 */
[----:B------:R-:W-:Y:S01]  /*16b0*/  LOP3.LUT R0, R0, 0xc0, RZ, 0xc0, !PT ;  /* 0x000000c000007812 */ /* 0x000fe200078ec0ff */
[----:B------:R-:W-:Y:S01]  /*16c0*/  IMAD.WIDE.U32 R4, R66, R128, RZ ;  /* 0x0000008042047225 */ /* 0x000fe200078e00ff */
[----:B------:R-:W-:Y:S01]  /*16d0*/  @!P0 LEA.HI.X R7, R2, R19, R8, 0x1, P2 ;  /* 0x0000001302078211 */ /* 0x000fe200010f0c08 */
[----:B------:R-:W2:Y:S01]  /*16e0*/  @!P4 LDC.64 R22, c[0x0][0x220] ;  /* 0x00008800ff16cb82 */ /* 0x000ea20000000a00 */
[----:B------:R-:W-:Y:S01]  /*16f0*/  LOP3.LUT R10, R10, 0xfffffffc, RZ, 0xc0, !PT ;  /* 0xfffffffc0a0a7812 */ /* 0x000fe200078ec0ff */
[----:B------:R-:W-:Y:S01]  /*1700*/  IMAD.IADD R249, R29, 0x1, R14 ;  /* 0x000000011df97824 */ /* 0x000fe200078e020e */
[----:B------:R-:W-:Y:S01]  /*1710*/  LOP3.LUT R9, R0, 0x8, R9, 0xf8, !PT ;  /* 0x0000000800097812 */ /* 0x000fe200078ef809 */
[----:B------:R3:W-:Y:S01]  /*1720*/  @!P0 LDGSTS.E.BYPASS.LTC128B.128 [R21+0x3800], desc[UR16][R6.64] ;  /* 0x0380000006158fae */ /* 0x0007e2000b901d50 */
[----:B------:R-:W-:Y:S01]  /*1730*/  SHF.R.U32.HI R8, RZ, 0x3, R0 ;  /* 0x00000003ff087819 */ /* 0x000fe20000011600 */
[----:B------:R-:W-:Y:S01]  /*1740*/  IMAD.IADD R0, R5, 0x1, R3 ;  /* 0x0000000105007824 */ /* 0x000fe200078e0203 */
[C---:B------:R-:W-:Y:S01]  /*1750*/  LEA R2, P2, R4.reuse, R28, 0x7 ;  /* 0x0000001c04027211 */ /* 0x040fe200078438ff */
[----:B------:R-:W0:Y:S01]  /*1760*/  LDGDEPBAR ;  /* 0x00000000000079af */ /* 0x000e220000000000 */
[----:B------:R-:W4:Y:S01]  /*1770*/  @!P6 LDC.64 R18, c[0x0][0x220] ;  /* 0x00008800ff12eb82 */ /* 0x000f220000000a00 */
[----:B------:R-:W-:Y:S01]  /*1780*/  IMAD.IADD R52, R11, 0x1, -R10 ;  /* 0x000000010b347824 */ /* 0x000fe200078e0a0a */
[----:B------:R-:W-:Y:S01]  /*1790*/  LEA.HI.X R3, R4, R249, R0, 0x7, P2 ;  /* 0x000000f904037211 */ /* 0x000fe200010f3c00 */
[----:B------:R-:W-:Y:S01]  /*17a0*/  IMAD.WIDE.U32 R4, R128, 0x40, RZ ;  /* 0x0000004080047825 */ /* 0x000fe200078e00ff */
[----:B------:R-:W-:-:S03]  /*17b0*/  LOP3.LUT R11, R9, R8, RZ, 0x3c, !PT ;  /* 0x00000008090b7212 */ /* 0x000fc600078e3cff */
[----:B------:R-:W-:Y:S01]  /*17c0*/  IMAD.SHL.U32 R0, R52, 0x40, RZ ;  /* 0x0000004034007824 */ /* 0x000fe200078e00ff */
[----:B------:R-:W5:Y:S01]  /*17d0*/  @!P3 LDC.64 R14, c[0x0][0x220] ;  /* 0x00008800ff0ebb82 */ /* 0x000f620000000a00 */
[----:B------:R-:W-:Y:S01]  /*17e0*/  IMAD.SHL.U32 R9, R129, 0x40, RZ ;  /* 0x0000004081097824 */ /* 0x000fe200078e00ff */
[----:B------:R-:W-:Y:S01]  /*17f0*/  @!P4 IADD3 R10, P0, R2, R4, RZ ;  /* 0x00000004020ac210 */ /* 0x000fe20007f1e0ff */
[----:B------:R-:W-:Y:S01]  /*1800*/  IMAD.SHL.U32 R4, R26, 0x20, RZ ;  /* 0x000000201a047824 */ /* 0x000fe200078e00ff */
[----:B------:R-:W-:Y:S01]  /*1810*/  LOP3.LUT R0, R0, 0xc0, RZ, 0xc0, !PT ;  /* 0x000000c000007812 */ /* 0x000fe200078ec0ff */
[----:B------:R-:W-:Y:S01]  /*1820*/  IMAD R8, R24, 0x8, R25 ;  /* 0x0000000818087824 */ /* 0x000fe200078e0219 */
[----:B-1----:R-:W-:Y:S01]  /*1830*/  @!P4 IADD3.X R13, R3, R5, R9, P0, !PT ;  /* 0x00000005030dc210 */ /* 0x002fe200007fe409 */
[----:B------:R-:W-:Y:S01]  /*1840*/  @!P3 IMAD R12, R129, 0x60, RZ ;  /* 0x00000060810cb824 */ /* 0x000fe200078e02ff */
[----:B------:R-:W1:Y:S01]  /*1850*/  @!P5 LDC.64 R16, c[0x0][0x220] ;  /* 0x00008800ff10db82 */ /* 0x000e620000000a00 */
[----:B------:R-:W-:-:S02]  /*1860*/  @!P5 LEA R5, P2, R128, R2, 0x5 ;  /* 0x000000028005d211 */ /* 0x000fc400078428ff */
[----:B------:R-:W-:Y:S02]  /*1870*/  LOP3.LUT R199, R4, 0xffffff00, RZ, 0xc0, !PT ;  /* 0xffffff0004c77812 */ /* 0x000fe400078ec0ff */
[----:B------:R-:W-:Y:S01]  /*1880*/  @!P5 LEA.HI.X R9, R128, R3, R129, 0x5, P2 ;  /* 0x000000038009d211 */ /* 0x000fe200010f2c81 */
[----:B---3--:R-:W-:Y:S01]  /*1890*/  IMAD.SHL.U32 R6, R24, 0x8, RZ ;  /* 0x0000000818067824 */ /* 0x008fe200078e00ff */
[----:B------:R-:W-:-:S04]  /*18a0*/  DEPBAR.LE SB0, 0x0 ;  /* 0x000080000000791a */ /* 0x000fc80000000000 */
[----:B------:R-:W-:Y:S01]  /*18b0*/  BAR.SYNC.DEFER_BLOCKING 0x0 ;  /* 0x0000000000007b1d */ /* 0x000fe20000010000 */
[----:B------:R-:W-:Y:S02]  /*18c0*/  LOP3.LUT R7, R0, 0x8, R6, 0xf8, !PT ;  /* 0x0000000800077812 */ /* 0x000fe400078ef806 */
[----:B------:R-:W-:Y:S01]  /*18d0*/  SHF.R.U32.HI R6, RZ, 0x3, R0 ;  /* 0x00000003ff067819 */ /* 0x000fe20000011600 */
[----:B------:R-:W-:Y:S02]  /*18e0*/  IMAD.U32 R0, R8, 0x20, R11 ;  /* 0x0000002008007824 */ /* 0x000fe400078e000b */
[----:B------:R-:W-:Y:S01]  /*18f0*/  IMAD R11, R43, 0x200, R199 ;  /* 0x000002002b0b7824 */ /* 0x000fe200078e02c7 */
[----:B------:R-:W-:Y:S02]  /*1900*/  LOP3.LUT R213, R7, R6, RZ, 0x3c, !PT ;  /* 0x0000000607d57212 */ /* 0x000fe400078e3cff */
[----:B----4-:R-:W-:Y:S02]  /*1910*/  @!P6 LEA R6, P0, R2, R18, 0x1 ;  /* 0x000000120206e211 */ /* 0x010fe400078008ff */
[----:B------:R-:W-:Y:S01]  /*1920*/  LEA R212, R0, UR4, 0x1 ;  /* 0x0000000400d47c11 */ /* 0x000fe2000f8e08ff */
[----:B------:R-:W-:Y:S01]  /*1930*/  IMAD.MOV.U32 R0, RZ, RZ, 0x10 ;  /* 0x00000010ff007424 */ /* 0x000fe200078e00ff */
[--C-:B------:R-:W-:Y:S01]  /*1940*/  @!P6 LEA.HI.X R7, R2, R19, R3.reuse, 0x1, P0 ;  /* 0x000000130207e211 */ /* 0x100fe200000f0c03 */
[----:B------:R-:W-:Y:S01]  /*1950*/  @!P3 IMAD.WIDE.U32 R2, R128, 0x60, R2 ;  /* 0x000000608002b825 */ /* 0x000fe200078e0002 */
[----:B-1----:R-:W-:-:S02]  /*1960*/  @!P5 LEA R4, P1, R5, R16, 0x1 ;  /* 0x000000100504d211 */ /* 0x002fc400078208ff */
[----:B--2---:R-:W-:Y:S01]  /*1970*/  @!P4 LEA R8, P0, R10, R22, 0x1 ;  /* 0x000000160a08c211 */ /* 0x004fe200078008ff */
[----:B------:R-:W-:Y:S01]  /*1980*/  @!P3 IMAD.IADD R3, R3, 0x1, R12 ;  /* 0x000000010303b824 */ /* 0x000fe200078e020c */
[----:B------:R-:W-:Y:S01]  /*1990*/  @!P5 LEA.HI.X R5, R5, R17, R9, 0x1, P1 ;  /* 0x000000110505d211 */ /* 0x000fe200008f0c09 */
[----:B------:R-:W-:Y:S01]  /*19a0*/  VIADD R217, R212, 0x2020 ;  /* 0x00002020d4d97836 */ /* 0x000fe20000000000 */
[----:B------:R-:W-:Y:S01]  /*19b0*/  @!P4 LEA.HI.X R9, R10, R23, R13, 0x1, P0 ;  /* 0x000000170a09c211 */ /* 0x000fe200000f0c0d */
[----:B------:R-:W-:Y:S01]  /*19c0*/  IMAD R10, R214, 0x20, R11 ;  /* 0x00000020d60a7824 */ /* 0x000fe200078e020b */
[----:B------:R-:W-:Y:S01]  /*19d0*/  LOP3.LUT P1, RZ, R52, 0x2, RZ, 0xc0, !PT ;  /* 0x0000000234ff7812 */ /* 0x000fe2000782c0ff */
[----:B------:R-:W-:Y:S03]  /*19e0*/  @P6 STS [R226+0x4000], RZ ;  /* 0x004000ffe2006388 */ /* 0x000fe60000000800 */
[----:B------:R-:W-:Y:S01]  /*19f0*/  SEL R0, R0, 0xfffffff0, !P1 ;  /* 0xfffffff000007807 */ /* 0x000fe20004800000 */
[----:B------:R-:W-:Y:S04]  /*1a00*/  @P6 STS [R226+0x4004], RZ ;  /* 0x004004ffe2006388 */ /* 0x000fe80000000800 */
[----:B------:R-:W-:Y:S04]  /*1a10*/  @P6 STS.64 [R226+0x4008], RZ ;  /* 0x004008ffe2006388 */ /* 0x000fe80000000a00 */
[----:B------:R-:W-:Y:S01]  /*1a20*/  @!PT LDS RZ, [RZ] ;  /* 0x00000000fffff984 */ /* 0x000fe20000000800 */
[----:B------:R-:W-:Y:S01]  /*1a30*/  @!PT LDS RZ, [RZ] ;  /* 0x00000000fffff984 */ /* 0x000fe20000000800 */
[----:B------:R-:W-:Y:S01]  /*1a40*/  @!PT LDS RZ, [RZ] ;  /* 0x00000000fffff984 */ /* 0x000fe20000000800 */
[----:B------:R5:W-:Y:S04]  /*1a50*/  @!P6 LDGSTS.E.BYPASS.LTC128B.128 [R226+0x4000], desc[UR16][R6.64] ;  /* 0x0400000006e2efae */ /* 0x000be8000b901d50 */
[----:B------:R-:W-:Y:S04]  /*1a60*/  @P5 STS.128 [R226+0x4800], RZ ;  /* 0x004800ffe2005388 */ /* 0x000fe80000000c00 */
[----:B------:R-:W-:Y:S01]  /*1a70*/  @!PT LDS RZ, [RZ] ;  /* 0x00000000fffff984 */ /* 0x000fe20000000800 */
[----:B------:R-:W-:Y:S01]  /*1a80*/  @!PT LDS RZ, [RZ] ;  /* 0x00000000fffff984 */ /* 0x000fe20000000800 */
[----:B------:R-:W-:Y:S01]  /*1a90*/  @!PT LDS RZ, [RZ] ;  /* 0x00000000fffff984 */ /* 0x000fe20000000800 */
[----:B------:R-:W-:Y:S04]  /*1aa0*/  @!P5 LDGSTS.E.BYPASS.LTC128B.128 [R226+0x4800], desc[UR16][R4.64] ;  /* 0x0480000004e2dfae */ /* 0x000fe8000b901d50 */
[----:B------:R-:W-:Y:S04]  /*1ab0*/  @P4 STS.128 [R226+0x5000], RZ ;  /* 0x005000ffe2004388 */ /* 0x000fe80000000c00 */
[----:B------:R-:W-:Y:S01]  /*1ac0*/  @!PT LDS RZ, [RZ] ;  /* 0x00000000fffff984 */ /* 0x000fe20000000800 */
[----:B------:R-:W-:Y:S01]  /*1ad0*/  @!PT LDS RZ, [RZ] ;  /* 0x00000000fffff984 */ /* 0x000fe20000000800 */
[----:B------:R-:W-:Y:S01]  /*1ae0*/  @!PT LDS RZ, [RZ] ;  /* 0x00000000fffff984 */ /* 0x000fe20000000800 */
[----:B------:R1:W-:Y:S04]  /*1af0*/  @!P4 LDGSTS.E.BYPASS.LTC128B.128 [R226+0x5000], desc[UR16][R8.64] ;  /* 0x0500000008e2cfae */ /* 0x0003e8000b901d50 */
[----:B------:R-:W-:Y:S01]  /*1b00*/  @P3 STS.128 [R226+0x5800], RZ ;  /* 0x005800ffe2003388 */ /* 0x000fe20000000c00 */
[----:B-----5:R-:W-:-:S04]  /*1b10*/  @!P3 LEA R6, P0, R2, R14, 0x1 ;  /* 0x0000000e0206b211 */ /* 0x020fc800078008ff */
[----:B------:R-:W-:Y:S01]  /*1b20*/  @!P3 LEA.HI.X R7, R2, R15, R3, 0x1, P0 ;  /* 0x0000000f0207b211 */ /* 0x000fe200000f0c03 */
[----:B------:R-:W-:Y:S01]  /*1b30*/  IMAD.IADD R2, R213, 0x1, R10 ;  /* 0x00000001d5027824 */ /* 0x000fe200078e020a */
[----:B------:R-:W-:-:S03]  /*1b40*/  LOP3.LUT P0, RZ, R53, 0x2, RZ, 0xc0, !PT ;  /* 0x0000000235ff7812 */ /* 0x000fc6000780c0ff */
[----:B------:R-:W-:Y:S01]  /*1b50*/  @!PT LDS RZ, [RZ] ;  /* 0x00000000fffff984 */ /* 0x000fe20000000800 */
[----:B------:R-:W-:Y:S01]  /*1b60*/  @!PT LDS RZ, [RZ] ;  /* 0x00000000fffff984 */ /* 0x000fe20000000800 */
[----:B------:R-:W-:Y:S01]  /*1b70*/  @!PT LDS RZ, [RZ] ;  /* 0x00000000fffff984 */ /* 0x000fe20000000800 */
[----:B------:R2:W-:Y:S01]  /*1b80*/  @!P3 LDGSTS.E.BYPASS.LTC128B.128 [R226+0x5800], desc[UR16][R6.64] ;  /* 0x0580000006e2bfae */ /* 0x0005e2000b901d50 */
[----:B------:R-:W-:Y:S01]  /*1b90*/  LEA R215, R2, UR4, 0x1 ;  /* 0x0000000402d77c11 */ /* 0x000fe2000f8e08ff */
[----:B------:R-:W-:Y:S02]  /*1ba0*/  VIADD R2, R212, 0x2000 ;  /* 0x00002000d4027836 */ /* 0x000fe40000000000 */
[----:B------:R-:W-:Y:S02]  /*1bb0*/  LDSM.16.M88.4 R12, [R212+0x2000] ;  /* 0x00200000d40c783b */ /* 0x000fe40000000200 */
[----:B------:R-:W-:Y:S02]  /*1bc0*/  IMAD R216, R0, 0x2, R215 ;  /* 0x0000000200d87824 */ /* 0x000fe400078e02d7 */
[----:B-1----:R-:W1:Y:S02]  /*1bd0*/  LDSM.16.M88.4 R8, [R215] ;  /* 0x00000000d708783b */ /* 0x002e640000000200 */
[----:B------:R-:W-:-:S02]  /*1be0*/  @P0 VIADD R217, R2, 0xffffffe0 ;  /* 0xffffffe002d90836 */ /* 0x000fc40000000000 */
[----:B------:R-:W3:Y:S01]  /*1bf0*/  LDSM.16.M88.4 R40, [R212+0x2400] ;  /* 0x00240000d428783b */ /* 0x000ee20000000200 */
[----:B------:R-:W-:-:S03]  /*1c00*/  IMAD.SHL.U32 R2, R67, 0x2, RZ ;  /* 0x0000000243027824 */ /* 0x000fc600078e00ff */
[----:B------:R-:W-:Y:S02]  /*1c10*/  LDSM.16.M88.4 R36, [R212+0x2800] ;  /* 0x00280000d424783b */ /* 0x000fe40000000200 */
[----:B------:R-:W-:Y:S02]  /*1c20*/  LOP3.LUT R2, R2, 0x6, RZ, 0xc0, !PT ;  /* 0x0000000602027812 */ /* 0x000fe400078ec0ff */
[----:B------:R-:W-:Y:S03]  /*1c30*/  LDSM.16.M88.4 R32, [R212+0x2c00] ;  /* 0x002c0000d420783b */ /* 0x000fe60000000200 */
[----:B------:R-:W-:Y:S01]  /*1c40*/  IMAD R2, R66, 0x80, R2 ;  /* 0x0000008042027824 */ /* 0x000fe200078e0202 */
[----:B------:R-:W-:Y:S03]  /*1c50*/  LDSM.16.M88.4 R28, [R212+0x3000] ;  /* 0x00300000d41c783b */ /* 0x000fe60000000200 */
[C---:B------:R-:W-:Y:S01]  /*1c60*/  VIADD R3, R2.reuse, 0x1 ;  /* 0x0000000102037836 */ /* 0x040fe20000000000 */
[----:B--2---:R-:W2:Y:S01]  /*1c70*/  LDSM.16.M88.4 R4, [R215+0x1000] ;  /* 0x00100000d704783b */ /* 0x004ea20000000200 */
[C---:B------:R-:W-:Y:S01]  /*1c80*/  ISETP.GE.AND P2, PT, R2.reuse, R20, PT ;  /* 0x000000140200720c */ /* 0x040fe20003f46270 */
[----:B------:R-:W-:-:S02]  /*1c90*/  VIADD R21, R2, 0x18 ;  /* 0x0000001802157836 */ /* 0x000fc40000000000 */
[----:B------:R-:W4:Y:S01]  /*1ca0*/  LDSM.16.M88.4 R24, [R212+0x3400] ;  /* 0x00340000d418783b */ /* 0x000f220000000200 */
[-C--:B------:R-:W-:Y:S01]  /*1cb0*/  ISETP.GE.AND P1, PT, R3, R20.reuse, PT ;  /* 0x000000140300720c */ /* 0x080fe20003f26270 */
[C---:B------:R-:W-:Y:S02]  /*1cc0*/  VIADD R3, R2.reuse, 0x9 ;  /* 0x0000000902037836 */ /* 0x040fe40000000000 */
[----:B------:R-:W5:Y:S01]  /*1cd0*/  LDSM.16.M88.4 R44, [R212+0x3800] ;  /* 0x00380000d42c783b */ /* 0x000f620000000200 */
[C---:B------:R-:W-:Y:S02]  /*1ce0*/  VIADD R23, R2.reuse, 0x19 ;  /* 0x0000001902177836 */ /* 0x040fe40000000000 */
[-C--:B------:R-:W-:Y:S01]  /*1cf0*/  ISETP.GE.AND P4, PT, R3, R20.reuse, PT ;  /* 0x000000140300720c */ /* 0x080fe20003f86270 */
[----:B------:R-:W5:Y:S01]  /*1d00*/  LDSM.16.M88.4 R48, [R212+0x3c00] ;  /* 0x003c0000d430783b */ /* 0x000f620000000200 */
[C---:B------:R-:W-:Y:S02]  /*1d10*/  VIADD R3, R2.reuse, 0x10 ;  /* 0x0000001002037836 */ /* 0x040fe40000000000 */
[C---:B------:R-:W-:Y:S01]  /*1d20*/  VIADD R22, R2.reuse, 0x11 ;  /* 0x0000001102167836 */ /* 0x040fe20000000000 */
[----:B------:R-:W-:Y:S01]  /*1d30*/  LDSM.16.M88.4 R52, [R217] ;  /* 0x00000000d934783b */ /* 0x000fe20000000200 */
[C---:B------:R-:W-:Y:S01]  /*1d40*/  VIADD R66, R2.reuse, 0x41 ;  /* 0x0000004102427836 */ /* 0x040fe20000000000 */
[----:B------:R-:W-:Y:S01]  /*1d50*/  ISETP.GE.AND P6, PT, R3, R20, PT ;  /* 0x000000140300720c */ /* 0x000fe20003fc6270 */
[C---:B------:R-:W-:Y:S01]  /*1d60*/  VIADD R3, R2.reuse, 0x20 ;  /* 0x0000002002037836 */ /* 0x040fe20000000000 */
[----:B-1----:R-:W-:Y:S01]  /*1d70*/  HMMA.16816.F32 R68, R8, R12, RZ ;  /* 0x0000000c0844723c */ /* 0x002fe200000018ff */
[----:B------:R-:W-:Y:S01]  /*1d80*/  LDSM.16.M88.4 R16, [R216] ;  /* 0x00000000d810783b */ /* 0x000fe20000000200 */
[----:B------:R-:W-:-:S02]  /*1d90*/  VIADD R67, R2, 0x48 ;  /* 0x0000004802437836 */ /* 0x000fc40000000000 */
[-C--:B------:R-:W-:Y:S01]  /*1da0*/  ISETP.GE.AND P5, PT, R3, R20.reuse, PT ;  /* 0x000000140300720c */ /* 0x080fe20003fa6270 */
[----:B------:R-:W-:Y:S01]  /*1db0*/  LDSM.16.M88.4 R56, [R217+0x400] ;  /* 0x00040000d938783b */ /* 0x000fe20000000200 */
[C---:B------:R-:W-:Y:S01]  /*1dc0*/  HMMA.16816.F32 R88, R8.reuse, R14, RZ ;  /* 0x0000000e0858723c */ /* 0x040fe200000018ff */
[C---:B------:R-:W-:Y:S02]  /*1dd0*/  VIADD R3, R2.reuse, 0x21 ;  /* 0x0000002102037836 */ /* 0x040fe40000000000 */
[----:B------:R-:W0:Y:S03]  /*1de0*/  LDGDEPBAR ;  /* 0x00000000000079af */ /* 0x000e260000000000 */
[----:B---3--:R-:W-:Y:S01]  /*1df0*/  HMMA.16816.F32 R60, R8, R40, RZ ;  /* 0x00000028083c723c */ /* 0x008fe200000018ff */
[----:B------:R-:W-:Y:S01]  /*1e00*/  ISETP.GE.AND P3, PT, R3, R20, PT ;  /* 0x000000140300720c */ /* 0x000fe20003f66270 */
[----:B------:R-:W-:-:S04]  /*1e10*/  VIADD R3, R2, 0x28 ;  /* 0x0000002802037836 */ /* 0x000fc80000000000 */
[----:B------:R-:W-:Y:S06]  /*1e20*/  HMMA.16816.F32 R100, R8, R42, RZ ;  /* 0x0000002a0864723c */ /* 0x000fec00000018ff */
[C---:B--2---:R-:W-:Y:S06]  /*1e30*/  HMMA.16816.F32 R72, R4.reuse, R12, RZ ;  /* 0x0000000c0448723c */ /* 0x044fec00000018ff */
[C---:B------:R-:W-:Y:S01]  /*1e40*/  HMMA.16816.F32 R84, R4.reuse, R14, RZ ;  /* 0x0000000e0454723c */ /* 0x040fe200000018ff */
[----:B------:R-:W1:Y:S05]  /*1e50*/  LDSM.16.M88.4 R12, [R216+0x1000] ;  /* 0x00100000d80c783b */ /* 0x000e6a0000000200 */
[----:B------:R-:W-:Y:S06]  /*1e60*/  HMMA.16816.F32 R104, R4, R42, RZ ;  /* 0x0000002a0468723c */ /* 0x000fec00000018ff */
[C---:B------:R-:W-:Y:S06]  /*1e70*/  HMMA.16816.F32 R80, R8.reuse, R36, RZ ;  /* 0x000000240850723c */ /* 0x040fec00000018ff */
[C---:B------:R-:W-:Y:S06]  /*1e80*/  HMMA.16816.F32 R112, R8.reuse, R38, RZ ;  /* 0x000000260870723c */ /* 0x040fec00000018ff */
[C---:B------:R-:W-:Y:S06]  /*1e90*/  HMMA.16816.F32 R96, R8.reuse, R32, RZ ;  /* 0x000000200860723c */ /* 0x040fec00000018ff */
[C---:B------:R-:W-:Y:S06]  /*1ea0*/  HMMA.16816.F32 R124, R8.reuse, R34, RZ ;  /* 0x00000022087c723c */ /* 0x040fec00000018ff */
[C---:B------:R-:W-:Y:S06]  /*1eb0*/  HMMA.16816.F32 R116, R8.reuse, R28, RZ ;  /* 0x0000001c0874723c */ /* 0x040fec00000018ff */
[C---:B------:R-:W-:Y:S06]  /*1ec0*/  HMMA.16816.F32 R148, R8.reuse, R30, RZ ;  /* 0x0000001e0894723c */ /* 0x040fec00000018ff */
[C---:B----4-:R-:W-:Y:S06]  /*1ed0*/  HMMA.16816.F32 R136, R8.reuse, R24, RZ ;  /* 0x000000180888723c */ /* 0x050fec00000018ff */
[C---:B------:R-:W-:Y:S06]  /*1ee0*/  HMMA.16816.F32 R164, R8.reuse, R26, RZ ;  /* 0x0000001a08a4723c */ /* 0x040fec00000018ff */
[C---:B-----5:R-:W-:Y:S06]  /*1ef0*/  HMMA.16816.F32 R156, R8.reuse, R44, RZ ;  /* 0x0000002c089c723c */ /* 0x060fec00000018ff */
[C---:B------:R-:W-:Y:S06]  /*1f00*/  HMMA.16816.F32 R188, R8.reuse, R46, RZ ;  /* 0x0000002e08bc723c */ /* 0x040fec00000018ff */
[C---:B------:R-:W-:Y:S06]  /*1f10*/  HMMA.16816.F32 R172, R8.reuse, R48, RZ ;  /* 0x0000003008ac723c */ /* 0x040fec00000018ff */
[----:B------:R-:W-:Y:S06]  /*1f20*/  HMMA.16816.F32 R204, R8, R50, RZ ;  /* 0x0000003208cc723c */ /* 0x000fec00000018ff */
[----:B------:R-:W-:Y:S01]  /*1f30*/  HMMA.16816.F32 R152, R4, R24, RZ ;  /* 0x000000180498723c */ /* 0x000fe200000018ff */
[----:B------:R-:W-:-:S05]  /*1f40*/  VIADD R8, R2, 0x8 ;  /* 0x0000000802087836 */ /* 0x000fca0000000000 */
[----:B------:R-:W-:Y:S01]  /*1f50*/  HMMA.16816.F32 R180, R4, R26, RZ ;  /* 0x0000001a04b4723c */ /* 0x000fe200000018ff */
[----:B------:R-:W2:Y:S01]  /*1f60*/  LDSM.16.M88.4 R24, [R217+0x800] ;  /* 0x00080000d918783b */ /* 0x000ea20000000200 */
[----:B------:R-:W-:-:S03]  /*1f70*/  ISETP.GE.AND P0, PT, R8, R20, PT ;  /* 0x000000140800720c */ /* 0x000fc60003f06270 */
[----:B------:R-:W3:Y:S01]  /*1f80*/  LDSM.16.M88.4 R8, [R217+0xc00] ;  /* 0x000c0000d908783b */ /* 0x000ee20000000200 */
[C---:B------:R-:W-:Y:S06]  /*1f90*/  HMMA.16816.F32 R76, R4.reuse, R40, RZ ;  /* 0x00000028044c723c */ /* 0x040fec00000018ff */
        /* <DEDUP_REMOVED lines=9> */
[----:B------:R-:W-:Y:S06]  /*2030*/  HMMA.16816.F32 R220, R4, R50, RZ ;  /* 0x0000003204dc723c */ /* 0x000fec00000018ff */
[-C--:B-1----:R-:W-:Y:S06]  /*2040*/  HMMA.16816.F32 R4, R12, R52.reuse, R72 ;  /* 0x000000340c04723c */ /* 0x082fec0000001848 */
[----:B------:R-:W-:Y:S06]  /*2050*/  HMMA.16816.F32 R28, R16, R52, R68 ;  /* 0x00000034101c723c */ /* 0x000fec0000001844 */
[-C--:B------:R-:W-:Y:S06]  /*2060*/  HMMA.16816.F32 R40, R12, R54.reuse, R84 ;  /* 0x000000360c28723c */ /* 0x080fec0000001854 */
[----:B------:R-:W-:Y:S06]  /*2070*/  HMMA.16816.F32 R32, R16, R54, R88 ;  /* 0x000000361020723c */ /* 0x000fec0000001858 */
[----:B------:R-:W-:Y:S01]  /*2080*/  HMMA.16816.F32 R44, R12, R58, R104 ;  /* 0x0000003a0c2c723c */ /* 0x000fe20000001868 */
[----:B------:R-:W-:-:S02]  /*2090*/  FSEL R194, R6, -INF , !P2 ;  /* 0xff80000006c27808 */ /* 0x000fc40005000000 */
[----:B------:R-:W-:Y:S02]  /*20a0*/  FSEL R178, R4, -INF , !P2 ;  /* 0xff80000004b27808 */ /* 0x000fe40005000000 */
[----:B------:R-:W-:Y:S01]  /*20b0*/  FSEL R193, R7, -INF , !P1 ;  /* 0xff80000007c17808 */ /* 0x000fe20004800000 */
[C---:B------:R-:W-:Y:S01]  /*20c0*/  HMMA.16816.F32 R36, R16.reuse, R58, R100 ;  /* 0x0000003a1024723c */ /* 0x040fe20000001864 */
[----:B------:R-:W-:Y:S02]  /*20d0*/  FSEL R177, R5, -INF , !P1 ;  /* 0xff80000005b17808 */ /* 0x000fe40004800000 */
[----:B------:R-:W1:Y:S01]  /*20e0*/  LDSM.16.M88.4 R4, [R217+0x1000] ;  /* 0x00100000d904783b */ /* 0x000e620000000200 */
[----:B------:R-:W-:Y:S02]  /*20f0*/  FSEL R145, R30, -INF , !P2 ;  /* 0xff8000001e917808 */ /* 0x000fe40005000000 */
[----:B------:R-:W-:Y:S01]  /*2100*/  HMMA.16816.F32 R68, R16, R56, R60 ;  /* 0x000000381044723c */ /* 0x000fe2000000183c */
[----:B------:R-:W-:-:S02]  /*2110*/  FSEL R131, R28, -INF , !P2 ;  /* 0xff8000001c837808 */ /* 0x000fc40005000000 */
[----:B------:R-:W-:Y:S02]  /*2120*/  FSEL R192, R43, -INF , !P4 ;  /* 0xff8000002bc07808 */ /* 0x000fe40006000000 */
[----:B------:R-:W-:Y:S01]  /*2130*/  FSEL R176, R41, -INF , !P4 ;  /* 0xff80000029b07808 */ /* 0x000fe20006000000 */
[----:B------:R-:W-:Y:S01]  /*2140*/  HMMA.16816.F32 R60, R12, R56, R76 ;  /* 0x000000380c3c723c */ /* 0x000fe2000000184c */
[----:B------:R-:W-:Y:S02]  /*2150*/  FSEL R101, R35, -INF , !P4 ;  /* 0xff80000023657808 */ /* 0x000fe40006000000 */
[----:B------:R-:W-:Y:S02]  /*2160*/  FSEL R100, R33, -INF , !P4 ;  /* 0xff80000021647808 */ /* 0x000fe40006000000 */
[-C--:B------:R-:W-:Y:S01]  /*2170*/  ISETP.GE.AND P2, PT, R3, R20.reuse, PT ;  /* 0x000000140300720c */ /* 0x080fe20003f46270 */
[----:B--2---:R-:W-:Y:S01]  /*2180*/  HMMA.16816.F32 R76, R16, R24, R80 ;  /* 0x00000018104c723c */ /* 0x004fe20000001850 */
[C---:B------:R-:W-:Y:S01]  /*2190*/  VIADD R3, R2.reuse, 0x29 ;  /* 0x0000002902037836 */ /* 0x040fe20000000000 */
[----:B------:R-:W-:Y:S01]  /*21a0*/  ISETP.GE.AND P4, PT, R21, R20, PT ;  /* 0x000000141500720c */ /* 0x000fe20003f86270 */
[----:B------:R-:W-:Y:S01]  /*21b0*/  VIADD R21, R2, 0x39 ;  /* 0x0000003902157836 */ /* 0x000fe20000000000 */
[----:B------:R-:W-:-:S02]  /*21c0*/  FSEL R195, R42, -INF , !P0 ;  /* 0xff8000002ac37808 */ /* 0x000fc40004000000 */
[----:B------:R-:W-:Y:S01]  /*21d0*/  HMMA.16816.F32 R72, R12, R24, R92 ;  /* 0x000000180c48723c */ /* 0x000fe2000000185c */
[----:B------:R-:W-:Y:S02]  /*21e0*/  FSEL R179, R40, -INF , !P0 ;  /* 0xff80000028b37808 */ /* 0x000fe40004000000 */
[----:B------:R-:W-:Y:S02]  /*21f0*/  FSEL R144, R31, -INF , !P1 ;  /* 0xff8000001f907808 */ /* 0x000fe40004800000 */
[----:B------:R-:W-:Y:S01]  /*2200*/  FSEL R130, R29, -INF , !P1 ;  /* 0xff8000001d827808 */ /* 0x000fe20004800000 */
[----:B---3--:R-:W-:Y:S01]  /*2210*/  HMMA.16816.F32 R52, R16, R8, R96 ;  /* 0x000000081034723c */ /* 0x008fe20000001860 */
[----:B------:R-:W-:Y:S01]  /*2220*/  FSEL R184, R46, -INF , !P4 ;  /* 0xff8000002eb87808 */ /* 0x000fe20006000000 */
[----:B------:R-:W2:Y:S01]  /*2230*/  LDSM.16.M88.4 R28, [R217+0x1400] ;  /* 0x00140000d91c783b */ /* 0x000ea20000000200 */
[----:B------:R-:W-:Y:S02]  /*2240*/  FSEL R84, R36, -INF , !P4 ;  /* 0xff80000024547808 */ /* 0x000fe40006000000 */
[----:B------:R-:W-:Y:S01]  /*2250*/  FSEL R105, R34, -INF , !P0 ;  /* 0xff80000022697808 */ /* 0x000fe20004000000 */
[----:B------:R-:W-:Y:S01]  /*2260*/  HMMA.16816.F32 R40, R12, R26, R120 ;  /* 0x0000001a0c28723c */ /* 0x000fe20000001878 */
[----:B------:R-:W-:-:S02]  /*2270*/  FSEL R96, R38, -INF , !P4 ;  /* 0xff80000026607808 */ /* 0x000fc40006000000 */
[----:B------:R-:W-:Y:S02]  /*2280*/  FSEL R104, R32, -INF , !P0 ;  /* 0xff80000020687808 */ /* 0x000fe40004000000 */
[-C--:B------:R-:W-:Y:S01]  /*2290*/  ISETP.GE.AND P1, PT, R3, R20.reuse, PT ;  /* 0x000000140300720c */ /* 0x080fe20003f26270 */
[----:B------:R-:W-:Y:S01]  /*22a0*/  HMMA.16816.F32 R48, R12, R8, R108 ;  /* 0x000000080c30723c */ /* 0x000fe2000000186c */
[----:B------:R-:W-:Y:S01]  /*22b0*/  FSEL R121, R44, -INF , !P4 ;  /* 0xff8000002c797808 */ /* 0x000fe20006000000 */
[C---:B------:R-:W-:Y:S01]  /*22c0*/  VIADD R3, R2.reuse, 0x30 ;  /* 0x0000003002037836 */ /* 0x040fe20000000000 */
[-C--:B------:R-:W-:Y:S01]  /*22d0*/  ISETP.GE.AND P4, PT, R23, R20.reuse, PT ;  /* 0x000000141700720c */ /* 0x080fe20003f86270 */
[----:B------:R-:W-:Y:S01]  /*22e0*/  VIADD R23, R2, 0x40 ;  /* 0x0000004002177836 */ /* 0x000fe20000000000 */
[----:B------:R-:W-:Y:S01]  /*22f0*/  ISETP.GE.AND P0, PT, R22, R20, PT ;  /* 0x000000141600720c */ /* 0x000fe20003f06270 */
[----:B------:R-:W-:Y:S01]  /*2300*/  HMMA.16816.F32 R32, R16, R26, R112 ;  /* 0x0000001a1020723c */ /* 0x000fe20000001870 */
[----:B------:R-:W-:Y:S01]  /*2310*/  FSEL R95, R39, -INF , !P4 ;  /* 0xff800000275f7808 */ /* 0x000fe20006000000 */
[----:B------:R-:W-:Y:S01]  /*2320*/  VIADD R22, R2, 0x31 ;  /* 0x0000003102167836 */ /* 0x000fe20000000000 */
[----:B------:R-:W-:-:S02]  /*2330*/  FSEL R83, R37, -INF , !P4 ;  /* 0xff80000025537808 */ /* 0x000fc40006000000 */
[----:B------:R-:W-:Y:S01]  /*2340*/  FSEL R185, R63, -INF , !P0 ;  /* 0xff8000003fb97808 */ /* 0x000fe20004000000 */
[-C--:B------:R-:W-:Y:S01]  /*2350*/  HMMA.16816.F32 R36, R12, R10.reuse, R140 ;  /* 0x0000000a0c24723c */ /* 0x080fe2000000188c */
[----:B------:R-:W-:Y:S02]  /*2360*/  FSEL R146, R61, -INF , !P0 ;  /* 0xff8000003d927808 */ /* 0x000fe40004000000 */
[----:B------:R-:W-:Y:S02]  /*2370*/  FSEL R97, R71, -INF , !P0 ;  /* 0xff80000047617808 */ /* 0x000fe40004000000 */
[----:B------:R-:W-:Y:S01]  /*2380*/  FSEL R88, R69, -INF , !P0 ;  /* 0xff80000045587808 */ /* 0x000fe20004000000 */
[----:B------:R-:W-:Y:S01]  /*2390*/  HMMA.16816.F32 R24, R16, R10, R124 ;  /* 0x0000000a1018723c */ /* 0x000fe2000000187c */
[-C--:B------:R-:W-:Y:S01]  /*23a0*/  ISETP.GE.AND P0, PT, R3, R20.reuse, PT ;  /* 0x000000140300720c */ /* 0x080fe20003f06270 */
[C---:B------:R-:W-:Y:S01]  /*23b0*/  VIADD R3, R2.reuse, 0x38 ;  /* 0x0000003802037836 */ /* 0x040fe20000000000 */
[----:B------:R-:W-:Y:S01]  /*23c0*/  FSEL R186, R47, -INF , !P4 ;  /* 0xff8000002fba7808 */ /* 0x000fe20006000000 */
[----:B------:R-:W3:Y:S01]  /*23d0*/  LDSM.16.M88.4 R8, [R217+0x1800] ;  /* 0x00180000d908783b */ /* 0x000ee20000000200 */
[----:B------:R-:W-:Y:S01]  /*23e0*/  FSEL R120, R45, -INF , !P4 ;  /* 0xff8000002d787808 */ /* 0x000fe20006000000 */
[----:B-1----:R-:W-:Y:S01]  /*23f0*/  HMMA.16816.F32 R56, R12, R4, R132 ;  /* 0x000000040c38723c */ /* 0x002fe20000001884 */
[----:B------:R-:W-:Y:S01]  /*2400*/  ISETP.GE.AND P4, PT, R3, R20, PT ;  /* 0x000000140300720c */ /* 0x000fe20003f86270 */
[----:B------:R-:W-:Y:S01]  /*2410*/  VIADD R3, R2, 0x49 ;  /* 0x0000004902037836 */ /* 0x000fe20000000000 */
[----:B------:R-:W-:-:S02]  /*2420*/  FSEL R98, R70, -INF , !P6 ;  /* 0xff80000046627808 */ /* 0x000fc40007000000 */
[----:B------:R-:W-:Y:S02]  /*2430*/  FSEL R187, R62, -INF , !P6 ;  /* 0xff8000003ebb7808 */ /* 0x000fe40007000000 */
[----:B------:R-:W-:Y:S02]  /*2440*/  FSEL R147, R60, -INF , !P6 ;  /* 0xff8000003c937808 */ /* 0x000fe40007000000 */
[----:B------:R-:W-:Y:S01]  /*2450*/  FSEL R93, R68, -INF , !P6 ;  /* 0xff800000445d7808 */ /* 0x000fe20007000000 */
[----:B--2---:R-:W-:Y:S01]  /*2460*/  HMMA.16816.F32 R60, R12, R28, R152 ;  /* 0x0000001c0c3c723c */ /* 0x004fe20000001898 */
[----:B------:R-:W-:Y:S02]  /*2470*/  FSEL R94, R78, -INF , !P5 ;  /* 0xff8000004e5e7808 */ /* 0x000fe40006800000 */
[----:B------:R-:W-:Y:S02]  /*2480*/  FSEL R197, R74, -INF , !P5 ;  /* 0xff8000004ac57808 */ /* 0x000fe40006800000 */
[----:B------:R-:W-:Y:S01]  /*2490*/  FSEL R111, R72, -INF , !P5 ;  /* 0xff800000486f7808 */ /* 0x000fe20006800000 */
[----:B------:R-:W-:Y:S01]  /*24a0*/  HMMA.16816.F32 R68, R16, R4, R116 ;  /* 0x000000041044723c */ /* 0x000fe20000001874 */
[----:B------:R-:W-:-:S02]  /*24b0*/  FSEL R82, R76, -INF , !P5 ;  /* 0xff8000004c527808 */ /* 0x000fc40006800000 */
[-C--:B------:R-:W-:Y:S01]  /*24c0*/  ISETP.GE.AND P6, PT, R3, R20.reuse, PT ;  /* 0x000000140300720c */ /* 0x080fe20003fc6270 */
[----:B------:R-:W-:Y:S01]  /*24d0*/  VIADD R3, R2, 0x50 ;  /* 0x0000005002037836 */ /* 0x000fe20000000000 */
[----:B------:R-:W-:Y:S02]  /*24e0*/  ISETP.GE.AND P5, PT, R22, R20, PT ;  /* 0x000000141600720c */ /* 0x000fe40003fa6270 */
[----:B------:R-:W-:Y:S01]  /*24f0*/  FSEL R81, R77, -INF , !P3 ;  /* 0xff8000004d517808 */ /* 0x000fe20005800000 */
[----:B------:R-:W-:Y:S01]  /*2500*/  VIADD R4, R2, 0x58 ;  /* 0x0000005802047836 */ /* 0x000fe20000000000 */
[----:B------:R-:W-:Y:S02]  /*2510*/  FSEL R134, R51, -INF , !P5 ;  /* 0xff80000033867808 */ /* 0x000fe40006800000 */
[----:B------:R-:W-:Y:S02]  /*2520*/  FSEL R102, R49, -INF , !P5 ;  /* 0xff80000031667808 */ /* 0x000fe40006800000 */
[----:B------:R-:W-:-:S02]  /*2530*/  FSEL R87, R55, -INF , !P5 ;  /* 0xff80000037577808 */ /* 0x000fc40006800000 */
[----:B------:R-:W-:Y:S02]  /*2540*/  FSEL R77, R53, -INF , !P5 ;  /* 0xff800000354d7808 */ /* 0x000fe40006800000 */
[----:B------:R-:W-:Y:S01]  /*2550*/  ISETP.GE.AND P5, PT, R3, R20, PT ;  /* 0x000000140300720c */ /* 0x000fe20003fa6270 */
[----:B------:R-:W-:Y:S01]  /*2560*/  VIADD R3, R2, 0x51 ;  /* 0x0000005102037836 */ /* 0x000fe20000000000 */
[----:B------:R-:W-:Y:S02]  /*2570*/  FSEL R127, R38, -INF , !P4 ;  /* 0xff800000267f7808 */ /* 0x000fe40006000000 */
[----:B------:R-:W-:Y:S01]  /*2580*/  FSEL R99, R36, -INF , !P4 ;  /* 0xff80000024637808 */ /* 0x000fe20006000000 */
[----:B---3--:R-:W-:Y:S01]  /*2590*/  HMMA.16816.F32 R44, R16, R8, R156 ;  /* 0x00000008102c723c */ /* 0x008fe2000000189c */
[----:B------:R-:W-:Y:S02]  /*25a0*/  FSEL R86, R26, -INF , !P4 ;  /* 0xff8000001a567808 */ /* 0x000fe40006000000 */
[----:B------:R-:W-:-:S02]  /*25b0*/  FSEL R76, R24, -INF , !P4 ;  /* 0xff800000184c7808 */ /* 0x000fc40006000000 */
[----:B------:R-:W-:Y:S02]  /*25c0*/  ISETP.GE.AND P4, PT, R3, R20, PT ;  /* 0x000000140300720c */ /* 0x000fe40003f86270 */
[----:B------:R-:W-:Y:S02]  /*25d0*/  FMNMX.FTZ R3, R131, R130, !PT ;  /* 0x0000008283037209 */ /* 0x000fe40007810000 */
[----:B------:R-:W-:Y:S02]  /*25e0*/  FSEL R80, R32, -INF , !P2 ;  /* 0xff80000020507808 */ /* 0x000fe40005000000 */
[----:B------:R-:W-:Y:S02]  /*25f0*/  FMNMX.FTZ R3, R104, R3, !PT ;  /* 0x0000000368037209 */ /* 0x000fe40007810000 */
[----:B------:R-:W-:Y:S02]  /*2600*/  FSEL R132, R75, -INF , !P3 ;  /* 0xff8000004b847808 */ /* 0x000fe40005800000 */
[----:B------:R-:W-:-:S02]  /*2610*/  FMNMX.FTZ R3, R100, R3, !PT ;  /* 0x0000000364037209 */ /* 0x000fc40007810000 */
[----:B------:R-:W-:Y:S02]  /*2620*/  FSEL R110, R73, -INF , !P3 ;  /* 0xff800000496e7808 */ /* 0x000fe40005800000 */
[----:B------:R-:W-:Y:S01]  /*2630*/  FMNMX.FTZ R3, R93, R3, !PT ;  /* 0x000000035d037209 */ /* 0x000fe20007810000 */
[----:B------:R-:W-:Y:S01]  /*2640*/  HMMA.16816.F32 R72, R16, R28, R136 ;  /* 0x0000001c1048723c */ /* 0x000fe20000001888 */
[----:B------:R-:W-:Y:S02]  /*2650*/  FSEL R92, R79, -INF , !P3 ;  /* 0xff8000004f5c7808 */ /* 0x000fe40005800000 */
[----:B------:R-:W-:Y:S02]  /*2660*/  FMNMX.FTZ R3, R88, R3, !PT ;  /* 0x0000000358037209 */ /* 0x000fe40007810000 */
[----:B------:R-:W-:Y:S01]  /*2670*/  ISETP.GE.AND P3, PT, R21, R20, PT ;  /* 0x000000141500720c */ /* 0x000fe20003f66270 */
[----:B------:R-:W-:Y:S01]  /*2680*/  VIADD R21, R2, 0x59 ;  /* 0x0000005902157836 */ /* 0x000fe20000000000 */
[----:B------:R-:W-:-:S02]  /*2690*/  FMNMX.FTZ R3, R84, R3, !PT ;  /* 0x0000000354037209 */ /* 0x000fc40007810000 */
[----:B------:R-:W-:Y:S02]  /*26a0*/  FSEL R79, R33, -INF , !P1 ;  /* 0xff800000214f7808 */ /* 0x000fe40004800000 */
[----:B------:R-:W-:Y:S02]  /*26b0*/  FMNMX.FTZ R3, R83, R3, !PT ;  /* 0x0000000353037209 */ /* 0x000fe40007810000 */
[----:B------:R-:W-:Y:S02]  /*26c0*/  FSEL R133, R42, -INF , !P2 ;  /* 0xff8000002a857808 */ /* 0x000fe40005000000 */
[----:B------:R-:W-:Y:S02]  /*26d0*/  FMNMX.FTZ R3, R82, R3, !PT ;  /* 0x0000000352037209 */ /* 0x000fe40007810000 */
[----:B------:R-:W-:Y:S02]  /*26e0*/  FSEL R109, R40, -INF , !P2 ;  /* 0xff800000286d7808 */ /* 0x000fe40005000000 */
[----:B------:R-:W-:-:S02]  /*26f0*/  FMNMX.FTZ R3, R81, R3, !PT ;  /* 0x0000000351037209 */ /* 0x000fc40007810000 */
[----:B------:R-:W-:Y:S02]  /*2700*/  FSEL R91, R34, -INF , !P2 ;  /* 0xff800000225b7808 */ /* 0x000fe40005000000 */
[----:B------:R-:W-:Y:S02]  /*2710*/  FMNMX.FTZ R3, R80, R3, !PT ;  /* 0x0000000350037209 */ /* 0x000fe40007810000 */
[----:B------:R-:W-:Y:S02]  /*2720*/  FSEL R125, R43, -INF , !P1 ;  /* 0xff8000002b7d7808 */ /* 0x000fe40004800000 */
[----:B------:R-:W-:Y:S02]  /*2730*/  FSEL R107, R41, -INF , !P1 ;  /* 0xff800000296b7808 */ /* 0x000fe40004800000 */
[----:B------:R-:W-:Y:S01]  /*2740*/  FSEL R89, R35, -INF , !P1 ;  /* 0xff80000023597808 */ /* 0x000fe20004800000 */
[----:B------:R-:W-:Y:S01]  /*2750*/  HMMA.16816.F32 R40, R12, R6, R160 ;  /* 0x000000060c28723c */ /* 0x000fe200000018a0 */
[----:B------:R-:W-:-:S02]  /*2760*/  FSEL R135, R39, -INF , !P3 ;  /* 0xff80000027877808 */ /* 0x000fc40005800000 */
[----:B------:R-:W-:Y:S02]  /*2770*/  FSEL R103, R37, -INF , !P3 ;  /* 0xff80000025677808 */ /* 0x000fe40005800000 */
[----:B------:R-:W-:Y:S01]  /*2780*/  FSEL R85, R27, -INF , !P3 ;  /* 0xff8000001b557808 */ /* 0x000fe20005800000 */
[----:B------:R-:W-:Y:S01]  /*2790*/  HMMA.16816.F32 R32, R16, R6, R148 ;  /* 0x000000061020723c */ /* 0x000fe20000001894 */
[----:B------:R-:W-:Y:S02]  /*27a0*/  FSEL R55, R25, -INF , !P3 ;  /* 0xff80000019377808 */ /* 0x000fe40005800000 */
[-C--:B------:R-:W-:Y:S02]  /*27b0*/  ISETP.GE.AND P3, PT, R4, R20.reuse, PT ;  /* 0x000000140400720c */ /* 0x080fe40003f66270 */
[----:B------:R-:W-:Y:S01]  /*27c0*/  FSEL R78, R52, -INF , !P0 ;  /* 0xff800000344e7808 */ /* 0x000fe20004000000 */
[----:B------:R-:W1:Y:S01]  /*27d0*/  LDSM.16.M88.4 R4, [R217+0x1c00] ;  /* 0x001c0000d904783b */ /* 0x000e620000000200 */
[----:B------:R-:W-:Y:S01]  /*27e0*/  FMNMX.FTZ R3, R79, R3, !PT ;  /* 0x000000034f037209 */ /* 0x000fe20007810000 */
[----:B------:R-:W-:Y:S01]  /*27f0*/  HMMA.16816.F32 R24, R12, R30, R180 ;  /* 0x0000001e0c18723c */ /* 0x000fe200000018b4 */
[----:B------:R-:W-:Y:S01]  /*2800*/  ISETP.GE.AND P2, PT, R23, R20, PT ;  /* 0x000000141700720c */ /* 0x000fe20003f46270 */
[----:B------:R-:W-:-:S04]  /*2810*/  DEPBAR.LE SB0, 0x0 ;  /* 0x000080000000791a */ /* 0x000fc80000000000 */
[----:B------:R-:W-:Y:S01]  /*2820*/  FMNMX.FTZ R3, R78, R3, !PT ;  /* 0x000000034e037209 */ /* 0x000fe20007810000 */
[----:B------:R-:W-:Y:S01]  /*2830*/  HMMA.16816.F32 R28, R16, R30, R164 ;  /* 0x0000001e101c723c */ /* 0x000fe200000018a4 */
[----:B------:R-:W-:Y:S02]  /*2840*/  FSEL R90, R54, -INF , !P0 ;  /* 0xff800000365a7808 */ /* 0x000fe40004000000 */
[----:B------:R-:W-:Y:S02]  /*2850*/  FMNMX.FTZ R3, R77, R3, !PT ;  /* 0x000000034d037209 */ /* 0x000fe40007810000 */
[----:B------:R-:W-:Y:S01]  /*2860*/  FSEL R54, R68, -INF , !P2 ;  /* 0xff80000044367808 */ /* 0x000fe20005000000 */
[----:B------:R-:W-:Y:S01]  /*2870*/  HMMA.16816.F32 R36, R12, R8, R168 ;  /* 0x000000080c24723c */ /* 0x000fe200000018a8 */
[----:B------:R-:W-:Y:S02]  /*2880*/  FMNMX.FTZ R3, R76, R3, !PT ;  /* 0x000000034c037209 */ /* 0x000fe40007810000 */
[----:B------:R-:W-:-:S02]  /*2890*/  ISETP.GE.AND P1, PT, R66, R20, PT ;  /* 0x000000144200720c */ /* 0x000fc40003f26270 */
[----:B------:R-:W-:Y:S02]  /*28a0*/  FMNMX.FTZ R3, R55, R3, !PT ;  /* 0x0000000337037209 */ /* 0x000fe40007810000 */
[----:B------:R-:W-:Y:S01]  /*28b0*/  FSEL R141, R50, -INF , !P0 ;  /* 0xff800000328d7808 */ /* 0x000fe20004000000 */
[----:B------:R-:W-:Y:S01]  /*28c0*/  VIADD R8, R2, 0x60 ;  /* 0x0000006002087836 */ /* 0x000fe20000000000 */
[----:B------:R-:W-:Y:S02]  /*28d0*/  FSEL R106, R48, -INF , !P0 ;  /* 0xff800000306a7808 */ /* 0x000fe40004000000 */
[----:B------:R-:W-:Y:S02]  /*28e0*/  FSEL R53, R69, -INF , !P1 ;  /* 0xff80000045357808 */ /* 0x000fe40004800000 */
[----:B------:R-:W-:Y:S02]  /*28f0*/  ISETP.GE.AND P0, PT, R67, R20, PT ;  /* 0x000000144300720c */ /* 0x000fe40003f06270 */
[----:B------:R-:W-:-:S02]  /*2900*/  FMNMX.FTZ R3, R54, R3, !PT ;  /* 0x0000000336037209 */ /* 0x000fc40007810000 */
[----:B------:R-:W-:Y:S02]  /*2910*/  FSEL R52, R32, -INF , !P0 ;  /* 0xff80000020347808 */ /* 0x000fe40004000000 */
[----:B------:R-:W-:Y:S02]  /*2920*/  FMNMX.FTZ R3, R53, R3, !PT ;  /* 0x0000000335037209 */ /* 0x000fe40007810000 */
[----:B------:R-:W-:Y:S02]  /*2930*/  FSEL R140, R42, -INF , !P0 ;  /* 0xff8000002a8c7808 */ /* 0x000fe40004000000 */
[----:B------:R-:W-:Y:S02]  /*2940*/  FSEL R42, R33, -INF , !P6 ;  /* 0xff800000212a7808 */ /* 0x000fe40007000000 */
[----:B------:R-:W-:Y:S01]  /*2950*/  FMNMX.FTZ R3, R52, R3, !PT ;  /* 0x0000000334037209 */ /* 0x000fe20007810000 */
[----:B-1----:R-:W-:Y:S01]  /*2960*/  HMMA.16816.F32 R48, R16, R4, R172 ;  /* 0x000000041030723c */ /* 0x002fe200000018ac */
[----:B------:R-:W-:-:S02]  /*2970*/  FSEL R143, R58, -INF , !P2 ;  /* 0xff8000003a8f7808 */ /* 0x000fc40005000000 */
[----:B------:R-:W-:Y:S02]  /*2980*/  FSEL R142, R59, -INF , !P1 ;  /* 0xff8000003b8e7808 */ /* 0x000fe40004800000 */
[----:B------:R-:W-:Y:S01]  /*2990*/  FSEL R59, R34, -INF , !P0 ;  /* 0xff800000223b7808 */ /* 0x000fe20004000000 */
[----:B------:R-:W-:Y:S01]  /*29a0*/  HMMA.16816.F32 R112, R12, R4, R200 ;  /* 0x000000040c70723c */ /* 0x000fe200000018c8 */
[----:B------:R-:W-:Y:S02]  /*29b0*/  FSEL R118, R41, -INF , !P6 ;  /* 0xff80000029767808 */ /* 0x000fe40007000000 */
[----:B------:R-:W-:Y:S02]  /*29c0*/  FSEL R58, R35, -INF , !P6 ;  /* 0xff800000233a7808 */ /* 0x000fe40007000000 */
[----:B------:R-:W-:Y:S01]  /*29d0*/  FSEL R41, R72, -INF , !P5 ;  /* 0xff80000048297808 */ /* 0x000fe20006800000 */
[----:B------:R-:W-:Y:S01]  /*29e0*/  HMMA.16816.F32 R32, R16, R10, R188 ;  /* 0x0000000a1020723c */ /* 0x000fe200000018bc */
[----:B------:R-:W-:Y:S01]  /*29f0*/  FMNMX.FTZ R3, R42, R3, !PT ;  /* 0x000000032a037209 */ /* 0x000fe20007810000 */
[----:B------:R-:W-:Y:S01]  /*2a00*/  VIADD R4, R2, 0x68 ;  /* 0x0000006802047836 */ /* 0x000fe20000000000 */
[----:B------:R-:W-:-:S02]  /*2a10*/  FSEL R67, R40, -INF , !P0 ;  /* 0xff80000028437808 */ /* 0x000fc40004000000 */
[----:B------:R-:W-:Y:S01]  /*2a20*/  FSEL R40, R73, -INF , !P4 ;  /* 0xff80000049287808 */ /* 0x000fe20006000000 */
[----:B------:R-:W-:Y:S01]  /*2a30*/  HMMA.16816.F32 R16, R16, R6, R204 ;  /* 0x000000061010723c */ /* 0x000fe200000018cc */
[----:B------:R-:W-:Y:S02]  /*2a40*/  FMNMX.FTZ R3, R41, R3, !PT ;  /* 0x0000000329037209 */ /* 0x000fe40007810000 */
[----:B------:R-:W-:Y:S02]  /*2a50*/  FSEL R70, R70, -INF , !P2 ;  /* 0xff80000046467808 */ /* 0x000fe40005000000 */
[----:B------:R-:W-:Y:S02]  /*2a60*/  FSEL R108, R56, -INF , !P2 ;  /* 0xff800000386c7808 */ /* 0x000fe40005000000 */
[----:B------:R-:W-:Y:S02]  /*2a70*/  FSEL R68, R57, -INF , !P1 ;  /* 0xff80000039447808 */ /* 0x000fe40004800000 */
[----:B------:R-:W-:-:S02]  /*2a80*/  FSEL R66, R71, -INF , !P1 ;  /* 0xff80000047427808 */ /* 0x000fc40004800000 */
[----:B------:R-:W-:Y:S02]  /*2a90*/  FSEL R148, R26, -INF , !P3 ;  /* 0xff8000001a947808 */ /* 0x000fe40005800000 */
[-C--:B------:R-:W-:Y:S02]  /*2aa0*/  ISETP.GE.AND P2, PT, R21, R20.reuse, PT ;  /* 0x000000141500720c */ /* 0x080fe40003f46270 */
[----:B------:R-:W-:Y:S01]  /*2ab0*/  ISETP.GE.AND P1, PT, R8, R20, PT ;  /* 0x000000140800720c */ /* 0x000fe20003f26270 */
[----:B------:R-:W-:Y:S01]  /*2ac0*/  VIADD R8, R2, 0x61 ;  /* 0x0000006102087836 */ /* 0x000fe20000000000 */
[----:B------:R-:W-:Y:S02]  /*2ad0*/  FSEL R26, R28, -INF , !P3 ;  /* 0xff8000001c1a7808 */ /* 0x000fe40005800000 */
[----:B------:R-:W-:Y:S02]  /*2ae0*/  FMNMX.FTZ R3, R40, R3, !PT ;  /* 0x0000000328037209 */ /* 0x000fe40007810000 */
[----:B------:R-:W-:-:S02]  /*2af0*/  FSEL R23, R29, -INF , !P2 ;  /* 0xff8000001d177808 */ /* 0x000fc40005000000 */
[----:B------:R-:W-:Y:S02]  /*2b00*/  FMNMX.FTZ R3, R26, R3, !PT ;  /* 0x000000031a037209 */ /* 0x000fe40007810000 */
[----:B------:R-:W-:Y:S01]  /*2b10*/  ISETP.GE.AND P0, PT, R8, R20, PT ;  /* 0x000000140800720c */ /* 0x000fe20003f06270 */
[----:B------:R-:W-:Y:S01]  /*2b20*/  VIADD R8, R2, 0x70 ;  /* 0x0000007002087836 */ /* 0x000fe20000000000 */
[----:B------:R-:W-:Y:S02]  /*2b30*/  FSEL R122, R24, -INF , !P3 ;  /* 0xff800000187a7808 */ /* 0x000fe40005800000 */
[----:B------:R-:W-:Y:S02]  /*2b40*/  FSEL R24, R44, -INF , !P1 ;  /* 0xff8000002c187808 */ /* 0x000fe40004800000 */
[----:B------:R-:W-:Y:S02]  /*2b50*/  FMNMX.FTZ R3, R23, R3, !PT ;  /* 0x0000000317037209 */ /* 0x000fe40007810000 */
[----:B------:R-:W-:-:S02]  /*2b60*/  FSEL R57, R74, -INF , !P5 ;  /* 0xff8000004a397808 */ /* 0x000fc40006800000 */
[----:B------:R-:W-:Y:S02]  /*2b70*/  FSEL R150, R62, -INF , !P5 ;  /* 0xff8000003e967808 */ /* 0x000fe40006800000 */
[----:B------:R-:W-:Y:S02]  /*2b80*/  FSEL R116, R60, -INF , !P5 ;  /* 0xff8000003c747808 */ /* 0x000fe40006800000 */
[-C--:B------:R-:W-:Y:S01]  /*2b90*/  ISETP.GE.AND P5, PT, R4, R20.reuse, PT ;  /* 0x000000140400720c */ /* 0x080fe20003fa6270 */
[----:B------:R-:W-:Y:S01]  /*2ba0*/  VIADD R4, R2, 0x69 ;  /* 0x0000006902047836 */ /* 0x000fe20000000000 */
[----:B------:R-:W-:Y:S02]  /*2bb0*/  FSEL R136, R43, -INF , !P6 ;  /* 0xff8000002b887808 */ /* 0x000fe40007000000 */
[----:B------:R-:W-:Y:S02]  /*2bc0*/  FSEL R117, R25, -INF , !P2 ;  /* 0xff80000019757808 */ /* 0x000fe40005000000 */
[----:B------:R-:W-:Y:S01]  /*2bd0*/  ISETP.GE.AND P6, PT, R8, R20, PT ;  /* 0x000000140800720c */ /* 0x000fe20003fc6270 */
[----:B------:R-:W-:Y:S01]  /*2be0*/  VIADD R8, R2, 0x71 ;  /* 0x0000007102087836 */ /* 0x000fe20000000000 */
[----:B------:R-:W-:-:S02]  /*2bf0*/  FSEL R22, R45, -INF , !P0 ;  /* 0xff8000002d167808 */ /* 0x000fc40004000000 */
[----:B------:R-:W-:Y:S02]  /*2c00*/  FMNMX.FTZ R3, R24, R3, !PT ;  /* 0x0000000318037209 */ /* 0x000fe40007810000 */
[----:B------:R-:W-:Y:S02]  /*2c10*/  FSEL R126, R27, -INF , !P2 ;  /* 0xff8000001b7e7808 */ /* 0x000fe40005000000 */
[----:B------:R-:W-:Y:S02]  /*2c20*/  FSEL R25, R31, -INF , !P2 ;  /* 0xff8000001f197808 */ /* 0x000fe40005000000 */
[----:B------:R-:W-:Y:S02]  /*2c30*/  ISETP.GE.AND P2, PT, R20, 0x81, PT ;  /* 0x000000811400780c */ /* 0x000fe40003f46270 */
[----:B------:R-:W-:Y:S02]  /*2c40*/  FSEL R149, R63, -INF , !P4 ;  /* 0xff8000003f957808 */ /* 0x000fe40006000000 */
[----:B------:R-:W-:-:S02]  /*2c50*/  FSEL R119, R61, -INF , !P4 ;  /* 0xff8000003d777808 */ /* 0x000fc40006000000 */
[----:B------:R-:W-:Y:S01]  /*2c60*/  FSEL R56, R75, -INF , !P4 ;  /* 0xff8000004b387808 */ /* 0x000fe20006000000 */
[C---:B------:R-:W-:Y:S01]  /*2c70*/  HMMA.16816.F32 R60, R12.reuse, R10, R208 ;  /* 0x0000000a0c3c723c */ /* 0x040fe200000018d0 */
[----:B------:R-:W-:Y:S02]  /*2c80*/  P2R R21, PR, RZ, 0x40 ;  /* 0x00000040ff157803 */ /* 0x000fe40000000000 */
[----:B------:R-:W-:Y:S01]  /*2c90*/  ISETP.GE.AND P4, PT, R4, R20, PT ;  /* 0x000000140400720c */ /* 0x000fe20003f86270 */
[----:B------:R-:W-:Y:S01]  /*2ca0*/  VIADD R4, R2, 0x78 ;  /* 0x0000007802047836 */ /* 0x000fe20000000000 */
[----:B------:R-:W-:Y:S01]  /*2cb0*/  FMNMX.FTZ R3, R22, R3, !PT ;  /* 0x0000000316037209 */ /* 0x000fe20007810000 */
[----:B------:R-:W-:Y:S01]  /*2cc0*/  HMMA.16816.F32 R72, R12, R6, R220 ;  /* 0x000000060c48723c */ /* 0x000fe200000018dc */
[----:B------:R-:W-:Y:S01]  /*2cd0*/  FSEL R43, R46, -INF , !P1 ;  /* 0xff8000002e2b7808 */ /* 0x000fe20004800000 */
[----:B------:R-:W-:Y:S01]  /*2ce0*/  VIADD R11, R2, 0x79 ;  /* 0x00000079020b7836 */ /* 0x000fe20000000000 */
[----:B------:R-:W-:-:S02]  /*2cf0*/  FSEL R152, R38, -INF , !P1 ;  /* 0xff80000026987808 */ /* 0x000fc40004800000 */
[----:B------:R-:W-:Y:S02]  /*2d00*/  FSEL R123, R36, -INF , !P1 ;  /* 0xff800000247b7808 */ /* 0x000fe40004800000 */
[----:B------:R-:W-:Y:S02]  /*2d10*/  FSEL R15, R32, -INF , !P5 ;  /* 0xff800000200f7808 */ /* 0x000fe40006800000 */
[----:B------:R-:W-:Y:S02]  /*2d20*/  ISETP.NE.AND P1, PT, R21, RZ, PT ;  /* 0x000000ff1500720c */ /* 0x000fe40003f25270 */
[----:B------:R-:W-:Y:S02]  /*2d30*/  FSEL R14, R33, -INF , !P4 ;  /* 0xff800000210e7808 */ /* 0x000fe40006000000 */
[----:B------:R-:W-:Y:S01]  /*2d40*/  FMNMX.FTZ R3, R15, R3, !PT ;  /* 0x000000030f037209 */ /* 0x000fe20007810000 */
[----:B------:R-:W-:Y:S01]  /*2d50*/  BAR.SYNC.DEFER_BLOCKING 0x0 ;  /* 0x0000000000007b1d */ /* 0x000fe20000010000 */
[----:B------:R-:W-:-:S02]  /*2d60*/  ISETP.GE.AND P6, PT, R8, R20, PT ;  /* 0x000000140800720c */ /* 0x000fc40003fc6270 */
[----:B------:R-:W-:Y:S02]  /*2d70*/  FSEL R13, R48, -INF , !P1 ;  /* 0xff800000300d7808 */ /* 0x000fe40004800000 */
[----:B------:R-:W-:Y:S02]  /*2d80*/  FMNMX.FTZ R2, R14, R3, !PT ;  /* 0x000000030e027209 */ /* 0x000fe40007810000 */
[----:B------:R-:W-:Y:S02]  /*2d90*/  FSEL R30, R30, -INF , !P3 ;  /* 0xff8000001e1e7808 */ /* 0x000fe40005800000 */
[----:B------:R-:W-:Y:S02]  /*2da0*/  ISETP.GE.AND P3, PT, R4, R20, PT ;  /* 0x000000140400720c */ /* 0x000fe40003f66270 */
[----:B------:R-:W-:Y:S02]  /*2db0*/  FSEL R151, R39, -INF , !P0 ;  /* 0xff80000027977808 */ /* 0x000fe40004000000 */
[----:B------:R-:W-:-:S02]  /*2dc0*/  FSEL R124, R37, -INF , !P0 ;  /* 0xff800000257c7808 */ /* 0x000fc40004000000 */
[----:B------:R-:W-:Y:S02]  /*2dd0*/  FSEL R28, R47, -INF , !P0 ;  /* 0xff8000002f1c7808 */ /* 0x000fe40004000000 */
[----:B------:R-:W-:Y:S02]  /*2de0*/  FSEL R12, R49, -INF , !P6 ;  /* 0xff800000310c7808 */ /* 0x000fe40007000000 */
[----:B------:R-:W-:Y:S01]  /*2df0*/  FMNMX.FTZ R10, R13, R2, !PT ;  /* 0x000000020d0a7209 */ /* 0x000fe20007810000 */
[----:B------:R-:W-:Y:S06]  /*2e00*/  @!P2 BRA `(.L_x_5) ;  /* 0x000000000064a947 */ /* 0x000fec0003800000 */
[----:B------:R-:W-:Y:S01]  /*2e10*/  LEA.HI.SX32 R2, R225, 0xfffffffe, 0x19 ;  /* 0xfffffffee1027811 */ /* 0x000fe200078fcaff */
[----:B------:R-:W-:Y:S01]  /*2e20*/  ULDC.64 UR6, c[0x0][0x218] ;  /* 0x0000860000067ab9 */ /* 0x000fe20000000a00 */
[C---:B------:R-:W-:Y:S01]  /*2e30*/  IMAD.SHL.U32 R8, R64.reuse, 0x40, RZ ;  /* 0x0000004040087824 */ /* 0x040fe200078e00ff */
[----:B------:R-:W-:Y:S02]  /*2e40*/  SHF.L.U64.HI R9, R64, 0x6, R65 ;  /* 0x0000000640097819 */ /* 0x000fe40000010241 */
[----:B------:R-:W-:Y:S01]  /*2e50*/  SHF.R.S32.HI R5, RZ, 0x1f, R2 ;  /* 0x0000001fff057819 */ /* 0x000fe20000011402 */
[----:B------:R-:W-:Y:S02]  /*2e60*/  IMAD R4, R196, R2, RZ ;  /* 0x00000002c4047224 */ /* 0x000fe400078e02ff */
[----:B------:R-:W-:-:S04]  /*2e70*/  IMAD.WIDE.U32 R2, R2, R198, R250 ;  /* 0x000000c602027225 */ /* 0x000fc800078e00fa */
[----:B------:R-:W-:Y:S01]  /*2e80*/  IMAD R4, R5, R198, R4 ;  /* 0x000000c605047224 */ /* 0x000fe200078e0204 */
[----:B------:R-:W-:-:S03]  /*2e90*/  LEA R6, P0, R2, UR6, 0x1 ;  /* 0x0000000602067c11 */ /* 0x000fc6000f8008ff */
[----:B------:R-:W-:-:S05]  /*2ea0*/  IMAD.IADD R3, R3, 0x1, R4 ;  /* 0x0000000103037824 */ /* 0x000fca00078e0204 */
[----:B------:R-:W-:Y:S02]  /*2eb0*/  LEA.HI.X R7, R2, UR7, R3, 0x1, P0 ;  /* 0x0000000702077c11 */ /* 0x000fe400080f0c03 */
[----:B------:R-:W-:-:S03]  /*2ec0*/  IADD3 R4, P0, R8, R6, RZ ;  /* 0x0000000608047210 */ /* 0x000fc60007f1e0ff */
[----:B------:R-:W-:Y:S01]  /*2ed0*/  @!PT LDS RZ, [RZ] ;  /* 0x00000000fffff984 */ /* 0x000fe20000000800 */
[----:B------:R-:W-:Y:S01]  /*2ee0*/  @!PT LDS RZ, [RZ] ;  /* 0x00000000fffff984 */ /* 0x000fe20000000800 */
[----:B------:R-:W-:Y:S01]  /*2ef0*/  @!PT LDS RZ, [RZ] ;  /* 0x00000000fffff984 */ /* 0x000fe20000000800 */
[----:B------:R1:W-:Y:S02]  /*2f00*/  LDGSTS.E.BYPASS.LTC128B.128 [R226+0x2000], desc[UR16][R6.64] ;  /* 0x0200000006e27fae */ /* 0x0003e4000b901d50 */
[----:B------:R-:W-:Y:S01]  /*2f10*/  IMAD.X R5, R9, 0x1, R7, P0 ;  /* 0x0000000109057824 */ /* 0x000fe200000e0607 */
[----:B------:R-:W-:-:S04]  /*2f20*/  IADD3 R2, P0, R4, R8, RZ ;  /* 0x0000000804027210 */ /* 0x000fc80007f1e0ff */
[----:B------:R1:W-:Y:S01]  /*2f30*/  LDGSTS.E.BYPASS.LTC128B.128 [R226+0x2800], desc[UR16][R4.64] ;  /* 0x0280000004e27fae */ /* 0x0003e2000b901d50 */
[----:B------:R-:W-:Y:S01]  /*2f40*/  IMAD.X R3, R5, 0x1, R9, P0 ;  /* 0x0000000105037824 */ /* 0x000fe200000e0609 */
[----:B------:R-:W-:-:S04]  /*2f50*/  IADD3 R8, P0, R2, R8, RZ ;  /* 0x0000000802087210 */ /* 0x000fc80007f1e0ff */
[----:B------:R1:W-:Y:S01]  /*2f60*/  LDGSTS.E.BYPASS.LTC128B.128 [R226+0x3000], desc[UR16][R2.64] ;  /* 0x0300000002e27fae */ /* 0x0003e2000b901d50 */
[----:B------:R-:W-:-:S05]  /*2f70*/  IMAD.X R9, R3, 0x1, R9, P0 ;  /* 0x0000000103097824 */ /* 0x000fca00000e0609 */
[----:B------:R1:W-:Y:S04]  /*2f80*/  LDGSTS.E.BYPASS.LTC128B.128 [R226+0x3800], desc[UR16][R8.64] ;  /* 0x0380000008e27fae */ /* 0x0003e8000b901d50 */
[----:B------:R-:W0:Y:S02]  /*2f90*/  LDGDEPBAR ;  /* 0x00000000000079af */ /* 0x000e240000000000 */
.L_x_5:
[----:B------:R-:W-:Y:S01]  /*2fa0*/  ISETP.GE.AND P1, PT, R11, R20, PT ;  /* 0x000000140b00720c */ /* 0x000fe20003f26270 */
[----:B------:R-:W-:Y:S01]  /*2fb0*/  ULDC UR5, c[0x0][0x2ec] ;  /* 0x0000bb0000057ab9 */ /* 0x000fe20000000800 */
[----:B-1----:R-:W-:Y:S01]  /*2fc0*/  FSEL R6, R16, -INF , !P3 ;  /* 0xff80000010067808 */ /* 0x002fe20005800000 */
[----:B------:R-:W1:Y:S01]  /*2fd0*/  S2R R169, SR_TID.X ;  /* 0x0000000000a97919 */ /* 0x000e620000002100 */
[----:B------:R-:W-:Y:S02]  /*2fe0*/  FMNMX.FTZ R2, R12, R10, !PT ;  /* 0x0000000a0c027209 */ /* 0x000fe40007810000 */
[----:B------:R-:W-:Y:S02]  /*2ff0*/  FSEL R5, R17, -INF , !P1 ;  /* 0xff80000011057808 */ /* 0x000fe40004800000 */
[----:B------:R-:W-:Y:S02]  /*3000*/  FMNMX.FTZ R2, R6, R2, !PT ;  /* 0x0000000206027209 */ /* 0x000fe40007810000 */
[----:B------:R-:W-:-:S02]  /*3010*/  FSEL R7, R34, -INF , !P5 ;  /* 0xff80000022077808 */ /* 0x000fc40006800000 */
[----:B------:R-:W-:Y:S02]  /*3020*/  FMNMX.FTZ R2, R5, R2, !PT ;  /* 0x0000000205027209 */ /* 0x000fe40007810000 */
[----:B------:R-:W-:Y:S02]  /*3030*/  P2R R27, PR, RZ, 0x4 ;  /* 0x00000004ff1b7803 */ /* 0x000fe40000000000 */
[----:B------:R-:W-:Y:S01]  /*3040*/  ISETP.NE.AND P2, PT, R21, RZ, PT ;  /* 0x000000ff1500720c */ /* 0x000fe20003f45270 */
[----:B------:R-:W2:Y:S01]  /*3050*/  SHFL.BFLY PT, R3, R2, 0x2, 0x1f ;  /* 0x0c401f0002037f89 */ /* 0x000ea200000e0000 */
[----:B------:R-:W-:Y:S02]  /*3060*/  FSEL R8, R35, -INF , !P4 ;  /* 0xff80000023087808 */ /* 0x000fe40006000000 */
[----:B------:R-:W-:Y:S02]  /*3070*/  FSEL R9, R50, -INF , !P2 ;  /* 0xff80000032097808 */ /* 0x000fe40005000000 */
[----:B------:R-:W-:-:S02]  /*3080*/  FSEL R160, R51, -INF , !P6 ;  /* 0xff80000033a07808 */ /* 0x000fc40007000000 */
[----:B------:R-:W-:Y:S02]  /*3090*/  FSEL R161, R18, -INF , !P3 ;  /* 0xff80000012a17808 */ /* 0x000fe40005800000 */
[----:B------:R-:W-:Y:S02]  /*30a0*/  FSEL R162, R19, -INF , !P1 ;  /* 0xff80000013a27808 */ /* 0x000fe40004800000 */
[----:B------:R-:W-:Y:S02]  /*30b0*/  FSEL R17, R60, -INF , !P5 ;  /* 0xff8000003c117808 */ /* 0x000fe40006800000 */
[----:B------:R-:W-:Y:S02]  /*30c0*/  FSEL R18, R61, -INF , !P4 ;  /* 0xff8000003d127808 */ /* 0x000fe40006000000 */
[----:B------:R-:W-:Y:S02]  /*30d0*/  FSEL R19, R112, -INF , !P2 ;  /* 0xff80000070137808 */ /* 0x000fe40005000000 */
[----:B-1----:R-:W-:-:S04]  /*30e0*/  SHF.R.S32.HI R168, RZ, 0x1f, R169 ;  /* 0x0000001fffa87819 */ /* 0x002fc800000114a9 */
[----:B------:R-:W-:Y:S02]  /*30f0*/  LEA.HI R168, R168, R169, RZ, 0x5 ;  /* 0x000000a9a8a87211 */ /* 0x000fe400078f28ff */
[----:B--2---:R-:W-:-:S05]  /*3100*/  FMNMX.FTZ R2, R2, R3, !PT ;  /* 0x0000000302027209 */ /* 0x004fca0007810000 */
[----:B------:R-:W1:Y:S02]  /*3110*/  SHFL.BFLY PT, R3, R2, 0x1, 0x1f ;  /* 0x0c201f0002037f89 */ /* 0x000e6400000e0000 */
[----:B-1----:R-:W-:Y:S02]  /*3120*/  FMNMX.FTZ R139, R2, R3, !PT ;  /* 0x00000003028b7209 */ /* 0x002fe40007810000 */
[----:B------:R-:W-:Y:S02]  /*3130*/  FMNMX.FTZ R3, R145, R144, !PT ;  /* 0x0000009091037209 */ /* 0x000fe40007810000 */
[C---:B------:R-:W-:Y:S01]  /*3140*/  FSETP.NEU.FTZ.AND P0, PT, R139.reuse, -INF , PT ;  /* 0xff8000008b00780b */ /* 0x040fe20003f1d000 */
[----:B------:R-:W-:Y:S01]  /*3150*/  FMUL.FTZ R2, R139, UR5 ;  /* 0x000000058b027c20 */ /* 0x000fe20008410000 */
[----:B------:R-:W-:-:S04]  /*3160*/  FMNMX.FTZ R3, R105, R3, !PT ;  /* 0x0000000369037209 */ /* 0x000fc80007810000 */
[----:B------:R-:W-:Y:S02]  /*3170*/  FMNMX.FTZ R3, R101, R3, !PT ;  /* 0x0000000365037209 */ /* 0x000fe40007810000 */
[----:B------:R-:W-:Y:S02]  /*3180*/  FSEL R2, R2, RZ, P0 ;  /* 0x000000ff02027208 */ /* 0x000fe40000000000 */
[----:B------:R-:W-:-:S04]  /*3190*/  FMNMX.FTZ R3, R98, R3, !PT ;  /* 0x0000000362037209 */ /* 0x000fc80007810000 */
        /* <DEDUP_REMOVED lines=26> */
[----:B------:R-:W-:-:S05]  /*3340*/  FMNMX.FTZ R3, R162, R3, !PT ;  /* 0x00000003a2037209 */ /* 0x000fca0007810000 */
[----:B------:R-:W1:Y:S02]  /*3350*/  SHFL.BFLY PT, R4, R3, 0x2, 0x1f ;  /* 0x0c401f0003047f89 */ /* 0x000e6400000e0000 */
[----:B-1----:R-:W-:-:S05]  /*3360*/  FMNMX.FTZ R3, R3, R4, !PT ;  /* 0x0000000403037209 */ /* 0x002fca0007810000 */
[----:B------:R-:W1:Y:S02]  /*3370*/  SHFL.BFLY PT, R4, R3, 0x1, 0x1f ;  /* 0x0c201f0003047f89 */ /* 0x000e6400000e0000 */
[----:B-1----:R-:W-:Y:S02]  /*3380*/  FMNMX.FTZ R138, R3, R4, !PT ;  /* 0x00000004038a7209 */ /* 0x002fe40007810000 */
[----:B------:R-:W-:Y:S02]  /*3390*/  FMNMX.FTZ R4, R194, R193, !PT ;  /* 0x000000c1c2047209 */ /* 0x000fe40007810000 */
[C---:B------:R-:W-:Y:S01]  /*33a0*/  FSETP.NEU.FTZ.AND P0, PT, R138.reuse, -INF , PT ;  /* 0xff8000008a00780b */ /* 0x040fe20003f1d000 */
[----:B------:R-:W-:-:S05]  /*33b0*/  FMUL.FTZ R3, R138, UR5 ;  /* 0x000000058a037c20 */ /* 0x000fca0008410000 */
[----:B------:R-:W-:Y:S01]  /*33c0*/  FSEL R16, R3, RZ, P0 ;  /* 0x000000ff03107208 */ /* 0x000fe20000000000 */
[----:B------:R-:W-:-:S04]  /*33d0*/  FFMA.FTZ R3, R131, UR5, -R2 ;  /* 0x0000000583037c23 */ /* 0x000fc80008010802 */
[----:B------:R1:W-:Y:S02]  /*33e0*/  MUFU.EX2 R230, R3 ;  /* 0x0000000300e67308 */ /* 0x0003e40000000800 */
[----:B-1----:R-:W-:-:S06]  /*33f0*/  FFMA.FTZ R3, R130, UR5, -R2 ;  /* 0x0000000582037c23 */ /* 0x002fcc0008010802 */
[----:B------:R1:W-:Y:S02]  /*3400*/  MUFU.EX2 R228, R3 ;  /* 0x0000000300e47308 */ /* 0x0003e40000000800 */
[----:B-1----:R-:W-:-:S06]  /*3410*/  FFMA.FTZ R3, R104, UR5, -R2 ;  /* 0x0000000568037c23 */ /* 0x002fcc0008010802 */
[----:B------:R1:W-:Y:S02]  /*3420*/  MUFU.EX2 R233, R3 ;  /* 0x0000000300e97308 */ /* 0x0003e40000000800 */
[----:B-1----:R-:W-:-:S06]  /*3430*/  FFMA.FTZ R3, R100, UR5, -R2 ;  /* 0x0000000564037c23 */ /* 0x002fcc0008010802 */
[----:B------:R1:W2:Y:S02]  /*3440*/  MUFU.EX2 R234, R3 ;  /* 0x0000000300ea7308 */ /* 0x0002a40000000800 */
[----:B-1----:R-:W-:-:S06]  /*3450*/  FFMA.FTZ R3, R93, UR5, -R2 ;  /* 0x000000055d037c23 */ /* 0x002fcc0008010802 */
[----:B------:R1:W-:Y:S02]  /*3460*/  MUFU.EX2 R235, R3 ;  /* 0x0000000300eb7308 */ /* 0x0003e40000000800 */
[----:B-1----:R-:W-:Y:S01]  /*3470*/  FFMA.FTZ R3, R88, UR5, -R2 ;  /* 0x0000000558037c23 */ /* 0x002fe20008010802 */
[----:B------:R-:W-:-:S05]  /*3480*/  FSEL R88, R75, -INF , !P1 ;  /* 0xff8000004b587808 */ /* 0x000fca0004800000 */
[----:B------:R1:W-:Y:S02]  /*3490*/  MUFU.EX2 R236, R3 ;  /* 0x0000000300ec7308 */ /* 0x0003e40000000800 */
[----:B-1----:R-:W-:Y:S01]  /*34a0*/  FFMA.FTZ R3, R84, UR5, -R2 ;  /* 0x0000000554037c23 */ /* 0x002fe20008010802 */
[----:B------:R-:W-:Y:S02]  /*34b0*/  FSEL R84, R114, -INF , !P2 ;  /* 0xff80000072547808 */ /* 0x000fe40005000000 */
[----:B------:R-:W-:-:S03]  /*34c0*/  ISETP.NE.AND P2, PT, R27, RZ, PT ;  /* 0x000000ff1b00720c */ /* 0x000fc60003f45270 */
[----:B------:R1:W-:Y:S02]  /*34d0*/  MUFU.EX2 R237, R3 ;  /* 0x0000000300ed7308 */ /* 0x0003e40000000800 */
[----:B-1----:R-:W-:-:S06]  /*34e0*/  FFMA.FTZ R3, R83, UR5, -R2 ;  /* 0x0000000553037c23 */ /* 0x002fcc0008010802 */
        /* <DEDUP_REMOVED lines=29> */
[----:B-1----:R-:W-:Y:S01]  /*36c0*/  FFMA.FTZ R3, R26, UR5, -R2 ;  /* 0x000000051a037c23 */ /* 0x002fe20008010802 */
[----:B------:R-:W-:-:S05]  /*36d0*/  FSEL R26, R113, -INF , !P6 ;  /* 0xff800000711a7808 */ /* 0x000fca0007000000 */
        /* <DEDUP_REMOVED lines=10> */
[----:B--2---:R-:W-:-:S05]  /*3780*/  F2FP.F16.F32.PACK_AB R14, R234, R233 ;  /* 0x000000e9ea0e723e */ /* 0x004fca00000000ff */
[----:B------:R1:W-:Y:S02]  /*3790*/  MUFU.EX2 R29, R3 ;  /* 0x00000003001d7308 */ /* 0x0003e40000000800 */
[----:B-1----:R-:W-:-:S06]  /*37a0*/  FFMA.FTZ R3, R13, UR5, -R2 ;  /* 0x000000050d037c23 */ /* 0x002fcc0008010802 */
[----:B------:R1:W-:Y:S02]  /*37b0*/  MUFU.EX2 R31, R3 ;  /* 0x00000003001f7308 */ /* 0x0003e40000000800 */
[----:B-1----:R-:W-:Y:S01]  /*37c0*/  FFMA.FTZ R3, R12, UR5, -R2 ;  /* 0x000000050c037c23 */ /* 0x002fe20008010802 */
[----:B------:R-:W-:-:S05]  /*37d0*/  F2FP.F16.F32.PACK_AB R12, R228, R230 ;  /* 0x000000e6e40c723e */ /* 0x000fca00000000ff */
[----:B------:R1:W-:Y:S02]  /*37e0*/  MUFU.EX2 R39, R3 ;  /* 0x0000000300277308 */ /* 0x0003e40000000800 */
[--C-:B-1----:R-:W-:Y:S01]  /*37f0*/  FFMA.FTZ R3, R6, UR5, -R2.reuse ;  /* 0x0000000506037c23 */ /* 0x102fe20008010802 */
[----:B------:R-:W-:-:S05]  /*3800*/  FFMA.FTZ R2, R5, UR5, -R2 ;  /* 0x0000000505027c23 */ /* 0x000fca0008010802 */
[----:B------:R1:W-:Y:S08]  /*3810*/  MUFU.EX2 R93, R3 ;  /* 0x00000003005d7308 */ /* 0x0003f00000000800 */
[----:B------:R2:W-:Y:S01]  /*3820*/  MUFU.EX2 R229, R2 ;  /* 0x0000000200e57308 */ /* 0x0005e20000000800 */
[----:B-1----:R-:W-:-:S07]  /*3830*/  FFMA.FTZ R3, R97, UR5, -R16 ;  /* 0x0000000561037c23 */ /* 0x002fce0008010810 */
[----:B------:R1:W-:Y:S01]  /*3840*/  MUFU.EX2 R207, R3 ;  /* 0x0000000300cf7308 */ /* 0x0003e20000000800 */
[----:B--2---:R-:W-:-:S07]  /*3850*/  FFMA.FTZ R2, R145, UR5, -R16 ;  /* 0x0000000591027c23 */ /* 0x004fce0008010810 */
[----:B------:R2:W-:Y:S01]  /*3860*/  MUFU.EX2 R167, R2 ;  /* 0x0000000200a77308 */ /* 0x0005e20000000800 */
[----:B-1----:R-:W-:-:S07]  /*3870*/  FFMA.FTZ R3, R96, UR5, -R16 ;  /* 0x0000000560037c23 */ /* 0x002fce0008010810 */
[----:B------:R1:W-:Y:S01]  /*3880*/  MUFU.EX2 R206, R3 ;  /* 0x0000000300ce7308 */ /* 0x0003e20000000800 */
[----:B--2---:R-:W-:-:S07]  /*3890*/  FFMA.FTZ R2, R144, UR5, -R16 ;  /* 0x0000000590027c23 */ /* 0x004fce0008010810 */
[----:B------:R2:W3:Y:S01]  /*38a0*/  MUFU.EX2 R165, R2 ;  /* 0x0000000200a57308 */ /* 0x0004e20000000800 */
[----:B-1----:R-:W-:-:S07]  /*38b0*/  FFMA.FTZ R3, R95, UR5, -R16 ;  /* 0x000000055f037c23 */ /* 0x002fce0008010810 */
[----:B------:R1:W-:Y:S01]  /*38c0*/  MUFU.EX2 R209, R3 ;  /* 0x0000000300d17308 */ /* 0x0003e20000000800 */
[----:B--2---:R-:W-:Y:S01]  /*38d0*/  FFMA.FTZ R2, R105, UR5, -R16 ;  /* 0x0000000569027c23 */ /* 0x004fe20008010810 */
[----:B---3--:R-:W-:-:S06]  /*38e0*/  F2FP.F16.F32.PACK_AB R13, R165, R167 ;  /* 0x000000a7a50d723e */ /* 0x008fcc00000000ff */
        /* <DEDUP_REMOVED lines=12> */
[----:B--2---:R-:W-:-:S04]  /*39b0*/  FMNMX.FTZ R2, R178, R177, !PT ;  /* 0x000000b1b2027209 */ /* 0x004fc80007810000 */
[----:B------:R-:W-:-:S04]  /*39c0*/  FMNMX.FTZ R2, R179, R2, !PT ;  /* 0x00000002b3027209 */ /* 0x000fc80007810000 */
[----:B------:R-:W-:-:S04]  /*39d0*/  FMNMX.FTZ R2, R176, R2, !PT ;  /* 0x00000002b0027209 */ /* 0x000fc80007810000 */
[----:B------:R-:W-:Y:S01]  /*39e0*/  FMNMX.FTZ R2, R147, R2, !PT ;  /* 0x0000000293027209 */ /* 0x000fe20007810000 */
[----:B-1----:R-:W-:Y:S01]  /*39f0*/  FFMA.FTZ R3, R89, UR5, -R16 ;  /* 0x0000000559037c23 */ /* 0x002fe20008010810 */
[----:B------:R-:W-:Y:S02]  /*3a00*/  FSEL R89, R73, -INF , !P1 ;  /* 0xff80000049597808 */ /* 0x000fe40004800000 */
[----:B------:R-:W-:Y:S01]  /*3a10*/  FMNMX.FTZ R2, R146, R2, !PT ;  /* 0x0000000292027209 */ /* 0x000fe20007810000 */
[----:B------:R1:W-:Y:S03]  /*3a20*/  MUFU.EX2 R223, R3 ;  /* 0x0000000300df7308 */ /* 0x0003e60000000800 */
[----:B------:R-:W-:-:S04]  /*3a30*/  FMNMX.FTZ R2, R121, R2, !PT ;  /* 0x0000000279027209 */ /* 0x000fc80007810000 */
[----:B------:R-:W-:-:S04]  /*3a40*/  FMNMX.FTZ R2, R120, R2, !PT ;  /* 0x0000000278027209 */ /* 0x000fc80007810000 */
[----:B------:R-:W-:-:S04]  /*3a50*/  FMNMX.FTZ R2, R111, R2, !PT ;  /* 0x000000026f027209 */ /* 0x000fc80007810000 */
[----:B------:R-:W-:Y:S01]  /*3a60*/  FMNMX.FTZ R2, R110, R2, !PT ;  /* 0x000000026e027209 */ /* 0x000fe20007810000 */
[----:B-1----:R-:W-:-:S03]  /*3a70*/  FFMA.FTZ R3, R90, UR5, -R16 ;  /* 0x000000055a037c23 */ /* 0x002fc60008010810 */
[----:B------:R-:W-:Y:S01]  /*3a80*/  FMNMX.FTZ R2, R109, R2, !PT ;  /* 0x000000026d027209 */ /* 0x000fe20007810000 */
[----:B------:R1:W-:Y:S03]  /*3a90*/  MUFU.EX2 R222, R3 ;  /* 0x0000000300de7308 */ /* 0x0003e60000000800 */
[----:B------:R-:W-:-:S04]  /*3aa0*/  FMNMX.FTZ R2, R107, R2, !PT ;  /* 0x000000026b027209 */ /* 0x000fc80007810000 */
[----:B------:R-:W-:-:S04]  /*3ab0*/  FMNMX.FTZ R2, R106, R2, !PT ;  /* 0x000000026a027209 */ /* 0x000fc80007810000 */
[----:B------:R-:W-:-:S04]  /*3ac0*/  FMNMX.FTZ R2, R102, R2, !PT ;  /* 0x0000000266027209 */ /* 0x000fc80007810000 */
[----:B------:R-:W-:Y:S01]  /*3ad0*/  FMNMX.FTZ R2, R99, R2, !PT ;  /* 0x0000000263027209 */ /* 0x000fe20007810000 */
[----:B-1----:R-:W-:-:S03]  /*3ae0*/  FFMA.FTZ R3, R87, UR5, -R16 ;  /* 0x0000000557037c23 */ /* 0x002fc60008010810 */
[----:B------:R-:W-:Y:S02]  /*3af0*/  FMNMX.FTZ R2, R103, R2, !PT ;  /* 0x0000000267027209 */ /* 0x000fe40007810000 */
[----:B------:R-:W-:Y:S01]  /*3b00*/  FSEL R87, R74, -INF , !P3 ;  /* 0xff8000004a577808 */ /* 0x000fe20005800000 */
[----:B------:R1:W-:Y:S01]  /*3b10*/  MUFU.EX2 R221, R3 ;  /* 0x0000000300dd7308 */ /* 0x0003e20000000800 */
[----:B------:R-:W-:-:S04]  /*3b20*/  FMNMX.FTZ R2, R108, R2, !PT ;  /* 0x000000026c027209 */ /* 0x000fc80007810000 */
[----:B------:R-:W-:-:S04]  /*3b30*/  FMNMX.FTZ R2, R68, R2, !PT ;  /* 0x0000000244027209 */ /* 0x000fc80007810000 */
[----:B------:R-:W-:-:S04]  /*3b40*/  FMNMX.FTZ R2, R67, R2, !PT ;  /* 0x0000000243027209 */ /* 0x000fc80007810000 */
[----:B------:R-:W-:-:S04]  /*3b50*/  FMNMX.FTZ R2, R118, R2, !PT ;  /* 0x0000000276027209 */ /* 0x000fc80007810000 */
[----:B------:R-:W-:Y:S01]  /*3b60*/  FMNMX.FTZ R2, R116, R2, !PT ;  /* 0x0000000274027209 */ /* 0x000fe20007810000 */
[--C-:B-1----:R-:W-:Y:S01]  /*3b70*/  FFMA.FTZ R3, R86, UR5, -R16.reuse ;  /* 0x0000000556037c23 */ /* 0x102fe20008010810 */
[----:B------:R-:W-:Y:S02]  /*3b80*/  FSEL R86, R115, -INF , !P6 ;  /* 0xff80000073567808 */ /* 0x000fe40007000000 */
[----:B------:R-:W-:Y:S01]  /*3b90*/  FMNMX.FTZ R2, R119, R2, !PT ;  /* 0x0000000277027209 */ /* 0x000fe20007810000 */
[----:B------:R1:W-:Y:S03]  /*3ba0*/  MUFU.EX2 R220, R3 ;  /* 0x0000000300dc7308 */ /* 0x0003e60000000800 */
[----:B------:R-:W-:Y:S01]  /*3bb0*/  FMNMX.FTZ R2, R122, R2, !PT ;  /* 0x000000027a027209 */ /* 0x000fe20007810000 */
[----:B-1----:R-:W-:Y:S01]  /*3bc0*/  FFMA.FTZ R3, R85, UR5, -R16 ;  /* 0x0000000555037c23 */ /* 0x002fe20008010810 */
[----:B------:R-:W-:-:S03]  /*3bd0*/  FSEL R85, R72, -INF , !P3 ;  /* 0xff80000048557808 */ /* 0x000fc60005800000 */
[----:B------:R1:W-:Y:S02]  /*3be0*/  MUFU.EX2 R219, R3 ;  /* 0x0000000300db7308 */ /* 0x0003e40000000800 */
[----:B-1----:R-:W-:Y:S02]  /*3bf0*/  FMNMX.FTZ R3, R117, R2, !PT ;  /* 0x0000000275037209 */ /* 0x002fe40007810000 */
[----:B------:R-:W-:Y:S01]  /*3c00*/  FMNMX.FTZ R2, R195, R4, !PT ;  /* 0x00000004c3027209 */ /* 0x000fe20007810000 */
[----:B------:R-:W-:Y:S01]  /*3c10*/  FFMA.FTZ R4, R70, UR5, -R16 ;  /* 0x0000000546047c23 */ /* 0x000fe20008010810 */
[----:B------:R-:W-:Y:S02]  /*3c20*/  FMNMX.FTZ R3, R123, R3, !PT ;  /* 0x000000037b037209 */ /* 0x000fe40007810000 */
[----:B------:R-:W-:Y:S01]  /*3c30*/  FMNMX.FTZ R2, R192, R2, !PT ;  /* 0x00000002c0027209 */ /* 0x000fe20007810000 */
[----:B------:R1:W-:Y:S01]  /*3c40*/  MUFU.EX2 R218, R4 ;  /* 0x0000000400da7308 */ /* 0x0003e20000000800 */
[----:B------:R-:W-:-:S02]  /*3c50*/  FMNMX.FTZ R3, R124, R3, !PT ;  /* 0x000000037c037209 */ /* 0x000fc40007810000 */
[----:B------:R-:W-:Y:S02]  /*3c60*/  FMNMX.FTZ R2, R187, R2, !PT ;  /* 0x00000002bb027209 */ /* 0x000fe40007810000 */
[----:B------:R-:W-:Y:S02]  /*3c70*/  FMNMX.FTZ R3, R17, R3, !PT ;  /* 0x0000000311037209 */ /* 0x000fe40007810000 */
[----:B------:R-:W-:Y:S02]  /*3c80*/  FMNMX.FTZ R2, R185, R2, !PT ;  /* 0x00000002b9027209 */ /* 0x000fe40007810000 */
[----:B------:R-:W-:Y:S02]  /*3c90*/  FMNMX.FTZ R3, R18, R3, !PT ;  /* 0x0000000312037209 */ /* 0x000fe40007810000 */
[----:B------:R-:W-:Y:S02]  /*3ca0*/  FMNMX.FTZ R2, R184, R2, !PT ;  /* 0x00000002b8027209 */ /* 0x000fe40007810000 */
[----:B------:R-:W-:-:S02]  /*3cb0*/  FMNMX.FTZ R3, R19, R3, !PT ;  /* 0x0000000313037209 */ /* 0x000fc40007810000 */
[----:B------:R-:W-:Y:S01]  /*3cc0*/  FMNMX.FTZ R2, R186, R2, !PT ;  /* 0x00000002ba027209 */ /* 0x000fe20007810000 */
[--C-:B-1----:R-:W-:Y:S01]  /*3cd0*/  FFMA.FTZ R4, R66, UR5, -R16.reuse ;  /* 0x0000000542047c23 */ /* 0x102fe20008010810 */
[----:B------:R-:W-:Y:S02]  /*3ce0*/  FMNMX.FTZ R3, R26, R3, !PT ;  /* 0x000000031a037209 */ /* 0x000fe40007810000 */
[----:B------:R-:W-:Y:S01]  /*3cf0*/  FMNMX.FTZ R2, R197, R2, !PT ;  /* 0x00000002c5027209 */ /* 0x000fe20007810000 */
[----:B------:R1:W-:Y:S01]  /*3d00*/  MUFU.EX2 R210, R4 ;  /* 0x0000000400d27308 */ /* 0x0003e20000000800 */
[----:B------:R-:W-:Y:S02]  /*3d10*/  FMNMX.FTZ R3, R85, R3, !PT ;  /* 0x0000000355037209 */ /* 0x000fe40007810000 */
[----:B------:R-:W-:Y:S02]  /*3d20*/  FMNMX.FTZ R2, R132, R2, !PT ;  /* 0x0000000284027209 */ /* 0x000fe40007810000 */
[----:B------:R-:W-:Y:S01]  /*3d30*/  FMNMX.FTZ R137, R89, R3, !PT ;  /* 0x0000000359897209 */ /* 0x000fe20007810000 */
[----:B------:R-:W-:Y:S01]  /*3d40*/  FFMA.FTZ R3, R57, UR5, -R16 ;  /* 0x0000000539037c23 */ /* 0x000fe20008010810 */
[----:B------:R-:W-:-:S03]  /*3d50*/  FMNMX.FTZ R2, R133, R2, !PT ;  /* 0x0000000285027209 */ /* 0x000fc60007810000 */
[----:B------:R2:W-:Y:S01]  /*3d60*/  MUFU.EX2 R204, R3 ;  /* 0x0000000300cc7308 */ /* 0x0005e20000000800 */
[----:B------:R-:W-:-:S04]  /*3d70*/  FMNMX.FTZ R2, R125, R2, !PT ;  /* 0x000000027d027209 */ /* 0x000fc80007810000 */
[----:B------:R-:W-:Y:S01]  /*3d80*/  FMNMX.FTZ R2, R141, R2, !PT ;  /* 0x000000028d027209 */ /* 0x000fe20007810000 */
[----:B-1----:R-:W-:-:S03]  /*3d90*/  FFMA.FTZ R4, R59, UR5, -R16 ;  /* 0x000000053b047c23 */ /* 0x002fc60008010810 */
[----:B------:R-:W-:Y:S01]  /*3da0*/  FMNMX.FTZ R2, R134, R2, !PT ;  /* 0x0000000286027209 */ /* 0x000fe20007810000 */
[----:B------:R1:W-:Y:S03]  /*3db0*/  MUFU.EX2 R208, R4 ;  /* 0x0000000400d07308 */ /* 0x0003e60000000800 */
[----:B------:R-:W-:-:S04]  /*3dc0*/  FMNMX.FTZ R2, R127, R2, !PT ;  /* 0x000000027f027209 */ /* 0x000fc80007810000 */
[----:B------:R-:W-:Y:S01]  /*3dd0*/  FMNMX.FTZ R2, R135, R2, !PT ;  /* 0x0000000287027209 */ /* 0x000fe20007810000 */
[----:B--2---:R-:W-:-:S03]  /*3de0*/  FFMA.FTZ R3, R56, UR5, -R16 ;  /* 0x0000000538037c23 */ /* 0x004fc60008010810 */
[----:B------:R-:W-:Y:S01]  /*3df0*/  FMNMX.FTZ R2, R143, R2, !PT ;  /* 0x000000028f027209 */ /* 0x000fe20007810000 */
[----:B------:R2:W-:Y:S03]  /*3e00*/  MUFU.EX2 R203, R3 ;  /* 0x0000000300cb7308 */ /* 0x0005e60000000800 */
        /* <DEDUP_REMOVED lines=10> */
[----:B-1----:R-:W1:Y:S03]  /*3eb0*/  SHFL.BFLY PT, R4, R137, 0x2, 0x1f ;  /* 0x0c401f0089047f89 */ /* 0x002e6600000e0000 */
[----:B------:R-:W-:-:S04]  /*3ec0*/  FMNMX.FTZ R2, R126, R2, !PT ;  /* 0x000000027e027209 */ /* 0x000fc80007810000 */
[----:B------:R-:W-:-:S04]  /*3ed0*/  FMNMX.FTZ R2, R152, R2, !PT ;  /* 0x0000000298027209 */ /* 0x000fc80007810000 */
[----:B------:R-:W-:Y:S01]  /*3ee0*/  FMNMX.FTZ R2, R151, R2, !PT ;  /* 0x0000000297027209 */ /* 0x000fe20007810000 */
[----:B--2---:R-:W-:Y:S01]  /*3ef0*/  FFMA.FTZ R3, R25, UR5, -R16 ;  /* 0x0000000519037c23 */ /* 0x004fe20008010810 */
[----:B------:R-:W-:-:S03]  /*3f00*/  FSEL R25, R63, -INF , !P4 ;  /* 0xff8000003f197808 */ /* 0x000fc60006000000 */
[----:B------:R2:W-:Y:S01]  /*3f10*/  MUFU.EX2 R201, R3 ;  /* 0x0000000300c97308 */ /* 0x0005e20000000800 */
[----:B-1----:R-:W-:-:S05]  /*3f20*/  FMNMX.FTZ R137, R137, R4, !PT ;  /* 0x0000000489897209 */ /* 0x002fca0007810000 */
[----:B------:R-:W1:Y:S01]  /*3f30*/  SHFL.BFLY PT, R4, R137, 0x1, 0x1f ;  /* 0x0c201f0089047f89 */ /* 0x000e6200000e0000 */
[----:B--2---:R-:W-:-:S04]  /*3f40*/  FFMA.FTZ R3, R43, UR5, -R16 ;  /* 0x000000052b037c23 */ /* 0x004fc80008010810 */
[----:B------:R2:W-:Y:S02]  /*3f50*/  MUFU.EX2 R200, R3 ;  /* 0x0000000300c87308 */ /* 0x0005e40000000800 */
[----:B--2---:R-:W-:Y:S01]  /*3f60*/  FFMA.FTZ R3, R28, UR5, -R16 ;  /* 0x000000051c037c23 */ /* 0x004fe20008010810 */
[----:B-1----:R-:W-:-:S05]  /*3f70*/  FMNMX.FTZ R137, R137, R4, !PT ;  /* 0x0000000489897209 */ /* 0x002fca0007810000 */
[----:B------:R1:W-:Y:S01]  /*3f80*/  MUFU.EX2 R198, R3 ;  /* 0x0000000300c67308 */ /* 0x0003e20000000800 */
[C---:B------:R-:W-:Y:S01]  /*3f90*/  FSETP.NEU.FTZ.AND P0, PT, R137.reuse, -INF , PT ;  /* 0xff8000008900780b */ /* 0x040fe20003f1d000 */
[----:B------:R-:W-:-:S05]  /*3fa0*/  FMUL.FTZ R4, R137, UR5 ;  /* 0x0000000589047c20 */ /* 0x000fca0008410000 */
[----:B------:R-:W-:-:S05]  /*3fb0*/  FSEL R4, R4, RZ, P0 ;  /* 0x000000ff04047208 */ /* 0x000fca0000000000 */
[----:B------:R-:W-:Y:S01]  /*3fc0*/  FFMA.FTZ R5, R120, UR5, -R4 ;  /* 0x0000000578057c23 */ /* 0x000fe20008010804 */
[----:B-1----:R-:W-:Y:S01]  /*3fd0*/  FFMA.FTZ R3, R7, UR5, -R16 ;  /* 0x0000000507037c23 */ /* 0x002fe20008010810 */
[----:B------:R-:W-:-:S03]  /*3fe0*/  FSEL R7, R62, -INF , !P5 ;  /* 0xff8000003e077808 */ /* 0x000fc60006800000 */
[----:B------:R1:W-:Y:S01]  /*3ff0*/  MUFU.EX2 R92, R3 ;  /* 0x00000003005c7308 */ /* 0x0003e20000000800 */
[----:B------:R-:W-:-:S04]  /*4000*/  FMNMX.FTZ R2, R7, R2, !PT ;  /* 0x0000000207027209 */ /* 0x000fc80007810000 */
[----:B------:R-:W-:-:S04]  /*4010*/  FMNMX.FTZ R2, R25, R2, !PT ;  /* 0x0000000219027209 */ /* 0x000fc80007810000 */
[----:B------:R-:W-:-:S04]  /*4020*/  FMNMX.FTZ R2, R84, R2, !PT ;  /* 0x0000000254027209 */ /* 0x000fc80007810000 */
[----:B------:R-:W-:-:S04]  /*4030*/  FMNMX.FTZ R2, R86, R2, !PT ;  /* 0x0000000256027209 */ /* 0x000fc80007810000 */
[----:B------:R-:W-:Y:S01]  /*4040*/  FMNMX.FTZ R2, R87, R2, !PT ;  /* 0x0000000257027209 */ /* 0x000fe20007810000 */
[----:B-1----:R-:W-:-:S03]  /*4050*/  FFMA.FTZ R3, R8, UR5, -R16 ;  /* 0x0000000508037c23 */ /* 0x002fc60008010810 */
[----:B------:R-:W-:Y:S01]  /*4060*/  FMNMX.FTZ R2, R88, R2, !PT ;  /* 0x0000000258027209 */ /* 0x000fe20007810000 */
[----:B------:R1:W-:Y:S04]  /*4070*/  MUFU.EX2 R91, R3 ;  /* 0x00000003005b7308 */ /* 0x0003e80000000800 */
[----:B------:R-:W2:Y:S01]  /*4080*/  SHFL.BFLY PT, R6, R2, 0x2, 0x1f ;  /* 0x0c401f0002067f89 */ /* 0x000ea200000e0000 */
[----:B-1----:R-:W-:-:S04]  /*4090*/  FFMA.FTZ R3, R9, UR5, -R16 ;  /* 0x0000000509037c23 */ /* 0x002fc80008010810 */
[----:B------:R1:W-:Y:S01]  /*40a0*/  MUFU.EX2 R90, R3 ;  /* 0x00000003005a7308 */ /* 0x0003e20000000800 */
[----:B--2---:R-:W-:Y:S01]  /*40b0*/  FMNMX.FTZ R2, R2, R6, !PT ;  /* 0x0000000602027209 */ /* 0x004fe20007810000 */
[----:B-1----:R-:W-:-:S06]  /*40c0*/  FFMA.FTZ R3, R178, UR5, -R4 ;  /* 0x00000005b2037c23 */ /* 0x002fcc0008010804 */
[----:B------:R1:W-:Y:S02]  /*40d0*/  MUFU.EX2 R163, R3 ;  /* 0x0000000300a37308 */ /* 0x0003e40000000800 */
[----:B-1----:R-:W-:-:S06]  /*40e0*/  FFMA.FTZ R3, R177, UR5, -R4 ;  /* 0x00000005b1037c23 */ /* 0x002fcc0008010804 */
[----:B------:R1:W-:Y:S08]  /*40f0*/  MUFU.EX2 R177, R5 ;  /* 0x0000000500b17308 */ /* 0x0003f00000000800 */
[----:B------:R2:W3:Y:S01]  /*4100*/  MUFU.EX2 R144, R3 ;  /* 0x0000000300907308 */ /* 0x0004e20000000800 */
[----:B-1----:R-:W1:Y:S01]  /*4110*/  SHFL.BFLY PT, R5, R2, 0x1, 0x1f ;  /* 0x0c201f0002057f89 */ /* 0x002e6200000e0000 */
[----:B--2---:R-:W-:Y:S01]  /*4120*/  FFMA.FTZ R3, R179, UR5, -R4 ;  /* 0x00000005b3037c23 */ /* 0x004fe20008010804 */
[----:B---3--:R-:W-:-:S05]  /*4130*/  F2FP.F16.F32.PACK_AB R8, R144, R163 ;  /* 0x000000a39008723e */ /* 0x008fca00000000ff */
[----:B------:R2:W-:Y:S01]  /*4140*/  MUFU.EX2 R145, R3 ;  /* 0x0000000300917308 */ /* 0x0005e20000000800 */
[----:B-1----:R-:W-:Y:S01]  /*4150*/  FMNMX.FTZ R24, R2, R5, !PT ;  /* 0x0000000502187209 */ /* 0x002fe20007810000 */
[--C-:B------:R-:W-:Y:S01]  /*4160*/  FFMA.FTZ R2, R102, UR5, -R4.reuse ;  /* 0x0000000566027c23 */ /* 0x100fe20008010804 */
[----:B------:R-:W-:Y:S02]  /*4170*/  LEA R5, R214, R199, 0x5 ;  /* 0x000000c7d6057211 */ /* 0x000fe400078e28ff */
[----:B------:R-:W-:Y:S01]  /*4180*/  FSETP.NEU.FTZ.AND P0, PT, R24, -INF , PT ;  /* 0xff8000001800780b */ /* 0x000fe20003f1d000 */
[----:B--2---:R-:W-:Y:S02]  /*4190*/  FFMA.FTZ R3, R176, UR5, -R4 ;  /* 0x00000005b0037c23 */ /* 0x004fe40008010804 */
[----:B------:R1:W-:Y:S01]  /*41a0*/  MUFU.EX2 R189, R2 ;  /* 0x0000000200bd7308 */ /* 0x0003e20000000800 */
[----:B------:R-:W-:-:S07]  /*41b0*/  MOV R199, R39 ;  /* 0x0000002700c77202 */ /* 0x000fce0000000f00 */
[----:B------:R2:W3:Y:S01]  /*41c0*/  MUFU.EX2 R164, R3 ;  /* 0x0000000300a47308 */ /* 0x0004e20000000800 */
[----:B-1----:R-:W-:-:S07]  /*41d0*/  FFMA.FTZ R2, R99, UR5, -R4 ;  /* 0x0000000563027c23 */ /* 0x002fce0008010804 */
[----:B------:R1:W-:Y:S01]  /*41e0*/  MUFU.EX2 R188, R2 ;  /* 0x0000000200bc7308 */ /* 0x0003e20000000800 */
[----:B--2---:R-:W-:Y:S01]  /*41f0*/  FFMA.FTZ R3, R147, UR5, -R4 ;  /* 0x0000000593037c23 */ /* 0x004fe20008010804 */
[----:B---3--:R-:W-:-:S06]  /*4200*/  F2FP.F16.F32.PACK_AB R10, R164, R145 ;  /* 0x00000091a40a723e */ /* 0x008fcc00000000ff */
[----:B------:R2:W-:Y:S01]  /*4210*/  MUFU.EX2 R147, R3 ;  /* 0x0000000300937308 */ /* 0x0005e20000000800 */
[----:B-1----:R-:W-:-:S04]  /*4220*/  IADD3 R2, R213, R5, RZ ;  /* 0x00000005d5027210 */ /* 0x002fc80007ffe0ff */
[----:B------:R-:W-:Y:S02]  /*4230*/  LEA R213, R2, UR4, 0x1 ;  /* 0x0000000402d57c11 */ /* 0x000fe4000f8e08ff */
[----:B------:R-:W-:Y:S01]  /*4240*/  LOP3.LUT R2, R168, 0xffffffe0, RZ, 0xc0, !PT ;  /* 0xffffffe0a8027812 */ /* 0x000fe200078ec0ff */
[--C-:B--2---:R-:W-:Y:S01]  /*4250*/  FFMA.FTZ R3, R146, UR5, -R4.reuse ;  /* 0x0000000592037c23 */ /* 0x104fe20008010804 */
[----:B------:R-:W-:Y:S01]  /*4260*/  LEA R214, R0, R213, 0x1 ;  /* 0x000000d500d67211 */ /* 0x000fe200078e08ff */
[----:B------:R-:W1:Y:S02]  /*4270*/  LDSM.16.MT88.4 R20, [R213+0x4000] ;  /* 0x00400000d514783b */ /* 0x000e640000004200 */
[----:B------:R2:W-:Y:S01]  /*4280*/  MUFU.EX2 R175, R3 ;  /* 0x0000000300af7308 */ /* 0x0005e20000000800 */
[----:B------:R-:W3:Y:S01]  /*4290*/  S2R R146, SR_TID.X ;  /* 0x0000000000927919 */ /* 0x000ee20000002100 */
[----:B--2---:R-:W-:-:S06]  /*42a0*/  FFMA.FTZ R3, R121, UR5, -R4 ;  /* 0x0000000579037c23 */ /* 0x004fcc0008010804 */
[----:B------:R2:W-:Y:S02]  /*42b0*/  MUFU.EX2 R178, R3 ;  /* 0x0000000300b27308 */ /* 0x0005e40000000800 */
[--C-:B--2---:R-:W-:Y:S01]  /*42c0*/  FFMA.FTZ R3, R111, UR5, -R4.reuse ;  /* 0x000000056f037c23 */ /* 0x104fe20008010804 */
[C---:B-1----:R-:W-:Y:S05]  /*42d0*/  HMMA.16816.F32 R76, R12.reuse, R20, RZ ;  /* 0x000000140c4c723c */ /* 0x042fea00000018ff */
[----:B------:R1:W-:Y:S01]  /*42e0*/  MUFU.EX2 R179, R3 ;  /* 0x0000000300b37308 */ /* 0x0003e20000000800 */
[----:B------:R-:W-:Y:S01]  /*42f0*/  HMMA.16816.F32 R72, R12, R22, RZ ;  /* 0x000000160c48723c */ /* 0x000fe200000018ff */
        /* <DEDUP_REMOVED lines=8> */
[----:B-1----:R-:W-:-:S05]  /*4380*/  FMUL.FTZ R3, R24, UR5 ;  /* 0x0000000518037c20 */ /* 0x002fca0008410000 */
[----:B------:R-:W-:-:S05]  /*4390*/  FSEL R3, R3, RZ, P0 ;  /* 0x000000ff03037208 */ /* 0x000fca0000000000 */
[--C-:B------:R-:W-:Y:S01]  /*43a0*/  FFMA.FTZ R0, R193, UR5, -R3.reuse ;  /* 0x00000005c1007c23 */ /* 0x100fe20008010803 */
[--C-:B------:R-:W-:Y:S01]  /*43b0*/  FFMA.FTZ R5, R194, UR5, -R3.reuse ;  /* 0x00000005c2057c23 */ /* 0x100fe20008010803 */
[----:B------:R-:W-:Y:S02]  /*43c0*/  MOV R194, R31 ;  /* 0x0000001f00c27202 */ /* 0x000fe40000000f00 */
[----:B------:R1:W-:Y:S01]  /*43d0*/  MUFU.EX2 R109, R0 ;  /* 0x00000000006d7308 */ /* 0x0003e20000000800 */
[----:B------:R-:W-:Y:S02]  /*43e0*/  MOV R193, R29 ;  /* 0x0000001d00c17202 */ /* 0x000fe40000000f00 */
[----:B------:R-:W2:Y:S05]  /*43f0*/  LDSM.16.MT88.4 R28, [R214+0x4000] ;  /* 0x00400000d61c783b */ /* 0x000eaa0000004200 */
[----:B------:R-:W4:Y:S01]  /*4400*/  MUFU.EX2 R110, R5 ;  /* 0x00000005006e7308 */ /* 0x000f220000000800 */
[----:B-1----:R-:W-:Y:S01]  /*4410*/  FFMA.FTZ R0, R195, UR5, -R3 ;  /* 0x00000005c3007c23 */ /* 0x002fe20008010803 */
[----:B------:R-:W-:-:S06]  /*4420*/  MOV R195, R38 ;  /* 0x0000002600c37202 */ /* 0x000fcc0000000f00 */
[----:B------:R1:W-:Y:S01]  /*4430*/  MUFU.EX2 R111, R0 ;  /* 0x00000000006f7308 */ /* 0x0003e20000000800 */
[----:B------:R-:W-:Y:S02]  /*4440*/  F2FP.F16.F32.PACK_AB R6, R193, R195 ;  /* 0x000000c3c106723e */ /* 0x000fe400000000ff */
[----:B----4-:R-:W-:Y:S02]  /*4450*/  F2FP.F16.F32.PACK_AB R9, R109, R110 ;  /* 0x0000006e6d09723e */ /* 0x010fe400000000ff */
[----:B------:R-:W-:Y:S01]  /*4460*/  F2FP.F16.F32.PACK_AB R5, R198, R200 ;  /* 0x000000c8c605723e */ /* 0x000fe200000000ff */
[----:B-1----:R-:W-:Y:S01]  /*4470*/  FFMA.FTZ R0, R192, UR5, -R3 ;  /* 0x00000005c0007c23 */ /* 0x002fe20008010803 */
[----:B------:R-:W-:-:S03]  /*4480*/  MOV R192, R37 ;  /* 0x0000002500c07202 */ /* 0x000fc60000000f00 */
[----:B------:R1:W4:Y:S01]  /*4490*/  MUFU.EX2 R113, R0 ;  /* 0x0000000000717308 */ /* 0x0003220000000800 */
[----:B--2---:R-:W-:Y:S01]  /*44a0*/  HMMA.16816.F32 R56, R12, R28, RZ ;  /* 0x0000001c0c38723c */ /* 0x004fe200000018ff */
[----:B-1----:R-:W-:Y:S01]  /*44b0*/  FFMA.FTZ R0, R103, UR5, -R4 ;  /* 0x0000000567007c23 */ /* 0x002fe20008010804 */
[----:B----4-:R-:W-:-:S05]  /*44c0*/  F2FP.F16.F32.PACK_AB R11, R113, R111 ;  /* 0x0000006f710b723e */ /* 0x010fca00000000ff */
[----:B------:R1:W-:Y:S02]  /*44d0*/  MUFU.EX2 R180, R0 ;  /* 0x0000000000b47308 */ /* 0x0003e40000000800 */
[C---:B------:R-:W-:Y:S06]  /*44e0*/  HMMA.16816.F32 R40, R8.reuse, R20, RZ ;  /* 0x000000140828723c */ /* 0x040fec00000018ff */
[C---:B------:R-:W-:Y:S06]  /*44f0*/  HMMA.16816.F32 R44, R8.reuse, R28, RZ ;  /* 0x0000001c082c723c */ /* 0x040fec00000018ff */
[C---:B------:R-:W-:Y:S01]  /*4500*/  HMMA.16816.F32 R48, R8.reuse, R22, RZ ;  /* 0x000000160830723c */ /* 0x040fe200000018ff */
[----:B-1----:R-:W-:Y:S01]  /*4510*/  FFMA.FTZ R0, R187, UR5, -R3 ;  /* 0x00000005bb007c23 */ /* 0x002fe20008010803 */
[----:B------:R-:W-:Y:S01]  /*4520*/  MOV R187, R33 ;  /* 0x0000002100bb7202 */ /* 0x000fe20000000f00 */
[----:B------:R-:W-:Y:S02]  /*4530*/  LDSM.16.MT88.4 R20, [R214+0x4800] ;  /* 0x00480000d614783b */ /* 0x000fe40000004200 */
[----:B------:R1:W-:Y:S01]  /*4540*/  MUFU.EX2 R121, R0 ;  /* 0x0000000000797308 */ /* 0x0003e20000000800 */
[----:B------:R-:W-:Y:S07]  /*4550*/  HMMA.16816.F32 R52, R8, R30, RZ ;  /* 0x0000001e0834723c */ /* 0x000fee00000018ff */
[----:B------:R-:W-:-:S02]  /*4560*/  F2FP.F16.F32.PACK_AB R8, R175, R147 ;  /* 0x00000093af08723e */ /* 0x000fc400000000ff */
[----:B------:R-:W-:Y:S01]  /*4570*/  F2FP.F16.F32.PACK_AB R10, R177, R178 ;  /* 0x000000b2b10a723e */ /* 0x000fe200000000ff */
[--C-:B-1----:R-:W-:Y:S01]  /*4580*/  FFMA.FTZ R0, R185, UR5, -R3.reuse ;  /* 0x00000005b9007c23 */ /* 0x102fe20008010803 */
[----:B------:R-:W-:Y:S02]  /*4590*/  MOV R185, R32 ;  /* 0x0000002000b97202 */ /* 0x000fe40000000f00 */
[----:B------:R-:W-:Y:S01]  /*45a0*/  LDSM.16.MT88.4 R32, [R213+0x4400] ;  /* 0x00440000d520783b */ /* 0x000fe20000004200 */
[----:B------:R1:W2:Y:S02]  /*45b0*/  MUFU.EX2 R130, R0 ;  /* 0x0000000000827308 */ /* 0x0002a40000000800 */
[--C-:B-1----:R-:W-:Y:S01]  /*45c0*/  FFMA.FTZ R0, R184, UR5, -R3.reuse ;  /* 0x00000005b8007c23 */ /* 0x102fe20008010803 */
[----:B------:R-:W-:Y:S02]  /*45d0*/  MOV R184, R36 ;  /* 0x0000002400b87202 */ /* 0x000fe40000000f00 */
[----:B------:R-:W1:Y:S03]  /*45e0*/  LDSM.16.MT88.4 R36, [R214+0x4400] ;  /* 0x00440000d624783b */ /* 0x000e660000004200 */
[----:B------:R4:W-:Y:S01]  /*45f0*/  MUFU.EX2 R131, R0 ;  /* 0x0000000000837308 */ /* 0x0009e20000000800 */
[----:B--2---:R-:W-:Y:S01]  /*4600*/  F2FP.F16.F32.PACK_AB R9, R130, R121 ;  /* 0x000000798209723e */ /* 0x004fe200000000ff */
[----:B----4-:R-:W-:Y:S01]  /*4610*/  FFMA.FTZ R0, R186, UR5, -R3 ;  /* 0x00000005ba007c23 */ /* 0x010fe20008010803 */
[----:B------:R-:W-:-:S05]  /*4620*/  MOV R186, R64 ;  /* 0x0000004000ba7202 */ /* 0x000fca0000000f00 */
[----:B------:R2:W4:Y:S02]  /*4630*/  MUFU.EX2 R172, R0 ;  /* 0x0000000000ac7308 */ /* 0x0005240000000800 */
[----:B--2---:R-:W-:Y:S01]  /*4640*/  FFMA.FTZ R0, R108, UR5, -R4 ;  /* 0x000000056c007c23 */ /* 0x004fe20008010804 */
[----:B----4-:R-:W-:-:S05]  /*4650*/  F2FP.F16.F32.PACK_AB R11, R172, R131 ;  /* 0x00000083ac0b723e */ /* 0x010fca00000000ff */
[----:B------:R2:W-:Y:S02]  /*4660*/  MUFU.EX2 R176, R0 ;  /* 0x0000000000b07308 */ /* 0x0005e40000000800 */
[C---:B-1----:R-:W-:Y:S06]  /*4670*/  HMMA.16816.F32 R60, R8.reuse, R36, R44 ;  /* 0x00000024083c723c */ /* 0x042fec000000182c */
[C---:B------:R-:W-:Y:S06]  /*4680*/  HMMA.16816.F32 R44, R8.reuse, R34, R48 ;  /* 0x00000022082c723c */ /* 0x040fec0000001830 */
[----:B------:R-:W-:Y:S01]  /*4690*/  HMMA.16816.F32 R48, R8, R38, R52 ;  /* 0x000000260830723c */ /* 0x000fe20000001834 */
[----:B--2---:R-:W-:-:S04]  /*46a0*/  FFMA.FTZ R0, R68, UR5, -R4 ;  /* 0x0000000544007c23 */ /* 0x004fc80008010804 */
[----:B------:R1:W-:Y:S01]  /*46b0*/  MUFU.EX2 R174, R0 ;  /* 0x0000000000ae7308 */ /* 0x0003e20000000800 */
[----:B------:R-:W-:Y:S01]  /*46c0*/  HMMA.16816.F32 R68, R12, R30, RZ ;  /* 0x0000001e0c44723c */ /* 0x000fe200000018ff */
[----:B------:R-:W2:Y:S06]  /*46d0*/  LDSM.16.MT88.4 R28, [R213+0x4800] ;  /* 0x00480000d51c783b */ /* 0x000eac0000004200 */
[----:B------:R-:W-:Y:S02]  /*46e0*/  F2FP.F16.F32.PACK_AB R12, R236, R235 ;  /* 0x000000ebec0c723e */ /* 0x000fe400000000ff */
[----:B------:R-:W-:-:S02]  /*46f0*/  F2FP.F16.F32.PACK_AB R13, R207, R196 ;  /* 0x000000c4cf0d723e */ /* 0x000fc400000000ff */
[----:B------:R-:W-:Y:S02]  /*4700*/  F2FP.F16.F32.PACK_AB R14, R238, R237 ;  /* 0x000000edee0e723e */ /* 0x000fe400000000ff */
[----:B------:R-:W-:Y:S01]  /*4710*/  F2FP.F16.F32.PACK_AB R15, R209, R206 ;  /* 0x000000ced10f723e */ /* 0x000fe200000000ff */
[----:B-1----:R-:W-:Y:S02]  /*4720*/  FFMA.FTZ R0, R67, UR5, -R4 ;  /* 0x0000000543007c23 */ /* 0x002fe40008010804 */
[-C--:B------:R-:W-:Y:S02]  /*4730*/  HMMA.16816.F32 R64, R8, R32.reuse, R40 ;  /* 0x000000200840723c */ /* 0x080fe40000001828 */
[----:B------:R1:W-:Y:S04]  /*4740*/  MUFU.EX2 R173, R0 ;  /* 0x0000000000ad7308 */ /* 0x0003e80000000800 */
[----:B------:R-:W-:Y:S01]  /*4750*/  HMMA.16816.F32 R76, R12, R32, R76 ;  /* 0x000000200c4c723c */ /* 0x000fe2000000184c */
[----:B------:R-:W-:-:S02]  /*4760*/  F2FP.F16.F32.PACK_AB R8, R181, R179 ;  /* 0x000000b3b508723e */ /* 0x000fc400000000ff */
[----:B------:R-:W-:-:S03]  /*4770*/  F2FP.F16.F32.PACK_AB R10, R183, R182 ;  /* 0x000000b6b70a723e */ /* 0x000fc600000000ff */
[C---:B------:R-:W-:Y:S01]  /*4780*/  HMMA.16816.F32 R52, R12.reuse, R34, R72 ;  /* 0x000000220c34723c */ /* 0x040fe20000001848 */
[----:B------:R-:W-:Y:S05]  /*4790*/  LDSM.16.MT88.4 R32, [R214+0x4c00] ;  /* 0x004c0000d620783b */ /* 0x000fea0000004200 */
[----:B------:R-:W-:Y:S01]  /*47a0*/  HMMA.16816.F32 R80, R12, R36, R56 ;  /* 0x000000240c50723c */ /* 0x000fe20000001838 */
[----:B-1----:R-:W-:Y:S01]  /*47b0*/  FFMA.FTZ R0, R197, UR5, -R3 ;  /* 0x00000005c5007c23 */ /* 0x002fe20008010803 */
[----:B------:R-:W-:-:S03]  /*47c0*/  MOV R197, R155 ;  /* 0x0000009b00c57202 */ /* 0x000fc60000000f00 */
[----:B------:R1:W-:Y:S01]  /*47d0*/  MUFU.EX2 R115, R0 ;  /* 0x0000000000737308 */ /* 0x0003e20000000800 */
[----:B------:R-:W-:Y:S01]  /*47e0*/  HMMA.16816.F32 R40, R12, R38, R68 ;  /* 0x000000260c28723c */ /* 0x000fe20000001844 */
[----:B------:R-:W4:Y:S06]  /*47f0*/  LDSM.16.MT88.4 R36, [R213+0x4c00] ;  /* 0x004c0000d524783b */ /* 0x000f2c0000004200 */
[----:B------:R-:W-:Y:S02]  /*4800*/  F2FP.F16.F32.PACK_AB R12, R240, R239 ;  /* 0x000000eff00c723e */ /* 0x000fe400000000ff */
[----:B------:R-:W-:-:S02]  /*4810*/  F2FP.F16.F32.PACK_AB R13, R227, R211 ;  /* 0x000000d3e30d723e */ /* 0x000fc400000000ff */
[----:B------:R-:W-:Y:S02]  /*4820*/  F2FP.F16.F32.PACK_AB R14, R242, R241 ;  /* 0x000000f1f20e723e */ /* 0x000fe400000000ff */
[----:B------:R-:W-:Y:S01]  /*4830*/  F2FP.F16.F32.PACK_AB R15, R223, R224 ;  /* 0x000000e0df0f723e */ /* 0x000fe200000000ff */
[----:B-1----:R-:W-:Y:S01]  /*4840*/  FFMA.FTZ R0, R132, UR5, -R3 ;  /* 0x0000000584007c23 */ /* 0x002fe20008010803 */
[----:B------:R-:W-:-:S03]  /*4850*/  MOV R132, R154 ;  /* 0x0000009a00847202 */ /* 0x000fc60000000f00 */
[----:B------:R1:W5:Y:S02]  /*4860*/  MUFU.EX2 R120, R0 ;  /* 0x0000000000787308 */ /* 0x0003640000000800 */
[C---:B--2---:R-:W-:Y:S06]  /*4870*/  HMMA.16816.F32 R76, R12.reuse, R28, R76 ;  /* 0x0000001c0c4c723c */ /* 0x044fec000000184c */
[C---:B------:R-:W-:Y:S06]  /*4880*/  HMMA.16816.F32 R68, R12.reuse, R30, R52 ;  /* 0x0000001e0c44723c */ /* 0x040fec0000001834 */
[----:B------:R-:W-:Y:S01]  /*4890*/  HMMA.16816.F32 R52, R12, R22, R40 ;  /* 0x000000160c34723c */ /* 0x000fe20000001828 */
[----:B-1----:R-:W-:Y:S01]  /*48a0*/  FFMA.FTZ R0, R133, UR5, -R3 ;  /* 0x0000000585007c23 */ /* 0x002fe20008010803 */
[----:B-----5:R-:W-:-:S02]  /*48b0*/  F2FP.F16.F32.PACK_AB R9, R120, R115 ;  /* 0x000000737809723e */ /* 0x020fc400000000ff */
[----:B------:R-:W-:Y:S01]  /*48c0*/  MOV R133, R153 ;  /* 0x0000009900857202 */ /* 0x000fe20000000f00 */
[----:B------:R1:W-:Y:S02]  /*48d0*/  MUFU.EX2 R108, R0 ;  /* 0x00000000006c7308 */ /* 0x0003e40000000800 */
[----:B-1----:R-:W-:-:S06]  /*48e0*/  FFMA.FTZ R0, R125, UR5, -R3 ;  /* 0x000000057d007c23 */ /* 0x002fcc0008010803 */
[----:B------:R1:W2:Y:S02]  /*48f0*/  MUFU.EX2 R112, R0 ;  /* 0x0000000000707308 */ /* 0x0002a40000000800 */
[----:B-1----:R-:W-:Y:S01]  /*4900*/  FFMA.FTZ R0, R118, UR5, -R4 ;  /* 0x0000000576007c23 */ /* 0x002fe20008010804 */
[----:B--2---:R-:W-:-:S05]  /*4910*/  F2FP.F16.F32.PACK_AB R11, R112, R108 ;  /* 0x0000006c700b723e */ /* 0x004fca00000000ff */
[----:B------:R1:W-:Y:S02]  /*4920*/  MUFU.EX2 R118, R0 ;  /* 0x0000000000767308 */ /* 0x0003e40000000800 */
[C---:B------:R-:W-:Y:S06]  /*4930*/  HMMA.16816.F32 R56, R8.reuse, R28, R64 ;  /* 0x0000001c0838723c */ /* 0x040fec0000001840 */
[-C--:B------:R-:W-:Y:S06]  /*4940*/  HMMA.16816.F32 R72, R8, R20.reuse, R60 ;  /* 0x000000140848723c */ /* 0x080fec000000183c */
[----:B------:R-:W-:Y:S01]  /*4950*/  HMMA.16816.F32 R64, R12, R20, R80 ;  /* 0x000000140c40723c */ /* 0x000fe20000001850 */
[----:B-1----:R-:W-:-:S04]  /*4960*/  FFMA.FTZ R0, R116, UR5, -R4 ;  /* 0x0000000574007c23 */ /* 0x002fc80008010804 */
[----:B------:R1:W-:Y:S01]  /*4970*/  MUFU.EX2 R116, R0 ;  /* 0x0000000000747308 */ /* 0x0003e20000000800 */
[C---:B------:R-:W-:Y:S01]  /*4980*/  HMMA.16816.F32 R44, R8.reuse, R30, R44 ;  /* 0x0000001e082c723c */ /* 0x040fe2000000182c */
[----:B------:R-:W-:Y:S01]  /*4990*/  LDSM.16.MT88.4 R28, [R213+0x5000] ;  /* 0x00500000d51c783b */ /* 0x000fe20000004200 */
[----:B------:R-:W-:Y:S02]  /*49a0*/  F2FP.F16.F32.PACK_AB R12, R244, R243 ;  /* 0x000000f3f40c723e */ /* 0x000fe400000000ff */
[----:B------:R-:W-:Y:S02]  /*49b0*/  F2FP.F16.F32.PACK_AB R13, R221, R222 ;  /* 0x000000dedd0d723e */ /* 0x000fe400000000ff */
[----:B------:R-:W-:Y:S01]  /*49c0*/  HMMA.16816.F32 R60, R8, R22, R48 ;  /* 0x00000016083c723c */ /* 0x000fe20000001830 */
[----:B------:R-:W2:Y:S01]  /*49d0*/  LDSM.16.MT88.4 R20, [R214+0x5000] ;  /* 0x00500000d614783b */ /* 0x000ea20000004200 */
[----:B------:R-:W-:Y:S02]  /*49e0*/  F2FP.F16.F32.PACK_AB R14, R246, R245 ;  /* 0x000000f5f60e723e */ /* 0x000fe400000000ff */
[----:B------:R-:W-:-:S03]  /*49f0*/  F2FP.F16.F32.PACK_AB R15, R219, R220 ;  /* 0x000000dcdb0f723e */ /* 0x000fc600000000ff */
[----:B------:R-:W-:Y:S02]  /*4a00*/  F2FP.F16.F32.PACK_AB R8, R189, R190 ;  /* 0x000000bebd08723e */ /* 0x000fe400000000ff */
[----:B------:R-:W-:Y:S01]  /*4a10*/  F2FP.F16.F32.PACK_AB R10, R180, R188 ;  /* 0x000000bcb40a723e */ /* 0x000fe200000000ff */
[----:B-1----:R-:W-:Y:S01]  /*4a20*/  FFMA.FTZ R0, R119, UR5, -R4 ;  /* 0x0000000577007c23 */ /* 0x002fe20008010804 */
[----:B----4-:R-:W-:Y:S03]  /*4a30*/  HMMA.16816.F32 R76, R12, R36, R76 ;  /* 0x000000240c4c723c */ /* 0x010fe6000000184c */
[----:B------:R1:W-:Y:S02]  /*4a40*/  MUFU.EX2 R114, R0 ;  /* 0x0000000000727308 */ /* 0x0003e40000000800 */
[----:B-1----:R-:W-:-:S06]  /*4a50*/  FFMA.FTZ R0, R141, UR5, -R3 ;  /* 0x000000058d007c23 */ /* 0x002fcc0008010803 */
[----:B------:R1:W-:Y:S02]  /*4a60*/  MUFU.EX2 R106, R0 ;  /* 0x00000000006a7308 */ /* 0x0003e40000000800 */
[----:B-1----:R-:W-:-:S06]  /*4a70*/  FFMA.FTZ R0, R134, UR5, -R3 ;  /* 0x0000000586007c23 */ /* 0x002fcc0008010803 */
[----:B------:R1:W4:Y:S02]  /*4a80*/  MUFU.EX2 R104, R0 ;  /* 0x0000000000687308 */ /* 0x0003240000000800 */
[----:B-1----:R-:W-:Y:S01]  /*4a90*/  FFMA.FTZ R0, R127, UR5, -R3 ;  /* 0x000000057f007c23 */ /* 0x002fe20008010803 */
[----:B----4-:R-:W-:-:S05]  /*4aa0*/  F2FP.F16.F32.PACK_AB R9, R104, R106 ;  /* 0x0000006a6809723e */ /* 0x010fca00000000ff */
[----:B------:R1:W-:Y:S02]  /*4ab0*/  MUFU.EX2 R101, R0 ;  /* 0x0000000000657308 */ /* 0x0003e40000000800 */
[----:B-1----:R-:W-:-:S06]  /*4ac0*/  FFMA.FTZ R0, R135, UR5, -R3 ;  /* 0x0000000587007c23 */ /* 0x002fcc0008010803 */
[----:B------:R1:W4:Y:S02]  /*4ad0*/  MUFU.EX2 R102, R0 ;  /* 0x0000000000667308 */ /* 0x0003240000000800 */
[----:B-1----:R-:W-:Y:S01]  /*4ae0*/  FFMA.FTZ R0, R122, UR5, -R4 ;  /* 0x000000057a007c23 */ /* 0x002fe20008010804 */
[----:B----4-:R-:W-:-:S05]  /*4af0*/  F2FP.F16.F32.PACK_AB R11, R102, R101 ;  /* 0x00000065660b723e */ /* 0x010fca00000000ff */
[----:B------:R1:W-:Y:S02]  /*4b00*/  MUFU.EX2 R107, R0 ;  /* 0x00000000006b7308 */ /* 0x0003e40000000800 */
[C---:B------:R-:W-:Y:S06]  /*4b10*/  HMMA.16816.F32 R48, R8.reuse, R36, R56 ;  /* 0x000000240830723c */ /* 0x040fec0000001838 */
[----:B------:R-:W-:Y:S06]  /*4b20*/  HMMA.16816.F32 R40, R8, R32, R72 ;  /* 0x000000200828723c */ /* 0x000fec0000001848 */
[----:B------:R-:W-:Y:S01]  /*4b30*/  HMMA.16816.F32 R72, R12, R38, R68 ;  /* 0x000000260c48723c */ /* 0x000fe20000001844 */
[----:B-1----:R-:W-:-:S04]  /*4b40*/  FFMA.FTZ R0, R117, UR5, -R4 ;  /* 0x0000000575007c23 */ /* 0x002fc80008010804 */
[----:B------:R1:W-:Y:S01]  /*4b50*/  MUFU.EX2 R105, R0 ;  /* 0x0000000000697308 */ /* 0x0003e20000000800 */
[----:B------:R-:W-:Y:S06]  /*4b60*/  HMMA.16816.F32 R68, R12, R32, R64 ;  /* 0x000000200c44723c */ /* 0x000fec0000001840 */
[C---:B------:R-:W-:Y:S01]  /*4b70*/  HMMA.16816.F32 R44, R8.reuse, R38, R44 ;  /* 0x00000026082c723c */ /* 0x040fe2000000182c */
[----:B------:R-:W4:Y:S05]  /*4b80*/  LDSM.16.MT88.4 R36, [R213+0x5400] ;  /* 0x00540000d524783b */ /* 0x000f2a0000004200 */
[----:B------:R-:W-:Y:S01]  /*4b90*/  HMMA.16816.F32 R56, R8, R34, R60 ;  /* 0x000000220838723c */ /* 0x000fe2000000183c */
[----:B-1----:R-:W-:-:S05]  /*4ba0*/  FFMA.FTZ R0, R123, UR5, -R4 ;  /* 0x000000057b007c23 */ /* 0x002fca0008010804 */
[----:B------:R-:W-:Y:S01]  /*4bb0*/  HMMA.16816.F32 R64, R12, R34, R52 ;  /* 0x000000220c40723c */ /* 0x000fe20000001834 */
[----:B------:R-:W1:Y:S01]  /*4bc0*/  LDSM.16.MT88.4 R32, [R214+0x5400] ;  /* 0x00540000d620783b */ /* 0x000e620000004200 */
[----:B------:R5:W-:Y:S01]  /*4bd0*/  MUFU.EX2 R103, R0 ;  /* 0x0000000000677308 */ /* 0x000be20000000800 */
[----:B------:R-:W-:Y:S02]  /*4be0*/  F2FP.F16.F32.PACK_AB R8, R174, R176 ;  /* 0x000000b0ae08723e */ /* 0x000fe400000000ff */
[----:B------:R-:W-:Y:S02]  /*4bf0*/  F2FP.F16.F32.PACK_AB R10, R118, R173 ;  /* 0x000000ad760a723e */ /* 0x000fe400000000ff */
[----:B------:R-:W-:Y:S02]  /*4c00*/  F2FP.F16.F32.PACK_AB R12, R248, R247 ;  /* 0x000000f7f80c723e */ /* 0x000fe400000000ff */
[----:B------:R-:W-:Y:S02]  /*4c10*/  F2FP.F16.F32.PACK_AB R13, R210, R218 ;  /* 0x000000dad20d723e */ /* 0x000fe400000000ff */
[----:B------:R-:W-:-:S02]  /*4c20*/  F2FP.F16.F32.PACK_AB R14, R132, R133 ;  /* 0x00000085840e723e */ /* 0x000fc400000000ff */
[----:B------:R-:W-:Y:S01]  /*4c30*/  F2FP.F16.F32.PACK_AB R15, R205, R208 ;  /* 0x000000d0cd0f723e */ /* 0x000fe200000000ff */
[----:B-----5:R-:W-:-:S06]  /*4c40*/  FFMA.FTZ R0, R143, UR5, -R3 ;  /* 0x000000058f007c23 */ /* 0x020fcc0008010803 */
[C---:B--2---:R-:W-:Y:S01]  /*4c50*/  HMMA.16816.F32 R52, R12.reuse, R20, R68 ;  /* 0x000000140c34723c */ /* 0x044fe20000001844 */
[----:B------:R2:W-:Y:S05]  /*4c60*/  MUFU.EX2 R99, R0 ;  /* 0x0000000000637308 */ /* 0x0005ea0000000800 */
[----:B------:R-:W-:Y:S01]  /*4c70*/  HMMA.16816.F32 R72, R12, R30, R72 ;  /* 0x0000001e0c48723c */ /* 0x000fe20000001848 */
[----:B--2---:R-:W-:-:S04]  /*4c80*/  FFMA.FTZ R0, R142, UR5, -R3 ;  /* 0x000000058e007c23 */ /* 0x004fc80008010803 */
[----:B------:R2:W5:Y:S02]  /*4c90*/  MUFU.EX2 R98, R0 ;  /* 0x0000000000627308 */ /* 0x0005640000000800 */
[----:B--2---:R-:W-:Y:S01]  /*4ca0*/  FFMA.FTZ R0, R140, UR5, -R3 ;  /* 0x000000058c007c23 */ /* 0x004fe20008010803 */
[----:B-----5:R-:W-:-:S05]  /*4cb0*/  F2FP.F16.F32.PACK_AB R9, R98, R99 ;  /* 0x000000636209723e */ /* 0x020fca00000000ff */
[----:B------:R2:W-:Y:S02]  /*4cc0*/  MUFU.EX2 R96, R0 ;  /* 0x0000000000607308 */ /* 0x0005e40000000800 */
[----:B--2---:R-:W-:-:S06]  /*4cd0*/  FFMA.FTZ R0, R136, UR5, -R3 ;  /* 0x0000000588007c23 */ /* 0x004fcc0008010803 */
[----:B------:R2:W5:Y:S02]  /*4ce0*/  MUFU.EX2 R97, R0 ;  /* 0x0000000000617308 */ /* 0x0005640000000800 */
[----:B--2---:R-:W-:Y:S01]  /*4cf0*/  FFMA.FTZ R0, R124, UR5, -R4 ;  /* 0x000000057c007c23 */ /* 0x004fe20008010804 */
[----:B-----5:R-:W-:-:S05]  /*4d00*/  F2FP.F16.F32.PACK_AB R11, R97, R96 ;  /* 0x00000060610b723e */ /* 0x020fca00000000ff */
[----:B------:R2:W5:Y:S02]  /*4d10*/  MUFU.EX2 R100, R0 ;  /* 0x0000000000647308 */ /* 0x0005640000000800 */
[-C--:B------:R-:W-:Y:S06]  /*4d20*/  HMMA.16816.F32 R140, R8, R28.reuse, R48 ;  /* 0x0000001c088c723c */ /* 0x080fec0000001830 */
[----:B------:R-:W-:Y:S06]  /*4d30*/  HMMA.16816.F32 R48, R12, R28, R76 ;  /* 0x0000001c0c30723c */ /* 0x000fec000000184c */
[C---:B------:R-:W-:Y:S01]  /*4d40*/  HMMA.16816.F32 R60, R8.reuse, R30, R44 ;  /* 0x0000001e083c723c */ /* 0x040fe2000000182c */
[--C-:B--2---:R-:W-:Y:S01]  /*4d50*/  FFMA.FTZ R0, R17, UR5, -R4.reuse ;  /* 0x0000000511007c23 */ /* 0x104fe20008010804 */
[----:B------:R-:W2:Y:S03]  /*4d60*/  LDSM.16.MT88.4 R28, [R213+0x5800] ;  /* 0x00580000d51c783b */ /* 0x000ea60000004200 */
[----:B------:R3:W-:Y:S01]  /*4d70*/  MUFU.EX2 R81, R0 ;  /* 0x0000000000517308 */ /* 0x0007e20000000800 */
[C---:B------:R-:W-:Y:S06]  /*4d80*/  HMMA.16816.F32 R40, R8.reuse, R20, R40 ;  /* 0x000000140828723c */ /* 0x040fec0000001828 */
[-C--:B------:R-:W-:Y:S06]  /*4d90*/  HMMA.16816.F32 R44, R8, R22.reuse, R56 ;  /* 0x00000016082c723c */ /* 0x080fec0000001838 */
[----:B------:R-:W-:Y:S01]  /*4da0*/  HMMA.16816.F32 R56, R12, R22, R64 ;  /* 0x000000160c38723c */ /* 0x000fe20000001840 */
[----:B------:R-:W-:Y:S01]  /*4db0*/  F2FP.F16.F32.PACK_AB R8, R114, R116 ;  /* 0x000000747208723e */ /* 0x000fe200000000ff */
[----:B------:R-:W2:Y:S01]  /*4dc0*/  LDSM.16.MT88.4 R20, [R214+0x5800] ;  /* 0x00580000d614783b */ /* 0x000ea20000004200 */
[----:B------:R-:W-:Y:S01]  /*4dd0*/  F2FP.F16.F32.PACK_AB R10, R105, R107 ;  /* 0x0000006b690a723e */ /* 0x000fe200000000ff */
[----:B---3--:R-:W-:-:S03]  /*4de0*/  FFMA.FTZ R0, R18, UR5, -R4 ;  /* 0x0000000512007c23 */ /* 0x008fc60008010804 */
[----:B-----5:R-:W-:Y:S01]  /*4df0*/  F2FP.F16.F32.PACK_AB R12, R100, R103 ;  /* 0x00000067640c723e */ /* 0x020fe200000000ff */
[----:B------:R3:W5:Y:S02]  /*4e00*/  MUFU.EX2 R80, R0 ;  /* 0x0000000000507308 */ /* 0x0007640000000800 */
[----:B---3--:R-:W-:Y:S01]  /*4e10*/  FFMA.FTZ R0, R150, UR5, -R3 ;  /* 0x0000000596007c23 */ /* 0x008fe20008010803 */
[----:B-----5:R-:W-:-:S05]  /*4e20*/  F2FP.F16.F32.PACK_AB R14, R80, R81 ;  /* 0x00000051500e723e */ /* 0x020fca00000000ff */
[----:B------:R3:W-:Y:S02]  /*4e30*/  MUFU.EX2 R95, R0 ;  /* 0x00000000005f7308 */ /* 0x0007e40000000800 */
[----:B---3--:R-:W-:-:S06]  /*4e40*/  FFMA.FTZ R0, R149, UR5, -R3 ;  /* 0x0000000595007c23 */ /* 0x008fcc0008010803 */
        /* <DEDUP_REMOVED lines=9> */
[C---:B----4-:R-:W-:Y:S06]  /*4ee0*/  HMMA.16816.F32 R140, R8.reuse, R36, R140 ;  /* 0x00000024088c723c */ /* 0x050fec000000188c */
[C---:B------:R-:W-:Y:S06]  /*4ef0*/  HMMA.16816.F32 R60, R8.reuse, R38, R60 ;  /* 0x00000026083c723c */ /* 0x040fec000000183c */
[----:B-1----:R-:W-:Y:S01]  /*4f00*/  HMMA.16816.F32 R156, R8, R32, R40 ;  /* 0x00000020089c723c */ /* 0x002fe20000001828 */
[----:B---3--:R-:W-:-:S04]  /*4f10*/  FFMA.FTZ R0, R26, UR5, -R4 ;  /* 0x000000051a007c23 */ /* 0x008fc80008010804 */
[----:B------:R1:W3:Y:S01]  /*4f20*/  MUFU.EX2 R68, R0 ;  /* 0x0000000000447308 */ /* 0x0002e20000000800 */
[----:B------:R-:W-:Y:S07]  /*4f30*/  HMMA.16816.F32 R44, R8, R34, R44 ;  /* 0x00000022082c723c */ /* 0x000fee000000182c */
[----:B------:R-:W-:Y:S02]  /*4f40*/  F2FP.F16.F32.PACK_AB R8, R186, R197 ;  /* 0x000000c5ba08723e */ /* 0x000fe400000000ff */
[----:B------:R-:W-:-:S02]  /*4f50*/  F2FP.F16.F32.PACK_AB R9, R203, R204 ;  /* 0x000000cccb09723e */ /* 0x000fc400000000ff */
[----:B------:R-:W-:Y:S02]  /*4f60*/  F2FP.F16.F32.PACK_AB R10, R185, R184 ;  /* 0x000000b8b90a723e */ /* 0x000fe400000000ff */
[----:B------:R-:W-:Y:S01]  /*4f70*/  F2FP.F16.F32.PACK_AB R11, R201, R202 ;  /* 0x000000cac90b723e */ /* 0x000fe200000000ff */
[----:B-1----:R-:W-:Y:S01]  /*4f80*/  FFMA.FTZ R0, R85, UR5, -R4 ;  /* 0x0000000555007c23 */ /* 0x002fe20008010804 */
[----:B---3--:R-:W-:-:S03]  /*4f90*/  F2FP.F16.F32.PACK_AB R168, R68, R76 ;  /* 0x0000004c44a8723e */ /* 0x008fc600000000ff */
[----:B------:R1:W-:Y:S02]  /*4fa0*/  MUFU.EX2 R64, R0 ;  /* 0x0000000000407308 */ /* 0x0003e40000000800 */
[C---:B------:R-:W-:Y:S06]  /*4fb0*/  HMMA.16816.F32 R48, R8.reuse, R36, R48 ;  /* 0x000000240830723c */ /* 0x040fec0000001830 */
[C---:B------:R-:W-:Y:S06]  /*4fc0*/  HMMA.16816.F32 R40, R8.reuse, R38, R72 ;  /* 0x000000260828723c */ /* 0x040fec0000001848 */
[----:B------:R-:W-:Y:S01]  /*4fd0*/  HMMA.16816.F32 R36, R8, R32, R52 ;  /* 0x000000200824723c */ /* 0x000fe20000001834 */
[----:B-1----:R-:W-:-:S05]  /*4fe0*/  FFMA.FTZ R0, R152, UR5, -R3 ;  /* 0x0000000598007c23 */ /* 0x002fca0008010803 */
[----:B------:R-:W-:Y:S01]  /*4ff0*/  HMMA.16816.F32 R8, R8, R34, R56 ;  /* 0x000000220808723c */ /* 0x000fe20000001838 */
[----:B------:R-:W-:Y:S01]  /*5000*/  LDSM.16.MT88.4 R32, [R214+0x5c00] ;  /* 0x005c0000d620783b */ /* 0x000fe20000004200 */
[----:B------:R1:W-:Y:S02]  /*5010*/  MUFU.EX2 R66, R0 ;  /* 0x0000000000427308 */ /* 0x0003e40000000800 */
[--C-:B-1----:R-:W-:Y:S02]  /*5020*/  FFMA.FTZ R0, R151, UR5, -R3.reuse ;  /* 0x0000000597007c23 */ /* 0x102fe40008010803 */
[----:B------:R-:W1:Y:S04]  /*5030*/  LDSM.16.MT88.4 R148, [R213+0x5c00] ;  /* 0x005c0000d594783b */ /* 0x000e680000004200 */
[----:B------:R3:W4:Y:S02]  /*5040*/  MUFU.EX2 R65, R0 ;  /* 0x0000000000417308 */ /* 0x0007240000000800 */
[----:B---3--:R-:W-:Y:S01]  /*5050*/  FFMA.FTZ R0, R7, UR5, -R3 ;  /* 0x0000000507007c23 */ /* 0x008fe20008010803 */
[----:B------:R-:W-:-:S02]  /*5060*/  F2FP.F16.F32.PACK_AB R7, R91, R92 ;  /* 0x0000005c5b07723e */ /* 0x000fc400000000ff */
[----:B----4-:R-:W-:-:S03]  /*5070*/  F2FP.F16.F32.PACK_AB R13, R65, R66 ;  /* 0x00000042410d723e */ /* 0x010fc600000000ff */
[----:B------:R3:W-:Y:S02]  /*5080*/  MUFU.EX2 R26, R0 ;  /* 0x00000000001a7308 */ /* 0x0007e40000000800 */
[----:B---3--:R-:W-:-:S06]  /*5090*/  FFMA.FTZ R0, R25, UR5, -R3 ;  /* 0x0000000519007c23 */ /* 0x008fcc0008010803 */
[----:B------:R3:W4:Y:S02]  /*50a0*/  MUFU.EX2 R27, R0 ;  /* 0x00000000001b7308 */ /* 0x0007240000000800 */
[----:B---3--:R-:W-:Y:S01]  /*50b0*/  FFMA.FTZ R0, R89, UR5, -R4 ;  /* 0x0000000559007c23 */ /* 0x008fe20008010804 */
[----:B------:R-:W-:Y:S02]  /*50c0*/  F2FP.F16.F32.PACK_AB R4, R192, R187 ;  /* 0x000000bbc004723e */ /* 0x000fe400000000ff */
[----:B----4-:R-:W-:-:S03]  /*50d0*/  F2FP.F16.F32.PACK_AB R15, R27, R26 ;  /* 0x0000001a1b0f723e */ /* 0x010fc600000000ff */
[----:B------:R3:W4:Y:S02]  /*50e0*/  MUFU.EX2 R231, R0 ;  /* 0x0000000000e77308 */ /* 0x0007240000000800 */
[C---:B--2---:R-:W-:Y:S06]  /*50f0*/  HMMA.16816.F32 R48, R4.reuse, R28, R48 ;  /* 0x0000001c0430723c */ /* 0x044fec0000001830 */
[C---:B------:R-:W-:Y:S06]  /*5100*/  HMMA.16816.F32 R40, R4.reuse, R30, R40 ;  /* 0x0000001e0428723c */ /* 0x040fec0000001828 */
[----:B------:R-:W-:Y:S01]  /*5110*/  HMMA.16816.F32 R36, R4, R20, R36 ;  /* 0x000000140424723c */ /* 0x000fe20000001824 */
[----:B---3--:R-:W-:Y:S01]  /*5120*/  FFMA.FTZ R0, R84, UR5, -R3 ;  /* 0x0000000554007c23 */ /* 0x008fe20008010803 */
[----:B----4-:R-:W-:-:S03]  /*5130*/  F2FP.F16.F32.PACK_AB R170, R231, R64 ;  /* 0x00000040e7aa723e */ /* 0x010fc600000000ff */
[----:B------:R2:W-:Y:S01]  /*5140*/  MUFU.EX2 R52, R0 ;  /* 0x0000000000347308 */ /* 0x0005e20000000800 */
[----:B------:R-:W-:Y:S06]  /*5150*/  HMMA.16816.F32 R8, R4, R22, R8 ;  /* 0x000000160408723c */ /* 0x000fec0000001808 */
[----:B------:R-:W-:Y:S01]  /*5160*/  HMMA.16816.F32 R140, R12, R28, R140 ;  /* 0x0000001c0c8c723c */ /* 0x000fe2000000188c */
[----:B------:R-:W-:Y:S01]  /*5170*/  FADD.FTZ R4, R163, R144 ;  /* 0x00000090a3047221 */ /* 0x000fe20000010000 */
[----:B------:R-:W-:-:S04]  /*5180*/  FADD.FTZ R5, R110, R109 ;  /* 0x0000006d6e057221 */ /* 0x000fc80000010000 */
[----:B------:R-:W-:Y:S01]  /*5190*/  HMMA.16816.F32 R152, R12, R30, R60 ;  /* 0x0000001e0c98723c */ /* 0x000fe2000000183c */
[----:B--2---:R-:W-:-:S05]  /*51a0*/  FFMA.FTZ R0, R86, UR5, -R3 ;  /* 0x0000000556007c23 */ /* 0x004fca0008010803 */
[C---:B------:R-:W-:Y:S01]  /*51b0*/  HMMA.16816.F32 R156, R12.reuse, R20, R156 ;  /* 0x000000140c9c723c */ /* 0x040fe2000000189c */
[----:B------:R2:W3:Y:S05]  /*51c0*/  MUFU.EX2 R25, R0 ;  /* 0x0000000000197308 */ /* 0x0004ea0000000800 */
[----:B------:R-:W-:Y:S01]  /*51d0*/  HMMA.16816.F32 R12, R12, R22, R44 ;  /* 0x000000160c0c723c */ /* 0x000fe2000000182c */
[--C-:B--2---:R-:W-:Y:S01]  /*51e0*/  FFMA.FTZ R0, R87, UR5, -R3.reuse ;  /* 0x0000000557007c23 */ /* 0x104fe20008010803 */
[----:B------:R-:W-:Y:S01]  /*51f0*/  FFMA.FTZ R3, R88, UR5, -R3 ;  /* 0x0000000558037c23 */ /* 0x000fe20008010803 */
[----:B---3--:R-:W-:Y:S02]  /*5200*/  F2FP.F16.F32.PACK_AB R169, R25, R52 ;  /* 0x0000003419a9723e */ /* 0x008fe400000000ff */
[----:B------:R2:W-:Y:S08]  /*5210*/  MUFU.EX2 R19, R0 ;  /* 0x0000000000137308 */ /* 0x0005f00000000800 */
[----:B------:R3:W4:Y:S01]  /*5220*/  MUFU.EX2 R232, R3 ;  /* 0x0000000300e87308 */ /* 0x0007220000000800 */
[----:B--2---:R-:W-:-:S07]  /*5230*/  FFMA.FTZ R0, R160, UR5, -R16 ;  /* 0x00000005a0007c23 */ /* 0x004fce0008010810 */
[----:B------:R2:W5:Y:S01]  /*5240*/  MUFU.EX2 R18, R0 ;  /* 0x0000000000127308 */ /* 0x0005620000000800 */
[----:B---3--:R-:W-:Y:S01]  /*5250*/  IADD3 R3, -R2, R146, RZ ;  /* 0x0000009202037210 */ /* 0x008fe20007ffe1ff */
[----:B------:R-:W-:Y:S01]  /*5260*/  FADD.FTZ R2, R230, R228 ;  /* 0x000000e4e6027221 */ /* 0x000fe20000010000 */
[----:B----4-:R-:W-:-:S03]  /*5270*/  F2FP.F16.F32.PACK_AB R171, R232, R19 ;  /* 0x00000013e8ab723e */ /* 0x010fc600000000ff */
[----:B------:R-:W-:-:S04]  /*5280*/  FADD.FTZ R3, R233, R2 ;  /* 0x00000002e9037221 */ /* 0x000fc80000010000 */
[----:B------:R-:W-:Y:S01]  /*5290*/  FADD.FTZ R6, R234, R3 ;  /* 0x00000003ea067221 */ /* 0x000fe20000010000 */
[----:B-1----:R-:W-:Y:S01]  /*52a0*/  HMMA.16816.F32 R140, R168, R148, R140 ;  /* 0x00000094a88c723c */ /* 0x002fe2000000188c */
[----:B--2---:R-:W-:-:S05]  /*52b0*/  FFMA.FTZ R0, R161, UR5, -R16 ;  /* 0x00000005a1007c23 */ /* 0x004fca0008010810 */
[C---:B------:R-:W-:Y:S01]  /*52c0*/  HMMA.16816.F32 R152, R168.reuse, R150, R152 ;  /* 0x00000096a898723c */ /* 0x040fe20000001898 */
[----:B------:R1:W-:Y:S05]  /*52d0*/  MUFU.EX2 R17, R0 ;  /* 0x0000000000117308 */ /* 0x0003ea0000000800 */
[C---:B------:R-:W-:Y:S06]  /*52e0*/  HMMA.16816.F32 R156, R168.reuse, R32, R156 ;  /* 0x00000020a89c723c */ /* 0x040fec000000189c */
[----:B------:R-:W-:Y:S01]  /*52f0*/  HMMA.16816.F32 R168, R168, R34, R12 ;  /* 0x00000022a8a8723c */ /* 0x000fe2000000180c */
[----:B-1----:R-:W-:-:S04]  /*5300*/  FFMA.FTZ R0, R162, UR5, -R16 ;  /* 0x00000005a2007c23 */ /* 0x002fc80008010810 */
[----:B------:R1:W2:Y:S02]  /*5310*/  MUFU.EX2 R230, R0 ;  /* 0x0000000000e67308 */ /* 0x0002a40000000800 */
[----:B-1----:R-:W-:Y:S01]  /*5320*/  FADD.FTZ R0, R167, R165 ;  /* 0x000000a5a7007221 */ /* 0x002fe20000010000 */
[----:B-----5:R-:W-:Y:S02]  /*5330*/  F2FP.F16.F32.PACK_AB R165, R18, R90 ;  /* 0x0000005a12a5723e */ /* 0x020fe400000000ff */
[----:B--2---:R-:W-:Y:S01]  /*5340*/  F2FP.F16.F32.PACK_AB R167, R230, R17 ;  /* 0x00000011e6a7723e */ /* 0x004fe200000000ff */
[----:B------:R-:W-:Y:S01]  /*5350*/  FADD.FTZ R2, R166, R0 ;  /* 0x00000000a6027221 */ /* 0x000fe20000010000 */
[----:B------:R-:W-:Y:S01]  /*5360*/  FADD.FTZ R0, R145, R4 ;  /* 0x0000000491007221 */ /* 0x000fe20000010000 */
[----:B------:R-:W-:Y:S01]  /*5370*/  FADD.FTZ R4, R111, R5 ;  /* 0x000000056f047221 */ /* 0x000fe20000010000 */
[----:B------:R-:W-:Y:S01]  /*5380*/  F2FP.F16.F32.PACK_AB R166, R229, R93 ;  /* 0x0000005de5a6723e */ /* 0x000fe200000000ff */
[----:B------:R-:W-:Y:S01]  /*5390*/  FADD.FTZ R3, R191, R2 ;  /* 0x00000002bf037221 */ /* 0x000fe20000010000 */
        /* <DEDUP_REMOVED lines=98> */
[C---:B------:R-:W-:Y:S01]  /*59c0*/  F2FP.F16.F32.PACK_AB R164, R199.reuse, R194 ;  /* 0x000000c2c7a4723e */ /* 0x040fe200000000ff */
        /* <DEDUP_REMOVED lines=8> */
[C---:B------:R-:W-:Y:S01]  /*5a50*/  HMMA.16816.F32 R144, R164.reuse, R148, R48 ;  /* 0x00000094a490723c */ /* 0x040fe20000001830 */
[----:B------:R-:W-:Y:S01]  /*5a60*/  FADD.FTZ R4, R93, R4 ;  /* 0x000000045d047221 */ /* 0x000fe20000010000 */
[----:B------:R-:W-:Y:S01]  /*5a70*/  FADD.FTZ R3, R17, R3 ;  /* 0x0000000311037221 */ /* 0x000fe20000010000 */
[----:B------:R-:W-:Y:S01]  /*5a80*/  FADD.FTZ R2, R64, R2 ;  /* 0x0000000240027221 */ /* 0x000fe20000010000 */
[----:B------:R-:W-:Y:S01]  /*5a90*/  FADD.FTZ R0, R19, R0 ;  /* 0x0000000013007221 */ /* 0x000fe20000010000 */
[----:B------:R-:W-:Y:S01]  /*5aa0*/  FADD.FTZ R229, R229, R4 ;  /* 0x00000004e5e57221 */ /* 0x000fe20000010000 */
[----:B------:R-:W-:Y:S01]  /*5ab0*/  HMMA.16816.F32 R148, R164, R150, R40 ;  /* 0x00000096a494723c */ /* 0x000fe20000001828 */
[----:B------:R-:W-:Y:S01]  /*5ac0*/  FADD.FTZ R230, R230, R3 ;  /* 0x00000003e6e67221 */ /* 0x000fe20000010000 */
[----:B------:R-:W-:Y:S01]  /*5ad0*/  FADD.FTZ R231, R231, R2 ;  /* 0x00000002e7e77221 */ /* 0x000fe20000010000 */
[----:B------:R-:W-:Y:S01]  /*5ae0*/  FADD.FTZ R232, R232, R0 ;  /* 0x00000000e8e87221 */ /* 0x000fe20000010000 */
[----:B------:R-:W-:-:S02]  /*5af0*/  IADD3 R224, R217, 0x400, RZ ;  /* 0x00000400d9e07810 */ /* 0x000fc40007ffe0ff */
[C---:B------:R-:W-:Y:S01]  /*5b00*/  HMMA.16816.F32 R160, R164.reuse, R32, R36 ;  /* 0x00000020a4a0723c */ /* 0x040fe20000001824 */
[C---:B------:R-:W-:Y:S02]  /*5b10*/  IADD3 R223, R217.reuse, 0x800, RZ ;  /* 0x00000800d9df7810 */ /* 0x040fe40007ffe0ff */
[C---:B------:R-:W-:Y:S02]  /*5b20*/  IADD3 R222, R217.reuse, 0xc00, RZ ;  /* 0x00000c00d9de7810 */ /* 0x040fe40007ffe0ff */
[C---:B------:R-:W-:Y:S01]  /*5b30*/  IADD3 R221, R217.reuse, 0x1000, RZ ;  /* 0x00001000d9dd7810 */ /* 0x040fe20007ffe0ff */
[----:B------:R-:W-:Y:S01]  /*5b40*/  HMMA.16816.F32 R164, R164, R34, R8 ;  /* 0x00000022a4a4723c */ /* 0x000fe20000001808 */
[C---:B------:R-:W-:Y:S02]  /*5b50*/  IADD3 R220, R217.reuse, 0x1400, RZ ;  /* 0x00001400d9dc7810 */ /* 0x040fe40007ffe0ff */
[C---:B------:R-:W-:Y:S02]  /*5b60*/  IADD3 R219, R217.reuse, 0x1800, RZ ;  /* 0x00001800d9db7810 */ /* 0x040fe40007ffe0ff */
[----:B------:R-:W-:Y:S01]  /*5b70*/  IADD3 R218, R217, 0x1c00, RZ ;  /* 0x00001c00d9da7810 */ /* 0x000fe20007ffe0ff */
[----:B------:R-:W-:-:S03]  /*5b80*/  NOP ;  /* 0x0000000000007918 */ /* 0x000fc60000000000 */
[----:B------:R-:W-:-:S15]  /*5b90*/  @!P2 BRA `(.L_x_6) ;  /* 0x0000003400eca947 */ /* 0x000fde0003800000 */
[C---:B------:R-:W-:Y:S01]  /*5ba0*/  SHF.L.U64.HI R227, R128.reuse, 0x6, R129 ;  /* 0x0000000680e37819 */ /* 0x040fe20000010281 */
[----:B------:R-:W-:Y:S01]  /*5bb0*/  IMAD.SHL.U32 R228, R128, 0x40, RZ ;  /* 0x0000004080e47824 */ /* 0x000fe200078e00ff */
[----:B------:R-:W-:Y:S01]  /*5bc0*/  LEA.HI.SX32 R225, R225, 0xfffffffe, 0x19 ;  /* 0xfffffffee1e17811 */ /* 0x000fe200078fcaff */
[----:B------:R-:W-:Y:S01]  /*5bd0*/  IMAD.MOV.U32 R3, RZ, RZ, R139 ;  /* 0x000000ffff037224 */ /* 0x000fe200078e008b */
[----:B------:R-:W-:Y:S01]  /*5be0*/  MOV R133, R138 ;  /* 0x0000008a00857202 */ /* 0x000fe20000000f00 */
[----:B------:R-:W-:Y:S01]  /*5bf0*/  IMAD.MOV.U32 R134, RZ, RZ, R137 ;  /* 0x000000ffff867224 */ /* 0x000fe200078e0089 */
[----:B------:R-:W-:Y:S01]  /*5c00*/  MOV R135, R24 ;  /* 0x0000001800877202 */ /* 0x000fe20000000f00 */
[----:B------:R-:W-:Y:S01]  /*5c10*/  ULDC.64 UR8, c[0x0][0x248] ;  /* 0x0000920000087ab9 */ /* 0x000fe20000000a00 */
[----:B------:R-:W-:Y:S01]  /*5c20*/  ULDC UR4, c[0x0][0x2ec] ;  /* 0x0000bb0000047ab9 */ /* 0x000fe20000000800 */
[----:B------:R-:W-:Y:S02]  /*5c30*/  USHF.L.U64.HI UR14, UR8, 0x6, UR9 ;  /* 0x00000006080e7899 */ /* 0x000fe40008010209 */
[----:B------:R-:W-:Y:S01]  /*5c40*/  USHF.L.U32 UR5, UR8, 0x6, URZ ;  /* 0x0000000608057899 */ /* 0x000fe2000800063f */
[----:B------:R-:W-:Y:S01]  /*5c50*/  ULDC.64 UR12, c[0x0][0x250] ;  /* 0x00009400000c7ab9 */ /* 0x000fe20000000a00 */
[----:B------:R-:W-:Y:S01]  /*5c60*/  ULDC.64 UR6, c[0x0][0x218] ;  /* 0x0000860000067ab9 */ /* 0x000fe20000000a00 */
[----:B------:R-:W-:Y:S01]  /*5c70*/  ULDC.64 UR10, c[0x0][0x220] ;  /* 0x00008800000a7ab9 */ /* 0x000fe20000000a00 */
[----:B------:R-:W-:Y:S08]  /*5c80*/  BRA `(.L_x_7) ;  /* 0x0000000000687947 */ /* 0x000ff00003800000 */
.L_x_9:
[----:B------:R-:W2:Y:S01]  /*5c90*/  LDL.64 R234, [R1+0x8] ;  /* 0x0000080001ea7983 */ /* 0x000ea20000100a00 */
[----:B------:R-:W-:Y:S04]  /*5ca0*/  VIADD R0, R225, 0xffffffff ;  /* 0xffffffffe1007836 */ /* 0x000fe80000000000 */
[----:B------:R-:W-:Y:S01]  /*5cb0*/  IMAD.WIDE.U32 R136, R0, UR8, RZ ;  /* 0x0000000800887c25 */ /* 0x000fe2000f8e00ff */
[----:B------:R-:W-:Y:S05]  /*5cc0*/  SHF.R.S32.HI R2, RZ, 0x1f, R0 ;  /* 0x0000001fff027819 */ /* 0x000fea0000011400 */
[----:B------:R-:W-:Y:S04]  /*5cd0*/  IMAD R2, R2, UR8, RZ ;  /* 0x0000000802027c24 */ /* 0x000fe8000f8e02ff */
[----:B------:R-:W-:Y:S04]  /*5ce0*/  IMAD R2, R0, UR9, R2 ;  /* 0x0000000900027c24 */ /* 0x000fe8000f8e0202 */
[----:B------:R-:W-:Y:S01]  /*5cf0*/  IMAD.IADD R2, R137, 0x1, R2 ;  /* 0x0000000189027824 */ /* 0x000fe200078e0202 */
[----:B--2---:R-:W-:Y:S04]  /*5d00*/  LEA R0, P0, R136, R234, 0x7 ;  /* 0x000000ea88007211 */ /* 0x004fe800078038ff */
[----:B------:R-:W-:Y:S02]  /*5d10*/  LEA R172, P1, R0, UR6, 0x1 ;  /* 0x0000000600ac7c11 */ /* 0x000fe4000f8208ff */
[----:B------:R-:W-:Y:S02]  /*5d20*/  LEA.HI.X R2, R136, R251, R2, 0x7, P0 ;  /* 0x000000fb88027211 */ /* 0x000fe400000f3c02 */
[----:B------:R-:W-:Y:S02]  /*5d30*/  IADD3 R138, P0, R172, UR5, RZ ;  /* 0x00000005ac8a7c10 */ /* 0x000fe4000ff1e0ff */
[----:B------:R-:W-:Y:S02]  /*5d40*/  LEA.HI.X R173, R0, UR7, R2, 0x1, P1 ;  /* 0x0000000700ad7c11 */ /* 0x000fe400088f0c02 */
[----:B------:R-:W-:Y:S02]  /*5d50*/  IADD3 R136, P1, R138, UR5, RZ ;  /* 0x000000058a887c10 */ /* 0x000fe4000ff3e0ff */
[----:B------:R-:W-:Y:S01]  /*5d60*/  IADD3.X R139, R173, UR14, RZ, P0, !PT ;  /* 0x0000000ead8b7c10 */ /* 0x000fe200087fe4ff */
[----:B------:R-:W-:Y:S01]  /*5d70*/  @!PT LDS RZ, [RZ] ;  /* 0x00000000fffff984 */ /* 0x000fe20000000800 */
[----:B------:R-:W-:Y:S01]  /*5d80*/  @!PT LDS RZ, [RZ] ;  /* 0x00000000fffff984 */ /* 0x000fe20000000800 */
[----:B------:R-:W-:Y:S01]  /*5d90*/  @!PT LDS RZ, [RZ] ;  /* 0x00000000fffff984 */ /* 0x000fe20000000800 */
[----:B------:R1:W-:Y:S01]  /*5da0*/  LDGSTS.E.BYPASS.LTC128B.128 [R226+0x2000], desc[UR16][R172.64] ;  /* 0x02000000ace27fae */ /* 0x0003e2000b901d50 */
[----:B------:R-:W-:Y:S02]  /*5db0*/  IADD3 R174, P0, R136, UR5, RZ ;  /* 0x0000000588ae7c10 */ /* 0x000fe4000ff1e0ff */
[----:B------:R-:W-:Y:S01]  /*5dc0*/  IADD3.X R137, R139, UR14, RZ, P1, !PT ;  /* 0x0000000e8b897c10 */ /* 0x000fe20008ffe4ff */
[----:B------:R1:W-:Y:S03]  /*5dd0*/  LDGSTS.E.BYPASS.LTC128B.128 [R226+0x2800], desc[UR16][R138.64] ;  /* 0x028000008ae27fae */ /* 0x0003e6000b901d50 */
[----:B------:R-:W-:Y:S01]  /*5de0*/  IADD3.X R175, R137, UR14, RZ, P0, !PT ;  /* 0x0000000e89af7c10 */ /* 0x000fe200087fe4ff */
[----:B------:R1:W-:Y:S04]  /*5df0*/  LDGSTS.E.BYPASS.LTC128B.128 [R226+0x3000], desc[UR16][R136.64] ;  /* 0x0300000088e27fae */ /* 0x0003e8000b901d50 */
[----:B------:R1:W-:Y:S04]  /*5e00*/  LDGSTS.E.BYPASS.LTC128B.128 [R226+0x3800], desc[UR16][R174.64] ;  /* 0x03800000aee27fae */ /* 0x0003e8000b901d50 */
[----:B------:R-:W0:Y:S01]  /*5e10*/  LDGDEPBAR ;  /* 0x00000000000079af */ /* 0x000e220000000000 */
[----:B------:R-:W-:Y:S05]  /*5e20*/  BRA `(.L_x_8) ;  /* 0x0000000c00a87947 */ /* 0x000fea0003800000 */
.L_x_7:
[----:B------:R-:W2:Y:S01]  /*5e30*/  LDL.64 R10, [R1] ;  /* 0x00000000010a7983 */ /* 0x000ea20000100a00 */
[----:B------:R-:W-:Y:S01]  /*5e40*/  SHF.R.S32.HI R0, RZ, 0x1f, R225 ;  /* 0x0000001fff007819 */ /* 0x000fe200000114e1 */
[----:B------:R-:W-:Y:S04]  /*5e50*/  DEPBAR.LE SB0, 0x0 ;  /* 0x000080000000791a */ /* 0x000fe80000000000 */
[----:B------:R-:W-:Y:S01]  /*5e60*/  BAR.SYNC.DEFER_BLOCKING 0x0 ;  /* 0x0000000000007b1d */ /* 0x000fe20000010000 */
[----:B------:R-:W-:Y:S01]  /*5e70*/  IMAD R0, R0, UR12, RZ ;  /* 0x0000000c00007c24 */ /* 0x000fe2000f8e02ff */
[C---:B------:R-:W-:Y:S01]  /*5e80*/  ISETP.GT.AND P2, PT, R225.reuse, RZ, PT ;  /* 0x000000ffe100720c */ /* 0x040fe20003f44270 */
[C---:B------:R-:W-:Y:S04]  /*5e90*/  IMAD.WIDE.U32 R4, R225.reuse, UR12, RZ ;  /* 0x0000000ce1047c25 */ /* 0x040fe8000f8e00ff */
[----:B------:R-:W-:Y:S04]  /*5ea0*/  IMAD R2, R225, UR13, R0 ;  /* 0x0000000de1027c24 */ /* 0x000fe8000f8e0200 */
[----:B------:R-:W-:Y:S01]  /*5eb0*/  IMAD.IADD R2, R5, 0x1, R2 ;  /* 0x0000000105027824 */ /* 0x000fe200078e0202 */
[----:B--2---:R-:W-:Y:S04]  /*5ec0*/  LEA R0, P0, R4, R10, 0x7 ;  /* 0x0000000a04007211 */ /* 0x004fe800078038ff */
[----:B------:R-:W-:Y:S02]  /*5ed0*/  LEA R8, P1, R0, UR10, 0x1 ;  /* 0x0000000a00087c11 */ /* 0x000fe4000f8208ff */
[----:B------:R-:W-:Y:S02]  /*5ee0*/  LEA.HI.X R4, R4, R249, R2, 0x7, P0 ;  /* 0x000000f904047211 */ /* 0x000fe400000f3c02 */
[-C--:B------:R-:W-:Y:S02]  /*5ef0*/  IADD3 R6, P0, R8, R228.reuse, RZ ;  /* 0x000000e408067210 */ /* 0x080fe40007f1e0ff */
[----:B------:R-:W-:Y:S02]  /*5f00*/  LEA.HI.X R9, R0, UR11, R4, 0x1, P1 ;  /* 0x0000000b00097c11 */ /* 0x000fe400088f0c04 */
[-C--:B------:R-:W-:Y:S03]  /*5f10*/  IADD3 R4, P1, R6, R228.reuse, RZ ;  /* 0x000000e406047210 */ /* 0x080fe60007f3e0ff */
[----:B------:R-:W-:Y:S01]  /*5f20*/  @!PT LDS RZ, [RZ] ;  /* 0x00000000fffff984 */ /* 0x000fe20000000800 */
[----:B------:R-:W-:Y:S01]  /*5f30*/  @!PT LDS RZ, [RZ] ;  /* 0x00000000fffff984 */ /* 0x000fe20000000800 */
[----:B------:R-:W-:Y:S01]  /*5f40*/  @!PT LDS RZ, [RZ] ;  /* 0x00000000fffff984 */ /* 0x000fe20000000800 */
[----:B------:R-:W-:Y:S01]  /*5f50*/  LDGSTS.E.BYPASS.LTC128B.128 [R226+0x4000], desc[UR16][R8.64] ;  /* 0x0400000008e27fae */ /* 0x000fe2000b901d50 */
[--C-:B------:R-:W-:Y:S01]  /*5f60*/  IMAD.X R7, R9, 0x1, R227.reuse, P0 ;  /* 0x0000000109077824 */ /* 0x100fe200000e06e3 */
[----:B------:R-:W-:Y:S03]  /*5f70*/  IADD3 R10, P0, R4, R228, RZ ;  /* 0x000000e4040a7210 */ /* 0x000fe60007f1e0ff */
[--C-:B------:R-:W-:Y:S03]  /*5f80*/  IMAD.X R5, R7, 0x1, R227.reuse, P1 ;  /* 0x0000000107057824 */ /* 0x100fe600008e06e3 */
[----:B------:R-:W-:Y:S01]  /*5f90*/  LDGSTS.E.BYPASS.LTC128B.128 [R226+0x4800], desc[UR16][R6.64] ;  /* 0x0480000006e27fae */ /* 0x000fe2000b901d50 */
[----:B------:R-:W-:Y:S07]  /*5fa0*/  IMAD.X R11, R5, 0x1, R227, P0 ;  /* 0x00000001050b7824 */ /* 0x000fee00000e06e3 */
[----:B------:R1:W-:Y:S08]  /*5fb0*/  LDGSTS.E.BYPASS.LTC128B.128 [R226+0x5000], desc[UR16][R4.64] ;  /* 0x0500000004e27fae */ /* 0x0003f0000b901d50 */
[----:B------:R2:W-:Y:S08]  /*5fc0*/  LDGSTS.E.BYPASS.LTC128B.128 [R226+0x5800], desc[UR16][R10.64] ;  /* 0x058000000ae27fae */ /* 0x0005f0000b901d50 */
[----:B------:R-:W-:Y:S08]  /*5fd0*/  LDSM.16.M88.4 R128, [R215] ;  /* 0x00000000d780783b */ /* 0x000ff00000000200 */
[----:B------:R-:W1:Y:S08]  /*5fe0*/  LDSM.16.M88.4 R16, [R212+0x2000] ;  /* 0x00200000d410783b */ /* 0x000e700000000200 */
[----:B------:R-:W2:Y:S08]  /*5ff0*/  LDSM.16.M88.4 R124, [R215+0x1000] ;  /* 0x00100000d77c783b */ /* 0x000eb00000000200 */
[----:B------:R-:W3:Y:S08]  /*6000*/  LDSM.16.M88.4 R32, [R212+0x2400] ;  /* 0x00240000d420783b */ /* 0x000ef00000000200 */
[----:B------:R-:W0:Y:S08]  /*6010*/  LDGDEPBAR ;  /* 0x00000000000079af */ /* 0x000e300000000000 */
[----:B------:R-:W4:Y:S08]  /*6020*/  LDSM.16.M88.4 R48, [R212+0x2800] ;  /* 0x00280000d430783b */ /* 0x000f300000000200 */
[----:B------:R-:W5:Y:S01]  /*6030*/  LDSM.16.M88.4 R64, [R212+0x2c00] ;  /* 0x002c0000d440783b */ /* 0x000f620000000200 */
[-C--:B-1----:R-:W-:Y:S07]  /*6040*/  HMMA.16816.F32 R4, R128, R16.reuse, RZ ;  /* 0x000000108004723c */ /* 0x082fee00000018ff */
[----:B------:R-:W1:Y:S01]  /*6050*/  LDSM.16.M88.4 R80, [R212+0x3000] ;  /* 0x00300000d450783b */ /* 0x000e620000000200 */
[C---:B--2---:R-:W-:Y:S07]  /*6060*/  HMMA.16816.F32 R8, R124.reuse, R16, RZ ;  /* 0x000000107c08723c */ /* 0x044fee00000018ff */
[----:B------:R-:W2:Y:S01]  /*6070*/  LDSM.16.M88.4 R96, [R212+0x3400] ;  /* 0x00340000d460783b */ /* 0x000ea20000000200 */
[-C--:B------:R-:W-:Y:S06]  /*6080*/  HMMA.16816.F32 R12, R124, R18.reuse, RZ ;  /* 0x000000127c0c723c */ /* 0x080fec00000018ff */
[C---:B------:R-:W-:Y:S01]  /*6090*/  HMMA.16816.F32 R16, R128.reuse, R18, RZ ;  /* 0x000000128010723c */ /* 0x040fe200000018ff */
[----:B------:R-:W2:Y:S05]  /*60a0*/  LDSM.16.M88.4 R112, [R212+0x3800] ;  /* 0x00380000d470783b */ /* 0x000eaa0000000200 */
[-C--:B---3--:R-:W-:Y:S03]  /*60b0*/  HMMA.16816.F32 R20, R128, R32.reuse, RZ ;  /* 0x000000208014723c */ /* 0x088fe600000018ff */
[----:B------:R-:W3:Y:S03]  /*60c0*/  LDSM.16.M88.4 R136, [R212+0x3c00] ;  /* 0x003c0000d488783b */ /* 0x000ee60000000200 */
[C---:B------:R-:W-:Y:S05]  /*60d0*/  HMMA.16816.F32 R24, R124.reuse, R32, RZ ;  /* 0x000000207c18723c */ /* 0x040fea00000018ff */
[----:B------:R-:W-:Y:S01]  /*60e0*/  LDSM.16.M88.4 R172, [R216] ;  /* 0x00000000d8ac783b */ /* 0x000fe20000000200 */
[-C--:B------:R-:W-:Y:S06]  /*60f0*/  HMMA.16816.F32 R28, R124, R34.reuse, RZ ;  /* 0x000000227c1c723c */ /* 0x080fec00000018ff */
[C---:B------:R-:W-:Y:S01]  /*6100*/  HMMA.16816.F32 R32, R128.reuse, R34, RZ ;  /* 0x000000228020723c */ /* 0x040fe200000018ff */
[----:B------:R-:W3:Y:S05]  /*6110*/  LDSM.16.M88.4 R176, [R217] ;  /* 0x00000000d9b0783b */ /* 0x000eea0000000200 */
[-C--:B----4-:R-:W-:Y:S03]  /*6120*/  HMMA.16816.F32 R36, R128, R48.reuse, RZ ;  /* 0x000000308024723c */ /* 0x090fe600000018ff */
[----:B------:R-:W4:Y:S03]  /*6130*/  LDSM.16.M88.4 R180, [R216+0x1000] ;  /* 0x00100000d8b4783b */ /* 0x000f260000000200 */
[C---:B------:R-:W-:Y:S05]  /*6140*/  HMMA.16816.F32 R40, R124.reuse, R48, RZ ;  /* 0x000000307c28723c */ /* 0x040fea00000018ff */
[----:B------:R-:W4:Y:S01]  /*6150*/  LDSM.16.M88.4 R184, [R224] ;  /* 0x00000000e0b8783b */ /* 0x000f220000000200 */
[-C--:B------:R-:W-:Y:S06]  /*6160*/  HMMA.16816.F32 R44, R124, R50.reuse, RZ ;  /* 0x000000327c2c723c */ /* 0x080fec00000018ff */
[C---:B------:R-:W-:Y:S01]  /*6170*/  HMMA.16816.F32 R48, R128.reuse, R50, RZ ;  /* 0x000000328030723c */ /* 0x040fe200000018ff */
[----:B------:R-:W4:Y:S05]  /*6180*/  LDSM.16.M88.4 R188, [R223] ;  /* 0x00000000dfbc783b */ /* 0x000f2a0000000200 */
[-C--:B-----5:R-:W-:Y:S03]  /*6190*/  HMMA.16816.F32 R52, R128, R64.reuse, RZ ;  /* 0x000000408034723c */ /* 0x0a0fe600000018ff */
[----:B------:R-:W5:Y:S03]  /*61a0*/  LDSM.16.M88.4 R192, [R222] ;  /* 0x00000000dec0783b */ /* 0x000f660000000200 */
[C---:B------:R-:W-:Y:S05]  /*61b0*/  HMMA.16816.F32 R56, R124.reuse, R64, RZ ;  /* 0x000000407c38723c */ /* 0x040fea00000018ff */
[----:B------:R-:W5:Y:S01]  /*61c0*/  LDSM.16.M88.4 R196, [R221] ;  /* 0x00000000ddc4783b */ /* 0x000f620000000200 */
[-C--:B------:R-:W-:Y:S06]  /*61d0*/  HMMA.16816.F32 R60, R124, R66.reuse, RZ ;  /* 0x000000427c3c723c */ /* 0x080fec00000018ff */
[C---:B------:R-:W-:Y:S01]  /*61e0*/  HMMA.16816.F32 R64, R128.reuse, R66, RZ ;  /* 0x000000428040723c */ /* 0x040fe200000018ff */
[----:B------:R-:W5:Y:S05]  /*61f0*/  LDSM.16.M88.4 R200, [R220] ;  /* 0x00000000dcc8783b */ /* 0x000f6a0000000200 */
[-C--:B-1----:R-:W-:Y:S03]  /*6200*/  HMMA.16816.F32 R68, R128, R80.reuse, RZ ;  /* 0x000000508044723c */ /* 0x082fe600000018ff */
[----:B------:R-:W1:Y:S03]  /*6210*/  LDSM.16.M88.4 R204, [R219] ;  /* 0x00000000dbcc783b */ /* 0x000e660000000200 */
[C---:B------:R-:W-:Y:S05]  /*6220*/  HMMA.16816.F32 R72, R124.reuse, R80, RZ ;  /* 0x000000507c48723c */ /* 0x040fea00000018ff */
[----:B------:R-:W1:Y:S01]  /*6230*/  LDSM.16.M88.4 R208, [R218] ;  /* 0x00000000dad0783b */ /* 0x000e620000000200 */
[-C--:B------:R-:W-:Y:S01]  /*6240*/  HMMA.16816.F32 R76, R124, R82.reuse, RZ ;  /* 0x000000527c4c723c */ /* 0x080fe200000018ff */
[----:B------:R-:W-:Y:S05]  /*6250*/  DEPBAR.LE SB0, 0x0 ;  /* 0x000080000000791a */ /* 0x000fea0000000000 */
[C---:B------:R-:W-:Y:S01]  /*6260*/  HMMA.16816.F32 R80, R128.reuse, R82, RZ ;  /* 0x000000528050723c */ /* 0x040fe200000018ff */
[----:B------:R-:W-:Y:S05]  /*6270*/  BAR.SYNC.DEFER_BLOCKING 0x0 ;  /* 0x0000000000007b1d */ /* 0x000fea0000010000 */
[-C--:B--2---:R-:W-:Y:S06]  /*6280*/  HMMA.16816.F32 R84, R128, R96.reuse, RZ ;  /* 0x000000608054723c */ /* 0x084fec00000018ff */
[C---:B------:R-:W-:Y:S06]  /*6290*/  HMMA.16816.F32 R88, R124.reuse, R96, RZ ;  /* 0x000000607c58723c */ /* 0x040fec00000018ff */
[-C--:B------:R-:W-:Y:S06]  /*62a0*/  HMMA.16816.F32 R92, R124, R98.reuse, RZ ;  /* 0x000000627c5c723c */ /* 0x080fec00000018ff */
[C---:B------:R-:W-:Y:S06]  /*62b0*/  HMMA.16816.F32 R96, R128.reuse, R98, RZ ;  /* 0x000000628060723c */ /* 0x040fec00000018ff */
[-C--:B------:R-:W-:Y:S06]  /*62c0*/  HMMA.16816.F32 R100, R128, R112.reuse, RZ ;  /* 0x000000708064723c */ /* 0x080fec00000018ff */
[C---:B------:R-:W-:Y:S06]  /*62d0*/  HMMA.16816.F32 R104, R124.reuse, R112, RZ ;  /* 0x000000707c68723c */ /* 0x040fec00000018ff */
[-C--:B------:R-:W-:Y:S06]  /*62e0*/  HMMA.16816.F32 R108, R124, R114.reuse, RZ ;  /* 0x000000727c6c723c */ /* 0x080fec00000018ff */
[C---:B------:R-:W-:Y:S06]  /*62f0*/  HMMA.16816.F32 R112, R128.reuse, R114, RZ ;  /* 0x000000728070723c */ /* 0x040fec00000018ff */
[-C--:B---3--:R-:W-:Y:S06]  /*6300*/  HMMA.16816.F32 R116, R128, R136.reuse, RZ ;  /* 0x000000888074723c */ /* 0x088fec00000018ff */
[C---:B------:R-:W-:Y:S06]  /*6310*/  HMMA.16816.F32 R120, R124.reuse, R136, RZ ;  /* 0x000000887c78723c */ /* 0x040fec00000018ff */
[-C--:B------:R-:W-:Y:S06]  /*6320*/  HMMA.16816.F32 R124, R124, R138.reuse, RZ ;  /* 0x0000008a7c7c723c */ /* 0x080fec00000018ff */
[----:B------:R-:W-:Y:S06]  /*6330*/  HMMA.16816.F32 R128, R128, R138, RZ ;  /* 0x0000008a8080723c */ /* 0x000fec00000018ff */
[-C--:B------:R-:W-:Y:S06]  /*6340*/  HMMA.16816.F32 R4, R172, R176.reuse, R4 ;  /* 0x000000b0ac04723c */ /* 0x080fec0000001804 */
[C---:B----4-:R-:W-:Y:S06]  /*6350*/  HMMA.16816.F32 R8, R180.reuse, R176, R8 ;  /* 0x000000b0b408723c */ /* 0x050fec0000001808 */
[-C--:B------:R-:W-:Y:S06]  /*6360*/  HMMA.16816.F32 R12, R180, R178.reuse, R12 ;  /* 0x000000b2b40c723c */ /* 0x080fec000000180c */
[C---:B------:R-:W-:Y:S06]  /*6370*/  HMMA.16816.F32 R16, R172.reuse, R178, R16 ;  /* 0x000000b2ac10723c */ /* 0x040fec0000001810 */
[----:B------:R-:W-:Y:S01]  /*6380*/  FMNMX.FTZ R0, R4, R3, !PT ;  /* 0x0000000304007209 */ /* 0x000fe20007810000 */
[-C--:B------:R-:W-:Y:S04]  /*6390*/  HMMA.16816.F32 R20, R172, R184.reuse, R20 ;  /* 0x000000b8ac14723c */ /* 0x080fe80000001814 */
[----:B------:R-:W-:Y:S02]  /*63a0*/  FMNMX.FTZ R2, R6, R133, !PT ;  /* 0x0000008506027209 */ /* 0x000fe40007810000 */
[----:B------:R-:W-:Y:S01]  /*63b0*/  FMNMX.FTZ R132, R5, R0, !PT ;  /* 0x0000000005847209 */ /* 0x000fe20007810000 */
[C---:B------:R-:W-:Y:S04]  /*63c0*/  HMMA.16816.F32 R24, R180.reuse, R184, R24 ;  /* 0x000000b8b418723c */ /* 0x040fe80000001818 */
[----:B------:R-:W-:Y:S02]  /*63d0*/  FMNMX.FTZ R0, R7, R2, !PT ;  /* 0x0000000207007209 */ /* 0x000fe40007810000 */
[-C--:B------:R-:W-:Y:S05]  /*63e0*/  HMMA.16816.F32 R28, R180, R186.reuse, R28 ;  /* 0x000000bab41c723c */ /* 0x080fea000000181c */
[----:B------:R-:W-:Y:S01]  /*63f0*/  FMNMX.FTZ R2, R16, R132, !PT ;  /* 0x0000008410027209 */ /* 0x000fe20007810000 */
[C---:B------:R-:W-:Y:S05]  /*6400*/  HMMA.16816.F32 R32, R172.reuse, R186, R32 ;  /* 0x000000baac20723c */ /* 0x040fea0000001820 */
[----:B------:R-:W-:Y:S01]  /*6410*/  FMNMX.FTZ R132, R8, R134, !PT ;  /* 0x0000008608847209 */ /* 0x000fe20007810000 */
        /* <DEDUP_REMOVED lines=8> */
[-C--:B-----5:R-:W-:Y:S05]  /*64a0*/  HMMA.16816.F32 R52, R172, R192.reuse, R52 ;  /* 0x000000c0ac34723c */ /* 0x0a0fea0000001834 */
        /* <DEDUP_REMOVED lines=23> */
[-C--:B-1----:R-:W-:Y:S05]  /*6620*/  HMMA.16816.F32 R100, R172, R204.reuse, R100 ;  /* 0x000000ccac64723c */ /* 0x082fea0000001864 */
        /* <DEDUP_REMOVED lines=13> */
[----:B------:R-:W-:Y:S05]  /*6700*/  HMMA.16816.F32 R128, R172, R210, R128 ;  /* 0x000000d2ac80723c */ /* 0x000fea0000001880 */
[----:B------:R-:W-:Y:S02]  /*6710*/  FMNMX.FTZ R2, R28, R2, !PT ;  /* 0x000000021c027209 */ /* 0x000fe40007810000 */
[----:B------:R-:W-:Y:S04]  /*6720*/  FMNMX.FTZ R132, R38, R132, !PT ;  /* 0x0000008426847209 */ /* 0x000fe80007810000 */
[----:B------:R-:W-:Y:S02]  /*6730*/  FMNMX.FTZ R176, R37, R176, !PT ;  /* 0x000000b025b07209 */ /* 0x000fe40007810000 */
        /* <DEDUP_REMOVED lines=87> */
[----:B------:R-:W-:Y:S01]  /*6cb0*/  FMNMX.FTZ R176, R129, R176, !PT ;  /* 0x000000b081b07209 */ /* 0x000fe20007810000 */
[----:B------:R-:W-:Y:S06]  /*6cc0*/  @P2 BRA `(.L_x_9) ;  /* 0xffffffec00f02947 */ /* 0x000fec000383ffff */
.L_x_8:
[----:B-1----:R-:W-:Y:S01]  /*6cd0*/  SHFL.BFLY PT, R139, R176, 0x2, 0x1f ;  /* 0x0c401f00b08b7f89 */ /* 0x002fe200000e0000 */
[----:B------:R-:W-:Y:S02]  /*6ce0*/  FMNMX.FTZ R136, R131, R177, !PT ;  /* 0x000000b183887209 */ /* 0x000fe40007810000 */
[----:B------:R-:W-:Y:S02]  /*6cf0*/  FMNMX.FTZ R0, R122, R178, !PT ;  /* 0x000000b27a007209 */ /* 0x000fe40007810000 */
[----:B------:R-:W-:Y:S03]  /*6d00*/  FMNMX.FTZ R2, R121, R132, !PT ;  /* 0x0000008479027209 */ /* 0x000fe60007810000 */
[----:B------:R-:W-:Y:S01]  /*6d10*/  SHFL.BFLY PT, R172, R136, 0x2, 0x1f ;  /* 0x0c401f0088ac7f89 */ /* 0x000fe200000e0000 */
[----:B------:R-:W-:Y:S02]  /*6d20*/  FMNMX.FTZ R0, R123, R0, !PT ;  /* 0x000000007b007209 */ /* 0x000fe40007810000 */
[----:B------:R-:W-:Y:S02]  /*6d30*/  FMNMX.FTZ R2, R124, R2, !PT ;  /* 0x000000027c027209 */ /* 0x000fe40007810000 */
[----:B------:R-:W-:Y:S02]  /*6d40*/  FMNMX.FTZ R0, R126, R0, !PT ;  /* 0x000000007e007209 */ /* 0x000fe40007810000 */
[----:B------:R-:W-:Y:S02]  /*6d50*/  FMNMX.FTZ R132, R125, R2, !PT ;  /* 0x000000027d847209 */ /* 0x000fe40007810000 */
[----:B------:R-:W-:Y:S02]  /*6d60*/  FMNMX.FTZ R0, R127, R0, !PT ;  /* 0x000000007f007209 */ /* 0x000fe40007810000 */
[----:B------:R-:W-:Y:S01]  /*6d70*/  IADD3 R225, R225, -0x1, RZ ;  /* 0xffffffffe1e17810 */ /* 0x000fe20007ffe0ff */
[----:B------:R-:W-:Y:S08]  /*6d80*/  SHFL.BFLY PT, R137, R132, 0x2, 0x1f ;  /* 0x0c401f0084897f89 */ /* 0x000ff000000e0000 */
[----:B------:R-:W1:Y:S02]  /*6d90*/  SHFL.BFLY PT, R2, R0, 0x2, 0x1f ;  /* 0x0c401f0000027f89 */ /* 0x000e6400000e0000 */
[----:B-1----:R-:W-:Y:S02]  /*6da0*/  FMNMX.FTZ R2, R0, R2, !PT ;  /* 0x0000000200027209 */ /* 0x002fe40007810000 */
[----:B------:R-:W-:Y:S02]  /*6db0*/  FMNMX.FTZ R136, R136, R172, !PT ;  /* 0x000000ac88887209 */ /* 0x000fe40007810000 */
[----:B------:R-:W-:Y:S02]  /*6dc0*/  FMNMX.FTZ R139, R176, R139, !PT ;  /* 0x0000008bb08b7209 */ /* 0x000fe40007810000 */
[----:B------:R-:W-:Y:S01]  /*6dd0*/  FMNMX.FTZ R137, R132, R137, !PT ;  /* 0x0000008984897209 */ /* 0x000fe20007810000 */
[----:B------:R-:W-:Y:S08]  /*6de0*/  SHFL.BFLY PT, R172, R136, 0x1, 0x1f ;  /* 0x0c201f0088ac7f89 */ /* 0x000ff000000e0000 */
[----:B------:R-:W1:Y:S08]  /*6df0*/  SHFL.BFLY PT, R138, R139, 0x1, 0x1f ;  /* 0x0c201f008b8a7f89 */ /* 0x000e7000000e0000 */
[----:B------:R-:W2:Y:S08]  /*6e00*/  SHFL.BFLY PT, R173, R137, 0x1, 0x1f ;  /* 0x0c201f0089ad7f89 */ /* 0x000eb000000e0000 */
[----:B------:R-:W3:Y:S01]  /*6e10*/  SHFL.BFLY PT, R132, R2, 0x1, 0x1f ;  /* 0x0c201f0002847f89 */ /* 0x000ee200000e0000 */
[----:B-1----:R-:W-:Y:S02]  /*6e20*/  FMNMX.FTZ R139, R139, R138, !PT ;  /* 0x0000008a8b8b7209 */ /* 0x002fe40007810000 */
[----:B------:R-:W-:Y:S02]  /*6e30*/  FMNMX.FTZ R138, R136, R172, !PT ;  /* 0x000000ac888a7209 */ /* 0x000fe40007810000 */
[C---:B------:R-:W-:Y:S01]  /*6e40*/  FSETP.NEU.FTZ.AND P0, PT, R139.reuse, -INF , PT ;  /* 0xff8000008b00780b */ /* 0x040fe20003f1d000 */
[----:B------:R-:W-:Y:S01]  /*6e50*/  FADD.FTZ R0, -R139, R3 ;  /* 0x000000038b007221 */ /* 0x000fe20000010100 */
[----:B--2---:R-:W-:Y:S03]  /*6e60*/  FMNMX.FTZ R137, R137, R173, !PT ;  /* 0x000000ad89897209 */ /* 0x004fe60007810000 */
[----:B------:R-:W-:Y:S01]  /*6e70*/  FMUL.FTZ R3, R0, UR4 ;  /* 0x0000000400037c20 */ /* 0x000fe20008410000 */
[----:B------:R-:W-:Y:S03]  /*6e80*/  FADD.FTZ R0, -R138, R133 ;  /* 0x000000858a007221 */ /* 0x000fe60000010100 */
[----:B------:R1:W2:Y:S02]  /*6e90*/  MUFU.EX2 R136, R3 ;  /* 0x0000000300887308 */ /* 0x0002a40000000800 */
[----:B-1----:R-:W-:Y:S01]  /*6ea0*/  FMUL.FTZ R3, R0, UR4 ;  /* 0x0000000400037c20 */ /* 0x002fe20008410000 */
[----:B------:R-:W-:Y:S01]  /*6eb0*/  FADD.FTZ R0, -R137, R134 ;  /* 0x0000008689007221 */ /* 0x000fe20000010100 */
[----:B------:R-:W-:Y:S06]  /*6ec0*/  FMUL.FTZ R134, R138, UR4 ;  /* 0x000000048a867c20 */ /* 0x000fec0008410000 */
[----:B------:R3:W1:Y:S02]  /*6ed0*/  MUFU.EX2 R133, R3 ;  /* 0x0000000300857308 */ /* 0x0006640000000800 */
[----:B---3--:R-:W-:Y:S01]  /*6ee0*/  FMNMX.FTZ R3, R2, R132, !PT ;  /* 0x0000008402037209 */ /* 0x008fe20007810000 */
[----:B------:R-:W-:Y:S01]  /*6ef0*/  FMUL.FTZ R132, R139, UR4 ;  /* 0x000000048b847c20 */ /* 0x000fe20008410000 */
[----:B------:R-:W-:Y:S03]  /*6f00*/  FMUL.FTZ R2, R0, UR4 ;  /* 0x0000000400027c20 */ /* 0x000fe60008410000 */
[C---:B------:R-:W-:Y:S01]  /*6f10*/  FMUL.FTZ R172, R3.reuse, UR4 ;  /* 0x0000000403ac7c20 */ /* 0x040fe20008410000 */
[----:B------:R-:W-:Y:S01]  /*6f20*/  FSEL R132, R132, RZ, P0 ;  /* 0x000000ff84847208 */ /* 0x000fe20000000000 */
[----:B------:R-:W-:Y:S01]  /*6f30*/  FADD.FTZ R0, -R3, R135 ;  /* 0x0000008703007221 */ /* 0x000fe20000010100 */
[----:B------:R-:W-:Y:S01]  /*6f40*/  MUFU.EX2 R2, R2 ;  /* 0x0000000200027308 */ /* 0x000fe20000000800 */
[----:B------:R-:W-:Y:S01]  /*6f50*/  FSETP.NEU.FTZ.AND P0, PT, R138, -INF , PT ;  /* 0xff8000008a00780b */ /* 0x000fe20003f1d000 */
[----:B------:R-:W-:Y:S01]  /*6f60*/  FMUL.FTZ R135, R137, UR4 ;  /* 0x0000000489877c20 */ /* 0x000fe20008410000 */
[--C-:B------:R-:W-:Y:S01]  /*6f70*/  FFMA.FTZ R20, R20, UR4, -R132.reuse ;  /* 0x0000000414147c23 */ /* 0x100fe20008010884 */
[--C-:B------:R-:W-:Y:S01]  /*6f80*/  FFMA.FTZ R21, R21, UR4, -R132.reuse ;  /* 0x0000000415157c23 */ /* 0x100fe20008010884 */
[--C-:B------:R-:W-:Y:S01]  /*6f90*/  FFMA.FTZ R48, R48, UR4, -R132.reuse ;  /* 0x0000000430307c23 */ /* 0x100fe20008010884 */
[--C-:B------:R-:W-:Y:S01]  /*6fa0*/  FFMA.FTZ R49, R49, UR4, -R132.reuse ;  /* 0x0000000431317c23 */ /* 0x100fe20008010884 */
[--C-:B------:R-:W-:Y:S03]  /*6fb0*/  FFMA.FTZ R52, R52, UR4, -R132.reuse ;  /* 0x0000000434347c23 */ /* 0x100fe60008010884 */
[----:B------:R-:W-:Y:S01]  /*6fc0*/  MUFU.EX2 R190, R20 ;  /* 0x0000001400be7308 */ /* 0x000fe20000000800 */
[--C-:B------:R-:W-:Y:S01]  /*6fd0*/  FFMA.FTZ R53, R53, UR4, -R132.reuse ;  /* 0x0000000435357c23 */ /* 0x100fe20008010884 */
[----:B------:R-:W-:Y:S01]  /*6fe0*/  FSEL R134, R134, RZ, P0 ;  /* 0x000000ff86867208 */ /* 0x000fe20000000000 */
[--C-:B------:R-:W-:Y:S01]  /*6ff0*/  FFMA.FTZ R16, R16, UR4, -R132.reuse ;  /* 0x0000000410107c23 */ /* 0x100fe20008010884 */
[--C-:B------:R-:W-:Y:S01]  /*7000*/  FFMA.FTZ R17, R17, UR4, -R132.reuse ;  /* 0x0000000411117c23 */ /* 0x100fe20008010884 */
[----:B------:R-:W-:Y:S01]  /*7010*/  FSETP.NEU.FTZ.AND P0, PT, R137, -INF , PT ;  /* 0xff8000008900780b */ /* 0x000fe20003f1d000 */
[----:B------:R-:W-:Y:S01]  /*7020*/  FFMA.FTZ R36, R36, UR4, -R132 ;  /* 0x0000000424247c23 */ /* 0x000fe20008010884 */
[--C-:B------:R-:W-:Y:S03]  /*7030*/  FFMA.FTZ R22, R22, UR4, -R134.reuse ;  /* 0x0000000416167c23 */ /* 0x100fe60008010886 */
[----:B------:R-:W-:Y:S01]  /*7040*/  MUFU.EX2 R197, R21 ;  /* 0x0000001500c57308 */ /* 0x000fe20000000800 */
[--C-:B------:R-:W-:Y:S01]  /*7050*/  FFMA.FTZ R23, R23, UR4, -R134.reuse ;  /* 0x0000000417177c23 */ /* 0x100fe20008010886 */
[--C-:B------:R-:W-:Y:S01]  /*7060*/  FFMA.FTZ R50, R50, UR4, -R134.reuse ;  /* 0x0000000432327c23 */ /* 0x100fe20008010886 */
[--C-:B------:R-:W-:Y:S01]  /*7070*/  FFMA.FTZ R51, R51, UR4, -R134.reuse ;  /* 0x0000000433337c23 */ /* 0x100fe20008010886 */
[--C-:B------:R-:W-:Y:S01]  /*7080*/  FFMA.FTZ R54, R54, UR4, -R134.reuse ;  /* 0x0000000436367c23 */ /* 0x100fe20008010886 */
[--C-:B------:R-:W-:Y:S01]  /*7090*/  FFMA.FTZ R55, R55, UR4, -R134.reuse ;  /* 0x0000000437377c23 */ /* 0x100fe20008010886 */
[----:B------:R-:W-:Y:S01]  /*70a0*/  FSEL R135, R135, RZ, P0 ;  /* 0x000000ff87877208 */ /* 0x000fe20000000000 */
[--C-:B------:R-:W-:Y:S03]  /*70b0*/  FFMA.FTZ R18, R18, UR4, -R134.reuse ;  /* 0x0000000412127c23 */ /* 0x100fe60008010886 */
[----:B------:R-:W-:Y:S01]  /*70c0*/  MUFU.EX2 R189, R22 ;  /* 0x0000001600bd7308 */ /* 0x000fe20000000800 */
[----:B------:R-:W-:Y:S01]  /*70d0*/  FFMA.FTZ R19, R19, UR4, -R134 ;  /* 0x0000000413137c23 */ /* 0x000fe20008010886 */
[----:B------:R-:W-:Y:S01]  /*70e0*/  FSETP.NEU.FTZ.AND P0, PT, R3, -INF , PT ;  /* 0xff8000000300780b */ /* 0x000fe20003f1d000 */
[--C-:B------:R-:W-:Y:S01]  /*70f0*/  FFMA.FTZ R44, R44, UR4, -R135.reuse ;  /* 0x000000042c2c7c23 */ /* 0x100fe20008010887 */
[--C-:B------:R-:W-:Y:S01]  /*7100*/  FFMA.FTZ R45, R45, UR4, -R135.reuse ;  /* 0x000000042d2d7c23 */ /* 0x100fe20008010887 */
[----:B------:R-:W-:Y:S01]  /*7110*/  FFMA.FTZ R37, R37, UR4, -R132 ;  /* 0x0000000425257c23 */ /* 0x000fe20008010884 */
[----:B------:R-:W-:Y:S01]  /*7120*/  FSEL R172, R172, RZ, P0 ;  /* 0x000000ffacac7208 */ /* 0x000fe20000000000 */
[--C-:B------:R-:W-:Y:S03]  /*7130*/  FFMA.FTZ R38, R38, UR4, -R134.reuse ;  /* 0x0000000426267c23 */ /* 0x100fe60008010886 */
[----:B------:R3:W-:Y:S01]  /*7140*/  MUFU.EX2 R194, R23 ;  /* 0x0000001700c27308 */ /* 0x0007e20000000800 */
[----:B------:R-:W-:Y:S01]  /*7150*/  FFMA.FTZ R39, R39, UR4, -R134 ;  /* 0x0000000427277c23 */ /* 0x000fe20008010886 */
[--C-:B------:R-:W-:Y:S01]  /*7160*/  FFMA.FTZ R40, R40, UR4, -R135.reuse ;  /* 0x0000000428287c23 */ /* 0x100fe20008010887 */
[--C-:B------:R-:W-:Y:S01]  /*7170*/  FFMA.FTZ R46, R46, UR4, -R172.reuse ;  /* 0x000000042e2e7c23 */ /* 0x100fe200080108ac */
[--C-:B------:R-:W-:Y:S01]  /*7180*/  FFMA.FTZ R47, R47, UR4, -R172.reuse ;  /* 0x000000042f2f7c23 */ /* 0x100fe200080108ac */
[--C-:B------:R-:W-:Y:S01]  /*7190*/  FFMA.FTZ R41, R41, UR4, -R135.reuse ;  /* 0x0000000429297c23 */ /* 0x100fe20008010887 */
[--C-:B------:R-:W-:Y:S01]  /*71a0*/  FFMA.FTZ R42, R42, UR4, -R172.reuse ;  /* 0x000000042a2a7c23 */ /* 0x100fe200080108ac */
[--C-:B------:R-:W-:Y:S03]  /*71b0*/  FFMA.FTZ R43, R43, UR4, -R172.reuse ;  /* 0x000000042b2b7c23 */ /* 0x100fe600080108ac */
[----:B------:R-:W-:Y:S01]  /*71c0*/  MUFU.EX2 R208, R44 ;  /* 0x0000002c00d07308 */ /* 0x000fe20000000800 */
[--C-:B------:R-:W-:Y:S01]  /*71d0*/  FFMA.FTZ R24, R24, UR4, -R135.reuse ;  /* 0x0000000418187c23 */ /* 0x100fe20008010887 */
[--C-:B------:R-:W-:Y:S01]  /*71e0*/  FFMA.FTZ R25, R25, UR4, -R135.reuse ;  /* 0x0000000419197c23 */ /* 0x100fe20008010887 */
[--C-:B------:R-:W-:Y:S01]  /*71f0*/  FFMA.FTZ R26, R26, UR4, -R172.reuse ;  /* 0x000000041a1a7c23 */ /* 0x100fe200080108ac */
[--C-:B------:R-:W-:Y:S01]  /*7200*/  FFMA.FTZ R27, R27, UR4, -R172.reuse ;  /* 0x000000041b1b7c23 */ /* 0x100fe200080108ac */
[--C-:B------:R-:W-:Y:S01]  /*7210*/  FFMA.FTZ R28, R28, UR4, -R135.reuse ;  /* 0x000000041c1c7c23 */ /* 0x100fe20008010887 */
[--C-:B------:R-:W-:Y:S01]  /*7220*/  FFMA.FTZ R29, R29, UR4, -R135.reuse ;  /* 0x000000041d1d7c23 */ /* 0x100fe20008010887 */
[--C-:B------:R-:W-:Y:S03]  /*7230*/  FFMA.FTZ R30, R30, UR4, -R172.reuse ;  /* 0x000000041e1e7c23 */ /* 0x100fe600080108ac */
[----:B------:R-:W-:Y:S01]  /*7240*/  MUFU.EX2 R235, R45 ;  /* 0x0000002d00eb7308 */ /* 0x000fe20000000800 */
[----:B---3--:R-:W3:Y:S01]  /*7250*/  LDSM.16.MT88.4 R20, [R213+0x4000] ;  /* 0x00400000d514783b */ /* 0x008ee20000004200 */
[----:B------:R-:W-:Y:S01]  /*7260*/  FFMA.FTZ R31, R31, UR4, -R172 ;  /* 0x000000041f1f7c23 */ /* 0x000fe200080108ac */
[--C-:B------:R-:W-:Y:S01]  /*7270*/  FFMA.FTZ R32, R32, UR4, -R132.reuse ;  /* 0x0000000420207c23 */ /* 0x100fe20008010884 */
[----:B------:R-:W-:Y:S01]  /*7280*/  FFMA.FTZ R33, R33, UR4, -R132 ;  /* 0x0000000421217c23 */ /* 0x000fe20008010884 */
[--C-:B------:R-:W-:Y:S01]  /*7290*/  FFMA.FTZ R34, R34, UR4, -R134.reuse ;  /* 0x0000000422227c23 */ /* 0x100fe20008010886 */
[--C-:B------:R-:W-:Y:S01]  /*72a0*/  FFMA.FTZ R35, R35, UR4, -R134.reuse ;  /* 0x0000000423237c23 */ /* 0x100fe20008010886 */
[--C-:B------:R-:W-:Y:S03]  /*72b0*/  FFMA.FTZ R71, R71, UR4, -R134.reuse ;  /* 0x0000000447477c23 */ /* 0x100fe60008010886 */
[----:B------:R-:W-:Y:S01]  /*72c0*/  MUFU.EX2 R211, R46 ;  /* 0x0000002e00d37308 */ /* 0x000fe20000000800 */
[----:B------:R-:W-:Y:S01]  /*72d0*/  FFMA.FTZ R82, R82, UR4, -R134 ;  /* 0x0000000452527c23 */ /* 0x000fe20008010886 */
[--C-:B------:R-:W-:Y:S01]  /*72e0*/  FFMA.FTZ R73, R73, UR4, -R135.reuse ;  /* 0x0000000449497c23 */ /* 0x100fe20008010887 */
[--C-:B------:R-:W-:Y:S01]  /*72f0*/  FFMA.FTZ R76, R76, UR4, -R135.reuse ;  /* 0x000000044c4c7c23 */ /* 0x100fe20008010887 */
[--C-:B------:R-:W-:Y:S01]  /*7300*/  FFMA.FTZ R4, R4, UR4, -R132.reuse ;  /* 0x0000000404047c23 */ /* 0x100fe20008010884 */
[----:B------:R-:W-:Y:S01]  /*7310*/  FFMA.FTZ R5, R5, UR4, -R132 ;  /* 0x0000000405057c23 */ /* 0x000fe20008010884 */
[--C-:B------:R-:W-:Y:S01]  /*7320*/  FFMA.FTZ R6, R6, UR4, -R134.reuse ;  /* 0x0000000406067c23 */ /* 0x100fe20008010886 */
[----:B------:R-:W-:Y:S03]  /*7330*/  FFMA.FTZ R7, R7, UR4, -R134 ;  /* 0x0000000407077c23 */ /* 0x000fe60008010886 */
[----:B------:R4:W-:Y:S01]  /*7340*/  MUFU.EX2 R237, R47 ;  /* 0x0000002f00ed7308 */ /* 0x0009e20000000800 */
[----:B------:R-:W-:Y:S01]  /*7350*/  FMUL.FTZ R0, R0, UR4 ;  /* 0x0000000400007c20 */ /* 0x000fe20008410000 */
[--C-:B------:R-:W-:Y:S01]  /*7360*/  FFMA.FTZ R8, R8, UR4, -R135.reuse ;  /* 0x0000000408087c23 */ /* 0x100fe20008010887 */
[--C-:B------:R-:W-:Y:S01]  /*7370*/  FFMA.FTZ R9, R9, UR4, -R135.reuse ;  /* 0x0000000409097c23 */ /* 0x100fe20008010887 */
[--C-:B------:R-:W-:Y:S01]  /*7380*/  FFMA.FTZ R10, R10, UR4, -R172.reuse ;  /* 0x000000040a0a7c23 */ /* 0x100fe200080108ac */
[--C-:B------:R-:W-:Y:S01]  /*7390*/  FFMA.FTZ R11, R11, UR4, -R172.reuse ;  /* 0x000000040b0b7c23 */ /* 0x100fe200080108ac */
[--C-:B------:R-:W-:Y:S01]  /*73a0*/  FFMA.FTZ R12, R12, UR4, -R135.reuse ;  /* 0x000000040c0c7c23 */ /* 0x100fe20008010887 */
[--C-:B------:R-:W-:Y:S03]  /*73b0*/  FFMA.FTZ R13, R13, UR4, -R135.reuse ;  /* 0x000000040d0d7c23 */ /* 0x100fe60008010887 */
[----:B------:R2:W-:Y:S01]  /*73c0*/  MUFU.EX2 R177, R4 ;  /* 0x0000000400b17308 */ /* 0x0005e20000000800 */
[--C-:B------:R-:W-:Y:S01]  /*73d0*/  FFMA.FTZ R14, R14, UR4, -R172.reuse ;  /* 0x000000040e0e7c23 */ /* 0x100fe200080108ac */
[----:B------:R-:W-:Y:S01]  /*73e0*/  FFMA.FTZ R15, R15, UR4, -R172 ;  /* 0x000000040f0f7c23 */ /* 0x000fe200080108ac */
[----:B------:R-:W-:Y:S01]  /*73f0*/  FFMA.FTZ R67, R67, UR4, -R134 ;  /* 0x0000000443437c23 */ /* 0x000fe20008010886 */
[--C-:B------:R-:W-:Y:S01]  /*7400*/  FFMA.FTZ R64, R64, UR4, -R132.reuse ;  /* 0x0000000440407c23 */ /* 0x100fe20008010884 */
[----:B------:R-:W-:Y:S01]  /*7410*/  FFMA.FTZ R65, R65, UR4, -R132 ;  /* 0x0000000441417c23 */ /* 0x000fe20008010884 */
[----:B------:R-:W-:Y:S01]  /*7420*/  FFMA.FTZ R66, R66, UR4, -R134 ;  /* 0x0000000442427c23 */ /* 0x000fe20008010886 */
[--C-:B------:R-:W-:Y:S03]  /*7430*/  FFMA.FTZ R59, R59, UR4, -R172.reuse ;  /* 0x000000043b3b7c23 */ /* 0x100fe600080108ac */
[----:B------:R5:W3:Y:S01]  /*7440*/  MUFU.EX2 R179, R5 ;  /* 0x0000000500b37308 */ /* 0x000ae20000000800 */
[----:B----4-:R-:W4:Y:S01]  /*7450*/  LDSM.16.MT88.4 R44, [R214+0x4000] ;  /* 0x00400000d62c783b */ /* 0x010f220000004200 */
[--C-:B------:R-:W-:Y:S01]  /*7460*/  FFMA.FTZ R60, R60, UR4, -R135.reuse ;  /* 0x000000043c3c7c23 */ /* 0x100fe20008010887 */
[--C-:B------:R-:W-:Y:S01]  /*7470*/  FFMA.FTZ R61, R61, UR4, -R135.reuse ;  /* 0x000000043d3d7c23 */ /* 0x100fe20008010887 */
[--C-:B------:R-:W-:Y:S01]  /*7480*/  FFMA.FTZ R62, R62, UR4, -R172.reuse ;  /* 0x000000043e3e7c23 */ /* 0x100fe200080108ac */
[--C-:B------:R-:W-:Y:S01]  /*7490*/  FFMA.FTZ R63, R63, UR4, -R172.reuse ;  /* 0x000000043f3f7c23 */ /* 0x100fe200080108ac */
[--C-:B------:R-:W-:Y:S01]  /*74a0*/  FFMA.FTZ R56, R56, UR4, -R135.reuse ;  /* 0x0000000438387c23 */ /* 0x100fe20008010887 */
[--C-:B------:R-:W-:Y:S03]  /*74b0*/  FFMA.FTZ R57, R57, UR4, -R135.reuse ;  /* 0x0000000439397c23 */ /* 0x100fe60008010887 */
[----:B------:R1:W-:Y:S01]  /*74c0*/  MUFU.EX2 R175, R6 ;  /* 0x0000000600af7308 */ /* 0x0003e20000000800 */
[----:B--2---:R-:W-:Y:S01]  /*74d0*/  FMUL.FTZ R4, R136, R144 ;  /* 0x0000009088047220 */ /* 0x004fe20000410000 */
[----:B------:R-:W-:Y:S01]  /*74e0*/  FFMA.FTZ R58, R58, UR4, -R172 ;  /* 0x000000043a3a7c23 */ /* 0x000fe200080108ac */
[--C-:B------:R-:W-:Y:S01]  /*74f0*/  FFMA.FTZ R68, R68, UR4, -R132.reuse ;  /* 0x0000000444447c23 */ /* 0x100fe20008010884 */
[----:B------:R-:W-:Y:S01]  /*7500*/  FFMA.FTZ R69, R69, UR4, -R132 ;  /* 0x0000000445457c23 */ /* 0x000fe20008010884 */
[----:B------:R-:W-:Y:S01]  /*7510*/  FFMA.FTZ R70, R70, UR4, -R134 ;  /* 0x0000000446467c23 */ /* 0x000fe20008010886 */
[--C-:B------:R-:W-:Y:S01]  /*7520*/  FFMA.FTZ R80, R80, UR4, -R132.reuse ;  /* 0x0000000450507c23 */ /* 0x100fe20008010884 */
[----:B------:R-:W-:Y:S03]  /*7530*/  FFMA.FTZ R81, R81, UR4, -R132 ;  /* 0x0000000451517c23 */ /* 0x000fe60008010884 */
[----:B------:R2:W4:Y:S01]  /*7540*/  MUFU.EX2 R178, R7 ;  /* 0x0000000700b27308 */ /* 0x0005220000000800 */
[----:B-----5:R-:W-:Y:S01]  /*7550*/  FMUL.FTZ R5, R136, R145 ;  /* 0x0000009188057220 */ /* 0x020fe20000410000 */
[----:B------:R-:W-:Y:S01]  /*7560*/  FFMA.FTZ R83, R83, UR4, -R134 ;  /* 0x0000000453537c23 */ /* 0x000fe20008010886 */
[--C-:B------:R-:W-:Y:S01]  /*7570*/  FFMA.FTZ R72, R72, UR4, -R135.reuse ;  /* 0x0000000448487c23 */ /* 0x100fe20008010887 */
[--C-:B------:R-:W-:Y:S01]  /*7580*/  FFMA.FTZ R74, R74, UR4, -R172.reuse ;  /* 0x000000044a4a7c23 */ /* 0x100fe200080108ac */
[--C-:B------:R-:W-:Y:S01]  /*7590*/  FFMA.FTZ R75, R75, UR4, -R172.reuse ;  /* 0x000000044b4b7c23 */ /* 0x100fe200080108ac */
[--C-:B------:R-:W-:Y:S01]  /*75a0*/  FFMA.FTZ R77, R77, UR4, -R135.reuse ;  /* 0x000000044d4d7c23 */ /* 0x100fe20008010887 */
[--C-:B------:R-:W-:Y:S03]  /*75b0*/  FFMA.FTZ R78, R78, UR4, -R172.reuse ;  /* 0x000000044e4e7c23 */ /* 0x100fe600080108ac */
[----:B------:R5:W-:Y:S01]  /*75c0*/  MUFU.EX2 R195, R16 ;  /* 0x0000001000c37308 */ /* 0x000be20000000800 */
[----:B-1----:R-:W-:Y:S01]  /*75d0*/  FMUL.FTZ R6, R133, R146 ;  /* 0x0000009285067220 */ /* 0x002fe20000410000 */
[----:B------:R-:W-:Y:S01]  /*75e0*/  FFMA.FTZ R79, R79, UR4, -R172 ;  /* 0x000000044f4f7c23 */ /* 0x000fe200080108ac */
[--C-:B------:R-:W-:Y:S01]  /*75f0*/  FFMA.FTZ R84, R84, UR4, -R132.reuse ;  /* 0x0000000454547c23 */ /* 0x100fe20008010884 */
[----:B------:R-:W-:Y:S01]  /*7600*/  FFMA.FTZ R85, R85, UR4, -R132 ;  /* 0x0000000455557c23 */ /* 0x000fe20008010884 */
[--C-:B------:R-:W-:Y:S01]  /*7610*/  FFMA.FTZ R86, R86, UR4, -R134.reuse ;  /* 0x0000000456567c23 */ /* 0x100fe20008010886 */
[----:B------:R-:W-:Y:S01]  /*7620*/  FFMA.FTZ R87, R87, UR4, -R134 ;  /* 0x0000000457577c23 */ /* 0x000fe20008010886 */
[--C-:B------:R-:W-:Y:S03]  /*7630*/  FFMA.FTZ R96, R96, UR4, -R132.reuse ;  /* 0x0000000460607c23 */ /* 0x100fe60008010884 */
[----:B------:R1:W4:Y:S01]  /*7640*/  MUFU.EX2 R203, R17 ;  /* 0x0000001100cb7308 */ /* 0x0003220000000800 */
[----:B--2---:R-:W-:Y:S01]  /*7650*/  FMUL.FTZ R7, R133, R147 ;  /* 0x0000009385077220 */ /* 0x004fe20000410000 */
[----:B------:R-:W-:Y:S01]  /*7660*/  FFMA.FTZ R97, R97, UR4, -R132 ;  /* 0x0000000461617c23 */ /* 0x000fe20008010884 */
[--C-:B------:R-:W-:Y:S01]  /*7670*/  FFMA.FTZ R98, R98, UR4, -R134.reuse ;  /* 0x0000000462627c23 */ /* 0x100fe20008010886 */
[----:B------:R-:W-:Y:S01]  /*7680*/  FFMA.FTZ R99, R99, UR4, -R134 ;  /* 0x0000000463637c23 */ /* 0x000fe20008010886 */
[--C-:B------:R-:W-:Y:S01]  /*7690*/  FFMA.FTZ R88, R88, UR4, -R135.reuse ;  /* 0x0000000458587c23 */ /* 0x100fe20008010887 */
[--C-:B------:R-:W-:Y:S01]  /*76a0*/  FFMA.FTZ R89, R89, UR4, -R135.reuse ;  /* 0x0000000459597c23 */ /* 0x100fe20008010887 */
[--C-:B------:R-:W-:Y:S03]  /*76b0*/  FFMA.FTZ R90, R90, UR4, -R172.reuse ;  /* 0x000000045a5a7c23 */ /* 0x100fe600080108ac */
[----:B------:R2:W-:Y:S01]  /*76c0*/  MUFU.EX2 R192, R18 ;  /* 0x0000001200c07308 */ /* 0x0005e20000000800 */
[----:B-----5:R-:W-:Y:S01]  /*76d0*/  FMUL.FTZ R16, R136, R148 ;  /* 0x0000009488107220 */ /* 0x020fe20000410000 */
[--C-:B------:R-:W-:Y:S01]  /*76e0*/  FFMA.FTZ R91, R91, UR4, -R172.reuse ;  /* 0x000000045b5b7c23 */ /* 0x100fe200080108ac */
[--C-:B------:R-:W-:Y:S01]  /*76f0*/  FFMA.FTZ R92, R92, UR4, -R135.reuse ;  /* 0x000000045c5c7c23 */ /* 0x100fe20008010887 */
[--C-:B------:R-:W-:Y:S01]  /*7700*/  FFMA.FTZ R93, R93, UR4, -R135.reuse ;  /* 0x000000045d5d7c23 */ /* 0x100fe20008010887 */
[--C-:B------:R-:W-:Y:S01]  /*7710*/  FFMA.FTZ R94, R94, UR4, -R172.reuse ;  /* 0x000000045e5e7c23 */ /* 0x100fe200080108ac */
[----:B------:R-:W-:Y:S01]  /*7720*/  FFMA.FTZ R95, R95, UR4, -R172 ;  /* 0x000000045f5f7c23 */ /* 0x000fe200080108ac */
[--C-:B------:R-:W-:Y:S03]  /*7730*/  FFMA.FTZ R100, R100, UR4, -R132.reuse ;  /* 0x0000000464647c23 */ /* 0x100fe60008010884 */
[----:B------:R5:W4:Y:S01]  /*7740*/  MUFU.EX2 R201, R19 ;  /* 0x0000001300c97308 */ /* 0x000b220000000800 */
[----:B-1----:R-:W-:Y:S01]  /*7750*/  FMUL.FTZ R17, R136, R149 ;  /* 0x0000009588117220 */ /* 0x002fe20000410000 */
[----:B------:R-:W-:Y:S01]  /*7760*/  FFMA.FTZ R101, R101, UR4, -R132 ;  /* 0x0000000465657c23 */ /* 0x000fe20008010884 */
[--C-:B------:R-:W-:Y:S01]  /*7770*/  FFMA.FTZ R102, R102, UR4, -R134.reuse ;  /* 0x0000000466667c23 */ /* 0x100fe20008010886 */
[----:B------:R-:W-:Y:S01]  /*7780*/  FFMA.FTZ R103, R103, UR4, -R134 ;  /* 0x0000000467677c23 */ /* 0x000fe20008010886 */
[--C-:B------:R-:W-:Y:S01]  /*7790*/  FFMA.FTZ R112, R112, UR4, -R132.reuse ;  /* 0x0000000470707c23 */ /* 0x100fe20008010884 */
[----:B------:R-:W-:Y:S01]  /*77a0*/  FFMA.FTZ R113, R113, UR4, -R132 ;  /* 0x0000000471717c23 */ /* 0x000fe20008010884 */
[--C-:B------:R-:W-:Y:S03]  /*77b0*/  FFMA.FTZ R114, R114, UR4, -R134.reuse ;  /* 0x0000000472727c23 */ /* 0x100fe60008010886 */
[----:B------:R3:W-:Y:S01]  /*77c0*/  MUFU.EX2 R209, R36 ;  /* 0x0000002400d17308 */ /* 0x0007e20000000800 */
[----:B--2---:R-:W-:Y:S01]  /*77d0*/  FMUL.FTZ R18, R133, R150 ;  /* 0x0000009685127220 */ /* 0x004fe20000410000 */
[----:B------:R-:W-:Y:S01]  /*77e0*/  FFMA.FTZ R115, R115, UR4, -R134 ;  /* 0x0000000473737c23 */ /* 0x000fe20008010886 */
[--C-:B------:R-:W-:Y:S01]  /*77f0*/  FFMA.FTZ R104, R104, UR4, -R135.reuse ;  /* 0x0000000468687c23 */ /* 0x100fe20008010887 */
[--C-:B------:R-:W-:Y:S01]  /*7800*/  FFMA.FTZ R105, R105, UR4, -R135.reuse ;  /* 0x0000000469697c23 */ /* 0x100fe20008010887 */
[--C-:B------:R-:W-:Y:S01]  /*7810*/  FFMA.FTZ R106, R106, UR4, -R172.reuse ;  /* 0x000000046a6a7c23 */ /* 0x100fe200080108ac */
[--C-:B------:R-:W-:Y:S01]  /*7820*/  FFMA.FTZ R107, R107, UR4, -R172.reuse ;  /* 0x000000046b6b7c23 */ /* 0x100fe200080108ac */
[--C-:B------:R-:W-:Y:S03]  /*7830*/  FFMA.FTZ R108, R108, UR4, -R135.reuse ;  /* 0x000000046c6c7c23 */ /* 0x100fe60008010887 */
[----:B------:R4:W-:Y:S01]  /*7840*/  MUFU.EX2 R240, R37 ;  /* 0x0000002500f07308 */ /* 0x0009e20000000800 */
[----:B-----5:R-:W-:Y:S01]  /*7850*/  FMUL.FTZ R19, R133, R151 ;  /* 0x0000009785137220 */ /* 0x020fe20000410000 */
[--C-:B------:R-:W-:Y:S01]  /*7860*/  FFMA.FTZ R109, R109, UR4, -R135.reuse ;  /* 0x000000046d6d7c23 */ /* 0x100fe20008010887 */
[----:B------:R-:W-:Y:S01]  /*7870*/  LDSM.16.MT88.4 R148, [R213+0x5c00] ;  /* 0x005c0000d594783b */ /* 0x000fe20000004200 */
[--C-:B------:R-:W-:Y:S01]  /*7880*/  FFMA.FTZ R110, R110, UR4, -R172.reuse ;  /* 0x000000046e6e7c23 */ /* 0x100fe200080108ac */
[----:B------:R-:W-:Y:S01]  /*7890*/  FFMA.FTZ R111, R111, UR4, -R172 ;  /* 0x000000046f6f7c23 */ /* 0x000fe200080108ac */
[--C-:B------:R-:W-:Y:S01]  /*78a0*/  FFMA.FTZ R116, R116, UR4, -R132.reuse ;  /* 0x0000000474747c23 */ /* 0x100fe20008010884 */
[--C-:B------:R-:W-:Y:S03]  /*78b0*/  FFMA.FTZ R117, R117, UR4, -R132.reuse ;  /* 0x0000000475757c23 */ /* 0x100fe60008010884 */
[----:B------:R1:W-:Y:S01]  /*78c0*/  MUFU.EX2 R206, R38 ;  /* 0x0000002600ce7308 */ /* 0x0003e20000000800 */
[----:B---3--:R-:W-:Y:S01]  /*78d0*/  F2FP.F16.F32.PACK_AB R36, R179, R177 ;  /* 0x000000b1b324723e */ /* 0x008fe200000000ff */
[----:B------:R-:W-:Y:S01]  /*78e0*/  FFMA.FTZ R128, R128, UR4, -R132 ;  /* 0x0000000480807c23 */ /* 0x000fe20008010884 */
[--C-:B------:R-:W-:Y:S01]  /*78f0*/  FFMA.FTZ R118, R118, UR4, -R134.reuse ;  /* 0x0000000476767c23 */ /* 0x100fe20008010886 */
[--C-:B------:R-:W-:Y:S01]  /*7900*/  FFMA.FTZ R119, R119, UR4, -R134.reuse ;  /* 0x0000000477777c23 */ /* 0x100fe20008010886 */
[----:B------:R-:W-:Y:S01]  /*7910*/  FFMA.FTZ R130, R130, UR4, -R134 ;  /* 0x0000000482827c23 */ /* 0x000fe20008010886 */
[----:B------:R-:W-:Y:S01]  /*7920*/  FFMA.FTZ R132, R129, UR4, -R132 ;  /* 0x0000000481847c23 */ /* 0x000fe20008010884 */
[----:B------:R-:W-:Y:S03]  /*7930*/  FFMA.FTZ R134, R131, UR4, -R134 ;  /* 0x0000000483867c23 */ /* 0x000fe60008010886 */
[----:B------:R2:W-:Y:S01]  /*7940*/  MUFU.EX2 R238, R39 ;  /* 0x0000002700ee7308 */ /* 0x0005e20000000800 */
[----:B----4-:R-:W-:Y:S01]  /*7950*/  F2FP.F16.F32.PACK_AB R37, R178, R175 ;  /* 0x000000afb225723e */ /* 0x010fe200000000ff */
[--C-:B------:R-:W-:Y:S01]  /*7960*/  FFMA.FTZ R120, R120, UR4, -R135.reuse ;  /* 0x0000000478787c23 */ /* 0x100fe20008010887 */
[--C-:B------:R-:W-:Y:S01]  /*7970*/  FFMA.FTZ R121, R121, UR4, -R135.reuse ;  /* 0x0000000479797c23 */ /* 0x100fe20008010887 */
[--C-:B------:R-:W-:Y:S01]  /*7980*/  FFMA.FTZ R124, R124, UR4, -R135.reuse ;  /* 0x000000047c7c7c23 */ /* 0x100fe20008010887 */
[--C-:B------:R-:W-:Y:S01]  /*7990*/  FFMA.FTZ R122, R122, UR4, -R172.reuse ;  /* 0x000000047a7a7c23 */ /* 0x100fe200080108ac */
[--C-:B------:R-:W-:Y:S01]  /*79a0*/  FFMA.FTZ R123, R123, UR4, -R172.reuse ;  /* 0x000000047b7b7c23 */ /* 0x100fe200080108ac */
[--C-:B------:R-:W-:Y:S03]  /*79b0*/  FFMA.FTZ R126, R126, UR4, -R172.reuse ;  /* 0x000000047e7e7c23 */ /* 0x100fe600080108ac */
[----:B------:R-:W3:Y:S01]  /*79c0*/  MUFU.EX2 R0, R0 ;  /* 0x0000000000007308 */ /* 0x000ee20000000800 */
[----:B-1----:R-:W-:Y:S01]  /*79d0*/  F2FP.F16.F32.PACK_AB R38, R203, R195 ;  /* 0x000000c3cb26723e */ /* 0x002fe200000000ff */
[----:B------:R-:W-:Y:S01]  /*79e0*/  FFMA.FTZ R135, R125, UR4, -R135 ;  /* 0x000000047d877c23 */ /* 0x000fe20008010887 */
[----:B------:R-:W-:Y:S07]  /*79f0*/  FFMA.FTZ R172, R127, UR4, -R172 ;  /* 0x000000047fac7c23 */ /* 0x000fee00080108ac */
[----:B------:R1:W-:Y:S01]  /*7a00*/  MUFU.EX2 R174, R8 ;  /* 0x0000000800ae7308 */ /* 0x0003e20000000800 */
[----:B--2---:R-:W-:Y:S09]  /*7a10*/  F2FP.F16.F32.PACK_AB R39, R201, R192 ;  /* 0x000000c0c927723e */ /* 0x004ff200000000ff */
[----:B------:R2:W4:Y:S01]  /*7a20*/  MUFU.EX2 R176, R9 ;  /* 0x0000000900b07308 */ /* 0x0005220000000800 */
[-C--:B------:R-:W-:Y:S09]  /*7a30*/  HMMA.16816.F32 R4, R36, R20.reuse, R4 ;  /* 0x000000142404723c */ /* 0x080ff20000001804 */
[----:B------:R3:W-:Y:S02]  /*7a40*/  MUFU.EX2 R173, R10 ;  /* 0x0000000a00ad7308 */ /* 0x0007e40000000800 */
[C---:B-1----:R-:W-:Y:S08]  /*7a50*/  FMUL.FTZ R8, R2.reuse, R140 ;  /* 0x0000008c02087220 */ /* 0x042ff00000410000 */
[----:B------:R1:W5:Y:S01]  /*7a60*/  MUFU.EX2 R181, R11 ;  /* 0x0000000b00b57308 */ /* 0x0003620000000800 */
[----:B--2---:R-:W-:Y:S09]  /*7a70*/  FMUL.FTZ R9, R2, R141 ;  /* 0x0000008d02097220 */ /* 0x004ff20000410000 */
[----:B------:R2:W-:Y:S01]  /*7a80*/  MUFU.EX2 R183, R12 ;  /* 0x0000000c00b77308 */ /* 0x0005e20000000800 */
[C---:B---3--:R-:W-:Y:S09]  /*7a90*/  FMUL.FTZ R10, R0.reuse, R142 ;  /* 0x0000008e000a7220 */ /* 0x048ff20000410000 */
[----:B------:R3:W5:Y:S01]  /*7aa0*/  MUFU.EX2 R193, R13 ;  /* 0x0000000d00c17308 */ /* 0x0007620000000800 */
[----:B-1----:R-:W-:Y:S09]  /*7ab0*/  FMUL.FTZ R11, R0, R143 ;  /* 0x0000008f000b7220 */ /* 0x002ff20000410000 */
[----:B------:R1:W-:Y:S01]  /*7ac0*/  MUFU.EX2 R184, R14 ;  /* 0x0000000e00b87308 */ /* 0x0003e20000000800 */
[C---:B--2---:R-:W-:Y:S09]  /*7ad0*/  FMUL.FTZ R12, R2.reuse, R152 ;  /* 0x00000098020c7220 */ /* 0x044ff20000410000 */
[----:B------:R2:W5:Y:S01]  /*7ae0*/  MUFU.EX2 R191, R15 ;  /* 0x0000000f00bf7308 */ /* 0x0005620000000800 */
[----:B---3--:R-:W-:Y:S09]  /*7af0*/  FMUL.FTZ R13, R2, R153 ;  /* 0x00000099020d7220 */ /* 0x008ff20000410000 */
[----:B------:R4:W-:Y:S01]  /*7b00*/  MUFU.EX2 R199, R40 ;  /* 0x0000002800c77308 */ /* 0x0009e20000000800 */
[C---:B-1----:R-:W-:Y:S09]  /*7b10*/  FMUL.FTZ R14, R0.reuse, R154 ;  /* 0x0000009a000e7220 */ /* 0x042ff20000410000 */
[----:B------:R5:W-:Y:S01]  /*7b20*/  MUFU.EX2 R233, R41 ;  /* 0x0000002900e97308 */ /* 0x000be20000000800 */
[----:B--2---:R-:W-:Y:S09]  /*7b30*/  FMUL.FTZ R15, R0, R155 ;  /* 0x0000009b000f7220 */ /* 0x004ff20000410000 */
[----:B------:R1:W-:Y:S01]  /*7b40*/  MUFU.EX2 R202, R42 ;  /* 0x0000002a00ca7308 */ /* 0x0003e20000000800 */
[----:B----4-:R-:W-:Y:S09]  /*7b50*/  F2FP.F16.F32.PACK_AB R40, R176, R174 ;  /* 0x000000aeb028723e */ /* 0x010ff200000000ff */
[----:B------:R2:W-:Y:S01]  /*7b60*/  MUFU.EX2 R207, R43 ;  /* 0x0000002b00cf7308 */ /* 0x0005e20000000800 */
[----:B-----5:R-:W-:Y:S09]  /*7b70*/  F2FP.F16.F32.PACK_AB R41, R181, R173 ;  /* 0x000000adb529723e */ /* 0x020ff200000000ff */
[----:B------:R-:W-:Y:S01]  /*7b80*/  MUFU.EX2 R241, R48 ;  /* 0x0000003000f17308 */ /* 0x000fe20000000800 */
[----:B-1----:R-:W-:Y:S09]  /*7b90*/  F2FP.F16.F32.PACK_AB R42, R193, R183 ;  /* 0x000000b7c12a723e */ /* 0x002ff200000000ff */
[----:B------:R-:W-:Y:S01]  /*7ba0*/  MUFU.EX2 R245, R49 ;  /* 0x0000003100f57308 */ /* 0x000fe20000000800 */
[----:B--2---:R-:W-:Y:S09]  /*7bb0*/  F2FP.F16.F32.PACK_AB R43, R191, R184 ;  /* 0x000000b8bf2b723e */ /* 0x004ff200000000ff */
[----:B------:R-:W-:Y:S01]  /*7bc0*/  MUFU.EX2 R239, R50 ;  /* 0x0000003200ef7308 */ /* 0x000fe20000000800 */
[C---:B------:R-:W-:Y:S06]  /*7bd0*/  HMMA.16816.F32 R8, R40.reuse, R20, R8 ;  /* 0x000000142808723c */ /* 0x040fec0000001808 */
[-C--:B------:R-:W-:Y:S03]  /*7be0*/  HMMA.16816.F32 R12, R40, R22.reuse, R12 ;  /* 0x00000016280c723c */ /* 0x080fe6000000180c */
[----:B------:R1:W-:Y:S02]  /*7bf0*/  MUFU.EX2 R243, R51 ;  /* 0x0000003300f37308 */ /* 0x0003e40000000800 */
[C---:B------:R-:W-:Y:S01]  /*7c00*/  FMUL.FTZ R20, R136.reuse, R160 ;  /* 0x000000a088147220 */ /* 0x040fe20000410000 */
[C---:B------:R-:W-:Y:S07]  /*7c10*/  HMMA.16816.F32 R16, R36.reuse, R22, R16 ;  /* 0x000000162410723c */ /* 0x040fee0000001810 */
[----:B------:R2:W-:Y:S01]  /*7c20*/  MUFU.EX2 R180, R24 ;  /* 0x0000001800b47308 */ /* 0x0005e20000000800 */
[----:B------:R-:W-:Y:S03]  /*7c30*/  FMUL.FTZ R21, R136, R161 ;  /* 0x000000a188157220 */ /* 0x000fe60000410000 */
[C---:B------:R-:W-:Y:S01]  /*7c40*/  FMUL.FTZ R22, R133.reuse, R162 ;  /* 0x000000a285167220 */ /* 0x040fe20000410000 */
[----:B------:R-:W-:Y:S05]  /*7c50*/  FMUL.FTZ R23, R133, R163 ;  /* 0x000000a385177220 */ /* 0x000fea0000410000 */
[----:B------:R3:W-:Y:S01]  /*7c60*/  MUFU.EX2 R185, R25 ;  /* 0x0000001900b97308 */ /* 0x0007e20000000800 */
[----:B-1----:R-:W1:Y:S01]  /*7c70*/  LDSM.16.MT88.4 R48, [R213+0x4400] ;  /* 0x00440000d530783b */ /* 0x002e620000004200 */
[-C--:B------:R-:W-:Y:S08]  /*7c80*/  HMMA.16816.F32 R20, R36, R44.reuse, R20 ;  /* 0x0000002c2414723c */ /* 0x080ff00000001814 */
[----:B------:R4:W-:Y:S03]  /*7c90*/  MUFU.EX2 R182, R26 ;  /* 0x0000001a00b67308 */ /* 0x0009e60000000800 */
[C---:B--2---:R-:W-:Y:S07]  /*7ca0*/  FMUL.FTZ R24, R2.reuse, R156 ;  /* 0x0000009c02187220 */ /* 0x044fee0000410000 */
[----:B------:R2:W-:Y:S01]  /*7cb0*/  MUFU.EX2 R186, R27 ;  /* 0x0000001b00ba7308 */ /* 0x0005e20000000800 */
[----:B---3--:R-:W-:Y:S09]  /*7cc0*/  FMUL.FTZ R25, R2, R157 ;  /* 0x0000009d02197220 */ /* 0x008ff20000410000 */
[----:B------:R3:W-:Y:S01]  /*7cd0*/  MUFU.EX2 R187, R28 ;  /* 0x0000001c00bb7308 */ /* 0x0007e20000000800 */
[C---:B----4-:R-:W-:Y:S09]  /*7ce0*/  FMUL.FTZ R26, R0.reuse, R158 ;  /* 0x0000009e001a7220 */ /* 0x050ff20000410000 */
[----:B------:R4:W-:Y:S01]  /*7cf0*/  MUFU.EX2 R200, R29 ;  /* 0x0000001d00c87308 */ /* 0x0009e20000000800 */
[----:B--2---:R-:W-:Y:S09]  /*7d00*/  FMUL.FTZ R27, R0, R159 ;  /* 0x0000009f001b7220 */ /* 0x004ff20000410000 */
[----:B------:R2:W-:Y:S01]  /*7d10*/  MUFU.EX2 R188, R30 ;  /* 0x0000001e00bc7308 */ /* 0x0005e20000000800 */
[C---:B------:R-:W-:Y:S04]  /*7d20*/  HMMA.16816.F32 R24, R40.reuse, R44, R24 ;  /* 0x0000002c2818723c */ /* 0x040fe80000001818 */
[C---:B---3--:R-:W-:Y:S05]  /*7d30*/  FMUL.FTZ R28, R2.reuse, R168 ;  /* 0x000000a8021c7220 */ /* 0x048fea0000410000 */
[----:B------:R3:W-:Y:S02]  /*7d40*/  MUFU.EX2 R210, R31 ;  /* 0x0000001f00d27308 */ /* 0x0007e40000000800 */
[C---:B----4-:R-:W-:Y:S01]  /*7d50*/  FMUL.FTZ R29, R2.reuse, R169 ;  /* 0x000000a9021d7220 */ /* 0x050fe20000410000 */
[----:B------:R-:W-:Y:S07]  /*7d60*/  FFMA.FTZ R2, R2, R231, R174 ;  /* 0x000000e702027223 */ /* 0x000fee00000100ae */
[----:B------:R-:W-:Y:S01]  /*7d70*/  MUFU.EX2 R236, R52 ;  /* 0x0000003400ec7308 */ /* 0x000fe20000000800 */
[----:B--2---:R-:W-:Y:S01]  /*7d80*/  FMUL.FTZ R30, R0, R170 ;  /* 0x000000aa001e7220 */ /* 0x004fe20000410000 */
[----:B------:R-:W-:Y:S08]  /*7d90*/  FADD.FTZ R2, R176, R2 ;  /* 0x00000002b0027221 */ /* 0x000ff00000010000 */
[----:B------:R-:W-:Y:S01]  /*7da0*/  MUFU.EX2 R244, R53 ;  /* 0x0000003500f47308 */ /* 0x000fe20000000800 */
[C---:B---3--:R-:W-:Y:S01]  /*7db0*/  FMUL.FTZ R31, R0.reuse, R171 ;  /* 0x000000ab001f7220 */ /* 0x048fe20000410000 */
[----:B------:R-:W-:Y:S04]  /*7dc0*/  FFMA.FTZ R0, R0, R232, R173 ;  /* 0x000000e800007223 */ /* 0x000fe800000100ad */
[----:B------:R-:W-:Y:S04]  /*7dd0*/  FADD.FTZ R0, R181, R0 ;  /* 0x00000000b5007221 */ /* 0x000fe80000010000 */
[----:B------:R-:W-:Y:S01]  /*7de0*/  MUFU.EX2 R234, R54 ;  /* 0x0000003600ea7308 */ /* 0x000fe20000000800 */
[-C--:B------:R-:W-:Y:S09]  /*7df0*/  HMMA.16816.F32 R28, R40, R46.reuse, R28 ;  /* 0x0000002e281c723c */ /* 0x080ff2000000181c */
[----:B------:R2:W-:Y:S02]  /*7e00*/  MUFU.EX2 R242, R55 ;  /* 0x0000003700f27308 */ /* 0x0005e40000000800 */
[----:B------:R-:W-:Y:S02]  /*7e10*/  F2FP.F16.F32.PACK_AB R40, R197, R190 ;  /* 0x000000bec528723e */ /* 0x000fe400000000ff */
[----:B------:R-:W-:Y:S06]  /*7e20*/  F2FP.F16.F32.PACK_AB R41, R194, R189 ;  /* 0x000000bdc229723e */ /* 0x000fec00000000ff */
[----:B------:R3:W-:Y:S10]  /*7e30*/  MUFU.EX2 R198, R32 ;  /* 0x0000002000c67308 */ /* 0x0007f40000000800 */
[----:B------:R4:W5:Y:S01]  /*7e40*/  MUFU.EX2 R205, R33 ;  /* 0x0000002100cd7308 */ /* 0x0009620000000800 */
[----:B--2---:R-:W2:Y:S09]  /*7e50*/  LDSM.16.MT88.4 R52, [R214+0x4400] ;  /* 0x00440000d634783b */ /* 0x004eb20000004200 */
[----:B------:R1:W-:Y:S01]  /*7e60*/  MUFU.EX2 R196, R34 ;  /* 0x0000002200c47308 */ /* 0x0003e20000000800 */
[C---:B---3--:R-:W-:Y:S09]  /*7e70*/  FMUL.FTZ R32, R136.reuse, R164 ;  /* 0x000000a488207220 */ /* 0x048ff20000410000 */
[----:B------:R3:W3:Y:S01]  /*7e80*/  MUFU.EX2 R204, R35 ;  /* 0x0000002300cc7308 */ /* 0x0006e20000000800 */
[C---:B----4-:R-:W-:Y:S01]  /*7e90*/  FMUL.FTZ R33, R136.reuse, R165 ;  /* 0x000000a588217220 */ /* 0x050fe20000410000 */
[----:B-----5:R-:W-:Y:S01]  /*7ea0*/  F2FP.F16.F32.PACK_AB R42, R205, R198 ;  /* 0x000000c6cd2a723e */ /* 0x020fe200000000ff */
[----:B------:R-:W-:Y:S07]  /*7eb0*/  FFMA.FTZ R136, R136, R229, R177 ;  /* 0x000000e588887223 */ /* 0x000fee00000100b1 */
[----:B------:R-:W-:Y:S01]  /*7ec0*/  MUFU.EX2 R247, R64 ;  /* 0x0000004000f77308 */ /* 0x000fe20000000800 */
[C---:B-1----:R-:W-:Y:S09]  /*7ed0*/  FMUL.FTZ R34, R133.reuse, R166 ;  /* 0x000000a685227220 */ /* 0x042ff20000410000 */
[----:B------:R-:W-:Y:S01]  /*7ee0*/  MUFU.EX2 R248, R65 ;  /* 0x0000004100f87308 */ /* 0x000fe20000000800 */
[C---:B---3--:R-:W-:Y:S01]  /*7ef0*/  FMUL.FTZ R35, R133.reuse, R167 ;  /* 0x000000a785237220 */ /* 0x048fe20000410000 */
[----:B------:R-:W-:Y:S01]  /*7f00*/  F2FP.F16.F32.PACK_AB R43, R204, R196 ;  /* 0x000000c4cc2b723e */ /* 0x000fe200000000ff */
[----:B------:R-:W-:Y:S07]  /*7f10*/  FFMA.FTZ R133, R133, R230, R175 ;  /* 0x000000e685857223 */ /* 0x000fee00000100af */
[----:B------:R-:W-:Y:S01]  /*7f20*/  MUFU.EX2 R246, R66 ;  /* 0x0000004200f67308 */ /* 0x000fe20000000800 */
[----:B------:R-:W-:Y:S01]  /*7f30*/  HMMA.16816.F32 R32, R36, R46, R32 ;  /* 0x0000002e2420723c */ /* 0x000fe20000001820 */
[----:B------:R-:W1:Y:S05]  /*7f40*/  LDSM.16.MT88.4 R44, [R213+0x4800] ;  /* 0x00480000d52c783b */ /* 0x000e6a0000004200 */
[-C--:B------:R-:W-:Y:S03]  /*7f50*/  HMMA.16816.F32 R4, R40, R48.reuse, R4 ;  /* 0x000000302804723c */ /* 0x080fe60000001804 */
[----:B------:R-:W-:Y:S02]  /*7f60*/  MUFU.EX2 R67, R67 ;  /* 0x0000004300437308 */ /* 0x000fe40000000800 */
[----:B------:R-:W-:Y:S02]  /*7f70*/  F2FP.F16.F32.PACK_AB R36, R185, R180 ;  /* 0x000000b4b924723e */ /* 0x000fe400000000ff */
[----:B------:R-:W-:Y:S06]  /*7f80*/  F2FP.F16.F32.PACK_AB R37, R186, R182 ;  /* 0x000000b6ba25723e */ /* 0x000fec00000000ff */
[----:B------:R3:W-:Y:S01]  /*7f90*/  MUFU.EX2 R64, R56 ;  /* 0x0000003800407308 */ /* 0x0007e20000000800 */
[----:B------:R-:W-:Y:S02]  /*7fa0*/  F2FP.F16.F32.PACK_AB R38, R200, R187 ;  /* 0x000000bbc826723e */ /* 0x000fe400000000ff */
[----:B------:R-:W-:Y:S07]  /*7fb0*/  F2FP.F16.F32.PACK_AB R39, R210, R188 ;  /* 0x000000bcd227723e */ /* 0x000fee00000000ff */
[----:B------:R4:W5:Y:S01]  /*7fc0*/  MUFU.EX2 R66, R57 ;  /* 0x0000003900427308 */ /* 0x0009620000000800 */
[C---:B------:R-:W-:Y:S09]  /*7fd0*/  HMMA.16816.F32 R8, R36.reuse, R48, R8 ;  /* 0x000000302408723c */ /* 0x040ff20000001808 */
[----:B------:R1:W-:Y:S01]  /*7fe0*/  MUFU.EX2 R65, R58 ;  /* 0x0000003a00417308 */ /* 0x0003e20000000800 */
[-C--:B------:R-:W-:Y:S03]  /*7ff0*/  HMMA.16816.F32 R12, R36, R50.reuse, R12 ;  /* 0x00000032240c723c */ /* 0x080fe6000000180c */
[----:B---3--:R-:W-:Y:S03]  /*8000*/  FADD.FTZ R56, R179, R136 ;  /* 0x00000088b3387221 */ /* 0x008fe60000010000 */
[C---:B------:R-:W-:Y:S03]  /*8010*/  HMMA.16816.F32 R16, R40.reuse, R50, R16 ;  /* 0x000000322810723c */ /* 0x040fe60000001810 */
[----:B------:R-:W3:Y:S01]  /*8020*/  MUFU.EX2 R59, R59 ;  /* 0x0000003b003b7308 */ /* 0x000ee20000000800 */
[----:B------:R-:W5:Y:S01]  /*8030*/  LDSM.16.MT88.4 R48, [R214+0x4800] ;  /* 0x00480000d630783b */ /* 0x000f620000004200 */
[----:B----4-:R-:W-:Y:S01]  /*8040*/  FADD.FTZ R57, R178, R133 ;  /* 0x00000085b2397221 */ /* 0x010fe20000010000 */
[-C--:B--2---:R-:W-:Y:S07]  /*8050*/  HMMA.16816.F32 R20, R40, R52.reuse, R20 ;  /* 0x000000342814723c */ /* 0x084fee0000001814 */
[----:B------:R-:W-:Y:S01]  /*8060*/  MUFU.EX2 R60, R60 ;  /* 0x0000003c003c7308 */ /* 0x000fe20000000800 */
[----:B------:R-:W-:Y:S01]  /*8070*/  FADD.FTZ R57, R192, R57 ;  /* 0x00000039c0397221 */ /* 0x000fe20000010000 */
[C---:B------:R-:W-:Y:S08]  /*8080*/  HMMA.16816.F32 R24, R36.reuse, R52, R24 ;  /* 0x000000342418723c */ /* 0x040ff00000001818 */
[----:B------:R-:W2:Y:S01]  /*8090*/  MUFU.EX2 R61, R61 ;  /* 0x0000003d003d7308 */ /* 0x000ea20000000800 */
[-C--:B------:R-:W-:Y:S03]  /*80a0*/  HMMA.16816.F32 R28, R36, R54.reuse, R28 ;  /* 0x00000036241c723c */ /* 0x080fe6000000181c */
[----:B------:R-:W-:Y:S03]  /*80b0*/  FADD.FTZ R56, R195, R56 ;  /* 0x00000038c3387221 */ /* 0x000fe60000010000 */
[----:B------:R-:W-:Y:S03]  /*80c0*/  HMMA.16816.F32 R32, R40, R54, R32 ;  /* 0x000000362820723c */ /* 0x000fe60000001820 */
[----:B------:R-:W-:Y:S01]  /*80d0*/  MUFU.EX2 R62, R62 ;  /* 0x0000003e003e7308 */ /* 0x000fe20000000800 */
[----:B------:R-:W-:Y:S01]  /*80e0*/  LDSM.16.MT88.4 R52, [R213+0x5000] ;  /* 0x00500000d534783b */ /* 0x000fe20000004200 */
[----:B------:R-:W-:Y:S01]  /*80f0*/  F2FP.F16.F32.PACK_AB R36, R240, R209 ;  /* 0x000000d1f024723e */ /* 0x000fe200000000ff */
[----:B-1----:R-:W-:Y:S01]  /*8100*/  FADD.FTZ R58, R183, R2 ;  /* 0x00000002b73a7221 */ /* 0x002fe20000010000 */
[----:B------:R-:W-:Y:S01]  /*8110*/  F2FP.F16.F32.PACK_AB R37, R238, R206 ;  /* 0x000000ceee25723e */ /* 0x000fe200000000ff */
[----:B------:R-:W-:Y:S05]  /*8120*/  FADD.FTZ R2, R184, R0 ;  /* 0x00000000b8027221 */ /* 0x000fea0000010000 */
[----:B------:R-:W1:Y:S01]  /*8130*/  MUFU.EX2 R63, R63 ;  /* 0x0000003f003f7308 */ /* 0x000e620000000800 */
[----:B------:R-:W-:Y:S01]  /*8140*/  F2FP.F16.F32.PACK_AB R38, R245, R241 ;  /* 0x000000f1f526723e */ /* 0x000fe200000000ff */
[----:B------:R-:W-:Y:S01]  /*8150*/  FADD.FTZ R0, R193, R58 ;  /* 0x0000003ac1007221 */ /* 0x000fe20000010000 */
[----:B------:R-:W-:Y:S01]  /*8160*/  F2FP.F16.F32.PACK_AB R39, R243, R239 ;  /* 0x000000eff327723e */ /* 0x000fe200000000ff */
[----:B------:R-:W-:Y:S01]  /*8170*/  FADD.FTZ R2, R191, R2 ;  /* 0x00000002bf027221 */ /* 0x000fe20000010000 */
[----:B------:R-:W-:Y:S05]  /*8180*/  F2FP.F16.F32.PACK_AB R40, R233, R199 ;  /* 0x000000c7e928723e */ /* 0x000fea00000000ff */
[----:B------:R-:W-:Y:S01]  /*8190*/  MUFU.EX2 R68, R68 ;  /* 0x0000004400447308 */ /* 0x000fe20000000800 */
[----:B------:R-:W-:Y:S01]  /*81a0*/  F2FP.F16.F32.PACK_AB R41, R207, R202 ;  /* 0x000000cacf29723e */ /* 0x000fe200000000ff */
[-C--:B------:R-:W-:Y:S08]  /*81b0*/  HMMA.16816.F32 R4, R36, R44.reuse, R4 ;  /* 0x0000002c2404723c */ /* 0x080ff00000001804 */
[----:B------:R-:W4:Y:S03]  /*81c0*/  MUFU.EX2 R69, R69 ;  /* 0x0000004500457308 */ /* 0x000f260000000800 */
[----:B------:R-:W-:Y:S02]  /*81d0*/  F2FP.F16.F32.PACK_AB R42, R235, R208 ;  /* 0x000000d0eb2a723e */ /* 0x000fe400000000ff */
[----:B------:R-:W-:Y:S02]  /*81e0*/  F2FP.F16.F32.PACK_AB R43, R237, R211 ;  /* 0x000000d3ed2b723e */ /* 0x000fe400000000ff */
[----:B------:R-:W-:Y:S03]  /*81f0*/  MOV R133, R138 ;  /* 0x0000008a00857202 */ /* 0x000fe60000000f00 */
[----:B------:R-:W-:Y:S02]  /*8200*/  MUFU.EX2 R70, R70 ;  /* 0x0000004600467308 */ /* 0x000fe40000000800 */
[C---:B------:R-:W-:Y:S08]  /*8210*/  HMMA.16816.F32 R8, R40.reuse, R44, R8 ;  /* 0x0000002c2808723c */ /* 0x040ff00000001808 */
[----:B------:R-:W4:Y:S01]  /*8220*/  MUFU.EX2 R71, R71 ;  /* 0x0000004700477308 */ /* 0x000f220000000800 */
[-C--:B------:R-:W-:Y:S06]  /*8230*/  HMMA.16816.F32 R12, R40, R46.reuse, R12 ;  /* 0x0000002e280c723c */ /* 0x080fec000000180c */
[C---:B------:R-:W-:Y:S03]  /*8240*/  HMMA.16816.F32 R16, R36.reuse, R46, R16 ;  /* 0x0000002e2410723c */ /* 0x040fe60000001810 */
[----:B------:R-:W-:Y:S01]  /*8250*/  MUFU.EX2 R80, R80 ;  /* 0x0000005000507308 */ /* 0x000fe20000000800 */
[----:B------:R-:W1:Y:S02]  /*8260*/  LDSM.16.MT88.4 R44, [R213+0x4c00] ;  /* 0x004c0000d52c783b */ /* 0x000e640000004200 */
[-C--:B-----5:R-:W-:Y:S07]  /*8270*/  HMMA.16816.F32 R20, R36, R48.reuse, R20 ;  /* 0x000000302414723c */ /* 0x0a0fee0000001814 */
[----:B------:R-:W5:Y:S01]  /*8280*/  MUFU.EX2 R81, R81 ;  /* 0x0000005100517308 */ /* 0x000f620000000800 */
[C---:B------:R-:W-:Y:S09]  /*8290*/  HMMA.16816.F32 R24, R40.reuse, R48, R24 ;  /* 0x000000302818723c */ /* 0x040ff20000001818 */
[----:B------:R-:W-:Y:S01]  /*82a0*/  MUFU.EX2 R82, R82 ;  /* 0x0000005200527308 */ /* 0x000fe20000000800 */
[-C--:B------:R-:W-:Y:S06]  /*82b0*/  HMMA.16816.F32 R28, R40, R50.reuse, R28 ;  /* 0x00000032281c723c */ /* 0x080fec000000181c */
[----:B------:R-:W-:Y:S03]  /*82c0*/  HMMA.16816.F32 R32, R36, R50, R32 ;  /* 0x000000322420723c */ /* 0x000fe60000001820 */
[----:B------:R-:W5:Y:S01]  /*82d0*/  MUFU.EX2 R83, R83 ;  /* 0x0000005300537308 */ /* 0x000f620000000800 */
[----:B------:R-:W4:Y:S01]  /*82e0*/  LDSM.16.MT88.4 R48, [R214+0x4c00] ;  /* 0x004c0000d630783b */ /* 0x000f220000004200 */
[----:B------:R-:W-:Y:S02]  /*82f0*/  F2FP.F16.F32.PACK_AB R40, R66, R64 ;  /* 0x000000404228723e */ /* 0x000fe400000000ff */
[----:B------:R-:W-:Y:S06]  /*8300*/  F2FP.F16.F32.PACK_AB R36, R244, R236 ;  /* 0x000000ecf424723e */ /* 0x000fec00000000ff */
[----:B------:R-:W-:Y:S01]  /*8310*/  MUFU.EX2 R72, R72 ;  /* 0x0000004800487308 */ /* 0x000fe20000000800 */
[----:B------:R-:W-:Y:S02]  /*8320*/  F2FP.F16.F32.PACK_AB R37, R242, R234 ;  /* 0x000000eaf225723e */ /* 0x000fe400000000ff */
[----:B------:R-:W-:Y:S02]  /*8330*/  F2FP.F16.F32.PACK_AB R38, R248, R247 ;  /* 0x000000f7f826723e */ /* 0x000fe400000000ff */
[----:B------:R-:W-:Y:S05]  /*8340*/  F2FP.F16.F32.PACK_AB R39, R67, R246 ;  /* 0x000000f64327723e */ /* 0x000fea00000000ff */
[----:B------:R-:W5:Y:S01]  /*8350*/  MUFU.EX2 R73, R73 ;  /* 0x0000004900497308 */ /* 0x000f620000000800 */
[----:B---3--:R-:W-:Y:S02]  /*8360*/  F2FP.F16.F32.PACK_AB R41, R59, R65 ;  /* 0x000000413b29723e */ /* 0x008fe400000000ff */
[----:B--2---:R-:W-:Y:S01]  /*8370*/  F2FP.F16.F32.PACK_AB R42, R61, R60 ;  /* 0x0000003c3d2a723e */ /* 0x004fe200000000ff */
[-C--:B-1----:R-:W-:Y:S06]  /*8380*/  HMMA.16816.F32 R4, R36, R44.reuse, R4 ;  /* 0x0000002c2404723c */ /* 0x082fec0000001804 */
[----:B------:R-:W-:Y:S01]  /*8390*/  MUFU.EX2 R74, R74 ;  /* 0x0000004a004a7308 */ /* 0x000fe20000000800 */
[----:B------:R-:W-:Y:S09]  /*83a0*/  F2FP.F16.F32.PACK_AB R43, R63, R62 ;  /* 0x0000003e3f2b723e */ /* 0x000ff200000000ff */
[----:B------:R-:W1:Y:S01]  /*83b0*/  MUFU.EX2 R75, R75 ;  /* 0x0000004b004b7308 */ /* 0x000e620000000800 */
[C---:B------:R-:W-:Y:S06]  /*83c0*/  HMMA.16816.F32 R8, R40.reuse, R44, R8 ;  /* 0x0000002c2808723c */ /* 0x040fec0000001808 */
[-C--:B------:R-:W-:Y:S03]  /*83d0*/  HMMA.16816.F32 R12, R40, R46.reuse, R12 ;  /* 0x0000002e280c723c */ /* 0x080fe6000000180c */
[----:B------:R-:W-:Y:S03]  /*83e0*/  MUFU.EX2 R76, R76 ;  /* 0x0000004c004c7308 */ /* 0x000fe60000000800 */
[C---:B------:R-:W-:Y:S01]  /*83f0*/  HMMA.16816.F32 R16, R36.reuse, R46, R16 ;  /* 0x0000002e2410723c */ /* 0x040fe20000001810 */
[----:B------:R-:W2:Y:S06]  /*8400*/  LDSM.16.MT88.4 R44, [R214+0x5000] ;  /* 0x00500000d62c783b */ /* 0x000eac0000004200 */
[----:B------:R-:W3:Y:S01]  /*8410*/  MUFU.EX2 R77, R77 ;  /* 0x0000004d004d7308 */ /* 0x000ee20000000800 */
[-C--:B----4-:R-:W-:Y:S09]  /*8420*/  HMMA.16816.F32 R20, R36, R48.reuse, R20 ;  /* 0x000000302414723c */ /* 0x090ff20000001814 */
[----:B------:R-:W-:Y:S01]  /*8430*/  MUFU.EX2 R78, R78 ;  /* 0x0000004e004e7308 */ /* 0x000fe20000000800 */
[C---:B------:R-:W-:Y:S06]  /*8440*/  HMMA.16816.F32 R24, R40.reuse, R48, R24 ;  /* 0x000000302818723c */ /* 0x040fec0000001818 */
[-C--:B------:R-:W-:Y:S03]  /*8450*/  HMMA.16816.F32 R28, R40, R50.reuse, R28 ;  /* 0x00000032281c723c */ /* 0x080fe6000000181c */
[----:B------:R-:W4:Y:S03]  /*8460*/  MUFU.EX2 R79, R79 ;  /* 0x0000004f004f7308 */ /* 0x000f260000000800 */
[----:B------:R-:W-:Y:S01]  /*8470*/  HMMA.16816.F32 R32, R36, R50, R32 ;  /* 0x000000322420723c */ /* 0x000fe20000001820 */
[----:B------:R-:W2:Y:S06]  /*8480*/  LDSM.16.MT88.4 R48, [R213+0x5400] ;  /* 0x00540000d530783b */ /* 0x000eac0000004200 */
[----:B------:R-:W-:Y:S01]  /*8490*/  MUFU.EX2 R84, R84 ;  /* 0x0000005400547308 */ /* 0x000fe20000000800 */
[----:B------:R-:W-:Y:S03]  /*84a0*/  F2FP.F16.F32.PACK_AB R40, R69, R68 ;  /* 0x000000444528723e */ /* 0x000fe600000000ff */
[----:B------:R-:W-:Y:S06]  /*84b0*/  F2FP.F16.F32.PACK_AB R41, R71, R70 ;  /* 0x000000464729723e */ /* 0x000fec00000000ff */
[----:B------:R-:W2:Y:S01]  /*84c0*/  MUFU.EX2 R85, R85 ;  /* 0x0000005500557308 */ /* 0x000ea20000000800 */
[----:B-----5:R-:W-:Y:S02]  /*84d0*/  F2FP.F16.F32.PACK_AB R42, R81, R80 ;  /* 0x00000050512a723e */ /* 0x020fe400000000ff */
[----:B------:R-:W-:Y:S02]  /*84e0*/  F2FP.F16.F32.PACK_AB R43, R83, R82 ;  /* 0x00000052532b723e */ /* 0x000fe400000000ff */
[----:B------:R-:W-:Y:S02]  /*84f0*/  F2FP.F16.F32.PACK_AB R36, R73, R72 ;  /* 0x000000484924723e */ /* 0x000fe400000000ff */
[----:B-1----:R-:W-:Y:S03]  /*8500*/  F2FP.F16.F32.PACK_AB R37, R75, R74 ;  /* 0x0000004a4b25723e */ /* 0x002fe600000000ff */
[----:B------:R-:W-:Y:S01]  /*8510*/  MUFU.EX2 R86, R86 ;  /* 0x0000005600567308 */ /* 0x000fe20000000800 */
[----:B---3--:R-:W-:Y:S01]  /*8520*/  F2FP.F16.F32.PACK_AB R38, R77, R76 ;  /* 0x0000004c4d26723e */ /* 0x008fe200000000ff */
[-C--:B------:R-:W-:Y:S05]  /*8530*/  HMMA.16816.F32 R4, R40, R52.reuse, R4 ;  /* 0x000000342804723c */ /* 0x080fea0000001804 */
[----:B----4-:R-:W-:Y:S03]  /*8540*/  F2FP.F16.F32.PACK_AB R39, R79, R78 ;  /* 0x0000004e4f27723e */ /* 0x010fe600000000ff */
[----:B------:R-:W1:Y:S04]  /*8550*/  MUFU.EX2 R87, R87 ;  /* 0x0000005700577308 */ /* 0x000e680000000800 */
[C---:B------:R-:W-:Y:S06]  /*8560*/  HMMA.16816.F32 R8, R36.reuse, R52, R8 ;  /* 0x000000342408723c */ /* 0x040fec0000001808 */
[----:B------:R-:W-:Y:S01]  /*8570*/  MUFU.EX2 R96, R96 ;  /* 0x0000006000607308 */ /* 0x000fe20000000800 */
[-C--:B------:R-:W-:Y:S09]  /*8580*/  HMMA.16816.F32 R12, R36, R54.reuse, R12 ;  /* 0x00000036240c723c */ /* 0x080ff2000000180c */
[----:B------:R-:W3:Y:S02]  /*8590*/  MUFU.EX2 R97, R97 ;  /* 0x0000006100617308 */ /* 0x000ee40000000800 */
[----:B------:R-:W-:Y:S01]  /*85a0*/  FADD.FTZ R52, R201, R57 ;  /* 0x00000039c9347221 */ /* 0x000fe20000010000 */
[C---:B------:R-:W-:Y:S04]  /*85b0*/  HMMA.16816.F32 R16, R40.reuse, R54, R16 ;  /* 0x000000362810723c */ /* 0x040fe80000001810 */
[----:B------:R-:W-:Y:S03]  /*85c0*/  FADD.FTZ R52, R189, R52 ;  /* 0x00000034bd347221 */ /* 0x000fe60000010000 */
[----:B------:R-:W-:Y:S01]  /*85d0*/  MUFU.EX2 R98, R98 ;  /* 0x0000006200627308 */ /* 0x000fe20000000800 */
[-C--:B--2---:R-:W-:Y:S03]  /*85e0*/  HMMA.16816.F32 R20, R40, R44.reuse, R20 ;  /* 0x0000002c2814723c */ /* 0x084fe60000001814 */
[----:B------:R-:W-:Y:S01]  /*85f0*/  FADD.FTZ R52, R194, R52 ;  /* 0x00000034c2347221 */ /* 0x000fe20000010000 */
[----:B------:R-:W-:Y:S02]  /*8600*/  FADD.FTZ R53, R203, R56 ;  /* 0x00000038cb357221 */ /* 0x000fe40000010000 */
[C---:B------:R-:W-:Y:S03]  /*8610*/  HMMA.16816.F32 R24, R36.reuse, R44, R24 ;  /* 0x0000002c2418723c */ /* 0x040fe60000001818 */
[----:B------:R-:W2:Y:S02]  /*8620*/  MUFU.EX2 R99, R99 ;  /* 0x0000006300637308 */ /* 0x000ea40000000800 */
[----:B------:R-:W-:Y:S01]  /*8630*/  FADD.FTZ R53, R190, R53 ;  /* 0x00000035be357221 */ /* 0x000fe20000010000 */
[-C--:B------:R-:W-:Y:S07]  /*8640*/  HMMA.16816.F32 R28, R36, R46.reuse, R28 ;  /* 0x0000002e241c723c */ /* 0x080fee000000181c */
[----:B------:R-:W-:Y:S01]  /*8650*/  MUFU.EX2 R88, R88 ;  /* 0x0000005800587308 */ /* 0x000fe20000000800 */
[----:B------:R-:W-:Y:S01]  /*8660*/  FADD.FTZ R53, R197, R53 ;  /* 0x00000035c5357221 */ /* 0x000fe20000010000 */
[----:B------:R-:W-:Y:S08]  /*8670*/  HMMA.16816.F32 R32, R40, R46, R32 ;  /* 0x0000002e2820723c */ /* 0x000ff00000001820 */
[----:B------:R-:W4:Y:S03]  /*8680*/  MUFU.EX2 R89, R89 ;  /* 0x0000005900597308 */ /* 0x000f260000000800 */
[----:B------:R-:W-:Y:S01]  /*8690*/  FADD.FTZ R57, R198, R53 ;  /* 0x00000035c6397221 */ /* 0x000fe20000010000 */
[----:B------:R-:W-:Y:S01]  /*86a0*/  FADD.FTZ R56, R180, R0 ;  /* 0x00000000b4387221 */ /* 0x000fe20000010000 */
[----:B------:R-:W-:Y:S02]  /*86b0*/  F2FP.F16.F32.PACK_AB R36, R85, R84 ;  /* 0x000000545524723e */ /* 0x000fe400000000ff */
[----:B------:R-:W-:Y:S01]  /*86c0*/  FADD.FTZ R44, R205, R57 ;  /* 0x00000039cd2c7221 */ /* 0x000fe20000010000 */
[----:B-1----:R-:W-:Y:S02]  /*86d0*/  F2FP.F16.F32.PACK_AB R37, R87, R86 ;  /* 0x000000565725723e */ /* 0x002fe400000000ff */
[----:B------:R-:W-:Y:S01]  /*86e0*/  MUFU.EX2 R90, R90 ;  /* 0x0000005a005a7308 */ /* 0x000fe20000000800 */
[----:B---3--:R-:W-:Y:S01]  /*86f0*/  F2FP.F16.F32.PACK_AB R38, R97, R96 ;  /* 0x000000606126723e */ /* 0x008fe200000000ff */
[----:B------:R-:W-:Y:S01]  /*8700*/  FADD.FTZ R0, R182, R2 ;  /* 0x00000002b6007221 */ /* 0x000fe20000010000 */
[----:B------:R-:W-:Y:S01]  /*8710*/  FADD.FTZ R2, R185, R56 ;  /* 0x00000038b9027221 */ /* 0x000fe20000010000 */
[----:B------:R-:W-:Y:S01]  /*8720*/  FADD.FTZ R56, R196, R52 ;  /* 0x00000034c4387221 */ /* 0x000fe20000010000 */
[----:B--2---:R-:W-:Y:S01]  /*8730*/  F2FP.F16.F32.PACK_AB R39, R99, R98 ;  /* 0x000000626327723e */ /* 0x004fe200000000ff */
[----:B------:R-:W1:Y:S01]  /*8740*/  LDSM.16.MT88.4 R52, [R214+0x5400] ;  /* 0x00540000d634783b */ /* 0x000e620000004200 */
[----:B------:R-:W-:Y:S03]  /*8750*/  FADD.FTZ R0, R186, R0 ;  /* 0x00000000ba007221 */ /* 0x000fe60000010000 */
[----:B------:R-:W2:Y:S01]  /*8760*/  MUFU.EX2 R91, R91 ;  /* 0x0000005b005b7308 */ /* 0x000ea20000000800 */
[----:B----4-:R-:W-:Y:S01]  /*8770*/  F2FP.F16.F32.PACK_AB R40, R89, R88 ;  /* 0x000000585928723e */ /* 0x010fe200000000ff */
[----:B------:R-:W-:Y:S01]  /*8780*/  FADD.FTZ R57, R204, R56 ;  /* 0x00000038cc397221 */ /* 0x000fe20000010000 */
[----:B------:R-:W-:Y:S01]  /*8790*/  FADD.FTZ R56, R209, R44 ;  /* 0x0000002cd1387221 */ /* 0x000fe20000010000 */
[-C--:B------:R-:W-:Y:S01]  /*87a0*/  HMMA.16816.F32 R4, R36, R48.reuse, R4 ;  /* 0x000000302404723c */ /* 0x080fe20000001804 */
[----:B------:R-:W3:Y:S05]  /*87b0*/  LDSM.16.MT88.4 R44, [R213+0x5800] ;  /* 0x00580000d52c783b */ /* 0x000eea0000004200 */
[----:B------:R-:W-:Y:S01]  /*87c0*/  MUFU.EX2 R92, R92 ;  /* 0x0000005c005c7308 */ /* 0x000fe20000000800 */
[----:B------:R-:W-:Y:S01]  /*87d0*/  FADD.FTZ R57, R206, R57 ;  /* 0x00000039ce397221 */ /* 0x000fe20000010000 */
[----:B------:R-:W-:Y:S03]  /*87e0*/  FADD.FTZ R0, R188, R0 ;  /* 0x00000000bc007221 */ /* 0x000fe60000010000 */
[----:B------:R-:W-:Y:S01]  /*87f0*/  FADD.FTZ R2, R187, R2 ;  /* 0x00000002bb027221 */ /* 0x000fe20000010000 */
[----:B------:R-:W-:Y:S04]  /*8800*/  FADD.FTZ R0, R210, R0 ;  /* 0x00000000d2007221 */ /* 0x000fe80000010000 */
[----:B------:R-:W4:Y:S01]  /*8810*/  MUFU.EX2 R93, R93 ;  /* 0x0000005d005d7308 */ /* 0x000f220000000800 */
[----:B--2---:R-:W-:Y:S01]  /*8820*/  F2FP.F16.F32.PACK_AB R41, R91, R90 ;  /* 0x0000005a5b29723e */ /* 0x004fe200000000ff */
[----:B------:R-:W-:Y:S04]  /*8830*/  FADD.FTZ R2, R200, R2 ;  /* 0x00000002c8027221 */ /* 0x000fe80000010000 */
[----:B------:R-:W-:Y:S01]  /*8840*/  FADD.FTZ R58, R199, R2 ;  /* 0x00000002c73a7221 */ /* 0x000fe20000010000 */
[----:B------:R-:W-:Y:S03]  /*8850*/  FADD.FTZ R2, R202, R0 ;  /* 0x00000000ca027221 */ /* 0x000fe60000010000 */
[----:B------:R-:W-:Y:S01]  /*8860*/  MUFU.EX2 R94, R94 ;  /* 0x0000005e005e7308 */ /* 0x000fe20000000800 */
[----:B------:R-:W-:Y:S01]  /*8870*/  FADD.FTZ R0, R233, R58 ;  /* 0x0000003ae9007221 */ /* 0x000fe20000010000 */
[----:B------:R-:W-:Y:S08]  /*8880*/  FADD.FTZ R2, R207, R2 ;  /* 0x00000002cf027221 */ /* 0x000ff00000010000 */
[----:B------:R-:W2:Y:S01]  /*8890*/  MUFU.EX2 R95, R95 ;  /* 0x0000005f005f7308 */ /* 0x000ea20000000800 */
[----:B----4-:R-:W-:Y:S09]  /*88a0*/  F2FP.F16.F32.PACK_AB R42, R93, R92 ;  /* 0x0000005c5d2a723e */ /* 0x010ff200000000ff */
[----:B------:R-:W-:Y:S10]  /*88b0*/  MUFU.EX2 R100, R100 ;  /* 0x0000006400647308 */ /* 0x000ff40000000800 */
[----:B------:R-:W4:Y:S01]  /*88c0*/  MUFU.EX2 R101, R101 ;  /* 0x0000006500657308 */ /* 0x000f220000000800 */
[----:B--2---:R-:W-:Y:S09]  /*88d0*/  F2FP.F16.F32.PACK_AB R43, R95, R94 ;  /* 0x0000005e5f2b723e */ /* 0x004ff200000000ff */
[----:B------:R-:W-:Y:S01]  /*88e0*/  MUFU.EX2 R102, R102 ;  /* 0x0000006600667308 */ /* 0x000fe20000000800 */
[C---:B------:R-:W-:Y:S06]  /*88f0*/  HMMA.16816.F32 R8, R40.reuse, R48, R8 ;  /* 0x000000302808723c */ /* 0x040fec0000001808 */
[-C--:B------:R-:W-:Y:S03]  /*8900*/  HMMA.16816.F32 R12, R40, R50.reuse, R12 ;  /* 0x00000032280c723c */ /* 0x080fe6000000180c */
[----:B------:R-:W2:Y:S02]  /*8910*/  MUFU.EX2 R103, R103 ;  /* 0x0000006700677308 */ /* 0x000ea40000000800 */
[----:B------:R-:W-:Y:S01]  /*8920*/  FADD.FTZ R48, R238, R57 ;  /* 0x00000039ee307221 */ /* 0x000fe20000010000 */
[C---:B------:R-:W-:Y:S07]  /*8930*/  HMMA.16816.F32 R16, R36.reuse, R50, R16 ;  /* 0x000000322410723c */ /* 0x040fee0000001810 */
[----:B------:R-:W-:Y:S01]  /*8940*/  MUFU.EX2 R112, R112 ;  /* 0x0000007000707308 */ /* 0x000fe20000000800 */
[----:B------:R-:W-:Y:S03]  /*8950*/  FADD.FTZ R48, R239, R48 ;  /* 0x00000030ef307221 */ /* 0x000fe60000010000 */
[----:B------:R-:W-:Y:S01]  /*8960*/  FADD.FTZ R49, R240, R56 ;  /* 0x00000038f0317221 */ /* 0x000fe20000010000 */
[----:B------:R-:W-:Y:S01]  /*8970*/  FADD.FTZ R56, R208, R0 ;  /* 0x00000000d0387221 */ /* 0x000fe20000010000 */
[-C--:B-1----:R-:W-:Y:S04]  /*8980*/  HMMA.16816.F32 R20, R36, R52.reuse, R20 ;  /* 0x000000342414723c */ /* 0x082fe80000001814 */
[----:B------:R-:W1:Y:S01]  /*8990*/  MUFU.EX2 R113, R113 ;  /* 0x0000007100717308 */ /* 0x000e620000000800 */
[----:B------:R-:W-:Y:S01]  /*89a0*/  FADD.FTZ R48, R243, R48 ;  /* 0x00000030f3307221 */ /* 0x000fe20000010000 */
[----:B------:R-:W-:Y:S01]  /*89b0*/  FADD.FTZ R49, R241, R49 ;  /* 0x00000031f1317221 */ /* 0x000fe20000010000 */
[----:B------:R-:W-:Y:S01]  /*89c0*/  FADD.FTZ R0, R211, R2 ;  /* 0x00000002d3007221 */ /* 0x000fe20000010000 */
[----:B------:R-:W-:Y:S03]  /*89d0*/  FADD.FTZ R2, R235, R56 ;  /* 0x00000038eb027221 */ /* 0x000fe60000010000 */
[----:B------:R-:W-:Y:S01]  /*89e0*/  FADD.FTZ R56, R234, R48 ;  /* 0x00000030ea387221 */ /* 0x000fe20000010000 */
[C---:B------:R-:W-:Y:S02]  /*89f0*/  HMMA.16816.F32 R24, R40.reuse, R52, R24 ;  /* 0x000000342818723c */ /* 0x040fe40000001818 */
[----:B------:R-:W-:Y:S02]  /*8a00*/  MUFU.EX2 R114, R114 ;  /* 0x0000007200727308 */ /* 0x000fe40000000800 */
[----:B------:R-:W-:Y:S01]  /*8a10*/  FADD.FTZ R49, R245, R49 ;  /* 0x00000031f5317221 */ /* 0x000fe20000010000 */
[----:B------:R-:W-:Y:S01]  /*8a20*/  FADD.FTZ R2, R64, R2 ;  /* 0x0000000240027221 */ /* 0x000fe20000010000 */
[-C--:B------:R-:W-:Y:S06]  /*8a30*/  HMMA.16816.F32 R28, R40, R54.reuse, R28 ;  /* 0x00000036281c723c */ /* 0x080fec000000181c */
[----:B------:R-:W5:Y:S01]  /*8a40*/  MUFU.EX2 R115, R115 ;  /* 0x0000007300737308 */ /* 0x000f620000000800 */
[----:B------:R-:W-:Y:S01]  /*8a50*/  FADD.FTZ R57, R236, R49 ;  /* 0x00000031ec397221 */ /* 0x000fe20000010000 */
[----:B------:R-:W-:Y:S01]  /*8a60*/  HMMA.16816.F32 R32, R36, R54, R32 ;  /* 0x000000362420723c */ /* 0x000fe20000001820 */
[----:B------:R-:W3:Y:S03]  /*8a70*/  LDSM.16.MT88.4 R48, [R214+0x5800] ;  /* 0x00580000d630783b */ /* 0x000ee60000004200 */
[----:B----4-:R-:W-:Y:S04]  /*8a80*/  F2FP.F16.F32.PACK_AB R40, R101, R100 ;  /* 0x000000646528723e */ /* 0x010fe800000000ff */
[----:B------:R-:W-:Y:S03]  /*8a90*/  MUFU.EX2 R104, R104 ;  /* 0x0000006800687308 */ /* 0x000fe60000000800 */
[----:B--2---:R-:W-:Y:S01]  /*8aa0*/  F2FP.F16.F32.PACK_AB R41, R103, R102 ;  /* 0x000000666729723e */ /* 0x004fe200000000ff */
[----:B------:R-:W-:Y:S01]  /*8ab0*/  FADD.FTZ R52, R242, R56 ;  /* 0x00000038f2347221 */ /* 0x000fe20000010000 */
[----:B-1----:R-:W-:Y:S03]  /*8ac0*/  F2FP.F16.F32.PACK_AB R42, R113, R112 ;  /* 0x00000070712a723e */ /* 0x002fe600000000ff */
[----:B------:R-:W-:Y:S01]  /*8ad0*/  FADD.FTZ R52, R246, R52 ;  /* 0x00000034f6347221 */ /* 0x000fe20000010000 */
[----:B------:R-:W-:Y:S01]  /*8ae0*/  FADD.FTZ R53, R66, R2 ;  /* 0x0000000242357221 */ /* 0x000fe20000010000 */
[----:B------:R-:W1:Y:S01]  /*8af0*/  MUFU.EX2 R105, R105 ;  /* 0x0000006900697308 */ /* 0x000e620000000800 */
[----:B-----5:R-:W-:Y:S01]  /*8b00*/  F2FP.F16.F32.PACK_AB R43, R115, R114 ;  /* 0x00000072732b723e */ /* 0x020fe200000000ff */
[----:B------:R-:W-:Y:S01]  /*8b10*/  FADD.FTZ R57, R244, R57 ;  /* 0x00000039f4397221 */ /* 0x000fe20000010000 */
[----:B------:R-:W-:Y:S01]  /*8b20*/  FADD.FTZ R53, R60, R53 ;  /* 0x000000353c357221 */ /* 0x000fe20000010000 */
[----:B------:R-:W-:Y:S02]  /*8b30*/  FADD.FTZ R0, R237, R0 ;  /* 0x00000000ed007221 */ /* 0x000fe40000010000 */
[----:B------:R-:W-:Y:S04]  /*8b40*/  FADD.FTZ R2, R247, R57 ;  /* 0x00000039f7027221 */ /* 0x000fe80000010000 */
[----:B------:R-:W-:Y:S01]  /*8b50*/  MUFU.EX2 R106, R106 ;  /* 0x0000006a006a7308 */ /* 0x000fe20000000800 */
[-C--:B---3--:R-:W-:Y:S05]  /*8b60*/  HMMA.16816.F32 R4, R40, R44.reuse, R4 ;  /* 0x0000002c2804723c */ /* 0x088fea0000001804 */
[----:B------:R-:W-:Y:S04]  /*8b70*/  FADD.FTZ R0, R65, R0 ;  /* 0x0000000041007221 */ /* 0x000fe80000010000 */
[----:B------:R-:W2:Y:S02]  /*8b80*/  MUFU.EX2 R107, R107 ;  /* 0x0000006b006b7308 */ /* 0x000ea40000000800 */
[----:B-1----:R-:W-:Y:S01]  /*8b90*/  F2FP.F16.F32.PACK_AB R36, R105, R104 ;  /* 0x000000686924723e */ /* 0x002fe200000000ff */
[----:B------:R-:W-:Y:S07]  /*8ba0*/  FADD.FTZ R0, R59, R0 ;  /* 0x000000003b007221 */ /* 0x000fee0000010000 */
[----:B------:R-:W-:Y:S01]  /*8bb0*/  MUFU.EX2 R108, R108 ;  /* 0x0000006c006c7308 */ /* 0x000fe20000000800 */
[----:B------:R-:W-:Y:S01]  /*8bc0*/  FADD.FTZ R54, R62, R0 ;  /* 0x000000003e367221 */ /* 0x000fe20000010000 */
[----:B------:R-:W-:Y:S08]  /*8bd0*/  FADD.FTZ R0, R61, R53 ;  /* 0x000000353d007221 */ /* 0x000ff00000010000 */
[----:B------:R-:W1:Y:S01]  /*8be0*/  MUFU.EX2 R109, R109 ;  /* 0x0000006d006d7308 */ /* 0x000e620000000800 */
[----:B--2---:R-:W-:Y:S09]  /*8bf0*/  F2FP.F16.F32.PACK_AB R37, R107, R106 ;  /* 0x0000006a6b25723e */ /* 0x004ff200000000ff */
[----:B------:R-:W-:Y:S10]  /*8c00*/  MUFU.EX2 R110, R110 ;  /* 0x0000006e006e7308 */ /* 0x000ff40000000800 */
[----:B------:R-:W2:Y:S01]  /*8c10*/  MUFU.EX2 R111, R111 ;  /* 0x0000006f006f7308 */ /* 0x000ea20000000800 */
[----:B-1----:R-:W-:Y:S09]  /*8c20*/  F2FP.F16.F32.PACK_AB R38, R109, R108 ;  /* 0x0000006c6d26723e */ /* 0x002ff200000000ff */
[----:B------:R-:W-:Y:S10]  /*8c30*/  MUFU.EX2 R116, R116 ;  /* 0x0000007400747308 */ /* 0x000ff40000000800 */
[----:B------:R-:W1:Y:S01]  /*8c40*/  MUFU.EX2 R117, R117 ;  /* 0x0000007500757308 */ /* 0x000e620000000800 */
        /* <DEDUP_REMOVED lines=10> */
[-C--:B------:R-:W-:Y:S05]  /*8cf0*/  HMMA.16816.F32 R20, R40, R48.reuse, R20 ;  /* 0x000000302814723c */ /* 0x080fea0000001814 */
[----:B------:R-:W3:Y:S01]  /*8d00*/  MUFU.EX2 R132, R132 ;  /* 0x0000008400847308 */ /* 0x000ee20000000800 */
[----:B------:R-:W-:Y:S01]  /*8d10*/  FADD.FTZ R53, R68, R44 ;  /* 0x0000002c44357221 */ /* 0x000fe20000010000 */
[----:B------:R-:W-:Y:S01]  /*8d20*/  FADD.FTZ R52, R70, R2 ;  /* 0x0000000246347221 */ /* 0x000fe20000010000 */
[----:B------:R-:W-:Y:S03]  /*8d30*/  FADD.FTZ R44, R72, R0 ;  /* 0x00000000482c7221 */ /* 0x000fe60000010000 */
[----:B------:R-:W-:Y:S01]  /*8d40*/  FADD.FTZ R0, R74, R45 ;  /* 0x0000002d4a007221 */ /* 0x000fe20000010000 */
[C---:B------:R-:W-:Y:S03]  /*8d50*/  HMMA.16816.F32 R24, R36.reuse, R48, R24 ;  /* 0x000000302418723c */ /* 0x040fe60000001818 */
[----:B------:R-:W-:Y:S01]  /*8d60*/  MUFU.EX2 R130, R130 ;  /* 0x0000008200827308 */ /* 0x000fe20000000800 */
[----:B------:R-:W-:Y:S01]  /*8d70*/  FADD.FTZ R45, R71, R52 ;  /* 0x00000034472d7221 */ /* 0x000fe20000010000 */
[----:B------:R-:W-:Y:S01]  /*8d80*/  FADD.FTZ R44, R73, R44 ;  /* 0x0000002c492c7221 */ /* 0x000fe20000010000 */
[----:B------:R-:W-:Y:S01]  /*8d90*/  FADD.FTZ R2, R69, R53 ;  /* 0x0000003545027221 */ /* 0x000fe20000010000 */
[----:B-1----:R-:W-:Y:S01]  /*8da0*/  F2FP.F16.F32.PACK_AB R164, R117, R116 ;  /* 0x0000007475a4723e */ /* 0x002fe200000000ff */
[----:B------:R-:W-:Y:S01]  /*8db0*/  FADD.FTZ R53, R82, R45 ;  /* 0x0000002d52357221 */ /* 0x000fe20000010000 */
[-C--:B------:R-:W-:Y:S04]  /*8dc0*/  HMMA.16816.F32 R28, R36, R50.reuse, R28 ;  /* 0x00000032241c723c */ /* 0x080fe8000000181c */
[----:B------:R-:W1:Y:S01]  /*8dd0*/  MUFU.EX2 R134, R134 ;  /* 0x0000008600867308 */ /* 0x000e620000000800 */
[----:B------:R-:W-:Y:S01]  /*8de0*/  FADD.FTZ R52, R76, R44 ;  /* 0x0000002c4c347221 */ /* 0x000fe20000010000 */
[----:B------:R-:W-:Y:S01]  /*8df0*/  FADD.FTZ R0, R75, R0 ;  /* 0x000000004b007221 */ /* 0x000fe20000010000 */
[----:B------:R-:W4:Y:S01]  /*8e00*/  LDSM.16.MT88.4 R44, [R214+0x5c00] ;  /* 0x005c0000d62c783b */ /* 0x000f220000004200 */
[----:B--2---:R-:W-:Y:S01]  /*8e10*/  F2FP.F16.F32.PACK_AB R165, R119, R118 ;  /* 0x0000007677a5723e */ /* 0x004fe200000000ff */
[----:B------:R-:W-:Y:S05]  /*8e20*/  HMMA.16816.F32 R32, R40, R50, R32 ;  /* 0x000000322820723c */ /* 0x000fea0000001820 */
[----:B------:R-:W-:Y:S01]  /*8e30*/  MUFU.EX2 R120, R120 ;  /* 0x0000007800787308 */ /* 0x000fe20000000800 */
[----:B---3--:R-:W-:Y:S01]  /*8e40*/  F2FP.F16.F32.PACK_AB R166, R132, R128 ;  /* 0x0000008084a6723e */ /* 0x008fe200000000ff */
[----:B------:R-:W-:Y:S01]  /*8e50*/  FADD.FTZ R2, R80, R2 ;  /* 0x0000000250027221 */ /* 0x000fe20000010000 */
[----:B------:R-:W-:Y:S03]  /*8e60*/  FADD.FTZ R0, R78, R0 ;  /* 0x000000004e007221 */ /* 0x000fe60000010000 */
[----:B------:R-:W-:Y:S01]  /*8e70*/  FADD.FTZ R53, R83, R53 ;  /* 0x0000003553357221 */ /* 0x000fe20000010000 */
[----:B------:R-:W-:Y:S03]  /*8e80*/  FADD.FTZ R52, R77, R52 ;  /* 0x000000344d347221 */ /* 0x000fe60000010000 */
[----:B------:R-:W2:Y:S01]  /*8e90*/  MUFU.EX2 R121, R121 ;  /* 0x0000007900797308 */ /* 0x000ea20000000800 */
[----:B-1----:R-:W-:Y:S01]  /*8ea0*/  F2FP.F16.F32.PACK_AB R167, R134, R130 ;  /* 0x0000008286a7723e */ /* 0x002fe200000000ff */
[----:B------:R-:W-:Y:S01]  /*8eb0*/  FADD.FTZ R2, R81, R2 ;  /* 0x0000000251027221 */ /* 0x000fe20000010000 */
[----:B------:R-:W-:Y:S01]  /*8ec0*/  FADD.FTZ R48, R79, R0 ;  /* 0x000000004f307221 */ /* 0x000fe20000010000 */
[----:B------:R-:W-:Y:S01]  /*8ed0*/  FADD.FTZ R36, R86, R53 ;  /* 0x0000003556247221 */ /* 0x000fe20000010000 */
[----:B------:R-:W-:Y:S01]  /*8ee0*/  FADD.FTZ R0, R88, R52 ;  /* 0x0000003458007221 */ /* 0x000fe20000010000 */
[----:B------:R-:W-:Y:S01]  /*8ef0*/  FADD.FTZ R37, R84, R2 ;  /* 0x0000000254257221 */ /* 0x000fe20000010000 */
[----:B------:R-:W-:Y:S03]  /*8f00*/  FADD.FTZ R2, R90, R48 ;  /* 0x000000305a027221 */ /* 0x000fe60000010000 */
[----:B------:R-:W-:Y:S01]  /*8f10*/  MUFU.EX2 R122, R122 ;  /* 0x0000007a007a7308 */ /* 0x000fe20000000800 */
[-C--:B------:R-:W-:Y:S09]  /*8f20*/  HMMA.16816.F32 R144, R164, R148.reuse, R4 ;  /* 0x00000094a490723c */ /* 0x080ff20000001804 */
[----:B------:R-:W1:Y:S02]  /*8f30*/  MUFU.EX2 R123, R123 ;  /* 0x0000007b007b7308 */ /* 0x000e640000000800 */
[----:B--2---:R-:W-:Y:S01]  /*8f40*/  F2FP.F16.F32.PACK_AB R168, R121, R120 ;  /* 0x0000007879a8723e */ /* 0x004fe200000000ff */
[----:B------:R-:W-:Y:S01]  /*8f50*/  FADD.FTZ R4, R85, R37 ;  /* 0x0000002555047221 */ /* 0x000fe20000010000 */
[----:B------:R-:W-:Y:S01]  /*8f60*/  FADD.FTZ R6, R87, R36 ;  /* 0x0000002457067221 */ /* 0x000fe20000010000 */
[----:B------:R-:W-:Y:S01]  /*8f70*/  FADD.FTZ R5, R89, R0 ;  /* 0x0000000059057221 */ /* 0x000fe20000010000 */
[----:B------:R-:W-:Y:S04]  /*8f80*/  FADD.FTZ R0, R91, R2 ;  /* 0x000000025b007221 */ /* 0x000fe80000010000 */
[----:B------:R-:W-:Y:S01]  /*8f90*/  MUFU.EX2 R124, R124 ;  /* 0x0000007c007c7308 */ /* 0x000fe20000000800 */
[----:B------:R-:W-:Y:S01]  /*8fa0*/  FADD.FTZ R4, R96, R4 ;  /* 0x0000000460047221 */ /* 0x000fe20000010000 */
[----:B------:R-:W-:Y:S01]  /*8fb0*/  FADD.FTZ R6, R98, R6 ;  /* 0x0000000662067221 */ /* 0x000fe20000010000 */
[----:B------:R-:W-:Y:S01]  /*8fc0*/  FADD.FTZ R5, R92, R5 ;  /* 0x000000055c057221 */ /* 0x000fe20000010000 */
[----:B------:R-:W-:Y:S01]  /*8fd0*/  FADD.FTZ R2, R94, R0 ;  /* 0x000000005e027221 */ /* 0x000fe20000010000 */
[----:B------:R-:W-:Y:S01]  /*8fe0*/  FADD.FTZ R0, R97, R4 ;  /* 0x0000000461007221 */ /* 0x000fe20000010000 */
        /* <DEDUP_REMOVED lines=18> */
[----:B------:R-:W1:Y:S01]  /*9110*/  MUFU.EX2 R172, R172 ;  /* 0x000000ac00ac7308 */ /* 0x000e620000000800 */
[----:B--2---:R-:W-:Y:S01]  /*9120*/  F2FP.F16.F32.PACK_AB R170, R135, R124 ;  /* 0x0000007c87aa723e */ /* 0x004fe200000000ff */
        /* <DEDUP_REMOVED lines=15> */
[----:B-1----:R-:W-:Y:S01]  /*9220*/  F2FP.F16.F32.PACK_AB R171, R172, R54 ;  /* 0x00000036acab723e */ /* 0x002fe200000000ff */
[----:B------:R-:W-:Y:S01]  /*9230*/  FADD.FTZ R0, R54, R4 ;  /* 0x0000000436007221 */ /* 0x000fe20000010000 */
[----:B------:R-:W-:Y:S01]  /*9240*/  FADD.FTZ R230, R134, R5 ;  /* 0x0000000586e67221 */ /* 0x000fe20000010000 */
[----:B------:R-:W-:Y:S01]  /*9250*/  FADD.FTZ R231, R135, R2 ;  /* 0x0000000287e77221 */ /* 0x000fe20000010000 */
[----:B------:R-:W-:Y:S01]  /*9260*/  MOV R135, R3 ;  /* 0x0000000300877202 */ /* 0x000fe20000000f00 */
[----:B------:R-:W-:Y:S01]  /*9270*/  FADD.FTZ R229, R132, R6 ;  /* 0x0000000684e57221 */ /* 0x000fe20000010000 */
[----:B------:R-:W-:Y:S01]  /*9280*/  FADD.FTZ R232, R172, R0 ;  /* 0x00000000ace87221 */ /* 0x000fe20000010000 */
[C---:B------:R-:W-:Y:S04]  /*9290*/  HMMA.16816.F32 R140, R168.reuse, R148, R8 ;  /* 0x00000094a88c723c */ /* 0x040fe80000001808 */
[----:B------:R-:W-:Y:S02]  /*92a0*/  MOV R134, R137 ;  /* 0x0000008900867202 */ /* 0x000fe40000000f00 */
[-C--:B------:R-:W-:Y:S06]  /*92b0*/  HMMA.16816.F32 R152, R168, R150.reuse, R12 ;  /* 0x00000096a898723c */ /* 0x080fec000000180c */
[C---:B------:R-:W-:Y:S06]  /*92c0*/  HMMA.16816.F32 R148, R164.reuse, R150, R16 ;  /* 0x00000096a494723c */ /* 0x040fec0000001810 */
[-C--:B----4-:R-:W-:Y:S06]  /*92d0*/  HMMA.16816.F32 R160, R164, R44.reuse, R20 ;  /* 0x0000002ca4a0723c */ /* 0x090fec0000001814 */
[C---:B------:R-:W-:Y:S06]  /*92e0*/  HMMA.16816.F32 R156, R168.reuse, R44, R24 ;  /* 0x0000002ca89c723c */ /* 0x040fec0000001818 */
[-C--:B------:R-:W-:Y:S05]  /*92f0*/  HMMA.16816.F32 R168, R168, R46.reuse, R28 ;  /* 0x0000002ea8a8723c */ /* 0x080fea000000181c */
[----:B------:R-:W-:Y:S01]  /*9300*/  MOV R24, R3 ;  /* 0x0000000300187202 */ /* 0x000fe20000000f00 */
[----:B------:R-:W-:Y:S05]  /*9310*/  HMMA.16816.F32 R164, R164, R46, R32 ;  /* 0x0000002ea4a4723c */ /* 0x000fea0000001820 */
[----:B------:R-:W-:Y:S01]  /*9320*/  MOV R3, R139 ;  /* 0x0000008b00037202 */ /* 0x000fe20000000f00 */
[----:B------:R-:W-:Y:S07]  /*9330*/  @!UPT UIADD3 URZ, URZ, URZ, URZ ;  /* 0x0000003f3f3ff290 */ /* 0x000fee000fffe03f */
[----:B------:R-:W-:Y:S11]  /*9340*/  @P2 BRA `(.L_x_7) ;  /* 0xffffffc800b82947 */ /* 0x000ff6000383ffff */
.L_x_6:
[----:B------:R-:W1:Y:S01]  /*9350*/  S2R R8, SR_TID.X ;  /* 0x0000000000087919 */ /* 0x000e620000002100 */
[----:B------:R-:W-:Y:S01]  /*9360*/  ISETP.NE.AND P1, PT, R252, -0x1, PT ;  /* 0xfffffffffc00780c */ /* 0x000fe20003f25270 */
[----:B------:R-:W2:Y:S01]  /*9370*/  S2UR UR4, SR_CgaCtaId ;  /* 0x00000000000479c3 */ /* 0x000ea20000008800 */
[----:B------:R-:W-:Y:S01]  /*9380*/  UMOV UR5, 0x400 ;  /* 0x0000040000057882 */ /* 0x000fe20000000000 */
[----:B------:R-:W3:Y:S04]  /*9390*/  SHFL.BFLY PT, R5, R229, 0x2, 0x1f ;  /* 0x0c401f00e5057f89 */ /* 0x000ee800000e0000 */
[----:B------:R-:W4:Y:S04]  /*93a0*/  SHFL.BFLY PT, R4, R230, 0x2, 0x1f ;  /* 0x0c401f00e6047f89 */ /* 0x000f2800000e0000 */
[----:B------:R-:W5:Y:S02]  /*93b0*/  SHFL.BFLY PT, R9, R231, 0x2, 0x1f ;  /* 0x0c401f00e7097f89 */ /* 0x000f6400000e0000 */
[----:B------:R-:W5:Y:S02]  /*93c0*/  @P1 LDC.64 R12, c[0x0][0x298] ;  /* 0x0000a600ff0c1b82 */ /* 0x000f640000000a00 */
[----:B------:R-:W-:Y:S01]  /*93d0*/  SHFL.BFLY PT, R10, R232, 0x2, 0x1f ;  /* 0x0c401f00e80a7f89 */ /* 0x000fe200000e0000 */
[----:B--2---:R-:W-:Y:S01]  /*93e0*/  ULEA UR4, UR4, UR5, 0x18 ;  /* 0x0000000504047291 */ /* 0x004fe2000f8ec03f */
[----:B---3--:R-:W-:Y:S01]  /*93f0*/  FADD.FTZ R5, R5, R229 ;  /* 0x000000e505057221 */ /* 0x008fe20000010000 */
[----:B-1----:R-:W-:-:S04]  /*9400*/  SHF.R.S32.HI R7, RZ, 0x1f, R8 ;  /* 0x0000001fff077819 */ /* 0x002fc80000011408 */
[----:B------:R-:W1:Y:S01]  /*9410*/  SHFL.BFLY PT, R29, R5, 0x1, 0x1f ;  /* 0x0c201f00051d7f89 */ /* 0x000e6200000e0000 */
[----:B----4-:R-:W-:Y:S01]  /*9420*/  FADD.FTZ R4, R4, R230 ;  /* 0x000000e604047221 */ /* 0x010fe20000010000 */
[CC--:B------:R-:W-:Y:S02]  /*9430*/  LEA.HI R6, R7.reuse, R8.reuse, RZ, 0x2 ;  /* 0x0000000807067211 */ /* 0x0c0fe400078f10ff */
[----:B------:R-:W-:Y:S02]  /*9440*/  LEA.HI R7, R7, R8, RZ, 0x5 ;  /* 0x0000000807077211 */ /* 0x000fe400078f28ff */
[----:B------:R-:W2:Y:S01]  /*9450*/  SHFL.BFLY PT, R28, R4, 0x1, 0x1f ;  /* 0x0c201f00041c7f89 */ /* 0x000ea200000e0000 */
[----:B------:R-:W-:Y:S02]  /*9460*/  SHF.R.S32.HI R0, RZ, 0x2, R6 ;  /* 0x00000002ff007819 */ /* 0x000fe40000011406 */
[----:B------:R-:W-:Y:S02]  /*9470*/  LOP3.LUT R6, R6, 0xfffffffc, RZ, 0xc0, !PT ;  /* 0xfffffffc06067812 */ /* 0x000fe400078ec0ff */
[----:B------:R-:W-:-:S02]  /*9480*/  SHF.R.S32.HI R3, RZ, 0x1f, R0 ;  /* 0x0000001fff037819 */ /* 0x000fc40000011400 */
[----:B------:R-:W-:Y:S01]  /*9490*/  SHF.R.S32.HI R30, RZ, 0x5, R7 ;  /* 0x00000005ff1e7819 */ /* 0x000fe20000011407 */
[----:B------:R-:W-:Y:S01]  /*94a0*/  IMAD.IADD R8, R8, 0x1, -R6 ;  /* 0x0000000108087824 */ /* 0x000fe200078e0a06 */
[----:B------:R-:W-:Y:S01]  /*94b0*/  LEA.HI R3, R3, R0, RZ, 0x3 ;  /* 0x0000000003037211 */ /* 0x000fe200078f18ff */
[----:B-----5:R-:W-:-:S03]  /*94c0*/  FADD.FTZ R6, R9, R231 ;  /* 0x000000e709067221 */ /* 0x020fc60000010000 */
[----:B------:R-:W-:Y:S02]  /*94d0*/  LOP3.LUT R3, R3, 0xfffffff8, RZ, 0xc0, !PT ;  /* 0xfffffff803037812 */ /* 0x000fe400078ec0ff */
[----:B------:R3:W4:Y:S03]  /*94e0*/  SHFL.BFLY PT, R21, R6, 0x1, 0x1f ;  /* 0x0c201f0006157f89 */ /* 0x00072600000e0000 */
[----:B------:R-:W-:Y:S02]  /*94f0*/  IMAD.IADD R3, R0, 0x1, -R3 ;  /* 0x0000000100037824 */ /* 0x000fe400078e0a03 */
[----:B-1----:R-:W-:-:S03]  /*9500*/  FADD.FTZ R29, R5, R29 ;  /* 0x0000001d051d7221 */ /* 0x002fc60000010000 */
[----:B------:R-:W-:Y:S01]  /*9510*/  LEA.HI R2, R3, R3, RZ, 0x1 ;  /* 0x0000000303027211 */ /* 0x000fe200078f08ff */
[----:B--2---:R-:W-:-:S03]  /*9520*/  FADD.FTZ R28, R4, R28 ;  /* 0x0000001c041c7221 */ /* 0x004fc60000010000 */
[----:B------:R-:W-:Y:S02]  /*9530*/  SHF.R.S32.HI R0, RZ, 0x1, R2 ;  /* 0x00000001ff007819 */ /* 0x000fe40000011402 */
[----:B------:R-:W-:Y:S02]  /*9540*/  LOP3.LUT R2, R2, 0x3fffffe, RZ, 0xc0, !PT ;  /* 0x03fffffe02027812 */ /* 0x000fe400078ec0ff */
[C---:B------:R-:W-:Y:S01]  /*9550*/  LOP3.LUT R9, R0.reuse, 0x1, RZ, 0xc0, !PT ;  /* 0x0000000100097812 */ /* 0x040fe200078ec0ff */
[----:B------:R-:W-:Y:S02]  /*9560*/  IMAD.SHL.U32 R7, R0, 0x40, RZ ;  /* 0x0000004000077824 */ /* 0x000fe400078e00ff */
[----:B------:R-:W-:Y:S02]  /*9570*/  IMAD.IADD R15, R3, 0x1, -R2 ;  /* 0x00000001030f7824 */ /* 0x000fe400078e0a02 */
[----:B------:R-:W-:Y:S01]  /*9580*/  IMAD R2, R30, 0x100, R8 ;  /* 0x000001001e027824 */ /* 0x000fe200078e0208 */
[----:B------:R-:W-:Y:S01]  /*9590*/  LOP3.LUT R3, R7, 0xc0, RZ, 0xc0, !PT ;  /* 0x000000c007037812 */ /* 0x000fe200078ec0ff */
[----:B------:R-:W-:-:S02]  /*95a0*/  FADD.FTZ R7, R10, R232 ;  /* 0x000000e80a077221 */ /* 0x000fc40000010000 */
[----:B------:R-:W-:Y:S01]  /*95b0*/  IMAD R15, R15, 0x10, R2 ;  /* 0x000000100f0f7824 */ /* 0x000fe200078e0202 */
[----:B------:R-:W-:Y:S01]  /*95c0*/  LEA.HI R5, R3, R3, RZ, 0x1d ;  /* 0x0000000303057211 */ /* 0x000fe200078fe8ff */
[C---:B------:R-:W-:Y:S01]  /*95d0*/  @P1 IMAD.WIDE.U32 R2, R252.reuse, R12, RZ ;  /* 0x0000000cfc021225 */ /* 0x040fe200078e00ff */
[----:B------:R3:W1:Y:S03]  /*95e0*/  SHFL.BFLY PT, R25, R7, 0x1, 0x1f ;  /* 0x0c201f0007197f89 */ /* 0x00066600000e0000 */
[----:B------:R-:W-:Y:S02]  /*95f0*/  IMAD.U32 R15, R15, 0x2, R5 ;  /* 0x000000020f0f7824 */ /* 0x000fe400078e0005 */
[----:B------:R-:W-:Y:S02]  /*9600*/  @P1 IMAD R37, R252, R13, R3 ;  /* 0x0000000dfc251224 */ /* 0x000fe400078e0203 */
[----:B------:R-:W-:Y:S01]  /*9610*/  @P1 IMAD.MOV.U32 R36, RZ, RZ, R2 ;  /* 0x000000ffff241224 */ /* 0x000fe200078e0002 */
[----:B------:R-:W-:Y:S01]  /*9620*/  LEA R15, R15, UR4, 0x1 ;  /* 0x000000040f0f7c11 */ /* 0x000fe2000f8e08ff */
[----:B----4-:R-:W-:Y:S06]  /*9630*/  @P1 BRA `(.L_x_10) ;  /* 0x0000000000201947 */ /* 0x010fec0003800000 */
[----:B------:R-:W2:Y:S01]  /*9640*/  S2R R10, SR_CTAID.Y ;  /* 0x00000000000a7919 */ /* 0x000ea20000002600 */
[----:B------:R-:W4:Y:S01]  /*9650*/  LDC.64 R4, c[0x0][0x290] ;  /* 0x0000a400ff047b82 */ /* 0x000f220000000a00 */
[----:B--2---:R-:W-:Y:S01]  /*9660*/  SHF.R.S32.HI R8, RZ, 0x1f, R10 ;  /* 0x0000001fff087819 */ /* 0x004fe2000001140a */
[----:B----4-:R-:W-:-:S04]  /*9670*/  IMAD.WIDE.U32 R2, R10, R4, RZ ;  /* 0x000000040a027225 */ /* 0x010fc800078e00ff */
[----:B------:R-:W-:Y:S01]  /*9680*/  IMAD R8, R8, R4, RZ ;  /* 0x0000000408087224 */ /* 0x000fe200078e02ff */
[----:B------:R-:W-:-:S03]  /*9690*/  MOV R36, R2 ;  /* 0x0000000200247202 */ /* 0x000fc60000000f00 */
[----:B------:R-:W-:-:S05]  /*96a0*/  IMAD R5, R10, R5, R8 ;  /* 0x000000050a057224 */ /* 0x000fca00078e0208 */
[----:B------:R-:W-:-:S07]  /*96b0*/  IADD3 R37, R3, R5, RZ ;  /* 0x0000000503257210 */ /* 0x000fce0007ffe0ff */
.L_x_10:
[----:B------:R-:W-:Y:S01]  /*96c0*/  ULDC.U8 UR4, c[0x0][0x3d8] ;  /* 0x0000f60000047ab9 */ /* 0x000fe20000000000 */
[----:B------:R-:W-:Y:S01]  /*96d0*/  LOP3.LUT P2, RZ, R0, 0x2, RZ, 0xc0, !PT ;  /* 0x0000000200ff7812 */ /* 0x000fe2000784c0ff */
[----:B------:R-:W-:Y:S01]  /*96e0*/  FADD.FTZ R21, R6, R21 ;  /* 0x0000001506157221 */ /* 0x000fe20000010000 */
[----:B------:R-:W-:Y:S01]  /*96f0*/  ISETP.NE.AND P0, PT, RZ, UR4, PT ;  /* 0x00000004ff007c0c */ /* 0x000fe2000bf05270 */
[----:B------:R-:W-:Y:S01]  /*9700*/  ULDC.U8 UR4, c[0x0][0x3d9] ;  /* 0x0000f64000047ab9 */ /* 0x000fe20000000000 */
[----:B------:R-:W-:Y:S02]  /*9710*/  ISETP.NE.U32.AND P4, PT, R9, 0x1, PT ;  /* 0x000000010900780c */ /* 0x000fe40003f85070 */
[----:B------:R-:W-:Y:S02]  /*9720*/  CS2R R26, SRZ ;  /* 0x00000000001a7805 */ /* 0x000fe4000001ff00 */
[----:B------:R-:W-:Y:S02]  /*9730*/  P2R R3, PR, RZ, 0x1 ;  /* 0x00000001ff037803 */ /* 0x000fe40000000000 */
[----:B------:R-:W-:-:S02]  /*9740*/  ISETP.NE.OR P0, PT, RZ, UR4, !P0 ;  /* 0x00000004ff007c0c */ /* 0x000fc4000c705670 */
[----:B------:R-:W-:Y:S02]  /*9750*/  FSETP.NE.FTZ.AND P3, PT, R29, RZ, PT ;  /* 0x000000ff1d00720b */ /* 0x000fe40003f75000 */
[----:B------:R-:W-:Y:S02]  /*9760*/  FSETP.NE.FTZ.AND P2, PT, R28, RZ, PT ;  /* 0x000000ff1c00720b */ /* 0x000fe40003f55000 */
[----:B------:R-:W-:-:S07]  /*9770*/  PLOP3.LUT P6, PT, PT, PT, PT, 0x8, 0x0 ;  /* 0x000000000000781c */ /* 0x000fce0003fce170 */
[----:B------:R-:W-:Y:S06]  /*9780*/  @P0 BRA `(.L_x_11) ;  /* 0x00000000001c0947 */ /* 0x000fec0003800000 */
[----:B------:R-:W2:Y:S01]  /*9790*/  S2R R2, SR_CTAID.Y ;  /* 0x0000000000027919 */ /* 0x000ea20000002600 */
[----:B------:R-:W2:Y:S01]  /*97a0*/  LDC R4, c[0x0][0x2c4] ;  /* 0x0000b100ff047b82 */ /* 0x000ea20000000800 */
[----:B------:R-:W-:Y:S01]  /*97b0*/  PLOP3.LUT P6, PT, PT, PT, PT, 0x80, 0x0 ;  /* 0x000000000000781c */ /* 0x000fe20003fcf070 */
[----:B--2---:R-:W-:-:S05]  /*97c0*/  IMAD R2, R2, R4, RZ ;  /* 0x0000000402027224 */ /* 0x004fca00078e02ff */
[----:B------:R-:W-:-:S04]  /*97d0*/  SEL R2, R2, R252, !P1 ;  /* 0x000000fc02027207 */ /* 0x000fc80004800000 */
[--C-:B------:R-:W-:Y:S01]  /*97e0*/  SHF.R.S32.HI R27, RZ, 0x1f, R2.reuse ;  /* 0x0000001fff1b7819 */ /* 0x100fe20000011402 */
[----:B------:R-:W-:-:S07]  /*97f0*/  IMAD.MOV.U32 R26, RZ, RZ, R2 ;  /* 0x000000ffff1a7224 */ /* 0x000fce00078e0002 */
.L_x_11:
[----:B------:R2:W5:Y:S01]  /*9800*/  LDL R39, [R1+0x20] ;  /* 0x0000200001277983 */ /* 0x0005620000100800 */
[----:B------:R-:W-:Y:S01]  /*9810*/  MOV R31, 0x10 ;  /* 0x00000010001f7802 */ /* 0x000fe20000000f00 */
[----:B-1----:R-:W-:Y:S01]  /*9820*/  FADD.FTZ R25, R7, R25 ;  /* 0x0000001907197221 */ /* 0x002fe20000010000 */
[----:B------:R-:W-:Y:S01]  /*9830*/  ISETP.NE.AND P5, PT, RZ, UR4, PT ;  /* 0x00000004ff007c0c */ /* 0x000fe2000bfa5270 */
[----:B------:R-:W1:Y:S01]  /*9840*/  S2R R41, SR_TID.X ;  /* 0x0000000000297919 */ /* 0x000e620000002100 */
[----:B------:R-:W-:Y:S01]  /*9850*/  SEL R31, R31, 0xfffffff0, P4 ;  /* 0xfffffff01f1f7807 */ /* 0x000fe20002000000 */
[----:B------:R-:W4:Y:S01]  /*9860*/  S2UR UR4, SR_CTAID.X ;  /* 0x00000000000479c3 */ /* 0x000f220000002500 */
[----:B------:R-:W-:Y:S01]  /*9870*/  LOP3.LUT P4, RZ, R0, 0x2, RZ, 0xc0, !PT ;  /* 0x0000000200ff7812 */ /* 0x000fe2000788c0ff */
[----:B------:R-:W2:Y:S01]  /*9880*/  S2R R38, SR_CTAID.Y ;  /* 0x0000000000267919 */ /* 0x000ea20000002600 */
[----:B------:R-:W-:Y:S01]  /*9890*/  ISETP.NE.AND P0, PT, R3, RZ, PT ;  /* 0x000000ff0300720c */ /* 0x000fe20003f05270 */
[----:B------:R-:W-:Y:S01]  /*98a0*/  BSSY B0, `(.L_x_12) ;  /* 0x00000ac000007945 */ /* 0x000fe20003800000 */
[----:B------:R-:W-:-:S02]  /*98b0*/  IADD3 R18, R15, 0x20, RZ ;  /* 0x000000200f127810 */ /* 0x000fc40007ffe0ff */
[----:B------:R-:W-:Y:S02]  /*98c0*/  FSETP.NE.FTZ.AND P1, PT, R21, RZ, PT ;  /* 0x000000ff1500720b */ /* 0x000fe40003f35000 */
[----:B------:R-:W-:Y:S01]  /*98d0*/  MOV R3, 0x3f800000 ;  /* 0x3f80000000037802 */ /* 0x000fe20000000f00 */
[----:B------:R-:W4:Y:S01]  /*98e0*/  @!P5 LDC R16, c[0x0][0x2c4] ;  /* 0x0000b100ff10db82 */ /* 0x000f220000000800 */
[----:B------:R-:W-:Y:S02]  /*98f0*/  MOV R4, 0x3f800000 ;  /* 0x3f80000000047802 */ /* 0x000fe40000000f00 */
[----:B------:R-:W-:Y:S02]  /*9900*/  MOV R0, 0x3f800000 ;  /* 0x3f80000000007802 */ /* 0x000fe40000000f00 */
[----:B------:R-:W-:Y:S01]  /*9910*/  @P4 IADD3 R18, R15, -0x20, RZ ;  /* 0xffffffe00f124810 */ /* 0x000fe20007ffe0ff */
[----:B------:R-:W3:Y:S01]  /*9920*/  @P3 MUFU.RCP R3, R29 ;  /* 0x0000001d00033308 */ /* 0x000ee20000001000 */
[----:B------:R-:W-:Y:S01]  /*9930*/  PLOP3.LUT P4, PT, PT, PT, PT, 0x8, 0x0 ;  /* 0x000000000000781c */ /* 0x000fe20003f8e170 */
[----:B------:R-:W2:Y:S01]  /*9940*/  @P5 LDC.64 R22, c[0x0][0x2c0] ;  /* 0x0000b000ff165b82 */ /* 0x000ea20000000a00 */
[----:B------:R-:W-:-:S02]  /*9950*/  @!P5 PLOP3.LUT P4, PT, P0, PT, PT, 0x80, 0x0 ;  /* 0x000000000000d81c */ /* 0x000fc4000078f070 */
[----:B------:R-:W-:Y:S02]  /*9960*/  FSETP.NE.FTZ.AND P0, PT, R25, RZ, PT ;  /* 0x000000ff1900720b */ /* 0x000fe40003f15000 */
[----:B------:R-:W-:Y:S01]  /*9970*/  MOV R2, 0x3f800000 ;  /* 0x3f80000000027802 */ /* 0x000fe20000000f00 */
[----:B------:R-:W3:Y:S01]  /*9980*/  @P2 MUFU.RCP R4, R28 ;  /* 0x0000001c00042308 */ /* 0x000ee20000001000 */
[----:B-1----:R-:W-:-:S07]  /*9990*/  SHF.R.S32.HI R40, RZ, 0x1f, R41 ;  /* 0x0000001fff287819 */ /* 0x002fce0000011429 */
[----:B------:R-:W1:Y:S01]  /*99a0*/  @P1 MUFU.RCP R0, R21 ;  /* 0x0000001500001308 */ /* 0x000e620000001000 */
[C---:B---3--:R-:W-:Y:S01]  /*99b0*/  FMUL.FTZ R144, R3.reuse, R144 ;  /* 0x0000009003907220 */ /* 0x048fe20000410000 */
[C---:B------:R-:W-:Y:S01]  /*99c0*/  FMUL.FTZ R145, R3.reuse, R145 ;  /* 0x0000009103917220 */ /* 0x040fe20000410000 */
[C---:B------:R-:W-:Y:S01]  /*99d0*/  FMUL.FTZ R148, R3.reuse, R148 ;  /* 0x0000009403947220 */ /* 0x040fe20000410000 */
[C---:B------:R-:W-:Y:S01]  /*99e0*/  FMUL.FTZ R149, R3.reuse, R149 ;  /* 0x0000009503957220 */ /* 0x040fe20000410000 */
[C---:B------:R-:W-:Y:S01]  /*99f0*/  FMUL.FTZ R160, R3.reuse, R160 ;  /* 0x000000a003a07220 */ /* 0x040fe20000410000 */
[C---:B------:R-:W-:Y:S01]  /*9a00*/  FMUL.FTZ R11, R3.reuse, R161 ;  /* 0x000000a1030b7220 */ /* 0x040fe20000410000 */
[C---:B------:R-:W-:Y:S01]  /*9a10*/  FMUL.FTZ R164, R3.reuse, R164 ;  /* 0x000000a403a47220 */ /* 0x040fe20000410000 */
[----:B------:R-:W3:Y:S01]  /*9a20*/  @P0 MUFU.RCP R2, R25 ;  /* 0x0000001900020308 */ /* 0x000ee20000001000 */
[----:B------:R-:W-:Y:S01]  /*9a30*/  FMUL.FTZ R9, R3, R165 ;  /* 0x000000a503097220 */ /* 0x000fe20000410000 */
[C---:B------:R-:W-:Y:S01]  /*9a40*/  FMUL.FTZ R146, R4.reuse, R146 ;  /* 0x0000009204927220 */ /* 0x040fe20000410000 */
[C---:B------:R-:W-:Y:S01]  /*9a50*/  FMUL.FTZ R7, R4.reuse, R147 ;  /* 0x0000009304077220 */ /* 0x040fe20000410000 */
[C---:B------:R-:W-:Y:S01]  /*9a60*/  FMUL.FTZ R150, R4.reuse, R150 ;  /* 0x0000009604967220 */ /* 0x040fe20000410000 */
[C---:B------:R-:W-:Y:S01]  /*9a70*/  FMUL.FTZ R3, R4.reuse, R151 ;  /* 0x0000009704037220 */ /* 0x040fe20000410000 */
[C---:B------:R-:W-:Y:S01]  /*9a80*/  FMUL.FTZ R162, R4.reuse, R162 ;  /* 0x000000a204a27220 */ /* 0x040fe20000410000 */
[C---:B------:R-:W-:Y:S01]  /*9a90*/  FMUL.FTZ R10, R4.reuse, R163 ;  /* 0x000000a3040a7220 */ /* 0x040fe20000410000 */
[----:B------:R-:W-:Y:S01]  /*9aa0*/  FMUL.FTZ R166, R4, R166 ;  /* 0x000000a604a67220 */ /* 0x000fe20000410000 */
[C---:B-1----:R-:W-:Y:S01]  /*9ab0*/  FMUL.FTZ R140, R0.reuse, R140 ;  /* 0x0000008c008c7220 */ /* 0x042fe20000410000 */
[C---:B------:R-:W-:Y:S01]  /*9ac0*/  FMUL.FTZ R6, R0.reuse, R141 ;  /* 0x0000008d00067220 */ /* 0x040fe20000410000 */
[C---:B------:R-:W-:Y:S01]  /*9ad0*/  FMUL.FTZ R152, R0.reuse, R152 ;  /* 0x0000009800987220 */ /* 0x040fe20000410000 */
[C---:B------:R-:W-:Y:S01]  /*9ae0*/  FMUL.FTZ R13, R0.reuse, R153 ;  /* 0x00000099000d7220 */ /* 0x040fe20000410000 */
[C---:B------:R-:W-:Y:S01]  /*9af0*/  FMUL.FTZ R156, R0.reuse, R156 ;  /* 0x0000009c009c7220 */ /* 0x040fe20000410000 */
[C---:B------:R-:W-:Y:S01]  /*9b00*/  FMUL.FTZ R14, R0.reuse, R157 ;  /* 0x0000009d000e7220 */ /* 0x040fe20000410000 */
[C---:B------:R-:W-:Y:S01]  /*9b10*/  FMUL.FTZ R168, R0.reuse, R168 ;  /* 0x000000a800a87220 */ /* 0x040fe20000410000 */
[----:B------:R-:W-:Y:S01]  /*9b20*/  FMUL.FTZ R20, R0, R169 ;  /* 0x000000a900147220 */ /* 0x000fe20000410000 */
[C---:B---3--:R-:W-:Y:S01]  /*9b30*/  FMUL.FTZ R143, R2.reuse, R143 ;  /* 0x0000008f028f7220 */ /* 0x048fe20000410000 */
[C---:B------:R-:W-:Y:S01]  /*9b40*/  FMUL.FTZ R5, R2.reuse, R142 ;  /* 0x0000008e02057220 */ /* 0x040fe20000410000 */
[C---:B------:R-:W-:Y:S01]  /*9b50*/  FMUL.FTZ R155, R2.reuse, R155 ;  /* 0x0000009b029b7220 */ /* 0x040fe20000410000 */
[----:B------:R-:W-:Y:S01]  /*9b60*/  FMUL.FTZ R12, R2, R154 ;  /* 0x0000009a020c7220 */ /* 0x000fe20000410000 */
[----:B------:R-:W-:Y:S01]  /*9b70*/  F2FP.F16.F32.PACK_AB R0, R145, R144 ;  /* 0x000000909100723e */ /* 0x000fe200000000ff */
[----:B------:R-:W-:Y:S01]  /*9b80*/  FMUL.FTZ R8, R4, R167 ;  /* 0x000000a704087220 */ /* 0x000fe20000410000 */
[C---:B------:R-:W-:Y:S01]  /*9b90*/  FMUL.FTZ R159, R2.reuse, R159 ;  /* 0x0000009f029f7220 */ /* 0x040fe20000410000 */
[C---:B------:R-:W-:Y:S01]  /*9ba0*/  FMUL.FTZ R17, R2.reuse, R158 ;  /* 0x0000009e02117220 */ /* 0x040fe20000410000 */
[C---:B------:R-:W-:Y:S01]  /*9bb0*/  FMUL.FTZ R171, R2.reuse, R171 ;  /* 0x000000ab02ab7220 */ /* 0x040fe20000410000 */
[----:B------:R-:W-:Y:S01]  /*9bc0*/  FMUL.FTZ R19, R2, R170 ;  /* 0x000000aa02137220 */ /* 0x000fe20000410000 */
[----:B------:R-:W-:Y:S01]  /*9bd0*/  F2FP.F16.F32.PACK_AB R7, R7, R146 ;  /* 0x000000920707723e */ /* 0x000fe200000000ff */
[----:B------:R1:W-:Y:S01]  /*9be0*/  STS [R15], R0 ;  /* 0x000000000f007388 */ /* 0x0003e20000000800 */
[----:B------:R-:W-:Y:S01]  /*9bf0*/  F2FP.F16.F32.PACK_AB R4, R149, R148 ;  /* 0x000000949504723e */ /* 0x000fe200000000ff */
[----:B----4-:R-:W3:Y:S01]  /*9c00*/  @P4 LDC R16, c[0x0][0x2e4] ;  /* 0x0000b900ff104b82 */ /* 0x010ee20000000800 */
[----:B------:R-:W-:Y:S01]  /*9c10*/  F2FP.F16.F32.PACK_AB R3, R3, R150 ;  /* 0x000000960303723e */ /* 0x000fe200000000ff */
[----:B------:R4:W-:Y:S01]  /*9c20*/  STS [R15+0x200], R7 ;  /* 0x000200070f007388 */ /* 0x0009e20000000800 */
[----:B------:R-:W-:-:S02]  /*9c30*/  IADD3 R2, R15, R31, RZ ;  /* 0x0000001f0f027210 */ /* 0x000fc40007ffe0ff */
[----:B------:R-:W-:Y:S02]  /*9c40*/  F2FP.F16.F32.PACK_AB R6, R6, R140 ;  /* 0x0000008c0606723e */ /* 0x000fe400000000ff */
[----:B------:R-:W-:Y:S01]  /*9c50*/  F2FP.F16.F32.PACK_AB R5, R143, R5 ;  /* 0x000000058f05723e */ /* 0x000fe200000000ff */
[----:B------:R2:W-:Y:S01]  /*9c60*/  STS [R2], R4 ;  /* 0x0000000402007388 */ /* 0x0005e20000000800 */
[----:B------:R-:W-:Y:S02]  /*9c70*/  F2FP.F16.F32.PACK_AB R13, R13, R152 ;  /* 0x000000980d0d723e */ /* 0x000fe400000000ff */
[----:B------:R-:W-:Y:S01]  /*9c80*/  F2FP.F16.F32.PACK_AB R12, R155, R12 ;  /* 0x0000000c9b0c723e */ /* 0x000fe200000000ff */
[----:B------:R2:W-:Y:S01]  /*9c90*/  STS [R2+0x200], R3 ;  /* 0x0002000302007388 */ /* 0x0005e20000000800 */
[----:B------:R-:W-:Y:S02]  /*9ca0*/  F2FP.F16.F32.PACK_AB R11, R11, R160 ;  /* 0x000000a00b0b723e */ /* 0x000fe400000000ff */
[----:B------:R-:W-:Y:S01]  /*9cb0*/  F2FP.F16.F32.PACK_AB R10, R10, R162 ;  /* 0x000000a20a0a723e */ /* 0x000fe200000000ff */
[----:B------:R3:W-:Y:S01]  /*9cc0*/  STS [R15+0x1000], R6 ;  /* 0x001000060f007388 */ /* 0x0007e20000000800 */
[----:B------:R-:W-:-:S02]  /*9cd0*/  F2FP.F16.F32.PACK_AB R9, R9, R164 ;  /* 0x000000a40909723e */ /* 0x000fc400000000ff */
[----:B------:R-:W-:Y:S01]  /*9ce0*/  F2FP.F16.F32.PACK_AB R8, R8, R166 ;  /* 0x000000a60808723e */ /* 0x000fe200000000ff */
[----:B------:R3:W-:Y:S01]  /*9cf0*/  STS [R15+0x1200], R5 ;  /* 0x001200050f007388 */ /* 0x0007e20000000800 */
[----:B------:R-:W-:Y:S01]  /*9d00*/  F2FP.F16.F32.PACK_AB R14, R14, R156 ;  /* 0x0000009c0e0e723e */ /* 0x000fe200000000ff */
[----:B-1----:R-:W-:Y:S01]  /*9d10*/  IMAD.IADD R0, R31, 0x1, R18 ;  /* 0x000000011f007824 */ /* 0x002fe200078e0212 */
[----:B------:R-:W-:Y:S01]  /*9d20*/  F2FP.F16.F32.PACK_AB R17, R159, R17 ;  /* 0x000000119f11723e */ /* 0x000fe200000000ff */
[----:B------:R-:W-:Y:S01]  /*9d30*/  STS [R2+0x1000], R13 ;  /* 0x0010000d02007388 */ /* 0x000fe20000000800 */
[----:B------:R-:W-:Y:S01]  /*9d40*/  F2FP.F16.F32.PACK_AB R20, R20, R168 ;  /* 0x000000a81414723e */ /* 0x000fe200000000ff */
[----:B----4-:R-:W1:Y:S01]  /*9d50*/  @!P5 LDC R7, c[0x0][0x270] ;  /* 0x00009c00ff07db82 */ /* 0x010e620000000800 */
[----:B------:R-:W-:Y:S01]  /*9d60*/  F2FP.F16.F32.PACK_AB R19, R171, R19 ;  /* 0x00000013ab13723e */ /* 0x000fe200000000ff */
[----:B------:R4:W-:Y:S01]  /*9d70*/  STS [R2+0x1200], R12 ;  /* 0x0012000c02007388 */ /* 0x0009e20000000800 */
[----:B------:R-:W-:-:S03]  /*9d80*/  LEA.HI R40, R40, R41, RZ, 0x5 ;  /* 0x0000002928287211 */ /* 0x000fc600078f28ff */
[----:B------:R1:W-:Y:S01]  /*9d90*/  STS [R18], R11 ;  /* 0x0000000b12007388 */ /* 0x0003e20000000800 */
[----:B------:R-:W-:Y:S01]  /*9da0*/  LOP3.LUT R40, R40, 0xffffffe0, RZ, 0xc0, !PT ;  /* 0xffffffe028287812 */ /* 0x000fe200078ec0ff */
[----:B--2---:R-:W2:Y:S02]  /*9db0*/  @P3 LDC R4, c[0x0][0x2e8] ;  /* 0x0000ba00ff043b82 */ /* 0x004ea40000000800 */
[----:B------:R-:W-:Y:S01]  /*9dc0*/  STS [R18+0x200], R10 ;  /* 0x0002000a12007388 */ /* 0x000fe20000000800 */
[----:B------:R-:W1:Y:S01]  /*9dd0*/  @P3 MUFU.LG2 R3, R29 ;  /* 0x0000001d00033308 */ /* 0x000e620000000c00 */
[----:B------:R-:W-:Y:S02]  /*9de0*/  IMAD.IADD R40, R41, 0x1, -R40 ;  /* 0x0000000129287824 */ /* 0x000fe400078e0a28 */
[----:B------:R2:W-:Y:S02]  /*9df0*/  STS [R0], R9 ;  /* 0x0000000900007388 */ /* 0x0005e40000000800 */
[----:B---3--:R-:W3:Y:S02]  /*9e00*/  @P5 LDC R6, c[0x0][0x2c0] ;  /* 0x0000b000ff065b82 */ /* 0x008ee40000000800 */
[----:B------:R2:W-:Y:S01]  /*9e10*/  STS [R0+0x200], R8 ;  /* 0x0002000800007388 */ /* 0x0005e20000000800 */
[----:B------:R-:W1:Y:S03]  /*9e20*/  @P1 MUFU.LG2 R5, R21 ;  /* 0x0000001500051308 */ /* 0x000e660000000c00 */
[----:B------:R-:W-:Y:S04]  /*9e30*/  STS [R18+0x1000], R14 ;  /* 0x0010000e12007388 */ /* 0x000fe80000000800 */
[----:B------:R-:W-:Y:S01]  /*9e40*/  STS [R18+0x1200], R17 ;  /* 0x0012001112007388 */ /* 0x000fe20000000800 */
[----:B----4-:R-:W-:Y:S01]  /*9e50*/  @P5 MOV R2, 0x1 ;  /* 0x0000000100025802 */ /* 0x010fe20000000f00 */
[----:B-1----:R-:W-:-:S02]  /*9e60*/  @!P5 IMAD R2, R16, R7, RZ ;  /* 0x000000071002d224 */ /* 0x002fc400078e02ff */
[----:B------:R-:W-:Y:S01]  /*9e70*/  @P3 FMUL.FTZ R3, R3, 0.69314718246459960938 ;  /* 0x3f31721803033820 */ /* 0x000fe20000410000 */
[----:B------:R1:W-:Y:S01]  /*9e80*/  STS [R0+0x1000], R20 ;  /* 0x0010001400007388 */ /* 0x0003e20000000800 */
[----:B------:R-:W4:Y:S01]  /*9e90*/  @P1 LDC R11, c[0x0][0x2e8] ;  /* 0x0000ba00ff0b1b82 */ /* 0x000f220000000800 */
[----:B------:R-:W-:Y:S01]  /*9ea0*/  IMAD R2, R38, R2, RZ ;  /* 0x0000000226027224 */ /* 0x000fe200078e02ff */
[----:B------:R-:W-:Y:S01]  /*9eb0*/  @P0 MUFU.LG2 R7, R25 ;  /* 0x0000001900070308 */ /* 0x000fe20000000c00 */
[----:B------:R3:W-:Y:S01]  /*9ec0*/  STS [R0+0x1200], R19 ;  /* 0x0012001300007388 */ /* 0x0007e20000000800 */
[----:B------:R-:W-:Y:S02]  /*9ed0*/  @P1 FMUL.FTZ R5, R5, 0.69314718246459960938 ;  /* 0x3f31721805051820 */ /* 0x000fe40000410000 */
[----:B------:R-:W-:Y:S02]  /*9ee0*/  SEL R2, R2, RZ, !P6 ;  /* 0x000000ff02027207 */ /* 0x000fe40007000000 */
[----:B------:R-:W-:Y:S01]  /*9ef0*/  BAR.SYNC.DEFER_BLOCKING 0x0 ;  /* 0x0000000000007b1d */ /* 0x000fe20000010000 */
[----:B------:R-:W-:-:S02]  /*9f00*/  MOV R21, 0x7f800000 ;  /* 0x7f80000000157802 */ /* 0x000fc40000000f00 */
[----:B------:R-:W-:-:S05]  /*9f10*/  @!P5 MOV R6, 0x1 ;  /* 0x000000010006d802 */ /* 0x000fca0000000f00 */
[----:B--2---:R-:W2:Y:S01]  /*9f20*/  @P2 LDC R9, c[0x0][0x2e8] ;  /* 0x0000ba00ff092b82 */ /* 0x004ea20000000800 */
[----:B------:R-:W3:Y:S01]  /*9f30*/  @P2 MUFU.LG2 R8, R28 ;  /* 0x0000001c00082308 */ /* 0x000ee20000000c00 */
[----:B------:R-:W2:Y:S06]  /*9f40*/  S2R R31, SR_CTAID.Z ;  /* 0x00000000001f7919 */ /* 0x000eac0000002700 */
[----:B------:R-:W2:Y:S01]  /*9f50*/  @P0 LDC R10, c[0x0][0x2e8] ;  /* 0x0000ba00ff0a0b82 */ /* 0x000ea20000000800 */
[----:B-1----:R-:W-:Y:S01]  /*9f60*/  MOV R20, 0x7f800000 ;  /* 0x7f80000000147802 */ /* 0x002fe20000000f00 */
[----:B----4-:R-:W-:Y:S01]  /*9f70*/  @P1 FFMA.FTZ R20, R137, R11, R5 ;  /* 0x0000000b89141223 */ /* 0x010fe20000010005 */
[----:B---3--:R-:W-:Y:S01]  /*9f80*/  @P5 IMAD R0, R23, R22, RZ ;  /* 0x0000001617005224 */ /* 0x008fe200078e02ff */
[----:B------:R-:W-:Y:S01]  /*9f90*/  @!P5 MOV R0, R16 ;  /* 0x000000100000d202 */ /* 0x000fe20000000f00 */
[----:B------:R1:W3:Y:S01]  /*9fa0*/  LDS.128 R32, [R226+0x1800] ;  /* 0x00180000e2207984 */ /* 0x0002e20000000c00 */
[----:B------:R-:W-:-:S02]  /*9fb0*/  LOP3.LUT P5, RZ, R40, 0x3, RZ, 0xc0, !PT ;  /* 0x0000000328ff7812 */ /* 0x000fc400078ac0ff */
[----:B------:R-:W-:Y:S01]  /*9fc0*/  MOV R23, 0x7f800000 ;  /* 0x7f80000000177802 */ /* 0x000fe20000000f00 */
[----:B------:R-:W-:Y:S01]  /*9fd0*/  @P3 FFMA.FTZ R23, R139, R4, R3 ;  /* 0x000000048b173223 */ /* 0x000fe20000010003 */
[----:B------:R-:W-:Y:S01]  /*9fe0*/  @P2 FMUL.FTZ R3, R8, 0.69314718246459960938 ;  /* 0x3f31721808032820 */ /* 0x000fe20000410000 */
[----:B------:R-:W-:-:S03]  /*9ff0*/  MOV R22, 0x7f800000 ;  /* 0x7f80000000167802 */ /* 0x000fc60000000f00 */
[----:B--2---:R-:W-:Y:S01]  /*a000*/  @P2 FFMA.FTZ R22, R138, R9, R3 ;  /* 0x000000098a162223 */ /* 0x004fe20000010003 */
[----:B------:R-:W-:Y:S02]  /*a010*/  IMAD R0, R31, R0, R2 ;  /* 0x000000001f007224 */ /* 0x000fe400078e0202 */
[----:B------:R-:W-:-:S05]  /*a020*/  IMAD R2, R6, UR4, RZ ;  /* 0x0000000406027c24 */ /* 0x000fca000f8e02ff */
[----:B------:R-:W-:Y:S01]  /*a030*/  SHF.L.U32 R4, R2, 0x7, RZ ;  /* 0x0000000702047819 */ /* 0x000fe200000006ff */
[----:B------:R-:W-:-:S03]  /*a040*/  @P0 FMUL.FTZ R2, R7, 0.69314718246459960938 ;  /* 0x3f31721807020820 */ /* 0x000fc60000410000 */
[----:B------:R-:W-:Y:S01]  /*a050*/  IADD3 R8, P4, P3, R4, R26, R0 ;  /* 0x0000001a04087210 */ /* 0x000fe20007b9e000 */
[----:B------:R-:W-:Y:S01]  /*a060*/  @P0 FFMA.FTZ R21, R24, R10, R2 ;  /* 0x0000000a18150223 */ /* 0x000fe20000010002 */
[----:B------:R-:W-:Y:S02]  /*a070*/  SHF.R.S32.HI R7, RZ, 0x1f, R4 ;  /* 0x0000001fff077819 */ /* 0x000fe40000011404 */
[----:B------:R-:W-:-:S04]  /*a080*/  SHF.R.S32.HI R0, RZ, 0x1f, R0 ;  /* 0x0000001fff007819 */ /* 0x000fc80000011400 */
[----:B------:R-:W-:Y:S01]  /*a090*/  IADD3.X R9, R7, R27, R0, P4, P3 ;  /* 0x0000001b07097210 */ /* 0x000fe200027e6400 */
[----:B-1----:R-:W-:Y:S06]  /*a0a0*/  @P5 BRA `(.L_x_13) ;  /* 0x0000000000ac5947 */ /* 0x002fec0003800000 */
[----:B------:R-:W-:Y:S02]  /*a0b0*/  SHF.R.S32.HI R0, RZ, 0x1f, R30 ;  /* 0x0000001fff007819 */ /* 0x000fe4000001141e */
[----:B------:R-:W-:Y:S02]  /*a0c0*/  SHF.R.S32.HI R3, RZ, 0x1f, R40 ;  /* 0x0000001fff037819 */ /* 0x000fe40000011428 */
[----:B------:R-:W-:Y:S02]  /*a0d0*/  LEA.HI R2, R0, R30, RZ, 0x2 ;  /* 0x0000001e00027211 */ /* 0x000fe400078f10ff */
[----:B------:R-:W-:Y:S02]  /*a0e0*/  LEA.HI R0, R3, R40, RZ, 0x2 ;  /* 0x0000002803007211 */ /* 0x000fe400078f10ff */
[----:B------:R-:W-:Y:S02]  /*a0f0*/  LOP3.LUT R2, R2, 0xffffffc, RZ, 0xc0, !PT ;  /* 0x0ffffffc02027812 */ /* 0x000fe400078ec0ff */
[----:B------:R-:W-:-:S03]  /*a100*/  SHF.R.S32.HI R0, RZ, 0x2, R0 ;  /* 0x00000002ff007819 */ /* 0x000fc60000011400 */
[----:B------:R-:W-:-:S04]  /*a110*/  IMAD.IADD R2, R30, 0x1, -R2 ;  /* 0x000000011e027824 */ /* 0x000fc800078e0a02 */
[----:B------:R-:W-:-:S04]  /*a120*/  IMAD R0, R2, 0x10, R0 ;  /* 0x0000001002007824 */ /* 0x000fc800078e0200 */
[C---:B------:R-:W-:Y:S01]  /*a130*/  VIADD R2, R0.reuse, 0x8 ;  /* 0x0000000800027836 */ /* 0x040fe20000000000 */
[CC--:B-----5:R-:W-:Y:S01]  /*a140*/  ISETP.GE.AND P3, PT, R0.reuse, R39.reuse, PT ;  /* 0x000000270000720c */ /* 0x0e0fe20003f66270 */
[C---:B------:R-:W-:Y:S02]  /*a150*/  VIADD R3, R0.reuse, 0x40 ;  /* 0x0000004000037836 */ /* 0x040fe40000000000 */
[----:B------:R-:W-:Y:S01]  /*a160*/  VIADD R5, R0, 0x48 ;  /* 0x0000004800057836 */ /* 0x000fe20000000000 */
[-C--:B------:R-:W-:Y:S02]  /*a170*/  ISETP.GE.AND P2, PT, R2, R39.reuse, PT ;  /* 0x000000270200720c */ /* 0x080fe40003f46270 */
[-C--:B------:R-:W-:Y:S02]  /*a180*/  ISETP.GE.AND P1, PT, R3, R39.reuse, PT ;  /* 0x000000270300720c */ /* 0x080fe40003f26270 */
[----:B------:R-:W-:-:S05]  /*a190*/  ISETP.GE.AND P0, PT, R5, R39, PT ;  /* 0x000000270500720c */ /* 0x000fca0003f06270 */
[----:B------:R-:W1:Y:S01]  /*a1a0*/  @!P3 LDC.64 R12, c[0x0][0x2b0] ;  /* 0x0000ac00ff0cbb82 */ /* 0x000e620000000a00 */
[----:B------:R-:W-:-:S03]  /*a1b0*/  @!P3 IMAD R4, R0, R6, RZ ;  /* 0x000000060004b224 */ /* 0x000fc600078e02ff */
[-C--:B------:R-:W-:Y:S02]  /*a1c0*/  @!P2 IMAD R2, R2, R6.reuse, RZ ;  /* 0x000000060202a224 */ /* 0x080fe400078e02ff */
[----:B------:R-:W-:Y:S01]  /*a1d0*/  @!P1 IMAD R0, R3, R6, RZ ;  /* 0x0000000603009224 */ /* 0x000fe200078e02ff */
[----:B------:R-:W-:Y:S01]  /*a1e0*/  @!P3 IADD3 R7, P4, R4, R8, RZ ;  /* 0x000000080407b210 */ /* 0x000fe20007f9e0ff */
[----:B------:R-:W2:Y:S01]  /*a1f0*/  @!P2 LDC.64 R14, c[0x0][0x2b0] ;  /* 0x0000ac00ff0eab82 */ /* 0x000ea20000000a00 */
[----:B------:R-:W-:Y:S01]  /*a200*/  @!P0 IMAD R5, R5, R6, RZ ;  /* 0x0000000605058224 */ /* 0x000fe200078e02ff */
[-C--:B------:R-:W-:Y:S02]  /*a210*/  @!P2 IADD3 R3, P5, R2, R8.reuse, RZ ;  /* 0x000000080203a210 */ /* 0x080fe40007fbe0ff */
[----:B------:R-:W-:Y:S02]  /*a220*/  @!P3 LEA.HI.X.SX32 R4, R4, R9, 0x1, P4 ;  /* 0x000000090404b211 */ /* 0x000fe400020f0eff */
[----:B------:R-:W-:-:S02]  /*a230*/  @!P1 IADD3 R11, P4, R0, R8, RZ ;  /* 0x00000008000b9210 */ /* 0x000fc40007f9e0ff */
[----:B------:R-:W4:Y:S01]  /*a240*/  @!P1 LDC.64 R16, c[0x0][0x2b0] ;  /* 0x0000ac00ff109b82 */ /* 0x000f220000000a00 */
[----:B------:R-:W-:Y:S02]  /*a250*/  @!P0 IADD3 R10, P6, R5, R8, RZ ;  /* 0x00000008050a8210 */ /* 0x000fe40007fde0ff */
[----:B------:R-:W-:-:S05]  /*a260*/  @!P2 LEA.HI.X.SX32 R2, R2, R9, 0x1, P5 ;  /* 0x000000090202a211 */ /* 0x000fca00028f0eff */
[----:B------:R-:W3:Y:S01]  /*a270*/  @!P0 LDC.64 R18, c[0x0][0x2b0] ;  /* 0x0000ac00ff128b82 */ /* 0x000ee20000000a00 */
[----:B-1----:R-:W-:Y:S02]  /*a280*/  @!P3 LEA R8, P5, R7, R12, 0x2 ;  /* 0x0000000c0708b211 */ /* 0x002fe400078a10ff */
[-C--:B------:R-:W-:Y:S02]  /*a290*/  @!P1 LEA.HI.X.SX32 R12, R0, R9.reuse, 0x1, P4 ;  /* 0x00000009000c9211 */ /* 0x080fe400020f0eff */
[----:B------:R-:W-:Y:S02]  /*a2a0*/  @!P0 LEA.HI.X.SX32 R0, R5, R9, 0x1, P6 ;  /* 0x0000000905008211 */ /* 0x000fe400030f0eff */
[----:B------:R-:W-:Y:S02]  /*a2b0*/  @!P3 LEA.HI.X R9, R7, R13, R4, 0x2, P5 ;  /* 0x0000000d0709b211 */ /* 0x000fe400028f1404 */
[----:B--2---:R-:W-:-:S03]  /*a2c0*/  @!P2 LEA R6, P4, R3, R14, 0x2 ;  /* 0x0000000e0306a211 */ /* 0x004fc600078810ff */
[----:B------:R1:W-:Y:S01]  /*a2d0*/  @!P3 STG.E desc[UR16][R8.64], R23 ;  /* 0x000000170800b986 */ /* 0x0003e2000c101910 */
[----:B------:R-:W-:Y:S02]  /*a2e0*/  @!P2 LEA.HI.X R7, R3, R15, R2, 0x2, P4 ;  /* 0x0000000f0307a211 */ /* 0x000fe400020f1402 */
[----:B----4-:R-:W-:-:S03]  /*a2f0*/  @!P1 LEA R4, P5, R11, R16, 0x2 ;  /* 0x000000100b049211 */ /* 0x010fc600078a10ff */
[----:B------:R1:W-:Y:S01]  /*a300*/  @!P2 STG.E desc[UR16][R6.64], R22 ;  /* 0x000000160600a986 */ /* 0x0003e2000c101910 */
[----:B------:R-:W-:Y:S02]  /*a310*/  @!P1 LEA.HI.X R5, R11, R17, R12, 0x2, P5 ;  /* 0x000000110b059211 */ /* 0x000fe400028f140c */
[----:B---3--:R-:W-:-:S03]  /*a320*/  @!P0 LEA R2, P4, R10, R18, 0x2 ;  /* 0x000000120a028211 */ /* 0x008fc600078810ff */
[----:B------:R1:W-:Y:S01]  /*a330*/  @!P1 STG.E desc[UR16][R4.64], R20 ;  /* 0x0000001404009986 */ /* 0x0003e2000c101910 */
[----:B------:R-:W-:-:S05]  /*a340*/  @!P0 LEA.HI.X R3, R10, R19, R0, 0x2, P4 ;  /* 0x000000130a038211 */ /* 0x000fca00020f1400 */
[----:B------:R1:W-:Y:S04]  /*a350*/  @!P0 STG.E desc[UR16][R2.64], R21 ;  /* 0x0000001502008986 */ /* 0x0003e8000c101910 */
.L_x_13:
[----:B------:R-:W-:Y:S05]  /*a360*/  BSYNC B0 ;  /* 0x0000000000007941 */ /* 0x000fea0003800000 */
.L_x_12:
[----:B------:R-:W2:Y:S01]  /*a370*/  LDL.LU.64 R12, [R1+0x10] ;  /* 0x00001000010c7983 */ /* 0x000ea20000300a00 */
[----:B------:R-:W-:Y:S01]  /*a380*/  SHF.R.S32.HI R0, RZ, 0x1f, R31 ;  /* 0x0000001fff007819 */ /* 0x000fe2000001141f */
[----:B------:R-:W-:Y:S02]  /*a390*/  ULDC.64 UR4, c[0x0][0x2a0] ;  /* 0x0000a80000047ab9 */ /* 0x000fe40000000a00 */
[----:B-1----:R-:W4:Y:S04]  /*a3a0*/  LDL.LU.64 R8, [R1+0x28] ;  /* 0x0000280001087983 */ /* 0x002f280000300a00 */
[----:B------:R-:W3:Y:S04]  /*a3b0*/  LDL.LU R7, [R1+0x30] ;  /* 0x0000300001077983 */ /* 0x000ee80000300800 */
[----:B------:R-:W3:Y:S04]  /*a3c0*/  LDL.LU R5, [R1+0x38] ;  /* 0x0000380001057983 */ /* 0x000ee80000300800 */
[----:B------:R-:W3:Y:S04]  /*a3d0*/  LDL.LU R4, [R1+0x34] ;  /* 0x0000340001047983 */ /* 0x000ee80000300800 */
[----:B------:R1:W5:Y:S01]  /*a3e0*/  LDL.64 R10, [R1+0x18] ;  /* 0x00001800010a7983 */ /* 0x0003620000100a00 */
[----:B------:R-:W-:Y:S01]  /*a3f0*/  IMAD R0, R0, UR4, RZ ;  /* 0x0000000400007c24 */ /* 0x000fe2000f8e02ff */
[----:B------:R-:W-:Y:S03]  /*a400*/  BSSY B0, `(.L_x_14) ;  /* 0x0000016000007945 */ /* 0x000fe60003800000 */
[----:B------:R-:W-:Y:S01]  /*a410*/  IMAD R0, R31, UR5, R0 ;  /* 0x000000051f007c24 */ /* 0x000fe2000f8e0200 */
[----:B--2--5:R-:W-:-:S02]  /*a420*/  ISETP.GE.AND P1, PT, R12, R39, PT ;  /* 0x000000270c00720c */ /* 0x024fc40003f26270 */
[----:B------:R1:W2:Y:S01]  /*a430*/  LDS.128 R12, [R226] ;  /* 0x00000000e20c7984 */ /* 0x0002a20000000c00 */
[----:B----4-:R-:W-:-:S05]  /*a440*/  IADD3 R2, P0, R8, R36, RZ ;  /* 0x0000002408027210 */ /* 0x010fca0007f1e0ff */
[----:B------:R-:W-:Y:S01]  /*a450*/  IMAD.X R3, R9, 0x1, R37, P0 ;  /* 0x0000000109037824 */ /* 0x000fe200000e0625 */
[-C--:B---3--:R-:W-:Y:S02]  /*a460*/  ISETP.GE.AND P0, PT, R7, R39.reuse, PT ;  /* 0x000000270700720c */ /* 0x088fe40003f06270 */
[-C--:B------:R-:W-:Y:S01]  /*a470*/  ISETP.GE.AND P2, PT, R5, R39.reuse, PT ;  /* 0x000000270500720c */ /* 0x080fe20003f46270 */
[----:B------:R-:W-:Y:S01]  /*a480*/  IMAD.WIDE.U32 R8, R31, UR4, R2 ;  /* 0x000000041f087c25 */ /* 0x000fe2000f8e0002 */
[----:B------:R-:W-:-:S03]  /*a490*/  ISETP.GE.AND P3, PT, R4, R39, PT ;  /* 0x000000270400720c */ /* 0x000fc60003f66270 */
[----:B------:R-:W-:Y:S01]  /*a4a0*/  IMAD.IADD R7, R9, 0x1, R0 ;  /* 0x0000000109077824 */ /* 0x000fe200078e0200 */
[----:B------:R-:W-:Y:S09]  /*a4b0*/  @P1 BRA `(.L_x_15) ;  /* 0x0000000000281947 */ /* 0x000ff20003800000 */
[----:B------:R-:W-:Y:S01]  /*a4c0*/  ULDC.64 UR4, c[0x0][0x298] ;  /* 0x0000a60000047ab9 */ /* 0x000fe20000000a00 */
[----:B------:R-:W-:Y:S01]  /*a4d0*/  MOV R6, R8 ;  /* 0x0000000800067202 */ /* 0x000fe20000000f00 */
[----:B------:R-:W-:-:S04]  /*a4e0*/  IMAD R0, R11, UR4, RZ ;  /* 0x000000040b007c24 */ /* 0x000fc8000f8e02ff */
[----:B------:R-:W-:-:S04]  /*a4f0*/  IMAD.WIDE.U32 R2, R10, UR4, R6 ;  /* 0x000000040a027c25 */ /* 0x000fc8000f8e0006 */
[----:B------:R-:W-:Y:S01]  /*a500*/  IMAD R0, R10, UR5, R0 ;  /* 0x000000050a007c24 */ /* 0x000fe2000f8e0200 */
[----:B------:R-:W-:Y:S02]  /*a510*/  ULDC.64 UR4, c[0x0][0x280] ;  /* 0x0000a00000047ab9 */ /* 0x000fe40000000a00 */
[----:B------:R-:W-:Y:S02]  /*a520*/  LEA R4, P1, R2, UR4, 0x1 ;  /* 0x0000000402047c11 */ /* 0x000fe4000f8208ff */
[----:B------:R-:W-:-:S04]  /*a530*/  IADD3 R0, R3, R0, RZ ;  /* 0x0000000003007210 */ /* 0x000fc80007ffe0ff */
[----:B------:R-:W-:-:S05]  /*a540*/  LEA.HI.X R5, R2, UR5, R0, 0x1, P1 ;  /* 0x0000000502057c11 */ /* 0x000fca00088f0c00 */
[----:B--2---:R3:W-:Y:S02]  /*a550*/  STG.E.128 desc[UR16][R4.64], R12 ;  /* 0x0000000c04007986 */ /* 0x0047e4000c101d10 */
.L_x_15:
[----:B------:R-:W-:Y:S05]  /*a560*/  BSYNC B0 ;  /* 0x0000000000007941 */ /* 0x000fea0003800000 */
.L_x_14:
[----:B--23--:R2:W3:Y:S01]  /*a570*/  LDS.128 R12, [R226+0x800] ;  /* 0x00080000e20c7984 */ /* 0x00c4e20000000c00 */
[----:B------:R-:W-:Y:S04]  /*a580*/  BSSY B0, `(.L_x_16) ;  /* 0x000000f000007945 */ /* 0x000fe80003800000 */
[----:B------:R-:W-:Y:S05]  /*a590*/  @P0 BRA `(.L_x_17) ;  /* 0x0000000000340947 */ /* 0x000fea0003800000 */
[----:B------:R-:W-:Y:S01]  /*a5a0*/  IADD3 R0, P0, R10, 0x20, RZ ;  /* 0x000000200a007810 */ /* 0x000fe20007f1e0ff */
[----:B------:R-:W-:Y:S01]  /*a5b0*/  ULDC.64 UR4, c[0x0][0x298] ;  /* 0x0000a60000047ab9 */ /* 0x000fe20000000a00 */
[----:B------:R-:W-:-:S03]  /*a5c0*/  MOV R3, R7 ;  /* 0x0000000700037202 */ /* 0x000fc60000000f00 */
[----:B------:R-:W-:-:S04]  /*a5d0*/  IMAD.X R2, RZ, RZ, R11, P0 ;  /* 0x000000ffff027224 */ /* 0x000fc800000e060b */
[----:B------:R-:W-:Y:S02]  /*a5e0*/  IMAD R4, R2, UR4, RZ ;  /* 0x0000000402047c24 */ /* 0x000fe4000f8e02ff */
[----:B------:R-:W-:-:S04]  /*a5f0*/  IMAD.MOV.U32 R2, RZ, RZ, R8 ;  /* 0x000000ffff027224 */ /* 0x000fc800078e0008 */
[----:B------:R-:W-:-:S04]  /*a600*/  IMAD.WIDE.U32 R2, R0, UR4, R2 ;  /* 0x0000000400027c25 */ /* 0x000fc8000f8e0002 */
[----:B------:R-:W-:Y:S01]  /*a610*/  IMAD R0, R0, UR5, R4 ;  /* 0x0000000500007c24 */ /* 0x000fe2000f8e0204 */
[----:B------:R-:W-:Y:S02]  /*a620*/  ULDC.64 UR4, c[0x0][0x280] ;  /* 0x0000a00000047ab9 */ /* 0x000fe40000000a00 */
[----:B------:R-:W-:Y:S02]  /*a630*/  LEA R4, P0, R2, UR4, 0x1 ;  /* 0x0000000402047c11 */ /* 0x000fe4000f8008ff */
[----:B------:R-:W-:-:S04]  /*a640*/  IADD3 R0, R3, R0, RZ ;  /* 0x0000000003007210 */ /* 0x000fc80007ffe0ff */
[----:B------:R-:W-:-:S05]  /*a650*/  LEA.HI.X R5, R2, UR5, R0, 0x1, P0 ;  /* 0x0000000502057c11 */ /* 0x000fca00080f0c00 */
[----:B---3--:R4:W-:Y:S02]  /*a660*/  STG.E.128 desc[UR16][R4.64], R12 ;  /* 0x0000000c04007986 */ /* 0x0089e4000c101d10 */
.L_x_17:
[----:B------:R-:W-:Y:S05]  /*a670*/  BSYNC B0 ;  /* 0x0000000000007941 */ /* 0x000fea0003800000 */
.L_x_16:
[----:B---34-:R3:W4:Y:S01]  /*a680*/  LDS.128 R12, [R226+0x1000] ;  /* 0x00100000e20c7984 */ /* 0x0187220000000c00 */
        /* <DEDUP_REMOVED lines=14> */
[----:B----4-:R4:W-:Y:S02]  /*a770*/  STG.E.128 desc[UR16][R4.64], R12 ;  /* 0x0000000c04007986 */ /* 0x0109e4000c101d10 */
.L_x_19:
[----:B------:R-:W-:Y:S05]  /*a780*/  BSYNC B0 ;  /* 0x0000000000007941 */ /* 0x000fea0003800000 */
.L_x_18:
[----:B------:R-:W-:Y:S05]  /*a790*/  @P3 EXIT ;  /* 0x000000000000394d */ /* 0x000fea0003800000 */
[----:B------:R-:W-:Y:S01]  /*a7a0*/  IADD3 R6, P0, R10, 0x60, RZ ;  /* 0x000000600a067810 */ /* 0x000fe20007f1e0ff */
[----:B------:R-:W-:Y:S01]  /*a7b0*/  ULDC.64 UR4, c[0x0][0x298] ;  /* 0x0000a60000047ab9 */ /* 0x000fe20000000a00 */
[----:B------:R-:W-:Y:S01]  /*a7c0*/  MOV R3, R7 ;  /* 0x0000000700037202 */ /* 0x000fe20000000f00 */
[----:B------:R-:W-:Y:S02]  /*a7d0*/  IMAD.MOV.U32 R2, RZ, RZ, R8 ;  /* 0x000000ffff027224 */ /* 0x000fe400078e0008 */
[----:B------:R-:W-:Y:S02]  /*a7e0*/  IMAD.X R0, RZ, RZ, R11, P0 ;  /* 0x000000ffff007224 */ /* 0x000fe400000e060b */
[----:B----4-:R-:W-:-:S04]  /*a7f0*/  IMAD.WIDE.U32 R4, R6, UR4, R2 ;  /* 0x0000000406047c25 */ /* 0x010fc8000f8e0002 */
[----:B------:R-:W-:-:S04]  /*a800*/  IMAD R0, R0, UR4, RZ ;  /* 0x0000000400007c24 */ /* 0x000fc8000f8e02ff */
[----:B------:R-:W-:Y:S01]  /*a810*/  IMAD R0, R6, UR5, R0 ;  /* 0x0000000506007c24 */ /* 0x000fe2000f8e0200 */
[----:B------:R-:W-:Y:S02]  /*a820*/  ULDC.64 UR4, c[0x0][0x280] ;  /* 0x0000a00000047ab9 */ /* 0x000fe40000000a00 */
[----:B------:R-:W-:Y:S02]  /*a830*/  LEA R2, P0, R4, UR4, 0x1 ;  /* 0x0000000404027c11 */ /* 0x000fe4000f8008ff */
[----:B------:R-:W-:-:S04]  /*a840*/  IADD3 R0, R5, R0, RZ ;  /* 0x0000000005007210 */ /* 0x000fc80007ffe0ff */
[----:B------:R-:W-:-:S05]  /*a850*/  LEA.HI.X R3, R4, UR5, R0, 0x1, P0 ;  /* 0x0000000504037c11 */ /* 0x000fca00080f0c00 */
[----:B------:R-:W-:Y:S01]  /*a860*/  STG.E.128 desc[UR16][R2.64], R32 ;  /* 0x0000002002007986 */ /* 0x000fe2000c101d10 */
[----:B------:R-:W-:Y:S05]  /*a870*/  EXIT ;  /* 0x000000000000794d */ /* 0x000fea0003800000 */
.L_x_2:
[----:B------:R-:W1:Y:S01]  /*a880*/  LDC.U8 R0, c[0x0][0x3d9] ;  /* 0x0000f640ff007b82 */ /* 0x000e620000000000 */
[----:B------:R-:W2:Y:S01]  /*a890*/  S2R R19, SR_TID.X ;  /* 0x0000000000137919 */ /* 0x000ea20000002100 */
[----:B------:R-:W-:Y:S01]  /*a8a0*/  ISETP.NE.AND P0, PT, R252, -0x1, PT ;  /* 0xfffffffffc00780c */ /* 0x000fe20003f05270 */
[----:B------:R-:W-:Y:S01]  /*a8b0*/  ULDC.64 UR4, c[0x0][0x2a0] ;  /* 0x0000a80000047ab9 */ /* 0x000fe20000000a00 */
[----:B------:R-:W-:Y:S01]  /*a8c0*/  CS2R R14, SRZ ;  /* 0x00000000000e7805 */ /* 0x000fe2000001ff00 */
[----:B------:R-:W-:Y:S03]  /*a8d0*/  BSSY B0, `(.L_x_20) ;  /* 0x0000048000007945 */ /* 0x000fe60003800000 */
[----:B------:R-:W3:Y:S08]  /*a8e0*/  LDC.U8 R4, c[0x0][0x3d8] ;  /* 0x0000f600ff047b82 */ /* 0x000ef00000000000 */
[----:B------:R-:W4:Y:S01]  /*a8f0*/  @!P0 LDC.64 R2, c[0x0][0x290] ;  /* 0x0000a400ff028b82 */ /* 0x000f220000000a00 */
[----:B-1----:R-:W-:-:S07]  /*a900*/  ISETP.NE.AND P2, PT, R0, RZ, PT ;  /* 0x000000ff0000720c */ /* 0x002fce0003f45270 */
[----:B------:R-:W1:Y:S01]  /*a910*/  @P0 LDC.64 R6, c[0x0][0x298] ;  /* 0x0000a600ff060b82 */ /* 0x000e620000000a00 */
[C---:B---3--:R-:W-:Y:S02]  /*a920*/  ISETP.NE.AND P1, PT, R4.reuse, RZ, PT ;  /* 0x000000ff0400720c */ /* 0x048fe40003f25270 */
[----:B------:R-:W-:Y:S02]  /*a930*/  ISETP.NE.AND P3, PT, R4, RZ, !P2 ;  /* 0x000000ff0400720c */ /* 0x000fe40005765270 */
[----:B------:R-:W-:-:S03]  /*a940*/  ISETP.NE.OR P1, PT, R0, RZ, !P1 ;  /* 0x000000ff0000720c */ /* 0x000fc60004f25670 */
[----:B------:R-:W3:Y:S01]  /*a950*/  @!P2 LDC R10, c[0x0][0x2c4] ;  /* 0x0000b100ff0aab82 */ /* 0x000ee20000000800 */
[----:B--2---:R-:W-:Y:S02]  /*a960*/  SHF.R.S32.HI R12, RZ, 0x1f, R19 ;  /* 0x0000001fff0c7819 */ /* 0x004fe40000011413 */
[----:B------:R-:W-:Y:S02]  /*a970*/  @!P0 SHF.R.S32.HI R0, RZ, 0x1f, R22 ;  /* 0x0000001fff008819 */ /* 0x000fe40000011416 */
[----:B------:R-:W-:Y:S02]  /*a980*/  LEA.HI R12, R12, R19, RZ, 0x2 ;  /* 0x000000130c0c7211 */ /* 0x000fe400078f10ff */
[----:B------:R-:W-:Y:S01]  /*a990*/  ISETP.NE.OR P4, PT, R252, -0x1, P1 ;  /* 0xfffffffffc00780c */ /* 0x000fe20000f85670 */
[----:B----4-:R-:W-:Y:S01]  /*a9a0*/  @!P0 IMAD R0, R0, R2, RZ ;  /* 0x0000000200008224 */ /* 0x010fe200078e02ff */
[----:B------:R-:W-:Y:S01]  /*a9b0*/  LOP3.LUT R8, R12, 0x1ffffffc, RZ, 0xc0, !PT ;  /* 0x1ffffffc0c087812 */ /* 0x000fe200078ec0ff */
[----:B------:R-:W2:Y:S01]  /*a9c0*/  @!P2 LDC R13, c[0x0][0x270] ;  /* 0x00009c00ff0dab82 */ /* 0x000ea20000000800 */
[----:B-1----:R-:W-:-:S04]  /*a9d0*/  @P0 IMAD.WIDE.U32 R4, R252, R6, RZ ;  /* 0x00000006fc040225 */ /* 0x002fc800078e00ff */
[----:B------:R-:W-:-:S03]  /*a9e0*/  @!P0 IMAD R6, R22, R3, R0 ;  /* 0x0000000316068224 */ /* 0x000fc600078e0200 */
[----:B------:R-:W1:Y:S01]  /*a9f0*/  @!P1 LDC R9, c[0x0][0x2c4] ;  /* 0x0000b100ff099b82 */ /* 0x000e620000000800 */
[----:B------:R-:W-:-:S04]  /*aa00*/  @!P0 IMAD.WIDE.U32 R2, R22, R2, RZ ;  /* 0x0000000216028225 */ /* 0x000fc800078e00ff */
[----:B------:R-:W-:Y:S02]  /*aa10*/  IMAD.IADD R0, R19, 0x1, -R8 ;  /* 0x0000000113007824 */ /* 0x000fe400078e0a08 */
[----:B------:R-:W-:Y:S01]  /*aa20*/  @!P0 IMAD.MOV.U32 R4, RZ, RZ, R2 ;  /* 0x000000ffff048224 */ /* 0x000fe200078e0002 */
[----:B---3--:R-:W2:Y:S01]  /*aa30*/  @P3 LDC R10, c[0x0][0x2e4] ;  /* 0x0000b900ff0a3b82 */ /* 0x008ea20000000800 */
[----:B------:R-:W-:Y:S02]  /*aa40*/  IMAD.SHL.U32 R0, R0, 0x8, RZ ;  /* 0x0000000800007824 */ /* 0x000fe400078e00ff */
[----:B------:R-:W-:Y:S02]  /*aa50*/  @P0 IMAD R7, R252, R7, R5 ;  /* 0x00000007fc070224 */ /* 0x000fe400078e0205 */
[----:B------:R-:W-:Y:S01]  /*aa60*/  @!P0 IMAD.IADD R7, R3, 0x1, R6 ;  /* 0x0000000103078824 */ /* 0x000fe200078e0206 */
[----:B------:R-:W-:Y:S01]  /*aa70*/  IADD3 R8, P0, R0, R4, RZ ;  /* 0x0000000400087210 */ /* 0x000fe20007f1e0ff */
[----:B------:R-:W-:Y:S01]  /*aa80*/  @P2 IMAD.MOV.U32 R2, RZ, RZ, 0x1 ;  /* 0x00000001ff022424 */ /* 0x000fe200078e00ff */
[----:B------:R-:W3:Y:S01]  /*aa90*/  @P2 LDC.64 R16, c[0x0][0x2c0] ;  /* 0x0000b000ff102b82 */ /* 0x000ee20000000a00 */
[----:B------:R-:W-:-:S02]  /*aaa0*/  SHF.R.S32.HI R4, RZ, 0x2, R12 ;  /* 0x00000002ff047819 */ /* 0x000fc4000001140c */
[----:B------:R-:W-:Y:S02]  /*aab0*/  SHF.R.S32.HI R6, RZ, 0x1f, R25 ;  /* 0x0000001fff067819 */ /* 0x000fe40000011419 */
[----:B------:R-:W-:Y:S01]  /*aac0*/  SHF.R.S32.HI R5, RZ, 0x1f, R4 ;  /* 0x0000001fff057819 */ /* 0x000fe20000011404 */
[----:B------:R-:W-:Y:S02]  /*aad0*/  VIADD R20, R4, 0x40 ;  /* 0x0000004004147836 */ /* 0x000fe40000000000 */
[----:B------:R-:W4:Y:S01]  /*aae0*/  @P2 LDC R18, c[0x0][0x2c0] ;  /* 0x0000b000ff122b82 */ /* 0x000f220000000800 */
[----:B-1----:R-:W-:Y:S01]  /*aaf0*/  @!P4 IMAD R252, R22, R9, RZ ;  /* 0x0000000916fcc224 */ /* 0x002fe200078e02ff */
[----:B------:R-:W-:Y:S01]  /*ab00*/  LEA.HI.X.SX32 R9, R0, R7, 0x1, P0 ;  /* 0x0000000700097211 */ /* 0x000fe200000f0eff */
[----:B------:R-:W-:Y:S01]  /*ab10*/  IMAD.IADD R0, R11, 0x1, -R24 ;  /* 0x000000010b007824 */ /* 0x000fe200078e0a18 */
[----:B------:R-:W-:Y:S01]  /*ab20*/  LOP3.LUT P4, RZ, R19, 0x3, RZ, 0xc0, !PT ;  /* 0x0000000313ff7812 */ /* 0x000fe2000788c0ff */
[----:B------:R-:W-:Y:S01]  /*ab30*/  VIADD R19, R4, 0x20 ;  /* 0x0000002004137836 */ /* 0x000fe20000000000 */
[--C-:B------:R-:W-:Y:S01]  /*ab40*/  @!P1 SHF.R.S32.HI R15, RZ, 0x1f, R252.reuse ;  /* 0x0000001fff0f9819 */ /* 0x100fe200000114fc */
[----:B------:R-:W-:Y:S01]  /*ab50*/  IMAD R6, R6, UR4, RZ ;  /* 0x0000000406067c24 */ /* 0x000fe2000f8e02ff */
[-C--:B------:R-:W-:Y:S01]  /*ab60*/  ISETP.GE.AND P0, PT, R4, R0.reuse, PT ;  /* 0x000000000400720c */ /* 0x080fe20003f06270 */
[----:B--2---:R-:W-:Y:S01]  /*ab70*/  @!P2 IMAD R2, R10, R13, RZ ;  /* 0x0000000d0a02a224 */ /* 0x004fe200078e02ff */
[----:B------:R-:W-:Y:S01]  /*ab80*/  ISETP.GE.OR P3, PT, R4, R0, P4 ;  /* 0x000000000400720c */ /* 0x000fe20002766670 */
[----:B------:R-:W-:-:S02]  /*ab90*/  @!P1 IMAD.MOV.U32 R14, RZ, RZ, R252 ;  /* 0x000000ffff0e9224 */ /* 0x000fc400078e00fc */
[----:B------:R-:W-:Y:S01]  /*aba0*/  IMAD R2, R22, R2, RZ ;  /* 0x0000000216027224 */ /* 0x000fe200078e02ff */
[----:B------:R-:W-:Y:S01]  /*abb0*/  P2R R22, PR, RZ, 0x8 ;  /* 0x00000008ff167803 */ /* 0x000fe20000000000 */
[----:B------:R-:W-:Y:S01]  /*abc0*/  VIADD R21, R4, 0x60 ;  /* 0x0000006004157836 */ /* 0x000fe20000000000 */
[----:B------:R-:W-:Y:S01]  /*abd0*/  ISETP.GE.AND P3, PT, R20, R0, PT ;  /* 0x000000001400720c */ /* 0x000fe20003f66270 */
[----:B---3--:R-:W-:Y:S01]  /*abe0*/  @P2 IMAD R16, R17, R16, RZ ;  /* 0x0000001011102224 */ /* 0x008fe200078e02ff */
[----:B------:R-:W-:Y:S01]  /*abf0*/  SEL R17, R2, RZ, P1 ;  /* 0x000000ff02117207 */ /* 0x000fe20000800000 */
[----:B------:R-:W-:Y:S01]  /*ac00*/  IMAD R6, R25, UR5, R6 ;  /* 0x0000000519067c24 */ /* 0x000fe2000f8e0206 */
[-C--:B------:R-:W-:Y:S01]  /*ac10*/  ISETP.GE.OR P1, PT, R19, R0.reuse, P4 ;  /* 0x000000001300720c */ /* 0x080fe20002726670 */
[----:B------:R-:W-:Y:S01]  /*ac20*/  IMAD.WIDE.U32 R8, R25, UR4, R8 ;  /* 0x0000000419087c25 */ /* 0x000fe2000f8e0008 */
[----:B------:R-:W-:Y:S02]  /*ac30*/  ISETP.GE.AND P5, PT, R21, R0, PT ;  /* 0x000000001500720c */ /* 0x000fe40003fa6270 */
[----:B------:R-:W-:Y:S01]  /*ac40*/  P2R R23, PR, RZ, 0x2 ;  /* 0x00000002ff177803 */ /* 0x000fe20000000000 */
[----:B------:R-:W-:-:S02]  /*ac50*/  @!P2 IMAD.MOV.U32 R16, RZ, RZ, R10 ;  /* 0x000000ffff10a224 */ /* 0x000fc400078e000a */
[----:B------:R-:W-:Y:S01]  /*ac60*/  @!P2 IMAD.MOV.U32 R18, RZ, RZ, 0x1 ;  /* 0x00000001ff12a424 */ /* 0x000fe200078e00ff */
[----:B------:R-:W-:Y:S01]  /*ac70*/  ISETP.GE.AND P2, PT, R19, R0, PT ;  /* 0x000000001300720c */ /* 0x000fe20003f46270 */
[----:B------:R-:W-:-:S04]  /*ac80*/  IMAD.WIDE R2, R27, 0x80, R4 ;  /* 0x000000801b027825 */ /* 0x000fc800078e0204 */
[----:B------:R-:W-:Y:S01]  /*ac90*/  IMAD.IADD R7, R6, 0x1, R9 ;  /* 0x0000000106077824 */ /* 0x000fe200078e0209 */
[----:B----4-:R-:W-:Y:S07]  /*aca0*/  @P0 BRA `(.L_x_21) ;  /* 0x0000000000280947 */ /* 0x010fee0003800000 */
        /* <DEDUP_REMOVED lines=9> */
[----:B------:R1:W-:Y:S02]  /*ad40*/  STG.E.128 desc[UR16][R12.64], RZ ;  /* 0x000000ff0c007986 */ /* 0x0003e4000c101d10 */
.L_x_21:
[----:B------:R-:W-:Y:S05]  /*ad50*/  BSYNC B0 ;  /* 0x0000000000007941 */ /* 0x000fea0003800000 */
.L_x_20:
[----:B------:R-:W-:Y:S01]  /*ad60*/  BSSY B0, `(.L_x_22) ;  /* 0x0000013000007945 */ /* 0x000fe20003800000 */
[----:B------:R-:W-:Y:S01]  /*ad70*/  ISETP.GE.OR P6, PT, R20, R0, P4 ;  /* 0x000000001400720c */ /* 0x000fe200027c6670 */
[----:B------:R-:W-:Y:S01]  /*ad80*/  IMAD R17, R25, R16, R17 ;  /* 0x0000001019117224 */ /* 0x000fe200078e0211 */
[----:B------:R-:W-:Y:S01]  /*ad90*/  ISETP.GE.OR P4, PT, R21, R0, P4 ;  /* 0x000000001500720c */ /* 0x000fe20002786670 */
[----:B------:R-:W-:Y:S01]  /*ada0*/  IMAD R16, R24, R18, RZ ;  /* 0x0000001218107224 */ /* 0x000fe200078e02ff */
[----:B------:R-:W-:Y:S11]  /*adb0*/  @P2 BRA `(.L_x_23) ;  /* 0x0000000000342947 */ /* 0x000ff60003800000 */
[----:B------:R-:W-:Y:S01]  /*adc0*/  IADD3 R0, P0, R2, 0x20, RZ ;  /* 0x0000002002007810 */ /* 0x000fe20007f1e0ff */
[----:B------:R-:W-:Y:S01]  /*add0*/  ULDC.64 UR4, c[0x0][0x298] ;  /* 0x0000a60000047ab9 */ /* 0x000fe20000000a00 */
[----:B------:R-:W-:-:S03]  /*ade0*/  MOV R11, R7 ;  /* 0x00000007000b7202 */ /* 0x000fc60000000f00 */
[----:B------:R-:W-:-:S04]  /*adf0*/  IMAD.X R10, RZ, RZ, R3, P0 ;  /* 0x000000ffff0a7224 */ /* 0x000fc800000e0603 */
[----:B-1----:R-:W-:Y:S02]  /*ae00*/  IMAD R12, R10, UR4, RZ ;  /* 0x000000040a0c7c24 */ /* 0x002fe4000f8e02ff */
[----:B------:R-:W-:-:S04]  /*ae10*/  IMAD.MOV.U32 R10, RZ, RZ, R8 ;  /* 0x000000ffff0a7224 */ /* 0x000fc800078e0008 */
[----:B------:R-:W-:-:S04]  /*ae20*/  IMAD.WIDE.U32 R10, R0, UR4, R10 ;  /* 0x00000004000a7c25 */ /* 0x000fc8000f8e000a */
[----:B------:R-:W-:Y:S01]  /*ae30*/  IMAD R0, R0, UR5, R12 ;  /* 0x0000000500007c24 */ /* 0x000fe2000f8e020c */
[----:B------:R-:W-:Y:S02]  /*ae40*/  ULDC.64 UR4, c[0x0][0x280] ;  /* 0x0000a00000047ab9 */ /* 0x000fe40000000a00 */
[----:B------:R-:W-:Y:S02]  /*ae50*/  LEA R12, P0, R10, UR4, 0x1 ;  /* 0x000000040a0c7c11 */ /* 0x000fe4000f8008ff */
[----:B------:R-:W-:-:S04]  /*ae60*/  IADD3 R0, R0, R11, RZ ;  /* 0x0000000b00007210 */ /* 0x000fc80007ffe0ff */
[----:B------:R-:W-:-:S05]  /*ae70*/  LEA.HI.X R13, R10, UR5, R0, 0x1, P0 ;  /* 0x000000050a0d7c11 */ /* 0x000fca00080f0c00 */
[----:B------:R2:W-:Y:S02]  /*ae80*/  STG.E.128 desc[UR16][R12.64], RZ ;  /* 0x000000ff0c007986 */ /* 0x0005e4000c101d10 */
.L_x_23:
[----:B------:R-:W-:Y:S05]  /*ae90*/  BSYNC B0 ;  /* 0x0000000000007941 */ /* 0x000fea0003800000 */
.L_x_22:
[----:B------:R-:W-:Y:S04]  /*aea0*/  BSSY B0, `(.L_x_24) ;  /* 0x000000f000007945 */ /* 0x000fe80003800000 */
[----:B------:R-:W-:Y:S05]  /*aeb0*/  @P3 BRA `(.L_x_25) ;  /* 0x0000000000343947 */ /* 0x000fea0003800000 */
[----:B------:R-:W-:Y:S01]  /*aec0*/  IADD3 R0, P0, R2, 0x40, RZ ;  /* 0x0000004002007810 */ /* 0x000fe20007f1e0ff */
[----:B------:R-:W-:Y:S01]  /*aed0*/  ULDC.64 UR4, c[0x0][0x298] ;  /* 0x0000a60000047ab9 */ /* 0x000fe20000000a00 */
[----:B------:R-:W-:-:S03]  /*aee0*/  MOV R11, R7 ;  /* 0x00000007000b7202 */ /* 0x000fc60000000f00 */
[----:B------:R-:W-:-:S04]  /*aef0*/  IMAD.X R10, RZ, RZ, R3, P0 ;  /* 0x000000ffff0a7224 */ /* 0x000fc800000e0603 */
[----:B-12---:R-:W-:Y:S02]  /*af00*/  IMAD R12, R10, UR4, RZ ;  /* 0x000000040a0c7c24 */ /* 0x006fe4000f8e02ff */
        /* <DEDUP_REMOVED lines=8> */
.L_x_25:
[----:B------:R-:W-:Y:S05]  /*af90*/  BSYNC B0 ;  /* 0x0000000000007941 */ /* 0x000fea0003800000 */
.L_x_24:
[----:B------:R-:W-:Y:S01]  /*afa0*/  BSSY B0, `(.L_x_26) ;  /* 0x0000011000007945 */ /* 0x000fe20003800000 */
[--C-:B------:R-:W-:Y:S02]  /*afb0*/  IADD3 R10, P2, P1, R16, R14, R17.reuse ;  /* 0x0000000e100a7210 */ /* 0x100fe4000795e011 */
[----:B------:R-:W-:Y:S02]  /*afc0*/  SHF.R.S32.HI R16, RZ, 0x1f, R16 ;  /* 0x0000001fff107819 */ /* 0x000fe40000011410 */
[----:B------:R-:W-:Y:S01]  /*afd0*/  SHF.R.S32.HI R17, RZ, 0x1f, R17 ;  /* 0x0000001fff117819 */ /* 0x000fe20000011411 */
[----:B------:R-:W-:Y:S05]  /*afe0*/  @P5 BRA `(.L_x_27) ;  /* 0x0000000000305947 */ /* 0x000fea0003800000 */
[----:B------:R-:W-:Y:S01]  /*aff0*/  IADD3 R0, P0, R2, 0x60, RZ ;  /* 0x0000006002007810 */ /* 0x000fe20007f1e0ff */
[----:B------:R-:W-:Y:S01]  /*b000*/  ULDC.64 UR4, c[0x0][0x298] ;  /* 0x0000a60000047ab9 */ /* 0x000fe20000000a00 */
[----:B------:R-:W-:Y:S02]  /*b010*/  MOV R6, R8 ;  /* 0x0000000800067202 */ /* 0x000fe40000000f00 */
[----:B------:R-:W-:-:S03]  /*b020*/  IADD3.X R2, RZ, R3, RZ, P0, !PT ;  /* 0x00000003ff027210 */ /* 0x000fc600007fe4ff */
[----:B------:R-:W-:-:S04]  /*b030*/  IMAD.WIDE.U32 R6, R0, UR4, R6 ;  /* 0x0000000400067c25 */ /* 0x000fc8000f8e0006 */
[----:B------:R-:W-:-:S04]  /*b040*/  IMAD R2, R2, UR4, RZ ;  /* 0x0000000402027c24 */ /* 0x000fc8000f8e02ff */
[----:B------:R-:W-:Y:S01]  /*b050*/  IMAD R0, R0, UR5, R2 ;  /* 0x0000000500007c24 */ /* 0x000fe2000f8e0202 */
[----:B------:R-:W-:Y:S02]  /*b060*/  ULDC.64 UR4, c[0x0][0x280] ;  /* 0x0000a00000047ab9 */ /* 0x000fe40000000a00 */
[----:B------:R-:W-:Y:S02]  /*b070*/  LEA R2, P0, R6, UR4, 0x1 ;  /* 0x0000000406027c11 */ /* 0x000fe4000f8008ff */
[----:B------:R-:W-:-:S04]  /*b080*/  IADD3 R0, R0, R7, RZ ;  /* 0x0000000700007210 */ /* 0x000fc80007ffe0ff */
[----:B------:R-:W-:-:S05]  /*b090*/  LEA.HI.X R3, R6, UR5, R0, 0x1, P0 ;  /* 0x0000000506037c11 */ /* 0x000fca00080f0c00 */
[----:B------:R4:W-:Y:S02]  /*b0a0*/  STG.E.128 desc[UR16][R2.64], RZ ;  /* 0x000000ff02007986 */ /* 0x0009e4000c101d10 */
.L_x_27:
[----:B------:R-:W-:Y:S05]  /*b0b0*/  BSYNC B0 ;  /* 0x0000000000007941 */ /* 0x000fea0003800000 */
.L_x_26:
[----:B------:R-:W-:Y:S01]  /*b0c0*/  ISETP.NE.AND P0, PT, R22, RZ, PT ;  /* 0x000000ff1600720c */ /* 0x000fe20003f05270 */
[----:B------:R-:W-:Y:S01]  /*b0d0*/  BSSY B0, `(.L_x_28) ;  /* 0x000000b000007945 */ /* 0x000fe20003800000 */
[----:B------:R-:W-:-:S11]  /*b0e0*/  IADD3.X R14, R16, R15, R17, P2, P1 ;  /* 0x0000000f100e7210 */ /* 0x000fd600017e2411 */
[----:B------:R-:W-:Y:S05]  /*b0f0*/  @P0 BRA `(.L_x_29) ;  /* 0x0000000000200947 */ /* 0x000fea0003800000 */
[----:B------:R-:W-:Y:S01]  /*b100*/  IMAD R4, R4, R18, RZ ;  /* 0x0000001204047224 */ /* 0x000fe200078e02ff */
[----:B------:R-:W-:-:S04]  /*b110*/  ULDC.64 UR4, c[0x0][0x2b0] ;  /* 0x0000ac0000047ab9 */ /* 0x000fc80000000a00 */
[----:B------:R-:W-:-:S04]  /*b120*/  IADD3 R0, P0, R4, R10, RZ ;  /* 0x0000000a04007210 */ /* 0x000fc80007f1e0ff */
[----:B------:R-:W-:Y:S02]  /*b130*/  LEA.HI.X.SX32 R4, R4, R14, 0x1, P0 ;  /* 0x0000000e04047211 */ /* 0x000fe400000f0eff */
[----:B----4-:R-:W-:-:S04]  /*b140*/  LEA R2, P0, R0, UR4, 0x2 ;  /* 0x0000000400027c11 */ /* 0x010fc8000f8010ff */
[----:B------:R-:W-:Y:S01]  /*b150*/  LEA.HI.X R3, R0, UR5, R4, 0x2, P0 ;  /* 0x0000000500037c11 */ /* 0x000fe200080f1404 */
[----:B------:R-:W-:-:S05]  /*b160*/  IMAD.MOV.U32 R0, RZ, RZ, 0x7f800000 ;  /* 0x7f800000ff007424 */ /* 0x000fca00078e00ff */
[----:B------:R4:W-:Y:S03]  /*b170*/  STG.E desc[UR16][R2.64], R0 ;  /* 0x0000000002007986 */ /* 0x0009e6000c101910 */
.L_x_29:
[----:B------:R-:W-:Y:S05]  /*b180*/  BSYNC B0 ;  /* 0x0000000000007941 */ /* 0x000fea0003800000 */
.L_x_28:
[----:B------:R-:W-:Y:S01]  /*b190*/  ISETP.NE.AND P0, PT, R23, RZ, PT ;  /* 0x000000ff1700720c */ /* 0x000fe20003f05270 */
[----:B------:R-:W-:-:S12]  /*b1a0*/  BSSY B0, `(.L_x_30) ;  /* 0x000000a000007945 */ /* 0x000fd80003800000 */
[----:B------:R-:W-:Y:S05]  /*b1b0*/  @P0 BRA `(.L_x_31) ;  /* 0x0000000000200947 */ /* 0x000fea0003800000 */
[----:B----4-:R-:W-:Y:S01]  /*b1c0*/  IMAD R0, R19, R18, RZ ;  /* 0x0000001213007224 */ /* 0x010fe200078e02ff */
[----:B------:R-:W-:-:S04]  /*b1d0*/  ULDC.64 UR4, c[0x0][0x2b0] ;  /* 0x0000ac0000047ab9 */ /* 0x000fc80000000a00 */
[----:B------:R-:W-:-:S04]  /*b1e0*/  IADD3 R3, P0, R0, R10, RZ ;  /* 0x0000000a00037210 */ /* 0x000fc80007f1e0ff */
[----:B------:R-:W-:Y:S02]  /*b1f0*/  LEA.HI.X.SX32 R0, R0, R14, 0x1, P0 ;  /* 0x0000000e00007211 */ /* 0x000fe400000f0eff */
[----:B------:R-:W-:-:S04]  /*b200*/  LEA R2, P0, R3, UR4, 0x2 ;  /* 0x0000000403027c11 */ /* 0x000fc8000f8010ff */
[----:B------:R-:W-:Y:S01]  /*b210*/  LEA.HI.X R3, R3, UR5, R0, 0x2, P0 ;  /* 0x0000000503037c11 */ /* 0x000fe200080f1400 */
[----:B------:R-:W-:-:S05]  /*b220*/  IMAD.MOV.U32 R0, RZ, RZ, 0x7f800000 ;  /* 0x7f800000ff007424 */ /* 0x000fca00078e00ff */
[----:B------:R4:W-:Y:S03]  /*b230*/  STG.E desc[UR16][R2.64], R0 ;  /* 0x0000000002007986 */ /* 0x0009e6000c101910 */
.L_x_31:
[----:B------:R-:W-:Y:S05]  /*b240*/  BSYNC B0 ;  /* 0x0000000000007941 */ /* 0x000fea0003800000 */
.L_x_30:
[----:B------:R-:W-:Y:S04]  /*b250*/  BSSY B0, `(.L_x_32) ;  /* 0x000000a000007945 */ /* 0x000fe80003800000 */
        /* <DEDUP_REMOVED lines=9> */
.L_x_33:
[----:B------:R-:W-:Y:S05]  /*b2f0*/  BSYNC B0 ;  /* 0x0000000000007941 */ /* 0x000fea0003800000 */
.L_x_32:
[----:B------:R-:W-:Y:S05]  /*b300*/  @P4 EXIT ;  /* 0x000000000000494d */ /* 0x000fea0003800000 */
[----:B----4-:R-:W-:Y:S01]  /*b310*/  IMAD R0, R21, R18, RZ ;  /* 0x0000001215007224 */ /* 0x010fe200078e02ff */
[----:B------:R-:W-:-:S04]  /*b320*/  ULDC.64 UR4, c[0x0][0x2b0] ;  /* 0x0000ac0000047ab9 */ /* 0x000fc80000000a00 */
[----:B------:R-:W-:-:S04]  /*b330*/  IADD3 R3, P0, R0, R10, RZ ;  /* 0x0000000a00037210 */ /* 0x000fc80007f1e0ff */
[----:B------:R-:W-:Y:S02]  /*b340*/  LEA.HI.X.SX32 R0, R0, R14, 0x1, P0 ;  /* 0x0000000e00007211 */ /* 0x000fe400000f0eff */
[----:B------:R-:W-:-:S04]  /*b350*/  LEA R2, P0, R3, UR4, 0x2 ;  /* 0x0000000403027c11 */ /* 0x000fc8000f8010ff */
[----:B------:R-:W-:Y:S01]  /*b360*/  LEA.HI.X R3, R3, UR5, R0, 0x2, P0 ;  /* 0x0000000503037c11 */ /* 0x000fe200080f1400 */
[----:B------:R-:W-:-:S05]  /*b370*/  IMAD.MOV.U32 R0, RZ, RZ, 0x7f800000 ;  /* 0x7f800000ff007424 */ /* 0x000fca00078e00ff */
[----:B------:R-:W-:Y:S01]  /*b380*/  STG.E desc[UR16][R2.64], R0 ;  /* 0x0000000002007986 */ /* 0x000fe2000c101910 */
[----:B------:R-:W-:Y:S05]  /*b390*/  EXIT ;  /* 0x000000000000794d */ /* 0x000fea0003800000 */
.L_x_34:
[----:B------:R-:W-:-:S00]  /*b3a0*/  BRA `(.L_x_34) ;  /* 0xfffffffc00fc7947 */ /* 0x000fc0000383ffff */
[----:B------:R-:W-:-:S00]  /*b3b0*/  NOP ;  /* 0x0000000000007918 */ /* 0x000fc00000000000 */
        /* <DEDUP_REMOVED lines=12> */
.L_x_1304:


//--------------------- .text._ZN5flash16flash_fwd_kernelI23Flash_fwd_kernel_traitsILi32ELi128ELi128ELi4ELb0ELb0EN7cutlass6half_tE19Flash_kernel_traitsILi32ELi128ELi128ELi4ES3_EELb0ELb0ELb0ELb0ELb1ELb1ELb0ELb0EEEvNS_16Flash_fwd_paramsE --------------------------
	.section	.text._ZN5flash16flash_fwd_kernelI23Flash_fwd_kernel_traitsILi32ELi128ELi128ELi4ELb0ELb0EN7cutlass6half_tE19Flash_kernel_traitsILi32ELi128ELi128ELi4ES3_EELb0ELb0ELb0ELb0ELb1ELb1ELb0ELb0EEEvNS_16Flash_fwd_paramsE,"ax",@progbits
	.align	128
        .global         _ZN5flash16flash_fwd_kernelI23Flash_fwd_kernel_traitsILi32ELi128ELi128ELi4ELb0ELb0EN7cutlass6half_tE19Flash_kernel_traitsILi32ELi128ELi128ELi4ES3_EELb0ELb0ELb0ELb0ELb1ELb1ELb0ELb0EEEvNS_16Flash_fwd_paramsE
        .type           _ZN5flash16flash_fwd_kernelI23Flash_fwd_kernel_traitsILi32ELi128ELi128ELi4ELb0ELb0EN7cutlass6half_tE19Flash_kernel_traitsILi32ELi128ELi128ELi4ES3_EELb0ELb0ELb0ELb0ELb1ELb1ELb0ELb0EEEvNS_16Flash_fwd_paramsE,@function
        .size           _ZN5flash16flash_fwd_kernelI23Flash_fwd_kernel_traitsILi32ELi128ELi128ELi4ELb0ELb0EN7cutlass6half_tE19Flash_kernel_traitsILi32ELi128ELi128ELi4ES3_EELb0ELb0ELb0ELb0ELb1ELb1ELb0ELb0EEEvNS_16Flash_fwd_paramsE,(.L_x_1305 - _ZN5flash16flash_fwd_kernelI23Flash_fwd_kernel_traitsILi32ELi128ELi128ELi4ELb0ELb0EN7cutlass6half_tE19Flash_kernel_traitsILi32ELi128ELi128ELi4ES3_EELb0ELb0ELb0ELb0ELb1ELb1ELb0ELb0EEEvNS_16Flash_fwd_paramsE)
        .other          _ZN5flash16flash_fwd_kernelI23Flash_fwd_kernel_traitsILi32ELi128ELi128ELi4ELb0ELb0EN7cutlass6half_tE19Flash_kernel_traitsILi32ELi128ELi128ELi4ES3_EELb0ELb0ELb0ELb0ELb1ELb1ELb0ELb0EEEvNS_16Flash_fwd_paramsE,@"STO_CUDA_ENTRY STV_DEFAULT"
_ZN5flash16flash_fwd_kernelI23Flash_fwd_kernel_traitsILi32ELi128ELi128ELi4ELb0ELb0EN7cutlass6half_tE19Flash_kernel_traitsILi32ELi128ELi128ELi4ES3_EELb0ELb0ELb0ELb0ELb1ELb1ELb0ELb0EEEvNS_16Flash_fwd_paramsE:
.text._ZN5flash16flash_fwd_kernelI23Flash_fwd_kernel_traitsILi32ELi128ELi128ELi4ELb0ELb0EN7cutlass6half_tE19Flash_kernel_traitsILi32ELi128ELi128ELi4ES3_EELb0ELb0ELb0ELb0ELb1ELb1ELb0ELb0EEEvNS_16Flash_fwd_paramsE:
[----:B------:R-:W1:Y:S08]  /*0000*/  LDC R1, c[0x0][0x28] ;  /* 0x00000a00ff017b82 */ /* 0x000e700000000800 */
[----:B------:R-:W2:Y:S01]  /*0010*/  LDC.64 R4, c[0x0][0x300] ;  /* 0x0000c000ff047b82 */ /* 0x000ea20000000a00 */
[----:B------:R-:W3:Y:S01]  /*0020*/  S2R R27, SR_CTAID.Y ;  /* 0x00000000001b7919 */ /* 0x000ee20000002600 */
[----:B------:R-:W-:Y:S01]  /*0030*/  IMAD.MOV.U32 R18, RZ, RZ, RZ ;  /* 0x000000ffff127224 */ /* 0x000fe200078e00ff */
[----:B------:R-:W-:Y:S01]  /*0040*/  ULDC.64 UR16, c[0x0][0x208] ;  /* 0x0000820000107ab9 */ /* 0x000fe20000000a00 */
[----:B------:R-:W-:Y:S01]  /*0050*/  ULDC UR4, c[0x0][0x2c4] ;  /* 0x0000b10000047ab9 */ /* 0x000fe20000000800 */
[----:B-1----:R-:W-:-:S03]  /*0060*/  VIADD R1, R1, 0xfffffff8 ;  /* 0xfffffff801017836 */ /* 0x002fc60000000000 */
[----:B------:R-:W1:Y:S01]  /*0070*/  LDC.64 R2, c[0x0][0x308] ;  /* 0x0000c200ff027b82 */ /* 0x000e620000000a00 */
[----:B--2---:R-:W-:-:S04]  /*0080*/  ISETP.NE.U32.AND P0, PT, R4, RZ, PT ;  /* 0x000000ff0400720c */ /* 0x004fc80003f05070 */
[----:B------:R-:W-:Y:S02]  /*0090*/  ISETP.NE.AND.EX P0, PT, R5, RZ, PT, P0 ;  /* 0x000000ff0500720c */ /* 0x000fe40003f05300 */
[----:B-1----:R-:W-:-:S04]  /*00a0*/  ISETP.NE.U32.AND P3, PT, R2, RZ, PT ;  /* 0x000000ff0200720c */ /* 0x002fc80003f65070 */
[----:B------:R-:W-:-:S07]  /*00b0*/  ISETP.NE.AND.EX P3, PT, R3, RZ, PT, P3 ;  /* 0x000000ff0300720c */ /* 0x000fce0003f65330 */
[----:B------:R-:W3:Y:S08]  /*00c0*/  @P0 LDC.64 R6, c[0x0][0x300] ;  /* 0x0000c000ff060b82 */ /* 0x000ef00000000a00 */
[----:B------:R-:W1:Y:S01]  /*00d0*/  @P3 LDC.64 R4, c[0x0][0x308] ;  /* 0x0000c200ff043b82 */ /* 0x000e620000000a00 */
[----:B---3--:R-:W-:-:S05]  /*00e0*/  @P0 IMAD.WIDE R2, R27, 0x4, R6 ;  /* 0x000000041b020825 */ /* 0x008fca00078e0206 */
[----:B------:R1:W5:Y:S02]  /*00f0*/  @P0 LDG.E R18, desc[UR16][R2.64] ;  /* 0x0000001002120981 */ /* 0x000364000c1e1900 */
[----:B-1----:R-:W-:-:S05]  /*0100*/  @P3 IMAD.WIDE R2, R27, 0x4, R4 ;  /* 0x000000041b023825 */ /* 0x002fca00078e0204 */
[----:B------:R1:W5:Y:S01]  /*0110*/  @P3 LDG.E R21, desc[UR16][R2.64] ;  /* 0x0000001002153981 */ /* 0x000362000c1e1900 */
[----:B------:R-:W2:Y:S02]  /*0120*/  S2R R16, SR_CTAID.X ;  /* 0x0000000000107919 */ /* 0x000ea40000002500 */
[----:B--2---:R-:W-:-:S05]  /*0130*/  IMAD.SHL.U32 R0, R16, 0x80, RZ ;  /* 0x0000008010007824 */ /* 0x004fca00078e00ff */
[----:B------:R-:W-:-:S13]  /*0140*/  ISETP.GE.AND P0, PT, R0, UR4, PT ;  /* 0x0000000400007c0c */ /* 0x000fda000bf06270 */
[----:B-1----:R-:W-:Y:S05]  /*0150*/  @P0 EXIT ;  /* 0x000000000000094d */ /* 0x002fea0003800000 */
[----:B------:R-:W1:Y:S01]  /*0160*/  S2R R252, SR_TID.X ;  /* 0x0000000000fc7919 */ /* 0x000e620000002100 */
[----:B------:R-:W2:Y:S01]  /*0170*/  LDC R28, c[0x0][0x278] ;  /* 0x00009e00ff1c7b82 */ /* 0x000ea20000000800 */
[----:B------:R-:W-:Y:S01]  /*0180*/  SHF.R.S32.HI R26, RZ, 0x1f, R27 ;  /* 0x0000001fff1a7819 */ /* 0x000fe2000001141b */
[----:B------:R-:W-:Y:S01]  /*0190*/  ULDC.64 UR4, c[0x0][0x228] ;  /* 0x00008a0000047ab9 */ /* 0x000fe20000000a00 */
[----:B------:R-:W3:Y:S01]  /*01a0*/  S2R R29, SR_CTAID.Z ;  /* 0x00000000001d7919 */ /* 0x000ee20000002700 */
[----:B------:R-:W-:Y:S01]  /*01b0*/  ULDC.64 UR6, c[0x0][0x240] ;  /* 0x0000900000067ab9 */ /* 0x000fe20000000a00 */
[----:B------:R-:W-:Y:S01]  /*01c0*/  UMOV UR8, 0x400 ;  /* 0x0000040000087882 */ /* 0x000fe20000000000 */
[----:B------:R-:W-:Y:S01]  /*01d0*/  IMAD R2, R26, UR4, RZ ;  /* 0x000000041a027c24 */ /* 0x000fe2000f8e02ff */
[----:B------:R-:W-:Y:S01]  /*01e0*/  USHF.L.U32 UR13, UR6, 0x6, URZ ;  /* 0x00000006060d7899 */ /* 0x000fe2000800063f */
[----:B-----5:R-:W-:Y:S01]  /*01f0*/  @P3 IMAD.IADD R88, R21, 0x1, -R18 ;  /* 0x0000000115583824 */ /* 0x020fe200078e0a12 */
[----:B------:R-:W-:Y:S01]  /*0200*/  ULDC.64 UR10, c[0x0][0x250] ;  /* 0x00009400000a7ab9 */ /* 0x000fe20000000a00 */
[----:B------:R-:W-:Y:S01]  /*0210*/  IMAD R14, R27, UR5, R2 ;  /* 0x000000051b0e7c24 */ /* 0x000fe2000f8e0202 */
[----:B------:R-:W-:-:S02]  /*0220*/  USHF.L.U32 UR18, UR10, 0x6, URZ ;  /* 0x000000060a127899 */ /* 0x000fc4000800063f */
[----:B------:R-:W-:Y:S01]  /*0230*/  USHF.L.U64.HI UR20, UR10, 0x6, UR11 ;  /* 0x000000060a147899 */ /* 0x000fe2000801020b */
[----:B--2---:R-:W-:-:S05]  /*0240*/  IABS R0, R28 ;  /* 0x0000001c00007213 */ /* 0x004fca0000000000 */
[----:B------:R-:W-:Y:S01]  /*0250*/  IMAD.MOV.U32 R25, RZ, RZ, R0 ;  /* 0x000000ffff197224 */ /* 0x000fe200078e0000 */
[----:B-1----:R-:W-:-:S03]  /*0260*/  SHF.R.S32.HI R15, RZ, 0x1f, R252 ;  /* 0x0000001fff0f7819 */ /* 0x002fc600000114fc */
[----:B------:R-:W1:Y:S01]  /*0270*/  I2F.RP R12, R25 ;  /* 0x00000019000c7306 */ /* 0x000e620000209400 */
[CC--:B------:R-:W-:Y:S02]  /*0280*/  LEA.HI R19, R15.reuse, R252.reuse, RZ, 0x2 ;  /* 0x000000fc0f137211 */ /* 0x0c0fe400078f10ff */
[-C--:B------:R-:W-:Y:S02]  /*0290*/  LEA.HI R10, R15, R252.reuse, RZ, 0x4 ;  /* 0x000000fc0f0a7211 */ /* 0x080fe400078f20ff */
[----:B------:R-:W-:Y:S02]  /*02a0*/  LOP3.LUT R0, R19, 0xfffffffc, RZ, 0xc0, !PT ;  /* 0xfffffffc13007812 */ /* 0x000fe400078ec0ff */
[----:B------:R-:W-:Y:S02]  /*02b0*/  LEA.HI R23, R15, R252, RZ, 0x3 ;  /* 0x000000fc0f177211 */ /* 0x000fe400078f18ff */
[----:B------:R-:W-:Y:S01]  /*02c0*/  SHF.R.S32.HI R4, RZ, 0x4, R10 ;  /* 0x00000004ff047819 */ /* 0x000fe2000001140a */
[----:B------:R-:W-:Y:S01]  /*02d0*/  IMAD.IADD R0, R252, 0x1, -R0 ;  /* 0x00000001fc007824 */ /* 0x000fe200078e0a00 */
[----:B------:R-:W-:-:S02]  /*02e0*/  SHF.R.S32.HI R5, RZ, 0x3, R23 ;  /* 0x00000003ff057819 */ /* 0x000fc40000011417 */
[----:B------:R-:W-:Y:S01]  /*02f0*/  SHF.R.S32.HI R6, RZ, 0x2, R19 ;  /* 0x00000002ff067819 */ /* 0x000fe20000011413 */
[----:B------:R-:W-:Y:S01]  /*0300*/  IMAD.SHL.U32 R8, R0, 0x8, RZ ;  /* 0x0000000800087824 */ /* 0x000fe200078e00ff */
[C---:B------:R-:W-:Y:S01]  /*0310*/  LOP3.LUT R0, R10.reuse, 0xfffffff0, RZ, 0xc0, !PT ;  /* 0xfffffff00a007812 */ /* 0x040fe200078ec0ff */
[----:B-1----:R-:W1:Y:S01]  /*0320*/  MUFU.RCP R12, R12 ;  /* 0x0000000c000c7308 */ /* 0x002e620000001000 */
[----:B------:R-:W-:Y:S01]  /*0330*/  LEA.HI R10, R10, R4, RZ, 0x1 ;  /* 0x000000040a0a7211 */ /* 0x000fe200078f08ff */
[----:B------:R-:W-:Y:S01]  /*0340*/  IMAD.SHL.U32 R5, R5, 0x40, RZ ;  /* 0x0000004005057824 */ /* 0x000fe200078e00ff */
[----:B------:R-:W-:Y:S01]  /*0350*/  LEA.HI R196, R15, R252, RZ, 0x5 ;  /* 0x000000fc0fc47211 */ /* 0x000fe200078f28ff */
[----:B------:R-:W-:Y:S01]  /*0360*/  IMAD.IADD R0, R252, 0x1, -R0 ;  /* 0x00000001fc007824 */ /* 0x000fe200078e0a00 */
[----:B------:R-:W-:Y:S02]  /*0370*/  LOP3.LUT R10, R10, 0xfffffffe, RZ, 0xc0, !PT ;  /* 0xfffffffe0a0a7812 */ /* 0x000fe400078ec0ff */
[----:B------:R-:W-:-:S02]  /*0380*/  LOP3.LUT R5, R5, 0xc0, RZ, 0xc0, !PT ;  /* 0x000000c005057812 */ /* 0x000fc400078ec0ff */
[-C--:B------:R-:W-:Y:S01]  /*0390*/  LEA.HI R13, R0, R0.reuse, RZ, 0x1 ;  /* 0x00000000000d7211 */ /* 0x080fe200078f08ff */
[----:B------:R-:W-:Y:S01]  /*03a0*/  IMAD.IADD R20, R4, 0x1, -R10 ;  /* 0x0000000104147824 */ /* 0x000fe200078e0a0a */
[----:B------:R-:W-:Y:S02]  /*03b0*/  SHF.R.S32.HI R10, RZ, 0x1f, R0 ;  /* 0x0000001fff0a7819 */ /* 0x000fe40000011400 */
[----:B------:R-:W-:Y:S02]  /*03c0*/  LOP3.LUT R4, R13, 0x7fffffe, RZ, 0xc0, !PT ;  /* 0x07fffffe0d047812 */ /* 0x000fe400078ec0ff */
[----:B------:R-:W-:Y:S02]  /*03d0*/  LOP3.LUT R11, R5, 0x18, R8, 0xf8, !PT ;  /* 0x00000018050b7812 */ /* 0x000fe400078ef808 */
[----:B------:R-:W-:Y:S01]  /*03e0*/  SHF.R.U32.HI R5, RZ, 0x3, R5 ;  /* 0x00000003ff057819 */ /* 0x000fe20000011605 */
[----:B------:R-:W-:Y:S01]  /*03f0*/  IMAD.IADD R91, R0, 0x1, -R4 ;  /* 0x00000001005b7824 */ /* 0x000fe200078e0a04 */
[----:B------:R-:W-:Y:S01]  /*0400*/  LEA.HI R24, R10, R0, RZ, 0x3 ;  /* 0x000000000a187211 */ /* 0x000fe200078f18ff */
[----:B-1----:R-:W-:Y:S01]  /*0410*/  VIADD R4, R12, 0xffffffe ;  /* 0x0ffffffe0c047836 */ /* 0x002fe20000000000 */
[----:B------:R-:W-:-:S02]  /*0420*/  LOP3.LUT R0, R23, 0xfffffff8, RZ, 0xc0, !PT ;  /* 0xfffffff817007812 */ /* 0x000fc400078ec0ff */
[----:B------:R-:W-:Y:S02]  /*0430*/  LOP3.LUT R226, R11, R5, RZ, 0x3c, !PT ;  /* 0x000000050be27212 */ /* 0x000fe400078e3cff */
[----:B------:R1:W2:Y:S01]  /*0440*/  F2I.FTZ.U32.TRUNC.NTZ R5, R4 ;  /* 0x0000000400057305 */ /* 0x0002a2000021f000 */
[----:B------:R-:W-:Y:S01]  /*0450*/  IMAD.IADD R0, R252, 0x1, -R0 ;  /* 0x00000001fc007824 */ /* 0x000fe200078e0a00 */
[----:B------:R-:W-:Y:S02]  /*0460*/  SHF.R.S32.HI R7, RZ, 0x1f, R6 ;  /* 0x0000001fff077819 */ /* 0x000fe40000011406 */
[----:B------:R-:W-:Y:S02]  /*0470*/  SHF.R.S32.HI R9, RZ, 0x1f, R8 ;  /* 0x0000001fff097819 */ /* 0x000fe40000011408 */
[----:B------:R-:W-:Y:S01]  /*0480*/  LEA.HI R44, R0, R0, RZ, 0x1 ;  /* 0x00000000002c7211 */ /* 0x000fe200078f08ff */
[----:B------:R-:W-:Y:S01]  /*0490*/  IMAD.WIDE R16, R16, 0x80, R6 ;  /* 0x0000008010107825 */ /* 0x000fe200078e0206 */
[----:B---3--:R-:W-:-:S02]  /*04a0*/  SHF.R.S32.HI R11, RZ, 0x1f, R29 ;  /* 0x0000001fff0b7819 */ /* 0x008fc4000001141d */
[----:B------:R-:W-:Y:S01]  /*04b0*/  SHF.R.S32.HI R12, RZ, 0x1, R13 ;  /* 0x00000001ff0c7819 */ /* 0x000fe2000001140d */
[----:B------:R-:W-:Y:S01]  /*04c0*/  IMAD.WIDE.U32 R2, R27, UR4, R8 ;  /* 0x000000041b027c25 */ /* 0x000fe2000f8e0008 */
[----:B------:R-:W-:Y:S01]  /*04d0*/  ULDC.64 UR4, c[0x0][0x258] ;  /* 0x0000960000047ab9 */ /* 0x000fe20000000a00 */
[----:B-1----:R-:W-:Y:S02]  /*04e0*/  LEA.HI R4, R19, R6, RZ, 0x1 ;  /* 0x0000000613047211 */ /* 0x002fe400078f08ff */
[----:B------:R-:W-:Y:S01]  /*04f0*/  IMAD R11, R11, UR4, RZ ;  /* 0x000000040b0b7c24 */ /* 0x000fe2000f8e02ff */
[----:B------:R-:W-:Y:S01]  /*0500*/  SHF.R.S32.HI R19, RZ, 0x5, R196 ;  /* 0x00000005ff137819 */ /* 0x000fe200000114c4 */
[----:B------:R-:W-:Y:S01]  /*0510*/  IMAD.IADD R3, R3, 0x1, R14 ;  /* 0x0000000103037824 */ /* 0x000fe200078e020e */
[----:B------:R-:W-:Y:S01]  /*0520*/  LOP3.LUT R10, R4, 0x7fffffe, RZ, 0xc0, !PT ;  /* 0x07fffffe040a7812 */ /* 0x000fe200078ec0ff */
[C---:B------:R-:W-:Y:S01]  /*0530*/  IMAD R11, R29.reuse, UR5, R11 ;  /* 0x000000051d0b7c24 */ /* 0x040fe2000f8e020b */
[----:B------:R-:W-:Y:S01]  /*0540*/  LOP3.LUT R4, R44, 0x3fffffe, RZ, 0xc0, !PT ;  /* 0x03fffffe2c047812 */ /* 0x000fe200078ec0ff */
[----:B------:R-:W-:Y:S01]  /*0550*/  IMAD.WIDE.U32 R2, R29, UR4, R2 ;  /* 0x000000041d027c25 */ /* 0x000fe2000f8e0002 */
[----:B------:R-:W1:Y:S01]  /*0560*/  S2UR UR5, SR_CgaCtaId ;  /* 0x00000000000579c3 */ /* 0x000e620000008800 */
[----:B------:R-:W-:Y:S01]  /*0570*/  IABS R14, R29 ;  /* 0x0000001d000e7213 */ /* 0x000fe20000000000 */
[----:B------:R-:W-:Y:S01]  /*0580*/  USHF.L.U64.HI UR4, UR6, 0x6, UR7 ;  /* 0x0000000606047899 */ /* 0x000fe20008010207 */
[----:B------:R-:W-:Y:S01]  /*0590*/  IMAD.IADD R10, R6, 0x1, -R10 ;  /* 0x00000001060a7824 */ /* 0x000fe200078e0a0a */
[----:B------:R-:W-:Y:S01]  /*05a0*/  SHF.R.S32.HI R44, RZ, 0x1, R44 ;  /* 0x00000001ff2c7819 */ /* 0x000fe2000001142c */
[----:B------:R-:W-:-:S02]  /*05b0*/  IMAD.IADD R22, R0, 0x1, -R4 ;  /* 0x0000000100167824 */ /* 0x000fc400078e0a04 */
[----:B------:R-:W-:Y:S02]  /*05c0*/  IMAD R10, R19, 0x8, R10 ;  /* 0x00000008130a7824 */ /* 0x000fe400078e020a */
[----:B------:R-:W-:Y:S02]  /*05d0*/  IMAD R4, R17, UR6, RZ ;  /* 0x0000000611047c24 */ /* 0x000fe4000f8e02ff */
[----:B--2---:R-:W-:Y:S02]  /*05e0*/  IMAD.MOV R0, RZ, RZ, -R5 ;  /* 0x000000ffff007224 */ /* 0x004fe400078e0a05 */
[----:B------:R-:W-:Y:S02]  /*05f0*/  IMAD.U32 R226, R10, 0x20, R226 ;  /* 0x000000200ae27824 */ /* 0x000fe400078e00e2 */
[----:B------:R-:W-:Y:S02]  /*0600*/  IMAD R10, R16, UR7, R4 ;  /* 0x00000007100a7c24 */ /* 0x000fe4000f8e0204 */
[----:B------:R-:W-:-:S02]  /*0610*/  IMAD R0, R0, R25, RZ ;  /* 0x0000001900007224 */ /* 0x000fc400078e02ff */
[----:B------:R-:W-:Y:S02]  /*0620*/  IMAD.MOV.U32 R4, RZ, RZ, RZ ;  /* 0x000000ffff047224 */ /* 0x000fe400078e00ff */
[----:B------:R-:W-:Y:S02]  /*0630*/  IMAD.IADD R3, R3, 0x1, R11 ;  /* 0x0000000103037824 */ /* 0x000fe400078e020b */
[----:B------:R-:W-:Y:S01]  /*0640*/  IMAD.HI.U32 R4, R5, R0, R4 ;  /* 0x0000000005047227 */ /* 0x000fe200078e0004 */
[----:B------:R-:W-:Y:S01]  /*0650*/  SHF.R.S32.HI R0, RZ, 0x1f, R13 ;  /* 0x0000001fff007819 */ /* 0x000fe2000001140d */
[----:B-1----:R-:W-:Y:S02]  /*0660*/  ULEA UR5, UR5, UR8, 0x18 ;  /* 0x0000000805057291 */ /* 0x002fe4000f8ec03f */
[----:B------:R-:W-:Y:S01]  /*0670*/  IMAD.WIDE.U32 R2, R16, UR6, R2 ;  /* 0x0000000610027c25 */ /* 0x000fe2000f8e0002 */
[----:B------:R-:W-:Y:S01]  /*0680*/  LEA.HI R5, R0, R12, RZ, 0x2 ;  /* 0x0000000c00057211 */ /* 0x000fe200078f10ff */
[----:B------:R-:W1:Y:S01]  /*0690*/  @!P3 LDC.64 R16, c[0x0][0x318] ;  /* 0x0000c600ff10bb82 */ /* 0x000e620000000a00 */
[----:B------:R-:W-:Y:S01]  /*06a0*/  ULDC.64 UR6, c[0x0][0x210] ;  /* 0x0000840000067ab9 */ /* 0x000fe20000000a00 */
[----:B------:R-:W-:Y:S01]  /*06b0*/  IMAD.HI.U32 R11, R4, R14, RZ ;  /* 0x0000000e040b7227 */ /* 0x000fe200078e00ff */
[----:B------:R-:W-:Y:S01]  /*06c0*/  LEA R4, P0, R2, UR6, 0x1 ;  /* 0x0000000602047c11 */ /* 0x000fe2000f8008ff */
[----:B------:R-:W-:Y:S01]  /*06d0*/  ULDC.64 UR8, c[0x0][0x248] ;  /* 0x0000920000087ab9 */ /* 0x000fe20000000a00 */
[----:B------:R-:W-:Y:S01]  /*06e0*/  LEA R226, R226, UR5, 0x1 ;  /* 0x00000005e2e27c11 */ /* 0x000fe2000f8e08ff */
[----:B------:R-:W-:Y:S01]  /*06f0*/  IMAD.IADD R0, R3, 0x1, R10 ;  /* 0x0000000103007824 */ /* 0x000fe200078e020a */
[----:B------:R-:W-:Y:S01]  /*0700*/  LOP3.LUT R3, R5, 0xfffffffc, RZ, 0xc0, !PT ;  /* 0xfffffffc05037812 */ /* 0x000fe200078ec0ff */
[----:B------:R-:W-:Y:S01]  /*0710*/  IMAD.MOV R10, RZ, RZ, -R11 ;  /* 0x000000ffff0a7224 */ /* 0x000fe200078e0a0b */
[----:B------:R-:W-:-:S02]  /*0720*/  USHF.L.U64.HI UR12, UR8, 0x7, UR9 ;  /* 0x00000007080c7899 */ /* 0x000fc40008010209 */
[----:B------:R-:W-:Y:S01]  /*0730*/  LEA.HI.X R5, R2, UR7, R0, 0x1, P0 ;  /* 0x0000000702057c11 */ /* 0x000fe200080f0c00 */
[C---:B------:R-:W-:Y:S01]  /*0740*/  IMAD R10, R25.reuse, R10, R14 ;  /* 0x0000000a190a7224 */ /* 0x040fe200078e020e */
[----:B------:R-:W-:Y:S01]  /*0750*/  IADD3 R2, P0, R4, UR13, RZ ;  /* 0x0000000d04027c10 */ /* 0x000fe2000ff1e0ff */
[----:B------:R-:W2:Y:S01]  /*0760*/  @!P3 LDC.64 R14, c[0x0][0x2c8] ;  /* 0x0000b200ff0ebb82 */ /* 0x000ea20000000a00 */
[----:B------:R-:W-:Y:S01]  /*0770*/  IMAD.IADD R45, R12, 0x1, -R3 ;  /* 0x000000010c2d7824 */ /* 0x000fe200078e0a03 */
[----:B------:R-:W-:Y:S01]  /*0780*/  @!PT LDS RZ, [RZ] ;  /* 0x00000000fffff984 */ /* 0x000fe20000000800 */
[----:B------:R-:W-:Y:S01]  /*0790*/  @!PT LDS RZ, [RZ] ;  /* 0x00000000fffff984 */ /* 0x000fe20000000800 */
[----:B------:R-:W-:Y:S01]  /*07a0*/  @!PT LDS RZ, [RZ] ;  /* 0x00000000fffff984 */ /* 0x000fe20000000800 */
[----:B------:R3:W-:Y:S01]  /*07b0*/  LDGSTS.E.BYPASS.LTC128B.128 [R226], desc[UR16][R4.64] ;  /* 0x0000000004e27fae */ /* 0x0007e2000b901d50 */
[----:B------:R-:W-:Y:S01]  /*07c0*/  ISETP.GT.U32.AND P1, PT, R25, R10, PT ;  /* 0x0000000a1900720c */ /* 0x000fe20003f24070 */
[----:B------:R-:W-:Y:S01]  /*07d0*/  ULDC.64 UR6, c[0x0][0x230] ;  /* 0x00008c0000067ab9 */ /* 0x000fe20000000a00 */
[----:B------:R-:W-:Y:S01]  /*07e0*/  IADD3.X R3, R5, UR4, RZ, P0, !PT ;  /* 0x0000000405037c10 */ /* 0x000fe200087fe4ff */
[----:B------:R-:W-:Y:S01]  /*07f0*/  USHF.L.U32 UR19, UR8, 0x7, URZ ;  /* 0x0000000708137899 */ /* 0x000fe2000800063f */
[----:B------:R-:W-:Y:S01]  /*0800*/  IADD3 R12, P0, R2, UR13, RZ ;  /* 0x0000000d020c7c10 */ /* 0x000fe2000ff1e0ff */
[----:B------:R-:W-:Y:S01]  /*0810*/  USHF.L.U32 UR15, UR8, 0x6, URZ ;  /* 0x00000006080f7899 */ /* 0x000fe2000800063f */
[----:B-1----:R-:W-:Y:S01]  /*0820*/  @!P3 ISETP.NE.U32.AND P2, PT, R16, RZ, PT ;  /* 0x000000ff1000b20c */ /* 0x002fe20003f45070 */
[----:B------:R1:W-:Y:S01]  /*0830*/  LDGSTS.E.BYPASS.LTC128B.128 [R226+0x800], desc[UR16][R2.64] ;  /* 0x0080000002e27fae */ /* 0x0003e2000b901d50 */
[----:B------:R-:W-:Y:S01]  /*0840*/  IADD3.X R13, R3, UR4, RZ, P0, !PT ;  /* 0x00000004030d7c10 */ /* 0x000fe200087fe4ff */
[----:B------:R-:W-:Y:S01]  /*0850*/  USHF.L.U64.HI UR14, UR8, 0x6, UR9 ;  /* 0x00000006080e7899 */ /* 0x000fe20008010209 */
[----:B------:R-:W-:-:S03]  /*0860*/  @!P3 ISETP.NE.AND.EX P2, PT, R17, RZ, PT, P2 ;  /* 0x000000ff1100b20c */ /* 0x000fc60003f45320 */
[----:B------:R-:W-:Y:S01]  /*0870*/  @!P1 IMAD.IADD R10, R10, 0x1, -R25 ;  /* 0x000000010a0a9824 */ /* 0x000fe200078e0a19 */
[----:B------:R-:W-:Y:S01]  /*0880*/  LDGSTS.E.BYPASS.LTC128B.128 [R226+0x1000], desc[UR16][R12.64] ;  /* 0x010000000ce27fae */ /* 0x000fe2000b901d50 */
[----:B------:R-:W-:Y:S01]  /*0890*/  @!P1 VIADD R11, R11, 0x1 ;  /* 0x000000010b0b9836 */ /* 0x000fe20000000000 */
[----:B------:R-:W-:Y:S02]  /*08a0*/  ISETP.NE.AND P1, PT, R28, RZ, PT ;  /* 0x000000ff1c00720c */ /* 0x000fe40003f25270 */
[----:B------:R-:W-:Y:S02]  /*08b0*/  ISETP.GE.U32.AND P4, PT, R10, R25, PT ;  /* 0x000000190a00720c */ /* 0x000fe40003f86070 */
[----:B---3--:R-:W-:-:S04]  /*08c0*/  IADD3 R4, P0, R6, R18, RZ ;  /* 0x0000001206047210 */ /* 0x008fc80007f1e0ff */
[----:B------:R-:W-:-:S07]  /*08d0*/  LEA.HI.X.SX32 R0, R18, R7, 0x1, P0 ;  /* 0x0000000712007211 */ /* 0x000fce00000f0eff */
[----:B------:R-:W-:Y:S01]  /*08e0*/  @P4 VIADD R11, R11, 0x1 ;  /* 0x000000010b0b4836 */ /* 0x000fe20000000000 */
[----:B------:R-:W-:Y:S01]  /*08f0*/  LOP3.LUT R7, R29, R28, RZ, 0x3c, !PT ;  /* 0x0000001c1d077212 */ /* 0x000fe200078e3cff */
[----:B-1----:R-:W-:-:S03]  /*0900*/  IMAD R2, R0, UR8, RZ ;  /* 0x0000000800027c24 */ /* 0x002fc6000f8e02ff */
[----:B------:R-:W-:Y:S01]  /*0910*/  ISETP.GE.AND P0, PT, R7, RZ, PT ;  /* 0x000000ff0700720c */ /* 0x000fe20003f06270 */
[----:B------:R-:W-:Y:S02]  /*0920*/  IMAD R0, R0, UR10, RZ ;  /* 0x0000000a00007c24 */ /* 0x000fe4000f8e02ff */
[C---:B------:R-:W-:Y:S02]  /*0930*/  IMAD R6, R4.reuse, UR9, R2 ;  /* 0x0000000904067c24 */ /* 0x040fe4000f8e0202 */
[C---:B------:R-:W-:Y:S01]  /*0940*/  IMAD R10, R4.reuse, UR11, R0 ;  /* 0x0000000b040a7c24 */ /* 0x040fe2000f8e0200 */
[----:B--2---:R-:W-:Y:S01]  /*0950*/  @!P3 SEL R0, R15, RZ, P2 ;  /* 0x000000ff0f00b207 */ /* 0x004fe20001000000 */
[----:B------:R-:W-:Y:S01]  /*0960*/  IMAD.WIDE.U32 R2, R4, UR8, R8 ;  /* 0x0000000804027c25 */ /* 0x000fe2000f8e0008 */
[----:B------:R-:W-:Y:S02]  /*0970*/  ULDC.64 UR8, c[0x0][0x220] ;  /* 0x0000880000087ab9 */ /* 0x000fe40000000a00 */
[----:B------:R-:W-:Y:S01]  /*0980*/  @!P3 IADD3 R88, R0, R14, -R18 ;  /* 0x0000000e0058b210 */ /* 0x000fe20007ffe812 */
[----:B------:R-:W-:-:S04]  /*0990*/  IMAD.WIDE.U32 R4, R4, UR10, R8 ;  /* 0x0000000a04047c25 */ /* 0x000fc8000f8e0008 */
[----:B------:R-:W-:Y:S02]  /*09a0*/  IMAD.IADD R3, R3, 0x1, R6 ;  /* 0x0000000103037824 */ /* 0x000fe400078e0206 */
[----:B------:R-:W-:Y:S02]  /*09b0*/  IMAD R9, R26, UR6, RZ ;  /* 0x000000061a097c24 */ /* 0x000fe4000f8e02ff */
[----:B------:R-:W-:Y:S02]  /*09c0*/  IMAD.MOV.U32 R0, RZ, RZ, R11 ;  /* 0x000000ffff007224 */ /* 0x000fe400078e000b */
[----:B------:R-:W-:Y:S02]  /*09d0*/  VIADD R8, R88, 0x7f ;  /* 0x0000007f58087836 */ /* 0x000fe40000000000 */
[C---:B------:R-:W-:Y:S02]  /*09e0*/  IMAD R9, R27.reuse, UR7, R9 ;  /* 0x000000071b097c24 */ /* 0x040fe4000f8e0209 */
[----:B------:R-:W-:Y:S01]  /*09f0*/  IMAD.WIDE.U32 R6, R27, UR6, R2 ;  /* 0x000000061b067c25 */ /* 0x000fe2000f8e0002 */
[----:B------:R-:W-:-:S03]  /*0a00*/  ULDC.64 UR6, c[0x0][0x238] ;  /* 0x00008e0000067ab9 */ /* 0x000fc60000000a00 */
[----:B------:R-:W-:Y:S01]  /*0a10*/  @!P0 IMAD.MOV R0, RZ, RZ, -R0 ;  /* 0x000000ffff008224 */ /* 0x000fe200078e0a00 */
[----:B------:R-:W-:Y:S01]  /*0a20*/  @!P1 LOP3.LUT R0, RZ, R28, RZ, 0x33, !PT ;  /* 0x0000001cff009212 */ /* 0x000fe200078e33ff */
[----:B------:R-:W-:Y:S02]  /*0a30*/  IMAD.IADD R3, R5, 0x1, R10 ;  /* 0x0000000105037824 */ /* 0x000fe400078e020a */
[----:B------:R-:W-:Y:S02]  /*0a40*/  IMAD R10, R26, UR6, RZ ;  /* 0x000000061a0a7c24 */ /* 0x000fe4000f8e02ff */
[----:B------:R-:W-:Y:S01]  /*0a50*/  IMAD.MOV.U32 R2, RZ, RZ, R4 ;  /* 0x000000ffff027224 */ /* 0x000fe200078e0004 */
[----:B------:R-:W-:Y:S01]  /*0a60*/  SHF.R.S32.HI R4, RZ, 0x1f, R8 ;  /* 0x0000001fff047819 */ /* 0x000fe20000011408 */
[----:B------:R-:W-:Y:S01]  /*0a70*/  IMAD.IADD R5, R7, 0x1, R9 ;  /* 0x0000000107057824 */ /* 0x000fe200078e0209 */
[----:B------:R-:W-:Y:S01]  /*0a80*/  SHF.R.S32.HI R7, RZ, 0x1f, R0 ;  /* 0x0000001fff077819 */ /* 0x000fe20000011400 */
[C---:B------:R-:W-:Y:S01]  /*0a90*/  IMAD R10, R27.reuse, UR7, R10 ;  /* 0x000000071b0a7c24 */ /* 0x040fe2000f8e020a */
[----:B------:R-:W-:Y:S01]  /*0aa0*/  LEA.HI R225, R4, R8, RZ, 0x7 ;  /* 0x0000000804e17211 */ /* 0x000fe200078f38ff */
[----:B------:R-:W-:Y:S01]  /*0ab0*/  IMAD.WIDE.U32 R2, R27, UR6, R2 ;  /* 0x000000061b027c25 */ /* 0x000fe2000f8e0002 */
[----:B------:R-:W-:-:S02]  /*0ac0*/  ULDC.64 UR6, c[0x0][0x260] ;  /* 0x0000980000067ab9 */ /* 0x000fc40000000a00 */
[----:B------:R-:W-:Y:S01]  /*0ad0*/  LEA.HI.SX32 R9, R225, 0xffffffff, 0x19 ;  /* 0xffffffffe1097811 */ /* 0x000fe200078fcaff */
[----:B------:R-:W-:Y:S02]  /*0ae0*/  IMAD.MOV.U32 R4, RZ, RZ, R6 ;  /* 0x000000ffff047224 */ /* 0x000fe400078e0006 */
[----:B------:R-:W-:Y:S01]  /*0af0*/  IMAD R6, R7, UR6, RZ ;  /* 0x0000000607067c24 */ /* 0x000fe2000f8e02ff */
[----:B------:R-:W-:Y:S01]  /*0b00*/  SHF.R.S32.HI R8, RZ, 0x1f, R9 ;  /* 0x0000001fff087819 */ /* 0x000fe20000011409 */
[----:B------:R-:W-:-:S04]  /*0b10*/  IMAD.WIDE.U32 R30, R0, UR6, R4 ;  /* 0x00000006001e7c25 */ /* 0x000fc8000f8e0004 */
[----:B------:R-:W-:Y:S01]  /*0b20*/  IMAD R4, R0, UR7, R6 ;  /* 0x0000000700047c24 */ /* 0x000fe2000f8e0206 */
[----:B------:R-:W-:Y:S01]  /*0b30*/  ULDC.64 UR6, c[0x0][0x268] ;  /* 0x00009a0000067ab9 */ /* 0x000fe20000000a00 */
[----:B------:R-:W-:Y:S01]  /*0b40*/  IMAD.IADD R3, R3, 0x1, R10 ;  /* 0x0000000103037824 */ /* 0x000fe200078e020a */
[----:B------:R-:W-:Y:S01]  /*0b50*/  STL.64 [R1], R30 ;  /* 0x0000001e01007387 */ /* 0x000fe20000100a00 */
[----:B------:R-:W-:Y:S02]  /*0b60*/  IMAD R6, R9, UR12, RZ ;  /* 0x0000000c09067c24 */ /* 0x000fe4000f8e02ff */
[----:B------:R-:W-:Y:S02]  /*0b70*/  IMAD.IADD R249, R31, 0x1, R4 ;  /* 0x000000011ff97824 */ /* 0x000fe400078e0204 */
[----:B------:R-:W-:Y:S02]  /*0b80*/  IMAD R7, R7, UR6, RZ ;  /* 0x0000000607077c24 */ /* 0x000fe4000f8e02ff */
[----:B------:R-:W-:-:S02]  /*0b90*/  IMAD.MOV.U32 R248, RZ, RZ, R30 ;  /* 0x000000fffff87224 */ /* 0x000fc400078e001e */
[----:B------:R-:W-:Y:S02]  /*0ba0*/  IMAD R6, R8, UR19, R6 ;  /* 0x0000001308067c24 */ /* 0x000fe4000f8e0206 */
[----:B------:R-:W-:-:S04]  /*0bb0*/  IMAD.WIDE.U32 R4, R9, UR19, R248 ;  /* 0x0000001309047c25 */ /* 0x000fc8000f8e00f8 */
[----:B------:R-:W-:Y:S01]  /*0bc0*/  IMAD.WIDE.U32 R250, R0, UR6, R2 ;  /* 0x0000000600fa7c25 */ /* 0x000fe2000f8e0002 */
[----:B------:R-:W-:-:S03]  /*0bd0*/  IADD3 R2, P1, R12, UR13, RZ ;  /* 0x0000000d0c027c10 */ /* 0x000fc6000ff3e0ff */
[----:B------:R-:W-:Y:S01]  /*0be0*/  IMAD R10, R0, UR7, R7 ;  /* 0x00000007000a7c24 */ /* 0x000fe2000f8e0207 */
[----:B------:R-:W-:Y:S01]  /*0bf0*/  ULDC.64 UR6, c[0x0][0x218] ;  /* 0x0000860000067ab9 */ /* 0x000fe20000000a00 */
[----:B------:R-:W-:Y:S02]  /*0c00*/  IMAD R0, R8, UR10, RZ ;  /* 0x0000000a08007c24 */ /* 0x000fe4000f8e02ff */
[----:B------:R-:W-:Y:S01]  /*0c10*/  IMAD.IADD R3, R5, 0x1, R6 ;  /* 0x0000000105037824 */ /* 0x000fe200078e0206 */
[C---:B------:R-:W-:Y:S01]  /*0c20*/  LEA R6, P0, R4.reuse, UR6, 0x1 ;  /* 0x0000000604067c11 */ /* 0x040fe2000f8008ff */
[C---:B------:R-:W-:Y:S02]  /*0c30*/  IMAD R0, R9.reuse, UR11, R0 ;  /* 0x0000000b09007c24 */ /* 0x040fe4000f8e0200 */
[----:B------:R-:W-:Y:S01]  /*0c40*/  IMAD.WIDE.U32 R8, R9, UR10, RZ ;  /* 0x0000000a09087c25 */ /* 0x000fe2000f8e00ff */
[----:B------:R-:W-:Y:S02]  /*0c50*/  LEA.HI.X R7, R4, UR7, R3, 0x1, P0 ;  /* 0x0000000704077c11 */ /* 0x000fe400080f0c03 */
[----:B------:R-:W-:Y:S01]  /*0c60*/  IADD3.X R3, R13, UR4, RZ, P1, !PT ;  /* 0x000000040d037c10 */ /* 0x000fe20008ffe4ff */
[----:B------:R-:W-:Y:S01]  /*0c70*/  IMAD.IADD R0, R9, 0x1, R0 ;  /* 0x0000000109007824 */ /* 0x000fe200078e0200 */
[----:B------:R-:W-:Y:S01]  /*0c80*/  LEA R9, P0, R8, R250, 0x7 ;  /* 0x000000fa08097211 */ /* 0x000fe200078038ff */
[----:B------:R-:W-:Y:S01]  /*0c90*/  IMAD.IADD R247, R251, 0x1, R10 ;  /* 0x00000001fbf77824 */ /* 0x000fe200078e020a */
[----:B------:R-:W-:Y:S01]  /*0ca0*/  IADD3 R4, P1, R6, UR15, RZ ;  /* 0x0000000f06047c10 */ /* 0x000fe2000ff3e0ff */
[----:B------:R1:W-:Y:S01]  /*0cb0*/  LDGSTS.E.BYPASS.LTC128B.128 [R226+0x1800], desc[UR16][R2.64] ;  /* 0x0180000002e27fae */ /* 0x0003e2000b901d50 */
[----:B------:R-:W-:-:S02]  /*0cc0*/  UIADD3 UR4, UR5, 0x2000, URZ ;  /* 0x0000200005047890 */ /* 0x000fc4000fffe03f */
[----:B------:R-:W-:Y:S01]  /*0cd0*/  LEA.HI.X R8, R8, R247, R0, 0x7, P0 ;  /* 0x000000f708087211 */ /* 0x000fe200000f3c00 */
[----:B------:R-:W-:Y:S01]  /*0ce0*/  LDGSTS.E.BYPASS.LTC128B.128 [R226+0x2000], desc[UR16][R6.64] ;  /* 0x0200000006e27fae */ /* 0x000fe2000b901d50 */
[----:B------:R-:W-:Y:S01]  /*0cf0*/  IADD3.X R5, R7, UR14, RZ, P1, !PT ;  /* 0x0000000e07057c10 */ /* 0x000fe20008ffe4ff */
[----:B------:R-:W-:-:S04]  /*0d00*/  IMAD.SHL.U32 R0, R44, 0x40, RZ ;  /* 0x000000402c007824 */ /* 0x000fc800078e00ff */
[----:B------:R2:W-:Y:S01]  /*0d10*/  LDGSTS.E.BYPASS.LTC128B.128 [R226+0x2800], desc[UR16][R4.64] ;  /* 0x0280000004e27fae */ /* 0x0005e2000b901d50 */
[----:B------:R-:W-:Y:S02]  /*0d20*/  LOP3.LUT R0, R0, 0xc0, RZ, 0xc0, !PT ;  /* 0x000000c000007812 */ /* 0x000fe400078ec0ff */
[----:B-1----:R-:W-:-:S04]  /*0d30*/  IADD3 R2, P0, R4, UR15, RZ ;  /* 0x0000000f04027c10 */ /* 0x002fc8000ff1e0ff */
[----:B------:R-:W-:-:S05]  /*0d40*/  IADD3.X R3, R5, UR14, RZ, P0, !PT ;  /* 0x0000000e05037c10 */ /* 0x000fca00087fe4ff */
[----:B------:R1:W-:Y:S01]  /*0d50*/  LDGSTS.E.BYPASS.LTC128B.128 [R226+0x3000], desc[UR16][R2.64] ;  /* 0x0300000002e27fae */ /* 0x0003e2000b901d50 */
[----:B--2---:R-:W-:-:S04]  /*0d60*/  IADD3 R4, P0, R2, UR15, RZ ;  /* 0x0000000f02047c10 */ /* 0x004fc8000ff1e0ff */
[----:B------:R-:W-:-:S05]  /*0d70*/  IADD3.X R5, R3, UR14, RZ, P0, !PT ;  /* 0x0000000e03057c10 */ /* 0x000fca00087fe4ff */
[----:B------:R2:W-:Y:S04]  /*0d80*/  LDGSTS.E.BYPASS.LTC128B.128 [R226+0x3800], desc[UR16][R4.64] ;  /* 0x0380000004e27fae */ /* 0x0005e8000b901d50 */
[----:B------:R-:W0:Y:S01]  /*0d90*/  LDGDEPBAR ;  /* 0x00000000000079af */ /* 0x000e220000000000 */
[----:B-1----:R-:W-:Y:S02]  /*0da0*/  LOP3.LUT R3, R0, 0x8, R23, 0xf8, !PT ;  /* 0x0000000800037812 */ /* 0x002fe400078ef817 */
[----:B------:R-:W-:Y:S02]  /*0db0*/  SHF.R.U32.HI R0, RZ, 0x3, R0 ;  /* 0x00000003ff007819 */ /* 0x000fe40000011600 */
[----:B------:R-:W-:Y:S02]  /*0dc0*/  LEA R2, P0, R9, UR8, 0x1 ;  /* 0x0000000809027c11 */ /* 0x000fe4000f8008ff */
[----:B------:R-:W-:Y:S01]  /*0dd0*/  LOP3.LUT R10, R3, R0, RZ, 0x3c, !PT ;  /* 0x00000000030a7212 */ /* 0x000fe200078e3cff */
[----:B------:R-:W-:Y:S01]  /*0de0*/  IMAD.SHL.U32 R0, R45, 0x40, RZ ;  /* 0x000000402d007824 */ /* 0x000fe200078e00ff */
[----:B------:R-:W-:Y:S01]  /*0df0*/  LEA.HI.X R3, R9, UR9, R8, 0x1, P0 ;  /* 0x0000000909037c11 */ /* 0x000fe200080f0c08 */
[----:B------:R-:W-:Y:S01]  /*0e00*/  IMAD R8, R20, 0x8, R22 ;  /* 0x0000000814087824 */ /* 0x000fe200078e0216 */
[----:B------:R-:W-:-:S04]  /*0e10*/  DEPBAR.LE SB0, 0x0 ;  /* 0x000080000000791a */ /* 0x000fc80000000000 */
[----:B------:R-:W-:Y:S01]  /*0e20*/  BAR.SYNC.DEFER_BLOCKING 0x0 ;  /* 0x0000000000007b1d */ /* 0x000fe20000010000 */
[----:B--2---:R-:W-:Y:S01]  /*0e30*/  IMAD.SHL.U32 R4, R24, 0x20, RZ ;  /* 0x0000002018047824 */ /* 0x004fe200078e00ff */
[----:B------:R-:W-:Y:S01]  /*0e40*/  LOP3.LUT R0, R0, 0xc0, RZ, 0xc0, !PT ;  /* 0x000000c000007812 */ /* 0x000fe200078ec0ff */
[----:B------:R-:W-:-:S03]  /*0e50*/  IMAD.SHL.U32 R5, R20, 0x8, RZ ;  /* 0x0000000814057824 */ /* 0x000fc600078e00ff */
[----:B------:R-:W-:Y:S02]  /*0e60*/  LOP3.LUT R90, R4, 0xffffff00, RZ, 0xc0, !PT ;  /* 0xffffff00045a7812 */ /* 0x000fe400078ec0ff */
[----:B------:R-:W-:Y:S02]  /*0e70*/  LOP3.LUT R7, R0, 0x8, R5, 0xf8, !PT ;  /* 0x0000000800077812 */ /* 0x000fe400078ef805 */
[----:B------:R-:W-:Y:S01]  /*0e80*/  SHF.R.U32.HI R6, RZ, 0x3, R0 ;  /* 0x00000003ff067819 */ /* 0x000fe20000011600 */
[----:B------:R-:W-:Y:S01]  /*0e90*/  IMAD R5, R19, 0x200, R90 ;  /* 0x0000020013057824 */ /* 0x000fe200078e025a */
[----:B------:R-:W-:Y:S01]  /*0ea0*/  IADD3 R4, P0, R2, UR18, RZ ;  /* 0x0000001202047c10 */ /* 0x000fe2000ff1e0ff */
[----:B------:R-:W-:Y:S01]  /*0eb0*/  IMAD.U32 R0, R8, 0x20, R10 ;  /* 0x0000002008007824 */ /* 0x000fe200078e000a */
[----:B------:R-:W-:Y:S01]  /*0ec0*/  LOP3.LUT R89, R7, R6, RZ, 0x3c, !PT ;  /* 0x0000000607597212 */ /* 0x000fe200078e3cff */
[----:B------:R-:W-:Y:S01]  /*0ed0*/  IMAD R9, R91, 0x20, R5 ;  /* 0x000000205b097824 */ /* 0x000fe200078e0205 */
[----:B------:R-:W-:-:S02]  /*0ee0*/  IADD3 R6, P1, R4, UR18, RZ ;  /* 0x0000001204067c10 */ /* 0x000fc4000ff3e0ff */
[----:B------:R-:W-:Y:S02]  /*0ef0*/  IADD3.X R5, R3, UR20, RZ, P0, !PT ;  /* 0x0000001403057c10 */ /* 0x000fe400087fe4ff */
[----:B------:R-:W-:Y:S02]  /*0f00*/  IADD3 R8, P0, R6, UR18, RZ ;  /* 0x0000001206087c10 */ /* 0x000fe4000ff1e0ff */
[----:B------:R-:W-:Y:S01]  /*0f10*/  IADD3.X R7, R5, UR20, RZ, P1, !PT ;  /* 0x0000001405077c10 */ /* 0x000fe20008ffe4ff */
[----:B------:R-:W-:Y:S01]  /*0f20*/  @!PT LDS RZ, [RZ] ;  /* 0x00000000fffff984 */ /* 0x000fe20000000800 */
[----:B------:R-:W-:Y:S01]  /*0f30*/  @!PT LDS RZ, [RZ] ;  /* 0x00000000fffff984 */ /* 0x000fe20000000800 */
[----:B------:R-:W-:Y:S01]  /*0f40*/  @!PT LDS RZ, [RZ] ;  /* 0x00000000fffff984 */ /* 0x000fe20000000800 */
[----:B------:R1:W-:Y:S01]  /*0f50*/  LDGSTS.E.BYPASS.LTC128B.128 [R226+0x4000], desc[UR16][R2.64] ;  /* 0x0400000002e27fae */ /* 0x0003e2000b901d50 */
[----:B------:R-:W-:Y:S02]  /*0f60*/  LOP3.LUT P1, RZ, R45, 0x2, RZ, 0xc0, !PT ;  /* 0x000000022dff7812 */ /* 0x000fe4000782c0ff */
[----:B------:R-:W-:Y:S01]  /*0f70*/  LEA R214, R0, UR4, 0x1 ;  /* 0x0000000400d67c11 */ /* 0x000fe2000f8e08ff */
[----:B------:R-:W-:Y:S04]  /*0f80*/  LDGSTS.E.BYPASS.LTC128B.128 [R226+0x4800], desc[UR16][R4.64] ;  /* 0x0480000004e27fae */ /* 0x000fe8000b901d50 */
[----:B------:R2:W-:Y:S01]  /*0f90*/  LDGSTS.E.BYPASS.LTC128B.128 [R226+0x5000], desc[UR16][R6.64] ;  /* 0x0500000006e27fae */ /* 0x0005e2000b901d50 */
[----:B------:R-:W-:-:S02]  /*0fa0*/  VIADD R217, R214, 0x20 ;  /* 0x00000020d6d97836 */ /* 0x000fc40000000000 */
[----:B-1----:R-:W-:Y:S01]  /*0fb0*/  IMAD.IADD R2, R89, 0x1, R9 ;  /* 0x0000000159027824 */ /* 0x002fe200078e0209 */
[----:B------:R-:W-:Y:S02]  /*0fc0*/  IADD3.X R9, R7, UR20, RZ, P0, !PT ;  /* 0x0000001407097c10 */ /* 0x000fe400087fe4ff */
[----:B------:R-:W-:Y:S02]  /*0fd0*/  LEA R3, R0, UR5, 0x1 ;  /* 0x0000000500037c11 */ /* 0x000fe4000f8e08ff */
[----:B------:R-:W-:Y:S01]  /*0fe0*/  LEA R215, R2, UR5, 0x1 ;  /* 0x0000000502d77c11 */ /* 0x000fe2000f8e08ff */
[----:B------:R1:W-:Y:S01]  /*0ff0*/  LDGSTS.E.BYPASS.LTC128B.128 [R226+0x5800], desc[UR16][R8.64] ;  /* 0x0580000008e27fae */ /* 0x0003e2000b901d50 */
[----:B------:R-:W-:Y:S01]  /*1000*/  LOP3.LUT P0, RZ, R44, 0x2, RZ, 0xc0, !PT ;  /* 0x000000022cff7812 */ /* 0x000fe2000780c0ff */
[----:B------:R-:W-:Y:S02]  /*1010*/  IMAD.MOV.U32 R2, RZ, RZ, 0x20 ;  /* 0x00000020ff027424 */ /* 0x000fe400078e00ff */
[----:B------:R-:W-:Y:S03]  /*1020*/  LDSM.16.M88.4 R12, [R3+0x2000] ;  /* 0x00200000030c783b */ /* 0x000fe60000000200 */
[----:B------:R-:W-:Y:S01]  /*1030*/  SEL R0, R2, 0xffffffe0, !P1 ;  /* 0xffffffe002007807 */ /* 0x000fe20004800000 */
[----:B--2---:R-:W2:Y:S04]  /*1040*/  LDSM.16.M88.4 R4, [R215+0x1000] ;  /* 0x00100000d704783b */ /* 0x004ea80000000200 */
[----:B------:R-:W3:Y:S01]  /*1050*/  LDSM.16.M88.4 R36, [R3+0x2400] ;  /* 0x002400000324783b */ /* 0x000ee20000000200 */
[----:B------:R-:W-:-:S02]  /*1060*/  IMAD.IADD R216, R215, 0x1, R0 ;  /* 0x00000001d7d87824 */ /* 0x000fc400078e0200 */
[----:B------:R-:W-:Y:S01]  /*1070*/  @P0 VIADD R217, R214, 0xffffffe0 ;  /* 0xffffffe0d6d90836 */ /* 0x000fe20000000000 */
[----:B------:R-:W4:Y:S01]  /*1080*/  LDSM.16.M88.4 R32, [R3+0x2800] ;  /* 0x002800000320783b */ /* 0x000f220000000200 */
[----:B------:R-:W-:-:S03]  /*1090*/  ISETP.GE.AND P0, PT, R88, 0x81, PT ;  /* 0x000000815800780c */ /* 0x000fc60003f06270 */
[----:B------:R-:W-:Y:S04]  /*10a0*/  LDSM.16.M88.4 R28, [R3+0x2c00] ;  /* 0x002c0000031c783b */ /* 0x000fe80000000200 */
[----:B------:R-:W-:Y:S04]  /*10b0*/  LDSM.16.M88.4 R24, [R3+0x3000] ;  /* 0x003000000318783b */ /* 0x000fe80000000200 */
[----:B-1----:R-:W1:Y:S04]  /*10c0*/  LDSM.16.M88.4 R8, [R215] ;  /* 0x00000000d708783b */ /* 0x002e680000000200 */
[----:B------:R-:W1:Y:S04]  /*10d0*/  LDSM.16.M88.4 R20, [R3+0x3400] ;  /* 0x003400000314783b */ /* 0x000e680000000200 */
[----:B------:R-:W1:Y:S04]  /*10e0*/  LDSM.16.M88.4 R16, [R3+0x3800] ;  /* 0x003800000310783b */ /* 0x000e680000000200 */
[----:B------:R-:W1:Y:S04]  /*10f0*/  LDSM.16.M88.4 R40, [R3+0x3c00] ;  /* 0x003c00000328783b */ /* 0x000e680000000200 */
[----:B------:R-:W-:Y:S01]  /*1100*/  LDSM.16.M88.4 R44, [R217] ;  /* 0x00000000d92c783b */ /* 0x000fe20000000200 */
[C---:B--2---:R-:W-:Y:S03]  /*1110*/  HMMA.16816.F32 R124, R4.reuse, R12, RZ ;  /* 0x0000000c047c723c */ /* 0x044fe600000018ff */
[----:B------:R-:W-:Y:S04]  /*1120*/  LDSM.16.M88.4 R56, [R217+0x400] ;  /* 0x00040000d938783b */ /* 0x000fe80000000200 */
[----:B------:R-:W0:Y:S01]  /*1130*/  LDGDEPBAR ;  /* 0x00000000000079af */ /* 0x000e220000000000 */
[C---:B------:R-:W-:Y:S06]  /*1140*/  HMMA.16816.F32 R160, R4.reuse, R14, RZ ;  /* 0x0000000e04a0723c */ /* 0x040fec00000018ff */
[C---:B---3--:R-:W-:Y:S06]  /*1150*/  HMMA.16816.F32 R128, R4.reuse, R36, RZ ;  /* 0x000000240480723c */ /* 0x048fec00000018ff */
[----:B----4-:R-:W-:Y:S06]  /*1160*/  HMMA.16816.F32 R132, R4, R32, RZ ;  /* 0x000000200484723c */ /* 0x010fec00000018ff */
[C---:B-1----:R-:W-:Y:S06]  /*1170*/  HMMA.16816.F32 R52, R8.reuse, R12, RZ ;  /* 0x0000000c0834723c */ /* 0x042fec00000018ff */
[----:B------:R-:W-:Y:S01]  /*1180*/  HMMA.16816.F32 R48, R8, R14, RZ ;  /* 0x0000000e0830723c */ /* 0x000fe200000018ff */
[----:B------:R-:W1:Y:S05]  /*1190*/  LDSM.16.M88.4 R12, [R216] ;  /* 0x00000000d80c783b */ /* 0x000e6a0000000200 */
        /* <DEDUP_REMOVED lines=12> */
[C---:B------:R-:W-:Y:S06]  /*1260*/  HMMA.16816.F32 R76, R8.reuse, R32, RZ ;  /* 0x00000020084c723c */ /* 0x040fec00000018ff */
[C---:B------:R-:W-:Y:S01]  /*1270*/  HMMA.16816.F32 R80, R8.reuse, R34, RZ ;  /* 0x000000220850723c */ /* 0x040fe200000018ff */
[----:B------:R-:W2:Y:S05]  /*1280*/  LDSM.16.M88.4 R32, [R217+0x800] ;  /* 0x00080000d920783b */ /* 0x000eaa0000000200 */
[C---:B------:R-:W-:Y:S06]  /*1290*/  HMMA.16816.F32 R4, R8.reuse, R36, RZ ;  /* 0x000000240804723c */ /* 0x040fec00000018ff */
[----:B------:R-:W-:Y:S06]  /*12a0*/  HMMA.16816.F32 R84, R8, R38, RZ ;  /* 0x000000260854723c */ /* 0x000fec00000018ff */
[----:B-1----:R-:W-:Y:S06]  /*12b0*/  HMMA.16816.F32 R52, R12, R44, R52 ;  /* 0x0000002c0c34723c */ /* 0x002fec0000001834 */
[C---:B------:R-:W-:Y:S06]  /*12c0*/  HMMA.16816.F32 R68, R8.reuse, R28, RZ ;  /* 0x0000001c0844723c */ /* 0x040fec00000018ff */
[----:B------:R-:W-:Y:S01]  /*12d0*/  HMMA.16816.F32 R100, R8, R30, RZ ;  /* 0x0000001e0864723c */ /* 0x000fe200000018ff */
[----:B------:R-:W1:Y:S05]  /*12e0*/  LDSM.16.M88.4 R28, [R217+0xc00] ;  /* 0x000c0000d91c783b */ /* 0x000e6a0000000200 */
[C---:B------:R-:W-:Y:S06]  /*12f0*/  HMMA.16816.F32 R96, R12.reuse, R46, R48 ;  /* 0x0000002e0c60723c */ /* 0x040fec0000001830 */
[----:B------:R-:W-:Y:S01]  /*1300*/  HMMA.16816.F32 R92, R12, R56, R4 ;  /* 0x000000380c5c723c */ /* 0x000fe20000001804 */
[----:B------:R-:W-:Y:S01]  /*1310*/  FMNMX.FTZ R2, R52, R53, !PT ;  /* 0x0000003534027209 */ /* 0x000fe20007810000 */
[----:B------:R-:W-:Y:S04]  /*1320*/  LDSM.16.M88.4 R4, [R216+0x1000] ;  /* 0x00100000d804783b */ /* 0x000fe80000000200 */
[C---:B------:R-:W-:Y:S06]  /*1330*/  HMMA.16816.F32 R60, R8.reuse, R16, RZ ;  /* 0x00000010083c723c */ /* 0x040fec00000018ff */
[----:B------:R-:W-:Y:S01]  /*1340*/  HMMA.16816.F32 R120, R8, R18, RZ ;  /* 0x000000120878723c */ /* 0x000fe200000018ff */
[----:B------:R-:W3:Y:S05]  /*1350*/  LDSM.16.M88.4 R16, [R217+0x1000] ;  /* 0x00100000d910783b */ /* 0x000eea0000000200 */
[----:B------:R-:W-:Y:S01]  /*1360*/  HMMA.16816.F32 R84, R12, R58, R84 ;  /* 0x0000003a0c54723c */ /* 0x000fe20000001854 */
[----:B------:R-:W-:-:S04]  /*1370*/  FMNMX.FTZ R2, R96, R2, !PT ;  /* 0x0000000260027209 */ /* 0x000fc80007810000 */
[----:B------:R-:W-:Y:S01]  /*1380*/  FMNMX.FTZ R2, R97, R2, !PT ;  /* 0x0000000261027209 */ /* 0x000fe20007810000 */
[----:B------:R-:W-:Y:S03]  /*1390*/  HMMA.16816.F32 R36, R8, R40, RZ ;  /* 0x000000280824723c */ /* 0x000fe600000018ff */
[----:B------:R-:W-:-:S03]  /*13a0*/  FMNMX.FTZ R2, R92, R2, !PT ;  /* 0x000000025c027209 */ /* 0x000fc60007810000 */
[----:B------:R-:W-:Y:S01]  /*13b0*/  HMMA.16816.F32 R72, R8, R24, RZ ;  /* 0x000000180848723c */ /* 0x000fe200000018ff */
[----:B------:R-:W-:-:S05]  /*13c0*/  FMNMX.FTZ R2, R93, R2, !PT ;  /* 0x000000025d027209 */ /* 0x000fca0007810000 */
[C---:B------:R-:W-:Y:S01]  /*13d0*/  HMMA.16816.F32 R104, R8.reuse, R26, RZ ;  /* 0x0000001a0868723c */ /* 0x040fe200000018ff */
[----:B------:R-:W-:Y:S05]  /*13e0*/  LDSM.16.M88.4 R24, [R217+0x1800] ;  /* 0x00180000d918783b */ /* 0x000fea0000000200 */
[----:B------:R-:W-:Y:S01]  /*13f0*/  HMMA.16816.F32 R64, R8, R20, RZ ;  /* 0x000000140840723c */ /* 0x000fe200000018ff */
[----:B------:R-:W-:-:S04]  /*1400*/  FMNMX.FTZ R2, R84, R2, !PT ;  /* 0x0000000254027209 */ /* 0x000fc80007810000 */
[----:B------:R-:W-:Y:S01]  /*1410*/  FMNMX.FTZ R2, R85, R2, !PT ;  /* 0x0000000255027209 */ /* 0x000fe20007810000 */
[C---:B------:R-:W-:Y:S01]  /*1420*/  HMMA.16816.F32 R116, R8.reuse, R22, RZ ;  /* 0x000000160874723c */ /* 0x040fe200000018ff */
[----:B------:R-:W4:Y:S05]  /*1430*/  LDSM.16.M88.4 R20, [R217+0x1400] ;  /* 0x00140000d914783b */ /* 0x000f2a0000000200 */
[----:B------:R-:W-:Y:S01]  /*1440*/  HMMA.16816.F32 R40, R8, R42, RZ ;  /* 0x0000002a0828723c */ /* 0x000fe200000018ff */
[----:B------:R-:W4:Y:S01]  /*1450*/  LDSM.16.M88.4 R8, [R217+0x1c00] ;  /* 0x001c0000d908783b */ /* 0x000f220000000200 */
[----:B------:R-:W-:-:S04]  /*1460*/  DEPBAR.LE SB0, 0x0 ;  /* 0x000080000000791a */ /* 0x000fc80000000000 */
[C---:B--2---:R-:W-:Y:S06]  /*1470*/  HMMA.16816.F32 R76, R12.reuse, R32, R76 ;  /* 0x000000200c4c723c */ /* 0x044fec000000184c */
[C---:B------:R-:W-:Y:S06]  /*1480*/  HMMA.16816.F32 R80, R12.reuse, R34, R80 ;  /* 0x000000220c50723c */ /* 0x040fec0000001850 */
[C---:B-1----:R-:W-:Y:S06]  /*1490*/  HMMA.16816.F32 R68, R12.reuse, R28, R68 ;  /* 0x0000001c0c44723c */ /* 0x042fec0000001844 */
[C---:B------:R-:W-:Y:S06]  /*14a0*/  HMMA.16816.F32 R48, R12.reuse, R30, R100 ;  /* 0x0000001e0c30723c */ /* 0x040fec0000001864 */
[----:B------:R-:W-:Y:S01]  /*14b0*/  FMNMX.FTZ R2, R76, R2, !PT ;  /* 0x000000024c027209 */ /* 0x000fe20007810000 */
[----:B---3--:R-:W-:Y:S03]  /*14c0*/  HMMA.16816.F32 R72, R12, R16, R72 ;  /* 0x000000100c48723c */ /* 0x008fe60000001848 */
[----:B------:R-:W-:-:S03]  /*14d0*/  FMNMX.FTZ R2, R77, R2, !PT ;  /* 0x000000024d027209 */ /* 0x000fc60007810000 */
[----:B----4-:R-:W-:Y:S01]  /*14e0*/  HMMA.16816.F32 R108, R12, R20, R64 ;  /* 0x000000140c6c723c */ /* 0x010fe20000001840 */
[----:B------:R-:W-:-:S04]  /*14f0*/  FMNMX.FTZ R2, R80, R2, !PT ;  /* 0x0000000250027209 */ /* 0x000fc80007810000 */
[----:B------:R-:W-:Y:S01]  /*1500*/  FMNMX.FTZ R2, R81, R2, !PT ;  /* 0x0000000251027209 */ /* 0x000fe20007810000 */
[----:B------:R-:W-:Y:S03]  /*1510*/  HMMA.16816.F32 R168, R12, R8, R36 ;  /* 0x000000080ca8723c */ /* 0x000fe60000001824 */
[----:B------:R-:W-:-:S03]  /*1520*/  FMNMX.FTZ R2, R68, R2, !PT ;  /* 0x0000000244027209 */ /* 0x000fc60007810000 */
[----:B------:R-:W-:Y:S01]  /*1530*/  HMMA.16816.F32 R36, R12, R18, R104 ;  /* 0x000000120c24723c */ /* 0x000fe20000001868 */
[----:B------:R-:W-:-:S04]  /*1540*/  FMNMX.FTZ R2, R69, R2, !PT ;  /* 0x0000000245027209 */ /* 0x000fc80007810000 */
[----:B------:R-:W-:Y:S01]  /*1550*/  FMNMX.FTZ R2, R48, R2, !PT ;  /* 0x0000000230027209 */ /* 0x000fe20007810000 */
[----:B------:R-:W-:Y:S03]  /*1560*/  HMMA.16816.F32 R112, R12, R24, R60 ;  /* 0x000000180c70723c */ /* 0x000fe6000000183c */
[----:B------:R-:W-:-:S03]  /*1570*/  FMNMX.FTZ R2, R49, R2, !PT ;  /* 0x0000000231027209 */ /* 0x000fc60007810000 */
[----:B------:R-:W-:Y:S01]  /*1580*/  HMMA.16816.F32 R60, R12, R22, R116 ;  /* 0x000000160c3c723c */ /* 0x000fe20000001874 */
[----:B------:R-:W-:-:S04]  /*1590*/  FMNMX.FTZ R2, R72, R2, !PT ;  /* 0x0000000248027209 */ /* 0x000fc80007810000 */
[----:B------:R-:W-:Y:S01]  /*15a0*/  FMNMX.FTZ R2, R73, R2, !PT ;  /* 0x0000000249027209 */ /* 0x000fe20007810000 */
[C---:B------:R-:W-:Y:S06]  /*15b0*/  HMMA.16816.F32 R64, R12.reuse, R26, R120 ;  /* 0x0000001a0c40723c */ /* 0x040fec0000001878 */
        /* <DEDUP_REMOVED lines=22> */
[C---:B------:R-:W-:Y:S06]  /*1720*/  HMMA.16816.F32 R44, R4.reuse, R46, R160 ;  /* 0x0000002e042c723c */ /* 0x040fec00000018a0 */
[C---:B------:R-:W-:Y:S06]  /*1730*/  HMMA.16816.F32 R56, R4.reuse, R58, R156 ;  /* 0x0000003a0438723c */ /* 0x040fec000000189c */
[C---:B------:R-:W-:Y:S06]  /*1740*/  HMMA.16816.F32 R100, R4.reuse, R34, R164 ;  /* 0x000000220464723c */ /* 0x040fec00000018a4 */
[C---:B------:R-:W-:Y:S06]  /*1750*/  HMMA.16816.F32 R104, R4.reuse, R30, R172 ;  /* 0x0000001e0468723c */ /* 0x040fec00000018ac */
[C---:B------:R-:W-:Y:S06]  /*1760*/  HMMA.16816.F32 R116, R4.reuse, R18, R176 ;  /* 0x000000120474723c */ /* 0x040fec00000018b0 */
[C---:B------:R-:W-:Y:S06]  /*1770*/  HMMA.16816.F32 R20, R4.reuse, R22, R180 ;  /* 0x000000160414723c */ /* 0x040fec00000018b4 */
[C---:B------:R-:W-:Y:S06]  /*1780*/  HMMA.16816.F32 R188, R4.reuse, R26, R188 ;  /* 0x0000001a04bc723c */ /* 0x040fec00000018bc */
[----:B------:R-:W-:Y:S07]  /*1790*/  HMMA.16816.F32 R184, R4, R10, R184 ;  /* 0x0000000a04b8723c */ /* 0x000fee00000018b8 */
[----:B------:R-:W-:Y:S01]  /*17a0*/  FMNMX.FTZ R10, R193, R2, !PT ;  /* 0x00000002c10a7209 */ /* 0x000fe20007810000 */
[----:B------:R-:W-:Y:S06]  /*17b0*/  BAR.SYNC.DEFER_BLOCKING 0x0 ;  /* 0x0000000000007b1d */ /* 0x000fec0000010000 */
[----:B------:R-:W-:Y:S10]  /*17c0*/  @!P0 BRA `(.L_x_35) ;  /* 0x0000000000588947 */ /* 0x000ff40003800000 */
[----:B------:R-:W-:-:S04]  /*17d0*/  LEA.HI.SX32 R2, R225, 0xfffffffe, 0x19 ;  /* 0xfffffffee1027811 */ /* 0x000fc800078fcaff */
[----:B------:R-:W-:Y:S01]  /*17e0*/  SHF.R.S32.HI R5, RZ, 0x1f, R2 ;  /* 0x0000001fff057819 */ /* 0x000fe20000011402 */
[C---:B------:R-:W-:Y:S02]  /*17f0*/  IMAD R4, R2.reuse, UR12, RZ ;  /* 0x0000000c02047c24 */ /* 0x040fe4000f8e02ff */
[----:B------:R-:W-:-:S04]  /*1800*/  IMAD.WIDE.U32 R2, R2, UR19, R248 ;  /* 0x0000001302027c25 */ /* 0x000fc8000f8e00f8 */
[----:B------:R-:W-:Y:S01]  /*1810*/  IMAD R4, R5, UR19, R4 ;  /* 0x0000001305047c24 */ /* 0x000fe2000f8e0204 */
[----:B------:R-:W-:-:S03]  /*1820*/  LEA R6, P2, R2, UR6, 0x1 ;  /* 0x0000000602067c11 */ /* 0x000fc6000f8408ff */
[----:B------:R-:W-:Y:S01]  /*1830*/  IMAD.IADD R3, R3, 0x1, R4 ;  /* 0x0000000103037824 */ /* 0x000fe200078e0204 */
[----:B------:R-:W-:-:S04]  /*1840*/  IADD3 R4, P1, R6, UR15, RZ ;  /* 0x0000000f06047c10 */ /* 0x000fc8000ff3e0ff */
        /* <DEDUP_REMOVED lines=13> */
[----:B------:R-:W0:Y:S02]  /*1920*/  LDGDEPBAR ;  /* 0x00000000000079af */ /* 0x000e240000000000 */
.L_x_35:
[----:B-1----:R-:W1:Y:S01]  /*1930*/  SHFL.BFLY PT, R2, R10, 0x2, 0x1f ;  /* 0x0c401f000a027f89 */ /* 0x002e6200000e0000 */
[----:B------:R-:W-:Y:S01]  /*1940*/  ULDC UR4, c[0x0][0x2ec] ;  /* 0x0000bb0000047ab9 */ /* 0x000fe20000000800 */
[----:B------:R-:W-:Y:S02]  /*1950*/  FMNMX.FTZ R4, R54, R55, !PT ;  /* 0x0000003736047209 */ /* 0x000fe40007810000 */
[----:B-1----:R-:W-:-:S05]  /*1960*/  FMNMX.FTZ R2, R10, R2, !PT ;  /* 0x000000020a027209 */ /* 0x002fca0007810000 */
[----:B------:R-:W1:Y:S02]  /*1970*/  SHFL.BFLY PT, R3, R2, 0x1, 0x1f ;  /* 0x0c201f0002037f89 */ /* 0x000e6400000e0000 */
[----:B-1----:R-:W-:-:S04]  /*1980*/  FMNMX.FTZ R139, R2, R3, !PT ;  /* 0x00000003028b7209 */ /* 0x002fc80007810000 */
[C---:B------:R-:W-:Y:S01]  /*1990*/  FSETP.NEU.FTZ.AND P1, PT, R139.reuse, -INF , PT ;  /* 0xff8000008b00780b */ /* 0x040fe20003f3d000 */
[----:B------:R-:W-:-:S05]  /*19a0*/  FMUL.FTZ R2, R139, UR4 ;  /* 0x000000048b027c20 */ /* 0x000fca0008410000 */
[----:B------:R-:W-:-:S05]  /*19b0*/  FSEL R2, R2, RZ, P1 ;  /* 0x000000ff02027208 */ /* 0x000fca0000800000 */
[----:B------:R-:W-:-:S04]  /*19c0*/  FFMA.FTZ R3, R52, UR4, -R2 ;  /* 0x0000000434037c23 */ /* 0x000fc80008010802 */
[----:B------:R1:W-:Y:S02]  /*19d0*/  MUFU.EX2 R165, R3 ;  /* 0x0000000300a57308 */ /* 0x0003e40000000800 */
[----:B-1----:R-:W-:-:S06]  /*19e0*/  FFMA.FTZ R3, R53, UR4, -R2 ;  /* 0x0000000435037c23 */ /* 0x002fcc0008010802 */
[----:B------:R1:W2:Y:S02]  /*19f0*/  MUFU.EX2 R164, R3 ;  /* 0x0000000300a47308 */ /* 0x0002a40000000800 */
[----:B-1----:R-:W-:-:S06]  /*1a00*/  FFMA.FTZ R3, R96, UR4, -R2 ;  /* 0x0000000460037c23 */ /* 0x002fcc0008010802 */
[----:B------:R1:W-:Y:S02]  /*1a10*/  MUFU.EX2 R166, R3 ;  /* 0x0000000300a67308 */ /* 0x0003e40000000800 */
[----:B-1----:R-:W-:-:S06]  /*1a20*/  FFMA.FTZ R3, R97, UR4, -R2 ;  /* 0x0000000461037c23 */ /* 0x002fcc0008010802 */
[----:B------:R1:W-:Y:S02]  /*1a30*/  MUFU.EX2 R167, R3 ;  /* 0x0000000300a77308 */ /* 0x0003e40000000800 */
[----:B-1----:R-:W-:Y:S01]  /*1a40*/  FMNMX.FTZ R3, R98, R4, !PT ;  /* 0x0000000462037209 */ /* 0x002fe20007810000 */
[----:B------:R-:W-:-:S03]  /*1a50*/  FFMA.FTZ R4, R92, UR4, -R2 ;  /* 0x000000045c047c23 */ /* 0x000fc60008010802 */
[----:B------:R-:W-:Y:S02]  /*1a60*/  FMNMX.FTZ R3, R99, R3, !PT ;  /* 0x0000000363037209 */ /* 0x000fe40007810000 */
[----:B------:R1:W-:Y:S02]  /*1a70*/  MUFU.EX2 R205, R4 ;  /* 0x0000000400cd7308 */ /* 0x0003e40000000800 */
        /* <DEDUP_REMOVED lines=37> */
[----:B------:R-:W-:-:S05]  /*1cd0*/  FMNMX.FTZ R3, R195, R3, !PT ;  /* 0x00000003c3037209 */ /* 0x000fca0007810000 */
[----:B------:R-:W3:Y:S01]  /*1ce0*/  SHFL.BFLY PT, R5, R3, 0x2, 0x1f ;  /* 0x0c401f0003057f89 */ /* 0x000ee200000e0000 */
[----:B-1----:R-:W-:-:S04]  /*1cf0*/  FFMA.FTZ R4, R80, UR4, -R2 ;  /* 0x0000000450047c23 */ /* 0x002fc80008010802 */
[----:B------:R1:W-:Y:S01]  /*1d00*/  MUFU.EX2 R223, R4 ;  /* 0x0000000400df7308 */ /* 0x0003e20000000800 */
[----:B---3--:R-:W-:Y:S01]  /*1d10*/  FMNMX.FTZ R3, R3, R5, !PT ;  /* 0x0000000503037209 */ /* 0x008fe20007810000 */
[----:B-1----:R-:W-:-:S04]  /*1d20*/  FFMA.FTZ R4, R81, UR4, -R2 ;  /* 0x0000000451047c23 */ /* 0x002fc80008010802 */
[----:B------:R-:W1:Y:S02]  /*1d30*/  SHFL.BFLY PT, R5, R3, 0x1, 0x1f ;  /* 0x0c201f0003057f89 */ /* 0x000e6400000e0000 */
[----:B------:R3:W-:Y:S02]  /*1d40*/  MUFU.EX2 R222, R4 ;  /* 0x0000000400de7308 */ /* 0x0007e40000000800 */
[----:B---3--:R-:W-:-:S06]  /*1d50*/  FFMA.FTZ R4, R68, UR4, -R2 ;  /* 0x0000000444047c23 */ /* 0x008fcc0008010802 */
[----:B------:R3:W-:Y:S01]  /*1d60*/  MUFU.EX2 R221, R4 ;  /* 0x0000000400dd7308 */ /* 0x0007e20000000800 */
[----:B-1----:R-:W-:Y:S01]  /*1d70*/  FMNMX.FTZ R138, R3, R5, !PT ;  /* 0x00000005038a7209 */ /* 0x002fe20007810000 */
[----:B------:R-:W-:-:S03]  /*1d80*/  FFMA.FTZ R3, R192, UR4, -R2 ;  /* 0x00000004c0037c23 */ /* 0x000fc60008010802 */
[C---:B------:R-:W-:Y:S01]  /*1d90*/  FSETP.NEU.FTZ.AND P1, PT, R138.reuse, -INF , PT ;  /* 0xff8000008a00780b */ /* 0x040fe20003f3d000 */
[----:B------:R-:W-:Y:S02]  /*1da0*/  FMUL.FTZ R5, R138, UR4 ;  /* 0x000000048a057c20 */ /* 0x000fe40008410000 */
[----:B------:R1:W-:Y:S03]  /*1db0*/  MUFU.EX2 R242, R3 ;  /* 0x0000000300f27308 */ /* 0x0003e60000000800 */
[----:B------:R-:W-:Y:S01]  /*1dc0*/  FSEL R5, R5, RZ, P1 ;  /* 0x000000ff05057208 */ /* 0x000fe20000800000 */
[----:B---3--:R-:W-:-:S04]  /*1dd0*/  FFMA.FTZ R4, R69, UR4, -R2 ;  /* 0x0000000445047c23 */ /* 0x008fc80008010802 */
[----:B------:R3:W-:Y:S01]  /*1de0*/  MUFU.EX2 R220, R4 ;  /* 0x0000000400dc7308 */ /* 0x0007e20000000800 */
[----:B-1----:R-:W-:-:S07]  /*1df0*/  FFMA.FTZ R3, R98, UR4, -R5 ;  /* 0x0000000462037c23 */ /* 0x002fce0008010805 */
[----:B------:R1:W-:Y:S01]  /*1e00*/  MUFU.EX2 R130, R3 ;  /* 0x0000000300827308 */ /* 0x0003e20000000800 */
[----:B---3--:R-:W-:-:S07]  /*1e10*/  FFMA.FTZ R4, R48, UR4, -R2 ;  /* 0x0000000430047c23 */ /* 0x008fce0008010802 */
        /* <DEDUP_REMOVED lines=50> */
[----:B------:R-:W-:Y:S01]  /*2140*/  MUFU.EX2 R174, R3 ;  /* 0x0000000300ae7308 */ /* 0x000fe20000000800 */
[----:B---3--:R-:W-:-:S07]  /*2150*/  FFMA.FTZ R4, R65, UR4, -R2 ;  /* 0x0000000441047c23 */ /* 0x008fce0008010802 */
[----:B------:R1:W-:Y:S02]  /*2160*/  MUFU.EX2 R238, R4 ;  /* 0x0000000400ee7308 */ /* 0x0003e40000000800 */
[----:B-1----:R-:W-:-:S06]  /*2170*/  FFMA.FTZ R4, R168, UR4, -R2 ;  /* 0x00000004a8047c23 */ /* 0x002fcc0008010802 */
[----:B------:R1:W-:Y:S02]  /*2180*/  MUFU.EX2 R240, R4 ;  /* 0x0000000400f07308 */ /* 0x0003e40000000800 */
[--C-:B-1----:R-:W-:Y:S01]  /*2190*/  FFMA.FTZ R4, R169, UR4, -R2.reuse ;  /* 0x00000004a9047c23 */ /* 0x102fe20008010802 */
[----:B------:R-:W-:-:S05]  /*21a0*/  FFMA.FTZ R2, R193, UR4, -R2 ;  /* 0x00000004c1027c23 */ /* 0x000fca0008010802 */
[----:B------:R-:W-:Y:S08]  /*21b0*/  MUFU.EX2 R239, R4 ;  /* 0x0000000400ef7308 */ /* 0x000ff00000000800 */
[----:B------:R1:W-:Y:S02]  /*21c0*/  MUFU.EX2 R241, R2 ;  /* 0x0000000200f17308 */ /* 0x0003e40000000800 */
[----:B-1----:R-:W-:-:S06]  /*21d0*/  FFMA.FTZ R2, R54, UR4, -R5 ;  /* 0x0000000436027c23 */ /* 0x002fcc0008010805 */
[----:B------:R1:W-:Y:S02]  /*21e0*/  MUFU.EX2 R131, R2 ;  /* 0x0000000200837308 */ /* 0x0003e40000000800 */
[----:B-1----:R-:W-:-:S06]  /*21f0*/  FFMA.FTZ R2, R55, UR4, -R5 ;  /* 0x0000000437027c23 */ /* 0x002fcc0008010805 */
[----:B------:R1:W3:Y:S02]  /*2200*/  MUFU.EX2 R129, R2 ;  /* 0x0000000200817308 */ /* 0x0002e40000000800 */
[----:B-1----:R-:W-:-:S04]  /*2210*/  FMNMX.FTZ R2, R12, R13, !PT ;  /* 0x0000000d0c027209 */ /* 0x002fc80007810000 */
        /* <DEDUP_REMOVED lines=27> */
[----:B------:R-:W-:Y:S01]  /*23d0*/  FMNMX.FTZ R3, R125, R2, !PT ;  /* 0x000000027d037209 */ /* 0x000fe20007810000 */
[----:B------:R-:W-:-:S03]  /*23e0*/  FFMA.FTZ R2, R74, UR4, -R5 ;  /* 0x000000044a027c23 */ /* 0x000fc60008010805 */
[----:B------:R-:W-:Y:S01]  /*23f0*/  FMNMX.FTZ R4, R184, R3, !PT ;  /* 0x00000003b8047209 */ /* 0x000fe20007810000 */
[----:B------:R1:W-:Y:S01]  /*2400*/  MUFU.EX2 R173, R2 ;  /* 0x0000000200ad7308 */ /* 0x0003e20000000800 */
[----:B------:R-:W-:-:S07]  /*2410*/  FFMA.FTZ R3, R75, UR4, -R5 ;  /* 0x000000044b037c23 */ /* 0x000fce0008010805 */
[----:B------:R4:W-:Y:S01]  /*2420*/  MUFU.EX2 R181, R3 ;  /* 0x0000000300b57308 */ /* 0x0009e20000000800 */
[----:B-1----:R-:W-:Y:S01]  /*2430*/  FMNMX.FTZ R2, R185, R4, !PT ;  /* 0x00000004b9027209 */ /* 0x002fe20007810000 */
[----:B------:R-:W-:-:S04]  /*2440*/  FFMA.FTZ R4, R62, UR4, -R5 ;  /* 0x000000043e047c23 */ /* 0x000fc80008010805 */
[----:B------:R-:W1:Y:S02]  /*2450*/  SHFL.BFLY PT, R6, R2, 0x2, 0x1f ;  /* 0x0c401f0002067f89 */ /* 0x000e6400000e0000 */
[----:B------:R5:W-:Y:S01]  /*2460*/  MUFU.EX2 R193, R4 ;  /* 0x0000000400c17308 */ /* 0x000be20000000800 */
[----:B----4-:R-:W-:-:S07]  /*2470*/  FFMA.FTZ R3, R38, UR4, -R5 ;  /* 0x0000000426037c23 */ /* 0x010fce0008010805 */
[----:B------:R4:W-:Y:S01]  /*2480*/  MUFU.EX2 R182, R3 ;  /* 0x0000000300b67308 */ /* 0x0009e20000000800 */
[----:B-----5:R-:W-:-:S07]  /*2490*/  FFMA.FTZ R4, R66, UR4, -R5 ;  /* 0x0000000442047c23 */ /* 0x020fce0008010805 */
[----:B------:R-:W-:Y:S01]  /*24a0*/  MUFU.EX2 R203, R4 ;  /* 0x0000000400cb7308 */ /* 0x000fe20000000800 */
[----:B-1----:R-:W-:Y:S01]  /*24b0*/  FMNMX.FTZ R2, R2, R6, !PT ;  /* 0x0000000602027209 */ /* 0x002fe20007810000 */
[----:B----4-:R-:W-:-:S04]  /*24c0*/  FFMA.FTZ R3, R39, UR4, -R5 ;  /* 0x0000000427037c23 */ /* 0x010fc80008010805 */
[----:B------:R-:W1:Y:S02]  /*24d0*/  SHFL.BFLY PT, R6, R2, 0x1, 0x1f ;  /* 0x0c201f0002067f89 */ /* 0x000e6400000e0000 */
[----:B------:R4:W-:Y:S02]  /*24e0*/  MUFU.EX2 R183, R3 ;  /* 0x0000000300b77308 */ /* 0x0009e40000000800 */
[----:B----4-:R-:W-:-:S06]  /*24f0*/  FFMA.FTZ R3, R110, UR4, -R5 ;  /* 0x000000046e037c23 */ /* 0x010fcc0008010805 */
[----:B------:R4:W-:Y:S01]  /*2500*/  MUFU.EX2 R192, R3 ;  /* 0x0000000300c07308 */ /* 0x0009e20000000800 */
[----:B-1----:R-:W-:Y:S01]  /*2510*/  FMNMX.FTZ R137, R2, R6, !PT ;  /* 0x0000000602897209 */ /* 0x002fe20007810000 */
[--C-:B------:R-:W-:Y:S01]  /*2520*/  FFMA.FTZ R2, R67, UR4, -R5.reuse ;  /* 0x0000000443027c23 */ /* 0x100fe20008010805 */
[----:B------:R-:W-:Y:S02]  /*2530*/  FFMA.FTZ R6, R170, UR4, -R5 ;  /* 0x00000004aa067c23 */ /* 0x000fe40008010805 */
[----:B------:R-:W-:-:S03]  /*2540*/  FSETP.NEU.FTZ.AND P1, PT, R137, -INF , PT ;  /* 0xff8000008900780b */ /* 0x000fc60003f3d000 */
[----:B------:R1:W-:Y:S08]  /*2550*/  MUFU.EX2 R201, R2 ;  /* 0x0000000200c97308 */ /* 0x0003f00000000800 */
[----:B------:R5:W-:Y:S01]  /*2560*/  MUFU.EX2 R199, R6 ;  /* 0x0000000600c77308 */ /* 0x000be20000000800 */
[----:B----4-:R-:W-:-:S07]  /*2570*/  FFMA.FTZ R3, R111, UR4, -R5 ;  /* 0x000000046f037c23 */ /* 0x010fce0008010805 */
[----:B------:R4:W-:Y:S01]  /*2580*/  MUFU.EX2 R197, R3 ;  /* 0x0000000300c57308 */ /* 0x0009e20000000800 */
[----:B-1----:R-:W-:-:S05]  /*2590*/  FMUL.FTZ R2, R137, UR4 ;  /* 0x0000000489027c20 */ /* 0x002fca0008410000 */
[----:B------:R-:W-:-:S05]  /*25a0*/  FSEL R4, R2, RZ, P1 ;  /* 0x000000ff02047208 */ /* 0x000fca0000800000 */
[----:B-----5:R-:W-:-:S04]  /*25b0*/  FFMA.FTZ R6, R141, UR4, -R4 ;  /* 0x000000048d067c23 */ /* 0x020fc80008010804 */
[----:B------:R-:W-:Y:S01]  /*25c0*/  MUFU.EX2 R112, R6 ;  /* 0x0000000600707308 */ /* 0x000fe20000000800 */
[----:B----4-:R-:W-:-:S07]  /*25d0*/  FFMA.FTZ R3, R63, UR4, -R5 ;  /* 0x000000043f037c23 */ /* 0x010fce0008010805 */
[----:B------:R1:W-:Y:S02]  /*25e0*/  MUFU.EX2 R198, R3 ;  /* 0x0000000300c67308 */ /* 0x0003e40000000800 */
[----:B-1----:R-:W-:-:S06]  /*25f0*/  FFMA.FTZ R3, R114, UR4, -R5 ;  /* 0x0000000472037c23 */ /* 0x002fcc0008010805 */
[----:B------:R1:W-:Y:S02]  /*2600*/  MUFU.EX2 R200, R3 ;  /* 0x0000000300c87308 */ /* 0x0003e40000000800 */
[----:B-1----:R-:W-:-:S06]  /*2610*/  FFMA.FTZ R3, R115, UR4, -R5 ;  /* 0x0000000473037c23 */ /* 0x002fcc0008010805 */
[----:B------:R1:W-:Y:S02]  /*2620*/  MUFU.EX2 R202, R3 ;  /* 0x0000000300ca7308 */ /* 0x0003e40000000800 */
[----:B-1----:R-:W-:-:S04]  /*2630*/  FMNMX.FTZ R3, R14, R15, !PT ;  /* 0x0000000f0e037209 */ /* 0x002fc80007810000 */
[----:B------:R-:W-:-:S04]  /*2640*/  FMNMX.FTZ R3, R46, R3, !PT ;  /* 0x000000032e037209 */ /* 0x000fc80007810000 */
[----:B------:R-:W-:-:S04]  /*2650*/  FMNMX.FTZ R3, R47, R3, !PT ;  /* 0x000000032f037209 */ /* 0x000fc80007810000 */
[----:B------:R-:W-:-:S04]  /*2660*/  FMNMX.FTZ R3, R42, R3, !PT ;  /* 0x000000032a037209 */ /* 0x000fc80007810000 */
[----:B------:R-:W-:-:S04]  /*2670*/  FMNMX.FTZ R3, R43, R3, !PT ;  /* 0x000000032b037209 */ /* 0x000fc80007810000 */
[----:B------:R-:W-:-:S04]  /*2680*/  FMNMX.FTZ R3, R58, R3, !PT ;  /* 0x000000033a037209 */ /* 0x000fc80007810000 */
[----:B------:R-:W-:Y:S01]  /*2690*/  FMNMX.FTZ R2, R59, R3, !PT ;  /* 0x000000033b027209 */ /* 0x000fe20007810000 */
[----:B------:R-:W-:Y:S01]  /*26a0*/  FFMA.FTZ R3, R12, UR4, -R4 ;  /* 0x000000040c037c23 */ /* 0x000fe20008010804 */
[----:B--2---:R-:W-:Y:S02]  /*26b0*/  F2FP.F16.F32.PACK_AB R12, R164, R165 ;  /* 0x000000a5a40c723e */ /* 0x004fe400000000ff */
[----:B------:R-:W-:Y:S01]  /*26c0*/  FMNMX.FTZ R2, R134, R2, !PT ;  /* 0x0000000286027209 */ /* 0x000fe20007810000 */
[----:B------:R1:W-:Y:S03]  /*26d0*/  MUFU.EX2 R95, R3 ;  /* 0x00000003005f7308 */ /* 0x0003e60000000800 */
[----:B------:R-:W-:-:S04]  /*26e0*/  FMNMX.FTZ R2, R135, R2, !PT ;  /* 0x0000000287027209 */ /* 0x000fc80007810000 */
[----:B------:R-:W-:-:S04]  /*26f0*/  FMNMX.FTZ R2, R102, R2, !PT ;  /* 0x0000000266027209 */ /* 0x000fc80007810000 */
[----:B------:R-:W-:-:S04]  /*2700*/  FMNMX.FTZ R2, R103, R2, !PT ;  /* 0x0000000267027209 */ /* 0x000fc80007810000 */
[----:B------:R-:W-:Y:S01]  /*2710*/  FMNMX.FTZ R2, R122, R2, !PT ;  /* 0x000000027a027209 */ /* 0x000fe20007810000 */
[----:B-1----:R-:W-:Y:S01]  /*2720*/  FFMA.FTZ R3, R13, UR4, -R4 ;  /* 0x000000040d037c23 */ /* 0x002fe20008010804 */
[----:B---3--:R-:W-:Y:S02]  /*2730*/  F2FP.F16.F32.PACK_AB R13, R129, R131 ;  /* 0x00000083810d723e */ /* 0x008fe400000000ff */
[----:B------:R-:W-:Y:S01]  /*2740*/  FMNMX.FTZ R2, R123, R2, !PT ;  /* 0x000000027b027209 */ /* 0x000fe20007810000 */
[----:B------:R1:W2:Y:S03]  /*2750*/  MUFU.EX2 R92, R3 ;  /* 0x00000003005c7308 */ /* 0x0002a60000000800 */
[----:B------:R-:W-:-:S04]  /*2760*/  FMNMX.FTZ R2, R106, R2, !PT ;  /* 0x000000026a027209 */ /* 0x000fc80007810000 */
[----:B------:R-:W-:-:S04]  /*2770*/  FMNMX.FTZ R2, R107, R2, !PT ;  /* 0x000000026b027209 */ /* 0x000fc80007810000 */
[----:B------:R-:W-:-:S04]  /*2780*/  FMNMX.FTZ R2, R142, R2, !PT ;  /* 0x000000028e027209 */ /* 0x000fc80007810000 */
[----:B------:R-:W-:Y:S01]  /*2790*/  FMNMX.FTZ R2, R143, R2, !PT ;  /* 0x000000028f027209 */ /* 0x000fe20007810000 */
[----:B-1----:R-:W-:Y:S01]  /*27a0*/  FFMA.FTZ R3, R44, UR4, -R4 ;  /* 0x000000042c037c23 */ /* 0x002fe20008010804 */
[----:B--2---:R-:W-:Y:S02]  /*27b0*/  F2FP.F16.F32.PACK_AB R8, R92, R95 ;  /* 0x0000005f5c08723e */ /* 0x004fe400000000ff */
        /* <DEDUP_REMOVED lines=8> */
[----:B------:R1:W2:Y:S03]  /*2840*/  MUFU.EX2 R93, R3 ;  /* 0x00000003005d7308 */ /* 0x0002a60000000800 */
[----:B------:R-:W-:-:S04]  /*2850*/  FMNMX.FTZ R2, R150, R2, !PT ;  /* 0x0000000296027209 */ /* 0x000fc80007810000 */
[----:B------:R-:W-:-:S04]  /*2860*/  FMNMX.FTZ R2, R151, R2, !PT ;  /* 0x0000000297027209 */ /* 0x000fc80007810000 */
[----:B------:R-:W-:-:S04]  /*2870*/  FMNMX.FTZ R2, R190, R2, !PT ;  /* 0x00000002be027209 */ /* 0x000fc80007810000 */
[----:B------:R-:W-:Y:S01]  /*2880*/  FMNMX.FTZ R2, R191, R2, !PT ;  /* 0x00000002bf027209 */ /* 0x000fe20007810000 */
[----:B-1----:R-:W-:-:S03]  /*2890*/  FFMA.FTZ R3, R40, UR4, -R4 ;  /* 0x0000000428037c23 */ /* 0x002fc60008010804 */
[----:B------:R-:W-:Y:S02]  /*28a0*/  FMNMX.FTZ R2, R126, R2, !PT ;  /* 0x000000027e027209 */ /* 0x000fe40007810000 */
[----:B--2---:R-:W-:Y:S01]  /*28b0*/  F2FP.F16.F32.PACK_AB R10, R93, R94 ;  /* 0x0000005e5d0a723e */ /* 0x004fe200000000ff */
[----:B------:R1:W-:Y:S01]  /*28c0*/  MUFU.EX2 R96, R3 ;  /* 0x0000000300607308 */ /* 0x0003e20000000800 */
[----:B------:R-:W-:-:S04]  /*28d0*/  FMNMX.FTZ R2, R127, R2, !PT ;  /* 0x000000027f027209 */ /* 0x000fc80007810000 */
[----:B------:R-:W-:-:S04]  /*28e0*/  FMNMX.FTZ R2, R186, R2, !PT ;  /* 0x00000002ba027209 */ /* 0x000fc80007810000 */
[----:B------:R-:W-:-:S05]  /*28f0*/  FMNMX.FTZ R2, R187, R2, !PT ;  /* 0x00000002bb027209 */ /* 0x000fca0007810000 */
[----:B------:R-:W2:Y:S01]  /*2900*/  SHFL.BFLY PT, R7, R2, 0x2, 0x1f ;  /* 0x0c401f0002077f89 */ /* 0x000ea200000e0000 */
[----:B-1----:R-:W-:-:S04]  /*2910*/  FFMA.FTZ R3, R41, UR4, -R4 ;  /* 0x0000000429037c23 */ /* 0x002fc80008010804 */
[----:B------:R1:W-:Y:S02]  /*2920*/  MUFU.EX2 R97, R3 ;  /* 0x0000000300617308 */ /* 0x0003e40000000800 */
[----:B-1----:R-:W-:Y:S01]  /*2930*/  FFMA.FTZ R3, R56, UR4, -R4 ;  /* 0x0000000438037c23 */ /* 0x002fe20008010804 */
[----:B--2---:R-:W-:-:S05]  /*2940*/  FMNMX.FTZ R2, R2, R7, !PT ;  /* 0x0000000702027209 */ /* 0x004fca0007810000 */
[----:B------:R1:W-:Y:S01]  /*2950*/  MUFU.EX2 R99, R3 ;  /* 0x0000000300637308 */ /* 0x0003e20000000800 */
[----:B------:R-:W2:Y:S01]  /*2960*/  SHFL.BFLY PT, R6, R2, 0x1, 0x1f ;  /* 0x0c201f0002067f89 */ /* 0x000ea200000e0000 */
        /* <DEDUP_REMOVED lines=28> */
[--C-:B-1----:R-:W-:Y:S01]  /*2b30*/  FFMA.FTZ R3, R20, UR4, -R4.reuse ;  /* 0x0000000414037c23 */ /* 0x102fe20008010804 */
[----:B--2---:R-:W-:Y:S01]  /*2b40*/  FMNMX.FTZ R20, R2, R6, !PT ;  /* 0x0000000602147209 */ /* 0x004fe20007810000 */
[----:B------:R-:W-:Y:S01]  /*2b50*/  FFMA.FTZ R2, R21, UR4, -R4 ;  /* 0x0000000415027c23 */ /* 0x000fe20008010804 */
[----:B------:R-:W-:-:S03]  /*2b60*/  LEA R6, R91, R90, 0x5 ;  /* 0x0000005a5b067211 */ /* 0x000fc600078e28ff */
[----:B------:R1:W-:Y:S01]  /*2b70*/  MUFU.EX2 R128, R3 ;  /* 0x0000000300807308 */ /* 0x0003e20000000800 */
[----:B------:R-:W-:-:S07]  /*2b80*/  FSETP.NEU.FTZ.AND P1, PT, R20, -INF , PT ;  /* 0xff8000001400780b */ /* 0x000fce0003f3d000 */
[----:B------:R2:W-:Y:S01]  /*2b90*/  MUFU.EX2 R121, R2 ;  /* 0x0000000200797308 */ /* 0x0005e20000000800 */
[----:B-1----:R-:W-:-:S05]  /*2ba0*/  FMUL.FTZ R3, R20, UR4 ;  /* 0x0000000414037c20 */ /* 0x002fca0008410000 */
[----:B------:R-:W-:Y:S01]  /*2bb0*/  FSEL R3, R3, RZ, P1 ;  /* 0x000000ff03037208 */ /* 0x000fe20000800000 */
[----:B--2---:R-:W-:-:S04]  /*2bc0*/  FFMA.FTZ R2, R148, UR4, -R4 ;  /* 0x0000000494027c23 */ /* 0x004fc80008010804 */
[----:B------:R1:W-:Y:S02]  /*2bd0*/  MUFU.EX2 R120, R2 ;  /* 0x0000000200787308 */ /* 0x0003e40000000800 */
[----:B-1----:R-:W-:Y:S01]  /*2be0*/  IADD3 R2, R89, R6, RZ ;  /* 0x0000000659027210 */ /* 0x002fe20007ffe0ff */
[--C-:B------:R-:W-:Y:S01]  /*2bf0*/  FFMA.FTZ R6, R14, UR4, -R3.reuse ;  /* 0x000000040e067c23 */ /* 0x100fe20008010803 */
[----:B------:R-:W-:Y:S02]  /*2c00*/  F2FP.F16.F32.PACK_AB R14, R167, R166 ;  /* 0x000000a6a70e723e */ /* 0x000fe400000000ff */
[----:B------:R-:W-:Y:S01]  /*2c10*/  LEA R212, R2, UR5, 0x1 ;  /* 0x0000000502d47c11 */ /* 0x000fe2000f8e08ff */
[--C-:B------:R-:W-:Y:S01]  /*2c20*/  FFMA.FTZ R2, R15, UR4, -R3.reuse ;  /* 0x000000040f027c23 */ /* 0x100fe20008010803 */
[----:B------:R-:W-:Y:S01]  /*2c30*/  MUFU.EX2 R7, R6 ;  /* 0x0000000600077308 */ /* 0x000fe20000000800 */
[----:B------:R-:W-:Y:S02]  /*2c40*/  F2FP.F16.F32.PACK_AB R15, R136, R130 ;  /* 0x00000082880f723e */ /* 0x000fe400000000ff */
[----:B------:R-:W1:Y:S01]  /*2c50*/  LDSM.16.MT88.4 R16, [R212+0x4000] ;  /* 0x00400000d410783b */ /* 0x000e620000004200 */
[----:B------:R-:W-:Y:S01]  /*2c60*/  IADD3 R213, R0, R212, RZ ;  /* 0x000000d400d57210 */ /* 0x000fe20007ffe0ff */
[----:B------:R-:W-:-:S02]  /*2c70*/  FFMA.FTZ R0, R46, UR4, -R3 ;  /* 0x000000042e007c23 */ /* 0x000fc40008010803 */
[----:B------:R-:W-:Y:S01]  /*2c80*/  LDSM.16.MT88.4 R28, [R212+0x4400] ;  /* 0x00440000d41c783b */ /* 0x000fe20000004200 */
[----:B------:R-:W2:Y:S03]  /*2c90*/  MUFU.EX2 R6, R2 ;  /* 0x0000000200067308 */ /* 0x000ea60000000800 */
[----:B------:R-:W3:Y:S04]  /*2ca0*/  LDSM.16.MT88.4 R24, [R213+0x4000] ;  /* 0x00400000d518783b */ /* 0x000ee80000004200 */
[----:B------:R-:W4:Y:S01]  /*2cb0*/  LDSM.16.MT88.4 R32, [R213+0x4400] ;  /* 0x00440000d520783b */ /* 0x000f220000004200 */
[----:B------:R5:W-:Y:S01]  /*2cc0*/  MUFU.EX2 R78, R0 ;  /* 0x00000000004e7308 */ /* 0x000be20000000800 */
[----:B--2---:R-:W-:-:S02]  /*2cd0*/  F2FP.F16.F32.PACK_AB R9, R6, R7 ;  /* 0x000000070609723e */ /* 0x004fc400000000ff */
[----:B------:R-:W-:-:S04]  /*2ce0*/  LOP3.LUT R2, R196, 0xffffffe0, RZ, 0xc0, !PT ;  /* 0xffffffe0c4027812 */ /* 0x000fc800078ec0ff */
[----:B------:R-:W-:Y:S01]  /*2cf0*/  IADD3 R252, -R2, R252, RZ ;  /* 0x000000fc02fc7210 */ /* 0x000fe20007ffe1ff */
[----:B------:R-:W-:Y:S01]  /*2d00*/  FADD.FTZ R2, R165, R164 ;  /* 0x000000a4a5027221 */ /* 0x000fe20000010000 */
[----:B-----5:R-:W-:Y:S01]  /*2d10*/  FFMA.FTZ R0, R47, UR4, -R3 ;  /* 0x000000042f007c23 */ /* 0x020fe20008010803 */
[----:B------:R-:W-:-:S03]  /*2d20*/  F2FP.F16.F32.PACK_AB R164, R239, R240 ;  /* 0x000000f0efa4723e */ /* 0x000fc600000000ff */
[----:B------:R2:W5:Y:S01]  /*2d30*/  MUFU.EX2 R80, R0 ;  /* 0x0000000000507308 */ /* 0x0005620000000800 */
[C---:B-1----:R-:W-:Y:S06]  /*2d40*/  HMMA.16816.F32 R52, R12.reuse, R18, RZ ;  /* 0x000000120c34723c */ /* 0x042fec00000018ff */
[----:B---3--:R-:W-:Y:S01]  /*2d50*/  HMMA.16816.F32 R44, R12, R24, RZ ;  /* 0x000000180c2c723c */ /* 0x008fe200000018ff */
[----:B--2---:R-:W-:Y:S01]  /*2d60*/  FFMA.FTZ R0, R149, UR4, -R4 ;  /* 0x0000000495007c23 */ /* 0x004fe20008010804 */
[----:B-----5:R-:W-:-:S03]  /*2d70*/  F2FP.F16.F32.PACK_AB R11, R80, R78 ;  /* 0x0000004e500b723e */ /* 0x020fc600000000ff */
[----:B------:R1:W-:Y:S04]  /*2d80*/  MUFU.EX2 R91, R0 ;  /* 0x00000000005b7308 */ /* 0x0003e80000000800 */
[C---:B------:R-:W-:Y:S06]  /*2d90*/  HMMA.16816.F32 R36, R8.reuse, R16, RZ ;  /* 0x000000100824723c */ /* 0x040fec00000018ff */
[C---:B------:R-:W-:Y:S06]  /*2da0*/  HMMA.16816.F32 R64, R8.reuse, R18, RZ ;  /* 0x000000120840723c */ /* 0x040fec00000018ff */
[----:B------:R-:W-:Y:S01]  /*2db0*/  HMMA.16816.F32 R48, R8, R24, RZ ;  /* 0x000000180830723c */ /* 0x000fe200000018ff */
[----:B-1----:R-:W-:-:S04]  /*2dc0*/  FFMA.FTZ R0, R42, UR4, -R3 ;  /* 0x000000042a007c23 */ /* 0x002fc80008010803 */
[----:B------:R1:W-:Y:S01]  /*2dd0*/  MUFU.EX2 R82, R0 ;  /* 0x0000000000527308 */ /* 0x0003e20000000800 */
[----:B------:R-:W-:Y:S07]  /*2de0*/  HMMA.16816.F32 R60, R8, R26, RZ ;  /* 0x0000001a083c723c */ /* 0x000fee00000018ff */
[----:B------:R-:W-:Y:S02]  /*2df0*/  F2FP.F16.F32.PACK_AB R8, R97, R96 ;  /* 0x000000606108723e */ /* 0x000fe400000000ff */
[----:B------:R-:W-:Y:S01]  /*2e00*/  F2FP.F16.F32.PACK_AB R10, R98, R99 ;  /* 0x00000063620a723e */ /* 0x000fe200000000ff */
[----:B-1----:R-:W-:-:S02]  /*2e10*/  FFMA.FTZ R0, R43, UR4, -R3 ;  /* 0x000000042b007c23 */ /* 0x002fc40008010803 */
[----:B------:R-:W-:Y:S02]  /*2e20*/  HMMA.16816.F32 R40, R12, R26, RZ ;  /* 0x0000001a0c28723c */ /* 0x000fe400000018ff */
[----:B------:R1:W2:Y:S02]  /*2e30*/  MUFU.EX2 R84, R0 ;  /* 0x0000000000547308 */ /* 0x0002a40000000800 */
[----:B-1----:R-:W-:Y:S01]  /*2e40*/  FFMA.FTZ R0, R58, UR4, -R3 ;  /* 0x000000043a007c23 */ /* 0x002fe20008010803 */
[----:B--2---:R-:W-:-:S05]  /*2e50*/  F2FP.F16.F32.PACK_AB R9, R84, R82 ;  /* 0x000000525409723e */ /* 0x004fca00000000ff */
[----:B------:R1:W-:Y:S02]  /*2e60*/  MUFU.EX2 R87, R0 ;  /* 0x0000000000577308 */ /* 0x0003e40000000800 */
[----:B-1----:R-:W-:Y:S02]  /*2e70*/  FFMA.FTZ R0, R59, UR4, -R3 ;  /* 0x000000043b007c23 */ /* 0x002fe40008010803 */
[----:B------:R-:W-:Y:S01]  /*2e80*/  HMMA.16816.F32 R56, R12, R16, RZ ;  /* 0x000000100c38723c */ /* 0x000fe200000018ff */
[----:B------:R-:W1:Y:S03]  /*2e90*/  LDSM.16.MT88.4 R16, [R212+0x4800] ;  /* 0x00480000d410783b */ /* 0x000e660000004200 */
[----:B------:R2:W3:Y:S03]  /*2ea0*/  MUFU.EX2 R88, R0 ;  /* 0x0000000000587308 */ /* 0x0004e60000000800 */
[----:B------:R-:W-:-:S02]  /*2eb0*/  F2FP.F16.F32.PACK_AB R12, R204, R205 ;  /* 0x000000cdcc0c723e */ /* 0x000fc400000000ff */
[----:B------:R-:W-:Y:S02]  /*2ec0*/  F2FP.F16.F32.PACK_AB R13, R162, R160 ;  /* 0x000000a0a20d723e */ /* 0x000fe400000000ff */
[----:B------:R-:W-:Y:S02]  /*2ed0*/  F2FP.F16.F32.PACK_AB R14, R207, R206 ;  /* 0x000000cecf0e723e */ /* 0x000fe400000000ff */
[----:B------:R-:W-:Y:S01]  /*2ee0*/  F2FP.F16.F32.PACK_AB R15, R163, R161 ;  /* 0x000000a1a30f723e */ /* 0x000fe200000000ff */
[----:B--2---:R-:W-:Y:S01]  /*2ef0*/  FFMA.FTZ R0, R188, UR4, -R4 ;  /* 0x00000004bc007c23 */ /* 0x004fe20008010804 */
[----:B---3--:R-:W-:-:S05]  /*2f00*/  F2FP.F16.F32.PACK_AB R11, R88, R87 ;  /* 0x00000057580b723e */ /* 0x008fca00000000ff */
[----:B----4-:R-:W-:Y:S01]  /*2f10*/  HMMA.16816.F32 R40, R12, R34, R40 ;  /* 0x000000220c28723c */ /* 0x010fe20000001828 */
[----:B------:R2:W-:Y:S05]  /*2f20*/  MUFU.EX2 R90, R0 ;  /* 0x00000000005a7308 */ /* 0x0005ea0000000800 */
[C---:B------:R-:W-:Y:S01]  /*2f30*/  HMMA.16816.F32 R24, R8.reuse, R28, R36 ;  /* 0x0000001c0818723c */ /* 0x040fe20000001824 */
[----:B------:R-:W3:Y:S05]  /*2f40*/  LDSM.16.MT88.4 R36, [R213+0x4800] ;  /* 0x00480000d524783b */ /* 0x000eea0000004200 */
[C---:B------:R-:W-:Y:S06]  /*2f50*/  HMMA.16816.F32 R48, R8.reuse, R32, R48 ;  /* 0x000000200830723c */ /* 0x040fec0000001830 */
[----:B------:R-:W-:Y:S01]  /*2f60*/  HMMA.16816.F32 R68, R8, R30, R64 ;  /* 0x0000001e0844723c */ /* 0x000fe20000001840 */
[----:B--2---:R-:W-:-:S04]  /*2f70*/  FFMA.FTZ R0, R134, UR4, -R3 ;  /* 0x0000000486007c23 */ /* 0x004fc80008010803 */
[----:B------:R2:W-:Y:S01]  /*2f80*/  MUFU.EX2 R86, R0 ;  /* 0x0000000000567308 */ /* 0x0005e20000000800 */
[----:B------:R-:W-:Y:S06]  /*2f90*/  HMMA.16816.F32 R60, R8, R34, R60 ;  /* 0x00000022083c723c */ /* 0x000fec000000183c */
[----:B------:R-:W-:Y:S01]  /*2fa0*/  HMMA.16816.F32 R64, R12, R32, R44 ;  /* 0x000000200c40723c */ /* 0x000fe2000000182c */
[----:B------:R-:W-:Y:S02]  /*2fb0*/  F2FP.F16.F32.PACK_AB R8, R110, R108 ;  /* 0x0000006c6e08723e */ /* 0x000fe400000000ff */
[----:B------:R-:W-:-:S03]  /*2fc0*/  F2FP.F16.F32.PACK_AB R10, R100, R109 ;  /* 0x0000006d640a723e */ /* 0x000fc600000000ff */
[----:B------:R-:W-:Y:S01]  /*2fd0*/  HMMA.16816.F32 R56, R12, R28, R56 ;  /* 0x0000001c0c38723c */ /* 0x000fe20000001838 */
[----:B--2---:R-:W-:-:S05]  /*2fe0*/  FFMA.FTZ R0, R135, UR4, -R3 ;  /* 0x0000000487007c23 */ /* 0x004fca0008010803 */
[----:B------:R-:W-:Y:S01]  /*2ff0*/  HMMA.16816.F32 R44, R12, R30, R52 ;  /* 0x0000001e0c2c723c */ /* 0x000fe20000001834 */
[----:B------:R-:W-:Y:S01]  /*3000*/  LDSM.16.MT88.4 R28, [R213+0x4c00] ;  /* 0x004c0000d51c783b */ /* 0x000fe20000004200 */
[----:B------:R2:W4:Y:S05]  /*3010*/  MUFU.EX2 R85, R0 ;  /* 0x0000000000557308 */ /* 0x00052a0000000800 */
[----:B------:R-:W-:Y:S02]  /*3020*/  F2FP.F16.F32.PACK_AB R12, R224, R208 ;  /* 0x000000d0e00c723e */ /* 0x000fe400000000ff */
[----:B------:R-:W-:Y:S02]  /*3030*/  F2FP.F16.F32.PACK_AB R13, R180, R172 ;  /* 0x000000acb40d723e */ /* 0x000fe400000000ff */
[----:B------:R-:W-:-:S02]  /*3040*/  F2FP.F16.F32.PACK_AB R14, R222, R223 ;  /* 0x000000dfde0e723e */ /* 0x000fc400000000ff */
[----:B------:R-:W-:Y:S01]  /*3050*/  F2FP.F16.F32.PACK_AB R15, R178, R179 ;  /* 0x000000b3b20f723e */ /* 0x000fe200000000ff */
[----:B--2---:R-:W-:Y:S01]  /*3060*/  FFMA.FTZ R0, R102, UR4, -R3 ;  /* 0x0000000466007c23 */ /* 0x004fe20008010803 */
[----:B----4-:R-:W-:-:S05]  /*3070*/  F2FP.F16.F32.PACK_AB R9, R85, R86 ;  /* 0x000000565509723e */ /* 0x010fca00000000ff */
[----:B-1----:R-:W-:Y:S01]  /*3080*/  HMMA.16816.F32 R56, R12, R16, R56 ;  /* 0x000000100c38723c */ /* 0x002fe20000001838 */
[----:B------:R1:W-:Y:S02]  /*3090*/  MUFU.EX2 R83, R0 ;  /* 0x0000000000537308 */ /* 0x0003e40000000800 */
[----:B-1----:R-:W-:-:S06]  /*30a0*/  FFMA.FTZ R0, R103, UR4, -R3 ;  /* 0x0000000467007c23 */ /* 0x002fcc0008010803 */
[----:B------:R1:W2:Y:S02]  /*30b0*/  MUFU.EX2 R79, R0 ;  /* 0x00000000004f7308 */ /* 0x0002a40000000800 */
[----:B-1----:R-:W-:Y:S01]  /*30c0*/  FFMA.FTZ R0, R189, UR4, -R4 ;  /* 0x00000004bd007c23 */ /* 0x002fe20008010804 */
[----:B--2---:R-:W-:-:S05]  /*30d0*/  F2FP.F16.F32.PACK_AB R11, R79, R83 ;  /* 0x000000534f0b723e */ /* 0x004fca00000000ff */
[----:B------:R1:W-:Y:S02]  /*30e0*/  MUFU.EX2 R89, R0 ;  /* 0x0000000000597308 */ /* 0x0003e40000000800 */
[C---:B------:R-:W-:Y:S01]  /*30f0*/  HMMA.16816.F32 R32, R8.reuse, R16, R24 ;  /* 0x000000100820723c */ /* 0x040fe20000001818 */
[----:B------:R-:W2:Y:S05]  /*3100*/  LDSM.16.MT88.4 R24, [R212+0x4c00] ;  /* 0x004c0000d418783b */ /* 0x000eaa0000004200 */
[C---:B---3--:R-:W-:Y:S06]  /*3110*/  HMMA.16816.F32 R156, R8.reuse, R36, R48 ;  /* 0x00000024089c723c */ /* 0x048fec0000001830 */
[----:B------:R-:W-:Y:S01]  /*3120*/  HMMA.16816.F32 R52, R8, R18, R68 ;  /* 0x000000120834723c */ /* 0x000fe20000001844 */
[----:B-1----:R-:W-:-:S04]  /*3130*/  FFMA.FTZ R0, R122, UR4, -R3 ;  /* 0x000000047a007c23 */ /* 0x002fc80008010803 */
[----:B------:R1:W-:Y:S01]  /*3140*/  MUFU.EX2 R77, R0 ;  /* 0x00000000004d7308 */ /* 0x0003e20000000800 */
[----:B------:R-:W-:Y:S01]  /*3150*/  HMMA.16816.F32 R48, R12, R18, R44 ;  /* 0x000000120c30723c */ /* 0x000fe2000000182c */
[----:B------:R-:W3:Y:S05]  /*3160*/  LDSM.16.MT88.4 R16, [R212+0x5000] ;  /* 0x00500000d410783b */ /* 0x000eea0000004200 */
[----:B------:R-:W-:Y:S06]  /*3170*/  HMMA.16816.F32 R60, R8, R38, R60 ;  /* 0x00000026083c723c */ /* 0x000fec000000183c */
[----:B------:R-:W-:Y:S01]  /*3180*/  HMMA.16816.F32 R44, R12, R36, R64 ;  /* 0x000000240c2c723c */ /* 0x000fe20000001840 */
[----:B------:R-:W-:-:S02]  /*3190*/  F2FP.F16.F32.PACK_AB R8, R111, R101 ;  /* 0x000000656f08723e */ /* 0x000fc400000000ff */
[----:B------:R-:W-:Y:S01]  /*31a0*/  F2FP.F16.F32.PACK_AB R10, R105, R104 ;  /* 0x00000068690a723e */ /* 0x000fe200000000ff */
[----:B-1----:R-:W-:Y:S02]  /*31b0*/  FFMA.FTZ R0, R123, UR4, -R3 ;  /* 0x000000047b007c23 */ /* 0x002fe40008010803 */
[----:B------:R-:W-:Y:S01]  /*31c0*/  HMMA.16816.F32 R36, R12, R38, R40 ;  /* 0x000000260c24723c */ /* 0x000fe20000001828 */
[----:B------:R-:W1:Y:S01]  /*31d0*/  LDSM.16.MT88.4 R40, [R213+0x5000] ;  /* 0x00500000d528783b */ /* 0x000e620000004200 */
[----:B------:R4:W5:Y:S05]  /*31e0*/  MUFU.EX2 R76, R0 ;  /* 0x00000000004c7308 */ /* 0x00096a0000000800 */
[----:B------:R-:W-:-:S02]  /*31f0*/  F2FP.F16.F32.PACK_AB R12, R220, R221 ;  /* 0x000000dddc0c723e */ /* 0x000fc400000000ff */
[----:B------:R-:W-:Y:S02]  /*3200*/  F2FP.F16.F32.PACK_AB R13, R176, R177 ;  /* 0x000000b1b00d723e */ /* 0x000fe400000000ff */
[----:B------:R-:W-:Y:S02]  /*3210*/  F2FP.F16.F32.PACK_AB R14, R218, R219 ;  /* 0x000000dbda0e723e */ /* 0x000fe400000000ff */
[----:B------:R-:W-:Y:S01]  /*3220*/  F2FP.F16.F32.PACK_AB R15, R174, R175 ;  /* 0x000000afae0f723e */ /* 0x000fe200000000ff */
[----:B----4-:R-:W-:Y:S01]  /*3230*/  FFMA.FTZ R0, R106, UR4, -R3 ;  /* 0x000000046a007c23 */ /* 0x010fe20008010803 */
[----:B-----5:R-:W-:-:S05]  /*3240*/  F2FP.F16.F32.PACK_AB R9, R76, R77 ;  /* 0x0000004d4c09723e */ /* 0x020fca00000000ff */
[C---:B--2---:R-:W-:Y:S01]  /*3250*/  HMMA.16816.F32 R56, R12.reuse, R24, R56 ;  /* 0x000000180c38723c */ /* 0x044fe20000001838 */
[----:B------:R2:W-:Y:S05]  /*3260*/  MUFU.EX2 R75, R0 ;  /* 0x00000000004b7308 */ /* 0x0005ea0000000800 */
[C---:B------:R-:W-:Y:S06]  /*3270*/  HMMA.16816.F32 R48, R12.reuse, R26, R48 ;  /* 0x0000001a0c30723c */ /* 0x040fec0000001830 */
[----:B------:R-:W-:Y:S01]  /*3280*/  HMMA.16816.F32 R44, R12, R28, R44 ;  /* 0x0000001c0c2c723c */ /* 0x000fe2000000182c */
[----:B--2---:R-:W-:-:S04]  /*3290*/  FFMA.FTZ R0, R107, UR4, -R3 ;  /* 0x000000046b007c23 */ /* 0x004fc80008010803 */
[----:B------:R2:W4:Y:S02]  /*32a0*/  MUFU.EX2 R74, R0 ;  /* 0x00000000004a7308 */ /* 0x0005240000000800 */
[----:B--2---:R-:W-:Y:S01]  /*32b0*/  FFMA.FTZ R0, R124, UR4, -R4 ;  /* 0x000000047c007c23 */ /* 0x004fe20008010804 */
[----:B----4-:R-:W-:-:S05]  /*32c0*/  F2FP.F16.F32.PACK_AB R11, R74, R75 ;  /* 0x0000004b4a0b723e */ /* 0x010fca00000000ff */
[----:B------:R2:W-:Y:S02]  /*32d0*/  MUFU.EX2 R81, R0 ;  /* 0x0000000000517308 */ /* 0x0005e40000000800 */
[C---:B------:R-:W-:Y:S06]  /*32e0*/  HMMA.16816.F32 R32, R8.reuse, R24, R32 ;  /* 0x000000180820723c */ /* 0x040fec0000001820 */
[C---:B------:R-:W-:Y:S06]  /*32f0*/  HMMA.16816.F32 R52, R8.reuse, R26, R52 ;  /* 0x0000001a0834723c */ /* 0x040fec0000001834 */
[----:B------:R-:W-:Y:S01]  /*3300*/  HMMA.16816.F32 R156, R8, R28, R156 ;  /* 0x0000001c089c723c */ /* 0x000fe2000000189c */
[----:B--2---:R-:W-:-:S04]  /*3310*/  FFMA.FTZ R0, R142, UR4, -R3 ;  /* 0x000000048e007c23 */ /* 0x004fc80008010803 */
[----:B------:R2:W-:Y:S01]  /*3320*/  MUFU.EX2 R72, R0 ;  /* 0x0000000000487308 */ /* 0x0005e20000000800 */
[-C--:B------:R-:W-:Y:S06]  /*3330*/  HMMA.16816.F32 R60, R8, R30.reuse, R60 ;  /* 0x0000001e083c723c */ /* 0x080fec000000183c */
[----:B------:R-:W-:Y:S01]  /*3340*/  HMMA.16816.F32 R28, R12, R30, R36 ;  /* 0x0000001e0c1c723c */ /* 0x000fe20000001824 */
[----:B------:R-:W-:Y:S01]  /*3350*/  F2FP.F16.F32.PACK_AB R8, R112, R113 ;  /* 0x000000717008723e */ /* 0x000fe200000000ff */
[----:B------:R-:W-:Y:S01]  /*3360*/  LDSM.16.MT88.4 R36, [R213+0x5400] ;  /* 0x00540000d524783b */ /* 0x000fe20000004200 */
[----:B------:R-:W-:-:S04]  /*3370*/  F2FP.F16.F32.PACK_AB R10, R115, R114 ;  /* 0x00000072730a723e */ /* 0x000fc800000000ff */
[----:B------:R-:W-:Y:S02]  /*3380*/  F2FP.F16.F32.PACK_AB R12, R210, R211 ;  /* 0x000000d3d20c723e */ /* 0x000fe400000000ff */
[----:B------:R-:W-:Y:S01]  /*3390*/  F2FP.F16.F32.PACK_AB R13, R181, R173 ;  /* 0x000000adb50d723e */ /* 0x000fe200000000ff */
[--C-:B--2---:R-:W-:Y:S01]  /*33a0*/  FFMA.FTZ R0, R143, UR4, -R3.reuse ;  /* 0x000000048f007c23 */ /* 0x104fe20008010803 */
[----:B------:R-:W-:Y:S02]  /*33b0*/  F2FP.F16.F32.PACK_AB R14, R227, R209 ;  /* 0x000000d1e30e723e */ /* 0x000fe400000000ff */
[----:B------:R-:W-:Y:S01]  /*33c0*/  F2FP.F16.F32.PACK_AB R15, R183, R182 ;  /* 0x000000b6b70f723e */ /* 0x000fe200000000ff */
[----:B------:R2:W4:Y:S06]  /*33d0*/  MUFU.EX2 R71, R0 ;  /* 0x0000000000477308 */ /* 0x00052c0000000800 */
[C---:B---3--:R-:W-:Y:S06]  /*33e0*/  HMMA.16816.F32 R48, R12.reuse, R18, R48 ;  /* 0x000000120c30723c */ /* 0x048fec0000001830 */
[----:B-1----:R-:W-:Y:S01]  /*33f0*/  HMMA.16816.F32 R44, R12, R40, R44 ;  /* 0x000000280c2c723c */ /* 0x002fe2000000182c */
[----:B--2---:R-:W-:Y:S01]  /*3400*/  FFMA.FTZ R0, R118, UR4, -R3 ;  /* 0x0000000476007c23 */ /* 0x004fe20008010803 */
[----:B----4-:R-:W-:-:S03]  /*3410*/  F2FP.F16.F32.PACK_AB R9, R71, R72 ;  /* 0x000000484709723e */ /* 0x010fc600000000ff */
[----:B------:R1:W-:Y:S02]  /*3420*/  MUFU.EX2 R70, R0 ;  /* 0x0000000000467308 */ /* 0x0003e40000000800 */
[----:B-1----:R-:W-:-:S06]  /*3430*/  FFMA.FTZ R0, R119, UR4, -R3 ;  /* 0x0000000477007c23 */ /* 0x002fcc0008010803 */
[----:B------:R1:W2:Y:S02]  /*3440*/  MUFU.EX2 R69, R0 ;  /* 0x0000000000457308 */ /* 0x0002a40000000800 */
[----:B-1----:R-:W-:Y:S01]  /*3450*/  FFMA.FTZ R0, R125, UR4, -R4 ;  /* 0x000000047d007c23 */ /* 0x002fe20008010804 */
[----:B--2---:R-:W-:-:S05]  /*3460*/  F2FP.F16.F32.PACK_AB R11, R69, R70 ;  /* 0x00000046450b723e */ /* 0x004fca00000000ff */
[----:B------:R1:W2:Y:S02]  /*3470*/  MUFU.EX2 R73, R0 ;  /* 0x0000000000497308 */ /* 0x0002a40000000800 */
[C---:B------:R-:W-:Y:S01]  /*3480*/  HMMA.16816.F32 R24, R8.reuse, R16, R32 ;  /* 0x000000100818723c */ /* 0x040fe20000001820 */
[----:B------:R-:W3:Y:S05]  /*3490*/  LDSM.16.MT88.4 R32, [R212+0x5400] ;  /* 0x00540000d420783b */ /* 0x000eea0000004200 */
[----:B------:R-:W-:Y:S06]  /*34a0*/  HMMA.16816.F32 R152, R8, R18, R52 ;  /* 0x000000120898723c */ /* 0x000fec0000001834 */
[----:B------:R-:W-:Y:S01]  /*34b0*/  HMMA.16816.F32 R52, R12, R16, R56 ;  /* 0x000000100c34723c */ /* 0x000fe20000001838 */
[----:B-1----:R-:W-:Y:S01]  /*34c0*/  FFMA.FTZ R0, R146, UR4, -R3 ;  /* 0x0000000492007c23 */ /* 0x002fe20008010803 */
[----:B------:R-:W-:-:S02]  /*34d0*/  F2FP.F16.F32.PACK_AB R18, R235, R233 ;  /* 0x000000e9eb12723e */ /* 0x000fc400000000ff */
[----:B------:R-:W-:Y:S01]  /*34e0*/  F2FP.F16.F32.PACK_AB R19, R198, R193 ;  /* 0x000000c1c613723e */ /* 0x000fe200000000ff */
[----:B------:R1:W-:Y:S01]  /*34f0*/  MUFU.EX2 R68, R0 ;  /* 0x0000000000447308 */ /* 0x0003e20000000800 */
[C---:B------:R-:W-:Y:S01]  /*3500*/  HMMA.16816.F32 R156, R8.reuse, R40, R156 ;  /* 0x00000028089c723c */ /* 0x040fe2000000189c */
[----:B------:R-:W-:Y:S02]  /*3510*/  F2FP.F16.F32.PACK_AB R16, R232, R231 ;  /* 0x000000e7e810723e */ /* 0x000fe400000000ff */
[----:B------:R-:W-:Y:S02]  /*3520*/  F2FP.F16.F32.PACK_AB R17, R197, R192 ;  /* 0x000000c0c511723e */ /* 0x000fe400000000ff */
[----:B--2---:R-:W-:Y:S01]  /*3530*/  F2FP.F16.F32.PACK_AB R168, R73, R81 ;  /* 0x0000005149a8723e */ /* 0x004fe200000000ff */
[-C--:B------:R-:W-:Y:S06]  /*3540*/  HMMA.16816.F32 R60, R8, R42.reuse, R60 ;  /* 0x0000002a083c723c */ /* 0x080fec000000183c */
[----:B------:R-:W-:Y:S01]  /*3550*/  HMMA.16816.F32 R40, R12, R42, R28 ;  /* 0x0000002a0c28723c */ /* 0x000fe2000000181c */
[----:B------:R-:W-:Y:S01]  /*3560*/  F2FP.F16.F32.PACK_AB R8, R117, R116 ;  /* 0x000000747508723e */ /* 0x000fe200000000ff */
[----:B------:R-:W-:Y:S01]  /*3570*/  LDSM.16.MT88.4 R28, [R213+0x5800] ;  /* 0x00580000d51c783b */ /* 0x000fe20000004200 */
[----:B------:R-:W-:Y:S01]  /*3580*/  F2FP.F16.F32.PACK_AB R10, R121, R128 ;  /* 0x00000080790a723e */ /* 0x000fe200000000ff */
[----:B-1----:R-:W-:-:S03]  /*3590*/  FFMA.FTZ R0, R147, UR4, -R3 ;  /* 0x0000000493007c23 */ /* 0x002fc60008010803 */
[----:B------:R-:W-:Y:S01]  /*35a0*/  F2FP.F16.F32.PACK_AB R12, R91, R120 ;  /* 0x000000785b0c723e */ /* 0x000fe200000000ff */
[----:B------:R1:W2:Y:S01]  /*35b0*/  MUFU.EX2 R66, R0 ;  /* 0x0000000000427308 */ /* 0x0002a20000000800 */
[----:B------:R-:W-:Y:S01]  /*35c0*/  F2FP.F16.F32.PACK_AB R14, R89, R90 ;  /* 0x0000005a590e723e */ /* 0x000fe200000000ff */
[C---:B---3--:R-:W-:Y:S06]  /*35d0*/  HMMA.16816.F32 R52, R16.reuse, R32, R52 ;  /* 0x000000201034723c */ /* 0x048fec0000001834 */
[----:B------:R-:W-:Y:S01]  /*35e0*/  HMMA.16816.F32 R48, R16, R34, R48 ;  /* 0x000000221030723c */ /* 0x000fe20000001830 */
[----:B-1----:R-:W-:Y:S01]  /*35f0*/  FFMA.FTZ R0, R22, UR4, -R3 ;  /* 0x0000000416007c23 */ /* 0x002fe20008010803 */
[----:B--2---:R-:W-:-:S03]  /*3600*/  F2FP.F16.F32.PACK_AB R9, R66, R68 ;  /* 0x000000444209723e */ /* 0x004fc600000000ff */
        /* <DEDUP_REMOVED lines=8> */
[----:B------:R-:W-:Y:S06]  /*3690*/  HMMA.16816.F32 R152, R8, R34, R152 ;  /* 0x000000220898723c */ /* 0x000fec0000001898 */
[----:B------:R-:W-:Y:S01]  /*36a0*/  HMMA.16816.F32 R32, R16, R36, R44 ;  /* 0x000000241020723c */ /* 0x000fe2000000182c */
[----:B-1----:R-:W-:-:S04]  /*36b0*/  FFMA.FTZ R0, R150, UR4, -R3 ;  /* 0x0000000496007c23 */ /* 0x002fc80008010803 */
[----:B------:R1:W-:Y:S01]  /*36c0*/  MUFU.EX2 R59, R0 ;  /* 0x00000000003b7308 */ /* 0x0003e20000000800 */
[----:B------:R-:W-:Y:S06]  /*36d0*/  HMMA.16816.F32 R16, R16, R38, R40 ;  /* 0x000000261010723c */ /* 0x000fec0000001828 */
[C---:B------:R-:W-:Y:S06]  /*36e0*/  HMMA.16816.F32 R156, R8.reuse, R36, R156 ;  /* 0x00000024089c723c */ /* 0x040fec000000189c */
[----:B------:R-:W-:Y:S01]  /*36f0*/  HMMA.16816.F32 R60, R8, R38, R60 ;  /* 0x00000026083c723c */ /* 0x000fe2000000183c */
[----:B------:R-:W-:Y:S01]  /*3700*/  LDSM.16.MT88.4 R36, [R213+0x5c00] ;  /* 0x005c0000d524783b */ /* 0x000fe20000004200 */
[----:B-1----:R-:W-:-:S03]  /*3710*/  FFMA.FTZ R0, R151, UR4, -R3 ;  /* 0x0000000497007c23 */ /* 0x002fc60008010803 */
[----:B------:R-:W1:Y:S02]  /*3720*/  LDSM.16.MT88.4 R148, [R212+0x5c00] ;  /* 0x005c0000d494783b */ /* 0x000e640000004200 */
[----:B------:R-:W-:Y:S01]  /*3730*/  F2FP.F16.F32.PACK_AB R8, R236, R234 ;  /* 0x000000eaec08723e */ /* 0x000fe200000000ff */
[----:B------:R3:W4:Y:S01]  /*3740*/  MUFU.EX2 R58, R0 ;  /* 0x00000000003a7308 */ /* 0x0007220000000800 */
[----:B------:R-:W-:Y:S02]  /*3750*/  F2FP.F16.F32.PACK_AB R9, R202, R200 ;  /* 0x000000c8ca09723e */ /* 0x000fe400000000ff */
[----:B------:R-:W-:Y:S02]  /*3760*/  F2FP.F16.F32.PACK_AB R10, R238, R237 ;  /* 0x000000edee0a723e */ /* 0x000fe400000000ff */
[----:B------:R-:W-:-:S07]  /*3770*/  F2FP.F16.F32.PACK_AB R11, R201, R203 ;  /* 0x000000cbc90b723e */ /* 0x000fce00000000ff */
[----:B--2---:R-:W-:Y:S01]  /*3780*/  HMMA.16816.F32 R52, R8, R24, R52 ;  /* 0x000000180834723c */ /* 0x004fe20000001834 */
[----:B---3--:R-:W-:Y:S01]  /*3790*/  FFMA.FTZ R0, R190, UR4, -R3 ;  /* 0x00000004be007c23 */ /* 0x008fe20008010803 */
[----:B----4-:R-:W-:-:S04]  /*37a0*/  F2FP.F16.F32.PACK_AB R13, R58, R59 ;  /* 0x0000003b3a0d723e */ /* 0x010fc800000000ff */
[C---:B------:R-:W-:Y:S01]  /*37b0*/  HMMA.16816.F32 R48, R8.reuse, R26, R48 ;  /* 0x0000001a0830723c */ /* 0x040fe20000001830 */
[----:B------:R2:W-:Y:S05]  /*37c0*/  MUFU.EX2 R57, R0 ;  /* 0x0000000000397308 */ /* 0x0005ea0000000800 */
[C---:B------:R-:W-:Y:S06]  /*37d0*/  HMMA.16816.F32 R32, R8.reuse, R28, R32 ;  /* 0x0000001c0820723c */ /* 0x040fec0000001820 */
[----:B------:R-:W-:Y:S01]  /*37e0*/  HMMA.16816.F32 R16, R8, R30, R16 ;  /* 0x0000001e0810723c */ /* 0x000fe20000001810 */
[----:B--2---:R-:W-:-:S04]  /*37f0*/  FFMA.FTZ R0, R191, UR4, -R3 ;  /* 0x00000004bf007c23 */ /* 0x004fc80008010803 */
[----:B------:R2:W3:Y:S02]  /*3800*/  MUFU.EX2 R56, R0 ;  /* 0x0000000000387308 */ /* 0x0004e40000000800 */
[----:B--2---:R-:W-:Y:S01]  /*3810*/  FFMA.FTZ R0, R185, UR4, -R4 ;  /* 0x00000004b9007c23 */ /* 0x004fe20008010804 */
[----:B------:R-:W-:Y:S01]  /*3820*/  FADD.FTZ R4, R95, R92 ;  /* 0x0000005c5f047221 */ /* 0x000fe20000010000 */
[----:B---3--:R-:W-:-:S04]  /*3830*/  F2FP.F16.F32.PACK_AB R15, R56, R57 ;  /* 0x00000039380f723e */ /* 0x008fc800000000ff */
[----:B------:R2:W3:Y:S03]  /*3840*/  MUFU.EX2 R228, R0 ;  /* 0x0000000000e47308 */ /* 0x0004e60000000800 */
[C---:B------:R-:W-:Y:S06]  /*3850*/  HMMA.16816.F32 R140, R12.reuse, R24, R140 ;  /* 0x000000180c8c723c */ /* 0x040fec000000188c */
[----:B------:R-:W-:Y:S01]  /*3860*/  HMMA.16816.F32 R152, R12, R26, R152 ;  /* 0x0000001a0c98723c */ /* 0x000fe20000001898 */
[----:B--2---:R-:W-:-:S05]  /*3870*/  FFMA.FTZ R0, R126, UR4, -R3 ;  /* 0x000000047e007c23 */ /* 0x004fca0008010803 */
[C---:B------:R-:W-:Y:S01]  /*3880*/  HMMA.16816.F32 R156, R12.reuse, R28, R156 ;  /* 0x0000001c0c9c723c */ /* 0x040fe2000000189c */
[----:B---3--:R-:W-:Y:S01]  /*3890*/  F2FP.F16.F32.PACK_AB R170, R228, R67 ;  /* 0x00000043e4aa723e */ /* 0x008fe200000000ff */
[----:B------:R2:W-:Y:S04]  /*38a0*/  MUFU.EX2 R44, R0 ;  /* 0x00000000002c7308 */ /* 0x0005e80000000800 */
[----:B------:R-:W-:Y:S01]  /*38b0*/  HMMA.16816.F32 R12, R12, R30, R60 ;  /* 0x0000001e0c0c723c */ /* 0x000fe2000000183c */
[----:B--2---:R-:W-:-:S04]  /*38c0*/  FFMA.FTZ R0, R127, UR4, -R3 ;  /* 0x000000047f007c23 */ /* 0x004fc80008010803 */
[----:B------:R2:W3:Y:S02]  /*38d0*/  MUFU.EX2 R40, R0 ;  /* 0x0000000000287308 */ /* 0x0004e40000000800 */
[--C-:B--2---:R-:W-:Y:S01]  /*38e0*/  FFMA.FTZ R0, R186, UR4, -R3.reuse ;  /* 0x00000004ba007c23 */ /* 0x104fe20008010803 */
[----:B------:R-:W-:Y:S01]  /*38f0*/  FFMA.FTZ R3, R187, UR4, -R3 ;  /* 0x00000004bb037c23 */ /* 0x000fe20008010803 */
[----:B---3--:R-:W-:-:S04]  /*3900*/  F2FP.F16.F32.PACK_AB R169, R40, R44 ;  /* 0x0000002c28a9723e */ /* 0x008fc800000000ff */
[----:B------:R2:W-:Y:S08]  /*3910*/  MUFU.EX2 R23, R0 ;  /* 0x0000000000177308 */ /* 0x0005f00000000800 */
[----:B------:R3:W4:Y:S01]  /*3920*/  MUFU.EX2 R230, R3 ;  /* 0x0000000300e67308 */ /* 0x0007220000000800 */
[----:B--2---:R-:W-:-:S07]  /*3930*/  FFMA.FTZ R0, R171, UR4, -R5 ;  /* 0x00000004ab007c23 */ /* 0x004fce0008010805 */
[----:B------:R2:W5:Y:S01]  /*3940*/  MUFU.EX2 R22, R0 ;  /* 0x0000000000167308 */ /* 0x0005620000000800 */
[----:B---3--:R-:W-:Y:S01]  /*3950*/  FADD.FTZ R3, R166, R2 ;  /* 0x00000002a6037221 */ /* 0x008fe20000010000 */
[----:B----4-:R-:W-:Y:S02]  /*3960*/  F2FP.F16.F32.PACK_AB R171, R230, R23 ;  /* 0x00000017e6ab723e */ /* 0x010fe400000000ff */
[----:B------:R-:W-:-:S05]  /*3970*/  F2FP.F16.F32.PACK_AB R166, R241, R242 ;  /* 0x000000f2f1a6723e */ /* 0x000fca00000000ff */
[----:B-1----:R-:W-:Y:S01]  /*3980*/  HMMA.16816.F32 R140, R168, R148, R140 ;  /* 0x00000094a88c723c */ /* 0x002fe2000000188c */
[----:B--2---:R-:W-:Y:S01]  /*3990*/  FFMA.FTZ R0, R194, UR4, -R5 ;  /* 0x00000004c2007c23 */ /* 0x004fe20008010805 */
[----:B-----5:R-:W-:-:S04]  /*39a0*/  F2FP.F16.F32.PACK_AB R165, R22, R199 ;  /* 0x000000c716a5723e */ /* 0x020fc800000000ff */
[C---:B------:R-:W-:Y:S01]  /*39b0*/  HMMA.16816.F32 R152, R168.reuse, R150, R152 ;  /* 0x00000096a898723c */ /* 0x040fe20000001898 */
[----:B------:R1:W-:Y:S05]  /*39c0*/  MUFU.EX2 R21, R0 ;  /* 0x0000000000157308 */ /* 0x0003ea0000000800 */
[C---:B------:R-:W-:Y:S06]  /*39d0*/  HMMA.16816.F32 R156, R168.reuse, R36, R156 ;  /* 0x00000024a89c723c */ /* 0x040fec000000189c */
[----:B------:R-:W-:Y:S01]  /*39e0*/  HMMA.16816.F32 R168, R168, R38, R12 ;  /* 0x00000026a8a8723c */ /* 0x000fe2000000180c */
[----:B-1----:R-:W-:Y:S01]  /*39f0*/  FFMA.FTZ R0, R195, UR4, -R5 ;  /* 0x00000004c3007c23 */ /* 0x002fe20008010805 */
[----:B------:R-:W-:Y:S01]  /*3a00*/  FADD.FTZ R5, R7, R6 ;  /* 0x0000000607057221 */ /* 0x000fe20000010000 */
[----:B------:R-:W-:-:S02]  /*3a10*/  FADD.FTZ R6, R167, R3 ;  /* 0x00000003a7067221 */ /* 0x000fc40000010000 */
[----:B------:R1:W2:Y:S02]  /*3a20*/  MUFU.EX2 R229, R0 ;  /* 0x0000000000e57308 */ /* 0x0002a40000000800 */
[----:B-1----:R-:W-:Y:S01]  /*3a30*/  FADD.FTZ R0, R131, R129 ;  /* 0x0000008183007221 */ /* 0x002fe20000010000 */
[----:B--2---:R-:W-:-:S03]  /*3a40*/  F2FP.F16.F32.PACK_AB R167, R229, R21 ;  /* 0x00000015e5a7723e */ /* 0x004fc600000000ff */
[----:B------:R-:W-:Y:S01]  /*3a50*/  FADD.FTZ R2, R130, R0 ;  /* 0x0000000082027221 */ /* 0x000fe20000010000 */
[----:B------:R-:W-:Y:S01]  /*3a60*/  FADD.FTZ R0, R94, R4 ;  /* 0x000000045e007221 */ /* 0x000fe20000010000 */
[----:B------:R-:W-:Y:S02]  /*3a70*/  FADD.FTZ R4, R78, R5 ;  /* 0x000000054e047221 */ /* 0x000fe40000010000 */
        /* <DEDUP_REMOVED lines=128> */
[----:B------:R-:W-:Y:S01]  /*4280*/  LEA.HI.SX32 R225, R225, 0xfffffffe, 0x19 ;  /* 0xfffffffee1e17811 */ /* 0x000fe200078fcaff */
[----:B------:R-:W-:Y:S01]  /*4290*/  IMAD.MOV.U32 R133, RZ, RZ, R138 ;  /* 0x000000ffff857224 */ /* 0x000fe200078e008a */
[----:B------:R-:W-:Y:S01]  /*42a0*/  MOV R135, R20 ;  /* 0x0000001400877202 */ /* 0x000fe20000000f00 */
[----:B------:R-:W-:Y:S01]  /*42b0*/  IMAD.MOV.U32 R3, RZ, RZ, R139 ;  /* 0x000000ffff037224 */ /* 0x000fe200078e008b */
[----:B------:R-:W-:Y:S01]  /*42c0*/  MOV R134, R137 ;  /* 0x0000008900867202 */ /* 0x000fe20000000f00 */
[----:B------:R-:W-:Y:S01]  /*42d0*/  ULDC UR4, c[0x0][0x2ec] ;  /* 0x0000bb0000047ab9 */ /* 0x000fe20000000800 */
[----:B------:R-:W-:Y:S01]  /*42e0*/  ULDC.64 UR10, c[0x0][0x220] ;  /* 0x00008800000a7ab9 */ /* 0x000fe20000000a00 */
[----:B------:R-:W-:Y:S01]  /*42f0*/  ULDC.64 UR12, c[0x0][0x250] ;  /* 0x00009400000c7ab9 */ /* 0x000fe20000000a00 */
[----:B------:R-:W-:Y:S01]  /*4300*/  ULDC.64 UR6, c[0x0][0x218] ;  /* 0x0000860000067ab9 */ /* 0x000fe20000000a00 */
[----:B------:R-:W-:Y:S01]  /*4310*/  ULDC.64 UR8, c[0x0][0x248] ;  /* 0x0000920000087ab9 */ /* 0x000fe20000000a00 */
[----:B------:R-:W-:Y:S05]  /*4320*/  BRA `(.L_x_37) ;  /* 0x0000000000687947 */ /* 0x000fea0003800000 */
.L_x_39:
[----:B------:R-:W2:Y:S01]  /*4330*/  LDL.64 R232, [R1] ;  /* 0x0000000001e87983 */ /* 0x000ea20000100a00 */
        /* <DEDUP_REMOVED lines=25> */
.L_x_37:
[----:B------:R-:W-:Y:S01]  /*44d0*/  SHF.R.S32.HI R0, RZ, 0x1f, R225 ;  /* 0x0000001fff007819 */ /* 0x000fe200000114e1 */
[----:B------:R-:W-:Y:S04]  /*44e0*/  DEPBAR.LE SB0, 0x0 ;  /* 0x000080000000791a */ /* 0x000fe80000000000 */
[----:B------:R-:W-:Y:S01]  /*44f0*/  BAR.SYNC.DEFER_BLOCKING 0x0 ;  /* 0x0000000000007b1d */ /* 0x000fe20000010000 */
[----:B------:R-:W-:Y:S02]  /*4500*/  IMAD R0, R0, UR12, RZ ;  /* 0x0000000c00007c24 */ /* 0x000fe4000f8e02ff */
[C---:B------:R-:W-:Y:S04]  /*4510*/  IMAD.WIDE.U32 R4, R225.reuse, UR12, RZ ;  /* 0x0000000ce1047c25 */ /* 0x040fe8000f8e00ff */
[----:B------:R-:W-:Y:S01]  /*4520*/  IMAD R2, R225, UR13, R0 ;  /* 0x0000000de1027c24 */ /* 0x000fe2000f8e0200 */
[----:B------:R-:W-:Y:S03]  /*4530*/  LEA R0, P0, R4, R250, 0x7 ;  /* 0x000000fa04007211 */ /* 0x000fe600078038ff */
[----:B------:R-:W-:Y:S01]  /*4540*/  IMAD.IADD R2, R5, 0x1, R2 ;  /* 0x0000000105027824 */ /* 0x000fe200078e0202 */
[----:B------:R-:W-:Y:S04]  /*4550*/  LEA R8, P1, R0, UR10, 0x1 ;  /* 0x0000000a00087c11 */ /* 0x000fe8000f8208ff */
        /* <DEDUP_REMOVED lines=8> */
[----:B------:R-:W-:Y:S01]  /*45e0*/  LDGSTS.E.BYPASS.LTC128B.128 [R226+0x4000], desc[UR16][R8.64] ;  /* 0x0400000008e27fae */ /* 0x000fe2000b901d50 */
[----:B------:R-:W-:Y:S02]  /*45f0*/  IADD3 R10, P0, R4, UR18, RZ ;  /* 0x00000012040a7c10 */ /* 0x000fe4000ff1e0ff */
[----:B------:R-:W-:Y:S04]  /*4600*/  IADD3.X R5, R7, UR20, RZ, P1, !PT ;  /* 0x0000001407057c10 */ /* 0x000fe80008ffe4ff */
[----:B------:R-:W-:Y:S01]  /*4610*/  IADD3.X R11, R5, UR20, RZ, P0, !PT ;  /* 0x00000014050b7c10 */ /* 0x000fe200087fe4ff */
[----:B------:R-:W-:Y:S01]  /*4620*/  LDGSTS.E.BYPASS.LTC128B.128 [R226+0x4800], desc[UR16][R6.64] ;  /* 0x0480000006e27fae */ /* 0x000fe2000b901d50 */
[----:B------:R-:W-:Y:S07]  /*4630*/  ISETP.GT.AND P0, PT, R225, RZ, PT ;  /* 0x000000ffe100720c */ /* 0x000fee0003f04270 */
[----:B------:R1:W-:Y:S08]  /*4640*/  LDGSTS.E.BYPASS.LTC128B.128 [R226+0x5000], desc[UR16][R4.64] ;  /* 0x0500000004e27fae */ /* 0x0003f0000b901d50 */
[----:B------:R2:W-:Y:S08]  /*4650*/  LDGSTS.E.BYPASS.LTC128B.128 [R226+0x5800], desc[UR16][R10.64] ;  /* 0x058000000ae27fae */ /* 0x0005f0000b901d50 */
[----:B------:R-:W-:Y:S08]  /*4660*/  LDSM.16.M88.4 R128, [R215] ;  /* 0x00000000d780783b */ /* 0x000ff00000000200 */
[----:B------:R-:W1:Y:S08]  /*4670*/  LDSM.16.M88.4 R16, [R214] ;  /* 0x00000000d610783b */ /* 0x000e700000000200 */
        /* <DEDUP_REMOVED lines=206> */
.L_x_38:
        /* <DEDUP_REMOVED lines=609> */
[C---:B------:R-:W-:Y:S05]  /*7970*/  HMMA.16816.F32 R156, R168.reuse, R44, R24 ;  /* 0x0000002ca89c723c */ /* 0x040fea0000001818 */
[----:B------:R-:W-:Y:S01]  /*7980*/  MOV R20, R3 ;  /* 0x0000000300147202 */ /* 0x000fe20000000f00 */
[-C--:B------:R-:W-:Y:S05]  /*7990*/  HMMA.16816.F32 R168, R168, R46.reuse, R28 ;  /* 0x0000002ea8a8723c */ /* 0x080fea000000181c */
[----:B------:R-:W-:Y:S01]  /*79a0*/  MOV R3, R139 ;  /* 0x0000008b00037202 */ /* 0x000fe20000000f00 */
[----:B------:R-:W-:Y:S01]  /*79b0*/  HMMA.16816.F32 R164, R164, R46, R32 ;  /* 0x0000002ea4a4723c */ /* 0x000fe20000001820 */
[----:B------:R-:W-:Y:S11]  /*79c0*/  @!UPT UIADD3 URZ, URZ, URZ, URZ ;  /* 0x0000003f3f3ff290 */ /* 0x000ff6000fffe03f */
[----:B------:R-:W-:Y:S01]  /*79d0*/  @!UPT UIADD3 URZ, URZ, URZ, URZ ;  /* 0x0000003f3f3ff290 */ /* 0x000fe2000fffe03f */
[----:B------:R-:W-:Y:S11]  /*79e0*/  @P0 BRA `(.L_x_37) ;  /* 0xffffffc800b80947 */ /* 0x000ff6000383ffff */
.L_x_36:
[----:B------:R-:W1:Y:S01]  /*79f0*/  SHFL.BFLY PT, R2, R227, 0x2, 0x1f ;  /* 0x0c401f00e3027f89 */ /* 0x000e6200000e0000 */
[----:B------:R-:W2:Y:S01]  /*7a00*/  S2UR UR4, SR_CgaCtaId ;  /* 0x00000000000479c3 */ /* 0x000ea20000008800 */
[----:B------:R-:W-:Y:S01]  /*7a10*/  ULDC.U8 UR6, c[0x0][0x3d9] ;  /* 0x0000f64000067ab9 */ /* 0x000fe20000000000 */
[----:B------:R-:W-:Y:S01]  /*7a20*/  UMOV UR5, 0x400 ;  /* 0x0000040000057882 */ /* 0x000fe20000000000 */
[----:B------:R-:W3:Y:S01]  /*7a30*/  SHFL.BFLY PT, R0, R229, 0x2, 0x1f ;  /* 0x0c401f00e5007f89 */ /* 0x000ee200000e0000 */
[----:B------:R-:W-:Y:S01]  /*7a40*/  ISETP.NE.AND P0, PT, RZ, UR6, PT ;  /* 0x00000006ff007c0c */ /* 0x000fe2000bf05270 */
[----:B------:R-:W-:Y:S02]  /*7a50*/  BSSY B0, `(.L_x_40) ;  /* 0x00000e0000007945 */ /* 0x000fe40003800000 */
[----:B------:R-:W4:Y:S04]  /*7a60*/  SHFL.BFLY PT, R3, R228, 0x2, 0x1f ;  /* 0x0c401f00e4037f89 */ /* 0x000f2800000e0000 */
[----:B------:R-:W5:Y:S01]  /*7a70*/  SHFL.BFLY PT, R4, R230, 0x2, 0x1f ;  /* 0x0c401f00e6047f89 */ /* 0x000f6200000e0000 */
[----:B------:R-:W5:Y:S05]  /*7a80*/  S2R R27, SR_TID.X ;  /* 0x00000000001b7919 */ /* 0x000f6a0000002100 */
[----:B------:R-:W5:Y:S01]  /*7a90*/  @P0 LDC.64 R18, c[0x0][0x2c0] ;  /* 0x0000b000ff120b82 */ /* 0x000f620000000a00 */
[----:B------:R-:W5:Y:S01]  /*7aa0*/  S2R R30, SR_CTAID.Y ;  /* 0x00000000001e7919 */ /* 0x000f620000002600 */
[----:B-1----:R-:W-:Y:S01]  /*7ab0*/  FADD.FTZ R2, R2, R227 ;  /* 0x000000e302027221 */ /* 0x002fe20000010000 */
[----:B--2---:R-:W-:-:S05]  /*7ac0*/  ULEA UR4, UR4, UR5, 0x18 ;  /* 0x0000000504047291 */ /* 0x004fca000f8ec03f */
[----:B------:R-:W1:Y:S01]  /*7ad0*/  @!P0 LDC R25, c[0x0][0x2e4] ;  /* 0x0000b900ff198b82 */ /* 0x000e620000000800 */
[----:B------:R-:W2:Y:S01]  /*7ae0*/  S2R R32, SR_CTAID.X ;  /* 0x0000000000207919 */ /* 0x000ea20000002500 */
[----:B---3--:R-:W-:Y:S01]  /*7af0*/  FADD.FTZ R0, R0, R229 ;  /* 0x000000e500007221 */ /* 0x008fe20000010000 */
[----:B------:R-:W3:Y:S01]  /*7b00*/  SHFL.BFLY PT, R5, R2, 0x1, 0x1f ;  /* 0x0c201f0002057f89 */ /* 0x000ee200000e0000 */
[----:B----4-:R-:W-:-:S03]  /*7b10*/  FADD.FTZ R3, R3, R228 ;  /* 0x000000e403037221 */ /* 0x010fc60000010000 */
[----:B------:R-:W4:Y:S01]  /*7b20*/  SHFL.BFLY PT, R7, R0, 0x1, 0x1f ;  /* 0x0c201f0000077f89 */ /* 0x000f2200000e0000 */
[----:B-----5:R-:W-:-:S03]  /*7b30*/  FADD.FTZ R4, R4, R230 ;  /* 0x000000e604047221 */ /* 0x020fc60000010000 */
[----:B------:R-:W5:Y:S01]  /*7b40*/  SHFL.BFLY PT, R6, R3, 0x1, 0x1f ;  /* 0x0c201f0003067f89 */ /* 0x000f6200000e0000 */
[----:B------:R-:W2:Y:S01]  /*7b50*/  S2R R31, SR_CTAID.Z ;  /* 0x00000000001f7919 */ /* 0x000ea20000002700 */
[----:B------:R-:W-:-:S04]  /*7b60*/  SHF.R.S32.HI R15, RZ, 0x1f, R27 ;  /* 0x0000001fff0f7819 */ /* 0x000fc8000001141b */
[CC--:B------:R-:W-:Y:S02]  /*7b70*/  LEA.HI R28, R15.reuse, R27.reuse, RZ, 0x2 ;  /* 0x0000001b0f1c7211 */ /* 0x0c0fe400078f10ff */
[----:B------:R-:W-:Y:S01]  /*7b80*/  LEA.HI R15, R15, R27, RZ, 0x5 ;  /* 0x0000001b0f0f7211 */ /* 0x000fe200078f28ff */
[----:B---3--:R-:W-:Y:S01]  /*7b90*/  FADD.FTZ R22, R2, R5 ;  /* 0x0000000502167221 */ /* 0x008fe20000010000 */
[----:B------:R-:W-:Y:S01]  /*7ba0*/  MOV R2, 0x3f800000 ;  /* 0x3f80000000027802 */ /* 0x000fe20000000f00 */
[----:B------:R-:W3:Y:S01]  /*7bb0*/  SHFL.BFLY PT, R5, R4, 0x1, 0x1f ;  /* 0x0c201f0004057f89 */ /* 0x000ee200000e0000 */
[----:B------:R-:W-:Y:S01]  /*7bc0*/  SHF.R.S32.HI R15, RZ, 0x5, R15 ;  /* 0x00000005ff0f7819 */ /* 0x000fe2000001140f */
[----:B----4-:R-:W-:Y:S01]  /*7bd0*/  FADD.FTZ R23, R0, R7 ;  /* 0x0000000700177221 */ /* 0x010fe20000010000 */
[----:B------:R-:W-:Y:S01]  /*7be0*/  FSETP.NE.FTZ.AND P6, PT, R22, RZ, PT ;  /* 0x000000ff1600720b */ /* 0x000fe20003fd5000 */
[----:B------:R-:W-:Y:S02]  /*7bf0*/  IMAD.MOV.U32 R0, RZ, RZ, 0x3f800000 ;  /* 0x3f800000ff007424 */ /* 0x000fe400078e00ff */
[----:B-----5:R-:W-:Y:S01]  /*7c00*/  FADD.FTZ R24, R3, R6 ;  /* 0x0000000603187221 */ /* 0x020fe20000010000 */
[----:B------:R-:W-:-:S02]  /*7c10*/  FSETP.NE.FTZ.AND P5, PT, R23, RZ, PT ;  /* 0x000000ff1700720b */ /* 0x000fc40003fb5000 */
[----:B------:R-:W-:Y:S02]  /*7c20*/  MOV R3, 0x3f800000 ;  /* 0x3f80000000037802 */ /* 0x000fe40000000f00 */
[----:B------:R-:W-:-:S05]  /*7c30*/  FSETP.NE.FTZ.AND P4, PT, R24, RZ, PT ;  /* 0x000000ff1800720b */ /* 0x000fca0003f95000 */
[----:B------:R-:W4:Y:S08]  /*7c40*/  @P6 MUFU.RCP R2, R22 ;  /* 0x0000001600026308 */ /* 0x000f300000001000 */
[----:B------:R-:W5:Y:S01]  /*7c50*/  @P5 MUFU.RCP R3, R23 ;  /* 0x0000001700035308 */ /* 0x000f620000001000 */
[----:B---3--:R-:W-:Y:S01]  /*7c60*/  FADD.FTZ R26, R4, R5 ;  /* 0x00000005041a7221 */ /* 0x008fe20000010000 */
[----:B------:R-:W-:-:S02]  /*7c70*/  LOP3.LUT R4, R28, 0xfffffffc, RZ, 0xc0, !PT ;  /* 0xfffffffc1c047812 */ /* 0x000fc400078ec0ff */
[----:B------:R-:W-:Y:S02]  /*7c80*/  SHF.R.S32.HI R28, RZ, 0x2, R28 ;  /* 0x00000002ff1c7819 */ /* 0x000fe4000001141c */
[----:B------:R-:W-:Y:S02]  /*7c90*/  FSETP.NE.FTZ.AND P3, PT, R26, RZ, PT ;  /* 0x000000ff1a00720b */ /* 0x000fe40003f75000 */
[----:B------:R-:W-:Y:S01]  /*7ca0*/  IADD3 R27, -R4, R27, RZ ;  /* 0x0000001b041b7210 */ /* 0x000fe20007ffe1ff */
[----:B------:R-:W-:Y:S01]  /*7cb0*/  IMAD.MOV.U32 R4, RZ, RZ, 0x3f800000 ;  /* 0x3f800000ff047424 */ /* 0x000fe200078e00ff */
[----:B------:R-:W3:Y:S01]  /*7cc0*/  @P4 MUFU.RCP R0, R24 ;  /* 0x0000001800004308 */ /* 0x000ee20000001000 */
[C---:B----4-:R-:W-:Y:S01]  /*7cd0*/  FMUL.FTZ R144, R2.reuse, R144 ;  /* 0x0000009002907220 */ /* 0x050fe20000410000 */
[C---:B------:R-:W-:Y:S01]  /*7ce0*/  FMUL.FTZ R8, R2.reuse, R145 ;  /* 0x0000009102087220 */ /* 0x040fe20000410000 */
[C---:B------:R-:W-:Y:S01]  /*7cf0*/  FMUL.FTZ R148, R2.reuse, R148 ;  /* 0x0000009402947220 */ /* 0x040fe20000410000 */
[C---:B------:R-:W-:Y:S01]  /*7d00*/  FMUL.FTZ R17, R2.reuse, R149 ;  /* 0x0000009502117220 */ /* 0x040fe20000410000 */
[C---:B------:R-:W-:Y:S01]  /*7d10*/  FMUL.FTZ R160, R2.reuse, R160 ;  /* 0x000000a002a07220 */ /* 0x040fe20000410000 */
[C---:B------:R-:W-:Y:S01]  /*7d20*/  FMUL.FTZ R10, R2.reuse, R161 ;  /* 0x000000a1020a7220 */ /* 0x040fe20000410000 */
[C---:B-----5:R-:W-:Y:S01]  /*7d30*/  FMUL.FTZ R146, R3.reuse, R146 ;  /* 0x0000009203927220 */ /* 0x060fe20000410000 */
[C---:B------:R-:W-:Y:S01]  /*7d40*/  FMUL.FTZ R21, R3.reuse, R147 ;  /* 0x0000009303157220 */ /* 0x040fe20000410000 */
[C---:B------:R-:W-:Y:S01]  /*7d50*/  FMUL.FTZ R150, R3.reuse, R150 ;  /* 0x0000009603967220 */ /* 0x040fe20000410000 */
[C---:B------:R-:W-:Y:S01]  /*7d60*/  FMUL.FTZ R16, R3.reuse, R151 ;  /* 0x0000009703107220 */ /* 0x040fe20000410000 */
[C---:B------:R-:W-:Y:S01]  /*7d70*/  FMUL.FTZ R162, R3.reuse, R162 ;  /* 0x000000a203a27220 */ /* 0x040fe20000410000 */
[C---:B------:R-:W-:Y:S01]  /*7d80*/  FMUL.FTZ R12, R3.reuse, R163 ;  /* 0x000000a3030c7220 */ /* 0x040fe20000410000 */
[C---:B------:R-:W-:Y:S01]  /*7d90*/  FMUL.FTZ R166, R3.reuse, R166 ;  /* 0x000000a603a67220 */ /* 0x040fe20000410000 */
[----:B------:R-:W-:Y:S01]  /*7da0*/  FMUL.FTZ R7, R3, R167 ;  /* 0x000000a703077220 */ /* 0x000fe20000410000 */
[----:B------:R-:W-:Y:S01]  /*7db0*/  SHF.R.S32.HI R3, RZ, 0x1f, R28 ;  /* 0x0000001fff037819 */ /* 0x000fe2000001141c */
[----:B------:R-:W4:Y:S01]  /*7dc0*/  @P3 MUFU.RCP R4, R26 ;  /* 0x0000001a00043308 */ /* 0x000f220000001000 */
[C---:B------:R-:W-:Y:S01]  /*7dd0*/  FMUL.FTZ R164, R2.reuse, R164 ;  /* 0x000000a402a47220 */ /* 0x040fe20000410000 */
[----:B------:R-:W-:Y:S01]  /*7de0*/  FMUL.FTZ R9, R2, R165 ;  /* 0x000000a502097220 */ /* 0x000fe20000410000 */
[----:B------:R-:W-:Y:S01]  /*7df0*/  LEA.HI R3, R3, R28, RZ, 0x3 ;  /* 0x0000001c03037211 */ /* 0x000fe200078f18ff */
[C---:B---3--:R-:W-:Y:S01]  /*7e00*/  FMUL.FTZ R140, R0.reuse, R140 ;  /* 0x0000008c008c7220 */ /* 0x048fe20000410000 */
[C---:B------:R-:W-:Y:S01]  /*7e10*/  FMUL.FTZ R141, R0.reuse, R141 ;  /* 0x0000008d008d7220 */ /* 0x040fe20000410000 */
[C---:B------:R-:W-:Y:S01]  /*7e20*/  FMUL.FTZ R152, R0.reuse, R152 ;  /* 0x0000009800987220 */ /* 0x040fe20000410000 */
[----:B------:R-:W-:Y:S01]  /*7e30*/  LOP3.LUT R3, R3, 0xfffffff8, RZ, 0xc0, !PT ;  /* 0xfffffff803037812 */ /* 0x000fe200078ec0ff */
[C---:B------:R-:W-:Y:S01]  /*7e40*/  FMUL.FTZ R11, R0.reuse, R153 ;  /* 0x00000099000b7220 */ /* 0x040fe20000410000 */
[C---:B------:R-:W-:Y:S01]  /*7e50*/  FMUL.FTZ R156, R0.reuse, R156 ;  /* 0x0000009c009c7220 */ /* 0x040fe20000410000 */
[----:B------:R-:W-:Y:S01]  /*7e60*/  FMUL.FTZ R14, R0, R157 ;  /* 0x0000009d000e7220 */ /* 0x000fe20000410000 */
[----:B------:R-:W-:Y:S01]  /*7e70*/  IADD3 R3, R28, -R3, RZ ;  /* 0x800000031c037210 */ /* 0x000fe20007ffe0ff */
[C---:B------:R-:W-:Y:S01]  /*7e80*/  FMUL.FTZ R168, R0.reuse, R168 ;  /* 0x000000a800a87220 */ /* 0x040fe20000410000 */
[----:B------:R-:W-:Y:S01]  /*7e90*/  FMUL.FTZ R6, R0, R169 ;  /* 0x000000a900067220 */ /* 0x000fe20000410000 */
[----:B------:R-:W-:-:S02]  /*7ea0*/  F2FP.F16.F32.PACK_AB R8, R8, R144 ;  /* 0x000000900808723e */ /* 0x000fc400000000ff */
[C---:B------:R-:W-:Y:S01]  /*7eb0*/  LEA.HI R2, R3.reuse, R3, RZ, 0x1 ;  /* 0x0000000303027211 */ /* 0x040fe200078f08ff */
[C---:B----4-:R-:W-:Y:S01]  /*7ec0*/  FMUL.FTZ R143, R4.reuse, R143 ;  /* 0x0000008f048f7220 */ /* 0x050fe20000410000 */
[C---:B------:R-:W-:Y:S01]  /*7ed0*/  FMUL.FTZ R142, R4.reuse, R142 ;  /* 0x0000008e048e7220 */ /* 0x040fe20000410000 */
[C---:B------:R-:W-:Y:S01]  /*7ee0*/  FMUL.FTZ R155, R4.reuse, R155 ;  /* 0x0000009b049b7220 */ /* 0x040fe20000410000 */
[----:B------:R-:W-:Y:S01]  /*7ef0*/  SHF.R.S32.HI R0, RZ, 0x1, R2 ;  /* 0x00000001ff007819 */ /* 0x000fe20000011402 */
[----:B------:R-:W-:Y:S01]  /*7f00*/  FMUL.FTZ R154, R4, R154 ;  /* 0x0000009a049a7220 */ /* 0x000fe20000410000 */
[----:B------:R-:W-:Y:S01]  /*7f10*/  LOP3.LUT R2, R2, 0x3fffffe, RZ, 0xc0, !PT ;  /* 0x03fffffe02027812 */ /* 0x000fe200078ec0ff */
[C---:B------:R-:W-:Y:S01]  /*7f20*/  FMUL.FTZ R159, R4.reuse, R159 ;  /* 0x0000009f049f7220 */ /* 0x040fe20000410000 */
[C---:B------:R-:W-:Y:S01]  /*7f30*/  FMUL.FTZ R13, R4.reuse, R158 ;  /* 0x0000009e040d7220 */ /* 0x040fe20000410000 */
[C---:B------:R-:W-:Y:S01]  /*7f40*/  FMUL.FTZ R171, R4.reuse, R171 ;  /* 0x000000ab04ab7220 */ /* 0x040fe20000410000 */
[----:B------:R-:W-:Y:S01]  /*7f50*/  FMUL.FTZ R5, R4, R170 ;  /* 0x000000aa04057220 */ /* 0x000fe20000410000 */
[C---:B------:R-:W-:Y:S01]  /*7f60*/  IMAD.SHL.U32 R4, R0.reuse, 0x40, RZ ;  /* 0x0000004000047824 */ /* 0x040fe200078e00ff */
[----:B------:R-:W-:Y:S01]  /*7f70*/  IADD3 R3, R3, -R2, RZ ;  /* 0x8000000203037210 */ /* 0x000fe20007ffe0ff */
[----:B------:R-:W-:Y:S01]  /*7f80*/  IMAD R2, R15, 0x100, R27 ;  /* 0x000001000f027824 */ /* 0x000fe200078e021b */
[----:B------:R-:W-:-:S02]  /*7f90*/  LOP3.LUT P2, RZ, R0, 0x2, RZ, 0xc0, !PT ;  /* 0x0000000200ff7812 */ /* 0x000fc4000784c0ff */
[----:B------:R-:W-:Y:S02]  /*7fa0*/  LOP3.LUT R4, R4, 0xc0, RZ, 0xc0, !PT ;  /* 0x000000c004047812 */ /* 0x000fe400078ec0ff */
[----:B------:R-:W-:Y:S02]  /*7fb0*/  LEA R2, R3, R2, 0x4 ;  /* 0x0000000203027211 */ /* 0x000fe400078e20ff */
[----:B------:R-:W-:Y:S02]  /*7fc0*/  LEA.HI R3, R4, R4, RZ, 0x1d ;  /* 0x0000000404037211 */ /* 0x000fe400078fe8ff */
[----:B------:R-:W-:Y:S02]  /*7fd0*/  LOP3.LUT R4, R0, 0x1, RZ, 0xc0, !PT ;  /* 0x0000000100047812 */ /* 0x000fe400078ec0ff */
[----:B------:R-:W-:Y:S01]  /*7fe0*/  F2FP.F16.F32.PACK_AB R21, R21, R146 ;  /* 0x000000921515723e */ /* 0x000fe200000000ff */
[----:B------:R-:W-:Y:S01]  /*7ff0*/  IMAD.U32 R0, R2, 0x2, R3 ;  /* 0x0000000202007824 */ /* 0x000fe200078e0003 */
[----:B------:R-:W-:-:S02]  /*8000*/  ISETP.NE.U32.AND P1, PT, R4, 0x1, PT ;  /* 0x000000010400780c */ /* 0x000fc40003f25070 */
[----:B------:R-:W-:Y:S02]  /*8010*/  MOV R4, 0xfffffff0 ;  /* 0xfffffff000047802 */ /* 0x000fe40000000f00 */
[----:B------:R-:W-:Y:S01]  /*8020*/  LEA R0, R0, UR4, 0x1 ;  /* 0x0000000400007c11 */ /* 0x000fe2000f8e08ff */
[----:B------:R-:W-:Y:S01]  /*8030*/  ULDC.U8 UR4, c[0x0][0x3d8] ;  /* 0x0000f60000047ab9 */ /* 0x000fe20000000000 */
[----:B------:R-:W-:Y:S02]  /*8040*/  SEL R4, R4, 0x10, !P1 ;  /* 0x0000001004047807 */ /* 0x000fe40004800000 */
[----:B------:R-:W-:Y:S01]  /*8050*/  ISETP.NE.AND P1, PT, RZ, UR4, PT ;  /* 0x00000004ff007c0c */ /* 0x000fe2000bf25270 */
[C---:B------:R-:W-:Y:S01]  /*8060*/  VIADD R2, R0.reuse, 0x20 ;  /* 0x0000002000027836 */ /* 0x040fe20000000000 */
[C---:B------:R-:W-:Y:S01]  /*8070*/  @P2 IADD3 R2, R0.reuse, -0x20, RZ ;  /* 0xffffffe000022810 */ /* 0x040fe20007ffe0ff */
[----:B------:R3:W-:Y:S01]  /*8080*/  STS [R0], R8 ;  /* 0x0000000800007388 */ /* 0x0007e20000000800 */
[----:B------:R-:W-:Y:S01]  /*8090*/  ISETP.NE.OR P2, PT, RZ, UR6, !P1 ;  /* 0x00000006ff007c0c */ /* 0x000fe2000cf45670 */
[----:B------:R-:W-:Y:S01]  /*80a0*/  IMAD.IADD R3, R0, 0x1, R4 ;  /* 0x0000000100037824 */ /* 0x000fe200078e0204 */
[----:B------:R-:W-:Y:S01]  /*80b0*/  F2FP.F16.F32.PACK_AB R17, R17, R148 ;  /* 0x000000941111723e */ /* 0x000fe200000000ff */
[----:B------:R-:W-:Y:S01]  /*80c0*/  STS [R0+0x200], R21 ;  /* 0x0002001500007388 */ /* 0x000fe20000000800 */
[----:B------:R-:W-:-:S02]  /*80d0*/  F2FP.F16.F32.PACK_AB R16, R16, R150 ;  /* 0x000000961010723e */ /* 0x000fc400000000ff */
[----:B------:R-:W-:Y:S01]  /*80e0*/  F2FP.F16.F32.PACK_AB R140, R141, R140 ;  /* 0x0000008c8d8c723e */ /* 0x000fe200000000ff */
[----:B------:R4:W-:Y:S01]  /*80f0*/  STS [R3], R17 ;  /* 0x0000001103007388 */ /* 0x0009e20000000800 */
[----:B------:R-:W-:Y:S02]  /*8100*/  F2FP.F16.F32.PACK_AB R142, R143, R142 ;  /* 0x0000008e8f8e723e */ /* 0x000fe400000000ff */
[----:B------:R-:W-:Y:S01]  /*8110*/  F2FP.F16.F32.PACK_AB R11, R11, R152 ;  /* 0x000000980b0b723e */ /* 0x000fe200000000ff */
[----:B------:R-:W-:Y:S01]  /*8120*/  STS [R3+0x200], R16 ;  /* 0x0002001003007388 */ /* 0x000fe20000000800 */
[----:B------:R-:W-:Y:S02]  /*8130*/  F2FP.F16.F32.PACK_AB R154, R155, R154 ;  /* 0x0000009a9b9a723e */ /* 0x000fe400000000ff */
[----:B------:R-:W-:Y:S01]  /*8140*/  F2FP.F16.F32.PACK_AB R12, R12, R162 ;  /* 0x000000a20c0c723e */ /* 0x000fe200000000ff */
[----:B------:R-:W-:Y:S01]  /*8150*/  STS [R0+0x1000], R140 ;  /* 0x0010008c00007388 */ /* 0x000fe20000000800 */
[----:B------:R-:W-:-:S02]  /*8160*/  F2FP.F16.F32.PACK_AB R10, R10, R160 ;  /* 0x000000a00a0a723e */ /* 0x000fc400000000ff */
[----:B------:R-:W-:Y:S01]  /*8170*/  F2FP.F16.F32.PACK_AB R9, R9, R164 ;  /* 0x000000a40909723e */ /* 0x000fe200000000ff */
[----:B------:R5:W-:Y:S01]  /*8180*/  STS [R0+0x1200], R142 ;  /* 0x0012008e00007388 */ /* 0x000be20000000800 */
[----:B------:R-:W-:Y:S02]  /*8190*/  F2FP.F16.F32.PACK_AB R7, R7, R166 ;  /* 0x000000a60707723e */ /* 0x000fe400000000ff */
[----:B------:R-:W-:Y:S01]  /*81a0*/  F2FP.F16.F32.PACK_AB R13, R159, R13 ;  /* 0x0000000d9f0d723e */ /* 0x000fe200000000ff */
[----:B------:R2:W-:Y:S01]  /*81b0*/  STS [R3+0x1000], R11 ;  /* 0x0010000b03007388 */ /* 0x0005e20000000800 */
[----:B---3--:R-:W-:Y:S01]  /*81c0*/  @P0 IMAD R8, R19, R18, RZ ;  /* 0x0000001213080224 */ /* 0x008fe200078e02ff */
[----:B------:R-:W-:Y:S01]  /*81d0*/  F2FP.F16.F32.PACK_AB R14, R14, R156 ;  /* 0x0000009c0e0e723e */ /* 0x000fe200000000ff */
[----:B------:R-:W1:Y:S01]  /*81e0*/  @!P0 LDC R19, c[0x0][0x2c4] ;  /* 0x0000b100ff138b82 */ /* 0x000e620000000800 */
[----:B------:R-:W-:Y:S01]  /*81f0*/  STS [R3+0x1200], R154 ;  /* 0x0012009a03007388 */ /* 0x000fe20000000800 */
[----:B------:R-:W-:-:S02]  /*8200*/  F2FP.F16.F32.PACK_AB R6, R6, R168 ;  /* 0x000000a80606723e */ /* 0x000fc400000000ff */
[----:B------:R-:W-:Y:S01]  /*8210*/  F2FP.F16.F32.PACK_AB R5, R171, R5 ;  /* 0x00000005ab05723e */ /* 0x000fe200000000ff */
[----:B------:R3:W-:Y:S01]  /*8220*/  STS [R2+0x200], R12 ;  /* 0x0002000c02007388 */ /* 0x0007e20000000800 */
[----:B----4-:R4:W3:Y:S02]  /*8230*/  @P6 MUFU.LG2 R17, R22 ;  /* 0x0000001600116308 */ /* 0x0108e40000000c00 */
[----:B------:R-:W3:Y:S01]  /*8240*/  @!P0 LDC R21, c[0x0][0x270] ;  /* 0x00009c00ff158b82 */ /* 0x000ee20000000800 */
[----:B------:R3:W-:Y:S07]  /*8250*/  STS [R2], R10 ;  /* 0x0000000a02007388 */ /* 0x0007ee0000000800 */
[----:B------:R-:W3:Y:S01]  /*8260*/  @!P2 LDC R18, c[0x0][0x2c4] ;  /* 0x0000b100ff12ab82 */ /* 0x000ee20000000800 */
[----:B-----5:R-:W-:Y:S01]  /*8270*/  IADD3 R0, R4, R2, RZ ;  /* 0x0000000204007210 */ /* 0x020fe20007ffe0ff */
[----:B------:R-:W-:-:S04]  /*8280*/  @P0 IMAD.MOV.U32 R4, RZ, RZ, 0x1 ;  /* 0x00000001ff040424 */ /* 0x000fc800078e00ff */
[----:B------:R5:W-:Y:S02]  /*8290*/  STS [R0], R9 ;  /* 0x0000000900007388 */ /* 0x000be40000000800 */
[----:B--2---:R-:W2:Y:S01]  /*82a0*/  @P0 LDC R11, c[0x0][0x2c0] ;  /* 0x0000b000ff0b0b82 */ /* 0x004ea20000000800 */
[----:B-1----:R-:W-:Y:S01]  /*82b0*/  @!P0 SEL R8, R19, R25, !P1 ;  /* 0x0000001913088207 */ /* 0x002fe20004800000 */
[----:B------:R-:W-:Y:S01]  /*82c0*/  IMAD.MOV.U32 R25, RZ, RZ, 0x7f800000 ;  /* 0x7f800000ff197424 */ /* 0x000fe200078e00ff */
[----:B------:R-:W-:Y:S01]  /*82d0*/  STS [R0+0x200], R7 ;  /* 0x0002000700007388 */ /* 0x000fe20000000800 */
[----:B----4-:R-:W-:-:S03]  /*82e0*/  MOV R22, 0x7f800000 ;  /* 0x7f80000000167802 */ /* 0x010fc60000000f00 */
[----:B------:R1:W-:Y:S01]  /*82f0*/  STS [R2+0x1200], R13 ;  /* 0x0012000d02007388 */ /* 0x0003e20000000800 */
[----:B---3--:R-:W3:Y:S01]  /*8300*/  @P5 LDC R12, c[0x0][0x2e8] ;  /* 0x0000ba00ff0c5b82 */ /* 0x008ee20000000800 */
[----:B------:R-:W-:Y:S01]  /*8310*/  @!P0 IMAD R4, R8, R21, RZ ;  /* 0x0000001508048224 */ /* 0x000fe200078e02ff */
[----:B------:R4:W-:Y:S01]  /*8320*/  @P3 MUFU.LG2 R10, R26 ;  /* 0x0000001a000a3308 */ /* 0x0009e20000000c00 */
[----:B------:R2:W-:Y:S02]  /*8330*/  STS [R2+0x1000], R14 ;  /* 0x0010000e02007388 */ /* 0x0005e40000000800 */
[----:B------:R-:W-:Y:S02]  /*8340*/  IMAD R4, R30, R4, RZ ;  /* 0x000000041e047224 */ /* 0x000fe400078e02ff */
[----:B------:R2:W-:Y:S01]  /*8350*/  STS [R0+0x1000], R6 ;  /* 0x0010000600007388 */ /* 0x0005e20000000800 */
[----:B------:R-:W3:Y:S02]  /*8360*/  @P6 LDC R16, c[0x0][0x2e8] ;  /* 0x0000ba00ff106b82 */ /* 0x000ee40000000800 */
[----:B------:R-:W-:Y:S01]  /*8370*/  SEL R4, R4, RZ, P2 ;  /* 0x000000ff04047207 */ /* 0x000fe20001000000 */
[----:B------:R2:W-:Y:S04]  /*8380*/  STS [R0+0x1200], R5 ;  /* 0x0012000500007388 */ /* 0x0005e80000000800 */
[----:B------:R-:W-:Y:S01]  /*8390*/  IMAD R4, R31, R8, R4 ;  /* 0x000000081f047224 */ /* 0x000fe200078e0204 */
[----:B-----5:R5:W5:Y:S01]  /*83a0*/  @P5 MUFU.LG2 R9, R23 ;  /* 0x0000001700095308 */ /* 0x020b620000000c00 */
[----:B------:R-:W-:-:S02]  /*83b0*/  @!P0 MOV R11, 0x1 ;  /* 0x00000001000b8802 */ /* 0x000fc40000000f00 */
[----:B----4-:R-:W-:Y:S01]  /*83c0*/  SHF.R.S32.HI R26, RZ, 0x1f, R30 ;  /* 0x0000001fff1a7819 */ /* 0x010fe2000001141e */
[----:B-1----:R-:W1:Y:S04]  /*83d0*/  @P4 LDC R13, c[0x0][0x2e8] ;  /* 0x0000ba00ff0d4b82 */ /* 0x002e680000000800 */
[----:B------:R4:W4:Y:S01]  /*83e0*/  @P4 MUFU.LG2 R7, R24 ;  /* 0x0000001800074308 */ /* 0x0009220000000c00 */
[----:B--2---:R-:W-:-:S03]  /*83f0*/  CS2R R2, SRZ ;  /* 0x0000000000027805 */ /* 0x004fc6000001ff00 */
[----:B------:R-:W2:Y:S01]  /*8400*/  @P3 LDC R14, c[0x0][0x2e8] ;  /* 0x0000ba00ff0e3b82 */ /* 0x000ea20000000800 */
[----:B------:R-:W-:Y:S01]  /*8410*/  @P6 FMUL.FTZ R6, R17, 0.69314718246459960938 ;  /* 0x3f31721811066820 */ /* 0x000fe20000410000 */
[----:B-----5:R-:W-:Y:S01]  /*8420*/  MOV R23, 0x7f800000 ;  /* 0x7f80000000177802 */ /* 0x020fe20000000f00 */
[----:B------:R-:W-:Y:S02]  /*8430*/  @!P2 IMAD R0, R30, R18, RZ ;  /* 0x000000121e00a224 */ /* 0x000fe400078e02ff */
[----:B------:R-:W-:Y:S02]  /*8440*/  @P5 FMUL.FTZ R5, R9, 0.69314718246459960938 ;  /* 0x3f31721809055820 */ /* 0x000fe40000410000 */
[--C-:B------:R-:W-:Y:S01]  /*8450*/  @!P2 IMAD.MOV.U32 R2, RZ, RZ, R0.reuse ;  /* 0x000000ffff02a224 */ /* 0x100fe200078e0000 */
[----:B------:R-:W-:Y:S01]  /*8460*/  @!P2 SHF.R.S32.HI R3, RZ, 0x1f, R0 ;  /* 0x0000001fff03a819 */ /* 0x000fe20000011400 */
[----:B---3--:R-:W-:Y:S01]  /*8470*/  @P5 FFMA.FTZ R25, R138, R12, R5 ;  /* 0x0000000c8a195223 */ /* 0x008fe20000010005 */
[----:B------:R-:W-:Y:S01]  /*8480*/  BAR.SYNC.DEFER_BLOCKING 0x0 ;  /* 0x0000000000007b1d */ /* 0x000fe20000010000 */
[----:B------:R-:W-:Y:S01]  /*8490*/  LOP3.LUT P2, RZ, R252, 0x3, RZ, 0xc0, !PT ;  /* 0x00000003fcff7812 */ /* 0x000fe2000784c0ff */
[----:B------:R-:W-:Y:S01]  /*84a0*/  IMAD R5, R32, R11, RZ ;  /* 0x0000000b20057224 */ /* 0x000fe200078e02ff */
[----:B----4-:R-:W-:Y:S01]  /*84b0*/  MOV R24, 0x7f800000 ;  /* 0x7f80000000187802 */ /* 0x010fe20000000f00 */
[----:B------:R-:W-:Y:S01]  /*84c0*/  @P6 FFMA.FTZ R24, R139, R16, R6 ;  /* 0x000000108b186223 */ /* 0x000fe20000010006 */
[----:B------:R-:W-:Y:S01]  /*84d0*/  @P3 FMUL.FTZ R6, R10, 0.69314718246459960938 ;  /* 0x3f3172180a063820 */ /* 0x000fe20000410000 */
[----:B------:R-:W-:-:S02]  /*84e0*/  IMAD.SHL.U32 R0, R5, 0x80, RZ ;  /* 0x0000008005007824 */ /* 0x000fc400078e00ff */
[----:B------:R-:W-:Y:S01]  /*84f0*/  @P4 FMUL.FTZ R7, R7, 0.69314718246459960938 ;  /* 0x3f31721807074820 */ /* 0x000fe20000410000 */
[----:B------:R-:W-:Y:S02]  /*8500*/  IMAD.SHL.U32 R12, R27, 0x8, RZ ;  /* 0x000000081b0c7824 */ /* 0x000fe400078e00ff */
[----:B------:R-:W-:Y:S01]  /*8510*/  IADD3 R10, P1, P0, R0, R2, R4 ;  /* 0x00000002000a7210 */ /* 0x000fe2000783e004 */
[----:B-1----:R-:W-:Y:S01]  /*8520*/  @P4 FFMA.FTZ R23, R137, R13, R7 ;  /* 0x0000000d89174223 */ /* 0x002fe20000010007 */
[----:B------:R-:W-:Y:S01]  /*8530*/  SHF.R.S32.HI R5, RZ, 0x1f, R0 ;  /* 0x0000001fff057819 */ /* 0x000fe20000011400 */
[----:B--2---:R-:W-:Y:S01]  /*8540*/  @P3 FFMA.FTZ R22, R20, R14, R6 ;  /* 0x0000000e14163223 */ /* 0x004fe20000010006 */
[----:B------:R-:W-:Y:S02]  /*8550*/  SHF.R.S32.HI R4, RZ, 0x1f, R4 ;  /* 0x0000001fff047819 */ /* 0x000fe40000011404 */
[----:B------:R-:W-:Y:S02]  /*8560*/  SHF.R.S32.HI R13, RZ, 0x1f, R12 ;  /* 0x0000001fff0d7819 */ /* 0x000fe4000001140c */
[----:B------:R-:W-:Y:S01]  /*8570*/  IADD3.X R9, R5, R3, R4, P1, P0 ;  /* 0x0000000305097210 */ /* 0x000fe20000fe0404 */
[----:B------:R-:W-:Y:S06]  /*8580*/  @P2 BRA `(.L_x_41) ;  /* 0x0000000000b02947 */ /* 0x000fec0003800000 */
[----:B------:R-:W-:Y:S02]  /*8590*/  SHF.R.S32.HI R0, RZ, 0x1f, R15 ;  /* 0x0000001fff007819 */ /* 0x000fe4000001140f */
[----:B------:R-:W-:Y:S02]  /*85a0*/  SHF.R.S32.HI R3, RZ, 0x1f, R252 ;  /* 0x0000001fff037819 */ /* 0x000fe400000114fc */
[----:B------:R-:W-:Y:S02]  /*85b0*/  LEA.HI R2, R0, R15, RZ, 0x2 ;  /* 0x0000000f00027211 */ /* 0x000fe400078f10ff */
[----:B------:R-:W-:Y:S02]  /*85c0*/  LEA.HI R0, R3, R252, RZ, 0x2 ;  /* 0x000000fc03007211 */ /* 0x000fe400078f10ff */
[----:B------:R-:W-:Y:S02]  /*85d0*/  LOP3.LUT R2, R2, 0xffffffc, RZ, 0xc0, !PT ;  /* 0x0ffffffc02027812 */ /* 0x000fe400078ec0ff */
[----:B------:R-:W-:-:S03]  /*85e0*/  SHF.R.S32.HI R0, RZ, 0x2, R0 ;  /* 0x00000002ff007819 */ /* 0x000fc60000011400 */
[----:B------:R-:W-:-:S04]  /*85f0*/  IMAD.IADD R2, R15, 0x1, -R2 ;  /* 0x000000010f027824 */ /* 0x000fc800078e0a02 */
[----:B------:R-:W-:Y:S02]  /*8600*/  IMAD R0, R2, 0x10, R0 ;  /* 0x0000001002007824 */ /* 0x000fe400078e0200 */
[----:B------:R-:W-:Y:S02]  /*8610*/  IMAD R2, R32, -0x80, R19 ;  /* 0xffffff8020027824 */ /* 0x000fe400078e0213 */
[C---:B------:R-:W-:Y:S02]  /*8620*/  VIADD R3, R0.reuse, 0x8 ;  /* 0x0000000800037836 */ /* 0x040fe40000000000 */
[C---:B------:R-:W-:Y:S01]  /*8630*/  VIADD R4, R0.reuse, 0x40 ;  /* 0x0000004000047836 */ /* 0x040fe20000000000 */
[CC--:B------:R-:W-:Y:S01]  /*8640*/  ISETP.GE.AND P6, PT, R0.reuse, R2.reuse, PT ;  /* 0x000000020000720c */ /* 0x0c0fe20003fc6270 */
[----:B------:R-:W-:Y:S01]  /*8650*/  VIADD R5, R0, 0x48 ;  /* 0x0000004800057836 */ /* 0x000fe20000000000 */
[-C--:B------:R-:W-:Y:S02]  /*8660*/  ISETP.GE.AND P5, PT, R3, R2.reuse, PT ;  /* 0x000000020300720c */ /* 0x080fe40003fa6270 */
[----:B------:R-:W-:-:S02]  /*8670*/  ISETP.GE.AND P4, PT, R4, R2, PT ;  /* 0x000000020400720c */ /* 0x000fc40003f86270 */
[----:B------:R-:W-:-:S07]  /*8680*/  ISETP.GE.AND P3, PT, R5, R2, PT ;  /* 0x000000020500720c */ /* 0x000fce0003f66270 */
[----:B------:R-:W1:Y:S01]  /*8690*/  @!P6 LDC.64 R14, c[0x0][0x2b0] ;  /* 0x0000ac00ff0eeb82 */ /* 0x000e620000000a00 */
[-C--:B------:R-:W-:Y:S02]  /*86a0*/  @!P6 IMAD R2, R0, R11.reuse, RZ ;  /* 0x0000000b0002e224 */ /* 0x080fe400078e02ff */
[-C--:B------:R-:W-:Y:S02]  /*86b0*/  @!P5 IMAD R0, R3, R11.reuse, RZ ;  /* 0x0000000b0300d224 */ /* 0x080fe400078e02ff */
[-C--:B------:R-:W-:Y:S01]  /*86c0*/  @!P4 IMAD R3, R4, R11.reuse, RZ ;  /* 0x0000000b0403c224 */ /* 0x080fe200078e02ff */
[-C--:B------:R-:W-:Y:S01]  /*86d0*/  @!P6 IADD3 R7, P0, R2, R10.reuse, RZ ;  /* 0x0000000a0207e210 */ /* 0x080fe20007f1e0ff */
[----:B------:R-:W-:Y:S01]  /*86e0*/  @!P3 IMAD R5, R5, R11, RZ ;  /* 0x0000000b0505b224 */ /* 0x000fe200078e02ff */
[----:B------:R-:W2:Y:S01]  /*86f0*/  @!P5 LDC.64 R16, c[0x0][0x2b0] ;  /* 0x0000ac00ff10db82 */ /* 0x000ea20000000a00 */
[-C--:B------:R-:W-:Y:S02]  /*8700*/  @!P5 IADD3 R4, P2, R0, R10.reuse, RZ ;  /* 0x0000000a0004d210 */ /* 0x080fe40007f5e0ff */
[----:B------:R-:W-:-:S02]  /*8710*/  @!P4 IADD3 R11, P1, R3, R10, RZ ;  /* 0x0000000a030bc210 */ /* 0x000fc40007f3e0ff */
[-C--:B------:R-:W-:Y:S02]  /*8720*/  @!P6 LEA.HI.X.SX32 R2, R2, R9.reuse, 0x1, P0 ;  /* 0x000000090202e211 */ /* 0x080fe400000f0eff */
[----:B------:R-:W-:Y:S01]  /*8730*/  @!P5 LEA.HI.X.SX32 R0, R0, R9, 0x1, P2 ;  /* 0x000000090000d211 */ /* 0x000fe200010f0eff */
[----:B------:R-:W3:Y:S01]  /*8740*/  @!P4 LDC.64 R18, c[0x0][0x2b0] ;  /* 0x0000ac00ff12cb82 */ /* 0x000ee20000000a00 */
[----:B------:R-:W-:-:S07]  /*8750*/  @!P3 IADD3 R10, P0, R5, R10, RZ ;  /* 0x0000000a050ab210 */ /* 0x000fce0007f1e0ff */
[----:B------:R-:W4:Y:S01]  /*8760*/  @!P3 LDC.64 R20, c[0x0][0x2b0] ;  /* 0x0000ac00ff14bb82 */ /* 0x000f220000000a00 */
[----:B-1----:R-:W-:Y:S02]  /*8770*/  @!P6 LEA R8, P2, R7, R14, 0x2 ;  /* 0x0000000e0708e211 */ /* 0x002fe400078410ff */
[-C--:B------:R-:W-:Y:S02]  /*8780*/  @!P4 LEA.HI.X.SX32 R14, R3, R9.reuse, 0x1, P1 ;  /* 0x00000009030ec211 */ /* 0x080fe400008f0eff */
[----:B------:R-:W-:Y:S02]  /*8790*/  @!P3 LEA.HI.X.SX32 R3, R5, R9, 0x1, P0 ;  /* 0x000000090503b211 */ /* 0x000fe400000f0eff */
[----:B------:R-:W-:Y:S02]  /*87a0*/  @!P6 LEA.HI.X R9, R7, R15, R2, 0x2, P2 ;  /* 0x0000000f0709e211 */ /* 0x000fe400010f1402 */
[----:B--2---:R-:W-:-:S03]  /*87b0*/  @!P5 LEA R6, P1, R4, R16, 0x2 ;  /* 0x000000100406d211 */ /* 0x004fc600078210ff */
[----:B------:R1:W-:Y:S01]  /*87c0*/  @!P6 STG.E desc[UR16][R8.64], R24 ;  /* 0x000000180800e986 */ /* 0x0003e2000c101910 */
[----:B------:R-:W-:Y:S02]  /*87d0*/  @!P5 LEA.HI.X R7, R4, R17, R0, 0x2, P1 ;  /* 0x000000110407d211 */ /* 0x000fe400008f1400 */
[----:B---3--:R-:W-:-:S03]  /*87e0*/  @!P4 LEA R4, P1, R11, R18, 0x2 ;  /* 0x000000120b04c211 */ /* 0x008fc600078210ff */
[----:B------:R1:W-:Y:S01]  /*87f0*/  @!P5 STG.E desc[UR16][R6.64], R25 ;  /* 0x000000190600d986 */ /* 0x0003e2000c101910 */
[----:B------:R-:W-:Y:S02]  /*8800*/  @!P4 LEA.HI.X R5, R11, R19, R14, 0x2, P1 ;  /* 0x000000130b05c211 */ /* 0x000fe400008f140e */
[----:B----4-:R-:W-:-:S03]  /*8810*/  @!P3 LEA R2, P0, R10, R20, 0x2 ;  /* 0x000000140a02b211 */ /* 0x010fc600078010ff */
[----:B------:R1:W-:Y:S01]  /*8820*/  @!P4 STG.E desc[UR16][R4.64], R23 ;  /* 0x000000170400c986 */ /* 0x0003e2000c101910 */
[----:B------:R-:W-:-:S05]  /*8830*/  @!P3 LEA.HI.X R3, R10, R21, R3, 0x2, P0 ;  /* 0x000000150a03b211 */ /* 0x000fca00000f1403 */
[----:B------:R1:W-:Y:S04]  /*8840*/  @!P3 STG.E desc[UR16][R2.64], R22 ;  /* 0x000000160200b986 */ /* 0x0003e8000c101910 */
.L_x_41:
[----:B------:R-:W-:Y:S05]  /*8850*/  BSYNC B0 ;  /* 0x0000000000007941 */ /* 0x000fea0003800000 */
.L_x_40:
[----:B------:R-:W-:Y:S01]  /*8860*/  ULDC.64 UR4, c[0x0][0x290] ;  /* 0x0000a40000047ab9 */ /* 0x000fe20000000a00 */
[----:B-1----:R-:W-:Y:S01]  /*8870*/  SHF.R.S32.HI R4, RZ, 0x1f, R31 ;  /* 0x0000001fff047819 */ /* 0x002fe2000001141f */
[----:B------:R-:W-:Y:S01]  /*8880*/  IMAD R0, R26, UR4, RZ ;  /* 0x000000041a007c24 */ /* 0x000fe2000f8e02ff */
[----:B------:R-:W-:Y:S01]  /*8890*/  SHF.R.S32.HI R29, RZ, 0x1f, R28 ;  /* 0x0000001fff1d7819 */ /* 0x000fe2000001141c */
[C---:B------:R-:W-:Y:S01]  /*88a0*/  IMAD.WIDE.U32 R2, R30.reuse, UR4, R12 ;  /* 0x000000041e027c25 */ /* 0x040fe2000f8e000c */
[----:B------:R-:W1:Y:S01]  /*88b0*/  LDS.128 R24, [R226] ;  /* 0x00000000e2187984 */ /* 0x000e620000000c00 */
[----:B------:R-:W-:Y:S02]  /*88c0*/  ULDC.64 UR6, c[0x0][0x298] ;  /* 0x0000a60000067ab9 */ /* 0x000fe40000000a00 */
[----:B------:R-:W-:Y:S01]  /*88d0*/  IMAD R0, R30, UR5, R0 ;  /* 0x000000051e007c24 */ /* 0x000fe2000f8e0200 */
[----:B------:R-:W-:Y:S01]  /*88e0*/  ULDC.64 UR4, c[0x0][0x2a0] ;  /* 0x0000a80000047ab9 */ /* 0x000fe20000000a00 */
[----:B------:R-:W2:Y:S01]  /*88f0*/  LDS.128 R20, [R226+0x800] ;  /* 0x00080000e2147984 */ /* 0x000ea20000000c00 */
[----:B------:R-:W-:-:S02]  /*8900*/  USHF.L.U32 UR8, UR6, 0x6, URZ ;  /* 0x0000000606087899 */ /* 0x000fc4000800063f */
[----:B------:R-:W-:Y:S01]  /*8910*/  IADD3 R3, R3, R0, RZ ;  /* 0x0000000003037210 */ /* 0x000fe20007ffe0ff */
[----:B------:R-:W-:Y:S01]  /*8920*/  IMAD R0, R4, UR4, RZ ;  /* 0x0000000404007c24 */ /* 0x000fe2000f8e02ff */
[----:B------:R-:W3:Y:S01]  /*8930*/  LDS.128 R16, [R226+0x1000] ;  /* 0x00100000e2107984 */ /* 0x000ee20000000c00 */
[----:B------:R-:W-:-:S03]  /*8940*/  IMAD.WIDE R4, R32, 0x80, R28 ;  /* 0x0000008020047825 */ /* 0x000fc600078e021c */
[----:B------:R-:W4:Y:S01]  /*8950*/  LDS.128 R12, [R226+0x1800] ;  /* 0x00180000e20c7984 */ /* 0x000f220000000c00 */
[C---:B------:R-:W-:Y:S02]  /*8960*/  IMAD R0, R31.reuse, UR5, R0 ;  /* 0x000000051f007c24 */ /* 0x040fe4000f8e0200 */
[----:B------:R-:W-:Y:S01]  /*8970*/  IMAD.WIDE.U32 R2, R31, UR4, R2 ;  /* 0x000000041f027c25 */ /* 0x000fe2000f8e0002 */
[----:B------:R-:W-:-:S04]  /*8980*/  ULDC.64 UR4, c[0x0][0x280] ;  /* 0x0000a00000047ab9 */ /* 0x000fc80000000a00 */
[----:B------:R-:W-:Y:S01]  /*8990*/  IADD3 R3, R3, R0, RZ ;  /* 0x0000000003037210 */ /* 0x000fe20007ffe0ff */
[----:B------:R-:W-:-:S04]  /*89a0*/  IMAD R0, R5, UR6, RZ ;  /* 0x0000000605007c24 */ /* 0x000fc8000f8e02ff */
[C---:B------:R-:W-:Y:S02]  /*89b0*/  IMAD R0, R4.reuse, UR7, R0 ;  /* 0x0000000704007c24 */ /* 0x040fe4000f8e0200 */
[----:B------:R-:W-:Y:S01]  /*89c0*/  IMAD.WIDE.U32 R2, R4, UR6, R2 ;  /* 0x0000000604027c25 */ /* 0x000fe2000f8e0002 */
[----:B------:R-:W-:-:S04]  /*89d0*/  USHF.L.U64.HI UR6, UR6, 0x6, UR7 ;  /* 0x0000000606067899 */ /* 0x000fc80008010207 */
[----:B------:R-:W-:Y:S02]  /*89e0*/  IADD3 R0, R3, R0, RZ ;  /* 0x0000000003007210 */ /* 0x000fe40007ffe0ff */
[----:B------:R-:W-:-:S04]  /*89f0*/  LEA R6, P0, R2, UR4, 0x1 ;  /* 0x0000000402067c11 */ /* 0x000fc8000f8008ff */
[----:B------:R-:W-:Y:S02]  /*8a00*/  LEA.HI.X R7, R2, UR5, R0, 0x1, P0 ;  /* 0x0000000502077c11 */ /* 0x000fe400080f0c00 */
[----:B------:R-:W-:-:S03]  /*8a10*/  IADD3 R4, P0, R6, UR8, RZ ;  /* 0x0000000806047c10 */ /* 0x000fc6000ff1e0ff */
[----:B-1----:R-:W-:Y:S01]  /*8a20*/  STG.E.128 desc[UR16][R6.64], R24 ;  /* 0x0000001806007986 */ /* 0x002fe2000c101d10 */
[----:B------:R-:W-:Y:S02]  /*8a30*/  IADD3.X R5, R7, UR6, RZ, P0, !PT ;  /* 0x0000000607057c10 */ /* 0x000fe400087fe4ff */
[----:B------:R-:W-:-:S03]  /*8a40*/  IADD3 R2, P0, R4, UR8, RZ ;  /* 0x0000000804027c10 */ /* 0x000fc6000ff1e0ff */
[----:B--2---:R-:W-:Y:S01]  /*8a50*/  STG.E.128 desc[UR16][R4.64], R20 ;  /* 0x0000001404007986 */ /* 0x004fe2000c101d10 */
[----:B------:R-:W-:Y:S02]  /*8a60*/  IADD3.X R3, R5, UR6, RZ, P0, !PT ;  /* 0x0000000605037c10 */ /* 0x000fe400087fe4ff */
[----:B------:R-:W-:-:S03]  /*8a70*/  IADD3 R8, P0, R2, UR8, RZ ;  /* 0x0000000802087c10 */ /* 0x000fc6000ff1e0ff */
[----:B---3--:R-:W-:Y:S01]  /*8a80*/  STG.E.128 desc[UR16][R2.64], R16 ;  /* 0x0000001002007986 */ /* 0x008fe2000c101d10 */
[----:B------:R-:W-:-:S05]  /*8a90*/  IADD3.X R9, R3, UR6, RZ, P0, !PT ;  /* 0x0000000603097c10 */ /* 0x000fca00087fe4ff */
[----:B----4-:R-:W-:Y:S01]  /*8aa0*/  STG.E.128 desc[UR16][R8.64], R12 ;  /* 0x0000000c08007986 */ /* 0x010fe2000c101d10 */
[----:B------:R-:W-:Y:S05]  /*8ab0*/  EXIT ;  /* 0x000000000000794d */ /* 0x000fea0003800000 */
.L_x_42:
        /* <DEDUP_REMOVED lines=12> */
.L_x_1305:


//--------------------- .text._ZN5flash16flash_fwd_kernelI23Flash_fwd_kernel_traitsILi32ELi128ELi128ELi4ELb0ELb0EN7cutlass6half_tE19Flash_kernel_traitsILi32ELi128ELi128ELi4ES3_EELb0ELb0ELb0ELb0ELb0ELb0ELb0ELb0EEEvNS_16Flash_fwd_paramsE --------------------------
	.section	.text._ZN5flash16flash_fwd_kernelI23Flash_fwd_kernel_traitsILi32ELi128ELi128ELi4ELb0ELb0EN7cutlass6half_tE19Flash_kernel_traitsILi32ELi128ELi128ELi4ES3_EELb0ELb0ELb0ELb0ELb0ELb0ELb0ELb0EEEvNS_16Flash_fwd_paramsE,"ax",@progbits
	.align	128
        .global         _ZN5flash16flash_fwd_kernelI23Flash_fwd_kernel_traitsILi32ELi128ELi128ELi4ELb0ELb0EN7cutlass6half_tE19Flash_kernel_traitsILi32ELi128ELi128ELi4ES3_EELb0ELb0ELb0ELb0ELb0ELb0ELb0ELb0EEEvNS_16Flash_fwd_paramsE
        .type           _ZN5flash16flash_fwd_kernelI23Flash_fwd_kernel_traitsILi32ELi128ELi128ELi4ELb0ELb0EN7cutlass6half_tE19Flash_kernel_traitsILi32ELi128ELi128ELi4ES3_EELb0ELb0ELb0ELb0ELb0ELb0ELb0ELb0EEEvNS_16Flash_fwd_paramsE,@function
        .size           _ZN5flash16flash_fwd_kernelI23Flash_fwd_kernel_traitsILi32ELi128ELi128ELi4ELb0ELb0EN7cutlass6half_tE19Flash_kernel_traitsILi32ELi128ELi128ELi4ES3_EELb0ELb0ELb0ELb0ELb0ELb0ELb0ELb0EEEvNS_16Flash_fwd_paramsE,(.L_x_1306 - _ZN5flash16flash_fwd_kernelI23Flash_fwd_kernel_traitsILi32ELi128ELi128ELi4ELb0ELb0EN7cutlass6half_tE19Flash_kernel_traitsILi32ELi128ELi128ELi4ES3_EELb0ELb0ELb0ELb0ELb0ELb0ELb0ELb0EEEvNS_16Flash_fwd_paramsE)
        .other          _ZN5flash16flash_fwd_kernelI23Flash_fwd_kernel_traitsILi32ELi128ELi128ELi4ELb0ELb0EN7cutlass6half_tE19Flash_kernel_traitsILi32ELi128ELi128ELi4ES3_EELb0ELb0ELb0ELb0ELb0ELb0ELb0ELb0EEEvNS_16Flash_fwd_paramsE,@"STO_CUDA_ENTRY STV_DEFAULT"
_ZN5flash16flash_fwd_kernelI23Flash_fwd_kernel_traitsILi32ELi128ELi128ELi4ELb0ELb0EN7cutlass6half_tE19Flash_kernel_traitsILi32ELi128ELi128ELi4ES3_EELb0ELb0ELb0ELb0ELb0ELb0ELb0ELb0EEEvNS_16Flash_fwd_paramsE:
.text._ZN5flash16flash_fwd_kernelI23Flash_fwd_kernel_traitsILi32ELi128ELi128ELi4ELb0ELb0EN7cutlass6half_tE19Flash_kernel_traitsILi32ELi128ELi128ELi4ES3_EELb0ELb0ELb0ELb0ELb0ELb0ELb0ELb0EEEvNS_16Flash_fwd_paramsE:
        /* <DEDUP_REMOVED lines=31> */
[----:B------:R1:W-:Y:S01]  /*01f0*/  STL [R1+0x50], R33 ;  /* 0x0000502101007387 */ /* 0x0003e20000100800 */
        /* <DEDUP_REMOVED lines=9> */
.L_x_43:
[----:B-1----:R-:W1:Y:S02]  /*0290*/  LDC R4, c[0x0][0x2c8] ;  /* 0x0000b200ff047b82 */ /* 0x002e640000000800 */
.L_x_44:
        /* <DEDUP_REMOVED lines=24> */
[----:B------:R-:W-:Y:S01]  /*0420*/  ISETP.NE.AND P1, PT, R33, -0x1, PT ;  /* 0xffffffff2100780c */ /* 0x000fe20003f25270 */
[----:B------:R-:W-:Y:S01]  /*0430*/  IMAD.MOV.U32 R231, RZ, RZ, R23 ;  /* 0x000000ffffe77224 */ /* 0x000fe200078e0017 */
[CC--:B------:R-:W-:Y:S02]  /*0440*/  LEA.HI R7, R18.reuse, R101.reuse, RZ, 0x2 ;  /* 0x0000006512077211 */ /* 0x0c0fe400078f10ff */
[CC--:B------:R-:W-:Y:S01]  /*0450*/  LEA.HI R21, R18.reuse, R101.reuse, RZ, 0x3 ;  /* 0x0000006512157211 */ /* 0x0c0fe200078f18ff */
[----:B------:R-:W-:Y:S01]  /*0460*/  STL [R1+0x54], R35 ;  /* 0x0000542301007387 */ /* 0x000fe20000100800 */
[----:B------:R-:W-:Y:S02]  /*0470*/  LEA.HI R5, R18, R101, RZ, 0x4 ;  /* 0x0000006512057211 */ /* 0x000fe400078f20ff */
[----:B------:R-:W-:-:S02]  /*0480*/  SHF.R.S32.HI R26, RZ, 0x3, R21 ;  /* 0x00000003ff1a7819 */ /* 0x000fc40000011415 */
[----:B------:R-:W-:Y:S02]  /*0490*/  IABS R4, R31 ;  /* 0x0000001f00047213 */ /* 0x000fe40000000000 */
[----:B------:R-:W-:Y:S01]  /*04a0*/  SHF.R.S32.HI R6, RZ, 0x4, R5 ;  /* 0x00000004ff067819 */ /* 0x000fe20000011405 */
[----:B------:R-:W2:Y:S01]  /*04b0*/  @!P1 LDC.64 R16, c[0x0][0x228] ;  /* 0x00008a00ff109b82 */ /* 0x000ea20000000a00 */
[----:B------:R-:W-:Y:S01]  /*04c0*/  ISETP.NE.AND P0, PT, R13, -0x1, PT ;  /* 0xffffffff0d00780c */ /* 0x000fe20003f05270 */
[----:B------:R-:W-:Y:S01]  /*04d0*/  IMAD.MOV.U32 R19, RZ, RZ, R4 ;  /* 0x000000ffff137224 */ /* 0x000fe200078e0004 */
[----:B------:R-:W-:Y:S02]  /*04e0*/  LEA.HI R4, R5, R6, RZ, 0x1 ;  /* 0x0000000605047211 */ /* 0x000fe400078f08ff */
[----:B------:R-:W-:Y:S02]  /*04f0*/  SHF.R.S32.HI R10, RZ, 0x2, R7 ;  /* 0x00000002ff0a7819 */ /* 0x000fe40000011407 */
[----:B------:R-:W-:Y:S01]  /*0500*/  LEA.HI R144, R18, R101, RZ, 0x5 ;  /* 0x0000006512907211 */ /* 0x000fe200078f28ff */
[----:B------:R-:W3:Y:S01]  /*0510*/  @P1 LDC.64 R14, c[0x0][0x240] ;  /* 0x00009000ff0e1b82 */ /* 0x000ee20000000a00 */
[----:B-1----:R-:W-:-:S02]  /*0520*/  IABS R0, R32 ;  /* 0x0000002000007213 */ /* 0x002fc40000000000 */
[----:B------:R-:W-:Y:S02]  /*0530*/  SHF.R.S32.HI R11, RZ, 0x1f, R10 ;  /* 0x0000001fff0b7819 */ /* 0x000fe4000001140a */
[----:B------:R-:W-:Y:S01]  /*0540*/  SHF.R.S32.HI R29, RZ, 0x5, R144 ;  /* 0x00000005ff1d7819 */ /* 0x000fe20000011490 */
[----:B------:R-:W-:Y:S02]  /*0550*/  IMAD.MOV.U32 R24, RZ, RZ, R0 ;  /* 0x000000ffff187224 */ /* 0x000fe400078e0000 */
[----:B------:R-:W1:Y:S01]  /*0560*/  @P0 LDC.64 R102, c[0x0][0x250] ;  /* 0x00009400ff660b82 */ /* 0x000e620000000a00 */
[----:B------:R-:W-:Y:S01]  /*0570*/  IMAD.WIDE R36, R27, 0x80, R10 ;  /* 0x000000801b247825 */ /* 0x000fe200078e020a */
[----:B------:R-:W4:Y:S08]  /*0580*/  I2F.RP R2, R24 ;  /* 0x0000001800027306 */ /* 0x000f300000209400 */
[----:B----4-:R-:W4:Y:S02]  /*0590*/  MUFU.RCP R2, R2 ;  /* 0x0000000200027308 */ /* 0x010f240000001000 */
[----:B----4-:R-:W-:-:S06]  /*05a0*/  VIADD R2, R2, 0xffffffe ;  /* 0x0ffffffe02027836 */ /* 0x010fcc0000000000 */
[----:B------:R-:W4:Y:S02]  /*05b0*/  F2I.FTZ.U32.TRUNC.NTZ R3, R2 ;  /* 0x0000000200037305 */ /* 0x000f24000021f000 */
[----:B----4-:R-:W-:Y:S01]  /*05c0*/  IMAD.MOV R0, RZ, RZ, -R3 ;  /* 0x000000ffff007224 */ /* 0x010fe200078e0a03 */
[----:B------:R-:W-:-:S03]  /*05d0*/  MOV R2, RZ ;  /* 0x000000ff00027202 */ /* 0x000fc60000000f00 */
[----:B------:R-:W-:-:S04]  /*05e0*/  IMAD R0, R0, R24, RZ ;  /* 0x0000001800007224 */ /* 0x000fc800078e02ff */
[----:B------:R-:W-:Y:S01]  /*05f0*/  IMAD.HI.U32 R3, R3, R0, R2 ;  /* 0x0000000003037227 */ /* 0x000fe200078e0002 */
[----:B------:R-:W-:-:S05]  /*0600*/  LOP3.LUT R0, R7, 0xfffffffc, RZ, 0xc0, !PT ;  /* 0xfffffffc07007812 */ /* 0x000fca00078ec0ff */
[----:B------:R-:W-:Y:S02]  /*0610*/  IMAD.IADD R2, R101, 0x1, -R0 ;  /* 0x0000000165027824 */ /* 0x000fe400078e0a00 */
[----:B------:R-:W-:Y:S02]  /*0620*/  IMAD.SHL.U32 R0, R26, 0x40, RZ ;  /* 0x000000401a007824 */ /* 0x000fe400078e00ff */
[----:B------:R-:W-:Y:S02]  /*0630*/  IMAD.SHL.U32 R22, R2, 0x8, RZ ;  /* 0x0000000802167824 */ /* 0x000fe400078e00ff */
[----:B------:R-:W-:Y:S01]  /*0640*/  IMAD.HI.U32 R12, R3, R19, RZ ;  /* 0x00000013030c7227 */ /* 0x000fe200078e00ff */
[----:B------:R-:W-:Y:S02]  /*0650*/  LOP3.LUT R0, R0, 0xc0, RZ, 0xc0, !PT ;  /* 0x000000c000007812 */ /* 0x000fe400078ec0ff */
[----:B------:R-:W-:Y:S01]  /*0660*/  MOV R230, R22 ;  /* 0x0000001600e67202 */ /* 0x000fe20000000f00 */
[----:B------:R-:W-:Y:S01]  /*0670*/  IMAD.MOV.U32 R230, RZ, RZ, R22 ;  /* 0x000000ffffe67224 */ /* 0x000fe200078e0016 */
[----:B------:R-:W-:Y:S01]  /*0680*/  LOP3.LUT R3, R4, 0xfffffffe, RZ, 0xc0, !PT ;  /* 0xfffffffe04037812 */ /* 0x000fe200078ec0ff */
[----:B------:R4:W-:Y:S01]  /*0690*/  STL [R1+0x20], R22 ;  /* 0x0000201601007387 */ /* 0x0009e20000100800 */
[----:B------:R-:W-:-:S02]  /*06a0*/  SHF.R.U32.HI R2, RZ, 0x3, R0 ;  /* 0x00000003ff027819 */ /* 0x000fc40000011600 */
[----:B------:R-:W-:Y:S01]  /*06b0*/  LOP3.LUT R4, R0, 0x18, R230, 0xf8, !PT ;  /* 0x0000001800047812 */ /* 0x000fe200078ef8e6 */
[----:B------:R-:W-:Y:S01]  /*06c0*/  IMAD.MOV R0, RZ, RZ, -R12 ;  /* 0x000000ffff007224 */ /* 0x000fe200078e0a0c */
[----:B------:R1:W-:Y:S01]  /*06d0*/  STL.64 [R1+0x48], R36 ;  /* 0x0000482401007387 */ /* 0x0003e20000100a00 */
[----:B------:R-:W-:Y:S01]  /*06e0*/  IMAD.IADD R27, R6, 0x1, -R3 ;  /* 0x00000001061b7824 */ /* 0x000fe200078e0a03 */
[----:B------:R-:W-:Y:S01]  /*06f0*/  LOP3.LUT R9, R4, R2, RZ, 0x3c, !PT ;  /* 0x0000000204097212 */ /* 0x000fe200078e3cff */
[----:B------:R-:W-:Y:S01]  /*0700*/  IMAD R4, R24, R0, R19 ;  /* 0x0000000018047224 */ /* 0x000fe200078e0213 */
[----:B------:R-:W-:Y:S02]  /*0710*/  LEA.HI R2, R7, R10, RZ, 0x1 ;  /* 0x0000000a07027211 */ /* 0x000fe400078f08ff */
[----:B------:R-:W-:Y:S02]  /*0720*/  LOP3.LUT R0, R5, 0xfffffff0, RZ, 0xc0, !PT ;  /* 0xfffffff005007812 */ /* 0x000fe400078ec0ff */
[----:B------:R-:W-:-:S02]  /*0730*/  LOP3.LUT R2, R2, 0x7fffffe, RZ, 0xc0, !PT ;  /* 0x07fffffe02027812 */ /* 0x000fc400078ec0ff */
[----:B------:R-:W-:Y:S02]  /*0740*/  IADD3 R0, -R0, R101, RZ ;  /* 0x0000006500007210 */ /* 0x000fe40007ffe1ff */
[----:B------:R-:W-:Y:S01]  /*0750*/  ISETP.GT.U32.AND P2, PT, R24, R4, PT ;  /* 0x000000041800720c */ /* 0x000fe20003f44070 */
[----:B------:R-:W-:Y:S01]  /*0760*/  IMAD.IADD R2, R10, 0x1, -R2 ;  /* 0x000000010a027824 */ /* 0x000fe200078e0a02 */
[----:B------:R-:W-:Y:S02]  /*0770*/  @!P1 SHF.R.S32.HI R7, RZ, 0x1f, R30 ;  /* 0x0000001fff079819 */ /* 0x000fe4000001141e */
[----:B------:R-:W-:Y:S01]  /*0780*/  LEA.HI R19, R0, R0, RZ, 0x1 ;  /* 0x0000000000137211 */ /* 0x000fe200078f08ff */
[----:B------:R-:W-:Y:S01]  /*0790*/  IMAD R6, R29, 0x8, R2 ;  /* 0x000000081d067824 */ /* 0x000fe200078e0202 */
[----:B------:R-:W-:Y:S01]  /*07a0*/  SHF.R.S32.HI R18, RZ, 0x1f, R0 ;  /* 0x0000001fff127819 */ /* 0x000fe20000011400 */
[----:B--2---:R-:W-:Y:S01]  /*07b0*/  @!P1 IMAD R7, R7, R16, RZ ;  /* 0x0000001007079224 */ /* 0x004fe200078e02ff */
[----:B----4-:R-:W2:Y:S01]  /*07c0*/  @P0 LDC.64 R22, c[0x0][0x248] ;  /* 0x00009200ff160b82 */ /* 0x010ea20000000a00 */
[----:B------:R-:W-:Y:S01]  /*07d0*/  LOP3.LUT R5, R19, 0x7fffffe, RZ, 0xc0, !PT ;  /* 0x07fffffe13057812 */ /* 0x000fe200078ec0ff */
[----:B---3--:R-:W-:Y:S01]  /*07e0*/  @P1 IMAD.WIDE.U32 R2, R33, R14, RZ ;  /* 0x0000000e21021225 */ /* 0x008fe200078e00ff */
[----:B------:R-:W-:-:S02]  /*07f0*/  LEA.HI R28, R18, R0, RZ, 0x3 ;  /* 0x00000000121c7211 */ /* 0x000fc400078f18ff */
[----:B------:R-:W-:Y:S01]  /*0800*/  LEA R225, R6, R9, 0x5 ;  /* 0x0000000906e17211 */ /* 0x000fe200078e28ff */
[----:B------:R-:W-:Y:S02]  /*0810*/  @!P1 IMAD R14, R30, R17, R7 ;  /* 0x000000111e0e9224 */ /* 0x000fe400078e0207 */
[----:B------:R-:W-:Y:S01]  /*0820*/  @P1 IMAD R17, R33, R15, R3 ;  /* 0x0000000f21111224 */ /* 0x000fe200078e0203 */
[----:B------:R-:W-:Y:S01]  /*0830*/  LOP3.LUT R3, R31, R32, RZ, 0x3c, !PT ;  /* 0x000000201f037212 */ /* 0x000fe200078e3cff */
[----:B------:R-:W-:Y:S01]  /*0840*/  IMAD.IADD R139, R0, 0x1, -R5 ;  /* 0x00000001008b7824 */ /* 0x000fe200078e0a05 */
[----:B------:R-:W-:Y:S01]  /*0850*/  @P0 IADD3 R5, R8, R13, RZ ;  /* 0x0000000d08050210 */ /* 0x000fe20007ffe0ff */
[----:B------:R-:W-:Y:S01]  /*0860*/  @!P2 IMAD.IADD R4, R4, 0x1, -R24 ;  /* 0x000000010404a824 */ /* 0x000fe200078e0a18 */
[----:B------:R-:W-:Y:S01]  /*0870*/  ISETP.GE.AND P4, PT, R3, RZ, PT ;  /* 0x000000ff0300720c */ /* 0x000fe20003f86270 */
[----:B------:R-:W-:Y:S02]  /*0880*/  @P0 IMAD.IADD R0, R8, 0x1, R13 ;  /* 0x0000000108000824 */ /* 0x000fe400078e020d */
[----:B------:R-:W-:Y:S01]  /*0890*/  @P1 IMAD.MOV.U32 R15, RZ, RZ, R2 ;  /* 0x000000ffff0f1224 */ /* 0x000fe200078e0002 */
[----:B------:R-:W-:Y:S01]  /*08a0*/  ISETP.GE.U32.AND P5, PT, R4, R24, PT ;  /* 0x000000180400720c */ /* 0x000fe20003fa6070 */
[----:B-1----:R-:W-:-:S02]  /*08b0*/  @P0 IMAD R9, R0, R103, RZ ;  /* 0x0000006700090224 */ /* 0x002fc400078e02ff */
[----:B------:R-:W-:-:S04]  /*08c0*/  @P0 IMAD.WIDE.U32 R2, R0, R102, RZ ;  /* 0x0000006600020225 */ /* 0x000fc800078e00ff */
[----:B--2---:R-:W-:Y:S01]  /*08d0*/  @P0 IMAD R0, R5, R23, RZ ;  /* 0x0000001705000224 */ /* 0x004fe200078e02ff */
[----:B------:R-:W-:Y:S01]  /*08e0*/  @P0 MOV R24, R2 ;  /* 0x0000000200180202 */ /* 0x000fe20000000f00 */
[----:B------:R-:W-:-:S04]  /*08f0*/  @!P1 IMAD.WIDE.U32 R6, R30, R16, RZ ;  /* 0x000000101e069225 */ /* 0x000fc800078e00ff */
[----:B------:R-:W-:-:S04]  /*0900*/  @P0 IMAD.WIDE.U32 R4, R5, R22, RZ ;  /* 0x0000001605040225 */ /* 0x000fc800078e00ff */
[----:B------:R-:W-:Y:S02]  /*0910*/  @!P1 IMAD.IADD R17, R7, 0x1, R14 ;  /* 0x0000000107119824 */ /* 0x000fe400078e020e */
[----:B------:R-:W-:Y:S02]  /*0920*/  @!P1 IMAD.MOV.U32 R15, RZ, RZ, R6 ;  /* 0x000000ffff0f9224 */ /* 0x000fe400078e0006 */
[----:B------:R-:W-:Y:S02]  /*0930*/  @P0 IMAD.IADD R25, R3, 0x1, R9 ;  /* 0x0000000103190824 */ /* 0x000fe400078e0209 */
[----:B------:R-:W-:Y:S02]  /*0940*/  @P0 IMAD.IADD R18, R5, 0x1, R0 ;  /* 0x0000000105120824 */ /* 0x000fe400078e0200 */
[----:B------:R-:W-:Y:S01]  /*0950*/  @P0 IMAD.MOV.U32 R16, RZ, RZ, R4 ;  /* 0x000000ffff100224 */ /* 0x000fe200078e0004 */
[----:B------:R-:W-:Y:S06]  /*0960*/  @P0 BRA `(.L_x_46) ;  /* 0x0000000000340947 */ /* 0x000fec0003800000 */
        /* <DEDUP_REMOVED lines=13> */
.L_x_46:
        /* <DEDUP_REMOVED lines=14> */
.L_x_47:
[----:B------:R-:W1:Y:S01]  /*0b20*/  S2UR UR4, SR_CgaCtaId ;  /* 0x00000000000479c3 */ /* 0x000e620000008800 */
[C---:B------:R-:W-:Y:S01]  /*0b30*/  VIADD R34, R10.reuse, 0x20 ;  /* 0x000000200a227836 */ /* 0x040fe20000000000 */
[----:B------:R-:W-:Y:S01]  /*0b40*/  SHF.R.S32.HI R231, RZ, 0x1f, R230 ;  /* 0x0000001fffe77819 */ /* 0x000fe200000114e6 */
[C---:B------:R-:W-:Y:S01]  /*0b50*/  VIADD R33, R10.reuse, 0x40 ;  /* 0x000000400a217836 */ /* 0x040fe20000000000 */
[----:B------:R-:W-:Y:S01]  /*0b60*/  LOP3.LUT R0, R21, 0xfffffff8, RZ, 0xc0, !PT ;  /* 0xfffffff815007812 */ /* 0x000fe200078ec0ff */
[C---:B------:R-:W-:Y:S01]  /*0b70*/  VIADD R30, R10.reuse, 0x60 ;  /* 0x000000600a1e7836 */ /* 0x040fe20000000000 */
[----:B------:R2:W-:Y:S01]  /*0b80*/  STL [R1+0x58], R34 ;  /* 0x0000582201007387 */ /* 0x0005e20000100800 */
[----:B------:R-:W-:Y:S01]  /*0b90*/  ISETP.GE.AND P1, PT, R10, R35, PT ;  /* 0x000000230a00720c */ /* 0x000fe20003f26270 */
[----:B------:R-:W-:Y:S01]  /*0ba0*/  ULDC.64 UR6, c[0x0][0x258] ;  /* 0x0000960000067ab9 */ /* 0x000fe20000000a00 */
[----:B------:R-:W-:Y:S01]  /*0bb0*/  IMAD.IADD R0, R101, 0x1, -R0 ;  /* 0x0000000165007824 */ /* 0x000fe200078e0a00 */
[----:B------:R2:W-:Y:S01]  /*0bc0*/  STL [R1+0x24], R231 ;  /* 0x000024e701007387 */ /* 0x0005e20000100800 */
[----:B------:R-:W-:Y:S01]  /*0bd0*/  SHF.R.S32.HI R6, RZ, 0x1f, R31 ;  /* 0x0000001fff067819 */ /* 0x000fe2000001141f */
[----:B------:R-:W-:Y:S01]  /*0be0*/  @!P2 VIADD R12, R12, 0x1 ;  /* 0x000000010c0ca836 */ /* 0x000fe20000000000 */
[----:B------:R-:W-:Y:S01]  /*0bf0*/  ISETP.NE.AND P6, PT, R32, RZ, PT ;  /* 0x000000ff2000720c */ /* 0x000fe20003fc5270 */
[----:B------:R2:W-:Y:S01]  /*0c00*/  STL [R1+0x60], R33 ;  /* 0x0000602101007387 */ /* 0x0005e20000100800 */
[----:B------:R-:W-:Y:S01]  /*0c10*/  IADD3 R2, P0, R230, R15, RZ ;  /* 0x0000000fe6027210 */ /* 0x000fe20007f1e0ff */
[----:B------:R-:W-:Y:S01]  /*0c20*/  UMOV UR5, 0x400 ;  /* 0x0000040000057882 */ /* 0x000fe20000000000 */
[----:B------:R-:W-:Y:S01]  /*0c30*/  LEA.HI R14, R0, R0, RZ, 0x1 ;  /* 0x00000000000e7211 */ /* 0x000fe200078f08ff */
[----:B------:R2:W-:Y:S01]  /*0c40*/  STL [R1+0x5c], R30 ;  /* 0x00005c1e01007387 */ /* 0x0005e20000100800 */
[----:B------:R-:W-:Y:S01]  /*0c50*/  IMAD R6, R6, UR6, RZ ;  /* 0x0000000606067c24 */ /* 0x000fe2000f8e02ff */
[----:B------:R-:W-:Y:S01]  /*0c60*/  LEA.HI.SX32 R21, R226, 0xffffffff, 0x19 ;  /* 0xffffffffe2157811 */ /* 0x000fe200078fcaff */
[----:B------:R-:W-:Y:S01]  /*0c70*/  IMAD.X R3, R231, 0x1, R17, P0 ;  /* 0x00000001e7037824 */ /* 0x000fe200000e0611 */
[----:B------:R-:W-:Y:S01]  /*0c80*/  LOP3.LUT R4, R14, 0x3fffffe, RZ, 0xc0, !PT ;  /* 0x03fffffe0e047812 */ /* 0x000fe200078ec0ff */
[----:B------:R-:W-:Y:S01]  /*0c90*/  @P5 VIADD R12, R12, 0x1 ;  /* 0x000000010c0c5836 */ /* 0x000fe20000000000 */
[----:B-1----:R-:W-:Y:S01]  /*0ca0*/  ULEA UR4, UR4, UR5, 0x18 ;  /* 0x0000000504047291 */ /* 0x002fe2000f8ec03f */
[----:B------:R-:W-:Y:S01]  /*0cb0*/  IMAD.WIDE.U32 R8, R31, UR6, R2 ;  /* 0x000000061f087c25 */ /* 0x000fe2000f8e0002 */
[----:B------:R-:W-:Y:S01]  /*0cc0*/  BSSY B0, `(.L_x_48) ;  /* 0x000001f000007945 */ /* 0x000fe20003800000 */
[----:B------:R-:W-:-:S02]  /*0cd0*/  ISETP.GE.AND P3, PT, R34, R35, PT ;  /* 0x000000232200720c */ /* 0x000fc40003f66270 */
[----:B------:R-:W-:Y:S01]  /*0ce0*/  IMAD R6, R31, UR7, R6 ;  /* 0x000000071f067c24 */ /* 0x000fe2000f8e0206 */
[-C--:B------:R-:W-:Y:S01]  /*0cf0*/  ISETP.GE.AND P2, PT, R33, R35.reuse, PT ;  /* 0x000000232100720c */ /* 0x080fe20003f46270 */
[----:B------:R-:W-:Y:S01]  /*0d00*/  @!P4 IMAD.MOV R12, RZ, RZ, -R12 ;  /* 0x000000ffff0cc224 */ /* 0x000fe200078e0a0c */
[----:B------:R-:W-:Y:S01]  /*0d10*/  ISETP.GE.AND P5, PT, R30, R35, PT ;  /* 0x000000231e00720c */ /* 0x000fe20003fa6270 */
[----:B------:R-:W-:Y:S01]  /*0d20*/  IMAD.IADD R17, R0, 0x1, -R4 ;  /* 0x0000000100117824 */ /* 0x000fe200078e0a04 */
[----:B------:R-:W-:Y:S01]  /*0d30*/  @!P6 LOP3.LUT R12, RZ, R32, RZ, 0x33, !PT ;  /* 0x00000020ff0ce212 */ /* 0x000fe200078e33ff */
[----:B------:R-:W-:Y:S01]  /*0d40*/  IMAD R13, R21, -0x80, R20 ;  /* 0xffffff80150d7824 */ /* 0x000fe200078e0214 */
[----:B------:R-:W-:Y:S01]  /*0d50*/  LEA R225, R225, UR4, 0x1 ;  /* 0x00000004e1e17c11 */ /* 0x000fe2000f8e08ff */
[----:B------:R-:W-:Y:S01]  /*0d60*/  IMAD.IADD R7, R9, 0x1, R6 ;  /* 0x0000000109077824 */ /* 0x000fe200078e0206 */
[----:B------:R-:W-:Y:S07]  /*0d70*/  @P1 BRA `(.L_x_49) ;  /* 0x00000000004c1947 */ /* 0x000fee0003800000 */
[----:B------:R-:W-:Y:S02]  /*0d80*/  ULDC UR5, c[0x0][0x2d0] ;  /* 0x0000b40000057ab9 */ /* 0x000fe40000000800 */
[----:B------:R-:W-:-:S13]  /*0d90*/  ISETP.GE.AND P0, PT, R230, UR5, PT ;  /* 0x00000005e6007c0c */ /* 0x000fda000bf06270 */
[----:B------:R1:W-:Y:S04]  /*0da0*/  @P0 STS [R225], RZ ;  /* 0x000000ffe1000388 */ /* 0x0003e80000000800 */
[----:B------:R1:W-:Y:S04]  /*0db0*/  @P0 STS [R225+0x4], RZ ;  /* 0x000004ffe1000388 */ /* 0x0003e80000000800 */
[----:B------:R1:W-:Y:S01]  /*0dc0*/  @P0 STS.64 [R225+0x8], RZ ;  /* 0x000008ffe1000388 */ /* 0x0003e20000000a00 */
[----:B------:R-:W-:Y:S05]  /*0dd0*/  @P0 BRA `(.L_x_49) ;  /* 0x0000000000340947 */ /* 0x000fea0003800000 */
        /* <DEDUP_REMOVED lines=9> */
[----:B------:R-:W-:Y:S01]  /*0e70*/  @!PT LDS RZ, [RZ] ;  /* 0x00000000fffff984 */ /* 0x000fe20000000800 */
[----:B------:R-:W-:Y:S01]  /*0e80*/  @!PT LDS RZ, [RZ] ;  /* 0x00000000fffff984 */ /* 0x000fe20000000800 */
[----:B------:R-:W-:Y:S01]  /*0e90*/  @!PT LDS RZ, [RZ] ;  /* 0x00000000fffff984 */ /* 0x000fe20000000800 */
[----:B------:R3:W-:Y:S02]  /*0ea0*/  LDGSTS.E.BYPASS.LTC128B.128 [R225], desc[UR8][R4.64] ;  /* 0x0000000004e17fae */ /* 0x0007e4000b901d48 */
.L_x_49:
[----:B------:R-:W-:Y:S05]  /*0eb0*/  BSYNC B0 ;  /* 0x0000000000007941 */ /* 0x000fea0003800000 */
.L_x_48:
[----:B------:R-:W-:Y:S04]  /*0ec0*/  BSSY B0, `(.L_x_50) ;  /* 0x0000016000007945 */ /* 0x000fe80003800000 */
[----:B------:R-:W-:Y:S05]  /*0ed0*/  @P3 BRA `(.L_x_51) ;  /* 0x0000000000503947 */ /* 0x000fea0003800000 */
[----:B------:R-:W-:Y:S02]  /*0ee0*/  ULDC UR5, c[0x0][0x2d0] ;  /* 0x0000b40000057ab9 */ /* 0x000fe40000000800 */
[----:B------:R-:W-:-:S13]  /*0ef0*/  ISETP.GE.AND P0, PT, R230, UR5, PT ;  /* 0x00000005e6007c0c */ /* 0x000fda000bf06270 */
[----:B------:R4:W-:Y:S01]  /*0f00*/  @P0 STS.128 [R225+0x800], RZ ;  /* 0x000800ffe1000388 */ /* 0x0009e20000000c00 */
[----:B------:R-:W-:Y:S05]  /*0f10*/  @P0 BRA `(.L_x_51) ;  /* 0x0000000000400947 */ /* 0x000fea0003800000 */
[----:B------:R-:W-:Y:S01]  /*0f20*/  IADD3 R0, P0, R36, 0x20, RZ ;  /* 0x0000002024007810 */ /* 0x000fe20007f1e0ff */
[----:B------:R-:W-:Y:S01]  /*0f30*/  ULDC.64 UR6, c[0x0][0x240] ;  /* 0x0000900000067ab9 */ /* 0x000fe20000000a00 */
[----:B------:R-:W-:-:S03]  /*0f40*/  MOV R3, R7 ;  /* 0x0000000700037202 */ /* 0x000fc60000000f00 */
[----:B------:R-:W-:-:S04]  /*0f50*/  IMAD.X R2, RZ, RZ, R37, P0 ;  /* 0x000000ffff027224 */ /* 0x000fc800000e0625 */
[----:B---3--:R-:W-:Y:S02]  /*0f60*/  IMAD R4, R2, UR6, RZ ;  /* 0x0000000602047c24 */ /* 0x008fe4000f8e02ff */
[----:B------:R-:W-:-:S04]  /*0f70*/  IMAD.MOV.U32 R2, RZ, RZ, R8 ;  /* 0x000000ffff027224 */ /* 0x000fc800078e0008 */
        /* <DEDUP_REMOVED lines=9> */
[----:B------:R3:W-:Y:S02]  /*1010*/  LDGSTS.E.BYPASS.LTC128B.128 [R225+0x800], desc[UR8][R4.64] ;  /* 0x0080000004e17fae */ /* 0x0007e4000b901d48 */
.L_x_51:
[----:B------:R-:W-:Y:S05]  /*1020*/  BSYNC B0 ;  /* 0x0000000000007941 */ /* 0x000fea0003800000 */
.L_x_50:
        /* <DEDUP_REMOVED lines=22> */
.L_x_53:
[----:B------:R-:W-:Y:S05]  /*1190*/  BSYNC B0 ;  /* 0x0000000000007941 */ /* 0x000fea0003800000 */
.L_x_52:
        /* <DEDUP_REMOVED lines=10> */
[----:B------:R-:W-:Y:S02]  /*1240*/  IMAD R6, R2, UR6, RZ ;  /* 0x0000000602067c24 */ /* 0x000fe4000f8e02ff */
[----:B------:R-:W-:-:S04]  /*1250*/  IMAD.MOV.U32 R2, RZ, RZ, R8 ;  /* 0x000000ffff027224 */ /* 0x000fc800078e0008 */
[----:B---3--:R-:W-:-:S04]  /*1260*/  IMAD.WIDE.U32 R4, R0, UR6, R2 ;  /* 0x0000000600047c25 */ /* 0x008fc8000f8e0002 */
        /* <DEDUP_REMOVED lines=9> */
.L_x_55:
[----:B------:R-:W-:Y:S05]  /*1300*/  BSYNC B0 ;  /* 0x0000000000007941 */ /* 0x000fea0003800000 */
.L_x_54:
[--C-:B------:R-:W-:Y:S01]  /*1310*/  SHF.R.S32.HI R9, RZ, 0x1, R19.reuse ;  /* 0x00000001ff097819 */ /* 0x100fe20000011413 */
[CC--:B------:R-:W-:Y:S01]  /*1320*/  IMAD R0, R11.reuse, R22.reuse, RZ ;  /* 0x000000160b007224 */ /* 0x0c0fe200078e02ff */
[----:B---3--:R-:W-:Y:S01]  /*1330*/  SHF.R.S32.HI R2, RZ, 0x1f, R19 ;  /* 0x0000001fff027819 */ /* 0x008fe20000011413 */
[----:B------:R-:W-:Y:S01]  /*1340*/  IMAD.WIDE.U32 R4, R10, R22, R230 ;  /* 0x000000160a047225 */ /* 0x000fe200078e00e6 */
[----:B------:R-:W-:Y:S01]  /*1350*/  SHF.R.S32.HI R19, RZ, 0x1, R14 ;  /* 0x00000001ff137819 */ /* 0x000fe2000001140e */
[----:B------:R-:W-:Y:S01]  /*1360*/  ULDC.64 UR6, c[0x0][0x260] ;  /* 0x0000980000067ab9 */ /* 0x000fe20000000a00 */
[----:B------:R-:W-:Y:S01]  /*1370*/  LEA.HI R8, R2, R9, RZ, 0x2 ;  /* 0x0000000902087211 */ /* 0x000fe200078f10ff */
[----:B------:R-:W-:Y:S01]  /*1380*/  IMAD R7, R11, R102, RZ ;  /* 0x000000660b077224 */ /* 0x000fe200078e02ff */
[----:B------:R-:W-:Y:S01]  /*1390*/  IADD3 R6, P0, R16, R4, RZ ;  /* 0x0000000410067210 */ /* 0x000fe20007f1e0ff */
[----:B------:R-:W-:Y:S01]  /*13a0*/  IMAD.SHL.U32 R2, R19, 0x40, RZ ;  /* 0x0000004013027824 */ /* 0x000fe200078e00ff */
[C---:B------:R-:W-:Y:S01]  /*13b0*/  ISETP.GE.AND P2, PT, R10.reuse, R13, PT ;  /* 0x0000000d0a00720c */ /* 0x040fe20003f46270 */
[C---:B------:R-:W-:Y:S01]  /*13c0*/  IMAD R0, R10.reuse, R23, R0 ;  /* 0x000000170a007224 */ /* 0x040fe200078e0200 */
[----:B------:R-:W-:Y:S01]  /*13d0*/  ISETP.GE.AND P3, PT, R10, R13, PT ;  /* 0x0000000d0a00720c */ /* 0x000fe20003f66270 */
[----:B------:R-:W-:Y:S01]  /*13e0*/  IMAD.SHL.U32 R15, R26, 0x8, RZ ;  /* 0x000000081a0f7824 */ /* 0x000fe200078e00ff */
[----:B------:R-:W-:Y:S01]  /*13f0*/  LOP3.LUT R4, R2, 0xc0, RZ, 0xc0, !PT ;  /* 0x000000c002047812 */ /* 0x000fe200078ec0ff */
[----:B------:R-:W-:Y:S01]  /*1400*/  IMAD R11, R10, R103, R7 ;  /* 0x000000670a0b7224 */ /* 0x000fe200078e0207 */
[----:B------:R-:W-:Y:S01]  /*1410*/  IADD3.X R7, R18, R5, R0, P0, !PT ;  /* 0x0000000512077210 */ /* 0x000fe200007fe400 */
[----:B------:R-:W-:Y:S01]  /*1420*/  IMAD.WIDE.U32 R2, R10, R102, R230 ;  /* 0x000000660a027225 */ /* 0x000fe200078e00e6 */
[----:B------:R-:W-:Y:S01]  /*1430*/  SHF.R.S32.HI R0, RZ, 0x1f, R12 ;  /* 0x0000001fff007819 */ /* 0x000fe2000001140c */
[----:B------:R-:W-:Y:S01]  /*1440*/  BSSY B0, `(.L_x_56) ;  /* 0x0000030000007945 */ /* 0x000fe20003800000 */
[----:B------:R-:W-:Y:S01]  /*1450*/  LOP3.LUT R10, R4, 0x8, R15, 0xf8, !PT ;  /* 0x00000008040a7812 */ /* 0x000fe200078ef80f */
[----:B------:R-:W-:Y:S01]  /*1460*/  IMAD.WIDE.U32 R36, R12, UR6, R6 ;  /* 0x000000060c247c25 */ /* 0x000fe2000f8e0006 */
[----:B------:R-:W-:-:S02]  /*1470*/  SHF.R.U32.HI R5, RZ, 0x3, R4 ;  /* 0x00000003ff057819 */ /* 0x000fc40000011604 */
[----:B------:R-:W-:Y:S01]  /*1480*/  IADD3 R4, P0, R24, R2, RZ ;  /* 0x0000000218047210 */ /* 0x000fe20007f1e0ff */
[----:B------:R-:W-:Y:S01]  /*1490*/  IMAD R2, R0, UR6, RZ ;  /* 0x0000000600027c24 */ /* 0x000fe2000f8e02ff */
[----:B------:R-:W-:Y:S01]  /*14a0*/  LOP3.LUT R15, R10, R5, RZ, 0x3c, !PT ;  /* 0x000000050a0f7212 */ /* 0x000fe200078e3cff */
[----:B------:R3:W-:Y:S01]  /*14b0*/  STL.64 [R1+0x38], R36 ;  /* 0x0000382401007387 */ /* 0x0007e20000100a00 */
[----:B------:R-:W-:Y:S01]  /*14c0*/  IADD3.X R5, R25, R3, R11, P0, !PT ;  /* 0x0000000319057210 */ /* 0x000fe200007fe40b */
[----:B------:R-:W-:Y:S01]  /*14d0*/  IMAD R3, R12, UR7, R2 ;  /* 0x000000070c037c24 */ /* 0x000fe2000f8e0202 */
[----:B------:R-:W-:Y:S01]  /*14e0*/  ULDC.64 UR6, c[0x0][0x268] ;  /* 0x00009a0000067ab9 */ /* 0x000fe20000000a00 */
[----:B------:R-:W-:Y:S01]  /*14f0*/  MOV R228, R36 ;  /* 0x0000002400e47202 */ /* 0x000fe20000000f00 */
[----:B------:R-:W-:Y:S01]  /*1500*/  IMAD R0, R0, UR6, RZ ;  /* 0x0000000600007c24 */ /* 0x000fe2000f8e02ff */
[----:B------:R-:W-:Y:S01]  /*1510*/  LOP3.LUT R8, R8, 0xfffffffc, RZ, 0xc0, !PT ;  /* 0xfffffffc08087812 */ /* 0x000fe200078ec0ff */
[----:B------:R-:W-:Y:S01]  /*1520*/  IMAD.IADD R229, R37, 0x1, R3 ;  /* 0x0000000125e57824 */ /* 0x000fe200078e0203 */
[----:B------:R-:W-:Y:S01]  /*1530*/  SHF.L.U64.HI R138, R22, 0x7, R23 ;  /* 0x00000007168a7819 */ /* 0x000fe20000010217 */
[----:B------:R-:W-:Y:S01]  /*1540*/  IMAD.WIDE.U32 R24, R12, UR6, R4 ;  /* 0x000000060c187c25 */ /* 0x000fe2000f8e0004 */
[----:B------:R-:W-:-:S02]  /*1550*/  SHF.L.U32 R100, R22, 0x7, RZ ;  /* 0x0000000716647819 */ /* 0x000fc400000006ff */
[----:B------:R3:W-:Y:S01]  /*1560*/  STL.64 [R1+0x28], R228 ;  /* 0x000028e401007387 */ /* 0x0007e20000100a00 */
[----:B------:R-:W-:Y:S01]  /*1570*/  IMAD.IADD R16, R9, 0x1, -R8 ;  /* 0x0000000109107824 */ /* 0x000fe200078e0a08 */
[----:B------:R-:W-:Y:S01]  /*1580*/  SHF.R.S32.HI R9, RZ, 0x1f, R21 ;  /* 0x0000001fff097819 */ /* 0x000fe20000011415 */
[----:B------:R-:W-:Y:S01]  /*1590*/  IMAD R2, R138, R21, RZ ;  /* 0x000000158a027224 */ /* 0x000fe200078e02ff */
[----:B------:R3:W-:Y:S01]  /*15a0*/  STL.64 [R1+0x30], R24 ;  /* 0x0000301801007387 */ /* 0x0007e20000100a00 */
[----:B------:R-:W-:Y:S01]  /*15b0*/  IMAD.SHL.U32 R7, R16, 0x40, RZ ;  /* 0x0000004010077824 */ /* 0x000fe200078e00ff */
[-C--:B------:R-:W-:Y:S01]  /*15c0*/  ISETP.GE.AND P1, PT, R34, R13.reuse, PT ;  /* 0x0000000d2200720c */ /* 0x080fe20003f26270 */
[-C--:B------:R-:W-:Y:S01]  /*15d0*/  IMAD R6, R9, R100.reuse, R2 ;  /* 0x0000006409067224 */ /* 0x080fe200078e0202 */
[-C--:B------:R-:W-:Y:S01]  /*15e0*/  ISETP.GE.AND P4, PT, R33, R13.reuse, PT ;  /* 0x0000000d2100720c */ /* 0x080fe20003f86270 */
[----:B------:R-:W-:Y:S01]  /*15f0*/  IMAD.WIDE.U32 R2, R21, R100, R228 ;  /* 0x0000006415027225 */ /* 0x000fe200078e00e4 */
[----:B------:R-:W-:-:S02]  /*1600*/  ISETP.GE.AND P5, PT, R30, R13, PT ;  /* 0x0000000d1e00720c */ /* 0x000fc40003fa6270 */
[----:B------:R-:W-:Y:S01]  /*1610*/  LOP3.LUT R8, R7, 0xc0, RZ, 0xc0, !PT ;  /* 0x000000c007087812 */ /* 0x000fe200078ec0ff */
[----:B------:R-:W-:Y:S01]  /*1620*/  IMAD R14, R12, UR7, R0 ;  /* 0x000000070c0e7c24 */ /* 0x000fe2000f8e0200 */
[----:B------:R-:W-:Y:S01]  /*1630*/  IADD3 R5, R3, R6, RZ ;  /* 0x0000000603057210 */ /* 0x000fe20007ffe0ff */
[C---:B------:R-:W-:Y:S02]  /*1640*/  IMAD R11, R27.reuse, 0x8, R17 ;  /* 0x000000081b0b7824 */ /* 0x040fe400078e0211 */
[----:B------:R-:W-:Y:S01]  /*1650*/  IMAD.SHL.U32 R10, R27, 0x8, RZ ;  /* 0x000000081b0a7824 */ /* 0x000fe200078e00ff */
[----:B------:R-:W-:Y:S06]  /*1660*/  @P2 BRA `(.L_x_57) ;  /* 0x0000000000342947 */ /* 0x000fec0003800000 */
[----:B------:R-:W-:Y:S02]  /*1670*/  ULDC UR5, c[0x0][0x2d0] ;  /* 0x0000b40000057ab9 */ /* 0x000fe40000000800 */
[----:B------:R-:W-:-:S13]  /*1680*/  ISETP.GE.AND P0, PT, R230, UR5, PT ;  /* 0x00000005e6007c0c */ /* 0x000fda000bf06270 */
[----:B------:R1:W-:Y:S04]  /*1690*/  @P0 STS [R225+0x2000], RZ ;  /* 0x002000ffe1000388 */ /* 0x0003e80000000800 */
[----:B------:R1:W-:Y:S04]  /*16a0*/  @P0 STS [R225+0x2004], RZ ;  /* 0x002004ffe1000388 */ /* 0x0003e80000000800 */
[----:B------:R1:W-:Y:S01]  /*16b0*/  @P0 STS.64 [R225+0x2008], RZ ;  /* 0x002008ffe1000388 */ /* 0x0003e20000000a00 */
[----:B------:R-:W-:Y:S05]  /*16c0*/  @P0 BRA `(.L_x_57) ;  /* 0x00000000001c0947 */ /* 0x000fea0003800000 */
[----:B------:R-:W-:Y:S02]  /*16d0*/  ULDC.64 UR6, c[0x0][0x218] ;  /* 0x0000860000067ab9 */ /* 0x000fe40000000a00 */
[----:B------:R-:W-:-:S04]  /*16e0*/  LEA R6, P0, R2, UR6, 0x1 ;  /* 0x0000000602067c11 */ /* 0x000fc8000f8008ff */
[----:B------:R-:W-:-:S05]  /*16f0*/  LEA.HI.X R7, R2, UR7, R5, 0x1, P0 ;  /* 0x0000000702077c11 */ /* 0x000fca00080f0c05 */
[----:B------:R-:W-:Y:S01]  /*1700*/  @!PT LDS RZ, [RZ] ;  /* 0x00000000fffff984 */ /* 0x000fe20000000800 */
[----:B------:R-:W-:Y:S01]  /*1710*/  @!PT LDS RZ, [RZ] ;  /* 0x00000000fffff984 */ /* 0x000fe20000000800 */
[----:B------:R-:W-:Y:S01]  /*1720*/  @!PT LDS RZ, [RZ] ;  /* 0x00000000fffff984 */ /* 0x000fe20000000800 */
[----:B------:R1:W-:Y:S04]  /*1730*/  LDGSTS.E.BYPASS.LTC128B.128 [R225+0x2000], desc[UR8][R6.64] ;  /* 0x0200000006e17fae */ /* 0x0003e8000b901d48 */
.L_x_57:
[----:B------:R-:W-:Y:S05]  /*1740*/  BSYNC B0 ;  /* 0x0000000000007941 */ /* 0x000fea0003800000 */
.L_x_56:
[C---:B------:R-:W-:Y:S01]  /*1750*/  SHF.L.U64.HI R201, R22.reuse, 0x5, R23 ;  /* 0x0000000516c97819 */ /* 0x040fe20000010217 */
[----:B------:R-:W-:Y:S01]  /*1760*/  BSSY B0, `(.L_x_58) ;  /* 0x0000012000007945 */ /* 0x000fe20003800000 */
[----:B------:R-:W-:-:S03]  /*1770*/  SHF.L.U32 R202, R22, 0x5, RZ ;  /* 0x0000000516ca7819 */ /* 0x000fc600000006ff */
[----:B------:R1:W-:Y:S04]  /*1780*/  STL [R1+0x1c], R201 ;  /* 0x00001cc901007387 */ /* 0x0003e80000100800 */
[----:B------:R1:W-:Y:S01]  /*1790*/  STL [R1+0x40], R202 ;  /* 0x000040ca01007387 */ /* 0x0003e20000100800 */
[----:B------:R-:W-:Y:S05]  /*17a0*/  @P1 BRA `(.L_x_59) ;  /* 0x0000000000341947 */ /* 0x000fea0003800000 */
[----:B------:R-:W-:Y:S02]  /*17b0*/  ULDC UR5, c[0x0][0x2d0] ;  /* 0x0000b40000057ab9 */ /* 0x000fe40000000800 */
[----:B------:R-:W-:-:S13]  /*17c0*/  ISETP.GE.AND P0, PT, R230, UR5, PT ;  /* 0x00000005e6007c0c */ /* 0x000fda000bf06270 */
[----:B------:R1:W-:Y:S01]  /*17d0*/  @P0 STS.128 [R225+0x2800], RZ ;  /* 0x002800ffe1000388 */ /* 0x0003e20000000c00 */
[----:B------:R-:W-:Y:S05]  /*17e0*/  @P0 BRA `(.L_x_59) ;  /* 0x0000000000240947 */ /* 0x000fea0003800000 */
[----:B------:R-:W-:Y:S01]  /*17f0*/  IADD3 R0, P0, R202, R2, RZ ;  /* 0x00000002ca007210 */ /* 0x000fe20007f1e0ff */
[----:B------:R-:W-:-:S04]  /*1800*/  ULDC.64 UR6, c[0x0][0x218] ;  /* 0x0000860000067ab9 */ /* 0x000fc80000000a00 */
[----:B-1----:R-:W-:Y:S01]  /*1810*/  IMAD.X R7, R201, 0x1, R5, P0 ;  /* 0x00000001c9077824 */ /* 0x002fe200000e0605 */
[----:B------:R-:W-:-:S04]  /*1820*/  LEA R6, P0, R0, UR6, 0x1 ;  /* 0x0000000600067c11 */ /* 0x000fc8000f8008ff */
[----:B------:R-:W-:-:S05]  /*1830*/  LEA.HI.X R7, R0, UR7, R7, 0x1, P0 ;  /* 0x0000000700077c11 */ /* 0x000fca00080f0c07 */
[----:B------:R-:W-:Y:S01]  /*1840*/  @!PT LDS RZ, [RZ] ;  /* 0x00000000fffff984 */ /* 0x000fe20000000800 */
[----:B------:R-:W-:Y:S01]  /*1850*/  @!PT LDS RZ, [RZ] ;  /* 0x00000000fffff984 */ /* 0x000fe20000000800 */
[----:B------:R-:W-:Y:S01]  /*1860*/  @!PT LDS RZ, [RZ] ;  /* 0x00000000fffff984 */ /* 0x000fe20000000800 */
[----:B------:R1:W-:Y:S04]  /*1870*/  LDGSTS.E.BYPASS.LTC128B.128 [R225+0x2800], desc[UR8][R6.64] ;  /* 0x0280000006e17fae */ /* 0x0003e8000b901d48 */
.L_x_59:
[----:B------:R-:W-:Y:S05]  /*1880*/  BSYNC B0 ;  /* 0x0000000000007941 */ /* 0x000fea0003800000 */
.L_x_58:
[----:B------:R-:W-:Y:S04]  /*1890*/  BSSY B0, `(.L_x_60) ;  /* 0x000000f000007945 */ /* 0x000fe80003800000 */
[----:B------:R-:W-:Y:S05]  /*18a0*/  @P4 BRA `(.L_x_61) ;  /* 0x0000000000344947 */ /* 0x000fea0003800000 */
[----:B------:R-:W-:Y:S02]  /*18b0*/  ULDC UR5, c[0x0][0x2d0] ;  /* 0x0000b40000057ab9 */ /* 0x000fe40000000800 */
[----:B------:R-:W-:-:S13]  /*18c0*/  ISETP.GE.AND P0, PT, R230, UR5, PT ;  /* 0x00000005e6007c0c */ /* 0x000fda000bf06270 */
[----:B------:R1:W-:Y:S01]  /*18d0*/  @P0 STS.128 [R225+0x3000], RZ ;  /* 0x003000ffe1000388 */ /* 0x0003e20000000c00 */
[----:B------:R-:W-:Y:S05]  /*18e0*/  @P0 BRA `(.L_x_61) ;  /* 0x0000000000240947 */ /* 0x000fea0003800000 */
[----:B------:R-:W-:Y:S01]  /*18f0*/  LEA R0, P0, R22, R2, 0x6 ;  /* 0x0000000216007211 */ /* 0x000fe200078030ff */
[----:B------:R-:W-:-:S03]  /*1900*/  ULDC.64 UR6, c[0x0][0x218] ;  /* 0x0000860000067ab9 */ /* 0x000fc60000000a00 */
[----:B-1----:R-:W-:Y:S02]  /*1910*/  LEA.HI.X R7, R22, R5, R23, 0x6, P0 ;  /* 0x0000000516077211 */ /* 0x002fe400000f3417 */
[----:B------:R-:W-:-:S04]  /*1920*/  LEA R6, P0, R0, UR6, 0x1 ;  /* 0x0000000600067c11 */ /* 0x000fc8000f8008ff */
[----:B------:R-:W-:-:S05]  /*1930*/  LEA.HI.X R7, R0, UR7, R7, 0x1, P0 ;  /* 0x0000000700077c11 */ /* 0x000fca00080f0c07 */
[----:B------:R-:W-:Y:S01]  /*1940*/  @!PT LDS RZ, [RZ] ;  /* 0x00000000fffff984 */ /* 0x000fe20000000800 */
[----:B------:R-:W-:Y:S01]  /*1950*/  @!PT LDS RZ, [RZ] ;  /* 0x00000000fffff984 */ /* 0x000fe20000000800 */
[----:B------:R-:W-:Y:S01]  /*1960*/  @!PT LDS RZ, [RZ] ;  /* 0x00000000fffff984 */ /* 0x000fe20000000800 */
[----:B------:R1:W-:Y:S04]  /*1970*/  LDGSTS.E.BYPASS.LTC128B.128 [R225+0x3000], desc[UR8][R6.64] ;  /* 0x0300000006e17fae */ /* 0x0003e8000b901d48 */
.L_x_61:
[----:B------:R-:W-:Y:S05]  /*1980*/  BSYNC B0 ;  /* 0x0000000000007941 */ /* 0x000fea0003800000 */
.L_x_60:
[----:B------:R-:W-:Y:S04]  /*1990*/  BSSY B0, `(.L_x_62) ;  /* 0x0000011000007945 */ /* 0x000fe80003800000 */
[----:B------:R-:W-:Y:S05]  /*19a0*/  @P5 BRA `(.L_x_63) ;  /* 0x00000000003c5947 */ /* 0x000fea0003800000 */
[----:B------:R-:W-:Y:S02]  /*19b0*/  ULDC UR5, c[0x0][0x2d0] ;  /* 0x0000b40000057ab9 */ /* 0x000fe40000000800 */
[----:B------:R-:W-:-:S13]  /*19c0*/  ISETP.GE.AND P0, PT, R230, UR5, PT ;  /* 0x00000005e6007c0c */ /* 0x000fda000bf06270 */
[----:B------:R1:W-:Y:S01]  /*19d0*/  @P0 STS.128 [R225+0x3800], RZ ;  /* 0x003800ffe1000388 */ /* 0x0003e20000000c00 */
[----:B------:R-:W-:Y:S05]  /*19e0*/  @P0 BRA `(.L_x_63) ;  /* 0x00000000002c0947 */ /* 0x000fea0003800000 */
[----:B------:R-:W-:Y:S01]  /*19f0*/  MOV R4, R2 ;  /* 0x0000000200047202 */ /* 0x000fe20000000f00 */
[----:B------:R-:W-:Y:S01]  /*1a00*/  IMAD R0, R23, 0x60, RZ ;  /* 0x0000006017007824 */ /* 0x000fe200078e02ff */
[----:B------:R-:W-:-:S03]  /*1a10*/  ULDC.64 UR6, c[0x0][0x218] ;  /* 0x0000860000067ab9 */ /* 0x000fc60000000a00 */
[----:B------:R-:W-:-:S05]  /*1a20*/  IMAD.WIDE.U32 R2, R22, 0x60, R4 ;  /* 0x0000006016027825 */ /* 0x000fca00078e0004 */
[----:B------:R-:W-:Y:S02]  /*1a30*/  IADD3 R0, R3, R0, RZ ;  /* 0x0000000003007210 */ /* 0x000fe40007ffe0ff */
[----:B------:R-:W-:-:S04]  /*1a40*/  LEA R4, P0, R2, UR6, 0x1 ;  /* 0x0000000602047c11 */ /* 0x000fc8000f8008ff */
[----:B------:R-:W-:-:S05]  /*1a50*/  LEA.HI.X R5, R2, UR7, R0, 0x1, P0 ;  /* 0x0000000702057c11 */ /* 0x000fca00080f0c00 */
[----:B------:R-:W-:Y:S01]  /*1a60*/  @!PT LDS RZ, [RZ] ;  /* 0x00000000fffff984 */ /* 0x000fe20000000800 */
[----:B------:R-:W-:Y:S01]  /*1a70*/  @!PT LDS RZ, [RZ] ;  /* 0x00000000fffff984 */ /* 0x000fe20000000800 */
[----:B------:R-:W-:Y:S01]  /*1a80*/  @!PT LDS RZ, [RZ] ;  /* 0x00000000fffff984 */ /* 0x000fe20000000800 */
[----:B------:R1:W-:Y:S04]  /*1a90*/  LDGSTS.E.BYPASS.LTC128B.128 [R225+0x3800], desc[UR8][R4.64] ;  /* 0x0380000004e17fae */ /* 0x0003e8000b901d48 */
.L_x_63:
[----:B------:R-:W-:Y:S05]  /*1aa0*/  BSYNC B0 ;  /* 0x0000000000007941 */ /* 0x000fea0003800000 */
.L_x_62:
[----:B------:R-:W0:Y:S01]  /*1ab0*/  LDGDEPBAR ;  /* 0x00000000000079af */ /* 0x000e220000000000 */
[----:B------:R-:W-:Y:S01]  /*1ac0*/  LOP3.LUT R3, R8, 0x8, R10, 0xf8, !PT ;  /* 0x0000000808037812 */ /* 0x000fe200078ef80a */
[----:B------:R-:W-:Y:S01]  /*1ad0*/  IMAD.SHL.U32 R0, R28, 0x20, RZ ;  /* 0x000000201c007824 */ /* 0x000fe200078e00ff */
[----:B------:R-:W-:Y:S01]  /*1ae0*/  SHF.R.U32.HI R2, RZ, 0x3, R8 ;  /* 0x00000003ff027819 */ /* 0x000fe20000011608 */
[----:B------:R-:W-:Y:S01]  /*1af0*/  IMAD.IADD R8, R25, 0x1, R14 ;  /* 0x0000000119087824 */ /* 0x000fe200078e020e */
[----:B------:R-:W-:Y:S01]  /*1b00*/  BSSY B0, `(.L_x_64) ;  /* 0x0000026000007945 */ /* 0x000fe20003800000 */
[-C--:B-1----:R-:W-:Y:S01]  /*1b10*/  IMAD R4, R9, R102.reuse, RZ ;  /* 0x0000006609047224 */ /* 0x082fe200078e02ff */
[----:B------:R-:W-:Y:S01]  /*1b20*/  LOP3.LUT R136, R0, 0xffffff00, RZ, 0xc0, !PT ;  /* 0xffffff0000887812 */ /* 0x000fe200078ec0ff */
[----:B------:R-:W-:Y:S01]  /*1b30*/  IMAD.WIDE.U32 R6, R21, R102, RZ ;  /* 0x0000006615067225 */ /* 0x000fe200078e00ff */
[----:B------:R1:W-:Y:S01]  /*1b40*/  STL [R1+0x44], R8 ;  /* 0x0000440801007387 */ /* 0x0003e20000100800 */
[----:B------:R-:W-:-:S02]  /*1b50*/  LOP3.LUT R137, R3, R2, RZ, 0x3c, !PT ;  /* 0x0000000203897212 */ /* 0x000fc400078e3cff */
[----:B------:R-:W-:Y:S01]  /*1b60*/  IMAD R2, R29, 0x200, R136 ;  /* 0x000002001d027824 */ /* 0x000fe200078e0288 */
[----:B------:R-:W-:Y:S01]  /*1b70*/  ISETP.GE.AND P1, PT, R34, R13, PT ;  /* 0x0000000d2200720c */ /* 0x000fe20003f26270 */
[----:B------:R-:W-:Y:S01]  /*1b80*/  IMAD R3, R21, R103, R4 ;  /* 0x0000006715037224 */ /* 0x000fe200078e0204 */
[----:B------:R-:W-:Y:S01]  /*1b90*/  LEA R4, P0, R6, R24, 0x7 ;  /* 0x0000001806047211 */ /* 0x000fe200078038ff */
[----:B------:R-:W-:Y:S01]  /*1ba0*/  IMAD R2, R139, 0x20, R2 ;  /* 0x000000208b027824 */ /* 0x000fe200078e0202 */
[-C--:B------:R-:W-:Y:S01]  /*1bb0*/  ISETP.GE.AND P2, PT, R33, R13.reuse, PT ;  /* 0x0000000d2100720c */ /* 0x080fe20003f46270 */
[----:B------:R-:W-:Y:S01]  /*1bc0*/  IMAD.U32 R0, R11, 0x20, R15 ;  /* 0x000000200b007824 */ /* 0x000fe200078e000f */
[----:B------:R-:W-:Y:S01]  /*1bd0*/  ISETP.GE.AND P4, PT, R30, R13, PT ;  /* 0x0000000d1e00720c */ /* 0x000fe20003f86270 */
[----:B------:R-:W-:Y:S02]  /*1be0*/  IMAD.IADD R3, R7, 0x1, R3 ;  /* 0x0000000107037824 */ /* 0x000fe400078e0203 */
[----:B------:R-:W-:Y:S01]  /*1bf0*/  IMAD.IADD R2, R137, 0x1, R2 ;  /* 0x0000000189027824 */ /* 0x000fe200078e0202 */
[----:B------:R-:W-:Y:S01]  /*1c00*/  LEA R212, R0, UR4, 0x1 ;  /* 0x0000000400d47c11 */ /* 0x000fe2000f8e08ff */
[----:B------:R-:W-:-:S04]  /*1c10*/  DEPBAR.LE SB0, 0x0 ;  /* 0x000080000000791a */ /* 0x000fc80000000000 */
[----:B------:R-:W-:Y:S01]  /*1c20*/  BAR.SYNC.DEFER_BLOCKING 0x0 ;  /* 0x0000000000007b1d */ /* 0x000fe20000010000 */
[----:B------:R-:W-:Y:S02]  /*1c30*/  LEA.HI.X R5, R6, R8, R3, 0x7, P0 ;  /* 0x0000000806057211 */ /* 0x000fe400000f3c03 */
[----:B------:R-:W-:-:S03]  /*1c40*/  LEA R215, R2, UR4, 0x1 ;  /* 0x0000000402d77c11 */ /* 0x000fc6000f8e08ff */
[----:B------:R1:W-:Y:S04]  /*1c50*/  @P3 STS [R225+0x4000], RZ ;  /* 0x004000ffe1003388 */ /* 0x0003e80000000800 */
[----:B------:R1:W-:Y:S04]  /*1c60*/  @P3 STS [R225+0x4004], RZ ;  /* 0x004004ffe1003388 */ /* 0x0003e80000000800 */
[----:B------:R1:W-:Y:S01]  /*1c70*/  @P3 STS.64 [R225+0x4008], RZ ;  /* 0x004008ffe1003388 */ /* 0x0003e20000000a00 */
[----:B------:R-:W-:Y:S05]  /*1c80*/  @P3 BRA `(.L_x_65) ;  /* 0x0000000000343947 */ /* 0x000fea0003800000 */
        /* <DEDUP_REMOVED lines=13> */
.L_x_65:
[----:B------:R-:W-:Y:S05]  /*1d60*/  BSYNC B0 ;  /* 0x0000000000007941 */ /* 0x000fea0003800000 */
.L_x_64:
[----:B------:R1:W-:Y:S01]  /*1d70*/  @P1 STS.128 [R225+0x4800], RZ ;  /* 0x004800ffe1001388 */ /* 0x0003e20000000c00 */
        /* <DEDUP_REMOVED lines=15> */
.L_x_67:
[----:B------:R-:W-:Y:S05]  /*1e70*/  BSYNC B0 ;  /* 0x0000000000007941 */ /* 0x000fea0003800000 */
.L_x_66:
        /* <DEDUP_REMOVED lines=16> */
.L_x_69:
[----:B------:R-:W-:Y:S05]  /*1f80*/  BSYNC B0 ;  /* 0x0000000000007941 */ /* 0x000fea0003800000 */
.L_x_68:
[----:B------:R1:W-:Y:S01]  /*1f90*/  @P4 STS.128 [R225+0x5800], RZ ;  /* 0x005800ffe1004388 */ /* 0x0003e20000000c00 */
[----:B------:R-:W-:Y:S04]  /*1fa0*/  BSSY B0, `(.L_x_70) ;  /* 0x0000010000007945 */ /* 0x000fe80003800000 */
[----:B------:R-:W-:Y:S05]  /*1fb0*/  @P4 BRA `(.L_x_71) ;  /* 0x0000000000384947 */ /* 0x000fea0003800000 */
[----:B------:R-:W-:Y:S02]  /*1fc0*/  ULDC UR5, c[0x0][0x2d0] ;  /* 0x0000b40000057ab9 */ /* 0x000fe40000000800 */
[----:B------:R-:W-:-:S13]  /*1fd0*/  ISETP.GE.AND P0, PT, R230, UR5, PT ;  /* 0x00000005e6007c0c */ /* 0x000fda000bf06270 */
[----:B------:R1:W-:Y:S01]  /*1fe0*/  @P0 STS.128 [R225+0x5800], RZ ;  /* 0x005800ffe1000388 */ /* 0x0003e20000000c00 */
[----:B------:R-:W-:Y:S05]  /*1ff0*/  @P0 BRA `(.L_x_71) ;  /* 0x0000000000280947 */ /* 0x000fea0003800000 */
[----:B------:R-:W-:Y:S01]  /*2000*/  IMAD R0, R103, 0x60, RZ ;  /* 0x0000006067007824 */ /* 0x000fe200078e02ff */
[----:B------:R-:W-:Y:S01]  /*2010*/  ULDC.64 UR6, c[0x0][0x220] ;  /* 0x0000880000067ab9 */ /* 0x000fe20000000a00 */
[----:B------:R-:W-:-:S05]  /*2020*/  IMAD.WIDE.U32 R4, R102, 0x60, R4 ;  /* 0x0000006066047825 */ /* 0x000fca00078e0004 */
[----:B------:R-:W-:Y:S02]  /*2030*/  IADD3 R0, R5, R0, RZ ;  /* 0x0000000005007210 */ /* 0x000fe40007ffe0ff */
[----:B-1----:R-:W-:-:S04]  /*2040*/  LEA R2, P0, R4, UR6, 0x1 ;  /* 0x0000000604027c11 */ /* 0x002fc8000f8008ff */
[----:B------:R-:W-:-:S05]  /*2050*/  LEA.HI.X R3, R4, UR7, R0, 0x1, P0 ;  /* 0x0000000704037c11 */ /* 0x000fca00080f0c00 */
[----:B------:R-:W-:Y:S01]  /*2060*/  @!PT LDS RZ, [RZ] ;  /* 0x00000000fffff984 */ /* 0x000fe20000000800 */
[----:B------:R-:W-:Y:S01]  /*2070*/  @!PT LDS RZ, [RZ] ;  /* 0x00000000fffff984 */ /* 0x000fe20000000800 */
[----:B------:R-:W-:Y:S01]  /*2080*/  @!PT LDS RZ, [RZ] ;  /* 0x00000000fffff984 */ /* 0x000fe20000000800 */
[----:B------:R1:W-:Y:S04]  /*2090*/  LDGSTS.E.BYPASS.LTC128B.128 [R225+0x5800], desc[UR8][R2.64] ;  /* 0x0580000002e17fae */ /* 0x0003e8000b901d48 */
.L_x_71:
[----:B------:R-:W-:Y:S05]  /*20a0*/  BSYNC B0 ;  /* 0x0000000000007941 */ /* 0x000fea0003800000 */
.L_x_70:
[----:B-1----:R-:W-:Y:S01]  /*20b0*/  LDSM.16.M88.4 R8, [R215] ;  /* 0x00000000d708783b */ /* 0x002fe20000000200 */
[----:B------:R-:W-:Y:S01]  /*20c0*/  LOP3.LUT P0, RZ, R19, 0x2, RZ, 0xc0, !PT ;  /* 0x0000000213ff7812 */ /* 0x000fe2000780c0ff */
[----:B------:R-:W-:Y:S01]  /*20d0*/  IMAD.MOV.U32 R0, RZ, RZ, 0x10 ;  /* 0x00000010ff007424 */ /* 0x000fe200078e00ff */
[----:B------:R-:W-:Y:S01]  /*20e0*/  LOP3.LUT P1, RZ, R16, 0x2, RZ, 0xc0, !PT ;  /* 0x0000000210ff7812 */ /* 0x000fe2000782c0ff */
[----:B------:R-:W1:Y:S01]  /*20f0*/  LDSM.16.M88.4 R12, [R212+0x2000] ;  /* 0x00200000d40c783b */ /* 0x000e620000000200 */
[----:B------:R-:W-:Y:S01]  /*2100*/  VIADD R2, R212, 0x2000 ;  /* 0x00002000d4027836 */ /* 0x000fe20000000000 */
[----:B------:R-:W-:Y:S01]  /*2110*/  LOP3.LUT R3, R144, 0xffffffe0, RZ, 0xc0, !PT ;  /* 0xffffffe090037812 */ /* 0x000fe200078ec0ff */
[----:B------:R-:W-:Y:S01]  /*2120*/  VIADD R217, R212, 0x2020 ;  /* 0x00002020d4d97836 */ /* 0x000fe20000000000 */
[----:B------:R-:W5:Y:S01]  /*2130*/  LDSM.16.M88.4 R4, [R215+0x1000] ;  /* 0x00100000d704783b */ /* 0x000f620000000200 */
[----:B------:R-:W-:-:S03]  /*2140*/  SEL R0, R0, 0xfffffff0, !P1 ;  /* 0xfffffff000007807 */ /* 0x000fc60004800000 */
[----:B------:R-:W4:Y:S02]  /*2150*/  LDSM.16.M88.4 R40, [R212+0x2400] ;  /* 0x00240000d428783b */ /* 0x000f240000000200 */
[----:B------:R-:W-:Y:S02]  /*2160*/  IMAD R216, R0, 0x2, R215 ;  /* 0x0000000200d87824 */ /* 0x000fe400078e02d7 */
[----:B---3--:R-:W3:Y:S01]  /*2170*/  LDSM.16.M88.4 R36, [R212+0x2800] ;  /* 0x00280000d424783b */ /* 0x008ee20000000200 */
[----:B------:R-:W-:Y:S02]  /*2180*/  @P0 VIADD R217, R2, 0xffffffe0 ;  /* 0xffffffe002d90836 */ /* 0x000fe40000000000 */
[----:B------:R-:W-:Y:S01]  /*2190*/  IMAD.SHL.U32 R2, R101, 0x2, RZ ;  /* 0x0000000265027824 */ /* 0x000fe200078e00ff */
[----:B--2---:R-:W2:Y:S01]  /*21a0*/  LDSM.16.M88.4 R32, [R212+0x2c00] ;  /* 0x002c0000d420783b */ /* 0x004ea20000000200 */
[C---:B------:R-:W-:Y:S02]  /*21b0*/  VIADD R224, R217.reuse, 0x400 ;  /* 0x00000400d9e07836 */ /* 0x040fe40000000000 */
[C---:B------:R-:W-:Y:S01]  /*21c0*/  VIADD R223, R217.reuse, 0x800 ;  /* 0x00000800d9df7836 */ /* 0x040fe20000000000 */
[----:B------:R-:W2:Y:S01]  /*21d0*/  LDSM.16.M88.4 R28, [R212+0x3000] ;  /* 0x00300000d41c783b */ /* 0x000ea20000000200 */
[----:B------:R-:W-:Y:S01]  /*21e0*/  LOP3.LUT R2, R2, 0x6, RZ, 0xc0, !PT ;  /* 0x0000000602027812 */ /* 0x000fe200078ec0ff */
[----:B------:R-:W-:-:S02]  /*21f0*/  VIADD R222, R217, 0xc00 ;  /* 0x00000c00d9de7836 */ /* 0x000fc40000000000 */
[----:B------:R-:W2:Y:S01]  /*2200*/  LDSM.16.M88.4 R24, [R212+0x3400] ;  /* 0x00340000d418783b */ /* 0x000ea20000000200 */
[----:B------:R-:W-:Y:S02]  /*2210*/  VIADD R221, R217, 0x1000 ;  /* 0x00001000d9dd7836 */ /* 0x000fe40000000000 */
[----:B------:R-:W-:Y:S01]  /*2220*/  IMAD R2, R21, 0x80, R2 ;  /* 0x0000008015027824 */ /* 0x000fe200078e0202 */
[----:B------:R-:W2:Y:S01]  /*2230*/  LDSM.16.M88.4 R44, [R212+0x3800] ;  /* 0x00380000d42c783b */ /* 0x000ea20000000200 */
[C---:B------:R-:W-:Y:S02]  /*2240*/  VIADD R220, R217.reuse, 0x1400 ;  /* 0x00001400d9dc7836 */ /* 0x040fe40000000000 */
[C---:B------:R-:W-:Y:S01]  /*2250*/  VIADD R21, R2.reuse, 0x9 ;  /* 0x0000000902157836 */ /* 0x040fe20000000000 */
[----:B------:R-:W2:Y:S01]  /*2260*/  LDSM.16.M88.4 R48, [R212+0x3c00] ;  /* 0x003c0000d430783b */ /* 0x000ea20000000200 */
[----:B------:R-:W-:Y:S01]  /*2270*/  ISETP.GE.AND P2, PT, R2, R20, PT ;  /* 0x000000140200720c */ /* 0x000fe20003f46270 */
[----:B------:R-:W-:-:S02]  /*2280*/  VIADD R219, R217, 0x1800 ;  /* 0x00001800d9db7836 */ /* 0x000fc40000000000 */
[----:B------:R-:W-:Y:S01]  /*2290*/  LDSM.16.M88.4 R16, [R216] ;  /* 0x00000000d810783b */ /* 0x000fe20000000200 */
[-C--:B------:R-:W-:Y:S01]  /*22a0*/  ISETP.GE.AND P4, PT, R21, R20.reuse, PT ;  /* 0x000000141500720c */ /* 0x080fe20003f86270 */
[----:B------:R-:W-:Y:S02]  /*22b0*/  VIADD R21, R2, 0x10 ;  /* 0x0000001002157836 */ /* 0x000fe40000000000 */
[----:B------:R-:W2:Y:S01]  /*22c0*/  LDSM.16.M88.4 R52, [R217] ;  /* 0x00000000d934783b */ /* 0x000ea20000000200 */
[-C--:B-1----:R-:W-:Y:S01]  /*22d0*/  HMMA.16816.F32 R60, R8, R12.reuse, RZ ;  /* 0x0000000c083c723c */ /* 0x082fe200000018ff */
[----:B------:R-:W-:Y:S01]  /*22e0*/  VIADD R218, R217, 0x1c00 ;  /* 0x00001c00d9da7836 */ /* 0x000fe20000000000 */
[----:B------:R-:W-:Y:S01]  /*22f0*/  ISETP.GE.AND P5, PT, R21, R20, PT ;  /* 0x000000141500720c */ /* 0x000fe20003fa6270 */
[----:B------:R-:W1:Y:S03]  /*2300*/  LDSM.16.M88.4 R56, [R217+0x400] ;  /* 0x00040000d938783b */ /* 0x000e660000000200 */
[C---:B-----5:R-:W-:Y:S01]  /*2310*/  HMMA.16816.F32 R64, R4.reuse, R12, RZ ;  /* 0x0000000c0440723c */ /* 0x060fe200000018ff */
[----:B------:R-:W0:Y:S05]  /*2320*/  LDGDEPBAR ;  /* 0x00000000000079af */ /* 0x000e2a0000000000 */
[-C--:B------:R-:W-:Y:S06]  /*2330*/  HMMA.16816.F32 R72, R4, R14.reuse, RZ ;  /* 0x0000000e0448723c */ /* 0x080fec00000018ff */
[----:B------:R-:W-:Y:S01]  /*2340*/  HMMA.16816.F32 R80, R8, R14, RZ ;  /* 0x0000000e0850723c */ /* 0x000fe200000018ff */
[----:B------:R-:W5:Y:S05]  /*2350*/  LDSM.16.M88.4 R12, [R216+0x1000] ;  /* 0x00100000d80c783b */ /* 0x000f6a0000000200 */
[C---:B----4-:R-:W-:Y:S06]  /*2360*/  HMMA.16816.F32 R68, R4.reuse, R40, RZ ;  /* 0x000000280444723c */ /* 0x050fec00000018ff */
[C---:B---3--:R-:W-:Y:S06]  /*2370*/  HMMA.16816.F32 R84, R4.reuse, R36, RZ ;  /* 0x000000240454723c */ /* 0x048fec00000018ff */
[C---:B--2---:R-:W-:Y:S06]  /*2380*/  HMMA.16816.F32 R104, R4.reuse, R32, RZ ;  /* 0x000000200468723c */ /* 0x044fec00000018ff */
        /* <DEDUP_REMOVED lines=12> */
[C---:B------:R-:W-:Y:S06]  /*2450*/  HMMA.16816.F32 R128, R8.reuse, R24, RZ ;  /* 0x000000180880723c */ /* 0x040fec00000018ff */
[C---:B------:R-:W-:Y:S01]  /*2460*/  HMMA.16816.F32 R160, R8.reuse, R26, RZ ;  /* 0x0000001a08a0723c */ /* 0x040fe200000018ff */
[----:B------:R-:W2:Y:S05]  /*2470*/  LDSM.16.M88.4 R24, [R217+0x800] ;  /* 0x00080000d918783b */ /* 0x000eaa0000000200 */
[C---:B------:R-:W-:Y:S06]  /*2480*/  HMMA.16816.F32 R112, R8.reuse, R28, RZ ;  /* 0x0000001c0870723c */ /* 0x040fec00000018ff */
[----:B------:R-:W-:Y:S06]  /*2490*/  HMMA.16816.F32 R140, R8, R30, RZ ;  /* 0x0000001e088c723c */ /* 0x000fec00000018ff */
[C---:B------:R-:W-:Y:S06]  /*24a0*/  HMMA.16816.F32 R28, R16.reuse, R52, R60 ;  /* 0x00000034101c723c */ /* 0x040fec000000183c */
[----:B-1----:R-:W-:Y:S06]  /*24b0*/  HMMA.16816.F32 R60, R16, R56, R4 ;  /* 0x00000038103c723c */ /* 0x002fec0000001804 */
[----:B------:R-:W-:Y:S01]  /*24c0*/  HMMA.16816.F32 R92, R8, R42, RZ ;  /* 0x0000002a085c723c */ /* 0x000fe200000018ff */
[----:B------:R-:W-:-:S02]  /*24d0*/  IMAD.IADD R5, R101, 0x1, -R3 ;  /* 0x0000000165057824 */ /* 0x000fc400078e0a03 */
[C---:B------:R-:W-:Y:S02]  /*24e0*/  VIADD R4, R2.reuse, 0x1 ;  /* 0x0000000102047836 */ /* 0x040fe40000000000 */
[----:B------:R-:W-:Y:S01]  /*24f0*/  VIADD R3, R2, 0x8 ;  /* 0x0000000802037836 */ /* 0x000fe20000000000 */
[C---:B------:R-:W-:Y:S01]  /*2500*/  HMMA.16816.F32 R76, R8.reuse, R36, RZ ;  /* 0x00000024084c723c */ /* 0x040fe200000018ff */
[----:B------:R-:W-:Y:S01]  /*2510*/  STL [R1+0x64], R5 ;  /* 0x0000640501007387 */ /* 0x000fe20000100800 */
[-C--:B------:R-:W-:Y:S02]  /*2520*/  ISETP.GE.AND P1, PT, R4, R20.reuse, PT ;  /* 0x000000140400720c */ /* 0x080fe40003f26270 */
[----:B------:R-:W-:Y:S01]  /*2530*/  ISETP.GE.AND P0, PT, R3, R20, PT ;  /* 0x000000140300720c */ /* 0x000fe20003f06270 */
[----:B------:R-:W1:Y:S01]  /*2540*/  LDSM.16.M88.4 R4, [R217+0xc00] ;  /* 0x000c0000d904783b */ /* 0x000e620000000200 */
[----:B------:R-:W-:Y:S01]  /*2550*/  HMMA.16816.F32 R108, R8, R38, RZ ;  /* 0x00000026086c723c */ /* 0x000fe200000018ff */
[----:B------:R-:W-:Y:S01]  /*2560*/  VIADD R3, R2, 0x18 ;  /* 0x0000001802037836 */ /* 0x000fe20000000000 */
[----:B------:R-:W-:-:S02]  /*2570*/  FSEL R145, R30, -INF , !P2 ;  /* 0xff8000001e917808 */ /* 0x000fc40005000000 */
[----:B------:R-:W-:Y:S02]  /*2580*/  FSEL R101, R28, -INF , !P2 ;  /* 0xff8000001c657808 */ /* 0x000fe40005000000 */
[C---:B------:R-:W-:Y:S01]  /*2590*/  HMMA.16816.F32 R88, R8.reuse, R32, RZ ;  /* 0x000000200858723c */ /* 0x040fe200000018ff */
[-C--:B------:R-:W-:Y:S01]  /*25a0*/  ISETP.GE.AND P3, PT, R3, R20.reuse, PT ;  /* 0x000000140300720c */ /* 0x080fe20003f66270 */
[C---:B------:R-:W-:Y:S01]  /*25b0*/  VIADD R3, R2.reuse, 0x19 ;  /* 0x0000001902037836 */ /* 0x040fe20000000000 */
[----:B------:R-:W-:Y:S02]  /*25c0*/  FSEL R144, R31, -INF , !P1 ;  /* 0xff8000001f907808 */ /* 0x000fe40004800000 */
[----:B------:R-:W-:Y:S01]  /*25d0*/  P2R R21, PR, RZ, 0x8 ;  /* 0x00000008ff157803 */ /* 0x000fe20000000000 */
[----:B------:R-:W-:Y:S01]  /*25e0*/  HMMA.16816.F32 R124, R8, R34, RZ ;  /* 0x00000022087c723c */ /* 0x000fe200000018ff */
[----:B------:R-:W-:Y:S01]  /*25f0*/  ISETP.GE.AND P6, PT, R3, R20, PT ;  /* 0x000000140300720c */ /* 0x000fe20003fc6270 */
[----:B------:R-:W-:-:S04]  /*2600*/  VIADD R3, R2, 0x20 ;  /* 0x0000002002037836 */ /* 0x000fc80000000000 */
[----:B------:R-:W-:Y:S01]  /*2610*/  HMMA.16816.F32 R148, R8, R44, RZ ;  /* 0x0000002c0894723c */ /* 0x000fe200000018ff */
[----:B------:R-:W-:Y:S01]  /*2620*/  ISETP.GE.AND P3, PT, R3, R20, PT ;  /* 0x000000140300720c */ /* 0x000fe20003f66270 */
[----:B------:R-:W-:-:S04]  /*2630*/  VIADD R3, R2, 0x21 ;  /* 0x0000002102037836 */ /* 0x000fc80000000000 */
[C---:B------:R-:W-:Y:S06]  /*2640*/  HMMA.16816.F32 R184, R8.reuse, R46, RZ ;  /* 0x0000002e08b8723c */ /* 0x040fec00000018ff */
[C---:B------:R-:W-:Y:S06]  /*2650*/  HMMA.16816.F32 R164, R8.reuse, R48, RZ ;  /* 0x0000003008a4723c */ /* 0x040fec00000018ff */
[----:B------:R-:W-:Y:S06]  /*2660*/  HMMA.16816.F32 R192, R8, R50, RZ ;  /* 0x0000003208c0723c */ /* 0x000fec00000018ff */
[C---:B-----5:R-:W-:Y:S06]  /*2670*/  HMMA.16816.F32 R8, R12.reuse, R52, R64 ;  /* 0x000000340c08723c */ /* 0x060fec0000001840 */
[----:B------:R-:W-:Y:S01]  /*2680*/  HMMA.16816.F32 R44, R12, R56, R68 ;  /* 0x000000380c2c723c */ /* 0x000fe20000001844 */
[----:B------:R-:W-:-:S05]  /*2690*/  VIADD R52, R2, 0x11 ;  /* 0x0000001102347836 */ /* 0x000fca0000000000 */
[-C--:B------:R-:W-:Y:S06]  /*26a0*/  HMMA.16816.F32 R40, R12, R54.reuse, R72 ;  /* 0x000000360c28723c */ /* 0x080fec0000001848 */
[----:B------:R-:W-:Y:S06]  /*26b0*/  HMMA.16816.F32 R36, R16, R54, R80 ;  /* 0x000000361024723c */ /* 0x000fec0000001850 */
[----:B--2---:R-:W-:Y:S01]  /*26c0*/  HMMA.16816.F32 R64, R12, R24, R84 ;  /* 0x000000180c40723c */ /* 0x004fe20000001854 */
[----:B------:R-:W-:-:S02]  /*26d0*/  FSEL R190, R10, -INF , !P2 ;  /* 0xff8000000abe7808 */ /* 0x000fc40005000000 */
[----:B------:R-:W-:Y:S02]  /*26e0*/  FSEL R179, R8, -INF , !P2 ;  /* 0xff80000008b37808 */ /* 0x000fe40005000000 */
[----:B------:R-:W-:Y:S01]  /*26f0*/  ISETP.GE.AND P2, PT, R3, R20, PT ;  /* 0x000000140300720c */ /* 0x000fe20003f46270 */
[-C--:B------:R-:W-:Y:S01]  /*2700*/  HMMA.16816.F32 R48, R12, R58.reuse, R96 ;  /* 0x0000003a0c30723c */ /* 0x080fe20000001860 */
[----:B------:R-:W-:Y:S01]  /*2710*/  FSEL R87, R29, -INF , !P1 ;  /* 0xff8000001d577808 */ /* 0x000fe20004800000 */
[----:B------:R-:W-:Y:S01]  /*2720*/  VIADD R3, R2, 0x28 ;  /* 0x0000002802037836 */ /* 0x000fe20000000000 */
[----:B------:R-:W2:Y:S01]  /*2730*/  LDSM.16.M88.4 R28, [R217+0x1000] ;  /* 0x00100000d91c783b */ /* 0x000ea20000000200 */
[----:B------:R-:W-:Y:S02]  /*2740*/  FSEL R188, R11, -INF , !P1 ;  /* 0xff8000000bbc7808 */ /* 0x000fe40004800000 */
[----:B------:R-:W-:Y:S01]  /*2750*/  HMMA.16816.F32 R32, R16, R58, R92 ;  /* 0x0000003a1020723c */ /* 0x000fe2000000185c */
[----:B------:R-:W-:-:S02]  /*2760*/  FSEL R177, R9, -INF , !P1 ;  /* 0xff80000009b17808 */ /* 0x000fc40004800000 */
[----:B------:R-:W-:Y:S01]  /*2770*/  ISETP.GE.AND P1, PT, R3, R20, PT ;  /* 0x000000140300720c */ /* 0x000fe20003f26270 */
[----:B------:R-:W-:Y:S01]  /*2780*/  VIADD R3, R2, 0x29 ;  /* 0x0000002902037836 */ /* 0x000fe20000000000 */
[----:B------:R-:W-:Y:S01]  /*2790*/  FSEL R97, R62, -INF , !P5 ;  /* 0xff8000003e617808 */ /* 0x000fe20006800000 */
[C---:B------:R-:W-:Y:S01]  /*27a0*/  HMMA.16816.F32 R76, R16.reuse, R24, R76 ;  /* 0x00000018104c723c */ /* 0x040fe2000000184c */
[----:B------:R-:W-:Y:S01]  /*27b0*/  FSEL R182, R46, -INF , !P5 ;  /* 0xff8000002eb67808 */ /* 0x000fe20006800000 */
[----:B------:R-:W3:Y:S01]  /*27c0*/  LDSM.16.M88.4 R8, [R217+0x1400] ;  /* 0x00140000d908783b */ /* 0x000ee20000000200 */
[----:B------:R-:W-:Y:S02]  /*27d0*/  FSEL R147, R44, -INF , !P5 ;  /* 0xff8000002c937808 */ /* 0x000fe40006800000 */
[----:B------:R-:W-:Y:S01]  /*27e0*/  FSEL R84, R60, -INF , !P5 ;  /* 0xff8000003c547808 */ /* 0x000fe20006800000 */
[----:B-1----:R-:W-:Y:S01]  /*27f0*/  HMMA.16816.F32 R72, R16, R4, R88 ;  /* 0x000000041048723c */ /* 0x002fe20000001858 */
[----:B------:R-:W-:-:S02]  /*2800*/  FSEL R191, R42, -INF , !P0 ;  /* 0xff8000002abf7808 */ /* 0x000fc40004000000 */
[----:B------:R-:W-:Y:S02]  /*2810*/  FSEL R178, R40, -INF , !P0 ;  /* 0xff80000028b27808 */ /* 0x000fe40004000000 */
[----:B------:R-:W-:Y:S01]  /*2820*/  FSEL R99, R38, -INF , !P0 ;  /* 0xff80000026637808 */ /* 0x000fe20004000000 */
[----:B------:R-:W-:Y:S01]  /*2830*/  HMMA.16816.F32 R56, R12, R4, R104 ;  /* 0x000000040c38723c */ /* 0x000fe20000001868 */
[----:B------:R-:W-:Y:S02]  /*2840*/  FSEL R86, R36, -INF , !P0 ;  /* 0xff80000024567808 */ /* 0x000fe40004000000 */
[-C--:B------:R-:W-:Y:S02]  /*2850*/  ISETP.GE.AND P5, PT, R52, R20.reuse, PT ;  /* 0x000000143400720c */ /* 0x080fe40003fa6270 */
[----:B------:R-:W-:Y:S01]  /*2860*/  ISETP.GE.AND P0, PT, R3, R20, PT ;  /* 0x000000140300720c */ /* 0x000fe20003f06270 */
[C---:B------:R-:W-:Y:S01]  /*2870*/  VIADD R3, R2.reuse, 0x30 ;  /* 0x0000003002037836 */ /* 0x040fe20000000000 */
[----:B------:R-:W-:Y:S01]  /*2880*/  FSEL R98, R39, -INF , !P4 ;  /* 0xff80000027627808 */ /* 0x000fe20006000000 */
[C---:B------:R-:W-:Y:S01]  /*2890*/  VIADD R4, R2.reuse, 0x39 ;  /* 0x0000003902047836 */ /* 0x040fe20000000000 */
[----:B------:R-:W-:Y:S01]  /*28a0*/  FSEL R85, R37, -INF , !P4 ;  /* 0xff80000025557808 */ /* 0x000fe20006000000 */
[----:B------:R-:W-:Y:S01]  /*28b0*/  VIADD R5, R2, 0x31 ;  /* 0x0000003102057836 */ /* 0x000fe20000000000 */
[----:B------:R-:W-:Y:S01]  /*28c0*/  FSEL R181, R47, -INF , !P5 ;  /* 0xff8000002fb57808 */ /* 0x000fe20006800000 */
[----:B------:R-:W-:Y:S01]  /*28d0*/  HMMA.16816.F32 R36, R16, R26, R108 ;  /* 0x0000001a1024723c */ /* 0x000fe2000000186c */
[----:B------:R-:W-:-:S02]  /*28e0*/  FSEL R146, R45, -INF , !P5 ;  /* 0xff8000002d927808 */ /* 0x000fc40006800000 */
[----:B------:R-:W-:Y:S02]  /*28f0*/  FSEL R96, R63, -INF , !P5 ;  /* 0xff8000003f607808 */ /* 0x000fe40006800000 */
[----:B------:R-:W-:Y:S01]  /*2900*/  FSEL R83, R61, -INF , !P5 ;  /* 0xff8000003d537808 */ /* 0x000fe20006800000 */
[C---:B------:R-:W-:Y:S01]  /*2910*/  HMMA.16816.F32 R44, R12.reuse, R26, R116 ;  /* 0x0000001a0c2c723c */ /* 0x040fe20000001874 */
[----:B------:R-:W-:Y:S01]  /*2920*/  FSEL R189, R43, -INF , !P4 ;  /* 0xff8000002bbd7808 */ /* 0x000fe20006000000 */
[----:B------:R-:W1:Y:S01]  /*2930*/  LDSM.16.M88.4 R24, [R217+0x1800] ;  /* 0x00180000d918783b */ /* 0x000e620000000200 */
[----:B------:R-:W-:Y:S02]  /*2940*/  FSEL R176, R41, -INF , !P4 ;  /* 0xff80000029b07808 */ /* 0x000fe40006000000 */
[----:B------:R-:W-:Y:S01]  /*2950*/  ISETP.GE.AND P5, PT, R3, R20, PT ;  /* 0x000000140300720c */ /* 0x000fe20003fa6270 */
[----:B------:R-:W-:Y:S01]  /*2960*/  VIADD R3, R2, 0x38 ;  /* 0x0000003802037836 */ /* 0x000fe20000000000 */
[----:B------:R-:W-:Y:S01]  /*2970*/  ISETP.NE.AND P4, PT, R21, RZ, PT ;  /* 0x000000ff1500720c */ /* 0x000fe20003f85270 */
[----:B--2---:R-:W-:Y:S01]  /*2980*/  HMMA.16816.F32 R52, R12, R28, R120 ;  /* 0x0000001c0c34723c */ /* 0x004fe20000001878 */
[----:B------:R-:W-:-:S02]  /*2990*/  FSEL R183, R51, -INF , !P6 ;  /* 0xff80000033b77808 */ /* 0x000fc40007000000 */
[----:B------:R-:W-:Y:S02]  /*29a0*/  FSEL R116, R49, -INF , !P6 ;  /* 0xff80000031747808 */ /* 0x000fe40007000000 */
[----:B------:R-:W-:Y:S01]  /*29b0*/  FSEL R94, R35, -INF , !P6 ;  /* 0xff800000235e7808 */ /* 0x000fe20007000000 */
[C---:B------:R-:W-:Y:S01]  /*29c0*/  HMMA.16816.F32 R68, R16.reuse, R28, R112 ;  /* 0x0000001c1044723c */ /* 0x040fe20000001870 */
[----:B------:R-:W-:Y:S02]  /*29d0*/  FSEL R81, R33, -INF , !P6 ;  /* 0xff80000021517808 */ /* 0x000fe40007000000 */
[----:B------:R-:W-:Y:S02]  /*29e0*/  FSEL R180, R50, -INF , !P4 ;  /* 0xff80000032b47808 */ /* 0x000fe40006000000 */
[----:B------:R-:W-:Y:S01]  /*29f0*/  FSEL R117, R48, -INF , !P4 ;  /* 0xff80000030757808 */ /* 0x000fe20006000000 */
[----:B------:R-:W-:Y:S01]  /*2a00*/  HMMA.16816.F32 R40, R16, R6, R124 ;  /* 0x000000061028723c */ /* 0x000fe2000000187c */
[----:B------:R-:W-:-:S02]  /*2a10*/  FSEL R95, R34, -INF , !P4 ;  /* 0xff800000225f7808 */ /* 0x000fc40006000000 */
[----:B------:R-:W-:Y:S02]  /*2a20*/  FSEL R82, R32, -INF , !P4 ;  /* 0xff80000020527808 */ /* 0x000fe40006000000 */
[-C--:B------:R-:W-:Y:S01]  /*2a30*/  ISETP.GE.AND P6, PT, R4, R20.reuse, PT ;  /* 0x000000140400720c */ /* 0x080fe20003fc6270 */
[----:B------:R-:W-:Y:S01]  /*2a40*/  VIADD R4, R2, 0x40 ;  /* 0x0000004002047836 */ /* 0x000fe20000000000 */
[-C--:B------:R-:W-:Y:S01]  /*2a50*/  ISETP.GE.AND P4, PT, R3, R20.reuse, PT ;  /* 0x000000140300720c */ /* 0x080fe20003f86270 */
[C---:B------:R-:W-:Y:S01]  /*2a60*/  HMMA.16816.F32 R48, R12.reuse, R6, R132 ;  /* 0x000000060c30723c */ /* 0x040fe20000001884 */
[----:B------:R-:W-:Y:S02]  /*2a70*/  FSEL R93, R78, -INF , !P3 ;  /* 0xff8000004e5d7808 */ /* 0x000fe40005800000 */
[----:B------:R-:W-:Y:S02]  /*2a80*/  P2R R3, PR, RZ, 0x10 ;  /* 0x00000010ff037803 */ /* 0x000fe40000000000 */
[----:B------:R-:W-:Y:S01]  /*2a90*/  ISETP.GE.AND P4, PT, R4, R20, PT ;  /* 0x000000140400720c */ /* 0x000fe20003f86270 */
[----:B------:R-:W-:Y:S01]  /*2aa0*/  VIADD R4, R2, 0x41 ;  /* 0x0000004102047836 */ /* 0x000fe20000000000 */
[----:B------:R-:W-:Y:S01]  /*2ab0*/  FSEL R200, R66, -INF , !P3 ;  /* 0xff80000042c87808 */ /* 0x000fe20005800000 */
[----:B------:R-:W-:Y:S01]  /*2ac0*/  HMMA.16816.F32 R32, R12, R30, R156 ;  /* 0x0000001e0c20723c */ /* 0x000fe2000000189c */
[----:B------:R-:W-:-:S02]  /*2ad0*/  FSEL R110, R64, -INF , !P3 ;  /* 0xff800000406e7808 */ /* 0x000fc40005800000 */
[----:B------:R-:W-:Y:S02]  /*2ae0*/  FSEL R80, R76, -INF , !P3 ;  /* 0xff8000004c507808 */ /* 0x000fe40005800000 */
[----:B------:R-:W-:Y:S01]  /*2af0*/  ISETP.GE.AND P3, PT, R4, R20, PT ;  /* 0x000000140400720c */ /* 0x000fe20003f66270 */
[----:B------:R-:W-:Y:S01]  /*2b00*/  VIADD R4, R2, 0x48 ;  /* 0x0000004802047836 */ /* 0x000fe20000000000 */
[----:B------:R-:W-:Y:S01]  /*2b10*/  FSEL R78, R77, -INF , !P2 ;  /* 0xff8000004d4e7808 */ /* 0x000fe20005000000 */
[----:B------:R-:W-:Y:S01]  /*2b20*/  HMMA.16816.F32 R28, R16, R30, R140 ;  /* 0x0000001e101c723c */ /* 0x000fe2000000188c */
[----:B------:R-:W-:Y:S02]  /*2b30*/  FSEL R122, R46, -INF , !P1 ;  /* 0xff8000002e7a7808 */ /* 0x000fe40004800000 */
[----:B------:R-:W-:Y:S02]  /*2b40*/  FSEL R107, R44, -INF , !P1 ;  /* 0xff8000002c6b7808 */ /* 0x000fe40004800000 */
[----:B------:R-:W-:Y:S01]  /*2b50*/  FSEL R91, R38, -INF , !P1 ;  /* 0xff800000265b7808 */ /* 0x000fe20004800000 */
[----:B---3--:R-:W-:Y:S01]  /*2b60*/  HMMA.16816.F32 R60, R12, R8, R152 ;  /* 0x000000080c3c723c */ /* 0x008fe20000001898 */
[----:B------:R-:W-:-:S02]  /*2b70*/  FSEL R77, R36, -INF , !P1 ;  /* 0xff800000244d7808 */ /* 0x000fc40004800000 */
[----:B------:R-:W-:Y:S01]  /*2b80*/  ISETP.GE.AND P1, PT, R4, R20, PT ;  /* 0x000000140400720c */ /* 0x000fe20003f26270 */
[----:B------:R-:W-:Y:S01]  /*2b90*/  VIADD R4, R2, 0x49 ;  /* 0x0000004902047836 */ /* 0x000fe20000000000 */
[----:B------:R-:W-:Y:S02]  /*2ba0*/  FSEL R123, R67, -INF , !P2 ;  /* 0xff800000437b7808 */ /* 0x000fe40005000000 */
[----:B------:R-:W-:Y:S02]  /*2bb0*/  FSEL R108, R65, -INF , !P2 ;  /* 0xff800000416c7808 */ /* 0x000fe40005000000 */
[----:B------:R-:W-:Y:S01]  /*2bc0*/  FSEL R92, R79, -INF , !P2 ;  /* 0xff8000004f5c7808 */ /* 0x000fe20005000000 */
[----:B------:R-:W-:Y:S01]  /*2bd0*/  HMMA.16816.F32 R64, R16, R8, R128 ;  /* 0x000000081040723c */ /* 0x000fe20000001880 */
[----:B------:R-:W-:Y:S02]  /*2be0*/  FSEL R124, R47, -INF , !P0 ;  /* 0xff8000002f7c7808 */ /* 0x000fe40004000000 */
[----:B------:R-:W-:-:S02]  /*2bf0*/  FSEL R106, R45, -INF , !P0 ;  /* 0xff8000002d6a7808 */ /* 0x000fc40004000000 */
[----:B------:R-:W-:Y:S01]  /*2c00*/  FSEL R90, R39, -INF , !P0 ;  /* 0xff800000275a7808 */ /* 0x000fe20004000000 */
[----:B-1----:R-:W-:Y:S01]  /*2c10*/  HMMA.16816.F32 R44, R12, R24, R168 ;  /* 0x000000180c2c723c */ /* 0x002fe200000018a8 */
[----:B------:R-:W-:Y:S01]  /*2c20*/  FSEL R76, R37, -INF , !P0 ;  /* 0xff800000254c7808 */ /* 0x000fe20004000000 */
[----:B------:R-:W-:Y:S01]  /*2c30*/  VIADD R8, R2, 0x51 ;  /* 0x0000005102087836 */ /* 0x000fe20000000000 */
[-C--:B------:R-:W-:Y:S02]  /*2c40*/  ISETP.GE.AND P2, PT, R5, R20.reuse, PT ;  /* 0x000000140500720c */ /* 0x080fe40003f46270 */
[----:B------:R-:W-:Y:S01]  /*2c50*/  ISETP.GE.AND P0, PT, R4, R20, PT ;  /* 0x000000140400720c */ /* 0x000fe20003f06270 */
[----:B------:R-:W-:Y:S01]  /*2c60*/  HMMA.16816.F32 R36, R16, R10, R160 ;  /* 0x0000000a1024723c */ /* 0x000fe200000018a0 */
[----:B------:R-:W1:Y:S01]  /*2c70*/  LDSM.16.M88.4 R4, [R217+0x1c00] ;  /* 0x001c0000d904783b */ /* 0x000e620000000200 */
[----:B------:R-:W-:Y:S01]  /*2c80*/  FSEL R89, R74, -INF , !P5 ;  /* 0xff8000004a597808 */ /* 0x000fe20006800000 */
[----:B------:R-:W-:-:S04]  /*2c90*/  DEPBAR.LE SB0, 0x0 ;  /* 0x000080000000791a */ /* 0x000fc80000000000 */
[----:B------:R-:W-:Y:S02]  /*2ca0*/  FSEL R133, R58, -INF , !P5 ;  /* 0xff8000003a857808 */ /* 0x000fe40006800000 */
[----:B------:R-:W-:Y:S01]  /*2cb0*/  FSEL R104, R56, -INF , !P5 ;  /* 0xff80000038687808 */ /* 0x000fe20006800000 */
[----:B------:R-:W-:Y:S01]  /*2cc0*/  VIADD R56, R2, 0x58 ;  /* 0x0000005802387836 */ /* 0x000fe20000000000 */
[----:B------:R-:W-:Y:S02]  /*2cd0*/  FSEL R74, R72, -INF , !P5 ;  /* 0xff800000484a7808 */ /* 0x000fe40006800000 */
[----:B------:R-:W-:Y:S01]  /*2ce0*/  ISETP.NE.AND P5, PT, R3, RZ, PT ;  /* 0x000000ff0300720c */ /* 0x000fe20003fa5270 */
[----:B------:R-:W-:Y:S01]  /*2cf0*/  VIADD R3, R2, 0x50 ;  /* 0x0000005002037836 */ /* 0x000fe20000000000 */
[----:B------:R-:W-:Y:S02]  /*2d00*/  FSEL R131, R59, -INF , !P2 ;  /* 0xff8000003b837808 */ /* 0x000fe40005000000 */
[----:B------:R-:W-:-:S02]  /*2d10*/  FSEL R105, R57, -INF , !P2 ;  /* 0xff80000039697808 */ /* 0x000fc40005000000 */
[----:B------:R-:W-:Y:S02]  /*2d20*/  FSEL R88, R75, -INF , !P2 ;  /* 0xff8000004b587808 */ /* 0x000fe40005000000 */
[----:B------:R-:W-:Y:S02]  /*2d30*/  FSEL R73, R73, -INF , !P2 ;  /* 0xff80000049497808 */ /* 0x000fe40005000000 */
[----:B------:R-:W-:Y:S01]  /*2d40*/  ISETP.GE.AND P2, PT, R3, R20, PT ;  /* 0x000000140300720c */ /* 0x000fe20003f46270 */
        /* <DEDUP_REMOVED lines=8> */
[----:B------:R-:W-:Y:S02]  /*2dd0*/  FSEL R72, R40, -INF , !P5 ;  /* 0xff80000028487808 */ /* 0x000fe40006800000 */
[----:B------:R-:W-:Y:S02]  /*2de0*/  FSEL R75, R43, -INF , !P6 ;  /* 0xff8000002b4b7808 */ /* 0x000fe40007000000 */
[----:B------:R-:W-:-:S02]  /*2df0*/  FSEL R59, R41, -INF , !P6 ;  /* 0xff800000293b7808 */ /* 0x000fc40007000000 */
[----:B------:R-:W-:Y:S01]  /*2e00*/  FSEL R132, R51, -INF , !P6 ;  /* 0xff80000033847808 */ /* 0x000fe20007000000 */
[----:B------:R-:W-:Y:S01]  /*2e10*/  HMMA.16816.F32 R40, R12, R10, R172 ;  /* 0x0000000a0c28723c */ /* 0x000fe200000018ac */
[----:B------:R-:W-:Y:S02]  /*2e20*/  FSEL R109, R49, -INF , !P6 ;  /* 0xff800000316d7808 */ /* 0x000fe40007000000 */
[----:B------:R-:W-:Y:S02]  /*2e30*/  FSEL R130, R50, -INF , !P5 ;  /* 0xff80000032827808 */ /* 0x000fe40006800000 */
[----:B------:R-:W-:Y:S02]  /*2e40*/  FSEL R112, R48, -INF , !P5 ;  /* 0xff80000030707808 */ /* 0x000fe40006800000 */
[----:B------:R-:W-:Y:S01]  /*2e50*/  ISETP.GE.AND P6, PT, R3, R20, PT ;  /* 0x000000140300720c */ /* 0x000fe20003fc6270 */
[----:B------:R-:W-:Y:S01]  /*2e60*/  HMMA.16816.F32 R48, R16, R24, R148 ;  /* 0x000000181030723c */ /* 0x000fe20000001894 */
[----:B------:R-:W-:Y:S01]  /*2e70*/  VIADD R3, R2, 0x61 ;  /* 0x0000006102037836 */ /* 0x000fe20000000000 */
[----:B------:R-:W-:-:S02]  /*2e80*/  P2R R21, PR, RZ, 0x10 ;  /* 0x00000010ff157803 */ /* 0x000fc40000000000 */
[----:B------:R-:W-:Y:S02]  /*2e90*/  FSEL R134, R34, -INF , !P1 ;  /* 0xff80000022867808 */ /* 0x000fe40004800000 */
[----:B------:R-:W-:Y:S01]  /*2ea0*/  ISETP.GE.AND P5, PT, R3, R20, PT ;  /* 0x000000140300720c */ /* 0x000fe20003fa6270 */
[----:B------:R-:W-:Y:S01]  /*2eb0*/  VIADD R3, R2, 0x70 ;  /* 0x0000007002037836 */ /* 0x000fe20000000000 */
[----:B------:R-:W-:Y:S02]  /*2ec0*/  FSEL R113, R32, -INF , !P1 ;  /* 0xff80000020717808 */ /* 0x000fe40004800000 */
[----:B------:R-:W-:Y:S02]  /*2ed0*/  FSEL R152, R35, -INF , !P0 ;  /* 0xff80000023987808 */ /* 0x000fe40004000000 */
[----:B------:R-:W-:Y:S02]  /*2ee0*/  FSEL R115, R33, -INF , !P0 ;  /* 0xff80000021737808 */ /* 0x000fe40004000000 */
[----:B------:R-:W-:Y:S01]  /*2ef0*/  FSEL R68, R31, -INF , !P0 ;  /* 0xff8000001f447808 */ /* 0x000fe20004000000 */
[----:B-1----:R-:W-:Y:S01]  /*2f00*/  HMMA.16816.F32 R32, R16, R4, R164 ;  /* 0x000000041020723c */ /* 0x002fe200000018a4 */
[----:B------:R-:W-:-:S02]  /*2f10*/  FSEL R54, R29, -INF , !P0 ;  /* 0xff8000001d367808 */ /* 0x000fc40004000000 */
[-C--:B------:R-:W-:Y:S02]  /*2f20*/  ISETP.GE.AND P4, PT, R8, R20.reuse, PT ;  /* 0x000000140800720c */ /* 0x080fe40003f86270 */
[----:B------:R-:W-:Y:S01]  /*2f30*/  FSEL R135, R55, -INF , !P3 ;  /* 0xff80000037877808 */ /* 0x000fe20005800000 */
[----:B------:R-:W-:Y:S01]  /*2f40*/  HMMA.16816.F32 R8, R12, R4, R196 ;  /* 0x000000040c08723c */ /* 0x000fe200000018c4 */
[----:B------:R-:W-:Y:S02]  /*2f50*/  FSEL R57, R69, -INF , !P3 ;  /* 0xff80000045397808 */ /* 0x000fe40005800000 */
[----:B------:R-:W-:Y:S01]  /*2f60*/  ISETP.GE.AND P0, PT, R3, R20, PT ;  /* 0x000000140300720c */ /* 0x000fe20003f06270 */
[----:B------:R-:W-:Y:S01]  /*2f70*/  VIADD R3, R2, 0x71 ;  /* 0x0000007102037836 */ /* 0x000fe20000000000 */
[----:B------:R-:W-:Y:S02]  /*2f80*/  FSEL R69, R30, -INF , !P1 ;  /* 0xff8000001e457808 */ /* 0x000fe40004800000 */
[----:B------:R-:W-:-:S02]  /*2f90*/  FSEL R55, R28, -INF , !P1 ;  /* 0xff8000001c377808 */ /* 0x000fc40004800000 */
[-C--:B------:R-:W-:Y:S01]  /*2fa0*/  HMMA.16816.F32 R28, R12, R26.reuse, R204 ;  /* 0x0000001a0c1c723c */ /* 0x080fe200000018cc */
[----:B------:R-:W-:Y:S02]  /*2fb0*/  FSEL R114, R53, -INF , !P3 ;  /* 0xff80000035727808 */ /* 0x000fe40005800000 */
[----:B------:R-:W-:Y:S02]  /*2fc0*/  FSEL R66, R66, -INF , !P2 ;  /* 0xff80000042427808 */ /* 0x000fe40005000000 */
[----:B------:R-:W-:Y:S01]  /*2fd0*/  FSEL R157, R62, -INF , !P2 ;  /* 0xff8000003e9d7808 */ /* 0x000fe20005000000 */
[C---:B------:R-:W-:Y:S01]  /*2fe0*/  HMMA.16816.F32 R24, R16.reuse, R26, R184 ;  /* 0x0000001a1018723c */ /* 0x040fe200000018b8 */
[----:B------:R-:W-:Y:S02]  /*2ff0*/  FSEL R119, R60, -INF , !P2 ;  /* 0xff8000003c777808 */ /* 0x000fe40005000000 */
[----:B------:R-:W-:Y:S02]  /*3000*/  FSEL R53, R64, -INF , !P2 ;  /* 0xff80000040357808 */ /* 0x000fe40005000000 */
[----:B------:R-:W-:Y:S01]  /*3010*/  FSEL R71, R71, -INF , !P3 ;  /* 0xff80000047477808 */ /* 0x000fe20005800000 */
[----:B------:R-:W-:Y:S01]  /*3020*/  HMMA.16816.F32 R16, R16, R6, R192 ;  /* 0x000000061010723c */ /* 0x000fe200000018c0 */
[-C--:B------:R-:W-:Y:S01]  /*3030*/  ISETP.GE.AND P2, PT, R3, R20.reuse, PT ;  /* 0x000000140300720c */ /* 0x080fe20003f46270 */
[----:B------:R-:W-:Y:S01]  /*3040*/  VIADD R3, R2, 0x68 ;  /* 0x0000006802037836 */ /* 0x000fe20000000000 */
[----:B------:R-:W-:-:S02]  /*3050*/  ISETP.GE.AND P3, PT, R56, R20, PT ;  /* 0x000000143800720c */ /* 0x000fc40003f66270 */
[----:B------:R-:W-:Y:S01]  /*3060*/  FSEL R155, R63, -INF , !P4 ;  /* 0xff8000003f9b7808 */ /* 0x000fe20006000000 */
[----:B------:R-:W-:Y:S01]  /*3070*/  HMMA.16816.F32 R12, R12, R6, R208 ;  /* 0x000000060c0c723c */ /* 0x000fe200000018d0 */
[----:B------:R-:W-:Y:S02]  /*3080*/  FSEL R118, R61, -INF , !P4 ;  /* 0xff8000003d767808 */ /* 0x000fe40006000000 */
[----:B------:R-:W-:Y:S02]  /*3090*/  FSEL R60, R67, -INF , !P4 ;  /* 0xff800000433c7808 */ /* 0x000fe40006000000 */
[----:B------:R-:W-:Y:S02]  /*30a0*/  FSEL R52, R65, -INF , !P4 ;  /* 0xff80000041347808 */ /* 0x000fe40006000000 */
[----:B------:R-:W-:Y:S02]  /*30b0*/  FSEL R121, R40, -INF , !P3 ;  /* 0xff80000028797808 */ /* 0x000fe40005800000 */
[----:B------:R-:W-:Y:S01]  /*30c0*/  ISETP.GE.AND P4, PT, R3, R20, PT ;  /* 0x000000140300720c */ /* 0x000fe20003f86270 */
[----:B------:R-:W-:Y:S01]  /*30d0*/  VIADD R3, R2, 0x69 ;  /* 0x0000006902037836 */ /* 0x000fe20000000000 */
[----:B------:R-:W-:-:S02]  /*30e0*/  FSEL R154, R42, -INF , !P3 ;  /* 0xff8000002a9a7808 */ /* 0x000fc40005800000 */
[----:B------:R-:W-:Y:S02]  /*30f0*/  FSEL R40, R36, -INF , !P3 ;  /* 0xff80000024287808 */ /* 0x000fe40005800000 */
[----:B------:R-:W-:Y:S02]  /*3100*/  FSEL R160, R47, -INF , !P5 ;  /* 0xff8000002fa07808 */ /* 0x000fe40006800000 */
[----:B------:R-:W-:Y:S02]  /*3110*/  FSEL R126, R45, -INF , !P5 ;  /* 0xff8000002d7e7808 */ /* 0x000fe40006800000 */
[----:B------:R-:W-:Y:S02]  /*3120*/  FSEL R42, R51, -INF , !P5 ;  /* 0xff800000332a7808 */ /* 0x000fe40006800000 */
[----:B------:R-:W-:Y:S02]  /*3130*/  FSEL R36, R49, -INF , !P5 ;  /* 0xff80000031247808 */ /* 0x000fe40006800000 */
[----:B------:R-:W-:-:S02]  /*3140*/  ISETP.GE.AND P5, PT, R20, 0x81, PT ;  /* 0x000000811400780c */ /* 0x000fc40003fa6270 */
[----:B------:R-:W-:Y:S02]  /*3150*/  FSEL R56, R38, -INF , !P3 ;  /* 0xff80000026387808 */ /* 0x000fe40005800000 */
[----:B------:R-:W-:Y:S01]  /*3160*/  ISETP.GE.AND P3, PT, R3, R20, PT ;  /* 0x000000140300720c */ /* 0x000fe20003f66270 */
[----:B------:R-:W-:Y:S01]  /*3170*/  VIADD R3, R2, 0x78 ;  /* 0x0000007802037836 */ /* 0x000fe20000000000 */
[----:B------:R-:W-:Y:S01]  /*3180*/  FSEL R50, R50, -INF , !P6 ;  /* 0xff80000032327808 */ /* 0x000fe20007000000 */
[----:B------:R-:W-:Y:S01]  /*3190*/  VIADD R2, R2, 0x79 ;  /* 0x0000007902027836 */ /* 0x000fe20000000000 */
[----:B------:R-:W-:Y:S02]  /*31a0*/  FSEL R162, R46, -INF , !P6 ;  /* 0xff8000002ea27808 */ /* 0x000fe40007000000 */
[----:B------:R-:W-:Y:S02]  /*31b0*/  FSEL R125, R44, -INF , !P6 ;  /* 0xff8000002c7d7808 */ /* 0x000fe40007000000 */
[----:B------:R-:W-:-:S02]  /*31c0*/  FSEL R38, R48, -INF , !P6 ;  /* 0xff80000030267808 */ /* 0x000fc40007000000 */
[----:B------:R-:W-:Y:S02]  /*31d0*/  ISETP.NE.AND P6, PT, R21, RZ, PT ;  /* 0x000000ff1500720c */ /* 0x000fe40003fc5270 */
[----:B------:R-:W-:Y:S01]  /*31e0*/  ISETP.GE.AND P1, PT, R3, R20, PT ;  /* 0x000000140300720c */ /* 0x000fe20003f26270 */
[----:B------:R-:W-:Y:S01]  /*31f0*/  IMAD R3, R139, 0x20, R136 ;  /* 0x000000208b037824 */ /* 0x000fe200078e0288 */
[----:B------:R-:W-:Y:S02]  /*3200*/  FSEL R34, R34, -INF , !P0 ;  /* 0xff80000022227808 */ /* 0x000fe40004000000 */
[----:B------:R-:W-:Y:S02]  /*3210*/  FSEL R166, R10, -INF , !P0 ;  /* 0xff8000000aa67808 */ /* 0x000fe40004000000 */
[----:B------:R-:W-:Y:S02]  /*3220*/  FSEL R156, R8, -INF , !P0 ;  /* 0xff800000089c7808 */ /* 0x000fe40004000000 */
[----:B------:R-:W-:-:S02]  /*3230*/  FSEL R21, R32, -INF , !P0 ;  /* 0xff80000020157808 */ /* 0x000fc40004000000 */
[----:B------:R-:W-:Y:S01]  /*3240*/  ISETP.GE.AND P0, PT, R2, R20, PT ;  /* 0x000000140200720c */ /* 0x000fe20003f06270 */
[----:B------:R-:W-:Y:S01]  /*3250*/  IMAD.IADD R2, R137, 0x1, R3 ;  /* 0x0000000189027824 */ /* 0x000fe200078e0203 */
[----:B------:R-:W-:Y:S02]  /*3260*/  FSEL R169, R18, -INF , !P1 ;  /* 0xff80000012a97808 */ /* 0x000fe40004800000 */
[----:B------:R-:W-:Y:S02]  /*3270*/  FSEL R165, R11, -INF , !P2 ;  /* 0xff8000000ba57808 */ /* 0x000fe40005000000 */
        /* <DEDUP_REMOVED lines=21> */
[----:B------:R-:W-:Y:S01]  /*33d0*/  FSEL R18, R17, -INF , !P0 ;  /* 0xff80000011127808 */ /* 0x000fe20004000000 */
[----:B------:R-:W-:Y:S06]  /*33e0*/  BAR.SYNC.DEFER_BLOCKING 0x0 ;  /* 0x0000000000007b1d */ /* 0x000fec0000010000 */
[----:B------:R-:W-:Y:S05]  /*33f0*/  @!P5 BRA `(.L_x_72) ;  /* 0x0000000000d8d947 */ /* 0x000fea0003800000 */
[----:B------:R-:W-:Y:S01]  /*3400*/  ULDC UR5, c[0x0][0x2d0] ;  /* 0x0000b40000057ab9 */ /* 0x000fe20000000800 */
[----:B------:R-:W-:Y:S01]  /*3410*/  LEA.HI.SX32 R4, R226, 0xfffffffe, 0x19 ;  /* 0xfffffffee2047811 */ /* 0x000fe200078fcaff */
[----:B------:R-:W-:Y:S01]  /*3420*/  BSSY B0, `(.L_x_73) ;  /* 0x0000032000007945 */ /* 0x000fe20003800000 */
[----:B------:R-:W-:Y:S02]  /*3430*/  ISETP.GE.AND P0, PT, R230, UR5, PT ;  /* 0x00000005e6007c0c */ /* 0x000fe4000bf06270 */
[----:B------:R-:W-:Y:S01]  /*3440*/  SHF.R.S32.HI R3, RZ, 0x1f, R4 ;  /* 0x0000001fff037819 */ /* 0x000fe20000011404 */
[----:B------:R-:W-:Y:S02]  /*3450*/  IMAD R6, R138, R4, RZ ;  /* 0x000000048a067224 */ /* 0x000fe400078e02ff */
[----:B------:R-:W-:-:S04]  /*3460*/  IMAD.WIDE.U32 R4, R4, R100, R228 ;  /* 0x0000006404047225 */ /* 0x000fc800078e00e4 */
[----:B------:R-:W-:-:S04]  /*3470*/  IMAD R6, R3, R100, R6 ;  /* 0x0000006403067224 */ /* 0x000fc800078e0206 */
[----:B------:R-:W1:Y:S01]  /*3480*/  @!P0 LDC.64 R12, c[0x0][0x218] ;  /* 0x00008600ff0c8b82 */ /* 0x000e620000000a00 */
[-C--:B------:R-:W-:Y:S01]  /*3490*/  @!P0 IADD3 R9, P1, R202, R4.reuse, RZ ;  /* 0x00000004ca098210 */ /* 0x080fe20007f3e0ff */
[----:B------:R-:W-:Y:S01]  /*34a0*/  IMAD.IADD R7, R5, 0x1, R6 ;  /* 0x0000000105077824 */ /* 0x000fe200078e0206 */
[----:B------:R-:W-:Y:S01]  /*34b0*/  @!P0 LEA R3, P2, R22, R4, 0x6 ;  /* 0x0000000416038211 */ /* 0x000fe200078430ff */
[----:B------:R2:W-:Y:S02]  /*34c0*/  @P0 STS [R225+0x2000], RZ ;  /* 0x002000ffe1000388 */ /* 0x0005e40000000800 */
[----:B------:R-:W-:Y:S02]  /*34d0*/  @!P0 IMAD.X R11, R201, 0x1, R7, P1 ;  /* 0x00000001c90b8824 */ /* 0x000fe400008e0607 */
[----:B------:R-:W3:Y:S01]  /*34e0*/  @!P0 LDC.64 R14, c[0x0][0x218] ;  /* 0x00008600ff0e8b82 */ /* 0x000ee20000000a00 */
[----:B------:R2:W-:Y:S04]  /*34f0*/  @P0 STS [R225+0x2004], RZ ;  /* 0x002004ffe1000388 */ /* 0x0005e80000000800 */
[----:B------:R2:W-:Y:S03]  /*3500*/  @P0 STS.64 [R225+0x2008], RZ ;  /* 0x002008ffe1000388 */ /* 0x0005e60000000a00 */
[----:B------:R-:W4:Y:S01]  /*3510*/  @!P0 LDC.64 R16, c[0x0][0x218] ;  /* 0x00008600ff108b82 */ /* 0x000f220000000a00 */
[----:B-1----:R-:W-:-:S04]  /*3520*/  @!P0 LEA R12, P4, R4, R12, 0x1 ;  /* 0x0000000c040c8211 */ /* 0x002fc800078808ff */
[----:B------:R-:W-:Y:S02]  /*3530*/  @!P0 LEA.HI.X R13, R4, R13, R7, 0x1, P4 ;  /* 0x0000000d040d8211 */ /* 0x000fe400020f0c07 */
[----:B---3--:R-:W-:-:S03]  /*3540*/  @!P0 LEA R10, P3, R9, R14, 0x1 ;  /* 0x0000000e090a8211 */ /* 0x008fc600078608ff */
[----:B------:R-:W-:Y:S01]  /*3550*/  @!PT LDS RZ, [RZ] ;  /* 0x00000000fffff984 */ /* 0x000fe20000000800 */
[----:B------:R-:W-:Y:S01]  /*3560*/  @!PT LDS RZ, [RZ] ;  /* 0x00000000fffff984 */ /* 0x000fe20000000800 */
[----:B------:R-:W-:Y:S01]  /*3570*/  @!PT LDS RZ, [RZ] ;  /* 0x00000000fffff984 */ /* 0x000fe20000000800 */
[----:B------:R2:W-:Y:S01]  /*3580*/  @!P0 LDGSTS.E.BYPASS.LTC128B.128 [R225+0x2000], desc[UR8][R12.64] ;  /* 0x020000000ce18fae */ /* 0x0005e2000b901d48 */
[----:B------:R-:W-:Y:S02]  /*3590*/  @!P0 LEA.HI.X R14, R22, R7, R23, 0x6, P2 ;  /* 0x00000007160e8211 */ /* 0x000fe400010f3417 */
[----:B------:R-:W-:Y:S01]  /*35a0*/  @!P0 LEA.HI.X R11, R9, R15, R11, 0x1, P3 ;  /* 0x0000000f090b8211 */ /* 0x000fe200018f0c0b */
[----:B------:R2:W-:Y:S01]  /*35b0*/  @P0 STS.128 [R225+0x2800], RZ ;  /* 0x002800ffe1000388 */ /* 0x0005e20000000c00 */
[----:B----4-:R-:W-:-:S03]  /*35c0*/  @!P0 LEA R8, P1, R3, R16, 0x1 ;  /* 0x0000001003088211 */ /* 0x010fc600078208ff */
[----:B------:R-:W-:Y:S01]  /*35d0*/  @!PT LDS RZ, [RZ] ;  /* 0x00000000fffff984 */ /* 0x000fe20000000800 */
[----:B------:R-:W-:Y:S01]  /*35e0*/  @!PT LDS RZ, [RZ] ;  /* 0x00000000fffff984 */ /* 0x000fe20000000800 */
[----:B------:R-:W-:Y:S01]  /*35f0*/  @!PT LDS RZ, [RZ] ;  /* 0x00000000fffff984 */ /* 0x000fe20000000800 */
[----:B------:R2:W-:Y:S01]  /*3600*/  @!P0 LDGSTS.E.BYPASS.LTC128B.128 [R225+0x2800], desc[UR8][R10.64] ;  /* 0x028000000ae18fae */ /* 0x0005e2000b901d48 */
[----:B------:R-:W-:-:S03]  /*3610*/  @!P0 LEA.HI.X R9, R3, R17, R14, 0x1, P1 ;  /* 0x0000001103098211 */ /* 0x000fc600008f0c0e */
[----:B------:R2:W-:Y:S04]  /*3620*/  @P0 STS.128 [R225+0x3000], RZ ;  /* 0x003000ffe1000388 */ /* 0x0005e80000000c00 */
[----:B------:R-:W-:Y:S01]  /*3630*/  @!PT LDS RZ, [RZ] ;  /* 0x00000000fffff984 */ /* 0x000fe20000000800 */
[----:B------:R-:W-:Y:S01]  /*3640*/  @!PT LDS RZ, [RZ] ;  /* 0x00000000fffff984 */ /* 0x000fe20000000800 */
[----:B------:R-:W-:Y:S01]  /*3650*/  @!PT LDS RZ, [RZ] ;  /* 0x00000000fffff984 */ /* 0x000fe20000000800 */
[----:B------:R2:W-:Y:S04]  /*3660*/  @!P0 LDGSTS.E.BYPASS.LTC128B.128 [R225+0x3000], desc[UR8][R8.64] ;  /* 0x0300000008e18fae */ /* 0x0005e8000b901d48 */
        /* <DEDUP_REMOVED lines=13> */
.L_x_74:
[----:B------:R-:W-:Y:S05]  /*3740*/  BSYNC B0 ;  /* 0x0000000000007941 */ /* 0x000fea0003800000 */
.L_x_73:
[----:B------:R-:W0:Y:S02]  /*3750*/  LDGDEPBAR ;  /* 0x00000000000079af */ /* 0x000e240000000000 */
.L_x_72:
[----:B------:R-:W-:Y:S01]  /*3760*/  FMNMX.FTZ R139, R101, R87, !PT ;  /* 0x00000057658b7209 */ /* 0x000fe20007810000 */
[----:B------:R-:W-:Y:S01]  /*3770*/  ULDC UR5, c[0x0][0x2ec] ;  /* 0x0000bb0000057ab9 */ /* 0x000fe20000000800 */
[----:B------:R-:W-:Y:S02]  /*3780*/  FMNMX.FTZ R138, R145, R144, !PT ;  /* 0x00000090918a7209 */ /* 0x000fe40007810000 */
[----:B------:R-:W-:Y:S02]  /*3790*/  FMNMX.FTZ R139, R86, R139, !PT ;  /* 0x0000008b568b7209 */ /* 0x000fe40007810000 */
[----:B------:R-:W-:Y:S02]  /*37a0*/  FMNMX.FTZ R138, R99, R138, !PT ;  /* 0x0000008a638a7209 */ /* 0x000fe40007810000 */
[----:B------:R-:W-:Y:S02]  /*37b0*/  FMNMX.FTZ R139, R85, R139, !PT ;  /* 0x0000008b558b7209 */ /* 0x000fe40007810000 */
[----:B------:R-:W-:-:S02]  /*37c0*/  FMNMX.FTZ R138, R98, R138, !PT ;  /* 0x0000008a628a7209 */ /* 0x000fc40007810000 */
[----:B------:R-:W-:Y:S02]  /*37d0*/  FMNMX.FTZ R139, R84, R139, !PT ;  /* 0x0000008b548b7209 */ /* 0x000fe40007810000 */
        /* <DEDUP_REMOVED lines=55> */
[----:B------:R-:W-:Y:S01]  /*3b50*/  FMNMX.FTZ R6, R190, R188, !PT ;  /* 0x000000bcbe067209 */ /* 0x000fe20007810000 */
[----:B------:R-:W3:Y:S01]  /*3b60*/  SHFL.BFLY PT, R3, R139, 0x2, 0x1f ;  /* 0x0c401f008b037f89 */ /* 0x000ee200000e0000 */
[----:B------:R-:W-:-:S03]  /*3b70*/  LEA R213, R2, UR4, 0x1 ;  /* 0x0000000402d57c11 */ /* 0x000fc6000f8e08ff */
[----:B-1----:R-:W1:Y:S01]  /*3b80*/  SHFL.BFLY PT, R5, R138, 0x2, 0x1f ;  /* 0x0c401f008a057f89 */ /* 0x002e6200000e0000 */
[----:B------:R-:W-:-:S03]  /*3b90*/  LEA R214, R0, R213, 0x1 ;  /* 0x000000d500d67211 */ /* 0x000fc600078e08ff */
[----:B------:R-:W-:Y:S01]  /*3ba0*/  LDSM.16.MT88.4 R28, [R213+0x4400] ;  /* 0x00440000d51c783b */ /* 0x000fe20000004200 */
[----:B---3--:R-:W-:Y:S02]  /*3bb0*/  FMNMX.FTZ R139, R139, R3, !PT ;  /* 0x000000038b8b7209 */ /* 0x008fe40007810000 */
[----:B-1----:R-:W-:-:S03]  /*3bc0*/  FMNMX.FTZ R138, R138, R5, !PT ;  /* 0x000000058a8a7209 */ /* 0x002fc60007810000 */
[----:B------:R-:W1:Y:S04]  /*3bd0*/  SHFL.BFLY PT, R3, R139, 0x1, 0x1f ;  /* 0x0c201f008b037f89 */ /* 0x000e6800000e0000 */
[----:B------:R-:W3:Y:S01]  /*3be0*/  SHFL.BFLY PT, R5, R138, 0x1, 0x1f ;  /* 0x0c201f008a057f89 */ /* 0x000ee200000e0000 */
[----:B-1----:R-:W-:-:S04]  /*3bf0*/  FMNMX.FTZ R139, R139, R3, !PT ;  /* 0x000000038b8b7209 */ /* 0x002fc80007810000 */
[C---:B------:R-:W-:Y:S01]  /*3c00*/  FSETP.NEU.FTZ.AND P0, PT, R139.reuse, -INF , PT ;  /* 0xff8000008b00780b */ /* 0x040fe20003f1d000 */
[----:B------:R-:W-:Y:S01]  /*3c10*/  FMUL.FTZ R3, R139, UR5 ;  /* 0x000000058b037c20 */ /* 0x000fe20008410000 */
[----:B---3--:R-:W-:-:S04]  /*3c20*/  FMNMX.FTZ R138, R138, R5, !PT ;  /* 0x000000058a8a7209 */ /* 0x008fc80007810000 */
[----:B------:R-:W-:Y:S01]  /*3c30*/  FSEL R3, R3, RZ, P0 ;  /* 0x000000ff03037208 */ /* 0x000fe20000000000 */
[C---:B------:R-:W-:Y:S01]  /*3c40*/  FMUL.FTZ R5, R138.reuse, UR5 ;  /* 0x000000058a057c20 */ /* 0x040fe20008410000 */
[----:B------:R-:W-:-:S03]  /*3c50*/  FSETP.NEU.FTZ.AND P0, PT, R138, -INF , PT ;  /* 0xff8000008a00780b */ /* 0x000fc60003f1d000 */
[----:B------:R-:W-:Y:S01]  /*3c60*/  FFMA.FTZ R4, R101, UR5, -R3 ;  /* 0x0000000565047c23 */ /* 0x000fe20008010803 */
[----:B------:R-:W-:-:S03]  /*3c70*/  FSEL R5, R5, RZ, P0 ;  /* 0x000000ff05057208 */ /* 0x000fc60000000000 */
[----:B------:R1:W-:Y:S02]  /*3c80*/  MUFU.EX2 R234, R4 ;  /* 0x0000000400ea7308 */ /* 0x0003e40000000800 */
[----:B------:R-:W-:Y:S01]  /*3c90*/  FFMA.FTZ R2, R168, UR5, -R5 ;  /* 0x00000005a8027c23 */ /* 0x000fe20008010805 */
[----:B-1----:R-:W-:-:S05]  /*3ca0*/  FFMA.FTZ R4, R87, UR5, -R3 ;  /* 0x0000000557047c23 */ /* 0x002fca0008010803 */
        /* <DEDUP_REMOVED lines=42> */
[----:B--2---:R1:W-:Y:S02]  /*3f50*/  MUFU.EX2 R12, R4 ;  /* 0x00000004000c7308 */ /* 0x0043e40000000800 */
        /* <DEDUP_REMOVED lines=15> */
[----:B------:R-:W-:-:S05]  /*4050*/  FFMA.FTZ R3, R18, UR5, -R3 ;  /* 0x0000000512037c23 */ /* 0x000fca0008010803 */
[----:B------:R1:W-:Y:S08]  /*4060*/  MUFU.EX2 R16, R4 ;  /* 0x0000000400107308 */ /* 0x0003f00000000800 */
[----:B------:R2:W3:Y:S01]  /*4070*/  MUFU.EX2 R22, R3 ;  /* 0x0000000300167308 */ /* 0x0004e20000000800 */
[----:B-1----:R-:W-:-:S07]  /*4080*/  FFMA.FTZ R4, R96, UR5, -R5 ;  /* 0x0000000560047c23 */ /* 0x002fce0008010805 */
[----:B------:R1:W-:Y:S01]  /*4090*/  MUFU.EX2 R204, R4 ;  /* 0x0000000400cc7308 */ /* 0x0003e20000000800 */
[----:B--2---:R-:W-:-:S07]  /*40a0*/  FFMA.FTZ R3, R145, UR5, -R5 ;  /* 0x0000000591037c23 */ /* 0x004fce0008010805 */
        /* <DEDUP_REMOVED lines=12> */
[----:B------:R2:W4:Y:S01]  /*4170*/  MUFU.EX2 R185, R3 ;  /* 0x0000000300b97308 */ /* 0x0005220000000800 */
[----:B-1----:R-:W-:-:S07]  /*4180*/  FFMA.FTZ R4, R92, UR5, -R5 ;  /* 0x000000055c047c23 */ /* 0x002fce0008010805 */
[----:B------:R1:W-:Y:S01]  /*4190*/  MUFU.EX2 R227, R4 ;  /* 0x0000000400e37308 */ /* 0x0003e20000000800 */
[----:B--2---:R-:W-:-:S07]  /*41a0*/  FFMA.FTZ R3, R97, UR5, -R5 ;  /* 0x0000000561037c23 */ /* 0x004fce0008010805 */
[----:B------:R2:W-:Y:S01]  /*41b0*/  MUFU.EX2 R192, R3 ;  /* 0x0000000300c07308 */ /* 0x0005e20000000800 */
[----:B-1----:R-:W-:-:S07]  /*41c0*/  FFMA.FTZ R4, R91, UR5, -R5 ;  /* 0x000000055b047c23 */ /* 0x002fce0008010805 */
[----:B------:R1:W-:Y:S01]  /*41d0*/  MUFU.EX2 R233, R4 ;  /* 0x0000000400e97308 */ /* 0x0003e20000000800 */
[----:B--2---:R-:W-:-:S04]  /*41e0*/  FMNMX.FTZ R3, R179, R177, !PT ;  /* 0x000000b1b3037209 */ /* 0x004fc80007810000 */
        /* <DEDUP_REMOVED lines=17> */
[----:B------:R-:W-:-:S04]  /*4300*/  FMNMX.FTZ R3, R109, R3, !PT ;  /* 0x000000036d037209 */ /* 0x000fc80007810000 */
[----:B------:R-:W-:-:S04]  /*4310*/  FMNMX.FTZ R3, R111, R3, !PT ;  /* 0x000000036f037209 */ /* 0x000fc80007810000 */
[----:B-1----:R-:W-:Y:S02]  /*4320*/  FMNMX.FTZ R4, R114, R3, !PT ;  /* 0x0000000372047209 */ /* 0x002fe40007810000 */
[----:B------:R-:W-:Y:S01]  /*4330*/  FMNMX.FTZ R3, R191, R6, !PT ;  /* 0x00000006bf037209 */ /* 0x000fe20007810000 */
[----:B------:R-:W-:Y:S01]  /*4340*/  FFMA.FTZ R6, R88, UR5, -R5 ;  /* 0x0000000558067c23 */ /* 0x000fe20008010805 */
[----:B------:R-:W-:Y:S02]  /*4350*/  FMNMX.FTZ R4, R113, R4, !PT ;  /* 0x0000000471047209 */ /* 0x000fe40007810000 */
[----:B------:R-:W-:Y:S01]  /*4360*/  FMNMX.FTZ R3, R189, R3, !PT ;  /* 0x00000003bd037209 */ /* 0x000fe20007810000 */
[----:B------:R1:W-:Y:S01]  /*4370*/  MUFU.EX2 R211, R6 ;  /* 0x0000000600d37308 */ /* 0x0003e20000000800 */
        /* <DEDUP_REMOVED lines=9> */
[----:B-1----:R-:W-:Y:S01]  /*4410*/  FFMA.FTZ R6, R79, UR5, -R5 ;  /* 0x000000054f067c23 */ /* 0x002fe20008010805 */
[----:B------:R-:W-:Y:S02]  /*4420*/  FMNMX.FTZ R3, R200, R3, !PT ;  /* 0x00000003c8037209 */ /* 0x000fe40007810000 */
[----:B------:R-:W-:Y:S01]  /*4430*/  FMNMX.FTZ R4, R125, R4, !PT ;  /* 0x000000047d047209 */ /* 0x000fe20007810000 */
[----:B------:R1:W-:Y:S01]  /*4440*/  MUFU.EX2 R209, R6 ;  /* 0x0000000600d17308 */ /* 0x0003e20000000800 */
[----:B------:R-:W-:Y:S02]  /*4450*/  FMNMX.FTZ R3, R123, R3, !PT ;  /* 0x000000037b037209 */ /* 0x000fe40007810000 */
[----:B------:R-:W-:Y:S02]  /*4460*/  FMNMX.FTZ R4, R126, R4, !PT ;  /* 0x000000047e047209 */ /* 0x000fe40007810000 */
[----:B------:R-:W-:-:S02]  /*4470*/  FMNMX.FTZ R3, R122, R3, !PT ;  /* 0x000000037a037209 */ /* 0x000fc40007810000 */
[----:B------:R-:W-:Y:S02]  /*4480*/  FMNMX.FTZ R4, R128, R4, !PT ;  /* 0x0000000480047209 */ /* 0x000fe40007810000 */
[----:B------:R-:W-:Y:S02]  /*4490*/  FMNMX.FTZ R3, R124, R3, !PT ;  /* 0x000000037c037209 */ /* 0x000fe40007810000 */
[----:B------:R-:W-:Y:S02]  /*44a0*/  FMNMX.FTZ R4, R129, R4, !PT ;  /* 0x0000000481047209 */ /* 0x000fe40007810000 */
[----:B------:R-:W-:Y:S02]  /*44b0*/  FMNMX.FTZ R3, R133, R3, !PT ;  /* 0x0000000385037209 */ /* 0x000fe40007810000 */
[----:B------:R-:W-:Y:S01]  /*44c0*/  FMNMX.FTZ R4, R156, R4, !PT ;  /* 0x000000049c047209 */ /* 0x000fe20007810000 */
[----:B-1----:R-:W-:Y:S01]  /*44d0*/  FFMA.FTZ R6, R75, UR5, -R5 ;  /* 0x000000054b067c23 */ /* 0x002fe20008010805 */
[----:B------:R-:W-:-:S02]  /*44e0*/  FMNMX.FTZ R3, R131, R3, !PT ;  /* 0x0000000383037209 */ /* 0x000fc40007810000 */
[----:B------:R-:W-:Y:S01]  /*44f0*/  FMNMX.FTZ R137, R161, R4, !PT ;  /* 0x00000004a1897209 */ /* 0x000fe20007810000 */
[----:B------:R1:W-:Y:S01]  /*4500*/  MUFU.EX2 R208, R6 ;  /* 0x0000000600d07308 */ /* 0x0003e20000000800 */
[----:B------:R-:W-:Y:S01]  /*4510*/  FMNMX.FTZ R4, R130, R3, !PT ;  /* 0x0000000382047209 */ /* 0x000fe20007810000 */
[--C-:B------:R-:W-:Y:S01]  /*4520*/  FFMA.FTZ R3, R68, UR5, -R5.reuse ;  /* 0x0000000544037c23 */ /* 0x100fe20008010805 */
[----:B------:R-:W-:Y:S02]  /*4530*/  FMNMX.FTZ R137, R159, R137, !PT ;  /* 0x000000899f897209 */ /* 0x000fe40007810000 */
[----:B------:R-:W-:Y:S02]  /*4540*/  FMNMX.FTZ R4, R132, R4, !PT ;  /* 0x0000000484047209 */ /* 0x000fe40007810000 */
[----:B------:R-:W-:Y:S01]  /*4550*/  FMNMX.FTZ R137, R163, R137, !PT ;  /* 0x00000089a3897209 */ /* 0x000fe20007810000 */
[----:B------:R2:W-:Y:S01]  /*4560*/  MUFU.EX2 R201, R3 ;  /* 0x0000000300c97308 */ /* 0x0005e20000000800 */
[----:B------:R-:W-:Y:S01]  /*4570*/  FMNMX.FTZ R4, R153, R4, !PT ;  /* 0x0000000499047209 */ /* 0x000fe20007810000 */
[----:B-1----:R-:W-:-:S06]  /*4580*/  FFMA.FTZ R6, R70, UR5, -R5 ;  /* 0x0000000546067c23 */ /* 0x002fcc0008010805 */
[----:B------:R1:W-:Y:S01]  /*4590*/  MUFU.EX2 R206, R6 ;  /* 0x0000000600ce7308 */ /* 0x0003e20000000800 */
[----:B--2---:R-:W-:-:S07]  /*45a0*/  FFMA.FTZ R3, R66, UR5, -R5 ;  /* 0x0000000542037c23 */ /* 0x004fce0008010805 */
[----:B------:R2:W-:Y:S01]  /*45b0*/  MUFU.EX2 R199, R3 ;  /* 0x0000000300c77308 */ /* 0x0005e20000000800 */
[----:B-1----:R-:W-:-:S07]  /*45c0*/  FFMA.FTZ R6, R71, UR5, -R5 ;  /* 0x0000000547067c23 */ /* 0x002fce0008010805 */
[----:B------:R1:W-:Y:S01]  /*45d0*/  MUFU.EX2 R205, R6 ;  /* 0x0000000600cd7308 */ /* 0x0003e20000000800 */
[----:B--2---:R-:W-:Y:S01]  /*45e0*/  FMNMX.FTZ R3, R135, R4, !PT ;  /* 0x0000000487037209 */ /* 0x004fe20007810000 */
[----:B------:R-:W-:-:S03]  /*45f0*/  FFMA.FTZ R4, R60, UR5, -R5 ;  /* 0x000000053c047c23 */ /* 0x000fc60008010805 */
[----:B------:R-:W-:-:S03]  /*4600*/  FMNMX.FTZ R3, R134, R3, !PT ;  /* 0x0000000386037209 */ /* 0x000fc60007810000 */
[----:B------:R2:W-:Y:S01]  /*4610*/  MUFU.EX2 R198, R4 ;  /* 0x0000000400c67308 */ /* 0x0005e20000000800 */
[----:B------:R-:W-:-:S04]  /*4620*/  FMNMX.FTZ R3, R152, R3, !PT ;  /* 0x0000000398037209 */ /* 0x000fc80007810000 */
[----:B------:R-:W-:Y:S01]  /*4630*/  FMNMX.FTZ R3, R157, R3, !PT ;  /* 0x000000039d037209 */ /* 0x000fe20007810000 */
[----:B-1----:R-:W-:-:S03]  /*4640*/  FFMA.FTZ R6, R69, UR5, -R5 ;  /* 0x0000000545067c23 */ /* 0x002fc60008010805 */
[----:B------:R-:W-:Y:S01]  /*4650*/  FMNMX.FTZ R3, R155, R3, !PT ;  /* 0x000000039b037209 */ /* 0x000fe20007810000 */
[----:B------:R1:W-:Y:S03]  /*4660*/  MUFU.EX2 R202, R6 ;  /* 0x0000000600ca7308 */ /* 0x0003e60000000800 */
[----:B------:R-:W-:Y:S01]  /*4670*/  FMNMX.FTZ R3, R154, R3, !PT ;  /* 0x000000039a037209 */ /* 0x000fe20007810000 */
[----:B--2---:R-:W-:-:S03]  /*4680*/  FFMA.FTZ R4, R56, UR5, -R5 ;  /* 0x0000000538047c23 */ /* 0x004fc60008010805 */
[----:B------:R-:W-:Y:S01]  /*4690*/  FMNMX.FTZ R3, R127, R3, !PT ;  /* 0x000000037f037209 */ /* 0x000fe20007810000 */
[----:B------:R2:W-:Y:S03]  /*46a0*/  MUFU.EX2 R197, R4 ;  /* 0x0000000400c57308 */ /* 0x0005e60000000800 */
[----:B------:R-:W-:-:S04]  /*46b0*/  FMNMX.FTZ R3, R162, R3, !PT ;  /* 0x00000003a2037209 */ /* 0x000fc80007810000 */
[----:B------:R-:W-:Y:S01]  /*46c0*/  FMNMX.FTZ R3, R160, R3, !PT ;  /* 0x00000003a0037209 */ /* 0x000fe20007810000 */
[----:B-1----:R-:W1:Y:S03]  /*46d0*/  SHFL.BFLY PT, R6, R137, 0x2, 0x1f ;  /* 0x0c401f0089067f89 */ /* 0x002e6600000e0000 */
[----:B------:R-:W-:-:S04]  /*46e0*/  FMNMX.FTZ R3, R136, R3, !PT ;  /* 0x0000000388037209 */ /* 0x000fc80007810000 */
[----:B------:R-:W-:Y:S01]  /*46f0*/  FMNMX.FTZ R3, R158, R3, !PT ;  /* 0x000000039e037209 */ /* 0x000fe20007810000 */
[----:B--2---:R-:W-:-:S03]  /*4700*/  FFMA.FTZ R4, R39, UR5, -R5 ;  /* 0x0000000527047c23 */ /* 0x004fc60008010805 */
[----:B------:R-:W-:Y:S01]  /*4710*/  FMNMX.FTZ R3, R166, R3, !PT ;  /* 0x00000003a6037209 */ /* 0x000fe20007810000 */
[----:B------:R2:W-:Y:S01]  /*4720*/  MUFU.EX2 R196, R4 ;  /* 0x0000000400c47308 */ /* 0x0005e20000000800 */
[----:B-1----:R-:W-:-:S05]  /*4730*/  FMNMX.FTZ R137, R137, R6, !PT ;  /* 0x0000000689897209 */ /* 0x002fca0007810000 */
[----:B------:R-:W1:Y:S01]  /*4740*/  SHFL.BFLY PT, R6, R137, 0x1, 0x1f ;  /* 0x0c201f0089067f89 */ /* 0x000e6200000e0000 */
[----:B--2---:R-:W-:-:S04]  /*4750*/  FFMA.FTZ R4, R50, UR5, -R5 ;  /* 0x0000000532047c23 */ /* 0x004fc80008010805 */
[----:B------:R2:W-:Y:S02]  /*4760*/  MUFU.EX2 R195, R4 ;  /* 0x0000000400c37308 */ /* 0x0005e40000000800 */
[--C-:B--2---:R-:W-:Y:S01]  /*4770*/  FFMA.FTZ R4, R42, UR5, -R5.reuse ;  /* 0x000000052a047c23 */ /* 0x104fe20008010805 */
[----:B-1----:R-:W-:Y:S01]  /*4780*/  FMNMX.FTZ R137, R137, R6, !PT ;  /* 0x0000000689897209 */ /* 0x002fe20007810000 */
[----:B------:R-:W-:-:S04]  /*4790*/  FFMA.FTZ R6, R34, UR5, -R5 ;  /* 0x0000000522067c23 */ /* 0x000fc80008010805 */
[----:B------:R1:W-:Y:S01]  /*47a0*/  MUFU.EX2 R194, R4 ;  /* 0x0000000400c27308 */ /* 0x0003e20000000800 */
[----:B------:R-:W-:Y:S01]  /*47b0*/  LDSM.16.MT88.4 R32, [R214+0x4400] ;  /* 0x00440000d620783b */ /* 0x000fe20000004200 */
[----:B------:R-:W-:-:S06]  /*47c0*/  FSETP.NEU.FTZ.AND P0, PT, R137, -INF , PT ;  /* 0xff8000008900780b */ /* 0x000fcc0003f1d000 */
[----:B------:R-:W-:Y:S01]  /*47d0*/  MUFU.EX2 R186, R6 ;  /* 0x0000000600ba7308 */ /* 0x000fe20000000800 */
[----:B-1----:R-:W-:-:S07]  /*47e0*/  FFMA.FTZ R4, R26, UR5, -R5 ;  /* 0x000000051a047c23 */ /* 0x002fce0008010805 */
[----:B------:R1:W-:Y:S02]  /*47f0*/  MUFU.EX2 R193, R4 ;  /* 0x0000000400c17308 */ /* 0x0003e40000000800 */
[----:B-1----:R-:W-:Y:S01]  /*4800*/  FMNMX.FTZ R4, R165, R3, !PT ;  /* 0x00000003a5047209 */ /* 0x002fe20007810000 */
[----:B------:R-:W-:Y:S02]  /*4810*/  FFMA.FTZ R3, R27, UR5, -R5 ;  /* 0x000000051b037c23 */ /* 0x000fe40008010805 */
[----:B------:R-:W-:Y:S01]  /*4820*/  LDSM.16.MT88.4 R24, [R214+0x4000] ;  /* 0x00400000d618783b */ /* 0x000fe20000004200 */
[----:B------:R-:W-:Y:S02]  /*4830*/  FMNMX.FTZ R4, R164, R4, !PT ;  /* 0x00000004a4047209 */ /* 0x000fe40007810000 */
[----:B------:R1:W-:Y:S02]  /*4840*/  MUFU.EX2 R187, R3 ;  /* 0x0000000300bb7308 */ /* 0x0003e40000000800 */
[----:B-1----:R-:W-:Y:S01]  /*4850*/  FMNMX.FTZ R3, R167, R4, !PT ;  /* 0x00000004a7037209 */ /* 0x002fe20007810000 */
[----:B------:R-:W-:-:S04]  /*4860*/  FMUL.FTZ R4, R137, UR5 ;  /* 0x0000000589047c20 */ /* 0x000fc80008410000 */
[----:B------:R-:W1:Y:S01]  /*4870*/  SHFL.BFLY PT, R7, R3, 0x2, 0x1f ;  /* 0x0c401f0003077f89 */ /* 0x000e6200000e0000 */
[----:B------:R-:W-:-:S05]  /*4880*/  FSEL R4, R4, RZ, P0 ;  /* 0x000000ff04047208 */ /* 0x000fca0000000000 */
[--C-:B------:R-:W-:Y:S01]  /*4890*/  FFMA.FTZ R6, R179, UR5, -R4.reuse ;  /* 0x00000005b3067c23 */ /* 0x100fe20008010804 */
[----:B---3--:R-:W-:Y:S02]  /*48a0*/  MOV R179, R22 ;  /* 0x0000001600b37202 */ /* 0x008fe40000000f00 */
[----:B------:R-:W-:Y:S01]  /*48b0*/  LDSM.16.MT88.4 R20, [R213+0x4000] ;  /* 0x00400000d514783b */ /* 0x000fe20000004200 */
[----:B------:R2:W-:Y:S01]  /*48c0*/  MUFU.EX2 R99, R6 ;  /* 0x0000000600637308 */ /* 0x0005e20000000800 */
[----:B-1----:R-:W-:Y:S01]  /*48d0*/  FMNMX.FTZ R3, R3, R7, !PT ;  /* 0x0000000703037209 */ /* 0x002fe20007810000 */
[----:B--2---:R-:W-:Y:S01]  /*48e0*/  FFMA.FTZ R6, R177, UR5, -R4 ;  /* 0x00000005b1067c23 */ /* 0x004fe20008010804 */
[----:B------:R-:W-:-:S03]  /*48f0*/  MOV R177, R16 ;  /* 0x0000001000b17202 */ /* 0x000fc60000000f00 */
[----:B------:R-:W1:Y:S02]  /*4900*/  SHFL.BFLY PT, R16, R3, 0x1, 0x1f ;  /* 0x0c201f0003107f89 */ /* 0x000e6400000e0000 */
[----:B------:R2:W-:Y:S02]  /*4910*/  MUFU.EX2 R97, R6 ;  /* 0x0000000600617308 */ /* 0x0005e40000000800 */
[----:B--2---:R-:W-:Y:S01]  /*4920*/  FFMA.FTZ R6, R178, UR5, -R4 ;  /* 0x00000005b2067c23 */ /* 0x004fe20008010804 */
[----:B------:R-:W-:Y:S02]  /*4930*/  MOV R178, R15 ;  /* 0x0000000f00b27202 */ /* 0x000fe40000000f00 */
[----:B----4-:R-:W-:-:S03]  /*4940*/  F2FP.F16.F32.PACK_AB R15, R185, R184 ;  /* 0x000000b8b90f723e */ /* 0x010fc600000000ff */
[----:B------:R2:W-:Y:S01]  /*4950*/  MUFU.EX2 R100, R6 ;  /* 0x0000000600647308 */ /* 0x0005e20000000800 */
[----:B-1----:R-:W-:Y:S01]  /*4960*/  FMNMX.FTZ R16, R3, R16, !PT ;  /* 0x0000001003107209 */ /* 0x002fe20007810000 */
[----:B------:R-:W-:-:S03]  /*4970*/  FFMA.FTZ R3, R107, UR5, -R4 ;  /* 0x000000056b037c23 */ /* 0x000fc60008010804 */
[----:B------:R-:W-:Y:S01]  /*4980*/  FSETP.NEU.FTZ.AND P0, PT, R16, -INF , PT ;  /* 0xff8000001000780b */ /* 0x000fe20003f1d000 */
[----:B--2---:R-:W-:-:S04]  /*4990*/  FFMA.FTZ R6, R176, UR5, -R4 ;  /* 0x00000005b0067c23 */ /* 0x004fc80008010804 */
[----:B------:R1:W2:Y:S02]  /*49a0*/  MUFU.EX2 R101, R6 ;  /* 0x0000000600657308 */ /* 0x0002a40000000800 */
        /* <DEDUP_REMOVED lines=11> */
[----:B------:R1:W-:Y:S08]  /*4a60*/  MUFU.EX2 R108, R3 ;  /* 0x00000003006c7308 */ /* 0x0003f00000000800 */
[----:B------:R3:W-:Y:S01]  /*4a70*/  MUFU.EX2 R174, R6 ;  /* 0x0000000600ae7308 */ /* 0x0007e20000000800 */
[----:B-1----:R-:W-:-:S05]  /*4a80*/  FMUL.FTZ R3, R16, UR5 ;  /* 0x0000000510037c20 */ /* 0x002fca0008410000 */
[----:B------:R-:W-:Y:S01]  /*4a90*/  FSEL R3, R3, RZ, P0 ;  /* 0x000000ff03037208 */ /* 0x000fe20000000000 */
[----:B---3--:R-:W-:-:S04]  /*4aa0*/  FFMA.FTZ R6, R106, UR5, -R4 ;  /* 0x000000056a067c23 */ /* 0x008fc80008010804 */
[----:B------:R-:W-:Y:S01]  /*4ab0*/  FFMA.FTZ R0, R188, UR5, -R3 ;  /* 0x00000005bc007c23 */ /* 0x000fe20008010803 */
[----:B------:R-:W-:Y:S01]  /*4ac0*/  MOV R188, R11 ;  /* 0x0000000b00bc7202 */ /* 0x000fe20000000f00 */
[----:B------:R1:W-:Y:S02]  /*4ad0*/  MUFU.EX2 R175, R6 ;  /* 0x0000000600af7308 */ /* 0x0003e40000000800 */
[----:B-1----:R-:W-:-:S06]  /*4ae0*/  FFMA.FTZ R6, R104, UR5, -R4 ;  /* 0x0000000568067c23 */ /* 0x002fcc0008010804 */
[----:B------:R1:W-:Y:S02]  /*4af0*/  MUFU.EX2 R176, R6 ;  /* 0x0000000600b07308 */ /* 0x0003e40000000800 */
[----:B-1----:R-:W-:Y:S01]  /*4b00*/  FFMA.FTZ R6, R190, UR5, -R3 ;  /* 0x00000005be067c23 */ /* 0x002fe20008010803 */
[----:B------:R-:W-:Y:S02]  /*4b10*/  MOV R190, R14 ;  /* 0x0000000e00be7202 */ /* 0x000fe40000000f00 */
[----:B------:R-:W-:-:S03]  /*4b20*/  F2FP.F16.F32.PACK_AB R14, R236, R235 ;  /* 0x000000ebec0e723e */ /* 0x000fc600000000ff */
[----:B------:R-:W-:Y:S08]  /*4b30*/  MUFU.EX2 R7, R6 ;  /* 0x0000000600077308 */ /* 0x000ff00000000800 */
[----:B------:R1:W3:Y:S02]  /*4b40*/  MUFU.EX2 R6, R0 ;  /* 0x0000000000067308 */ /* 0x0002e40000000800 */
[----:B-1----:R-:W-:Y:S01]  /*4b50*/  FFMA.FTZ R0, R191, UR5, -R3 ;  /* 0x00000005bf007c23 */ /* 0x002fe20008010803 */
[----:B------:R-:W-:-:S02]  /*4b60*/  MOV R191, R10 ;  /* 0x0000000a00bf7202 */ /* 0x000fc40000000f00 */
[----:B--2---:R-:W-:-:S03]  /*4b70*/  F2FP.F16.F32.PACK_AB R10, R101, R100 ;  /* 0x00000064650a723e */ /* 0x004fc600000000ff */
[----:B------:R1:W-:Y:S02]  /*4b80*/  MUFU.EX2 R87, R0 ;  /* 0x0000000000577308 */ /* 0x0003e40000000800 */
[----:B-1----:R-:W-:Y:S01]  /*4b90*/  FFMA.FTZ R0, R189, UR5, -R3 ;  /* 0x00000005bd007c23 */ /* 0x002fe20008010803 */
[----:B------:R-:W-:Y:S02]  /*4ba0*/  MOV R189, R9 ;  /* 0x0000000900bd7202 */ /* 0x000fe40000000f00 */
[----:B---3--:R-:W-:-:S03]  /*4bb0*/  F2FP.F16.F32.PACK_AB R9, R6, R7 ;  /* 0x000000070609723e */ /* 0x008fc600000000ff */
[----:B------:R1:W2:Y:S02]  /*4bc0*/  MUFU.EX2 R89, R0 ;  /* 0x0000000000597308 */ /* 0x0002a40000000800 */
[----:B-1----:R-:W-:Y:S01]  /*4bd0*/  FFMA.FTZ R0, R105, UR5, -R4 ;  /* 0x0000000569007c23 */ /* 0x002fe20008010804 */
[----:B--2---:R-:W-:-:S05]  /*4be0*/  F2FP.F16.F32.PACK_AB R11, R89, R87 ;  /* 0x00000057590b723e */ /* 0x004fca00000000ff */
[----:B------:R1:W-:Y:S02]  /*4bf0*/  MUFU.EX2 R107, R0 ;  /* 0x00000000006b7308 */ /* 0x0003e40000000800 */
[----:B-1----:R-:W-:Y:S01]  /*4c00*/  FFMA.FTZ R0, R182, UR5, -R3 ;  /* 0x00000005b6007c23 */ /* 0x002fe20008010803 */
[----:B------:R-:W-:Y:S02]  /*4c10*/  MOV R182, R8 ;  /* 0x0000000800b67202 */ /* 0x000fe40000000f00 */
[----:B------:R-:W-:-:S03]  /*4c20*/  F2FP.F16.F32.PACK_AB R8, R97, R99 ;  /* 0x000000636108723e */ /* 0x000fc600000000ff */
[----:B------:R1:W-:Y:S04]  /*4c30*/  MUFU.EX2 R93, R0 ;  /* 0x00000000005d7308 */ /* 0x0003e80000000800 */
[C---:B------:R-:W-:Y:S06]  /*4c40*/  HMMA.16816.F32 R40, R8.reuse, R24, RZ ;  /* 0x000000180828723c */ /* 0x040fec00000018ff */
[----:B------:R-:W-:Y:S01]  /*4c50*/  HMMA.16816.F32 R36, R8, R20, RZ ;  /* 0x000000140824723c */ /* 0x000fe200000018ff */
[----:B-1----:R-:W-:Y:S01]  /*4c60*/  FFMA.FTZ R0, R181, UR5, -R3 ;  /* 0x00000005b5007c23 */ /* 0x002fe20008010803 */
[----:B------:R-:W-:-:S04]  /*4c70*/  MOV R181, R13 ;  /* 0x0000000d00b57202 */ /* 0x000fc80000000f00 */
[----:B------:R-:W-:Y:S01]  /*4c80*/  HMMA.16816.F32 R44, R8, R22, RZ ;  /* 0x00000016082c723c */ /* 0x000fe200000018ff */
[----:B------:R-:W-:Y:S01]  /*4c90*/  F2FP.F16.F32.PACK_AB R13, R17, R171 ;  /* 0x000000ab110d723e */ /* 0x000fe200000000ff */
[----:B------:R1:W2:Y:S02]  /*4ca0*/  MUFU.EX2 R95, R0 ;  /* 0x00000000005f7308 */ /* 0x0002a40000000800 */
        /* <DEDUP_REMOVED lines=9> */
[----:B------:R-:W-:Y:S01]  /*4d40*/  LDSM.16.MT88.4 R20, [R214+0x4800] ;  /* 0x00480000d614783b */ /* 0x000fe20000004200 */
[----:B------:R1:W3:Y:S04]  /*4d50*/  MUFU.EX2 R98, R0 ;  /* 0x0000000000627308 */ /* 0x0002e80000000800 */
[-C--:B------:R-:W-:Y:S06]  /*4d60*/  HMMA.16816.F32 R48, R8, R26.reuse, RZ ;  /* 0x0000001a0830723c */ /* 0x080fec00000018ff */
[----:B------:R-:W-:Y:S01]  /*4d70*/  HMMA.16816.F32 R60, R12, R26, RZ ;  /* 0x0000001a0c3c723c */ /* 0x000fe200000018ff */
[----:B------:R-:W4:Y:S01]  /*4d80*/  LDSM.16.MT88.4 R24, [R213+0x4800] ;  /* 0x00480000d518783b */ /* 0x000f220000004200 */
[----:B------:R-:W-:-:S02]  /*4d90*/  F2FP.F16.F32.PACK_AB R8, R173, R172 ;  /* 0x000000acad08723e */ /* 0x000fc400000000ff */
[----:B--2---:R-:W-:Y:S02]  /*4da0*/  F2FP.F16.F32.PACK_AB R9, R95, R93 ;  /* 0x0000005d5f09723e */ /* 0x004fe400000000ff */
[----:B------:R-:W-:Y:S01]  /*4db0*/  F2FP.F16.F32.PACK_AB R10, R116, R117 ;  /* 0x00000075740a723e */ /* 0x000fe200000000ff */
[----:B-1----:R-:W-:Y:S01]  /*4dc0*/  FFMA.FTZ R0, R112, UR5, -R4 ;  /* 0x0000000570007c23 */ /* 0x002fe20008010804 */
[----:B------:R-:W-:Y:S02]  /*4dd0*/  F2FP.F16.F32.PACK_AB R12, R237, R238 ;  /* 0x000000eeed0c723e */ /* 0x000fe400000000ff */
[----:B------:R-:W-:Y:S01]  /*4de0*/  F2FP.F16.F32.PACK_AB R13, R204, R192 ;  /* 0x000000c0cc0d723e */ /* 0x000fe200000000ff */
[----:B------:R1:W-:Y:S01]  /*4df0*/  MUFU.EX2 R106, R0 ;  /* 0x00000000006a7308 */ /* 0x0003e20000000800 */
[----:B------:R-:W-:Y:S02]  /*4e00*/  F2FP.F16.F32.PACK_AB R14, R240, R239 ;  /* 0x000000eff00e723e */ /* 0x000fe400000000ff */
[----:B------:R-:W-:-:S02]  /*4e10*/  F2FP.F16.F32.PACK_AB R15, R207, R203 ;  /* 0x000000cbcf0f723e */ /* 0x000fc400000000ff */
[----:B---3--:R-:W-:Y:S02]  /*4e20*/  F2FP.F16.F32.PACK_AB R11, R98, R96 ;  /* 0x00000060620b723e */ /* 0x008fe400000000ff */
[----:B------:R-:W-:-:S03]  /*4e30*/  MOV R112, R19 ;  /* 0x0000001300707202 */ /* 0x000fc60000000f00 */
[----:B------:R-:W-:Y:S06]  /*4e40*/  HMMA.16816.F32 R68, R12, R28, R68 ;  /* 0x0000001c0c44723c */ /* 0x000fec0000001844 */
[----:B------:R-:W-:Y:S01]  /*4e50*/  HMMA.16816.F32 R52, R8, R32, R40 ;  /* 0x000000200834723c */ /* 0x000fe20000001828 */
[----:B-1----:R-:W-:-:S04]  /*4e60*/  FFMA.FTZ R0, R109, UR5, -R4 ;  /* 0x000000056d007c23 */ /* 0x002fc80008010804 */
[----:B------:R1:W-:Y:S01]  /*4e70*/  MUFU.EX2 R105, R0 ;  /* 0x0000000000697308 */ /* 0x0003e20000000800 */
[----:B------:R-:W-:Y:S06]  /*4e80*/  HMMA.16816.F32 R40, R8, R34, R48 ;  /* 0x000000220828723c */ /* 0x000fec0000001830 */
[----:B------:R-:W-:Y:S06]  /*4e90*/  HMMA.16816.F32 R72, R12, R32, R56 ;  /* 0x000000200c48723c */ /* 0x000fec0000001838 */
[----:B------:R-:W-:Y:S01]  /*4ea0*/  HMMA.16816.F32 R140, R8, R28, R36 ;  /* 0x0000001c088c723c */ /* 0x000fe20000001824 */
[----:B-1----:R-:W-:-:S05]  /*4eb0*/  FFMA.FTZ R0, R111, UR5, -R4 ;  /* 0x000000056f007c23 */ /* 0x002fca0008010804 */
[-C--:B------:R-:W-:Y:S01]  /*4ec0*/  HMMA.16816.F32 R36, R8, R30.reuse, R44 ;  /* 0x0000001e0824723c */ /* 0x080fe2000000182c */
[----:B------:R1:W-:Y:S05]  /*4ed0*/  MUFU.EX2 R104, R0 ;  /* 0x0000000000687308 */ /* 0x0003ea0000000800 */
[----:B------:R-:W-:Y:S01]  /*4ee0*/  HMMA.16816.F32 R44, R12, R30, R64 ;  /* 0x0000001e0c2c723c */ /* 0x000fe20000001840 */
[----:B------:R-:W-:Y:S01]  /*4ef0*/  F2FP.F16.F32.PACK_AB R8, R174, R110 ;  /* 0x0000006eae08723e */ /* 0x000fe200000000ff */
[----:B------:R-:W-:Y:S01]  /*4f00*/  LDSM.16.MT88.4 R28, [R214+0x4c00] ;  /* 0x004c0000d61c783b */ /* 0x000fe20000004200 */
[----:B------:R-:W-:-:S03]  /*4f10*/  F2FP.F16.F32.PACK_AB R10, R175, R108 ;  /* 0x0000006caf0a723e */ /* 0x000fc600000000ff */
[----:B------:R-:W-:Y:S01]  /*4f20*/  HMMA.16816.F32 R48, R12, R34, R60 ;  /* 0x000000220c30723c */ /* 0x000fe2000000183c */
[----:B------:R-:W2:Y:S01]  /*4f30*/  LDSM.16.MT88.4 R32, [R213+0x4c00] ;  /* 0x004c0000d520783b */ /* 0x000ea20000004200 */
[----:B-1----:R-:W-:-:S05]  /*4f40*/  FFMA.FTZ R0, R200, UR5, -R3 ;  /* 0x00000005c8007c23 */ /* 0x002fca0008010803 */
[----:B------:R-:W-:Y:S02]  /*4f50*/  F2FP.F16.F32.PACK_AB R12, R251, R241 ;  /* 0x000000f1fb0c723e */ /* 0x000fe400000000ff */
[----:B------:R-:W-:Y:S01]  /*4f60*/  F2FP.F16.F32.PACK_AB R13, R227, R210 ;  /* 0x000000d2e30d723e */ /* 0x000fe200000000ff */
[----:B------:R1:W-:Y:S01]  /*4f70*/  MUFU.EX2 R91, R0 ;  /* 0x00000000005b7308 */ /* 0x0003e20000000800 */
[----:B------:R-:W-:Y:S02]  /*4f80*/  F2FP.F16.F32.PACK_AB R14, R249, R250 ;  /* 0x000000faf90e723e */ /* 0x000fe400000000ff */
[----:B------:R-:W-:-:S07]  /*4f90*/  F2FP.F16.F32.PACK_AB R15, R229, R233 ;  /* 0x000000e9e50f723e */ /* 0x000fce00000000ff */
[----:B----4-:R-:W-:Y:S01]  /*4fa0*/  HMMA.16816.F32 R64, R12, R24, R68 ;  /* 0x000000180c40723c */ /* 0x010fe20000001844 */
[----:B-1----:R-:W-:-:S04]  /*4fb0*/  FFMA.FTZ R0, R123, UR5, -R3 ;  /* 0x000000057b007c23 */ /* 0x002fc80008010803 */
[----:B------:R1:W3:Y:S02]  /*4fc0*/  MUFU.EX2 R92, R0 ;  /* 0x00000000005c7308 */ /* 0x0002e40000000800 */
[----:B-1----:R-:W-:Y:S01]  /*4fd0*/  FFMA.FTZ R0, R122, UR5, -R3 ;  /* 0x000000057a007c23 */ /* 0x002fe20008010803 */
[----:B---3--:R-:W-:-:S05]  /*4fe0*/  F2FP.F16.F32.PACK_AB R9, R92, R91 ;  /* 0x0000005b5c09723e */ /* 0x008fca00000000ff */
[----:B------:R1:W-:Y:S02]  /*4ff0*/  MUFU.EX2 R86, R0 ;  /* 0x0000000000567308 */ /* 0x0003e40000000800 */
[----:B-1----:R-:W-:-:S06]  /*5000*/  FFMA.FTZ R0, R124, UR5, -R3 ;  /* 0x000000057c007c23 */ /* 0x002fcc0008010803 */
[----:B------:R1:W3:Y:S02]  /*5010*/  MUFU.EX2 R88, R0 ;  /* 0x0000000000587308 */ /* 0x0002e40000000800 */
[----:B-1----:R-:W-:Y:S01]  /*5020*/  FFMA.FTZ R0, R114, UR5, -R4 ;  /* 0x0000000572007c23 */ /* 0x002fe20008010804 */
[----:B---3--:R-:W-:-:S05]  /*5030*/  F2FP.F16.F32.PACK_AB R11, R88, R86 ;  /* 0x00000056580b723e */ /* 0x008fca00000000ff */
[----:B------:R1:W-:Y:S02]  /*5040*/  MUFU.EX2 R94, R0 ;  /* 0x00000000005e7308 */ /* 0x0003e40000000800 */
[----:B------:R-:W-:Y:S06]  /*5050*/  HMMA.16816.F32 R56, R8, R22, R40 ;  /* 0x000000160838723c */ /* 0x000fec0000001828 */
[-C--:B------:R-:W-:Y:S06]  /*5060*/  HMMA.16816.F32 R40, R12, R20.reuse, R72 ;  /* 0x000000140c28723c */ /* 0x080fec0000001848 */
[----:B------:R-:W-:Y:S01]  /*5070*/  HMMA.16816.F32 R60, R8, R20, R52 ;  /* 0x00000014083c723c */ /* 0x000fe20000001834 */
[----:B-1----:R-:W-:-:S04]  /*5080*/  FFMA.FTZ R0, R113, UR5, -R4 ;  /* 0x0000000571007c23 */ /* 0x002fc80008010804 */
[----:B------:R1:W-:Y:S01]  /*5090*/  MUFU.EX2 R90, R0 ;  /* 0x00000000005a7308 */ /* 0x0003e20000000800 */
[C---:B------:R-:W-:Y:S06]  /*50a0*/  HMMA.16816.F32 R140, R8.reuse, R24, R140 ;  /* 0x00000018088c723c */ /* 0x040fec000000188c */
[-C--:B------:R-:W-:Y:S06]  /*50b0*/  HMMA.16816.F32 R148, R8, R26.reuse, R36 ;  /* 0x0000001a0894723c */ /* 0x080fec0000001824 */
[----:B------:R-:W-:Y:S01]  /*50c0*/  HMMA.16816.F32 R52, R12, R26, R44 ;  /* 0x0000001a0c34723c */ /* 0x000fe2000000182c */
[----:B------:R-:W3:Y:S01]  /*50d0*/  LDSM.16.MT88.4 R24, [R213+0x5000] ;  /* 0x00500000d518783b */ /* 0x000ee20000004200 */
[----:B------:R-:W-:Y:S01]  /*50e0*/  F2FP.F16.F32.PACK_AB R8, R107, R176 ;  /* 0x000000b06b08723e */ /* 0x000fe200000000ff */
[----:B-1----:R-:W-:Y:S01]  /*50f0*/  FFMA.FTZ R0, R115, UR5, -R4 ;  /* 0x0000000573007c23 */ /* 0x002fe20008010804 */
[----:B------:R-:W-:-:S02]  /*5100*/  F2FP.F16.F32.PACK_AB R10, R105, R106 ;  /* 0x0000006a690a723e */ /* 0x000fc400000000ff */
[----:B------:R-:W-:Y:S01]  /*5110*/  HMMA.16816.F32 R36, R12, R22, R48 ;  /* 0x000000160c24723c */ /* 0x000fe20000001830 */
[----:B------:R-:W1:Y:S01]  /*5120*/  LDSM.16.MT88.4 R20, [R214+0x5000] ;  /* 0x00500000d614783b */ /* 0x000e620000004200 */
[----:B------:R4:W-:Y:S05]  /*5130*/  MUFU.EX2 R85, R0 ;  /* 0x0000000000557308 */ /* 0x0009ea0000000800 */
[----:B------:R-:W-:Y:S02]  /*5140*/  F2FP.F16.F32.PACK_AB R12, R247, R248 ;  /* 0x000000f8f70c723e */ /* 0x000fe400000000ff */
[----:B------:R-:W-:Y:S02]  /*5150*/  F2FP.F16.F32.PACK_AB R13, R211, R228 ;  /* 0x000000e4d30d723e */ /* 0x000fe400000000ff */
[----:B------:R-:W-:-:S02]  /*5160*/  F2FP.F16.F32.PACK_AB R14, R245, R246 ;  /* 0x000000f6f50e723e */ /* 0x000fc400000000ff */
[----:B------:R-:W-:Y:S01]  /*5170*/  F2FP.F16.F32.PACK_AB R15, R208, R209 ;  /* 0x000000d1d00f723e */ /* 0x000fe200000000ff */
[----:B----4-:R-:W-:-:S06]  /*5180*/  FFMA.FTZ R0, R133, UR5, -R3 ;  /* 0x0000000585007c23 */ /* 0x010fcc0008010803 */
[C---:B--2---:R-:W-:Y:S01]  /*5190*/  HMMA.16816.F32 R64, R12.reuse, R32, R64 ;  /* 0x000000200c40723c */ /* 0x044fe20000001840 */
[----:B------:R2:W-:Y:S05]  /*51a0*/  MUFU.EX2 R83, R0 ;  /* 0x0000000000537308 */ /* 0x0005ea0000000800 */
[C---:B------:R-:W-:Y:S06]  /*51b0*/  HMMA.16816.F32 R52, R12.reuse, R34, R52 ;  /* 0x000000220c34723c */ /* 0x040fec0000001834 */
[C---:B------:R-:W-:Y:S06]  /*51c0*/  HMMA.16816.F32 R48, R12.reuse, R28, R40 ;  /* 0x0000001c0c30723c */ /* 0x040fec0000001828 */
[----:B------:R-:W-:Y:S01]  /*51d0*/  HMMA.16816.F32 R36, R12, R30, R36 ;  /* 0x0000001e0c24723c */ /* 0x000fe20000001824 */
[----:B--2---:R-:W-:-:S04]  /*51e0*/  FFMA.FTZ R0, R131, UR5, -R3 ;  /* 0x0000000583007c23 */ /* 0x004fc80008010803 */
[----:B------:R2:W4:Y:S02]  /*51f0*/  MUFU.EX2 R82, R0 ;  /* 0x0000000000527308 */ /* 0x0005240000000800 */
[----:B------:R-:W-:Y:S02]  /*5200*/  F2FP.F16.F32.PACK_AB R12, R243, R244 ;  /* 0x000000f4f30c723e */ /* 0x000fe400000000ff */
[----:B------:R-:W-:Y:S02]  /*5210*/  F2FP.F16.F32.PACK_AB R13, R205, R206 ;  /* 0x000000cecd0d723e */ /* 0x000fe400000000ff */
[----:B------:R-:W-:Y:S02]  /*5220*/  F2FP.F16.F32.PACK_AB R14, R252, R242 ;  /* 0x000000f2fc0e723e */ /* 0x000fe400000000ff */
[----:B------:R-:W-:-:S07]  /*5230*/  F2FP.F16.F32.PACK_AB R15, R201, R202 ;  /* 0x000000cac90f723e */ /* 0x000fce00000000ff */
[----:B---3--:R-:W-:Y:S01]  /*5240*/  HMMA.16816.F32 R144, R12, R24, R64 ;  /* 0x000000180c90723c */ /* 0x008fe20000001840 */
[----:B--2---:R-:W-:Y:S01]  /*5250*/  FFMA.FTZ R0, R130, UR5, -R3 ;  /* 0x0000000582007c23 */ /* 0x004fe20008010803 */
[----:B----4-:R-:W-:-:S04]  /*5260*/  F2FP.F16.F32.PACK_AB R9, R82, R83 ;  /* 0x000000535209723e */ /* 0x010fc800000000ff */
[C---:B------:R-:W-:Y:S01]  /*5270*/  HMMA.16816.F32 R52, R12.reuse, R26, R52 ;  /* 0x0000001a0c34723c */ /* 0x040fe20000001834 */
[----:B------:R2:W-:Y:S05]  /*5280*/  MUFU.EX2 R79, R0 ;  /* 0x00000000004f7308 */ /* 0x0005ea0000000800 */
[C---:B-1----:R-:W-:Y:S06]  /*5290*/  HMMA.16816.F32 R48, R12.reuse, R20, R48 ;  /* 0x000000140c30723c */ /* 0x042fec0000001830 */
[----:B------:R-:W-:Y:S01]  /*52a0*/  HMMA.16816.F32 R36, R12, R22, R36 ;  /* 0x000000160c24723c */ /* 0x000fe20000001824 */
[----:B--2---:R-:W-:-:S06]  /*52b0*/  FFMA.FTZ R0, R132, UR5, -R3 ;  /* 0x0000000584007c23 */ /* 0x004fcc0008010803 */
[----:B------:R-:W-:Y:S02]  /*52c0*/  F2FP.F16.F32.PACK_AB R12, R183, R112 ;  /* 0x00000070b70c723e */ /* 0x000fe400000000ff */
[----:B------:R-:W-:Y:S01]  /*52d0*/  F2FP.F16.F32.PACK_AB R13, R198, R199 ;  /* 0x000000c7c60d723e */ /* 0x000fe200000000ff */
[----:B------:R1:W2:Y:S01]  /*52e0*/  MUFU.EX2 R80, R0 ;  /* 0x0000000000507308 */ /* 0x0002a20000000800 */
[----:B------:R-:W-:Y:S02]  /*52f0*/  F2FP.F16.F32.PACK_AB R14, R181, R180 ;  /* 0x000000b4b50e723e */ /* 0x000fe400000000ff */
[----:B------:R-:W-:Y:S01]  /*5300*/  F2FP.F16.F32.PACK_AB R15, R196, R197 ;  /* 0x000000c5c40f723e */ /* 0x000fe200000000ff */
[----:B-1----:R-:W-:Y:S01]  /*5310*/  FFMA.FTZ R0, R119, UR5, -R4 ;  /* 0x0000000577007c23 */ /* 0x002fe20008010804 */
[----:B--2---:R-:W-:-:S03]  /*5320*/  F2FP.F16.F32.PACK_AB R11, R80, R79 ;  /* 0x0000004f500b723e */ /* 0x004fc600000000ff */
[----:B------:R1:W-:Y:S04]  /*5330*/  MUFU.EX2 R84, R0 ;  /* 0x0000000000547308 */ /* 0x0003e80000000800 */
[C---:B------:R-:W-:Y:S06]  /*5340*/  HMMA.16816.F32 R44, R8.reuse, R28, R60 ;  /* 0x0000001c082c723c */ /* 0x040fec000000183c */
[C---:B------:R-:W-:Y:S06]  /*5350*/  HMMA.16816.F32 R148, R8.reuse, R34, R148 ;  /* 0x000000220894723c */ /* 0x040fec0000001894 */
[C---:B------:R-:W-:Y:S01]  /*5360*/  HMMA.16816.F32 R56, R8.reuse, R30, R56 ;  /* 0x0000001e0838723c */ /* 0x040fe20000001838 */
[----:B-1----:R-:W-:Y:S01]  /*5370*/  FFMA.FTZ R0, R118, UR5, -R4 ;  /* 0x0000000576007c23 */ /* 0x002fe20008010804 */
[----:B------:R-:W1:Y:S03]  /*5380*/  LDSM.16.MT88.4 R28, [R214+0x5400] ;  /* 0x00540000d61c783b */ /* 0x000e660000004200 */
[----:B------:R2:W-:Y:S01]  /*5390*/  MUFU.EX2 R81, R0 ;  /* 0x0000000000517308 */ /* 0x0005e20000000800 */
[----:B------:R-:W-:Y:S01]  /*53a0*/  HMMA.16816.F32 R140, R8, R32, R140 ;  /* 0x00000020088c723c */ /* 0x000fe2000000188c */
[----:B------:R-:W3:Y:S06]  /*53b0*/  LDSM.16.MT88.4 R32, [R213+0x5400] ;  /* 0x00540000d520783b */ /* 0x000eec0000004200 */
[----:B------:R-:W-:-:S02]  /*53c0*/  F2FP.F16.F32.PACK_AB R8, R94, R104 ;  /* 0x000000685e08723e */ /* 0x000fc400000000ff */
[----:B------:R-:W-:Y:S01]  /*53d0*/  F2FP.F16.F32.PACK_AB R10, R85, R90 ;  /* 0x0000005a550a723e */ /* 0x000fe200000000ff */
[----:B--2---:R-:W-:-:S04]  /*53e0*/  FFMA.FTZ R0, R121, UR5, -R4 ;  /* 0x0000000579007c23 */ /* 0x004fc80008010804 */
[----:B------:R2:W-:Y:S01]  /*53f0*/  MUFU.EX2 R78, R0 ;  /* 0x00000000004e7308 */ /* 0x0005e20000000800 */
[----:B-1----:R-:W-:Y:S01]  /*5400*/  HMMA.16816.F32 R48, R12, R28, R48 ;  /* 0x0000001c0c30723c */ /* 0x002fe20000001830 */
[----:B--2---:R-:W-:-:S06]  /*5410*/  FFMA.FTZ R0, R153, UR5, -R3 ;  /* 0x0000000599007c23 */ /* 0x004fcc0008010803 */
[----:B------:R1:W-:Y:S01]  /*5420*/  MUFU.EX2 R77, R0 ;  /* 0x00000000004d7308 */ /* 0x0003e20000000800 */
[C---:B---3--:R-:W-:Y:S06]  /*5430*/  HMMA.16816.F32 R52, R12.reuse, R34, R52 ;  /* 0x000000220c34723c */ /* 0x048fec0000001834 */
[C---:B------:R-:W-:Y:S06]  /*5440*/  HMMA.16816.F32 R144, R12.reuse, R32, R144 ;  /* 0x000000200c90723c */ /* 0x040fec0000001890 */
[----:B------:R-:W-:Y:S01]  /*5450*/  HMMA.16816.F32 R12, R12, R30, R36 ;  /* 0x0000001e0c0c723c */ /* 0x000fe20000001824 */
[----:B-1----:R-:W-:-:S04]  /*5460*/  FFMA.FTZ R0, R135, UR5, -R3 ;  /* 0x0000000587007c23 */ /* 0x002fc80008010803 */
[----:B------:R1:W2:Y:S02]  /*5470*/  MUFU.EX2 R76, R0 ;  /* 0x00000000004c7308 */ /* 0x0002a40000000800 */
[----:B-1----:R-:W-:Y:S01]  /*5480*/  FFMA.FTZ R0, R134, UR5, -R3 ;  /* 0x0000000586007c23 */ /* 0x002fe20008010803 */
[----:B--2---:R-:W-:-:S05]  /*5490*/  F2FP.F16.F32.PACK_AB R9, R76, R77 ;  /* 0x0000004d4c09723e */ /* 0x004fca00000000ff */
[----:B------:R1:W-:Y:S02]  /*54a0*/  MUFU.EX2 R73, R0 ;  /* 0x0000000000497308 */ /* 0x0003e40000000800 */
[----:B-1----:R-:W-:-:S06]  /*54b0*/  FFMA.FTZ R0, R152, UR5, -R3 ;  /* 0x0000000598007c23 */ /* 0x002fcc0008010803 */
[----:B------:R1:W2:Y:S02]  /*54c0*/  MUFU.EX2 R74, R0 ;  /* 0x00000000004a7308 */ /* 0x0002a40000000800 */
[----:B-1----:R-:W-:Y:S01]  /*54d0*/  FFMA.FTZ R0, R120, UR5, -R4 ;  /* 0x0000000578007c23 */ /* 0x002fe20008010804 */
[----:B--2---:R-:W-:-:S05]  /*54e0*/  F2FP.F16.F32.PACK_AB R11, R74, R73 ;  /* 0x000000494a0b723e */ /* 0x004fca00000000ff */
[----:B------:R1:W2:Y:S02]  /*54f0*/  MUFU.EX2 R75, R0 ;  /* 0x00000000004b7308 */ /* 0x0002a40000000800 */
[C---:B------:R-:W-:Y:S06]  /*5500*/  HMMA.16816.F32 R148, R8.reuse, R26, R148 ;  /* 0x0000001a0894723c */ /* 0x040fec0000001894 */
[C---:B------:R-:W-:Y:S06]  /*5510*/  HMMA.16816.F32 R40, R8.reuse, R20, R44 ;  /* 0x000000140828723c */ /* 0x040fec000000182c */
[C---:B------:R-:W-:Y:S01]  /*5520*/  HMMA.16816.F32 R44, R8.reuse, R22, R56 ;  /* 0x00000016082c723c */ /* 0x040fe20000001838 */
[----:B-1----:R-:W-:Y:S01]  /*5530*/  FFMA.FTZ R0, R125, UR5, -R4 ;  /* 0x000000057d007c23 */ /* 0x002fe20008010804 */
[----:B------:R-:W1:Y:S03]  /*5540*/  LDSM.16.MT88.4 R20, [R213+0x5800] ;  /* 0x00580000d514783b */ /* 0x000e660000004200 */
[----:B------:R3:W-:Y:S01]  /*5550*/  MUFU.EX2 R72, R0 ;  /* 0x0000000000487308 */ /* 0x0007e20000000800 */
[----:B------:R-:W-:Y:S01]  /*5560*/  HMMA.16816.F32 R140, R8, R24, R140 ;  /* 0x00000018088c723c */ /* 0x000fe2000000188c */
[----:B------:R-:W4:Y:S06]  /*5570*/  LDSM.16.MT88.4 R24, [R214+0x5800] ;  /* 0x00580000d618783b */ /* 0x000f2c0000004200 */
[----:B------:R-:W-:-:S02]  /*5580*/  F2FP.F16.F32.PACK_AB R8, R81, R84 ;  /* 0x000000545108723e */ /* 0x000fc400000000ff */
[----:B--2---:R-:W-:Y:S01]  /*5590*/  F2FP.F16.F32.PACK_AB R10, R75, R78 ;  /* 0x0000004e4b0a723e */ /* 0x004fe200000000ff */
[----:B---3--:R-:W-:-:S04]  /*55a0*/  FFMA.FTZ R0, R126, UR5, -R4 ;  /* 0x000000057e007c23 */ /* 0x008fc80008010804 */
[----:B------:R2:W-:Y:S02]  /*55b0*/  MUFU.EX2 R71, R0 ;  /* 0x0000000000477308 */ /* 0x0005e40000000800 */
[----:B--2---:R-:W-:-:S06]  /*55c0*/  FFMA.FTZ R0, R157, UR5, -R3 ;  /* 0x000000059d007c23 */ /* 0x004fcc0008010803 */
[----:B------:R2:W-:Y:S02]  /*55d0*/  MUFU.EX2 R70, R0 ;  /* 0x0000000000467308 */ /* 0x0005e40000000800 */
[----:B--2---:R-:W-:-:S06]  /*55e0*/  FFMA.FTZ R0, R155, UR5, -R3 ;  /* 0x000000059b007c23 */ /* 0x004fcc0008010803 */
[----:B------:R2:W3:Y:S02]  /*55f0*/  MUFU.EX2 R69, R0 ;  /* 0x0000000000457308 */ /* 0x0004e40000000800 */
[--C-:B--2---:R-:W-:Y:S01]  /*5600*/  FFMA.FTZ R0, R154, UR5, -R3.reuse ;  /* 0x000000059a007c23 */ /* 0x104fe20008010803 */
[----:B---3--:R-:W-:Y:S01]  /*5610*/  F2FP.F16.F32.PACK_AB R9, R69, R70 ;  /* 0x000000464509723e */ /* 0x008fe200000000ff */
[----:B------:R-:W2:Y:S04]  /*5620*/  LDSM.16.MT88.4 R152, [R213+0x5c00] ;  /* 0x005c0000d598783b */ /* 0x000ea80000004200 */
[----:B------:R3:W-:Y:S02]  /*5630*/  MUFU.EX2 R63, R0 ;  /* 0x00000000003f7308 */ /* 0x0007e40000000800 */
[----:B---3--:R-:W-:-:S06]  /*5640*/  FFMA.FTZ R0, R127, UR5, -R3 ;  /* 0x000000057f007c23 */ /* 0x008fcc0008010803 */
[----:B------:R3:W5:Y:S02]  /*5650*/  MUFU.EX2 R68, R0 ;  /* 0x0000000000447308 */ /* 0x0007640000000800 */
[----:B---3--:R-:W-:Y:S01]  /*5660*/  FFMA.FTZ R0, R128, UR5, -R4 ;  /* 0x0000000580007c23 */ /* 0x008fe20008010804 */
[----:B-----5:R-:W-:-:S05]  /*5670*/  F2FP.F16.F32.PACK_AB R11, R68, R63 ;  /* 0x0000003f440b723e */ /* 0x020fca00000000ff */
[----:B------:R3:W-:Y:S02]  /*5680*/  MUFU.EX2 R64, R0 ;  /* 0x0000000000407308 */ /* 0x0007e40000000800 */
[C---:B------:R-:W-:Y:S06]  /*5690*/  HMMA.16816.F32 R148, R8.reuse, R34, R148 ;  /* 0x000000220894723c */ /* 0x040fec0000001894 */
[C---:B------:R-:W-:Y:S06]  /*56a0*/  HMMA.16816.F32 R140, R8.reuse, R32, R140 ;  /* 0x00000020088c723c */ /* 0x040fec000000188c */
[----:B------:R-:W-:Y:S01]  /*56b0*/  HMMA.16816.F32 R40, R8, R28, R40 ;  /* 0x0000001c0828723c */ /* 0x000fe20000001828 */
[----:B---3--:R-:W-:-:S04]  /*56c0*/  FFMA.FTZ R0, R129, UR5, -R4 ;  /* 0x0000000581007c23 */ /* 0x008fc80008010804 */
[----:B------:R3:W5:Y:S01]  /*56d0*/  MUFU.EX2 R62, R0 ;  /* 0x00000000003e7308 */ /* 0x0007620000000800 */
[----:B------:R-:W-:Y:S01]  /*56e0*/  HMMA.16816.F32 R44, R8, R30, R44 ;  /* 0x0000001e082c723c */ /* 0x000fe2000000182c */
[----:B------:R-:W2:Y:S06]  /*56f0*/  LDSM.16.MT88.4 R28, [R214+0x5c00] ;  /* 0x005c0000d61c783b */ /* 0x000eac0000004200 */
[----:B------:R-:W-:Y:S01]  /*5700*/  F2FP.F16.F32.PACK_AB R8, R71, R72 ;  /* 0x000000484708723e */ /* 0x000fe200000000ff */
[----:B---3--:R-:W-:Y:S01]  /*5710*/  FFMA.FTZ R0, R156, UR5, -R4 ;  /* 0x000000059c007c23 */ /* 0x008fe20008010804 */
[----:B-----5:R-:W-:-:S03]  /*5720*/  F2FP.F16.F32.PACK_AB R10, R62, R64 ;  /* 0x000000403e0a723e */ /* 0x020fc600000000ff */
[----:B------:R3:W-:Y:S02]  /*5730*/  MUFU.EX2 R61, R0 ;  /* 0x00000000003d7308 */ /* 0x0007e40000000800 */
[----:B---3--:R-:W-:-:S06]  /*5740*/  FFMA.FTZ R0, R162, UR5, -R3 ;  /* 0x00000005a2007c23 */ /* 0x008fcc0008010803 */
        /* <DEDUP_REMOVED lines=10> */
[----:B------:R3:W5:Y:S02]  /*57f0*/  MUFU.EX2 R57, R0 ;  /* 0x0000000000397308 */ /* 0x0007640000000800 */
[C---:B-1----:R-:W-:Y:S06]  /*5800*/  HMMA.16816.F32 R140, R8.reuse, R20, R140 ;  /* 0x00000014088c723c */ /* 0x042fec000000188c */
[C---:B------:R-:W-:Y:S06]  /*5810*/  HMMA.16816.F32 R148, R8.reuse, R22, R148 ;  /* 0x000000160894723c */ /* 0x040fec0000001894 */
[----:B----4-:R-:W-:Y:S01]  /*5820*/  HMMA.16816.F32 R40, R8, R24, R40 ;  /* 0x000000180828723c */ /* 0x010fe20000001828 */
[----:B---3--:R-:W-:Y:S01]  /*5830*/  FFMA.FTZ R0, R159, UR5, -R4 ;  /* 0x000000059f007c23 */ /* 0x008fe20008010804 */
[----:B-----5:R-:W-:-:S03]  /*5840*/  F2FP.F16.F32.PACK_AB R168, R57, R61 ;  /* 0x0000003d39a8723e */ /* 0x020fc600000000ff */
[----:B------:R1:W-:Y:S01]  /*5850*/  MUFU.EX2 R34, R0 ;  /* 0x0000000000227308 */ /* 0x0003e20000000800 */
[----:B------:R-:W-:Y:S07]  /*5860*/  HMMA.16816.F32 R44, R8, R26, R44 ;  /* 0x0000001a082c723c */ /* 0x000fee000000182c */
[----:B------:R-:W-:Y:S02]  /*5870*/  F2FP.F16.F32.PACK_AB R8, R189, R182 ;  /* 0x000000b6bd08723e */ /* 0x000fe400000000ff */
[----:B------:R-:W-:-:S02]  /*5880*/  F2FP.F16.F32.PACK_AB R9, R194, R195 ;  /* 0x000000c3c209723e */ /* 0x000fc400000000ff */
[----:B------:R-:W-:Y:S02]  /*5890*/  F2FP.F16.F32.PACK_AB R10, R188, R191 ;  /* 0x000000bfbc0a723e */ /* 0x000fe400000000ff */
[----:B------:R-:W-:Y:S01]  /*58a0*/  F2FP.F16.F32.PACK_AB R11, R187, R193 ;  /* 0x000000c1bb0b723e */ /* 0x000fe200000000ff */
[----:B-1----:R-:W-:Y:S01]  /*58b0*/  FFMA.FTZ R0, R163, UR5, -R4 ;  /* 0x00000005a3007c23 */ /* 0x002fe20008010804 */
[----:B------:R-:W-:-:S03]  /*58c0*/  FADD.FTZ R4, R7, R6 ;  /* 0x0000000607047221 */ /* 0x000fc60000010000 */
[----:B------:R1:W3:Y:S01]  /*58d0*/  MUFU.EX2 R231, R0 ;  /* 0x0000000000e77308 */ /* 0x0002e20000000800 */
[----:B------:R-:W-:Y:S01]  /*58e0*/  FADD.FTZ R4, R87, R4 ;  /* 0x0000000457047221 */ /* 0x000fe20000010000 */
[C---:B------:R-:W-:Y:S06]  /*58f0*/  HMMA.16816.F32 R144, R8.reuse, R20, R144 ;  /* 0x000000140890723c */ /* 0x040fec0000001890 */
[C---:B------:R-:W-:Y:S06]  /*5900*/  HMMA.16816.F32 R52, R8.reuse, R22, R52 ;  /* 0x000000160834723c */ /* 0x040fec0000001834 */
[----:B------:R-:W-:Y:S01]  /*5910*/  HMMA.16816.F32 R48, R8, R24, R48 ;  /* 0x000000180830723c */ /* 0x000fe20000001830 */
[----:B-1----:R-:W-:Y:S01]  /*5920*/  FFMA.FTZ R0, R166, UR5, -R3 ;  /* 0x00000005a6007c23 */ /* 0x002fe20008010803 */
[----:B------:R-:W-:-:S04]  /*5930*/  F2FP.F16.F32.PACK_AB R166, R179, R177 ;  /* 0x000000b1b3a6723e */ /* 0x000fc800000000ff */
[----:B------:R-:W-:Y:S01]  /*5940*/  HMMA.16816.F32 R12, R8, R26, R12 ;  /* 0x0000001a080c723c */ /* 0x000fe2000000180c */
[----:B------:R1:W-:Y:S02]  /*5950*/  MUFU.EX2 R33, R0 ;  /* 0x0000000000217308 */ /* 0x0003e40000000800 */
[----:B-1----:R-:W-:-:S06]  /*5960*/  FFMA.FTZ R0, R165, UR5, -R3 ;  /* 0x00000005a5007c23 */ /* 0x002fcc0008010803 */
[----:B------:R1:W4:Y:S02]  /*5970*/  MUFU.EX2 R32, R0 ;  /* 0x0000000000207308 */ /* 0x0003240000000800 */
[--C-:B-1----:R-:W-:Y:S01]  /*5980*/  FFMA.FTZ R0, R164, UR5, -R3.reuse ;  /* 0x00000005a4007c23 */ /* 0x102fe20008010803 */
[----:B------:R-:W-:Y:S01]  /*5990*/  FFMA.FTZ R3, R167, UR5, -R3 ;  /* 0x00000005a7037c23 */ /* 0x000fe20008010803 */
[----:B------:R-:W-:-:S04]  /*59a0*/  F2FP.F16.F32.PACK_AB R164, R178, R190 ;  /* 0x000000beb2a4723e */ /* 0x000fc800000000ff */
[----:B------:R1:W-:Y:S08]  /*59b0*/  MUFU.EX2 R19, R0 ;  /* 0x0000000000137308 */ /* 0x0003f00000000800 */
[----:B------:R5:W2:Y:S01]  /*59c0*/  MUFU.EX2 R232, R3 ;  /* 0x0000000300e87308 */ /* 0x000aa20000000800 */
[----:B-1----:R-:W-:Y:S01]  /*59d0*/  FFMA.FTZ R0, R170, UR5, -R5 ;  /* 0x00000005aa007c23 */ /* 0x002fe20008010805 */
[----:B---3--:R-:W-:-:S06]  /*59e0*/  F2FP.F16.F32.PACK_AB R170, R231, R34 ;  /* 0x00000022e7aa723e */ /* 0x008fcc00000000ff */
[----:B------:R1:W3:Y:S01]  /*59f0*/  MUFU.EX2 R18, R0 ;  /* 0x0000000000127308 */ /* 0x0002e20000000800 */
[----:B-----5:R-:W-:-:S07]  /*5a00*/  FADD.FTZ R3, R234, R230 ;  /* 0x000000e6ea037221 */ /* 0x020fce0000010000 */
[----:B------:R5:W-:Y:S01]  /*5a10*/  MUFU.EX2 R230, R2 ;  /* 0x0000000200e67308 */ /* 0x000be20000000800 */
[----:B------:R-:W-:-:S04]  /*5a20*/  FADD.FTZ R3, R235, R3 ;  /* 0x00000003eb037221 */ /* 0x000fc80000010000 */
[----:B------:R-:W-:Y:S01]  /*5a30*/  FADD.FTZ R6, R236, R3 ;  /* 0x00000003ec067221 */ /* 0x000fe20000010000 */
[----:B-1----:R-:W-:Y:S01]  /*5a40*/  FFMA.FTZ R0, R169, UR5, -R5 ;  /* 0x00000005a9007c23 */ /* 0x002fe20008010805 */
[----:B------:R-:W-:Y:S01]  /*5a50*/  FADD.FTZ R5, R171, R17 ;  /* 0x00000011ab057221 */ /* 0x000fe20000010000 */
[----:B----4-:R-:W-:Y:S02]  /*5a60*/  F2FP.F16.F32.PACK_AB R169, R32, R33 ;  /* 0x0000002120a9723e */ /* 0x010fe400000000ff */
[----:B------:R1:W4:Y:S01]  /*5a70*/  MUFU.EX2 R17, R0 ;  /* 0x0000000000117308 */ /* 0x0003220000000800 */
[----:B--2---:R-:W-:Y:S02]  /*5a80*/  F2FP.F16.F32.PACK_AB R171, R232, R19 ;  /* 0x00000013e8ab723e */ /* 0x004fe400000000ff */
[----:B---3--:R-:W-:Y:S01]  /*5a90*/  F2FP.F16.F32.PACK_AB R165, R18, R186 ;  /* 0x000000ba12a5723e */ /* 0x008fe200000000ff */
[----:B-----5:R-:W-:-:S04]  /*5aa0*/  FADD.FTZ R2, R184, R5 ;  /* 0x00000005b8027221 */ /* 0x020fc80000010000 */
[----:B------:R-:W-:Y:S01]  /*5ab0*/  FADD.FTZ R3, R185, R2 ;  /* 0x00000002b9037221 */ /* 0x000fe20000010000 */
[----:B------:R-:W-:Y:S01]  /*5ac0*/  FADD.FTZ R2, R89, R4 ;  /* 0x0000000459027221 */ /* 0x000fe20000010000 */
[----:B------:R-:W-:Y:S02]  /*5ad0*/  HMMA.16816.F32 R140, R168, R152, R140 ;  /* 0x00000098a88c723c */ /* 0x000fe4000000188c */
[----:B------:R-:W-:Y:S01]  /*5ae0*/  FADD.FTZ R3, R192, R3 ;  /* 0x00000003c0037221 */ /* 0x000fe20000010000 */
[----:B------:R-:W-:-:S03]  /*5af0*/  FADD.FTZ R4, R93, R2 ;  /* 0x000000025d047221 */ /* 0x000fc60000010000 */
[C---:B------:R-:W-:Y:S01]  /*5b00*/  HMMA.16816.F32 R148, R168.reuse, R154, R148 ;  /* 0x0000009aa894723c */ /* 0x040fe20000001894 */
[----:B-1----:R-:W-:Y:S01]  /*5b10*/  FADD.FTZ R0, R99, R97 ;  /* 0x0000006163007221 */ /* 0x002fe20000010000 */
[----:B------:R-:W-:Y:S01]  /*5b20*/  FADD.FTZ R4, R95, R4 ;  /* 0x000000045f047221 */ /* 0x000fe20000010000 */
[----:B----4-:R-:W-:Y:S02]  /*5b30*/  F2FP.F16.F32.PACK_AB R167, R230, R17 ;  /* 0x00000011e6a7723e */ /* 0x010fe400000000ff */
[----:B------:R-:W-:Y:S01]  /*5b40*/  FADD.FTZ R0, R100, R0 ;  /* 0x0000000064007221 */ /* 0x000fe20000010000 */
[----:B------:R-:W-:Y:S01]  /*5b50*/  FADD.FTZ R4, R96, R4 ;  /* 0x0000000460047221 */ /* 0x000fe20000010000 */
[----:B------:R-:W-:Y:S02]  /*5b60*/  HMMA.16816.F32 R160, R168, R28, R40 ;  /* 0x0000001ca8a0723c */ /* 0x000fe40000001828 */
[----:B------:R-:W-:Y:S01]  /*5b70*/  FADD.FTZ R5, R101, R0 ;  /* 0x0000000065057221 */ /* 0x000fe20000010000 */
[----:B------:R-:W-:-:S03]  /*5b80*/  FADD.FTZ R0, R238, R6 ;  /* 0x00000006ee007221 */ /* 0x000fc60000010000 */
[----:B------:R-:W-:Y:S01]  /*5b90*/  FADD.FTZ R5, R172, R5 ;  /* 0x00000005ac057221 */ /* 0x000fe20000010000 */
[----:B------:R-:W-:Y:S01]  /*5ba0*/  FADD.FTZ R2, R237, R0 ;  /* 0x00000000ed027221 */ /* 0x000fe20000010000 */
[----:B------:R-:W-:Y:S01]  /*5bb0*/  FADD.FTZ R0, R204, R3 ;  /* 0x00000003cc007221 */ /* 0x000fe20000010000 */
[C---:B------:R-:W-:Y:S01]  /*5bc0*/  HMMA.16816.F32 R144, R164.reuse, R152, R144 ;  /* 0x00000098a490723c */ /* 0x040fe20000001890 */
[----:B------:R-:W-:Y:S01]  /*5bd0*/  FADD.FTZ R5, R173, R5 ;  /* 0x00000005ad057221 */ /* 0x000fe20000010000 */
[----:B------:R-:W-:Y:S01]  /*5be0*/  FADD.FTZ R3, R239, R2 ;  /* 0x00000002ef037221 */ /* 0x000fe20000010000 */
[----:B------:R-:W-:Y:S02]  /*5bf0*/  FADD.FTZ R2, R203, R0 ;  /* 0x00000000cb027221 */ /* 0x000fe40000010000 */
        /* <DEDUP_REMOVED lines=103> */
[----:B------:R-:W-:-:S03]  /*6270*/  FADD.FTZ R232, R232, R0 ;  /* 0x00000000e8e87221 */ /* 0x000fc60000010000 */
[----:B------:R-:W-:Y:S01]  /*6280*/  HMMA.16816.F32 R164, R164, R30, R12 ;  /* 0x0000001ea4a4723c */ /* 0x000fe2000000180c */
[----:B------:R-:W-:-:S08]  /*6290*/  NOP ;  /* 0x0000000000007918 */ /* 0x000fd00000000000 */
[----:B------:R-:W-:-:S15]  /*62a0*/  @!P5 BRA `(.L_x_75) ;  /* 0x0000003800f8d947 */ /* 0x000fde0003800000 */
[----:B------:R-:W2:Y:S01]  /*62b0*/  LDL.64 R178, [R1+0x20] ;  /* 0x0000200001b27983 */ /* 0x000ea20000100a00 */
[----:B------:R-:W-:Y:S01]  /*62c0*/  ULDC UR4, c[0x0][0x2d0] ;  /* 0x0000b40000047ab9 */ /* 0x000fe20000000800 */
[C---:B------:R-:W-:Y:S01]  /*62d0*/  IMAD.SHL.U32 R0, R102.reuse, 0x20, RZ ;  /* 0x0000002066007824 */ /* 0x040fe200078e00ff */
[----:B------:R-:W1:Y:S01]  /*62e0*/  LDC.64 R228, c[0x0][0x250] ;  /* 0x00009400ffe47b82 */ /* 0x000e620000000a00 */
[----:B------:R-:W-:Y:S01]  /*62f0*/  SHF.L.U64.HI R252, R102, 0x5, R103 ;  /* 0x0000000566fc7819 */ /* 0x000fe20000010267 */
[----:B------:R-:W-:Y:S01]  /*6300*/  IMAD.MOV.U32 R134, RZ, RZ, R137 ;  /* 0x000000ffff867224 */ /* 0x000fe200078e0089 */
[----:B------:R-:W-:Y:S02]  /*6310*/  LEA.HI.SX32 R226, R226, 0xfffffffe, 0x19 ;  /* 0xfffffffee2e27811 */ /* 0x000fe400078fcaff */
[----:B------:R-:W-:Y:S02]  /*6320*/  MOV R133, R138 ;  /* 0x0000008a00857202 */ /* 0x000fe40000000f00 */
[----:B------:R-:W-:-:S02]  /*6330*/  MOV R135, R16 ;  /* 0x0000001000877202 */ /* 0x000fc40000000f00 */
[----:B--2---:R-:W-:Y:S01]  /*6340*/  ISETP.GE.AND P0, PT, R178, UR4, PT ;  /* 0x00000004b2007c0c */ /* 0x004fe2000bf06270 */
[----:B------:R-:W-:-:S12]  /*6350*/  ULDC UR4, c[0x0][0x2ec] ;  /* 0x0000bb0000047ab9 */ /* 0x000fd80000000800 */
[----:B------:R-:W2:Y:S01]  /*6360*/  @!P0 LDC.64 R6, c[0x0][0x220] ;  /* 0x00008800ff068b82 */ /* 0x000ea20000000a00 */
[----:B-1----:R-:W-:-:S07]  /*6370*/  @!P0 IMAD R249, R229, 0x60, RZ ;  /* 0x00000060e5f98824 */ /* 0x002fce00078e02ff */
[----:B------:R-:W1:Y:S08]  /*6380*/  @!P0 LDC.64 R4, c[0x0][0x220] ;  /* 0x00008800ff048b82 */ /* 0x000e700000000a00 */
[----:B------:R-:W3:Y:S01]  /*6390*/  @!P0 LDC.64 R2, c[0x0][0x220] ;  /* 0x00008800ff028b82 */ /* 0x000ee20000000a00 */
[----:B--2---:R-:W-:Y:S07]  /*63a0*/  @!P0 STL.64 [R1+0x10], R6 ;  /* 0x0000100601008387 */ /* 0x004fee0000100a00 */
[----:B------:R-:W2:Y:S01]  /*63b0*/  @!P0 LDC.64 R250, c[0x0][0x220] ;  /* 0x00008800fffa8b82 */ /* 0x000ea20000000a00 */
[----:B-1----:R-:W-:Y:S04]  /*63c0*/  @!P0 STL.64 [R1+0x8], R4 ;  /* 0x0000080401008387 */ /* 0x002fe80000100a00 */
[----:B---3--:R1:W-:Y:S04]  /*63d0*/  @!P0 STL.64 [R1], R2 ;  /* 0x0000000201008387 */ /* 0x0083e80000100a00 */
[----:B------:R3:W-:Y:S01]  /*63e0*/  STL [R1+0x18], R0 ;  /* 0x0000180001007387 */ /* 0x0007e20000100800 */
[----:B-1----:R-:W-:Y:S01]  /*63f0*/  IMAD.MOV.U32 R3, RZ, RZ, R139 ;  /* 0x000000ffff037224 */ /* 0x002fe200078e008b */
[----:B------:R-:W-:Y:S06]  /*6400*/  BRA `(.L_x_76) ;  /* 0x0000000000e07947 */ /* 0x000fec0003800000 */
.L_x_78:
[----:B------:R-:W2:Y:S01]  /*6410*/  LDL.64 R238, [R1+0x38] ;  /* 0x0000380001ee7983 */ /* 0x000ea20000100a00 */
[----:B------:R-:W1:Y:S01]  /*6420*/  LDC.64 R138, c[0x0][0x248] ;  /* 0x00009200ff8a7b82 */ /* 0x000e620000000a00 */
[----:B------:R-:W-:Y:S02]  /*6430*/  VIADD R0, R226, 0xffffffff ;  /* 0xffffffffe2007836 */ /* 0x000fe40000000000 */
[----:B------:R-:W3:Y:S03]  /*6440*/  LDL.64 R236, [R1+0x28] ;  /* 0x0000280001ec7983 */ /* 0x000ee60000100a00 */
[----:B------:R-:W-:Y:S01]  /*6450*/  SHF.R.S32.HI R2, RZ, 0x1f, R0 ;  /* 0x0000001fff027819 */ /* 0x000fe20000011400 */
[----:B------:R-:W4:Y:S01]  /*6460*/  LDL R234, [R1+0x40] ;  /* 0x0000400001ea7983 */ /* 0x000f220000100800 */
[----:B------:R-:W5:Y:S03]  /*6470*/  @!P0 LDC.64 R176, c[0x0][0x218] ;  /* 0x00008600ffb08b82 */ /* 0x000f660000000a00 */
[----:B------:R-:W4:Y:S04]  /*6480*/  LDL R233, [R1+0x1c] ;  /* 0x00001c0001e97983 */ /* 0x000f280000100800 */
[----:B------:R1:W-:Y:S01]  /*6490*/  @P0 STS [R225+0x2000], RZ ;  /* 0x002000ffe1000388 */ /* 0x0003e20000000800 */
[----:B------:R-:W4:Y:S03]  /*64a0*/  @!P0 LDC.64 R174, c[0x0][0x218] ;  /* 0x00008600ffae8b82 */ /* 0x000f260000000a00 */
[----:B------:R1:W-:Y:S04]  /*64b0*/  @P0 STS [R225+0x2004], RZ ;  /* 0x002004ffe1000388 */ /* 0x0003e80000000800 */
[----:B------:R1:W-:Y:S01]  /*64c0*/  @P0 STS.64 [R225+0x2008], RZ ;  /* 0x002008ffe1000388 */ /* 0x0003e20000000a00 */
[----:B------:R-:W4:Y:S08]  /*64d0*/  @!P0 LDC.64 R180, c[0x0][0x218] ;  /* 0x00008600ffb48b82 */ /* 0x000f300000000a00 */
[----:B------:R-:W4:Y:S01]  /*64e0*/  @!P0 LDC.64 R182, c[0x0][0x218] ;  /* 0x00008600ffb68b82 */ /* 0x000f220000000a00 */
[-C--:B-1----:R-:W-:Y:S02]  /*64f0*/  IMAD R2, R2, R138.reuse, RZ ;  /* 0x0000008a02027224 */ /* 0x082fe400078e02ff */
[C---:B------:R-:W-:Y:S04]  /*6500*/  IMAD.WIDE.U32 R172, R0.reuse, R138, RZ ;  /* 0x0000008a00ac7225 */ /* 0x040fe800078e00ff */
[----:B------:R-:W-:Y:S02]  /*6510*/  IMAD R0, R0, R139, R2 ;  /* 0x0000008b00007224 */ /* 0x000fe400078e0202 */
[----:B------:R-:W-:Y:S02]  /*6520*/  @!P0 IMAD R179, R139, 0x60, RZ ;  /* 0x000000608bb38824 */ /* 0x000fe400078e02ff */
[----:B------:R-:W-:Y:S01]  /*6530*/  IMAD.IADD R0, R173, 0x1, R0 ;  /* 0x00000001ad007824 */ /* 0x000fe200078e0200 */
[----:B--2---:R-:W-:Y:S04]  /*6540*/  LEA R136, P1, R172, R238, 0x7 ;  /* 0x000000eeac887211 */ /* 0x004fe800078238ff */
[----:B-----5:R-:W-:Y:S02]  /*6550*/  @!P0 LEA R176, P5, R136, R176, 0x1 ;  /* 0x000000b088b08211 */ /* 0x020fe400078a08ff */
[----:B---3--:R-:W-:Y:S02]  /*6560*/  LEA.HI.X R137, R172, R237, R0, 0x7, P1 ;  /* 0x000000edac897211 */ /* 0x008fe400008f3c00 */
[----:B----4-:R-:W-:Y:S02]  /*6570*/  @!P0 IADD3 R0, P4, R234, R136, RZ ;  /* 0x00000088ea008210 */ /* 0x010fe40007f9e0ff */
[--C-:B------:R-:W-:Y:S02]  /*6580*/  @!P0 LEA.HI.X R177, R136, R177, R137.reuse, 0x1, P5 ;  /* 0x000000b188b18211 */ /* 0x100fe400028f0c89 */
[----:B------:R-:W-:Y:S01]  /*6590*/  @!P0 LEA R174, P3, R0, R174, 0x1 ;  /* 0x000000ae00ae8211 */ /* 0x000fe200078608ff */
[----:B------:R-:W-:Y:S01]  /*65a0*/  @!P0 IMAD.X R132, R233, 0x1, R137, P4 ;  /* 0x00000001e9848824 */ /* 0x000fe200020e0689 */
[----:B------:R-:W-:Y:S01]  /*65b0*/  @!P0 LEA R2, P2, R138, R136, 0x6 ;  /* 0x000000888a028211 */ /* 0x000fe200078430ff */
[----:B------:R-:W-:Y:S01]  /*65c0*/  @!PT LDS RZ, [RZ] ;  /* 0x00000000fffff984 */ /* 0x000fe20000000800 */
[----:B------:R-:W-:Y:S01]  /*65d0*/  @!PT LDS RZ, [RZ] ;  /* 0x00000000fffff984 */ /* 0x000fe20000000800 */
[----:B------:R-:W-:Y:S01]  /*65e0*/  @!PT LDS RZ, [RZ] ;  /* 0x00000000fffff984 */ /* 0x000fe20000000800 */
[----:B------:R1:W-:Y:S03]  /*65f0*/  @!P0 LDGSTS.E.BYPASS.LTC128B.128 [R225+0x2000], desc[UR8][R176.64] ;  /* 0x02000000b0e18fae */ /* 0x0003e6000b901d48 */
[----:B------:R-:W-:Y:S01]  /*6600*/  @!P0 LEA.HI.X R175, R0, R175, R132, 0x1, P3 ;  /* 0x000000af00af8211 */ /* 0x000fe200018f0c84 */
[----:B------:R1:W-:Y:S01]  /*6610*/  @P0 STS.128 [R225+0x2800], RZ ;  /* 0x002800ffe1000388 */ /* 0x0003e20000000c00 */
[----:B------:R-:W-:Y:S02]  /*6620*/  @!P0 LEA R172, P1, R2, R180, 0x1 ;  /* 0x000000b402ac8211 */ /* 0x000fe400078208ff */
[C---:B------:R-:W-:Y:S01]  /*6630*/  @!P0 LEA.HI.X R173, R138.reuse, R137, R139, 0x6, P2 ;  /* 0x000000898aad8211 */ /* 0x040fe200010f348b */
[----:B------:R-:W-:Y:S01]  /*6640*/  @!PT LDS RZ, [RZ] ;  /* 0x00000000fffff984 */ /* 0x000fe20000000800 */
[----:B------:R-:W-:Y:S01]  /*6650*/  @!PT LDS RZ, [RZ] ;  /* 0x00000000fffff984 */ /* 0x000fe20000000800 */
[----:B------:R-:W-:Y:S01]  /*6660*/  @!PT LDS RZ, [RZ] ;  /* 0x00000000fffff984 */ /* 0x000fe20000000800 */
[----:B------:R1:W-:Y:S01]  /*6670*/  @!P0 LDGSTS.E.BYPASS.LTC128B.128 [R225+0x2800], desc[UR8][R174.64] ;  /* 0x02800000aee18fae */ /* 0x0003e2000b901d48 */
[----:B------:R-:W-:Y:S03]  /*6680*/  @!P0 IMAD.WIDE.U32 R138, R138, 0x60, R136 ;  /* 0x000000608a8a8825 */ /* 0x000fe600078e0088 */
[----:B------:R1:W-:Y:S01]  /*6690*/  @P0 STS.128 [R225+0x3000], RZ ;  /* 0x003000ffe1000388 */ /* 0x0003e20000000c00 */
[----:B------:R-:W-:Y:S01]  /*66a0*/  @!P0 LEA.HI.X R173, R2, R181, R173, 0x1, P1 ;  /* 0x000000b502ad8211 */ /* 0x000fe200008f0cad */
[----:B------:R-:W-:Y:S01]  /*66b0*/  @!P0 IMAD.IADD R0, R179, 0x1, R139 ;  /* 0x00000001b3008824 */ /* 0x000fe200078e028b */
[C---:B------:R-:W-:Y:S03]  /*66c0*/  @!P0 LEA R136, P1, R138.reuse, R182, 0x1 ;  /* 0x000000b68a888211 */ /* 0x040fe600078208ff */
[----:B------:R-:W-:Y:S01]  /*66d0*/  @!PT LDS RZ, [RZ] ;  /* 0x00000000fffff984 */ /* 0x000fe20000000800 */
[----:B------:R-:W-:Y:S01]  /*66e0*/  @!PT LDS RZ, [RZ] ;  /* 0x00000000fffff984 */ /* 0x000fe20000000800 */
[----:B------:R-:W-:Y:S01]  /*66f0*/  @!PT LDS RZ, [RZ] ;  /* 0x00000000fffff984 */ /* 0x000fe20000000800 */
[----:B------:R1:W-:Y:S01]  /*6700*/  @!P0 LDGSTS.E.BYPASS.LTC128B.128 [R225+0x3000], desc[UR8][R172.64] ;  /* 0x03000000ace18fae */ /* 0x0003e2000b901d48 */
[----:B------:R-:W-:Y:S03]  /*6710*/  @!P0 LEA.HI.X R137, R138, R183, R0, 0x1, P1 ;  /* 0x000000b78a898211 */ /* 0x000fe600008f0c00 */
[----:B------:R1:W-:Y:S04]  /*6720*/  @P0 STS.128 [R225+0x3800], RZ ;  /* 0x003800ffe1000388 */ /* 0x0003e80000000c00 */
[----:B------:R-:W-:Y:S01]  /*6730*/  @!PT LDS RZ, [RZ] ;  /* 0x00000000fffff984 */ /* 0x000fe20000000800 */
[----:B------:R-:W-:Y:S01]  /*6740*/  @!PT LDS RZ, [RZ] ;  /* 0x00000000fffff984 */ /* 0x000fe20000000800 */
[----:B------:R-:W-:Y:S01]  /*6750*/  @!PT LDS RZ, [RZ] ;  /* 0x00000000fffff984 */ /* 0x000fe20000000800 */
[----:B------:R1:W-:Y:S04]  /*6760*/  @!P0 LDGSTS.E.BYPASS.LTC128B.128 [R225+0x3800], desc[UR8][R136.64] ;  /* 0x0380000088e18fae */ /* 0x0003e8000b901d48 */
[----:B------:R-:W0:Y:S01]  /*6770*/  LDGDEPBAR ;  /* 0x00000000000079af */ /* 0x000e220000000000 */
[----:B------:R-:W-:Y:S05]  /*6780*/  BRA `(.L_x_77) ;  /* 0x00000010001c7947 */ /* 0x000fea0003800000 */
.L_x_76:
[----:B------:R-:W4:Y:S01]  /*6790*/  LDL.64 R12, [R1+0x30] ;  /* 0x00003000010c7983 */ /* 0x000f220000100a00 */
[----:B------:R-:W-:Y:S04]  /*67a0*/  DEPBAR.LE SB0, 0x0 ;  /* 0x000080000000791a */ /* 0x000fe80000000000 */
[----:B---3--:R-:W-:Y:S01]  /*67b0*/  SHF.R.S32.HI R0, RZ, 0x1f, R226 ;  /* 0x0000001fff007819 */ /* 0x008fe200000114e2 */
[----:B------:R-:W3:Y:S01]  /*67c0*/  LDL R11, [R1+0x44] ;  /* 0x00004400010b7983 */ /* 0x000ee20000100800 */
[CC--:B------:R-:W-:Y:S01]  /*67d0*/  IMAD.WIDE.U32 R6, R226.reuse, R228.reuse, RZ ;  /* 0x000000e4e2067225 */ /* 0x0c0fe200078e00ff */
[----:B------:R-:W-:Y:S02]  /*67e0*/  ISETP.GT.AND P6, PT, R226, RZ, PT ;  /* 0x000000ffe200720c */ /* 0x000fe40003fc4270 */
[----:B------:R-:W5:Y:S01]  /*67f0*/  LDL R10, [R1+0x10] ;  /* 0x00001000010a7983 */ /* 0x000f620000100800 */
[----:B------:R-:W-:Y:S03]  /*6800*/  IMAD R0, R0, R228, RZ ;  /* 0x000000e400007224 */ /* 0x000fe600078e02ff */
[----:B------:R-:W2:Y:S01]  /*6810*/  LDL R15, [R1+0x14] ;  /* 0x00001400010f7983 */ /* 0x000ea20000100800 */
[----:B------:R-:W-:Y:S03]  /*6820*/  IMAD R0, R226, R229, R0 ;  /* 0x000000e5e2007224 */ /* 0x000fe600078e0200 */
[----:B------:R-:W2:Y:S01]  /*6830*/  LDL R2, [R1+0x18] ;  /* 0x0000180001027983 */ /* 0x000ea20000100800 */
[----:B------:R-:W-:Y:S03]  /*6840*/  IMAD.IADD R0, R7, 0x1, R0 ;  /* 0x0000000107007824 */ /* 0x000fe600078e0200 */
[----:B------:R-:W2:Y:S04]  /*6850*/  LDL R9, [R1+0x8] ;  /* 0x0000080001097983 */ /* 0x000ea80000100800 */
[----:B------:R-:W2:Y:S04]  /*6860*/  LDL R16, [R1+0xc] ;  /* 0x00000c0001107983 */ /* 0x000ea80000100800 */
[----:B------:R-:W2:Y:S04]  /*6870*/  LDL R8, [R1] ;  /* 0x0000000001087983 */ /* 0x000ea80000100800 */
[----:B------:R-:W2:Y:S01]  /*6880*/  LDL R14, [R1+0x4] ;  /* 0x00000400010e7983 */ /* 0x000ea20000100800 */
[----:B------:R-:W-:Y:S06]  /*6890*/  BAR.SYNC.DEFER_BLOCKING 0x0 ;  /* 0x0000000000007b1d */ /* 0x000fec0000010000 */
[----:B------:R-:W-:Y:S06]  /*68a0*/  @P0 STS.64 [R225+0x4008], RZ ;  /* 0x004008ffe1000388 */ /* 0x000fec0000000a00 */
[----:B------:R-:W-:Y:S04]  /*68b0*/  @P0 STS [R225+0x4000], RZ ;  /* 0x004000ffe1000388 */ /* 0x000fe80000000800 */
[----:B------:R-:W-:Y:S01]  /*68c0*/  @P0 STS [R225+0x4004], RZ ;  /* 0x004004ffe1000388 */ /* 0x000fe20000000800 */
[C---:B----4-:R-:W-:Y:S04]  /*68d0*/  LEA R4, P1, R6.reuse, R12, 0x7 ;  /* 0x0000000c06047211 */ /* 0x050fe800078238ff */
[----:B---3--:R-:W-:Y:S02]  /*68e0*/  LEA.HI.X R5, R6, R11, R0, 0x7, P1 ;  /* 0x0000000b06057211 */ /* 0x008fe400008f3c00 */
[----:B------:R-:W-:Y:S02]  /*68f0*/  @!P0 LEA R0, P2, R228, R4, 0x6 ;  /* 0x00000004e4008211 */ /* 0x000fe400078430ff */
[----:B-----5:R-:W-:Y:S02]  /*6900*/  @!P0 LEA R12, P5, R4, R10, 0x1 ;  /* 0x0000000a040c8211 */ /* 0x020fe400078a08ff */
[----:B------:R-:W-:Y:S02]  /*6910*/  @!P0 LEA.HI.X R7, R228, R5, R229, 0x6, P2 ;  /* 0x00000005e4078211 */ /* 0x000fe400010f34e5 */
[C-C-:B--2---:R-:W-:Y:S02]  /*6920*/  @!P0 LEA.HI.X R13, R4.reuse, R15, R5.reuse, 0x1, P5 ;  /* 0x0000000f040d8211 */ /* 0x144fe400028f0c05 */
[----:B------:R-:W-:Y:S03]  /*6930*/  @!P0 IADD3 R2, P4, R4, R2, RZ ;  /* 0x0000000204028210 */ /* 0x000fe60007f9e0ff */
[----:B------:R-:W-:Y:S01]  /*6940*/  @!PT LDS RZ, [RZ] ;  /* 0x00000000fffff984 */ /* 0x000fe20000000800 */
[----:B------:R-:W-:Y:S01]  /*6950*/  @!PT LDS RZ, [RZ] ;  /* 0x00000000fffff984 */ /* 0x000fe20000000800 */
[----:B------:R-:W-:Y:S01]  /*6960*/  @!PT LDS RZ, [RZ] ;  /* 0x00000000fffff984 */ /* 0x000fe20000000800 */
[----:B------:R-:W-:Y:S01]  /*6970*/  @!P0 LDGSTS.E.BYPASS.LTC128B.128 [R225+0x4000], desc[UR8][R12.64] ;  /* 0x040000000ce18fae */ /* 0x000fe2000b901d48 */
[----:B------:R-:W-:Y:S01]  /*6980*/  @!P0 LEA R10, P3, R2, R9, 0x1 ;  /* 0x00000009020a8211 */ /* 0x000fe200078608ff */
[----:B------:R-:W-:Y:S02]  /*6990*/  @!P0 IMAD.X R6, R5, 0x1, R252, P4 ;  /* 0x0000000105068824 */ /* 0x000fe400020e06fc */
[----:B------:R-:W-:Y:S04]  /*69a0*/  @!P0 IMAD.WIDE.U32 R4, R228, 0x60, R4 ;  /* 0x00000060e4048825 */ /* 0x000fe800078e0004 */
[----:B------:R-:W-:Y:S01]  /*69b0*/  @P0 STS.128 [R225+0x4800], RZ ;  /* 0x004800ffe1000388 */ /* 0x000fe20000000c00 */
[----:B------:R-:W-:Y:S02]  /*69c0*/  @!P0 LEA.HI.X R11, R2, R16, R6, 0x1, P3 ;  /* 0x00000010020b8211 */ /* 0x000fe400018f0c06 */
[C---:B------:R-:W-:Y:S04]  /*69d0*/  @!P0 LEA R8, P1, R0.reuse, R8, 0x1 ;  /* 0x0000000800088211 */ /* 0x040fe800078208ff */
[----:B------:R-:W-:Y:S01]  /*69e0*/  @!P0 LEA.HI.X R9, R0, R14, R7, 0x1, P1 ;  /* 0x0000000e00098211 */ /* 0x000fe200008f0c07 */
[----:B------:R-:W-:Y:S01]  /*69f0*/  @!PT LDS RZ, [RZ] ;  /* 0x00000000fffff984 */ /* 0x000fe20000000800 */
[----:B------:R-:W-:Y:S01]  /*6a00*/  @!PT LDS RZ, [RZ] ;  /* 0x00000000fffff984 */ /* 0x000fe20000000800 */
[----:B------:R-:W-:Y:S01]  /*6a10*/  @!PT LDS RZ, [RZ] ;  /* 0x00000000fffff984 */ /* 0x000fe20000000800 */
[----:B------:R-:W-:Y:S01]  /*6a20*/  @!P0 LDGSTS.E.BYPASS.LTC128B.128 [R225+0x4800], desc[UR8][R10.64] ;  /* 0x048000000ae18fae */ /* 0x000fe2000b901d48 */
[----:B------:R-:W-:Y:S01]  /*6a30*/  @!P0 IMAD.IADD R0, R249, 0x1, R5 ;  /* 0x00000001f9008824 */ /* 0x000fe200078e0205 */
[C---:B------:R-:W-:Y:S04]  /*6a40*/  @!P0 LEA R6, P1, R4.reuse, R250, 0x1 ;  /* 0x000000fa04068211 */ /* 0x040fe800078208ff */
[----:B------:R-:W-:Y:S02]  /*6a50*/  @!P0 LEA.HI.X R7, R4, R251, R0, 0x1, P1 ;  /* 0x000000fb04078211 */ /* 0x000fe400008f0c00 */
[----:B------:R-:W-:Y:S08]  /*6a60*/  @P0 STS.128 [R225+0x5000], RZ ;  /* 0x005000ffe1000388 */ /* 0x000ff00000000c00 */
[----:B------:R-:W-:Y:S01]  /*6a70*/  @!PT LDS RZ, [RZ] ;  /* 0x00000000fffff984 */ /* 0x000fe20000000800 */
[----:B------:R-:W-:Y:S01]  /*6a80*/  @!PT LDS RZ, [RZ] ;  /* 0x00000000fffff984 */ /* 0x000fe20000000800 */
[----:B------:R-:W-:Y:S01]  /*6a90*/  @!PT LDS RZ, [RZ] ;  /* 0x00000000fffff984 */ /* 0x000fe20000000800 */
[----:B------:R-:W-:Y:S08]  /*6aa0*/  @!P0 LDGSTS.E.BYPASS.LTC128B.128 [R225+0x5000], desc[UR8][R8.64] ;  /* 0x0500000008e18fae */ /* 0x000ff0000b901d48 */
[----:B------:R-:W-:Y:S08]  /*6ab0*/  @P0 STS.128 [R225+0x5800], RZ ;  /* 0x005800ffe1000388 */ /* 0x000ff00000000c00 */
[----:B------:R-:W-:Y:S01]  /*6ac0*/  @!PT LDS RZ, [RZ] ;  /* 0x00000000fffff984 */ /* 0x000fe20000000800 */
[----:B------:R-:W-:Y:S01]  /*6ad0*/  @!PT LDS RZ, [RZ] ;  /* 0x00000000fffff984 */ /* 0x000fe20000000800 */
[----:B------:R-:W-:Y:S01]  /*6ae0*/  @!PT LDS RZ, [RZ] ;  /* 0x00000000fffff984 */ /* 0x000fe20000000800 */
[----:B------:R1:W-:Y:S08]  /*6af0*/  @!P0 LDGSTS.E.BYPASS.LTC128B.128 [R225+0x5800], desc[UR8][R6.64] ;  /* 0x0580000006e18fae */ /* 0x0003f0000b901d48 */
        /* <DEDUP_REMOVED lines=208> */
.L_x_77:
[----:B-1----:R-:W-:Y:S01]  /*7800*/  FMNMX.FTZ R136, R131, R185, !PT ;  /* 0x000000b983887209 */ /* 0x002fe20007810000 */
[----:B------:R-:W-:Y:S01]  /*7810*/  SHFL.BFLY PT, R139, R178, 0x2, 0x1f ;  /* 0x0c401f00b28b7f89 */ /* 0x000fe200000e0000 */
[----:B------:R-:W-:Y:S02]  /*7820*/  FMNMX.FTZ R0, R122, R186, !PT ;  /* 0x000000ba7a007209 */ /* 0x000fe40007810000 */
[----:B------:R-:W-:Y:S05]  /*7830*/  FMNMX.FTZ R2, R121, R184, !PT ;  /* 0x000000b879027209 */ /* 0x000fea0007810000 */
        /* <DEDUP_REMOVED lines=42> */
[----:B------:R-:W-:Y:S03]  /*7ae0*/  FSEL R134, R134, RZ, P1 ;  /* 0x000000ff86867208 */ /* 0x000fe60000800000 */
[----:B------:R-:W-:Y:S01]  /*7af0*/  MUFU.EX2 R241, R48 ;  /* 0x0000003000f17308 */ /* 0x000fe20000000800 */
[--C-:B------:R-:W-:Y:S01]  /*7b00*/  FFMA.FTZ R16, R16, UR4, -R132.reuse ;  /* 0x0000000410107c23 */ /* 0x100fe20008010884 */
[----:B------:R-:W-:Y:S01]  /*7b10*/  FFMA.FTZ R17, R17, UR4, -R132 ;  /* 0x0000000411117c23 */ /* 0x000fe20008010884 */
[----:B------:R-:W-:Y:S01]  /*7b20*/  FSETP.NEU.FTZ.AND P1, PT, R137, -INF , PT ;  /* 0xff8000008900780b */ /* 0x000fe20003f3d000 */
[--C-:B------:R-:W-:Y:S01]  /*7b30*/  FFMA.FTZ R50, R50, UR4, -R134.reuse ;  /* 0x0000000432327c23 */ /* 0x100fe20008010886 */
[--C-:B------:R-:W-:Y:S01]  /*7b40*/  FFMA.FTZ R51, R51, UR4, -R134.reuse ;  /* 0x0000000433337c23 */ /* 0x100fe20008010886 */
[--C-:B------:R-:W-:Y:S01]  /*7b50*/  FFMA.FTZ R54, R54, UR4, -R134.reuse ;  /* 0x0000000436367c23 */ /* 0x100fe20008010886 */
[--C-:B------:R-:W-:Y:S03]  /*7b60*/  FFMA.FTZ R55, R55, UR4, -R134.reuse ;  /* 0x0000000437377c23 */ /* 0x100fe60008010886 */
[----:B------:R2:W-:Y:S01]  /*7b70*/  MUFU.EX2 R195, R16 ;  /* 0x0000001000c37308 */ /* 0x0005e20000000800 */
[----:B------:R-:W-:Y:S01]  /*7b80*/  FSEL R135, R135, RZ, P1 ;  /* 0x000000ff87877208 */ /* 0x000fe20000800000 */
[--C-:B------:R-:W-:Y:S01]  /*7b90*/  FFMA.FTZ R18, R18, UR4, -R134.reuse ;  /* 0x0000000412127c23 */ /* 0x100fe20008010886 */
[----:B------:R-:W-:Y:S01]  /*7ba0*/  FFMA.FTZ R19, R19, UR4, -R134 ;  /* 0x0000000413137c23 */ /* 0x000fe20008010886 */
[----:B------:R-:W-:Y:S01]  /*7bb0*/  FSETP.NEU.FTZ.AND P1, PT, R3, -INF , PT ;  /* 0xff8000000300780b */ /* 0x000fe20003f3d000 */
[--C-:B------:R-:W-:Y:S01]  /*7bc0*/  FFMA.FTZ R36, R36, UR4, -R132.reuse ;  /* 0x0000000424247c23 */ /* 0x100fe20008010884 */
[--C-:B------:R-:W-:Y:S01]  /*7bd0*/  FFMA.FTZ R24, R24, UR4, -R135.reuse ;  /* 0x0000000418187c23 */ /* 0x100fe20008010887 */
[--C-:B------:R-:W-:Y:S03]  /*7be0*/  FFMA.FTZ R25, R25, UR4, -R135.reuse ;  /* 0x0000000419197c23 */ /* 0x100fe60008010887 */
[----:B------:R3:W-:Y:S01]  /*7bf0*/  MUFU.EX2 R203, R17 ;  /* 0x0000001100cb7308 */ /* 0x0007e20000000800 */
[--C-:B------:R-:W-:Y:S01]  /*7c00*/  FFMA.FTZ R44, R44, UR4, -R135.reuse ;  /* 0x000000042c2c7c23 */ /* 0x100fe20008010887 */
[--C-:B------:R-:W-:Y:S01]  /*7c10*/  FFMA.FTZ R45, R45, UR4, -R135.reuse ;  /* 0x000000042d2d7c23 */ /* 0x100fe20008010887 */
[----:B------:R-:W-:Y:S01]  /*7c20*/  FSEL R172, R172, RZ, P1 ;  /* 0x000000ffacac7208 */ /* 0x000fe20000800000 */
[----:B------:R-:W-:Y:S01]  /*7c30*/  FFMA.FTZ R37, R37, UR4, -R132 ;  /* 0x0000000425257c23 */ /* 0x000fe20008010884 */
[--C-:B------:R-:W-:Y:S01]  /*7c40*/  FFMA.FTZ R38, R38, UR4, -R134.reuse ;  /* 0x0000000426267c23 */ /* 0x100fe20008010886 */
[----:B------:R-:W-:Y:S01]  /*7c50*/  FFMA.FTZ R39, R39, UR4, -R134 ;  /* 0x0000000427277c23 */ /* 0x000fe20008010886 */
[--C-:B------:R-:W-:Y:S03]  /*7c60*/  FFMA.FTZ R40, R40, UR4, -R135.reuse ;  /* 0x0000000428287c23 */ /* 0x100fe60008010887 */
[----:B------:R-:W-:Y:S01]  /*7c70*/  MUFU.EX2 R180, R24 ;  /* 0x0000001800b47308 */ /* 0x000fe20000000800 */
[--C-:B------:R-:W-:Y:S01]  /*7c80*/  FFMA.FTZ R26, R26, UR4, -R172.reuse ;  /* 0x000000041a1a7c23 */ /* 0x100fe200080108ac */
[--C-:B------:R-:W-:Y:S01]  /*7c90*/  FFMA.FTZ R27, R27, UR4, -R172.reuse ;  /* 0x000000041b1b7c23 */ /* 0x100fe200080108ac */
[--C-:B------:R-:W-:Y:S01]  /*7ca0*/  FFMA.FTZ R46, R46, UR4, -R172.reuse ;  /* 0x000000042e2e7c23 */ /* 0x100fe200080108ac */
[--C-:B------:R-:W-:Y:S01]  /*7cb0*/  FFMA.FTZ R47, R47, UR4, -R172.reuse ;  /* 0x000000042f2f7c23 */ /* 0x100fe200080108ac */
[----:B--2---:R-:W-:Y:S01]  /*7cc0*/  FMUL.FTZ R16, R136, R152 ;  /* 0x0000009888107220 */ /* 0x004fe20000410000 */
[--C-:B------:R-:W-:Y:S01]  /*7cd0*/  FFMA.FTZ R41, R41, UR4, -R135.reuse ;  /* 0x0000000429297c23 */ /* 0x100fe20008010887 */
[--C-:B------:R-:W-:Y:S03]  /*7ce0*/  FFMA.FTZ R42, R42, UR4, -R172.reuse ;  /* 0x000000042a2a7c23 */ /* 0x100fe600080108ac */
[----:B------:R-:W-:Y:S01]  /*7cf0*/  MUFU.EX2 R185, R25 ;  /* 0x0000001900b97308 */ /* 0x000fe20000000800 */
[----:B---3--:R-:W-:Y:S01]  /*7d00*/  FMUL.FTZ R17, R136, R153 ;  /* 0x0000009988117220 */ /* 0x008fe20000410000 */
[----:B------:R-:W-:Y:S01]  /*7d10*/  FFMA.FTZ R43, R43, UR4, -R172 ;  /* 0x000000042b2b7c23 */ /* 0x000fe200080108ac */
[--C-:B------:R-:W-:Y:S01]  /*7d20*/  FFMA.FTZ R20, R20, UR4, -R132.reuse ;  /* 0x0000000414147c23 */ /* 0x100fe20008010884 */
[----:B------:R-:W-:Y:S01]  /*7d30*/  FFMA.FTZ R21, R21, UR4, -R132 ;  /* 0x0000000415157c23 */ /* 0x000fe20008010884 */
[--C-:B------:R-:W-:Y:S01]  /*7d40*/  FFMA.FTZ R22, R22, UR4, -R134.reuse ;  /* 0x0000000416167c23 */ /* 0x100fe20008010886 */
[----:B------:R-:W-:Y:S01]  /*7d50*/  FFMA.FTZ R23, R23, UR4, -R134 ;  /* 0x0000000417177c23 */ /* 0x000fe20008010886 */
[--C-:B------:R-:W-:Y:S03]  /*7d60*/  FFMA.FTZ R28, R28, UR4, -R135.reuse ;  /* 0x000000041c1c7c23 */ /* 0x100fe60008010887 */
[----:B------:R-:W-:Y:S01]  /*7d70*/  MUFU.EX2 R182, R26 ;  /* 0x0000001a00b67308 */ /* 0x000fe20000000800 */
[--C-:B------:R-:W-:Y:S01]  /*7d80*/  FFMA.FTZ R29, R29, UR4, -R135.reuse ;  /* 0x000000041d1d7c23 */ /* 0x100fe20008010887 */
[--C-:B------:R-:W-:Y:S01]  /*7d90*/  FFMA.FTZ R30, R30, UR4, -R172.reuse ;  /* 0x000000041e1e7c23 */ /* 0x100fe200080108ac */
[----:B------:R-:W-:Y:S01]  /*7da0*/  FFMA.FTZ R31, R31, UR4, -R172 ;  /* 0x000000041f1f7c23 */ /* 0x000fe200080108ac */
[--C-:B------:R-:W-:Y:S01]  /*7db0*/  FFMA.FTZ R32, R32, UR4, -R132.reuse ;  /* 0x0000000420207c23 */ /* 0x100fe20008010884 */
[----:B------:R-:W-:Y:S01]  /*7dc0*/  FFMA.FTZ R33, R33, UR4, -R132 ;  /* 0x0000000421217c23 */ /* 0x000fe20008010884 */
[--C-:B------:R-:W-:Y:S01]  /*7dd0*/  FFMA.FTZ R34, R34, UR4, -R134.reuse ;  /* 0x0000000422227c23 */ /* 0x100fe20008010886 */
[----:B------:R-:W-:Y:S03]  /*7de0*/  FFMA.FTZ R35, R35, UR4, -R134 ;  /* 0x0000000423237c23 */ /* 0x000fe60008010886 */
[----:B------:R2:W-:Y:S01]  /*7df0*/  MUFU.EX2 R186, R27 ;  /* 0x0000001b00ba7308 */ /* 0x0005e20000000800 */
[--C-:B------:R-:W-:Y:S01]  /*7e00*/  FFMA.FTZ R68, R68, UR4, -R132.reuse ;  /* 0x0000000444447c23 */ /* 0x100fe20008010884 */
[----:B------:R-:W-:Y:S01]  /*7e10*/  FFMA.FTZ R69, R69, UR4, -R132 ;  /* 0x0000000445457c23 */ /* 0x000fe20008010884 */
[--C-:B------:R-:W-:Y:S01]  /*7e20*/  FFMA.FTZ R70, R70, UR4, -R134.reuse ;  /* 0x0000000446467c23 */ /* 0x100fe20008010886 */
[--C-:B------:R-:W-:Y:S01]  /*7e30*/  FFMA.FTZ R71, R71, UR4, -R134.reuse ;  /* 0x0000000447477c23 */ /* 0x100fe20008010886 */
[----:B------:R-:W-:Y:S01]  /*7e40*/  FFMA.FTZ R82, R82, UR4, -R134 ;  /* 0x0000000452527c23 */ /* 0x000fe20008010886 */
[--C-:B------:R-:W-:Y:S01]  /*7e50*/  FFMA.FTZ R73, R73, UR4, -R135.reuse ;  /* 0x0000000449497c23 */ /* 0x100fe20008010887 */
[--C-:B------:R-:W-:Y:S03]  /*7e60*/  FFMA.FTZ R76, R76, UR4, -R135.reuse ;  /* 0x000000044c4c7c23 */ /* 0x100fe60008010887 */
[----:B------:R-:W-:Y:S01]  /*7e70*/  MUFU.EX2 R208, R44 ;  /* 0x0000002c00d07308 */ /* 0x000fe20000000800 */
[--C-:B------:R-:W-:Y:S01]  /*7e80*/  FFMA.FTZ R4, R4, UR4, -R132.reuse ;  /* 0x0000000404047c23 */ /* 0x100fe20008010884 */
[----:B------:R-:W-:Y:S01]  /*7e90*/  FFMA.FTZ R5, R5, UR4, -R132 ;  /* 0x0000000405057c23 */ /* 0x000fe20008010884 */
[--C-:B------:R-:W-:Y:S01]  /*7ea0*/  FFMA.FTZ R6, R6, UR4, -R134.reuse ;  /* 0x0000000406067c23 */ /* 0x100fe20008010886 */
[----:B------:R-:W-:Y:S01]  /*7eb0*/  FFMA.FTZ R7, R7, UR4, -R134 ;  /* 0x0000000407077c23 */ /* 0x000fe20008010886 */
[----:B------:R-:W-:Y:S01]  /*7ec0*/  FMUL.FTZ R0, R0, UR4 ;  /* 0x0000000400007c20 */ /* 0x000fe20008410000 */
[--C-:B------:R-:W-:Y:S01]  /*7ed0*/  FFMA.FTZ R8, R8, UR4, -R135.reuse ;  /* 0x0000000408087c23 */ /* 0x100fe20008010887 */
[--C-:B------:R-:W-:Y:S03]  /*7ee0*/  FFMA.FTZ R9, R9, UR4, -R135.reuse ;  /* 0x0000000409097c23 */ /* 0x100fe60008010887 */
[----:B------:R-:W-:Y:S01]  /*7ef0*/  MUFU.EX2 R235, R45 ;  /* 0x0000002d00eb7308 */ /* 0x000fe20000000800 */
[----:B--2---:R-:W2:Y:S01]  /*7f00*/  LDSM.16.MT88.4 R24, [R213+0x4000] ;  /* 0x00400000d518783b */ /* 0x004ea20000004200 */
[--C-:B------:R-:W-:Y:S01]  /*7f10*/  FFMA.FTZ R10, R10, UR4, -R172.reuse ;  /* 0x000000040a0a7c23 */ /* 0x100fe200080108ac */
[--C-:B------:R-:W-:Y:S01]  /*7f20*/  FFMA.FTZ R11, R11, UR4, -R172.reuse ;  /* 0x000000040b0b7c23 */ /* 0x100fe200080108ac */
[--C-:B------:R-:W-:Y:S01]  /*7f30*/  FFMA.FTZ R12, R12, UR4, -R135.reuse ;  /* 0x000000040c0c7c23 */ /* 0x100fe20008010887 */
[--C-:B------:R-:W-:Y:S01]  /*7f40*/  FFMA.FTZ R13, R13, UR4, -R135.reuse ;  /* 0x000000040d0d7c23 */ /* 0x100fe20008010887 */
[--C-:B------:R-:W-:Y:S01]  /*7f50*/  FFMA.FTZ R14, R14, UR4, -R172.reuse ;  /* 0x000000040e0e7c23 */ /* 0x100fe200080108ac */
[----:B------:R-:W-:Y:S03]  /*7f60*/  FFMA.FTZ R15, R15, UR4, -R172 ;  /* 0x000000040f0f7c23 */ /* 0x000fe600080108ac */
[----:B------:R-:W-:Y:S01]  /*7f70*/  MUFU.EX2 R211, R46 ;  /* 0x0000002e00d37308 */ /* 0x000fe20000000800 */
[----:B------:R-:W-:Y:S01]  /*7f80*/  FFMA.FTZ R67, R67, UR4, -R134 ;  /* 0x0000000443437c23 */ /* 0x000fe20008010886 */
[--C-:B------:R-:W-:Y:S01]  /*7f90*/  FFMA.FTZ R64, R64, UR4, -R132.reuse ;  /* 0x0000000440407c23 */ /* 0x100fe20008010884 */
[----:B------:R-:W-:Y:S01]  /*7fa0*/  FFMA.FTZ R65, R65, UR4, -R132 ;  /* 0x0000000441417c23 */ /* 0x000fe20008010884 */
[----:B------:R-:W-:Y:S01]  /*7fb0*/  FFMA.FTZ R66, R66, UR4, -R134 ;  /* 0x0000000442427c23 */ /* 0x000fe20008010886 */
[--C-:B------:R-:W-:Y:S01]  /*7fc0*/  FFMA.FTZ R59, R59, UR4, -R172.reuse ;  /* 0x000000043b3b7c23 */ /* 0x100fe200080108ac */
[--C-:B------:R-:W-:Y:S01]  /*7fd0*/  FFMA.FTZ R60, R60, UR4, -R135.reuse ;  /* 0x000000043c3c7c23 */ /* 0x100fe20008010887 */
[--C-:B------:R-:W-:Y:S03]  /*7fe0*/  FFMA.FTZ R61, R61, UR4, -R135.reuse ;  /* 0x000000043d3d7c23 */ /* 0x100fe60008010887 */
[----:B------:R3:W-:Y:S01]  /*7ff0*/  MUFU.EX2 R237, R47 ;  /* 0x0000002f00ed7308 */ /* 0x0007e20000000800 */
[--C-:B------:R-:W-:Y:S01]  /*8000*/  FFMA.FTZ R62, R62, UR4, -R172.reuse ;  /* 0x000000043e3e7c23 */ /* 0x100fe200080108ac */
[--C-:B------:R-:W-:Y:S01]  /*8010*/  FFMA.FTZ R63, R63, UR4, -R172.reuse ;  /* 0x000000043f3f7c23 */ /* 0x100fe200080108ac */
[--C-:B------:R-:W-:Y:S01]  /*8020*/  FFMA.FTZ R56, R56, UR4, -R135.reuse ;  /* 0x0000000438387c23 */ /* 0x100fe20008010887 */
[--C-:B------:R-:W-:Y:S01]  /*8030*/  FFMA.FTZ R57, R57, UR4, -R135.reuse ;  /* 0x0000000439397c23 */ /* 0x100fe20008010887 */
[----:B------:R-:W-:Y:S01]  /*8040*/  FFMA.FTZ R58, R58, UR4, -R172 ;  /* 0x000000043a3a7c23 */ /* 0x000fe200080108ac */
[--C-:B------:R-:W-:Y:S01]  /*8050*/  FFMA.FTZ R80, R80, UR4, -R132.reuse ;  /* 0x0000000450507c23 */ /* 0x100fe20008010884 */
[----:B------:R-:W-:Y:S03]  /*8060*/  FFMA.FTZ R81, R81, UR4, -R132 ;  /* 0x0000000451517c23 */ /* 0x000fe60008010884 */
[----:B------:R4:W-:Y:S01]  /*8070*/  MUFU.EX2 R177, R4 ;  /* 0x0000000400b17308 */ /* 0x0009e20000000800 */
[----:B------:R-:W-:Y:S01]  /*8080*/  FFMA.FTZ R83, R83, UR4, -R134 ;  /* 0x0000000453537c23 */ /* 0x000fe20008010886 */
[--C-:B------:R-:W-:Y:S01]  /*8090*/  FFMA.FTZ R72, R72, UR4, -R135.reuse ;  /* 0x0000000448487c23 */ /* 0x100fe20008010887 */
[--C-:B------:R-:W-:Y:S01]  /*80a0*/  FFMA.FTZ R74, R74, UR4, -R172.reuse ;  /* 0x000000044a4a7c23 */ /* 0x100fe200080108ac */
[--C-:B------:R-:W-:Y:S01]  /*80b0*/  FFMA.FTZ R75, R75, UR4, -R172.reuse ;  /* 0x000000044b4b7c23 */ /* 0x100fe200080108ac */
[--C-:B------:R-:W-:Y:S01]  /*80c0*/  FFMA.FTZ R77, R77, UR4, -R135.reuse ;  /* 0x000000044d4d7c23 */ /* 0x100fe20008010887 */
[--C-:B------:R-:W-:Y:S01]  /*80d0*/  FFMA.FTZ R78, R78, UR4, -R172.reuse ;  /* 0x000000044e4e7c23 */ /* 0x100fe200080108ac */
[----:B------:R-:W-:Y:S03]  /*80e0*/  FFMA.FTZ R79, R79, UR4, -R172 ;  /* 0x000000044f4f7c23 */ /* 0x000fe600080108ac */
[----:B------:R5:W2:Y:S01]  /*80f0*/  MUFU.EX2 R179, R5 ;  /* 0x0000000500b37308 */ /* 0x000aa20000000800 */
[----:B---3--:R-:W3:Y:S01]  /*8100*/  LDSM.16.MT88.4 R44, [R214+0x4000] ;  /* 0x00400000d62c783b */ /* 0x008ee20000004200 */
[--C-:B------:R-:W-:Y:S01]  /*8110*/  FFMA.FTZ R84, R84, UR4, -R132.reuse ;  /* 0x0000000454547c23 */ /* 0x100fe20008010884 */
[----:B------:R-:W-:Y:S01]  /*8120*/  FFMA.FTZ R85, R85, UR4, -R132 ;  /* 0x0000000455557c23 */ /* 0x000fe20008010884 */
[--C-:B------:R-:W-:Y:S01]  /*8130*/  FFMA.FTZ R86, R86, UR4, -R134.reuse ;  /* 0x0000000456567c23 */ /* 0x100fe20008010886 */
[----:B------:R-:W-:Y:S01]  /*8140*/  FFMA.FTZ R87, R87, UR4, -R134 ;  /* 0x0000000457577c23 */ /* 0x000fe20008010886 */
[--C-:B------:R-:W-:Y:S01]  /*8150*/  FFMA.FTZ R96, R96, UR4, -R132.reuse ;  /* 0x0000000460607c23 */ /* 0x100fe20008010884 */
[----:B------:R-:W-:Y:S03]  /*8160*/  FFMA.FTZ R97, R97, UR4, -R132 ;  /* 0x0000000461617c23 */ /* 0x000fe60008010884 */
[----:B------:R1:W-:Y:S01]  /*8170*/  MUFU.EX2 R175, R6 ;  /* 0x0000000600af7308 */ /* 0x0003e20000000800 */
[----:B----4-:R-:W-:Y:S01]  /*8180*/  FMUL.FTZ R4, R136, R144 ;  /* 0x0000009088047220 */ /* 0x010fe20000410000 */
[--C-:B------:R-:W-:Y:S01]  /*8190*/  FFMA.FTZ R98, R98, UR4, -R134.reuse ;  /* 0x0000000462627c23 */ /* 0x100fe20008010886 */
[----:B------:R-:W-:Y:S01]  /*81a0*/  FFMA.FTZ R99, R99, UR4, -R134 ;  /* 0x0000000463637c23 */ /* 0x000fe20008010886 */
[--C-:B------:R-:W-:Y:S01]  /*81b0*/  FFMA.FTZ R88, R88, UR4, -R135.reuse ;  /* 0x0000000458587c23 */ /* 0x100fe20008010887 */
[--C-:B------:R-:W-:Y:S01]  /*81c0*/  FFMA.FTZ R89, R89, UR4, -R135.reuse ;  /* 0x0000000459597c23 */ /* 0x100fe20008010887 */
[--C-:B------:R-:W-:Y:S01]  /*81d0*/  FFMA.FTZ R90, R90, UR4, -R172.reuse ;  /* 0x000000045a5a7c23 */ /* 0x100fe200080108ac */
[--C-:B------:R-:W-:Y:S03]  /*81e0*/  FFMA.FTZ R91, R91, UR4, -R172.reuse ;  /* 0x000000045b5b7c23 */ /* 0x100fe600080108ac */
[----:B------:R4:W3:Y:S01]  /*81f0*/  MUFU.EX2 R178, R7 ;  /* 0x0000000700b27308 */ /* 0x0008e20000000800 */
[----:B-----5:R-:W-:Y:S01]  /*8200*/  FMUL.FTZ R5, R136, R145 ;  /* 0x0000009188057220 */ /* 0x020fe20000410000 */
[--C-:B------:R-:W-:Y:S01]  /*8210*/  FFMA.FTZ R92, R92, UR4, -R135.reuse ;  /* 0x000000045c5c7c23 */ /* 0x100fe20008010887 */
[--C-:B------:R-:W-:Y:S01]  /*8220*/  FFMA.FTZ R93, R93, UR4, -R135.reuse ;  /* 0x000000045d5d7c23 */ /* 0x100fe20008010887 */
[--C-:B------:R-:W-:Y:S01]  /*8230*/  FFMA.FTZ R94, R94, UR4, -R172.reuse ;  /* 0x000000045e5e7c23 */ /* 0x100fe200080108ac */
[----:B------:R-:W-:Y:S01]  /*8240*/  FFMA.FTZ R95, R95, UR4, -R172 ;  /* 0x000000045f5f7c23 */ /* 0x000fe200080108ac */
[--C-:B------:R-:W-:Y:S01]  /*8250*/  FFMA.FTZ R100, R100, UR4, -R132.reuse ;  /* 0x0000000464647c23 */ /* 0x100fe20008010884 */
[----:B------:R-:W-:Y:S03]  /*8260*/  FFMA.FTZ R101, R101, UR4, -R132 ;  /* 0x0000000465657c23 */ /* 0x000fe60008010884 */
[----:B------:R5:W-:Y:S01]  /*8270*/  MUFU.EX2 R192, R18 ;  /* 0x0000001200c07308 */ /* 0x000be20000000800 */
[----:B-1----:R-:W-:Y:S01]  /*8280*/  FMUL.FTZ R6, R133, R146 ;  /* 0x0000009285067220 */ /* 0x002fe20000410000 */
[--C-:B------:R-:W-:Y:S01]  /*8290*/  FFMA.FTZ R102, R102, UR4, -R134.reuse ;  /* 0x0000000466667c23 */ /* 0x100fe20008010886 */
[----:B------:R-:W-:Y:S01]  /*82a0*/  FFMA.FTZ R103, R103, UR4, -R134 ;  /* 0x0000000467677c23 */ /* 0x000fe20008010886 */
[--C-:B------:R-:W-:Y:S01]  /*82b0*/  FFMA.FTZ R112, R112, UR4, -R132.reuse ;  /* 0x0000000470707c23 */ /* 0x100fe20008010884 */
[----:B------:R-:W-:Y:S01]  /*82c0*/  FFMA.FTZ R113, R113, UR4, -R132 ;  /* 0x0000000471717c23 */ /* 0x000fe20008010884 */
[--C-:B------:R-:W-:Y:S01]  /*82d0*/  FFMA.FTZ R114, R114, UR4, -R134.reuse ;  /* 0x0000000472727c23 */ /* 0x100fe20008010886 */
[----:B------:R-:W-:Y:S03]  /*82e0*/  FFMA.FTZ R115, R115, UR4, -R134 ;  /* 0x0000000473737c23 */ /* 0x000fe60008010886 */
[----:B------:R1:W3:Y:S01]  /*82f0*/  MUFU.EX2 R201, R19 ;  /* 0x0000001300c97308 */ /* 0x0002e20000000800 */
[----:B----4-:R-:W-:Y:S01]  /*8300*/  FMUL.FTZ R7, R133, R147 ;  /* 0x0000009385077220 */ /* 0x010fe20000410000 */
[--C-:B------:R-:W-:Y:S01]  /*8310*/  FFMA.FTZ R104, R104, UR4, -R135.reuse ;  /* 0x0000000468687c23 */ /* 0x100fe20008010887 */
        /* <DEDUP_REMOVED lines=8> */
[----:B------:R-:W-:Y:S01]  /*83a0*/  FFMA.FTZ R111, R111, UR4, -R172 ;  /* 0x000000046f6f7c23 */ /* 0x000fe200080108ac */
[--C-:B------:R-:W-:Y:S01]  /*83b0*/  FFMA.FTZ R116, R116, UR4, -R132.reuse ;  /* 0x0000000474747c23 */ /* 0x100fe20008010884 */
[--C-:B------:R-:W-:Y:S01]  /*83c0*/  FFMA.FTZ R117, R117, UR4, -R132.reuse ;  /* 0x0000000475757c23 */ /* 0x100fe20008010884 */
[----:B------:R-:W-:Y:S01]  /*83d0*/  FFMA.FTZ R128, R128, UR4, -R132 ;  /* 0x0000000480807c23 */ /* 0x000fe20008010884 */
[--C-:B------:R-:W-:Y:S03]  /*83e0*/  FFMA.FTZ R118, R118, UR4, -R134.reuse ;  /* 0x0000000476767c23 */ /* 0x100fe60008010886 */
[----:B------:R3:W-:Y:S01]  /*83f0*/  MUFU.EX2 R240, R37 ;  /* 0x0000002500f07308 */ /* 0x0007e20000000800 */
[----:B-1----:R-:W-:Y:S01]  /*8400*/  FMUL.FTZ R19, R133, R155 ;  /* 0x0000009b85137220 */ /* 0x002fe20000410000 */
[--C-:B------:R-:W-:Y:S01]  /*8410*/  FFMA.FTZ R119, R119, UR4, -R134.reuse ;  /* 0x0000000477777c23 */ /* 0x100fe20008010886 */
[----:B------:R-:W-:Y:S01]  /*8420*/  LDSM.16.MT88.4 R152, [R213+0x5c00] ;  /* 0x005c0000d598783b */ /* 0x000fe20000004200 */
[----:B------:R-:W-:Y:S01]  /*8430*/  FFMA.FTZ R130, R130, UR4, -R134 ;  /* 0x0000000482827c23 */ /* 0x000fe20008010886 */
[----:B------:R-:W-:Y:S01]  /*8440*/  FFMA.FTZ R132, R129, UR4, -R132 ;  /* 0x0000000481847c23 */ /* 0x000fe20008010884 */
[----:B------:R-:W-:Y:S01]  /*8450*/  FFMA.FTZ R134, R131, UR4, -R134 ;  /* 0x0000000483867c23 */ /* 0x000fe20008010886 */
[--C-:B------:R-:W-:Y:S03]  /*8460*/  FFMA.FTZ R120, R120, UR4, -R135.reuse ;  /* 0x0000000478787c23 */ /* 0x100fe60008010887 */
[----:B------:R1:W-:Y:S01]  /*8470*/  MUFU.EX2 R206, R38 ;  /* 0x0000002600ce7308 */ /* 0x0003e20000000800 */
[----:B--2---:R-:W-:Y:S01]  /*8480*/  F2FP.F16.F32.PACK_AB R36, R179, R177 ;  /* 0x000000b1b324723e */ /* 0x004fe200000000ff */
[--C-:B------:R-:W-:Y:S01]  /*8490*/  FFMA.FTZ R121, R121, UR4, -R135.reuse ;  /* 0x0000000479797c23 */ /* 0x100fe20008010887 */
[--C-:B------:R-:W-:Y:S01]  /*84a0*/  FFMA.FTZ R124, R124, UR4, -R135.reuse ;  /* 0x000000047c7c7c23 */ /* 0x100fe20008010887 */
[--C-:B------:R-:W-:Y:S01]  /*84b0*/  FFMA.FTZ R122, R122, UR4, -R172.reuse ;  /* 0x000000047a7a7c23 */ /* 0x100fe200080108ac */
[--C-:B------:R-:W-:Y:S01]  /*84c0*/  FFMA.FTZ R123, R123, UR4, -R172.reuse ;  /* 0x000000047b7b7c23 */ /* 0x100fe200080108ac */
[--C-:B------:R-:W-:Y:S01]  /*84d0*/  FFMA.FTZ R126, R126, UR4, -R172.reuse ;  /* 0x000000047e7e7c23 */ /* 0x100fe200080108ac */
[----:B------:R-:W-:Y:S03]  /*84e0*/  FFMA.FTZ R135, R125, UR4, -R135 ;  /* 0x000000047d877c23 */ /* 0x000fe60008010887 */
[----:B------:R2:W-:Y:S01]  /*84f0*/  MUFU.EX2 R238, R39 ;  /* 0x0000002700ee7308 */ /* 0x0005e20000000800 */
[----:B---3--:R-:W-:Y:S01]  /*8500*/  F2FP.F16.F32.PACK_AB R37, R178, R175 ;  /* 0x000000afb225723e */ /* 0x008fe200000000ff */
[----:B------:R-:W-:Y:S08]  /*8510*/  FFMA.FTZ R172, R127, UR4, -R172 ;  /* 0x000000047fac7c23 */ /* 0x000ff000080108ac */
[----:B------:R-:W3:Y:S01]  /*8520*/  MUFU.EX2 R0, R0 ;  /* 0x0000000000007308 */ /* 0x000ee20000000800 */
[----:B-1----:R-:W-:Y:S09]  /*8530*/  F2FP.F16.F32.PACK_AB R38, R203, R195 ;  /* 0x000000c3cb26723e */ /* 0x002ff200000000ff */
        /* <DEDUP_REMOVED lines=28> */
[----:B------:R1:W-:Y:S01]  /*8700*/  MUFU.EX2 R243, R51 ;  /* 0x0000003300f37308 */ /* 0x0003e20000000800 */
[C---:B------:R-:W-:Y:S06]  /*8710*/  HMMA.16816.F32 R8, R40.reuse, R24, R8 ;  /* 0x000000182808723c */ /* 0x040fec0000001808 */
[-C--:B------:R-:W-:Y:S03]  /*8720*/  HMMA.16816.F32 R12, R40, R26.reuse, R12 ;  /* 0x0000001a280c723c */ /* 0x080fe6000000180c */
[----:B------:R2:W-:Y:S02]  /*8730*/  MUFU.EX2 R190, R20 ;  /* 0x0000001400be7308 */ /* 0x0005e40000000800 */
[C---:B------:R-:W-:Y:S01]  /*8740*/  FMUL.FTZ R24, R2.reuse, R160 ;  /* 0x000000a002187220 */ /* 0x040fe20000410000 */
[C---:B------:R-:W-:Y:S07]  /*8750*/  HMMA.16816.F32 R16, R36.reuse, R26, R16 ;  /* 0x0000001a2410723c */ /* 0x040fee0000001810 */
[----:B------:R3:W4:Y:S01]  /*8760*/  MUFU.EX2 R197, R21 ;  /* 0x0000001500c57308 */ /* 0x0007220000000800 */
[----:B-1----:R-:W1:Y:S03]  /*8770*/  LDSM.16.MT88.4 R48, [R213+0x4400] ;  /* 0x00440000d530783b */ /* 0x002e660000004200 */
[----:B------:R-:W-:Y:S01]  /*8780*/  FMUL.FTZ R25, R2, R161 ;  /* 0x000000a102197220 */ /* 0x000fe20000410000 */
[C---:B------:R-:W-:Y:S01]  /*8790*/  FMUL.FTZ R26, R0.reuse, R162 ;  /* 0x000000a2001a7220 */ /* 0x040fe20000410000 */
[----:B------:R-:W-:Y:S04]  /*87a0*/  FMUL.FTZ R27, R0, R163 ;  /* 0x000000a3001b7220 */ /* 0x000fe80000410000 */
[----:B------:R5:W-:Y:S01]  /*87b0*/  MUFU.EX2 R189, R22 ;  /* 0x0000001600bd7308 */ /* 0x000be20000000800 */
[C---:B--2---:R-:W-:Y:S09]  /*87c0*/  FMUL.FTZ R20, R136.reuse, R156 ;  /* 0x0000009c88147220 */ /* 0x044ff20000410000 */
[----:B------:R2:W4:Y:S01]  /*87d0*/  MUFU.EX2 R194, R23 ;  /* 0x0000001700c27308 */ /* 0x0005220000000800 */
[----:B---3--:R-:W-:Y:S09]  /*87e0*/  FMUL.FTZ R21, R136, R157 ;  /* 0x0000009d88157220 */ /* 0x008ff20000410000 */
[----:B------:R3:W-:Y:S01]  /*87f0*/  MUFU.EX2 R187, R28 ;  /* 0x0000001c00bb7308 */ /* 0x0007e20000000800 */
[C---:B-----5:R-:W-:Y:S09]  /*8800*/  FMUL.FTZ R22, R133.reuse, R158 ;  /* 0x0000009e85167220 */ /* 0x060ff20000410000 */
[----:B------:R5:W-:Y:S01]  /*8810*/  MUFU.EX2 R200, R29 ;  /* 0x0000001d00c87308 */ /* 0x000be20000000800 */
[----:B--2---:R-:W-:Y:S09]  /*8820*/  FMUL.FTZ R23, R133, R159 ;  /* 0x0000009f85177220 */ /* 0x004ff20000410000 */
[----:B------:R2:W-:Y:S01]  /*8830*/  MUFU.EX2 R188, R30 ;  /* 0x0000001e00bc7308 */ /* 0x0005e20000000800 */
[-C--:B------:R-:W-:Y:S03]  /*8840*/  HMMA.16816.F32 R20, R36, R44.reuse, R20 ;  /* 0x0000002c2414723c */ /* 0x080fe60000001814 */
[C---:B---3--:R-:W-:Y:S03]  /*8850*/  FMUL.FTZ R28, R2.reuse, R168 ;  /* 0x000000a8021c7220 */ /* 0x048fe60000410000 */
[C---:B------:R-:W-:Y:S03]  /*8860*/  HMMA.16816.F32 R24, R40.reuse, R44, R24 ;  /* 0x0000002c2818723c */ /* 0x040fe60000001818 */
[----:B------:R3:W-:Y:S02]  /*8870*/  MUFU.EX2 R210, R31 ;  /* 0x0000001f00d27308 */ /* 0x0007e40000000800 */
[C---:B-----5:R-:W-:Y:S01]  /*8880*/  FMUL.FTZ R29, R2.reuse, R169 ;  /* 0x000000a9021d7220 */ /* 0x060fe20000410000 */
        /* <DEDUP_REMOVED lines=11> */
[----:B----4-:R-:W-:Y:S02]  /*8940*/  F2FP.F16.F32.PACK_AB R40, R197, R190 ;  /* 0x000000bec528723e */ /* 0x010fe400000000ff */
        /* <DEDUP_REMOVED lines=44> */
[----:B------:R-:W4:Y:S01]  /*8c10*/  LDSM.16.MT88.4 R52, [R213+0x4c00] ;  /* 0x004c0000d534783b */ /* 0x000f220000004200 */
        /* <DEDUP_REMOVED lines=13> */
[----:B------:R-:W1:Y:S03]  /*8cf0*/  MUFU.EX2 R69, R69 ;  /* 0x0000004500457308 */ /* 0x000e660000000800 */
[----:B------:R-:W-:Y:S02]  /*8d00*/  F2FP.F16.F32.PACK_AB R42, R235, R208 ;  /* 0x000000d0eb2a723e */ /* 0x000fe400000000ff */
[----:B------:R-:W-:Y:S02]  /*8d10*/  F2FP.F16.F32.PACK_AB R43, R237, R211 ;  /* 0x000000d3ed2b723e */ /* 0x000fe400000000ff */
[----:B------:R-:W-:Y:S03]  /*8d20*/  MOV R133, R138 ;  /* 0x0000008a00857202 */ /* 0x000fe60000000f00 */
[----:B------:R-:W-:Y:S02]  /*8d30*/  MUFU.EX2 R70, R70 ;  /* 0x0000004600467308 */ /* 0x000fe40000000800 */
[C---:B------:R-:W-:Y:S08]  /*8d40*/  HMMA.16816.F32 R8, R40.reuse, R44, R8 ;  /* 0x0000002c2808723c */ /* 0x040ff00000001808 */
[----:B------:R-:W1:Y:S01]  /*8d50*/  MUFU.EX2 R71, R71 ;  /* 0x0000004700477308 */ /* 0x000e620000000800 */
        /* <DEDUP_REMOVED lines=11> */
[----:B------:R-:W5:Y:S01]  /*8e10*/  LDSM.16.MT88.4 R48, [R213+0x5000] ;  /* 0x00500000d530783b */ /* 0x000f620000004200 */
        /* <DEDUP_REMOVED lines=9> */
[-C--:B----4-:R-:W-:Y:S06]  /*8eb0*/  HMMA.16816.F32 R4, R36, R52.reuse, R4 ;  /* 0x000000342404723c */ /* 0x090fec0000001804 */
[----:B------:R-:W-:Y:S01]  /*8ec0*/  MUFU.EX2 R74, R74 ;  /* 0x0000004a004a7308 */ /* 0x000fe20000000800 */
[----:B-1----:R-:W-:Y:S09]  /*8ed0*/  F2FP.F16.F32.PACK_AB R43, R63, R62 ;  /* 0x0000003e3f2b723e */ /* 0x002ff200000000ff */
[----:B------:R-:W1:Y:S01]  /*8ee0*/  MUFU.EX2 R75, R75 ;  /* 0x0000004b004b7308 */ /* 0x000e620000000800 */
[C---:B------:R-:W-:Y:S06]  /*8ef0*/  HMMA.16816.F32 R8, R40.reuse, R52, R8 ;  /* 0x000000342808723c */ /* 0x040fec0000001808 */
[-C--:B------:R-:W-:Y:S03]  /*8f00*/  HMMA.16816.F32 R12, R40, R54.reuse, R12 ;  /* 0x00000036280c723c */ /* 0x080fe6000000180c */
[----:B------:R-:W-:Y:S03]  /*8f10*/  MUFU.EX2 R76, R76 ;  /* 0x0000004c004c7308 */ /* 0x000fe60000000800 */
[C---:B------:R-:W-:Y:S01]  /*8f20*/  HMMA.16816.F32 R16, R36.reuse, R54, R16 ;  /* 0x000000362410723c */ /* 0x040fe20000001810 */
[----:B------:R-:W2:Y:S06]  /*8f30*/  LDSM.16.MT88.4 R52, [R214+0x5000] ;  /* 0x00500000d634783b */ /* 0x000eac0000004200 */
[----:B------:R-:W3:Y:S01]  /*8f40*/  MUFU.EX2 R77, R77 ;  /* 0x0000004d004d7308 */ /* 0x000ee20000000800 */
[-C--:B------:R-:W-:Y:S09]  /*8f50*/  HMMA.16816.F32 R20, R36, R44.reuse, R20 ;  /* 0x0000002c2414723c */ /* 0x080ff20000001814 */
        /* <DEDUP_REMOVED lines=85> */
[----:B------:R-:W-:Y:S01]  /*94b0*/  FADD.FTZ R0, R211, R2 ;  /* 0x00000002d3007221 */ /* 0x000fe20000010000 */
[-C--:B-1----:R-:W-:Y:S03]  /*94c0*/  HMMA.16816.F32 R20, R36, R48.reuse, R20 ;  /* 0x000000302414723c */ /* 0x082fe60000001814 */
[----:B------:R-:W1:Y:S01]  /*94d0*/  MUFU.EX2 R113, R113 ;  /* 0x0000007100717308 */ /* 0x000e620000000800 */
[----:B------:R-:W-:Y:S01]  /*94e0*/  FADD.FTZ R44, R243, R44 ;  /* 0x0000002cf32c7221 */ /* 0x000fe20000010000 */
[----:B------:R-:W-:Y:S01]  /*94f0*/  FADD.FTZ R45, R241, R45 ;  /* 0x0000002df12d7221 */ /* 0x000fe20000010000 */
[----:B------:R-:W-:Y:S01]  /*9500*/  FADD.FTZ R2, R235, R56 ;  /* 0x00000038eb027221 */ /* 0x000fe20000010000 */
[C---:B------:R-:W-:Y:S06]  /*9510*/  HMMA.16816.F32 R24, R40.reuse, R48, R24 ;  /* 0x000000302818723c */ /* 0x040fec0000001818 */
[----:B------:R-:W-:Y:S01]  /*9520*/  MUFU.EX2 R114, R114 ;  /* 0x0000007200727308 */ /* 0x000fe20000000800 */
[----:B------:R-:W-:Y:S01]  /*9530*/  FADD.FTZ R45, R245, R45 ;  /* 0x0000002df52d7221 */ /* 0x000fe20000010000 */
[----:B------:R-:W-:Y:S01]  /*9540*/  FADD.FTZ R56, R234, R44 ;  /* 0x0000002cea387221 */ /* 0x000fe20000010000 */
[-C--:B------:R-:W-:Y:S03]  /*9550*/  HMMA.16816.F32 R28, R40, R50.reuse, R28 ;  /* 0x00000032281c723c */ /* 0x080fe6000000181c */
[----:B------:R-:W-:Y:S04]  /*9560*/  FADD.FTZ R57, R236, R45 ;  /* 0x0000002dec397221 */ /* 0x000fe80000010000 */
[----:B------:R-:W5:Y:S01]  /*9570*/  MUFU.EX2 R115, R115 ;  /* 0x0000007300737308 */ /* 0x000f620000000800 */
[----:B------:R-:W3:Y:S01]  /*9580*/  LDSM.16.MT88.4 R44, [R214+0x5800] ;  /* 0x00580000d62c783b */ /* 0x000ee20000004200 */
[----:B------:R-:W-:Y:S04]  /*9590*/  HMMA.16816.F32 R32, R36, R50, R32 ;  /* 0x000000322420723c */ /* 0x000fe80000001820 */
[----:B----4-:R-:W-:Y:S01]  /*95a0*/  F2FP.F16.F32.PACK_AB R40, R101, R100 ;  /* 0x000000646528723e */ /* 0x010fe200000000ff */
[----:B------:R-:W-:Y:S03]  /*95b0*/  FADD.FTZ R2, R64, R2 ;  /* 0x0000000240027221 */ /* 0x000fe60000010000 */
[----:B------:R-:W-:Y:S03]  /*95c0*/  MUFU.EX2 R104, R104 ;  /* 0x0000006800687308 */ /* 0x000fe60000000800 */
[----:B--2---:R-:W-:Y:S01]  /*95d0*/  F2FP.F16.F32.PACK_AB R41, R103, R102 ;  /* 0x000000666729723e */ /* 0x004fe200000000ff */
[----:B------:R-:W-:Y:S01]  /*95e0*/  FADD.FTZ R57, R244, R57 ;  /* 0x00000039f4397221 */ /* 0x000fe20000010000 */
[----:B-1----:R-:W-:Y:S01]  /*95f0*/  F2FP.F16.F32.PACK_AB R42, R113, R112 ;  /* 0x00000070712a723e */ /* 0x002fe200000000ff */
[----:B------:R-:W-:Y:S02]  /*9600*/  FADD.FTZ R48, R66, R2 ;  /* 0x0000000242307221 */ /* 0x000fe40000010000 */
[----:B------:R-:W-:Y:S02]  /*9610*/  FADD.FTZ R2, R247, R57 ;  /* 0x00000039f7027221 */ /* 0x000fe40000010000 */
[----:B------:R-:W1:Y:S01]  /*9620*/  MUFU.EX2 R105, R105 ;  /* 0x0000006900697308 */ /* 0x000e620000000800 */
[----:B-----5:R-:W-:Y:S01]  /*9630*/  F2FP.F16.F32.PACK_AB R43, R115, R114 ;  /* 0x00000072732b723e */ /* 0x020fe200000000ff */
[----:B------:R-:W-:Y:S01]  /*9640*/  FADD.FTZ R50, R60, R48 ;  /* 0x000000303c327221 */ /* 0x000fe20000010000 */
[----:B------:R-:W-:Y:S01]  /*9650*/  FADD.FTZ R48, R248, R2 ;  /* 0x00000002f8307221 */ /* 0x000fe20000010000 */
[----:B------:R-:W-:Y:S01]  /*9660*/  FADD.FTZ R49, R242, R56 ;  /* 0x00000038f2317221 */ /* 0x000fe20000010000 */
[----:B------:R-:W-:Y:S05]  /*9670*/  FADD.FTZ R0, R237, R0 ;  /* 0x00000000ed007221 */ /* 0x000fea0000010000 */
[----:B------:R-:W-:Y:S01]  /*9680*/  MUFU.EX2 R106, R106 ;  /* 0x0000006a006a7308 */ /* 0x000fe20000000800 */
[-C--:B---3--:R-:W-:Y:S05]  /*9690*/  HMMA.16816.F32 R4, R40, R52.reuse, R4 ;  /* 0x000000342804723c */ /* 0x088fea0000001804 */
[----:B------:R-:W-:Y:S01]  /*96a0*/  FADD.FTZ R49, R246, R49 ;  /* 0x00000031f6317221 */ /* 0x000fe20000010000 */
[----:B------:R-:W-:Y:S03]  /*96b0*/  FADD.FTZ R0, R65, R0 ;  /* 0x0000000041007221 */ /* 0x000fe60000010000 */
[----:B------:R-:W2:Y:S02]  /*96c0*/  MUFU.EX2 R107, R107 ;  /* 0x0000006b006b7308 */ /* 0x000ea40000000800 */
[----:B-1----:R-:W-:Y:S01]  /*96d0*/  F2FP.F16.F32.PACK_AB R36, R105, R104 ;  /* 0x000000686924723e */ /* 0x002fe200000000ff */
[----:B------:R-:W-:Y:S01]  /*96e0*/  FADD.FTZ R2, R67, R49 ;  /* 0x0000003143027221 */ /* 0x000fe20000010000 */
[----:B------:R-:W-:Y:S06]  /*96f0*/  FADD.FTZ R0, R59, R0 ;  /* 0x000000003b007221 */ /* 0x000fec0000010000 */
[----:B------:R-:W-:Y:S01]  /*9700*/  MUFU.EX2 R108, R108 ;  /* 0x0000006c006c7308 */ /* 0x000fe20000000800 */
[----:B------:R-:W-:Y:S01]  /*9710*/  FADD.FTZ R51, R62, R0 ;  /* 0x000000003e337221 */ /* 0x000fe20000010000 */
[----:B------:R-:W-:Y:S01]  /*9720*/  FADD.FTZ R0, R61, R50 ;  /* 0x000000323d007221 */ /* 0x000fe20000010000 */
[----:B------:R-:W-:Y:S02]  /*9730*/  FADD.FTZ R50, R70, R2 ;  /* 0x0000000246327221 */ /* 0x000fe40000010000 */
[----:B------:R-:W-:Y:S01]  /*9740*/  FADD.FTZ R49, R63, R51 ;  /* 0x000000333f317221 */ /* 0x000fe20000010000 */
[----:B------:R-:W-:Y:S01]  /*9750*/  FADD.FTZ R51, R68, R48 ;  /* 0x0000003044337221 */ /* 0x000fe20000010000 */
[----:B------:R-:W-:Y:S03]  /*9760*/  FADD.FTZ R48, R72, R0 ;  /* 0x0000000048307221 */ /* 0x000fe60000010000 */
[----:B------:R-:W1:Y:S01]  /*9770*/  MUFU.EX2 R109, R109 ;  /* 0x0000006d006d7308 */ /* 0x000e620000000800 */
[----:B------:R-:W-:Y:S01]  /*9780*/  FADD.FTZ R0, R74, R49 ;  /* 0x000000314a007221 */ /* 0x000fe20000010000 */
[----:B------:R-:W-:Y:S01]  /*9790*/  FADD.FTZ R49, R71, R50 ;  /* 0x0000003247317221 */ /* 0x000fe20000010000 */
[----:B------:R-:W-:Y:S01]  /*97a0*/  FADD.FTZ R48, R73, R48 ;  /* 0x0000003049307221 */ /* 0x000fe20000010000 */
[----:B------:R-:W-:Y:S01]  /*97b0*/  FADD.FTZ R2, R69, R51 ;  /* 0x0000003345027221 */ /* 0x000fe20000010000 */
[----:B--2---:R-:W-:Y:S01]  /*97c0*/  F2FP.F16.F32.PACK_AB R37, R107, R106 ;  /* 0x0000006a6b25723e */ /* 0x004fe200000000ff */
[----:B------:R-:W-:Y:S04]  /*97d0*/  FADD.FTZ R0, R75, R0 ;  /* 0x000000004b007221 */ /* 0x000fe80000010000 */
[----:B------:R-:W-:Y:S01]  /*97e0*/  MUFU.EX2 R110, R110 ;  /* 0x0000006e006e7308 */ /* 0x000fe20000000800 */
[----:B------:R-:W-:Y:S01]  /*97f0*/  FADD.FTZ R2, R80, R2 ;  /* 0x0000000250027221 */ /* 0x000fe20000010000 */
[----:B------:R-:W-:Y:S03]  /*9800*/  FADD.FTZ R0, R78, R0 ;  /* 0x000000004e007221 */ /* 0x000fe60000010000 */
[----:B------:R-:W-:Y:S05]  /*9810*/  FADD.FTZ R2, R81, R2 ;  /* 0x0000000251027221 */ /* 0x000fea0000010000 */
        /* <DEDUP_REMOVED lines=10> */
[----:B------:R-:W-:Y:S01]  /*98c0*/  FADD.FTZ R52, R76, R48 ;  /* 0x000000304c347221 */ /* 0x000fe20000010000 */
[----:B-1----:R-:W-:Y:S01]  /*98d0*/  F2FP.F16.F32.PACK_AB R164, R117, R116 ;  /* 0x0000007475a4723e */ /* 0x002fe200000000ff */
[----:B------:R-:W1:Y:S05]  /*98e0*/  LDSM.16.MT88.4 R48, [R214+0x5c00] ;  /* 0x005c0000d630783b */ /* 0x000e6a0000004200 */
[----:B------:R-:W-:Y:S01]  /*98f0*/  MUFU.EX2 R128, R128 ;  /* 0x0000008000807308 */ /* 0x000fe20000000800 */
[C---:B------:R-:W-:Y:S04]  /*9900*/  HMMA.16816.F32 R16, R40.reuse, R54, R16 ;  /* 0x000000362810723c */ /* 0x040fe80000001810 */
[----:B------:R-:W-:Y:S01]  /*9910*/  FADD.FTZ R53, R83, R53 ;  /* 0x0000003553357221 */ /* 0x000fe20000010000 */
[----:B------:R-:W-:Y:S01]  /*9920*/  FADD.FTZ R52, R77, R52 ;  /* 0x000000344d347221 */ /* 0x000fe20000010000 */
[-C--:B------:R-:W-:Y:S03]  /*9930*/  HMMA.16816.F32 R20, R40, R44.reuse, R20 ;  /* 0x0000002c2814723c */ /* 0x080fe60000001814 */
[----:B------:R-:W3:Y:S02]  /*9940*/  MUFU.EX2 R132, R132 ;  /* 0x0000008400847308 */ /* 0x000ee40000000800 */
[----:B--2---:R-:W-:Y:S01]  /*9950*/  F2FP.F16.F32.PACK_AB R165, R119, R118 ;  /* 0x0000007677a5723e */ /* 0x004fe200000000ff */
[C---:B------:R-:W-:Y:S07]  /*9960*/  HMMA.16816.F32 R24, R36.reuse, R44, R24 ;  /* 0x0000002c2418723c */ /* 0x040fee0000001818 */
[----:B------:R-:W-:Y:S01]  /*9970*/  MUFU.EX2 R130, R130 ;  /* 0x0000008200827308 */ /* 0x000fe20000000800 */
[-C--:B------:R-:W-:Y:S09]  /*9980*/  HMMA.16816.F32 R28, R36, R46.reuse, R28 ;  /* 0x0000002e241c723c */ /* 0x080ff2000000181c */
[----:B------:R-:W2:Y:S02]  /*9990*/  MUFU.EX2 R134, R134 ;  /* 0x0000008600867308 */ /* 0x000ea40000000800 */
[----:B---3--:R-:W-:Y:S01]  /*99a0*/  F2FP.F16.F32.PACK_AB R166, R132, R128 ;  /* 0x0000008084a6723e */ /* 0x008fe200000000ff */
[----:B------:R-:W-:Y:S04]  /*99b0*/  HMMA.16816.F32 R32, R40, R46, R32 ;  /* 0x0000002e2820723c */ /* 0x000fe80000001820 */
[----:B------:R-:W-:Y:S01]  /*99c0*/  FADD.FTZ R44, R79, R0 ;  /* 0x000000004f2c7221 */ /* 0x000fe20000010000 */
[----:B------:R-:W-:Y:S02]  /*99d0*/  FADD.FTZ R37, R84, R2 ;  /* 0x0000000254257221 */ /* 0x000fe40000010000 */
[----:B------:R-:W-:Y:S01]  /*99e0*/  MUFU.EX2 R120, R120 ;  /* 0x0000007800787308 */ /* 0x000fe20000000800 */
[----:B------:R-:W-:Y:S03]  /*99f0*/  FADD.FTZ R36, R86, R53 ;  /* 0x0000003556247221 */ /* 0x000fe60000010000 */
[----:B------:R-:W-:Y:S01]  /*9a00*/  FADD.FTZ R0, R88, R52 ;  /* 0x0000003458007221 */ /* 0x000fe20000010000 */
[----:B------:R-:W-:Y:S05]  /*9a10*/  FADD.FTZ R2, R90, R44 ;  /* 0x0000002c5a027221 */ /* 0x000fea0000010000 */
[----:B------:R-:W3:Y:S01]  /*9a20*/  MUFU.EX2 R121, R121 ;  /* 0x0000007900797308 */ /* 0x000ee20000000800 */
[----:B--2---:R-:W-:Y:S09]  /*9a30*/  F2FP.F16.F32.PACK_AB R167, R134, R130 ;  /* 0x0000008286a7723e */ /* 0x004ff200000000ff */
[----:B------:R-:W-:Y:S01]  /*9a40*/  MUFU.EX2 R122, R122 ;  /* 0x0000007a007a7308 */ /* 0x000fe20000000800 */
[-C--:B------:R-:W-:Y:S09]  /*9a50*/  HMMA.16816.F32 R144, R164, R152.reuse, R4 ;  /* 0x00000098a490723c */ /* 0x080ff20000001804 */
[----:B------:R-:W2:Y:S02]  /*9a60*/  MUFU.EX2 R123, R123 ;  /* 0x0000007b007b7308 */ /* 0x000ea40000000800 */
[----:B---3--:R-:W-:Y:S01]  /*9a70*/  F2FP.F16.F32.PACK_AB R168, R121, R120 ;  /* 0x0000007879a8723e */ /* 0x008fe200000000ff */
        /* <DEDUP_REMOVED lines=12> */
[----:B------:R-:W3:Y:S01]  /*9b40*/  MUFU.EX2 R135, R135 ;  /* 0x0000008700877308 */ /* 0x000ee20000000800 */
[----:B--2---:R-:W-:Y:S01]  /*9b50*/  F2FP.F16.F32.PACK_AB R169, R123, R122 ;  /* 0x0000007a7ba9723e */ /* 0x004fe200000000ff */
        /* <DEDUP_REMOVED lines=15> */
[----:B---3--:R-:W-:Y:S01]  /*9c50*/  F2FP.F16.F32.PACK_AB R170, R135, R124 ;  /* 0x0000007c87aa723e */ /* 0x008fe200000000ff */
        /* <DEDUP_REMOVED lines=15> */
[----:B--2---:R-:W-:Y:S01]  /*9d50*/  F2FP.F16.F32.PACK_AB R171, R172, R54 ;  /* 0x00000036acab723e */ /* 0x004fe200000000ff */
        /* <DEDUP_REMOVED lines=10> */
[-C--:B-1----:R-:W-:Y:S05]  /*9e00*/  HMMA.16816.F32 R156, R164, R48.reuse, R20 ;  /* 0x00000030a49c723c */ /* 0x082fea0000001814 */
[----:B------:R-:W-:Y:S01]  /*9e10*/  MOV R16, R3 ;  /* 0x0000000300107202 */ /* 0x000fe20000000f00 */
[C---:B------:R-:W-:Y:S05]  /*9e20*/  HMMA.16816.F32 R160, R168.reuse, R48, R24 ;  /* 0x00000030a8a0723c */ /* 0x040fea0000001818 */
[----:B------:R-:W-:Y:S01]  /*9e30*/  MOV R3, R139 ;  /* 0x0000008b00037202 */ /* 0x000fe20000000f00 */
[-C--:B------:R-:W-:Y:S06]  /*9e40*/  HMMA.16816.F32 R168, R168, R50.reuse, R28 ;  /* 0x00000032a8a8723c */ /* 0x080fec000000181c */
[----:B------:R-:W-:Y:S01]  /*9e50*/  HMMA.16816.F32 R164, R164, R50, R32 ;  /* 0x00000032a4a4723c */ /* 0x000fe20000001820 */
[----:B------:R-:W-:Y:S11]  /*9e60*/  @!UPT UIADD3 URZ, URZ, URZ, URZ ;  /* 0x0000003f3f3ff290 */ /* 0x000ff6000fffe03f */
[----:B------:R-:W-:Y:S01]  /*9e70*/  @!UPT UIADD3 URZ, URZ, URZ, URZ ;  /* 0x0000003f3f3ff290 */ /* 0x000fe2000fffe03f */
[----:B------:R-:W-:Y:S11]  /*9e80*/  @P6 BRA `(.L_x_76) ;  /* 0xffffffc800406947 */ /* 0x000ff6000383ffff */
.L_x_75:
[----:B------:R-:W2:Y:S01]  /*9e90*/  LDL R11, [R1+0x50] ;  /* 0x00005000010b7983 */ /* 0x000ea20000100800 */
[----:B------:R-:W1:Y:S01]  /*9ea0*/  S2UR UR4, SR_CgaCtaId ;  /* 0x00000000000479c3 */ /* 0x000e620000008800 */
[----:B------:R-:W-:Y:S01]  /*9eb0*/  UMOV UR5, 0x400 ;  /* 0x0000040000057882 */ /* 0x000fe20000000000 */
[----:B------:R-:W3:Y:S01]  /*9ec0*/  S2R R8, SR_TID.X ;  /* 0x0000000000087919 */ /* 0x000ee20000002100 */
[----:B------:R-:W4:Y:S04]  /*9ed0*/  SHFL.BFLY PT, R5, R227, 0x2, 0x1f ;  /* 0x0c401f00e3057f89 */ /* 0x000f2800000e0000 */
[----:B------:R-:W5:Y:S04]  /*9ee0*/  SHFL.BFLY PT, R4, R230, 0x2, 0x1f ;  /* 0x0c401f00e6047f89 */ /* 0x000f6800000e0000 */
[----:B------:R-:W5:Y:S04]  /*9ef0*/  SHFL.BFLY PT, R9, R231, 0x2, 0x1f ;  /* 0x0c401f00e7097f89 */ /* 0x000f6800000e0000 */
[----:B------:R-:W-:Y:S01]  /*9f00*/  SHFL.BFLY PT, R10, R232, 0x2, 0x1f ;  /* 0x0c401f00e80a7f89 */ /* 0x000fe200000e0000 */
[----:B-1----:R-:W-:Y:S01]  /*9f10*/  ULEA UR4, UR4, UR5, 0x18 ;  /* 0x0000000504047291 */ /* 0x002fe2000f8ec03f */
[----:B----4-:R-:W-:Y:S01]  /*9f20*/  FADD.FTZ R5, R5, R227 ;  /* 0x000000e305057221 */ /* 0x010fe20000010000 */
[----:B---3--:R-:W-:-:S04]  /*9f30*/  SHF.R.S32.HI R7, RZ, 0x1f, R8 ;  /* 0x0000001fff077819 */ /* 0x008fc80000011408 */
[----:B------:R-:W1:Y:S01]  /*9f40*/  SHFL.BFLY PT, R29, R5, 0x1, 0x1f ;  /* 0x0c201f00051d7f89 */ /* 0x000e6200000e0000 */
[----:B-----5:R-:W-:Y:S01]  /*9f50*/  FADD.FTZ R4, R4, R230 ;  /* 0x000000e604047221 */ /* 0x020fe20000010000 */
[CC--:B------:R-:W-:Y:S02]  /*9f60*/  LEA.HI R6, R7.reuse, R8.reuse, RZ, 0x2 ;  /* 0x0000000807067211 */ /* 0x0c0fe400078f10ff */
[----:B------:R-:W-:Y:S02]  /*9f70*/  LEA.HI R7, R7, R8, RZ, 0x5 ;  /* 0x0000000807077211 */ /* 0x000fe400078f28ff */
[----:B------:R-:W3:Y:S01]  /*9f80*/  SHFL.BFLY PT, R28, R4, 0x1, 0x1f ;  /* 0x0c201f00041c7f89 */ /* 0x000ee200000e0000 */
[----:B------:R-:W-:Y:S02]  /*9f90*/  SHF.R.S32.HI R38, RZ, 0x2, R6 ;  /* 0x00000002ff267819 */ /* 0x000fe40000011406 */
[----:B------:R-:W-:Y:S02]  /*9fa0*/  LOP3.LUT R6, R6, 0xfffffffc, RZ, 0xc0, !PT ;  /* 0xfffffffc06067812 */ /* 0x000fe400078ec0ff */
[----:B------:R-:W-:-:S02]  /*9fb0*/  SHF.R.S32.HI R3, RZ, 0x1f, R38 ;  /* 0x0000001fff037819 */ /* 0x000fc40000011426 */
[----:B------:R-:W-:Y:S01]  /*9fc0*/  SHF.R.S32.HI R30, RZ, 0x5, R7 ;  /* 0x00000005ff1e7819 */ /* 0x000fe20000011407 */
[----:B------:R-:W-:Y:S01]  /*9fd0*/  IMAD.IADD R8, R8, 0x1, -R6 ;  /* 0x0000000108087824 */ /* 0x000fe200078e0a06 */
[----:B------:R-:W-:Y:S01]  /*9fe0*/  LEA.HI R3, R3, R38, RZ, 0x3 ;  /* 0x0000002603037211 */ /* 0x000fe200078f18ff */
[----:B------:R-:W-:-:S03]  /*9ff0*/  FADD.FTZ R6, R9, R231 ;  /* 0x000000e709067221 */ /* 0x000fc60000010000 */
[----:B------:R-:W-:Y:S02]  /*a000*/  LOP3.LUT R3, R3, 0xfffffff8, RZ, 0xc0, !PT ;  /* 0xfffffff803037812 */ /* 0x000fe400078ec0ff */
[----:B------:R4:W2:Y:S03]  /*a010*/  SHFL.BFLY PT, R26, R6, 0x1, 0x1f ;  /* 0x0c201f00061a7f89 */ /* 0x0008a600000e0000 */
[----:B------:R-:W-:Y:S02]  /*a020*/  IMAD.IADD R3, R38, 0x1, -R3 ;  /* 0x0000000126037824 */ /* 0x000fe400078e0a03 */
[----:B-1----:R-:W-:-:S03]  /*a030*/  FADD.FTZ R29, R5, R29 ;  /* 0x0000001d051d7221 */ /* 0x002fc60000010000 */
[----:B------:R-:W-:Y:S01]  /*a040*/  LEA.HI R2, R3, R3, RZ, 0x1 ;  /* 0x0000000303027211 */ /* 0x000fe200078f08ff */
[----:B---3--:R-:W-:-:S03]  /*a050*/  FADD.FTZ R28, R4, R28 ;  /* 0x0000001c041c7221 */ /* 0x008fc60000010000 */
        /* <DEDUP_REMOVED lines=9> */
[----:B------:R-:W-:Y:S02]  /*a0f0*/  LEA.HI R5, R3, R3, RZ, 0x1d ;  /* 0x0000000303057211 */ /* 0x000fe400078fe8ff */
[----:B------:R4:W1:Y:S03]  /*a100*/  SHFL.BFLY PT, R27, R7, 0x1, 0x1f ;  /* 0x0c201f00071b7f89 */ /* 0x00086600000e0000 */
[----:B------:R-:W-:-:S05]  /*a110*/  IMAD.U32 R15, R15, 0x2, R5 ;  /* 0x000000020f0f7824 */ /* 0x000fca00078e0005 */
[----:B------:R-:W-:Y:S02]  /*a120*/  LEA R15, R15, UR4, 0x1 ;  /* 0x000000040f0f7c11 */ /* 0x000fe4000f8e08ff */
[----:B--2---:R-:W-:-:S13]  /*a130*/  ISETP.NE.AND P1, PT, R11, -0x1, PT ;  /* 0xffffffff0b00780c */ /* 0x004fda0003f25270 */
[----:B------:R-:W2:Y:S02]  /*a140*/  @P1 LDC.64 R12, c[0x0][0x298] ;  /* 0x0000a600ff0c1b82 */ /* 0x000ea40000000a00 */
[----:B--2---:R-:W-:-:S04]  /*a150*/  @P1 IMAD.WIDE.U32 R2, R11, R12, RZ ;  /* 0x0000000c0b021225 */ /* 0x004fc800078e00ff */
[----:B------:R-:W-:Y:S02]  /*a160*/  @P1 IMAD R37, R11, R13, R3 ;  /* 0x0000000d0b251224 */ /* 0x000fe400078e0203 */
[----:B------:R-:W-:Y:S01]  /*a170*/  @P1 IMAD.MOV.U32 R36, RZ, RZ, R2 ;  /* 0x000000ffff241224 */ /* 0x000fe200078e0002 */
[----:B-1--4-:R-:W-:Y:S06]  /*a180*/  @P1 BRA `(.L_x_79) ;  /* 0x0000000000201947 */ /* 0x012fec0003800000 */
[----:B------:R-:W1:Y:S01]  /*a190*/  S2R R10, SR_CTAID.Y ;  /* 0x00000000000a7919 */ /* 0x000e620000002600 */
[----:B------:R-:W2:Y:S01]  /*a1a0*/  LDC.64 R4, c[0x0][0x290] ;  /* 0x0000a400ff047b82 */ /* 0x000ea20000000a00 */
[----:B-1----:R-:W-:Y:S01]  /*a1b0*/  SHF.R.S32.HI R8, RZ, 0x1f, R10 ;  /* 0x0000001fff087819 */ /* 0x002fe2000001140a */
[----:B--2---:R-:W-:-:S04]  /*a1c0*/  IMAD.WIDE.U32 R2, R10, R4, RZ ;  /* 0x000000040a027225 */ /* 0x004fc800078e00ff */
[----:B------:R-:W-:Y:S01]  /*a1d0*/  IMAD R8, R8, R4, RZ ;  /* 0x0000000408087224 */ /* 0x000fe200078e02ff */
[----:B------:R-:W-:-:S03]  /*a1e0*/  MOV R36, R2 ;  /* 0x0000000200247202 */ /* 0x000fc60000000f00 */
[----:B------:R-:W-:-:S05]  /*a1f0*/  IMAD R5, R10, R5, R8 ;  /* 0x000000050a057224 */ /* 0x000fca00078e0208 */
[----:B------:R-:W-:-:S07]  /*a200*/  IADD3 R37, R3, R5, RZ ;  /* 0x0000000503257210 */ /* 0x000fce0007ffe0ff */
.L_x_79:
        /* <DEDUP_REMOVED lines=13> */
[----:B------:R-:W1:Y:S01]  /*a2e0*/  S2R R2, SR_CTAID.Y ;  /* 0x0000000000027919 */ /* 0x000e620000002600 */
[----:B------:R-:W1:Y:S01]  /*a2f0*/  LDC R4, c[0x0][0x2c4] ;  /* 0x0000b100ff047b82 */ /* 0x000e620000000800 */
[----:B------:R-:W-:Y:S01]  /*a300*/  PLOP3.LUT P6, PT, PT, PT, PT, 0x80, 0x0 ;  /* 0x000000000000781c */ /* 0x000fe20003fcf070 */
[----:B-1----:R-:W-:-:S05]  /*a310*/  IMAD R2, R2, R4, RZ ;  /* 0x0000000402027224 */ /* 0x002fca00078e02ff */
[----:B------:R-:W-:-:S04]  /*a320*/  SEL R2, R2, R11, !P1 ;  /* 0x0000000b02027207 */ /* 0x000fc80004800000 */
[--C-:B------:R-:W-:Y:S01]  /*a330*/  SHF.R.S32.HI R25, RZ, 0x1f, R2.reuse ;  /* 0x0000001fff197819 */ /* 0x100fe20000011402 */
[----:B------:R-:W-:-:S07]  /*a340*/  IMAD.MOV.U32 R24, RZ, RZ, R2 ;  /* 0x000000ffff187224 */ /* 0x000fce00078e0002 */
.L_x_80:
[----:B------:R-:W2:Y:S04]  /*a350*/  LDL R41, [R1+0x64] ;  /* 0x0000640001297983 */ /* 0x000ea80000100800 */
[----:B------:R1:W5:Y:S01]  /*a360*/  LDL R40, [R1+0x54] ;  /* 0x0000540001287983 */ /* 0x0003620000100800 */
[----:B------:R-:W-:Y:S01]  /*a370*/  MOV R31, 0x10 ;  /* 0x00000010001f7802 */ /* 0x000fe20000000f00 */
[----:B------:R-:W-:Y:S01]  /*a380*/  FADD.FTZ R27, R7, R27 ;  /* 0x0000001b071b7221 */ /* 0x000fe20000010000 */
[----:B------:R-:W-:Y:S01]  /*a390*/  ISETP.NE.AND P5, PT, RZ, UR4, PT ;  /* 0x00000004ff007c0c */ /* 0x000fe2000bfa5270 */
[----:B------:R-:W3:Y:S01]  /*a3a0*/  S2R R39, SR_CTAID.Y ;  /* 0x0000000000277919 */ /* 0x000ee20000002600 */
[----:B------:R-:W-:Y:S01]  /*a3b0*/  SEL R31, R31, 0xfffffff0, P4 ;  /* 0xfffffff01f1f7807 */ /* 0x000fe20002000000 */
[----:B------:R-:W4:Y:S01]  /*a3c0*/  S2UR UR4, SR_CTAID.X ;  /* 0x00000000000479c3 */ /* 0x000f220000002500 */
[----:B------:R-:W-:Y:S01]  /*a3d0*/  LOP3.LUT P4, RZ, R0, 0x2, RZ, 0xc0, !PT ;  /* 0x0000000200ff7812 */ /* 0x000fe2000788c0ff */
[----:B------:R-:W-:Y:S01]  /*a3e0*/  BSSY B0, `(.L_x_81) ;  /* 0x00000a9000007945 */ /* 0x000fe20003800000 */
[----:B------:R-:W-:-:S02]  /*a3f0*/  ISETP.NE.AND P0, PT, R3, RZ, PT ;  /* 0x000000ff0300720c */ /* 0x000fc40003f05270 */
[C---:B------:R-:W-:Y:S02]  /*a400*/  IADD3 R19, R15.reuse, 0x20, RZ ;  /* 0x000000200f137810 */ /* 0x040fe40007ffe0ff */
[----:B------:R-:W-:Y:S02]  /*a410*/  FSETP.NE.FTZ.AND P1, PT, R26, RZ, PT ;  /* 0x000000ff1a00720b */ /* 0x000fe40003f35000 */
[----:B------:R-:W-:Y:S01]  /*a420*/  MOV R3, 0x3f800000 ;  /* 0x3f80000000037802 */ /* 0x000fe20000000f00 */
[----:B------:R-:W1:Y:S01]  /*a430*/  @!P5 LDC R17, c[0x0][0x2c4] ;  /* 0x0000b100ff11db82 */ /* 0x000e620000000800 */
[----:B------:R-:W-:Y:S02]  /*a440*/  MOV R4, 0x3f800000 ;  /* 0x3f80000000047802 */ /* 0x000fe40000000f00 */
[----:B------:R-:W-:Y:S02]  /*a450*/  MOV R0, 0x3f800000 ;  /* 0x3f80000000007802 */ /* 0x000fe40000000f00 */
[----:B------:R-:W-:Y:S01]  /*a460*/  @P4 IADD3 R19, R15, -0x20, RZ ;  /* 0xffffffe00f134810 */ /* 0x000fe20007ffe0ff */
[----:B------:R-:W4:Y:S01]  /*a470*/  @P3 MUFU.RCP R3, R29 ;  /* 0x0000001d00033308 */ /* 0x000f220000001000 */
[----:B------:R-:W-:Y:S01]  /*a480*/  PLOP3.LUT P4, PT, PT, PT, PT, 0x8, 0x0 ;  /* 0x000000000000781c */ /* 0x000fe20003f8e170 */
[----:B------:R-:W3:Y:S01]  /*a490*/  @P5 LDC.64 R22, c[0x0][0x2c0] ;  /* 0x0000b000ff165b82 */ /* 0x000ee20000000a00 */
[----:B------:R-:W-:-:S02]  /*a4a0*/  @!P5 PLOP3.LUT P4, PT, P0, PT, PT, 0x80, 0x0 ;  /* 0x000000000000d81c */ /* 0x000fc4000078f070 */
[----:B------:R-:W-:Y:S02]  /*a4b0*/  FSETP.NE.FTZ.AND P0, PT, R27, RZ, PT ;  /* 0x000000ff1b00720b */ /* 0x000fe40003f15000 */
[----:B------:R-:W-:Y:S01]  /*a4c0*/  MOV R2, 0x3f800000 ;  /* 0x3f80000000027802 */ /* 0x000fe20000000f00 */
[----:B------:R-:W4:Y:S08]  /*a4d0*/  @P2 MUFU.RCP R4, R28 ;  /* 0x0000001c00042308 */ /* 0x000f300000001000 */
[----:B------:R-:W1:Y:S01]  /*a4e0*/  @P1 MUFU.RCP R0, R26 ;  /* 0x0000001a00001308 */ /* 0x000e620000001000 */
[C---:B----4-:R-:W-:Y:S01]  /*a4f0*/  FMUL.FTZ R144, R3.reuse, R144 ;  /* 0x0000009003907220 */ /* 0x050fe20000410000 */
[C---:B------:R-:W-:Y:S01]  /*a500*/  FMUL.FTZ R145, R3.reuse, R145 ;  /* 0x0000009103917220 */ /* 0x040fe20000410000 */
[C---:B------:R-:W-:Y:S01]  /*a510*/  FMUL.FTZ R152, R3.reuse, R152 ;  /* 0x0000009803987220 */ /* 0x040fe20000410000 */
[C---:B------:R-:W-:Y:S01]  /*a520*/  FMUL.FTZ R153, R3.reuse, R153 ;  /* 0x0000009903997220 */ /* 0x040fe20000410000 */
[C---:B------:R-:W-:Y:S01]  /*a530*/  FMUL.FTZ R156, R3.reuse, R156 ;  /* 0x0000009c039c7220 */ /* 0x040fe20000410000 */
[C---:B------:R-:W-:Y:S01]  /*a540*/  FMUL.FTZ R12, R3.reuse, R157 ;  /* 0x0000009d030c7220 */ /* 0x040fe20000410000 */
[C---:B------:R-:W-:Y:S01]  /*a550*/  FMUL.FTZ R164, R3.reuse, R164 ;  /* 0x000000a403a47220 */ /* 0x040fe20000410000 */
[----:B------:R-:W4:Y:S01]  /*a560*/  @P0 MUFU.RCP R2, R27 ;  /* 0x0000001b00020308 */ /* 0x000f220000001000 */
        /* <DEDUP_REMOVED lines=16> */
[C---:B----4-:R-:W-:Y:S01]  /*a670*/  FMUL.FTZ R143, R2.reuse, R143 ;  /* 0x0000008f028f7220 */ /* 0x050fe20000410000 */
        /* <DEDUP_REMOVED lines=12> */
[----:B------:R-:W4:Y:S01]  /*a740*/  @P4 LDC R17, c[0x0][0x2e4] ;  /* 0x0000b900ff114b82 */ /* 0x000f220000000800 */
[----:B------:R-:W-:Y:S01]  /*a750*/  F2FP.F16.F32.PACK_AB R3, R3, R154 ;  /* 0x0000009a0303723e */ /* 0x000fe200000000ff */
[----:B------:R3:W-:Y:S01]  /*a760*/  STS [R15+0x200], R7 ;  /* 0x000200070f007388 */ /* 0x0007e20000000800 */
[----:B------:R-:W-:-:S02]  /*a770*/  IADD3 R2, R15, R31, RZ ;  /* 0x0000001f0f027210 */ /* 0x000fc40007ffe0ff */
[----:B------:R-:W-:Y:S02]  /*a780*/  F2FP.F16.F32.PACK_AB R6, R6, R140 ;  /* 0x0000008c0606723e */ /* 0x000fe400000000ff */
[----:B------:R-:W-:Y:S01]  /*a790*/  F2FP.F16.F32.PACK_AB R5, R143, R5 ;  /* 0x000000058f05723e */ /* 0x000fe200000000ff */
[----:B------:R-:W-:Y:S01]  /*a7a0*/  STS [R2], R4 ;  /* 0x0000000402007388 */ /* 0x000fe20000000800 */
[----:B------:R-:W-:Y:S02]  /*a7b0*/  F2FP.F16.F32.PACK_AB R14, R14, R148 ;  /* 0x000000940e0e723e */ /* 0x000fe400000000ff */
[----:B------:R-:W-:Y:S01]  /*a7c0*/  F2FP.F16.F32.PACK_AB R13, R151, R13 ;  /* 0x0000000d970d723e */ /* 0x000fe200000000ff */
[----:B------:R3:W-:Y:S01]  /*a7d0*/  STS [R2+0x200], R3 ;  /* 0x0002000302007388 */ /* 0x0007e20000000800 */
[----:B------:R-:W-:Y:S02]  /*a7e0*/  F2FP.F16.F32.PACK_AB R12, R12, R156 ;  /* 0x0000009c0c0c723e */ /* 0x000fe400000000ff */
[----:B------:R-:W-:Y:S01]  /*a7f0*/  F2FP.F16.F32.PACK_AB R11, R11, R158 ;  /* 0x0000009e0b0b723e */ /* 0x000fe200000000ff */
[----:B------:R-:W-:Y:S01]  /*a800*/  STS [R15+0x1000], R6 ;  /* 0x001000060f007388 */ /* 0x000fe20000000800 */
[----:B------:R-:W-:-:S02]  /*a810*/  F2FP.F16.F32.PACK_AB R9, R9, R164 ;  /* 0x000000a40909723e */ /* 0x000fc400000000ff */
[----:B------:R-:W-:Y:S01]  /*a820*/  F2FP.F16.F32.PACK_AB R8, R8, R166 ;  /* 0x000000a60808723e */ /* 0x000fe200000000ff */
[----:B------:R4:W-:Y:S01]  /*a830*/  STS [R15+0x1200], R5 ;  /* 0x001200050f007388 */ /* 0x0009e20000000800 */
[----:B------:R-:W-:Y:S02]  /*a840*/  F2FP.F16.F32.PACK_AB R10, R10, R160 ;  /* 0x000000a00a0a723e */ /* 0x000fe400000000ff */
[----:B-1----:R-:W-:Y:S01]  /*a850*/  IADD3 R0, R31, R19, RZ ;  /* 0x000000131f007210 */ /* 0x002fe20007ffe0ff */
[----:B------:R-:W-:Y:S01]  /*a860*/  STS [R2+0x1000], R14 ;  /* 0x0010000e02007388 */ /* 0x000fe20000000800 */
[----:B------:R-:W-:Y:S02]  /*a870*/  F2FP.F16.F32.PACK_AB R18, R163, R18 ;  /* 0x00000012a312723e */ /* 0x000fe400000000ff */
[----:B------:R-:W-:Y:S01]  /*a880*/  F2FP.F16.F32.PACK_AB R21, R21, R168 ;  /* 0x000000a81515723e */ /* 0x000fe200000000ff */
[----:B------:R1:W-:Y:S01]  /*a890*/  STS [R2+0x1200], R13 ;  /* 0x0012000d02007388 */ /* 0x0003e20000000800 */
[----:B------:R-:W-:Y:S01]  /*a8a0*/  F2FP.F16.F32.PACK_AB R20, R171, R20 ;  /* 0x00000014ab14723e */ /* 0x000fe200000000ff */
[----:B---3--:R-:W3:Y:S02]  /*a8b0*/  @!P5 LDC R7, c[0x0][0x270] ;  /* 0x00009c00ff07db82 */ /* 0x008ee40000000800 */
[----:B------:R3:W-:Y:S04]  /*a8c0*/  STS [R19], R12 ;  /* 0x0000000c13007388 */ /* 0x0007e80000000800 */
[----:B------:R3:W-:Y:S01]  /*a8d0*/  STS [R19+0x200], R11 ;  /* 0x0002000b13007388 */ /* 0x0007e20000000800 */
[----:B------:R-:W3:Y:S01]  /*a8e0*/  @P3 MUFU.LG2 R3, R29 ;  /* 0x0000001d00033308 */ /* 0x000ee20000000c00 */
[----:B------:R-:W3:Y:S02]  /*a8f0*/  @P3 LDC R4, c[0x0][0x2e8] ;  /* 0x0000ba00ff043b82 */ /* 0x000ee40000000800 */
[----:B------:R-:W-:Y:S04]  /*a900*/  STS [R0], R9 ;  /* 0x0000000900007388 */ /* 0x000fe80000000800 */
[----:B------:R3:W-:Y:S01]  /*a910*/  STS [R0+0x200], R8 ;  /* 0x0002000800007388 */ /* 0x0007e20000000800 */
[----:B----4-:R-:W-:Y:S01]  /*a920*/  @P0 MUFU.LG2 R5, R27 ;  /* 0x0000001b00050308 */ /* 0x010fe20000000c00 */
[----:B------:R-:W4:Y:S02]  /*a930*/  @P5 LDC R6, c[0x0][0x2c0] ;  /* 0x0000b000ff065b82 */ /* 0x000f240000000800 */
[----:B------:R4:W-:Y:S04]  /*a940*/  STS [R19+0x1000], R10 ;  /* 0x0010000a13007388 */ /* 0x0009e80000000800 */
[----:B------:R-:W-:Y:S01]  /*a950*/  STS [R19+0x1200], R18 ;  /* 0x0012001213007388 */ /* 0x000fe20000000800 */
[----:B-1----:R-:W-:Y:S01]  /*a960*/  @P5 MOV R2, 0x1 ;  /* 0x0000000100025802 */ /* 0x002fe20000000f00 */
[----:B---3--:R-:W-:-:S02]  /*a970*/  @!P5 IMAD R2, R17, R7, RZ ;  /* 0x000000071102d224 */ /* 0x008fc400078e02ff */
[----:B------:R-:W-:Y:S01]  /*a980*/  @P3 FMUL.FTZ R3, R3, 0.69314718246459960938 ;  /* 0x3f31721803033820 */ /* 0x000fe20000410000 */
[----:B------:R1:W-:Y:S01]  /*a990*/  STS [R0+0x1000], R21 ;  /* 0x0010001500007388 */ /* 0x0003e20000000800 */
[----:B------:R-:W3:Y:S01]  /*a9a0*/  @P1 LDC R12, c[0x0][0x2e8] ;  /* 0x0000ba00ff0c1b82 */ /* 0x000ee20000000800 */
[----:B------:R-:W-:Y:S01]  /*a9b0*/  IMAD R2, R39, R2, RZ ;  /* 0x0000000227027224 */ /* 0x000fe200078e02ff */
[----:B------:R-:W-:Y:S01]  /*a9c0*/  @P1 MUFU.LG2 R7, R26 ;  /* 0x0000001a00071308 */ /* 0x000fe20000000c00 */
[----:B------:R1:W-:Y:S03]  /*a9d0*/  STS [R0+0x1200], R20 ;  /* 0x0012001400007388 */ /* 0x0003e60000000800 */
[----:B------:R-:W-:Y:S02]  /*a9e0*/  SEL R2, R2, RZ, !P6 ;  /* 0x000000ff02027207 */ /* 0x000fe40007000000 */
[----:B------:R-:W-:Y:S08]  /*a9f0*/  BAR.SYNC.DEFER_BLOCKING 0x0 ;  /* 0x0000000000007b1d */ /* 0x000ff00000010000 */
[----:B------:R-:W3:Y:S01]  /*aa00*/  @P0 LDC R11, c[0x0][0x2e8] ;  /* 0x0000ba00ff0b0b82 */ /* 0x000ee20000000800 */
[----:B------:R-:W1:Y:S01]  /*aa10*/  @P2 MUFU.LG2 R8, R28 ;  /* 0x0000001c00082308 */ /* 0x000e620000000c00 */
[----:B------:R-:W3:Y:S01]  /*aa20*/  S2R R31, SR_CTAID.Z ;  /* 0x00000000001f7919 */ /* 0x000ee20000002700 */
[----:B------:R-:W-:-:S05]  /*aa30*/  @!P5 MOV R6, 0x1 ;  /* 0x000000010006d802 */ /* 0x000fca0000000f00 */
[----:B----4-:R-:W4:Y:S01]  /*aa40*/  @P2 LDC R10, c[0x0][0x2e8] ;  /* 0x0000ba00ff0a2b82 */ /* 0x010f220000000800 */
[----:B-1----:R-:W-:Y:S01]  /*aa50*/  MOV R21, 0x7f800000 ;  /* 0x7f80000000157802 */ /* 0x002fe20000000f00 */
[----:B------:R-:W-:Y:S01]  /*aa60*/  @P5 IMAD R0, R23, R22, RZ ;  /* 0x0000001617005224 */ /* 0x000fe200078e02ff */
[----:B------:R-:W-:Y:S01]  /*aa70*/  @!P5 MOV R0, R17 ;  /* 0x000000110000d202 */ /* 0x000fe20000000f00 */
[----:B------:R1:W1:Y:S01]  /*aa80*/  LDS.128 R32, [R225+0x1800] ;  /* 0x00180000e1207984 */ /* 0x0002620000000c00 */
[----:B------:R-:W-:Y:S01]  /*aa90*/  MOV R23, 0x7f800000 ;  /* 0x7f80000000177802 */ /* 0x000fe20000000f00 */
[----:B------:R-:W-:Y:S01]  /*aaa0*/  @P3 FFMA.FTZ R23, R139, R4, R3 ;  /* 0x000000048b173223 */ /* 0x000fe20000010003 */
[----:B------:R-:W-:Y:S01]  /*aab0*/  @P2 FMUL.FTZ R3, R8, 0.69314718246459960938 ;  /* 0x3f31721808032820 */ /* 0x000fe20000410000 */
[----:B------:R-:W-:Y:S01]  /*aac0*/  @P1 FMUL.FTZ R4, R7, 0.69314718246459960938 ;  /* 0x3f31721807041820 */ /* 0x000fe20000410000 */
[----:B------:R-:W-:Y:S02]  /*aad0*/  MOV R22, 0x7f800000 ;  /* 0x7f80000000167802 */ /* 0x000fe40000000f00 */
[----:B------:R-:W-:Y:S01]  /*aae0*/  MOV R20, 0x7f800000 ;  /* 0x7f80000000147802 */ /* 0x000fe20000000f00 */
[----:B---3--:R-:W-:Y:S01]  /*aaf0*/  @P1 FFMA.FTZ R20, R137, R12, R4 ;  /* 0x0000000c89141223 */ /* 0x008fe20000010004 */
[----:B----4-:R-:W-:Y:S01]  /*ab00*/  @P2 FFMA.FTZ R22, R138, R10, R3 ;  /* 0x0000000a8a162223 */ /* 0x010fe20000010003 */
[----:B------:R-:W-:-:S02]  /*ab10*/  IMAD R0, R31, R0, R2 ;  /* 0x000000001f007224 */ /* 0x000fc400078e0202 */
[----:B------:R-:W-:-:S05]  /*ab20*/  IMAD R2, R6, UR4, RZ ;  /* 0x0000000406027c24 */ /* 0x000fca000f8e02ff */
[----:B------:R-:W-:Y:S01]  /*ab30*/  SHF.L.U32 R9, R2, 0x7, RZ ;  /* 0x0000000702097819 */ /* 0x000fe200000006ff */
[----:B------:R-:W-:-:S03]  /*ab40*/  @P0 FMUL.FTZ R2, R5, 0.69314718246459960938 ;  /* 0x3f31721805020820 */ /* 0x000fc60000410000 */
[----:B------:R-:W-:Y:S01]  /*ab50*/  IADD3 R8, P4, P3, R9, R24, R0 ;  /* 0x0000001809087210 */ /* 0x000fe20007b9e000 */
[----:B------:R-:W-:Y:S01]  /*ab60*/  @P0 FFMA.FTZ R21, R16, R11, R2 ;  /* 0x0000000b10150223 */ /* 0x000fe20000010002 */
[----:B------:R-:W-:Y:S02]  /*ab70*/  SHF.R.S32.HI R5, RZ, 0x1f, R9 ;  /* 0x0000001fff057819 */ /* 0x000fe40000011409 */
[----:B------:R-:W-:-:S04]  /*ab80*/  SHF.R.S32.HI R0, RZ, 0x1f, R0 ;  /* 0x0000001fff007819 */ /* 0x000fc80000011400 */
[----:B------:R-:W-:Y:S02]  /*ab90*/  IADD3.X R9, R5, R25, R0, P4, P3 ;  /* 0x0000001905097210 */ /* 0x000fe400027e6400 */
[----:B--2---:R-:W-:-:S13]  /*aba0*/  LOP3.LUT P5, RZ, R41, 0x3, RZ, 0xc0, !PT ;  /* 0x0000000329ff7812 */ /* 0x004fda00078ac0ff */
[----:B-1----:R-:W-:Y:S05]  /*abb0*/  @P5 BRA `(.L_x_82) ;  /* 0x0000000000ac5947 */ /* 0x002fea0003800000 */
        /* <DEDUP_REMOVED lines=25> */
[----:B------:R-:W3:Y:S01]  /*ad50*/  @!P1 LDC.64 R16, c[0x0][0x2b0] ;  /* 0x0000ac00ff109b82 */ /* 0x000ee20000000a00 */
[----:B------:R-:W-:Y:S02]  /*ad60*/  @!P0 IADD3 R10, P6, R5, R8, RZ ;  /* 0x00000008050a8210 */ /* 0x000fe40007fde0ff */
[----:B------:R-:W-:-:S05]  /*ad70*/  @!P2 LEA.HI.X.SX32 R2, R2, R9, 0x1, P5 ;  /* 0x000000090202a211 */ /* 0x000fca00028f0eff */
        /* <DEDUP_REMOVED lines=15> */
.L_x_82:
[----:B------:R-:W-:Y:S05]  /*ae70*/  BSYNC B0 ;  /* 0x0000000000007941 */ /* 0x000fea0003800000 */
.L_x_81:
[----:B-1----:R-:W2:Y:S01]  /*ae80*/  LDL.LU.64 R8, [R1+0x20] ;  /* 0x0000200001087983 */ /* 0x002ea20000300a00 */
[----:B------:R-:W-:-:S03]  /*ae90*/  ULDC UR4, c[0x0][0x2d0] ;  /* 0x0000b40000047ab9 */ /* 0x000fc60000000800 */
[----:B------:R-:W3:Y:S04]  /*aea0*/  LDL.LU R7, [R1+0x58] ;  /* 0x0000580001077983 */ /* 0x000ee80000300800 */
[----:B------:R-:W4:Y:S04]  /*aeb0*/  LDL.LU R5, [R1+0x60] ;  /* 0x0000600001057983 */ /* 0x000f280000300800 */
[----:B------:R-:W4:Y:S04]  /*aec0*/  LDL.LU R4, [R1+0x5c] ;  /* 0x00005c0001047983 */ /* 0x000f280000300800 */
[----:B------:R1:W5:Y:S01]  /*aed0*/  LDL.64 R10, [R1+0x48] ;  /* 0x00004800010a7983 */ /* 0x0003620000100a00 */
[----:B------:R-:W-:Y:S01]  /*aee0*/  SHF.R.S32.HI R0, RZ, 0x1f, R31 ;  /* 0x0000001fff007819 */ /* 0x000fe2000001141f */
[----:B------:R-:W-:Y:S02]  /*aef0*/  BSSY B0, `(.L_x_83) ;  /* 0x0000019000007945 */ /* 0x000fe40003800000 */
[----:B------:R1:W1:Y:S01]  /*af00*/  LDS.128 R12, [R225] ;  /* 0x00000000e10c7984 */ /* 0x0002620000000c00 */
[----:B--2---:R-:W-:-:S02]  /*af10*/  IADD3 R2, P1, R8, R36, RZ ;  /* 0x0000002408027210 */ /* 0x004fc40007f3e0ff */
[----:B------:R-:W-:Y:S01]  /*af20*/  ISETP.GE.AND P0, PT, R8, UR4, PT ;  /* 0x0000000408007c0c */ /* 0x000fe2000bf06270 */
[----:B------:R-:W-:Y:S02]  /*af30*/  ULDC.64 UR4, c[0x0][0x2a0] ;  /* 0x0000a80000047ab9 */ /* 0x000fe40000000a00 */
[----:B------:R-:W-:Y:S01]  /*af40*/  IMAD.X R3, R9, 0x1, R37, P1 ;  /* 0x0000000109037824 */ /* 0x000fe200008e0625 */
[-C--:B-----5:R-:W-:Y:S01]  /*af50*/  ISETP.GE.OR P1, PT, R38, R40.reuse, P0 ;  /* 0x000000282600720c */ /* 0x0a0fe20000726670 */
[----:B------:R-:W-:Y:S01]  /*af60*/  IMAD R0, R0, UR4, RZ ;  /* 0x0000000400007c24 */ /* 0x000fe2000f8e02ff */
[-C--:B---3--:R-:W-:Y:S01]  /*af70*/  ISETP.GE.OR P2, PT, R7, R40.reuse, P0 ;  /* 0x000000280700720c */ /* 0x088fe20000746670 */
[----:B------:R-:W-:Y:S01]  /*af80*/  IMAD.WIDE.U32 R8, R31, UR4, R2 ;  /* 0x000000041f087c25 */ /* 0x000fe2000f8e0002 */
[-C--:B----4-:R-:W-:Y:S02]  /*af90*/  ISETP.GE.OR P3, PT, R5, R40.reuse, P0 ;  /* 0x000000280500720c */ /* 0x090fe40000766670 */
[----:B------:R-:W-:Y:S01]  /*afa0*/  ISETP.GE.OR P4, PT, R4, R40, P0 ;  /* 0x000000280400720c */ /* 0x000fe20000786670 */
[----:B------:R-:W-:-:S04]  /*afb0*/  IMAD R0, R31, UR5, R0 ;  /* 0x000000051f007c24 */ /* 0x000fc8000f8e0200 */
[----:B------:R-:W-:Y:S02]  /*afc0*/  IMAD.IADD R7, R9, 0x1, R0 ;  /* 0x0000000109077824 */ /* 0x000fe400078e0200 */
[----:B-1----:R-:W-:Y:S06]  /*afd0*/  @P1 BRA `(.L_x_84) ;  /* 0x0000000000281947 */ /* 0x002fec0003800000 */
        /* <DEDUP_REMOVED lines=9> */
[----:B------:R1:W-:Y:S02]  /*b070*/  STG.E.128 desc[UR8][R4.64], R12 ;  /* 0x0000000c04007986 */ /* 0x0003e4000c101d08 */
.L_x_84:
[----:B------:R-:W-:Y:S05]  /*b080*/  BSYNC B0 ;  /* 0x0000000000007941 */ /* 0x000fea0003800000 */
.L_x_83:
[----:B-1----:R1:W2:Y:S01]  /*b090*/  LDS.128 R12, [R225+0x800] ;  /* 0x00080000e10c7984 */ /* 0x0022a20000000c00 */
        /* <DEDUP_REMOVED lines=14> */
[----:B--2---:R3:W-:Y:S02]  /*b180*/  STG.E.128 desc[UR8][R4.64], R12 ;  /* 0x0000000c04007986 */ /* 0x0047e4000c101d08 */
.L_x_86:
[----:B------:R-:W-:Y:S05]  /*b190*/  BSYNC B0 ;  /* 0x0000000000007941 */ /* 0x000fea0003800000 */
.L_x_85:
        /* <DEDUP_REMOVED lines=16> */
.L_x_88:
[----:B------:R-:W-:Y:S05]  /*b2a0*/  BSYNC B0 ;  /* 0x0000000000007941 */ /* 0x000fea0003800000 */
.L_x_87:
        /* <DEDUP_REMOVED lines=15> */
.L_x_45:
[----:B------:R-:W2:Y:S01]  /*b3a0*/  LDL.LU R19, [R1+0x50] ;  /* 0x0000500001137983 */ /* 0x000ea20000300800 */
[----:B------:R-:W1:Y:S01]  /*b3b0*/  LDC.U8 R2, c[0x0][0x3d9] ;  /* 0x0000f640ff027b82 */ /* 0x000e620000000000 */
[----:B------:R-:W-:Y:S01]  /*b3c0*/  SHF.R.S32.HI R14, RZ, 0x1f, R101 ;  /* 0x0000001fff0e7819 */ /* 0x000fe20000011465 */
[----:B------:R-:W-:Y:S01]  /*b3d0*/  IMAD.IADD R12, R12, 0x1, -R25 ;  /* 0x000000010c0c7824 */ /* 0x000fe200078e0a19 */
[----:B------:R-:W-:Y:S01]  /*b3e0*/  ULDC UR6, c[0x0][0x2d0] ;  /* 0x0000b40000067ab9 */ /* 0x000fe20000000800 */
[----:B------:R-:W-:Y:S01]  /*b3f0*/  ULDC.64 UR4, c[0x0][0x2a0] ;  /* 0x0000a80000047ab9 */ /* 0x000fe20000000a00 */
[----:B------:R-:W-:Y:S02]  /*b400*/  LEA.HI R14, R14, R101, RZ, 0x2 ;  /* 0x000000650e0e7211 */ /* 0x000fe400078f10ff */
[----:B------:R-:W-:Y:S01]  /*b410*/  CS2R R16, SRZ ;  /* 0x0000000000107805 */ /* 0x000fe2000001ff00 */
[----:B------:R-:W-:Y:S01]  /*b420*/  BSSY B0, `(.L_x_89) ;  /* 0x000004c000007945 */ /* 0x000fe20003800000 */
[----:B------:R-:W3:Y:S01]  /*b430*/  LDC.U8 R0, c[0x0][0x3d8] ;  /* 0x0000f600ff007b82 */ /* 0x000ee20000000000 */
[----:B-1----:R-:W-:-:S02]  /*b440*/  ISETP.NE.AND P3, PT, R2, RZ, PT ;  /* 0x000000ff0200720c */ /* 0x002fc40003f65270 */
[C---:B---3--:R-:W-:Y:S02]  /*b450*/  ISETP.NE.AND P2, PT, R0.reuse, RZ, PT ;  /* 0x000000ff0000720c */ /* 0x048fe40003f45270 */
[----:B------:R-:W-:Y:S02]  /*b460*/  ISETP.NE.AND P1, PT, R0, RZ, !P3 ;  /* 0x000000ff0000720c */ /* 0x000fe40005f25270 */
[----:B------:R-:W-:-:S07]  /*b470*/  ISETP.NE.OR P2, PT, R2, RZ, !P2 ;  /* 0x000000ff0200720c */ /* 0x000fce0005745670 */
[----:B------:R-:W1:Y:S08]  /*b480*/  @!P3 LDC R6, c[0x0][0x2c4] ;  /* 0x0000b100ff06bb82 */ /* 0x000e700000000800 */
[----:B------:R-:W3:Y:S08]  /*b490*/  @!P3 LDC R13, c[0x0][0x270] ;  /* 0x00009c00ff0dbb82 */ /* 0x000ef00000000800 */
[----:B------:R-:W4:Y:S08]  /*b4a0*/  @!P2 LDC R15, c[0x0][0x2c4] ;  /* 0x0000b100ff0fab82 */ /* 0x000f300000000800 */
[----:B-1----:R-:W3:Y:S08]  /*b4b0*/  @P1 LDC R6, c[0x0][0x2e4] ;  /* 0x0000b900ff061b82 */ /* 0x002ef00000000800 */
[----:B------:R-:W1:Y:S08]  /*b4c0*/  @P3 LDC.64 R10, c[0x0][0x2c0] ;  /* 0x0000b000ff0a3b82 */ /* 0x000e700000000a00 */
[----:B------:R-:W1:Y:S01]  /*b4d0*/  @P3 LDC R18, c[0x0][0x2c0] ;  /* 0x0000b000ff123b82 */ /* 0x000e620000000800 */
[----:B------:R-:W-:Y:S01]  /*b4e0*/  @!P3 IMAD.MOV.U32 R18, RZ, RZ, 0x1 ;  /* 0x00000001ff12b424 */ /* 0x000fe200078e00ff */
[----:B--2---:R-:W-:-:S02]  /*b4f0*/  ISETP.NE.AND P0, PT, R19, -0x1, PT ;  /* 0xffffffff1300780c */ /* 0x004fc40003f05270 */
[----:B------:R-:W-:-:S11]  /*b500*/  ISETP.NE.OR P1, PT, R19, -0x1, P2 ;  /* 0xffffffff1300780c */ /* 0x000fd60001725670 */
[----:B------:R-:W2:Y:S01]  /*b510*/  @!P0 LDC.64 R4, c[0x0][0x290] ;  /* 0x0000a400ff048b82 */ /* 0x000ea20000000a00 */
[----:B------:R-:W-:-:S07]  /*b520*/  @!P0 SHF.R.S32.HI R0, RZ, 0x1f, R30 ;  /* 0x0000001fff008819 */ /* 0x000fce000001141e */
[----:B------:R-:W5:Y:S01]  /*b530*/  @P0 LDC.64 R8, c[0x0][0x298] ;  /* 0x0000a600ff080b82 */ /* 0x000f620000000a00 */
[----:B--2---:R-:W-:-:S04]  /*b540*/  @!P0 IMAD R0, R0, R4, RZ ;  /* 0x0000000400008224 */ /* 0x004fc800078e02ff */
[----:B------:R-:W-:Y:S01]  /*b550*/  @!P0 IMAD R7, R30, R5, R0 ;  /* 0x000000051e078224 */ /* 0x000fe200078e0200 */
[----:B------:R-:W-:Y:S01]  /*b560*/  LOP3.LUT R0, R14, 0xfffffffc, RZ, 0xc0, !PT ;  /* 0xfffffffc0e007812 */ /* 0x000fe200078ec0ff */
[----:B------:R-:W-:-:S04]  /*b570*/  @!P0 IMAD.WIDE.U32 R4, R30, R4, RZ ;  /* 0x000000041e048225 */ /* 0x000fc800078e00ff */
[----:B-----5:R-:W-:Y:S01]  /*b580*/  @P0 IMAD.WIDE.U32 R2, R19, R8, RZ ;  /* 0x0000000813020225 */ /* 0x020fe200078e00ff */
[----:B------:R-:W-:-:S03]  /*b590*/  SHF.R.S32.HI R8, RZ, 0x2, R14 ;  /* 0x00000002ff087819 */ /* 0x000fc6000001140e */
[----:B------:R-:W-:Y:S01]  /*b5a0*/  @P0 IMAD R9, R19, R9, R3 ;  /* 0x0000000913090224 */ /* 0x000fe200078e0203 */
[-C--:B------:R-:W-:Y:S01]  /*b5b0*/  ISETP.GE.AND P5, PT, R8, R12.reuse, PT ;  /* 0x0000000c0800720c */ /* 0x080fe20003fa6270 */
[----:B----4-:R-:W-:Y:S02]  /*b5c0*/  @!P1 IMAD R19, R30, R15, RZ ;  /* 0x0000000f1e139224 */ /* 0x010fe400078e02ff */
[C---:B------:R-:W-:Y:S02]  /*b5d0*/  VIADD R20, R8.reuse, 0x20 ;  /* 0x0000002008147836 */ /* 0x040fe40000000000 */
[C---:B------:R-:W-:Y:S01]  /*b5e0*/  VIADD R21, R8.reuse, 0x40 ;  /* 0x0000004008157836 */ /* 0x040fe20000000000 */
[----:B------:R2:W-:Y:S01]  /*b5f0*/  @!P1 STL [R1+0x50], R19 ;  /* 0x0000501301009387 */ /* 0x0005e20000100800 */
[----:B------:R-:W-:Y:S01]  /*b600*/  VIADD R22, R8, 0x60 ;  /* 0x0000006008167836 */ /* 0x000fe20000000000 */
[-C--:B------:R-:W-:Y:S01]  /*b610*/  ISETP.GE.AND P4, PT, R20, R12.reuse, PT ;  /* 0x0000000c1400720c */ /* 0x080fe20003f86270 */
[----:B------:R-:W-:Y:S01]  /*b620*/  @P0 IMAD.MOV.U32 R3, RZ, RZ, R2 ;  /* 0x000000ffff030224 */ /* 0x000fe200078e0002 */
[----:B------:R-:W-:Y:S01]  /*b630*/  ISETP.GE.AND P1, PT, R21, R12, PT ;  /* 0x0000000c1500720c */ /* 0x000fe20003f26270 */
[----:B------:R-:W-:Y:S01]  /*b640*/  IMAD.IADD R0, R101, 0x1, -R0 ;  /* 0x0000000165007824 */ /* 0x000fe200078e0a00 */
[----:B------:R-:W-:Y:S01]  /*b650*/  @!P2 SHF.R.S32.HI R17, RZ, 0x1f, R19 ;  /* 0x0000001fff11a819 */ /* 0x000fe20000011413 */
[----:B------:R-:W-:-:S02]  /*b660*/  @!P0 IMAD.IADD R9, R5, 0x1, R7 ;  /* 0x0000000105098824 */ /* 0x000fc400078e0207 */
[----:B------:R-:W-:Y:S01]  /*b670*/  @!P0 IMAD.MOV.U32 R3, RZ, RZ, R4 ;  /* 0x000000ffff038224 */ /* 0x000fe200078e0004 */
[----:B------:R-:W-:Y:S01]  /*b680*/  ISETP.GE.AND P0, PT, R22, R12, PT ;  /* 0x0000000c1600720c */ /* 0x000fe20003f06270 */
[----:B------:R-:W-:Y:S01]  /*b690*/  @P3 IMAD.MOV.U32 R2, RZ, RZ, 0x1 ;  /* 0x00000001ff023424 */ /* 0x000fe200078e00ff */
[----:B------:R-:W-:Y:S01]  /*b6a0*/  ISETP.NE.OR P5, PT, R0, RZ, P5 ;  /* 0x000000ff0000720c */ /* 0x000fe20002fa5670 */
[----:B---3--:R-:W-:Y:S01]  /*b6b0*/  @!P3 IMAD R2, R6, R13, RZ ;  /* 0x0000000d0602b224 */ /* 0x008fe200078e02ff */
[C---:B------:R-:W-:Y:S01]  /*b6c0*/  ISETP.NE.OR P6, PT, R0.reuse, RZ, P4 ;  /* 0x000000ff0000720c */ /* 0x040fe200027c5670 */
[----:B-1----:R-:W-:Y:S01]  /*b6d0*/  @P3 IMAD R13, R11, R10, RZ ;  /* 0x0000000a0b0d3224 */ /* 0x002fe200078e02ff */
[----:B------:R-:W-:Y:S01]  /*b6e0*/  ISETP.NE.OR P1, PT, R0, RZ, P1 ;  /* 0x000000ff0000720c */ /* 0x000fe20000f25670 */
[----:B------:R-:W-:Y:S01]  /*b6f0*/  IMAD R5, R30, R2, RZ ;  /* 0x000000021e057224 */ /* 0x000fe200078e02ff */
[C---:B------:R-:W-:Y:S01]  /*b700*/  ISETP.NE.OR P0, PT, R0.reuse, RZ, P0 ;  /* 0x000000ff0000720c */ /* 0x040fe20000705670 */
[----:B------:R-:W-:Y:S01]  /*b710*/  IMAD.SHL.U32 R0, R0, 0x8, RZ ;  /* 0x0000000800007824 */ /* 0x000fe200078e00ff */
[----:B------:R-:W-:Y:S01]  /*b720*/  P2R R23, PR, RZ, 0x2 ;  /* 0x00000002ff177803 */ /* 0x000fe20000000000 */
[----:B------:R-:W-:Y:S01]  /*b730*/  @!P3 IMAD.MOV.U32 R13, RZ, RZ, R6 ;  /* 0x000000ffff0db224 */ /* 0x000fe200078e0006 */
[----:B------:R-:W-:Y:S01]  /*b740*/  P2R R24, PR, RZ, 0x1 ;  /* 0x00000001ff187803 */ /* 0x000fe20000000000 */
[----:B------:R-:W-:Y:S01]  /*b750*/  @!P2 IMAD.MOV.U32 R16, RZ, RZ, R19 ;  /* 0x000000ffff10a224 */ /* 0x000fe200078e0013 */
[----:B------:R-:W-:-:S02]  /*b760*/  IADD3 R2, P0, R0, R3, RZ ;  /* 0x0000000300027210 */ /* 0x000fc40007f1e0ff */
[C---:B------:R-:W-:Y:S02]  /*b770*/  ISETP.GE.AND P1, PT, R0.reuse, UR6, PT ;  /* 0x0000000600007c0c */ /* 0x040fe4000bf26270 */
[----:B------:R-:W-:Y:S02]  /*b780*/  LEA.HI.X.SX32 R3, R0, R9, 0x1, P0 ;  /* 0x0000000900037211 */ /* 0x000fe400000f0eff */
[-C--:B------:R-:W-:Y:S02]  /*b790*/  ISETP.GE.OR P0, PT, R8, R12.reuse, P1 ;  /* 0x0000000c0800720c */ /* 0x080fe40000f06670 */
[----:B------:R-:W-:Y:S01]  /*b7a0*/  SHF.R.S32.HI R4, RZ, 0x1f, R31 ;  /* 0x0000001fff047819 */ /* 0x000fe2000001141f */
[----:B------:R-:W-:Y:S01]  /*b7b0*/  IMAD.WIDE.U32 R6, R31, UR4, R2 ;  /* 0x000000041f067c25 */ /* 0x000fe2000f8e0002 */
[--C-:B------:R-:W-:Y:S02]  /*b7c0*/  SHF.R.S32.HI R9, RZ, 0x1f, R8.reuse ;  /* 0x0000001fff097819 */ /* 0x100fe40000011408 */
[----:B--2---:R-:W-:Y:S01]  /*b7d0*/  SEL R19, R5, RZ, P2 ;  /* 0x000000ff05137207 */ /* 0x004fe20001000000 */
[----:B------:R-:W-:Y:S01]  /*b7e0*/  IMAD R4, R4, UR4, RZ ;  /* 0x0000000404047c24 */ /* 0x000fe2000f8e02ff */
[----:B------:R-:W-:Y:S01]  /*b7f0*/  ISETP.GE.OR P3, PT, R20, R12, P1 ;  /* 0x0000000c1400720c */ /* 0x000fe20000f66670 */
[----:B------:R-:W-:-:S04]  /*b800*/  IMAD.WIDE R2, R27, 0x80, R8 ;  /* 0x000000801b027825 */ /* 0x000fc800078e0208 */
[----:B------:R-:W-:-:S04]  /*b810*/  IMAD R4, R31, UR5, R4 ;  /* 0x000000051f047c24 */ /* 0x000fc8000f8e0204 */
[----:B------:R-:W-:Y:S01]  /*b820*/  IMAD.IADD R5, R4, 0x1, R7 ;  /* 0x0000000104057824 */ /* 0x000fe200078e0207 */
[----:B------:R-:W-:Y:S06]  /*b830*/  @P0 BRA `(.L_x_90) ;  /* 0x0000000000280947 */ /* 0x000fec0003800000 */
        /* <DEDUP_REMOVED lines=10> */
.L_x_90:
[----:B------:R-:W-:Y:S05]  /*b8e0*/  BSYNC B0 ;  /* 0x0000000000007941 */ /* 0x000fea0003800000 */
.L_x_89:
[----:B------:R-:W-:Y:S01]  /*b8f0*/  BSSY B0, `(.L_x_91) ;  /* 0x0000013000007945 */ /* 0x000fe20003800000 */
[-C--:B------:R-:W-:Y:S01]  /*b900*/  ISETP.GE.OR P2, PT, R21, R12.reuse, P1 ;  /* 0x0000000c1500720c */ /* 0x080fe20000f46670 */
[----:B-1----:R-:W-:Y:S01]  /*b910*/  IMAD R15, R31, R13, R19 ;  /* 0x0000000d1f0f7224 */ /* 0x002fe200078e0213 */
[----:B------:R-:W-:Y:S01]  /*b920*/  ISETP.GE.OR P4, PT, R22, R12, P1 ;  /* 0x0000000c1600720c */ /* 0x000fe20000f86670 */
[----:B------:R-:W-:Y:S01]  /*b930*/  IMAD R14, R25, R18, RZ ;  /* 0x00000012190e7224 */ /* 0x000fe200078e02ff */
[----:B------:R-:W-:Y:S11]  /*b940*/  @P3 BRA `(.L_x_92) ;  /* 0x0000000000343947 */ /* 0x000ff60003800000 */
        /* <DEDUP_REMOVED lines=13> */
.L_x_92:
[----:B------:R-:W-:Y:S05]  /*ba20*/  BSYNC B0 ;  /* 0x0000000000007941 */ /* 0x000fea0003800000 */
.L_x_91:
[----:B------:R-:W-:Y:S04]  /*ba30*/  BSSY B0, `(.L_x_93) ;  /* 0x000000f000007945 */ /* 0x000fe80003800000 */
[----:B------:R-:W-:Y:S05]  /*ba40*/  @P2 BRA `(.L_x_94) ;  /* 0x0000000000342947 */ /* 0x000fea0003800000 */
        /* <DEDUP_REMOVED lines=13> */
.L_x_94:
[----:B------:R-:W-:Y:S05]  /*bb20*/  BSYNC B0 ;  /* 0x0000000000007941 */ /* 0x000fea0003800000 */
.L_x_93:
        /* <DEDUP_REMOVED lines=17> */
.L_x_96:
[----:B------:R-:W-:Y:S05]  /*bc40*/  BSYNC B0 ;  /* 0x0000000000007941 */ /* 0x000fea0003800000 */
.L_x_95:
[----:B------:R-:W-:Y:S01]  /*bc50*/  BSSY B0, `(.L_x_97) ;  /* 0x000000b000007945 */ /* 0x000fe20003800000 */
[----:B------:R-:W-:-:S03]  /*bc60*/  IADD3.X R16, R14, R17, R15, P2, P1 ;  /* 0x000000110e107210 */ /* 0x000fc600017e240f */
[----:B------:R-:W-:Y:S05]  /*bc70*/  @P5 BRA `(.L_x_98) ;  /* 0x0000000000205947 */ /* 0x000fea0003800000 */
[----:B------:R-:W-:Y:S01]  /*bc80*/  IMAD R0, R8, R18, RZ ;  /* 0x0000001208007224 */ /* 0x000fe200078e02ff */
[----:B------:R-:W-:-:S04]  /*bc90*/  ULDC.64 UR4, c[0x0][0x2b0] ;  /* 0x0000ac0000047ab9 */ /* 0x000fc80000000a00 */
[----:B---3--:R-:W-:-:S04]  /*bca0*/  IADD3 R3, P0, R0, R10, RZ ;  /* 0x0000000a00037210 */ /* 0x008fc80007f1e0ff */
[----:B------:R-:W-:Y:S02]  /*bcb0*/  LEA.HI.X.SX32 R0, R0, R16, 0x1, P0 ;  /* 0x0000001000007211 */ /* 0x000fe400000f0eff */
[----:B------:R-:W-:-:S04]  /*bcc0*/  LEA R2, P0, R3, UR4, 0x2 ;  /* 0x0000000403027c11 */ /* 0x000fc8000f8010ff */
[----:B------:R-:W-:Y:S01]  /*bcd0*/  LEA.HI.X R3, R3, UR5, R0, 0x2, P0 ;  /* 0x0000000503037c11 */ /* 0x000fe200080f1400 */
[----:B------:R-:W-:-:S05]  /*bce0*/  IMAD.MOV.U32 R0, RZ, RZ, 0x7f800000 ;  /* 0x7f800000ff007424 */ /* 0x000fca00078e00ff */
[----:B------:R4:W-:Y:S03]  /*bcf0*/  STG.E desc[UR8][R2.64], R0 ;  /* 0x0000000002007986 */ /* 0x0009e6000c101908 */
.L_x_98:
[----:B------:R-:W-:Y:S05]  /*bd00*/  BSYNC B0 ;  /* 0x0000000000007941 */ /* 0x000fea0003800000 */
.L_x_97:
[----:B------:R-:W-:Y:S04]  /*bd10*/  BSSY B0, `(.L_x_99) ;  /* 0x000000a000007945 */ /* 0x000fe80003800000 */
[----:B------:R-:W-:Y:S05]  /*bd20*/  @P6 BRA `(.L_x_100) ;  /* 0x0000000000206947 */ /* 0x000fea0003800000 */
[----:B----4-:R-:W-:Y:S01]  /*bd30*/  IMAD R0, R20, R18, RZ ;  /* 0x0000001214007224 */ /* 0x010fe200078e02ff */
[----:B------:R-:W-:-:S04]  /*bd40*/  ULDC.64 UR4, c[0x0][0x2b0] ;  /* 0x0000ac0000047ab9 */ /* 0x000fc80000000a00 */
[----:B---3--:R-:W-:-:S04]  /*bd50*/  IADD3 R3, P0, R0, R10, RZ ;  /* 0x0000000a00037210 */ /* 0x008fc80007f1e0ff */
[----:B------:R-:W-:Y:S02]  /*bd60*/  LEA.HI.X.SX32 R0, R0, R16, 0x1, P0 ;  /* 0x0000001000007211 */ /* 0x000fe400000f0eff */
[----:B------:R-:W-:-:S04]  /*bd70*/  LEA R2, P0, R3, UR4, 0x2 ;  /* 0x0000000403027c11 */ /* 0x000fc8000f8010ff */
[----:B------:R-:W-:Y:S01]  /*bd80*/  LEA.HI.X R3, R3, UR5, R0, 0x2, P0 ;  /* 0x0000000503037c11 */ /* 0x000fe200080f1400 */
[----:B------:R-:W-:-:S05]  /*bd90*/  IMAD.MOV.U32 R0, RZ, RZ, 0x7f800000 ;  /* 0x7f800000ff007424 */ /* 0x000fca00078e00ff */
[----:B------:R3:W-:Y:S03]  /*bda0*/  STG.E desc[UR8][R2.64], R0 ;  /* 0x0000000002007986 */ /* 0x0007e6000c101908 */
.L_x_100:
[----:B------:R-:W-:Y:S05]  /*bdb0*/  BSYNC B0 ;  /* 0x0000000000007941 */ /* 0x000fea0003800000 */
.L_x_99:
[----:B------:R-:W-:Y:S01]  /*bdc0*/  ISETP.NE.AND P0, PT, R23, RZ, PT ;  /* 0x000000ff1700720c */ /* 0x000fe20003f05270 */
[----:B------:R-:W-:-:S12]  /*bdd0*/  BSSY B0, `(.L_x_101) ;  /* 0x000000a000007945 */ /* 0x000fd80003800000 */
[----:B------:R-:W-:Y:S05]  /*bde0*/  @P0 BRA `(.L_x_102) ;  /* 0x0000000000200947 */ /* 0x000fea0003800000 */
[----:B---34-:R-:W-:Y:S01]  /*bdf0*/  IMAD R0, R21, R18, RZ ;  /* 0x0000001215007224 */ /* 0x018fe200078e02ff */
[----:B------:R-:W-:-:S04]  /*be00*/  ULDC.64 UR4, c[0x0][0x2b0] ;  /* 0x0000ac0000047ab9 */ /* 0x000fc80000000a00 */
[----:B------:R-:W-:-:S04]  /*be10*/  IADD3 R3, P0, R0, R10, RZ ;  /* 0x0000000a00037210 */ /* 0x000fc80007f1e0ff */
[----:B------:R-:W-:Y:S02]  /*be20*/  LEA.HI.X.SX32 R0, R0, R16, 0x1, P0 ;  /* 0x0000001000007211 */ /* 0x000fe400000f0eff */
[----:B------:R-:W-:-:S04]  /*be30*/  LEA R2, P0, R3, UR4, 0x2 ;  /* 0x0000000403027c11 */ /* 0x000fc8000f8010ff */
[----:B------:R-:W-:Y:S01]  /*be40*/  LEA.HI.X R3, R3, UR5, R0, 0x2, P0 ;  /* 0x0000000503037c11 */ /* 0x000fe200080f1400 */
[----:B------:R-:W-:-:S05]  /*be50*/  IMAD.MOV.U32 R0, RZ, RZ, 0x7f800000 ;  /* 0x7f800000ff007424 */ /* 0x000fca00078e00ff */
[----:B------:R3:W-:Y:S03]  /*be60*/  STG.E desc[UR8][R2.64], R0 ;  /* 0x0000000002007986 */ /* 0x0007e6000c101908 */
.L_x_102:
[----:B------:R-:W-:Y:S05]  /*be70*/  BSYNC B0 ;  /* 0x0000000000007941 */ /* 0x000fea0003800000 */
.L_x_101:
[----:B------:R-:W-:-:S13]  /*be80*/  ISETP.NE.AND P0, PT, R24, RZ, PT ;  /* 0x000000ff1800720c */ /* 0x000fda0003f05270 */
[----:B------:R-:W-:Y:S05]  /*be90*/  @P0 EXIT ;  /* 0x000000000000094d */ /* 0x000fea0003800000 */
[----:B---34-:R-:W-:Y:S01]  /*bea0*/  IMAD R0, R22, R18, RZ ;  /* 0x0000001216007224 */ /* 0x018fe200078e02ff */
        /* <DEDUP_REMOVED lines=8> */
.L_x_103:
        /* <DEDUP_REMOVED lines=13> */
.L_x_1306:


//--------------------- .text._ZN5flash16flash_fwd_kernelI23Flash_fwd_kernel_traitsILi32ELi128ELi128ELi4ELb0ELb0EN7cutlass6half_tE19Flash_kernel_traitsILi32ELi128ELi128ELi4ES3_EELb0ELb0ELb0ELb1ELb0ELb0ELb0ELb0EEEvNS_16Flash_fwd_paramsE --------------------------
	.section	.text._ZN5flash16flash_fwd_kernelI23Flash_fwd_kernel_traitsILi32ELi128ELi128ELi4ELb0ELb0EN7cutlass6half_tE19Flash_kernel_traitsILi32ELi128ELi128ELi4ES3_EELb0ELb0ELb0ELb1ELb0ELb0ELb0ELb0EEEvNS_16Flash_fwd_paramsE,"ax",@progbits
	.align	128
        .global         _ZN5flash16flash_fwd_kernelI23Flash_fwd_kernel_traitsILi32ELi128ELi128ELi4ELb0ELb0EN7cutlass6half_tE19Flash_kernel_traitsILi32ELi128ELi128ELi4ES3_EELb0ELb0ELb0ELb1ELb0ELb0ELb0ELb0EEEvNS_16Flash_fwd_paramsE
        .type           _ZN5flash16flash_fwd_kernelI23Flash_fwd_kernel_traitsILi32ELi128ELi128ELi4ELb0ELb0EN7cutlass6half_tE19Flash_kernel_traitsILi32ELi128ELi128ELi4ES3_EELb0ELb0ELb0ELb1ELb0ELb0ELb0ELb0EEEvNS_16Flash_fwd_paramsE,@function
        .size           _ZN5flash16flash_fwd_kernelI23Flash_fwd_kernel_traitsILi32ELi128ELi128ELi4ELb0ELb0EN7cutlass6half_tE19Flash_kernel_traitsILi32ELi128ELi128ELi4ES3_EELb0ELb0ELb0ELb1ELb0ELb0ELb0ELb0EEEvNS_16Flash_fwd_paramsE,(.L_x_1307 - _ZN5flash16flash_fwd_kernelI23Flash_fwd_kernel_traitsILi32ELi128ELi128ELi4ELb0ELb0EN7cutlass6half_tE19Flash_kernel_traitsILi32ELi128ELi128ELi4ES3_EELb0ELb0ELb0ELb1ELb0ELb0ELb0ELb0EEEvNS_16Flash_fwd_paramsE)
        .other          _ZN5flash16flash_fwd_kernelI23Flash_fwd_kernel_traitsILi32ELi128ELi128ELi4ELb0ELb0EN7cutlass6half_tE19Flash_kernel_traitsILi32ELi128ELi128ELi4ES3_EELb0ELb0ELb0ELb1ELb0ELb0ELb0ELb0EEEvNS_16Flash_fwd_paramsE,@"STO_CUDA_ENTRY STV_DEFAULT"
_ZN5flash16flash_fwd_kernelI23Flash_fwd_kernel_traitsILi32ELi128ELi128ELi4ELb0ELb0EN7cutlass6half_tE19Flash_kernel_traitsILi32ELi128ELi128ELi4ES3_EELb0ELb0ELb0ELb1ELb0ELb0ELb0ELb0EEEvNS_16Flash_fwd_paramsE:
.text._ZN5flash16flash_fwd_kernelI23Flash_fwd_kernel_traitsILi32ELi128ELi128ELi4ELb0ELb0EN7cutlass6half_tE19Flash_kernel_traitsILi32ELi128ELi128ELi4ES3_EELb0ELb0ELb0ELb1ELb0ELb0ELb0ELb0EEEvNS_16Flash_fwd_paramsE:
        /* <DEDUP_REMOVED lines=41> */
.L_x_104:
[----:B-1----:R-:W1:Y:S02]  /*0290*/  LDC R4, c[0x0][0x2c8] ;  /* 0x0000b200ff047b82 */ /* 0x002e640000000800 */
.L_x_105:
        /* <DEDUP_REMOVED lines=16> */
[----:B------:R-:W-:-:S13]  /*03a0*/  ISETP.GE.AND P0, PT, R53, 0x1, PT ;  /* 0x000000013500780c */ /* 0x000fda0003f06270 */
[----:B------:R-:W-:Y:S05]  /*03b0*/  @!P0 BRA `(.L_x_106) ;  /* 0x000000ec00c88947 */ /* 0x000fea0003800000 */
[----:B------:R-:W1:Y:S01]  /*03c0*/  LDC R29, c[0x0][0x278] ;  /* 0x00009e00ff1d7b82 */ /* 0x000e620000000800 */
[----:B------:R-:W-:Y:S01]  /*03d0*/  ISETP.NE.AND P1, PT, R17, -0x1, PT ;  /* 0xffffffff1100780c */ /* 0x000fe20003f25270 */
[----:B------:R-:W-:Y:S01]  /*03e0*/  IMAD.MOV.U32 R33, RZ, RZ, R13 ;  /* 0x000000ffff217224 */ /* 0x000fe200078e000d */
[----:B------:R-:W-:Y:S02]  /*03f0*/  SHF.R.S32.HI R28, RZ, 0x1f, R193 ;  /* 0x0000001fff1c7819 */ /* 0x000fe400000114c1 */
[----:B------:R-:W-:Y:S02]  /*0400*/  ISETP.NE.AND P0, PT, R9, -0x1, PT ;  /* 0xffffffff0900780c */ /* 0x000fe40003f05270 */
[CC--:B------:R-:W-:Y:S01]  /*0410*/  LEA.HI R26, R28.reuse, R193.reuse, RZ, 0x3 ;  /* 0x000000c11c1a7211 */ /* 0x0c0fe200078f18ff */
[----:B------:R-:W2:Y:S01]  /*0420*/  LDC.64 R24, c[0x0][0x3c8] ;  /* 0x0000f200ff187b82 */ /* 0x000ea20000000a00 */
[----:B------:R-:W-:Y:S02]  /*0430*/  LEA.HI R183, R28, R193, RZ, 0x5 ;  /* 0x000000c11cb77211 */ /* 0x000fe400078f28ff */
[----:B------:R-:W-:-:S02]  /*0440*/  SHF.R.S32.HI R23, RZ, 0x3, R26 ;  /* 0x00000003ff177819 */ /* 0x000fc4000001141a */
[----:B------:R-:W-:Y:S02]  /*0450*/  SHF.R.S32.HI R181, RZ, 0x5, R183 ;  /* 0x00000005ffb57819 */ /* 0x000fe400000114b7 */
[----:B------:R-:W-:Y:S01]  /*0460*/  @!P1 SHF.R.S32.HI R6, RZ, 0x1f, R27 ;  /* 0x0000001fff069819 */ /* 0x000fe2000001141b */
[----:B------:R-:W3:Y:S01]  /*0470*/  @!P1 LDC.64 R14, c[0x0][0x228] ;  /* 0x00008a00ff0e9b82 */ /* 0x000ee20000000a00 */
[----:B-1----:R-:W-:-:S07]  /*0480*/  IABS R0, R29 ;  /* 0x0000001d00007213 */ /* 0x002fce0000000000 */
[----:B------:R-:W1:Y:S01]  /*0490*/  @P1 LDC.64 R20, c[0x0][0x240] ;  /* 0x00009000ff141b82 */ /* 0x000e620000000a00 */
[----:B------:R-:W-:Y:S01]  /*04a0*/  IMAD.MOV.U32 R11, RZ, RZ, R0 ;  /* 0x000000ffff0b7224 */ /* 0x000fe200078e0000 */
[----:B--2---:R-:W-:-:S03]  /*04b0*/  ISETP.NE.U32.AND P3, PT, R24, RZ, PT ;  /* 0x000000ff1800720c */ /* 0x004fc60003f65070 */
[----:B------:R-:W2:Y:S03]  /*04c0*/  I2F.RP R2, R11 ;  /* 0x0000000b00027306 */ /* 0x000ea60000209400 */
[----:B------:R-:W4:Y:S08]  /*04d0*/  @P0 LDC.64 R116, c[0x0][0x248] ;  /* 0x00009200ff740b82 */ /* 0x000f300000000a00 */
[----:B------:R-:W5:Y:S01]  /*04e0*/  @P0 LDC.64 R118, c[0x0][0x250] ;  /* 0x00009400ff760b82 */ /* 0x000f620000000a00 */
[----:B--2---:R-:W2:Y:S02]  /*04f0*/  MUFU.RCP R2, R2 ;  /* 0x0000000200027308 */ /* 0x004ea40000001000 */
[----:B--2---:R-:W-:-:S06]  /*0500*/  VIADD R2, R2, 0xffffffe ;  /* 0x0ffffffe02027836 */ /* 0x004fcc0000000000 */
[----:B------:R-:W2:Y:S02]  /*0510*/  F2I.FTZ.U32.TRUNC.NTZ R3, R2 ;  /* 0x0000000200037305 */ /* 0x000ea4000021f000 */
[----:B--2---:R-:W-:Y:S01]  /*0520*/  IADD3 R0, RZ, -R3, RZ ;  /* 0x80000003ff007210 */ /* 0x004fe20007ffe0ff */
[----:B------:R-:W-:-:S04]  /*0530*/  IMAD.MOV.U32 R2, RZ, RZ, RZ ;  /* 0x000000ffff027224 */ /* 0x000fc800078e00ff */
[----:B------:R-:W-:Y:S01]  /*0540*/  IMAD R4, R0, R11, RZ ;  /* 0x0000000b00047224 */ /* 0x000fe200078e02ff */
[----:B------:R-:W-:-:S03]  /*0550*/  IABS R0, R18 ;  /* 0x0000001200007213 */ /* 0x000fc60000000000 */
[----:B------:R-:W-:Y:S01]  /*0560*/  IMAD.HI.U32 R7, R3, R4, R2 ;  /* 0x0000000403077227 */ /* 0x000fe200078e0002 */
[----:B------:R-:W-:-:S03]  /*0570*/  LEA.HI R3, R28, R193, RZ, 0x2 ;  /* 0x000000c11c037211 */ /* 0x000fc600078f10ff */
[----:B------:R-:W-:Y:S01]  /*0580*/  IMAD.MOV.U32 R5, RZ, RZ, R0 ;  /* 0x000000ffff057224 */ /* 0x000fe200078e0000 */
[----:B------:R-:W-:Y:S01]  /*0590*/  LOP3.LUT R2, R3, 0xfffffffc, RZ, 0xc0, !PT ;  /* 0xfffffffc03027812 */ /* 0x000fe200078ec0ff */
[----:B------:R-:W-:Y:S01]  /*05a0*/  IMAD.SHL.U32 R0, R23, 0x40, RZ ;  /* 0x0000004017007824 */ /* 0x000fe200078e00ff */
[----:B------:R-:W-:Y:S01]  /*05b0*/  SHF.R.S32.HI R10, RZ, 0x2, R3 ;  /* 0x00000002ff0a7819 */ /* 0x000fe20000011403 */
[----:B------:R-:W-:Y:S01]  /*05c0*/  IMAD.HI.U32 R16, R7, R5, RZ ;  /* 0x0000000507107227 */ /* 0x000fe200078e00ff */
[----:B------:R-:W-:Y:S02]  /*05d0*/  IADD3 R2, -R2, R193, RZ ;  /* 0x000000c102027210 */ /* 0x000fe40007ffe1ff */
[----:B------:R-:W-:Y:S02]  /*05e0*/  LEA.HI R3, R3, R10, RZ, 0x1 ;  /* 0x0000000a03037211 */ /* 0x000fe400078f08ff */
[----:B------:R-:W-:Y:S01]  /*05f0*/  LOP3.LUT R0, R0, 0xc0, RZ, 0xc0, !PT ;  /* 0x000000c000007812 */ /* 0x000fe200078ec0ff */
[----:B------:R-:W-:Y:S01]  /*0600*/  IMAD.SHL.U32 R12, R2, 0x8, RZ ;  /* 0x00000008020c7824 */ /* 0x000fe200078e00ff */
[----:B------:R-:W-:Y:S01]  /*0610*/  LOP3.LUT R4, R3, 0x7fffffe, RZ, 0xc0, !PT ;  /* 0x07fffffe03047812 */ /* 0x000fe200078ec0ff */
[----:B---3--:R-:W-:-:S02]  /*0620*/  @!P1 IMAD R2, R6, R14, RZ ;  /* 0x0000000e06029224 */ /* 0x008fc400078e02ff */
[----:B-1----:R-:W-:Y:S01]  /*0630*/  @P1 IMAD.WIDE.U32 R6, R17, R20, RZ ;  /* 0x0000001411061225 */ /* 0x002fe200078e00ff */
[----:B------:R-:W-:Y:S01]  /*0640*/  MOV R32, R12 ;  /* 0x0000000c00207202 */ /* 0x000fe20000000f00 */
[----:B------:R1:W-:Y:S01]  /*0650*/  STL [R1+0x28], R12 ;  /* 0x0000280c01007387 */ /* 0x0003e20000100800 */
[----:B------:R-:W-:Y:S01]  /*0660*/  IADD3 R4, R10, -R4, RZ ;  /* 0x800000040a047210 */ /* 0x000fe20007ffe0ff */
[----:B------:R-:W-:Y:S02]  /*0670*/  IMAD.MOV.U32 R32, RZ, RZ, R12 ;  /* 0x000000ffff207224 */ /* 0x000fe400078e000c */
[----:B------:R-:W-:Y:S02]  /*0680*/  @!P1 IMAD R13, R27, R15, R2 ;  /* 0x0000000f1b0d9224 */ /* 0x000fe400078e0202 */
[----:B------:R-:W-:Y:S01]  /*0690*/  IMAD R4, R181, 0x8, R4 ;  /* 0x00000008b5047824 */ /* 0x000fe200078e0204 */
[----:B------:R-:W-:Y:S01]  /*06a0*/  LOP3.LUT R3, R0, 0x18, R32, 0xf8, !PT ;  /* 0x0000001800037812 */ /* 0x000fe200078ef820 */
[----:B------:R-:W-:Y:S01]  /*06b0*/  @!P1 IMAD.WIDE.U32 R14, R27, R14, RZ ;  /* 0x0000000e1b0e9225 */ /* 0x000fe200078e00ff */
[----:B------:R-:W-:-:S03]  /*06c0*/  SHF.R.U32.HI R0, RZ, 0x3, R0 ;  /* 0x00000003ff007819 */ /* 0x000fc60000011600 */
[----:B------:R-:W-:Y:S01]  /*06d0*/  @P1 IMAD R21, R17, R21, R7 ;  /* 0x0000001511151224 */ /* 0x000fe200078e0207 */
[----:B------:R-:W-:Y:S01]  /*06e0*/  LOP3.LUT R3, R3, R0, RZ, 0x3c, !PT ;  /* 0x0000000003037212 */ /* 0x000fe200078e3cff */
[----:B------:R-:W-:Y:S01]  /*06f0*/  IMAD.MOV R0, RZ, RZ, -R16 ;  /* 0x000000ffff007224 */ /* 0x000fe200078e0a10 */
[----:B------:R-:W-:Y:S02]  /*0700*/  @!P1 IADD3 R21, R15, R13, RZ ;  /* 0x0000000d0f159210 */ /* 0x000fe40007ffe0ff */
[----:B------:R-:W-:Y:S01]  /*0710*/  LEA R221, R4, R3, 0x5 ;  /* 0x0000000304dd7211 */ /* 0x000fe200078e28ff */
[C---:B------:R-:W-:Y:S02]  /*0720*/  @P0 IMAD.IADD R4, R8.reuse, 0x1, R9 ;  /* 0x0000000108040824 */ /* 0x040fe400078e0209 */
[----:B-1----:R-:W-:Y:S02]  /*0730*/  IMAD R12, R11, R0, R5 ;  /* 0x000000000b0c7224 */ /* 0x002fe400078e0205 */
[----:B------:R-:W-:-:S02]  /*0740*/  @P0 IMAD.IADD R0, R8, 0x1, R9 ;  /* 0x0000000108000824 */ /* 0x000fc400078e0209 */
[----:B----4-:R-:W-:Y:S01]  /*0750*/  @P0 IMAD R9, R4, R117, RZ ;  /* 0x0000007504090224 */ /* 0x010fe200078e02ff */
[----:B------:R-:W-:Y:S01]  /*0760*/  ISETP.GT.U32.AND P2, PT, R11, R12, PT ;  /* 0x0000000c0b00720c */ /* 0x000fe20003f44070 */
[----:B-----5:R-:W-:-:S04]  /*0770*/  @P0 IMAD.WIDE.U32 R2, R0, R118, RZ ;  /* 0x0000007600020225 */ /* 0x020fc800078e00ff */
[----:B------:R-:W-:Y:S01]  /*0780*/  @P0 IMAD.WIDE.U32 R4, R4, R116, RZ ;  /* 0x0000007404040225 */ /* 0x000fe200078e00ff */
[----:B------:R-:W-:-:S03]  /*0790*/  @P0 MOV R20, R2 ;  /* 0x0000000200140202 */ /* 0x000fc60000000f00 */
[----:B------:R-:W-:Y:S01]  /*07a0*/  @P0 IMAD R7, R0, R119, RZ ;  /* 0x0000007700070224 */ /* 0x000fe200078e02ff */
[----:B------:R-:W-:Y:S01]  /*07b0*/  @P0 MOV R13, R4 ;  /* 0x00000004000d0202 */ /* 0x000fe20000000f00 */
[----:B------:R-:W-:Y:S02]  /*07c0*/  @P0 IMAD.IADD R17, R5, 0x1, R9 ;  /* 0x0000000105110824 */ /* 0x000fe400078e0209 */
[----:B------:R-:W-:Y:S01]  /*07d0*/  @P0 IMAD.IADD R22, R3, 0x1, R7 ;  /* 0x0000000103160824 */ /* 0x000fe200078e0207 */
        /* <DEDUP_REMOVED lines=14> */
.L_x_107:
        /* <DEDUP_REMOVED lines=14> */
.L_x_108:
[----:B------:R-:W-:Y:S01]  /*09a0*/  @!P2 IMAD.IADD R12, R12, 0x1, -R11 ;  /* 0x000000010c0ca824 */ /* 0x000fe200078e0a0b */
[----:B------:R-:W-:Y:S01]  /*09b0*/  ISETP.NE.AND.EX P4, PT, R25, RZ, PT, P3 ;  /* 0x000000ff1900720c */ /* 0x000fe20003f85330 */
[----:B------:R-:W1:Y:S01]  /*09c0*/  S2UR UR4, SR_CgaCtaId ;  /* 0x00000000000479c3 */ /* 0x000e620000008800 */
[----:B------:R-:W-:Y:S01]  /*09d0*/  IMAD.IADD R4, R188, 0x1, -R252 ;  /* 0x00000001bc047824 */ /* 0x000fe200078e0afc */
[----:B------:R-:W-:Y:S01]  /*09e0*/  SHF.R.S32.HI R33, RZ, 0x1f, R32 ;  /* 0x0000001fff217819 */ /* 0x000fe20000011420 */
[----:B------:R-:W-:Y:S01]  /*09f0*/  VIADD R35, R10, 0x20 ;  /* 0x000000200a237836 */ /* 0x000fe20000000000 */
[----:B------:R-:W-:Y:S01]  /*0a00*/  ISETP.GE.U32.AND P6, PT, R12, R11, PT ;  /* 0x0000000b0c00720c */ /* 0x000fe20003fc6070 */
[C---:B------:R-:W-:Y:S01]  /*0a10*/  VIADD R34, R10.reuse, 0x40 ;  /* 0x000000400a227836 */ /* 0x040fe20000000000 */
[----:B------:R-:W-:Y:S01]  /*0a20*/  SHF.R.S32.HI R11, RZ, 0x1f, R10 ;  /* 0x0000001fff0b7819 */ /* 0x000fe2000001140a */
[----:B------:R-:W-:Y:S01]  /*0a30*/  VIADD R31, R10, 0x60 ;  /* 0x000000600a1f7836 */ /* 0x000fe20000000000 */
[----:B------:R2:W-:Y:S01]  /*0a40*/  STL [R1+0x60], R4 ;  /* 0x0000600401007387 */ /* 0x0005e20000100800 */
[----:B------:R-:W-:Y:S01]  /*0a50*/  LOP3.LUT R0, R18, R29, RZ, 0x3c, !PT ;  /* 0x0000001d12007212 */ /* 0x000fe200078e3cff */
[----:B------:R-:W-:Y:S01]  /*0a60*/  @!P1 IMAD.MOV.U32 R6, RZ, RZ, R14 ;  /* 0x000000ffff069224 */ /* 0x000fe200078e000e */
[----:B------:R-:W-:Y:S01]  /*0a70*/  ISETP.GE.AND P1, PT, R10, R4, PT ;  /* 0x000000040a00720c */ /* 0x000fe20003f26270 */
[----:B------:R-:W-:Y:S01]  /*0a80*/  IMAD.WIDE R36, R30, 0x80, R10 ;  /* 0x000000801e247825 */ /* 0x000fe200078e020a */
[----:B------:R2:W-:Y:S01]  /*0a90*/  STL [R1+0x64], R35 ;  /* 0x0000642301007387 */ /* 0x0005e20000100800 */
[----:B------:R-:W3:Y:S01]  /*0aa0*/  @P4 LDC.64 R14, c[0x0][0x3d0] ;  /* 0x0000f400ff0e4b82 */ /* 0x000ee20000000a00 */
[----:B------:R-:W-:Y:S01]  /*0ab0*/  ISETP.GE.AND P0, PT, R0, RZ, PT ;  /* 0x000000ff0000720c */ /* 0x000fe20003f06270 */
[----:B------:R-:W-:Y:S01]  /*0ac0*/  ULDC.64 UR6, c[0x0][0x258] ;  /* 0x0000960000067ab9 */ /* 0x000fe20000000a00 */
[----:B------:R2:W-:Y:S01]  /*0ad0*/  STL [R1+0x6c], R34 ;  /* 0x00006c2201007387 */ /* 0x0005e20000100800 */
[----:B------:R-:W-:Y:S01]  /*0ae0*/  SHF.R.S32.HI R19, RZ, 0x1f, R18 ;  /* 0x0000001fff137819 */ /* 0x000fe20000011412 */
[----:B------:R-:W-:Y:S01]  /*0af0*/  UMOV UR5, 0x400 ;  /* 0x0000040000057882 */ /* 0x000fe20000000000 */
[----:B------:R-:W-:Y:S01]  /*0b00*/  P2R R12, PR, RZ, 0x1 ;  /* 0x00000001ff0c7803 */ /* 0x000fe20000000000 */
[----:B------:R2:W-:Y:S01]  /*0b10*/  STL [R1+0x2c], R33 ;  /* 0x00002c2101007387 */ /* 0x0005e20000100800 */
[----:B------:R-:W-:Y:S01]  /*0b20*/  IADD3 R2, P0, R32, R6, RZ ;  /* 0x0000000620027210 */ /* 0x000fe20007f1e0ff */
[----:B------:R-:W-:Y:S01]  /*0b30*/  IMAD R0, R19, UR6, RZ ;  /* 0x0000000613007c24 */ /* 0x000fe2000f8e02ff */
[----:B-1----:R-:W-:Y:S01]  /*0b40*/  ULEA UR4, UR4, UR5, 0x18 ;  /* 0x0000000504047291 */ /* 0x002fe2000f8ec03f */
[----:B------:R2:W-:Y:S01]  /*0b50*/  STL [R1+0x68], R31 ;  /* 0x0000681f01007387 */ /* 0x0005e20000100800 */
[----:B------:R-:W-:Y:S01]  /*0b60*/  BSSY B0, `(.L_x_109) ;  /* 0x000001f000007945 */ /* 0x000fe20003800000 */
[----:B------:R-:W-:Y:S01]  /*0b70*/  IMAD.X R3, R33, 0x1, R21, P0 ;  /* 0x0000000121037824 */ /* 0x000fe200000e0615 */
[-C--:B------:R-:W-:Y:S01]  /*0b80*/  ISETP.GE.AND P3, PT, R35, R4.reuse, PT ;  /* 0x000000042300720c */ /* 0x080fe20003f66270 */
[----:B------:R2:W-:Y:S01]  /*0b90*/  STL.64 [R1+0x58], R36 ;  /* 0x0000582401007387 */ /* 0x0005e20000100a00 */
[C---:B------:R-:W-:Y:S01]  /*0ba0*/  IMAD R0, R18.reuse, UR7, R0 ;  /* 0x0000000712007c24 */ /* 0x040fe2000f8e0200 */
[----:B------:R-:W-:Y:S01]  /*0bb0*/  ISETP.GE.AND P5, PT, R31, R4, PT ;  /* 0x000000041f00720c */ /* 0x000fe20003fa6270 */
[----:B------:R-:W-:Y:S01]  /*0bc0*/  IMAD.WIDE.U32 R8, R18, UR6, R2 ;  /* 0x0000000612087c25 */ /* 0x000fe2000f8e0002 */
[----:B------:R-:W-:-:S03]  /*0bd0*/  LEA R221, R221, UR4, 0x1 ;  /* 0x00000004dddd7c11 */ /* 0x000fc6000f8e08ff */
[----:B------:R-:W-:Y:S01]  /*0be0*/  @!P2 VIADD R16, R16, 0x1 ;  /* 0x000000011010a836 */ /* 0x000fe20000000000 */
[----:B------:R-:W-:Y:S01]  /*0bf0*/  ISETP.GE.AND P2, PT, R34, R4, PT ;  /* 0x000000042200720c */ /* 0x000fe20003f46270 */
[----:B------:R-:W-:Y:S01]  /*0c00*/  IMAD.IADD R7, R9, 0x1, R0 ;  /* 0x0000000109077824 */ /* 0x000fe200078e0200 */
[----:B------:R-:W-:Y:S11]  /*0c10*/  @P1 BRA `(.L_x_110) ;  /* 0x00000000004c1947 */ /* 0x000ff60003800000 */
        /* <DEDUP_REMOVED lines=12> */
[----:B--2---:R-:W-:Y:S02]  /*0ce0*/  LEA R4, P0, R2, UR6, 0x1 ;  /* 0x0000000602047c11 */ /* 0x004fe4000f8008ff */
[----:B------:R-:W-:-:S04]  /*0cf0*/  IADD3 R0, R3, R0, RZ ;  /* 0x0000000003007210 */ /* 0x000fc80007ffe0ff */
[----:B------:R-:W-:-:S05]  /*0d00*/  LEA.HI.X R5, R2, UR7, R0, 0x1, P0 ;  /* 0x0000000702057c11 */ /* 0x000fca00080f0c00 */
[----:B------:R-:W-:Y:S01]  /*0d10*/  @!PT LDS RZ, [RZ] ;  /* 0x00000000fffff984 */ /* 0x000fe20000000800 */
[----:B------:R-:W-:Y:S01]  /*0d20*/  @!PT LDS RZ, [RZ] ;  /* 0x00000000fffff984 */ /* 0x000fe20000000800 */
[----:B------:R-:W-:Y:S01]  /*0d30*/  @!PT LDS RZ, [RZ] ;  /* 0x00000000fffff984 */ /* 0x000fe20000000800 */
[----:B------:R4:W-:Y:S02]  /*0d40*/  LDGSTS.E.BYPASS.LTC128B.128 [R221], desc[UR8][R4.64] ;  /* 0x0000000004dd7fae */ /* 0x0009e4000b901d48 */
.L_x_110:
[----:B------:R-:W-:Y:S05]  /*0d50*/  BSYNC B0 ;  /* 0x0000000000007941 */ /* 0x000fea0003800000 */
.L_x_109:
[----:B------:R-:W-:Y:S04]  /*0d60*/  BSSY B0, `(.L_x_111) ;  /* 0x0000016000007945 */ /* 0x000fe80003800000 */
[----:B------:R-:W-:Y:S05]  /*0d70*/  @P3 BRA `(.L_x_112) ;  /* 0x0000000000503947 */ /* 0x000fea0003800000 */
[----:B------:R-:W-:Y:S02]  /*0d80*/  ULDC UR5, c[0x0][0x2d0] ;  /* 0x0000b40000057ab9 */ /* 0x000fe40000000800 */
[----:B------:R-:W-:-:S13]  /*0d90*/  ISETP.GE.AND P0, PT, R32, UR5, PT ;  /* 0x0000000520007c0c */ /* 0x000fda000bf06270 */
[----:B------:R1:W-:Y:S01]  /*0da0*/  @P0 STS.128 [R221+0x800], RZ ;  /* 0x000800ffdd000388 */ /* 0x0003e20000000c00 */
[----:B------:R-:W-:Y:S05]  /*0db0*/  @P0 BRA `(.L_x_112) ;  /* 0x0000000000400947 */ /* 0x000fea0003800000 */
[----:B--2-4-:R-:W-:Y:S01]  /*0dc0*/  IADD3 R4, P0, R36, 0x20, RZ ;  /* 0x0000002024047810 */ /* 0x014fe20007f1e0ff */
[----:B------:R-:W-:Y:S01]  /*0dd0*/  ULDC.64 UR6, c[0x0][0x240] ;  /* 0x0000900000067ab9 */ /* 0x000fe20000000a00 */
[----:B------:R-:W-:Y:S01]  /*0de0*/  MOV R3, R7 ;  /* 0x0000000700037202 */ /* 0x000fe20000000f00 */
[----:B------:R-:W-:Y:S02]  /*0df0*/  IMAD.MOV.U32 R2, RZ, RZ, R8 ;  /* 0x000000ffff027224 */ /* 0x000fe400078e0008 */
[----:B------:R-:W-:Y:S02]  /*0e00*/  IMAD.X R0, RZ, RZ, R37, P0 ;  /* 0x000000ffff007224 */ /* 0x000fe400000e0625 */
[----:B------:R-:W-:-:S04]  /*0e10*/  IMAD.WIDE.U32 R2, R4, UR6, R2 ;  /* 0x0000000604027c25 */ /* 0x000fc8000f8e0002 */
[----:B------:R-:W-:-:S04]  /*0e20*/  IMAD R0, R0, UR6, RZ ;  /* 0x0000000600007c24 */ /* 0x000fc8000f8e02ff */
        /* <DEDUP_REMOVED lines=9> */
.L_x_112:
[----:B------:R-:W-:Y:S05]  /*0ec0*/  BSYNC B0 ;  /* 0x0000000000007941 */ /* 0x000fea0003800000 */
.L_x_111:
        /* <DEDUP_REMOVED lines=22> */
.L_x_114:
[----:B------:R-:W-:Y:S05]  /*1030*/  BSYNC B0 ;  /* 0x0000000000007941 */ /* 0x000fea0003800000 */
.L_x_113:
        /* <DEDUP_REMOVED lines=8> */
[----:B------:R-:W-:Y:S01]  /*10c0*/  MOV R3, R7 ;  /* 0x0000000700037202 */ /* 0x000fe20000000f00 */
[----:B------:R-:W-:Y:S02]  /*10d0*/  IMAD.MOV.U32 R2, RZ, RZ, R8 ;  /* 0x000000ffff027224 */ /* 0x000fe400078e0008 */
[----:B------:R-:W-:Y:S02]  /*10e0*/  IMAD.X R0, RZ, RZ, R37, P0 ;  /* 0x000000ffff007224 */ /* 0x000fe400000e0625 */
[----:B--2-4-:R-:W-:-:S04]  /*10f0*/  IMAD.WIDE.U32 R4, R6, UR6, R2 ;  /* 0x0000000606047c25 */ /* 0x014fc8000f8e0002 */
        /* <DEDUP_REMOVED lines=10> */
.L_x_116:
[----:B------:R-:W-:Y:S05]  /*11a0*/  BSYNC B0 ;  /* 0x0000000000007941 */ /* 0x000fea0003800000 */
.L_x_115:
[----:B------:R-:W-:Y:S01]  /*11b0*/  ISETP.NE.AND P0, PT, R12, RZ, PT ;  /* 0x000000ff0c00720c */ /* 0x000fe20003f05270 */
[----:B------:R-:W-:Y:S01]  /*11c0*/  @P6 VIADD R16, R16, 0x1 ;  /* 0x0000000110106836 */ /* 0x000fe20000000000 */
[----:B------:R-:W-:Y:S01]  /*11d0*/  ISETP.NE.AND P1, PT, R29, RZ, PT ;  /* 0x000000ff1d00720c */ /* 0x000fe20003f25270 */
[-C--:B--2---:R-:W-:Y:S01]  /*11e0*/  IMAD.WIDE.U32 R2, R10, R116.reuse, R32 ;  /* 0x000000740a027225 */ /* 0x084fe200078e0020 */
[----:B------:R-:W-:Y:S01]  /*11f0*/  IADD3 R0, R53, 0x7f, RZ ;  /* 0x0000007f35007810 */ /* 0x000fe20007ffe0ff */
[----:B------:R-:W-:Y:S01]  /*1200*/  ULDC.64 UR6, c[0x0][0x260] ;  /* 0x0000980000067ab9 */ /* 0x000fe20000000a00 */
[C---:B------:R-:W-:Y:S01]  /*1210*/  SHF.L.U64.HI R190, R116.reuse, 0x7, R117 ;  /* 0x0000000774be7819 */ /* 0x040fe20000010275 */
[----:B------:R-:W-:Y:S01]  /*1220*/  IMAD.MOV.U32 R6, RZ, RZ, R16 ;  /* 0x000000ffff067224 */ /* 0x000fe200078e0010 */
[----:B----4-:R-:W-:Y:S01]  /*1230*/  SHF.R.S32.HI R5, RZ, 0x1f, R0 ;  /* 0x0000001fff057819 */ /* 0x010fe20000011400 */
[C---:B------:R-:W-:Y:S01]  /*1240*/  IMAD R4, R11.reuse, R116, RZ ;  /* 0x000000740b047224 */ /* 0x040fe200078e02ff */
[----:B------:R-:W-:Y:S01]  /*1250*/  SHF.L.U32 R182, R116, 0x7, RZ ;  /* 0x0000000774b67819 */ /* 0x000fe200000006ff */
[----:B------:R-:W-:Y:S01]  /*1260*/  IMAD R12, R11, R118, RZ ;  /* 0x000000760b0c7224 */ /* 0x000fe200078e02ff */
[----:B------:R-:W-:Y:S01]  /*1270*/  LEA.HI R191, R5, R0, RZ, 0x7 ;  /* 0x0000000005bf7211 */ /* 0x000fe200078f38ff */
[----:B------:R-:W-:Y:S01]  /*1280*/  IMAD R4, R10, R117, R4 ;  /* 0x000000750a047224 */ /* 0x000fe200078e0204 */
[----:B------:R-:W-:Y:S01]  /*1290*/  @!P0 IADD3 R6, -R6, RZ, RZ ;  /* 0x000000ff06068210 */ /* 0x000fe20007ffe1ff */
[----:B------:R-:W-:Y:S01]  /*12a0*/  IMAD R12, R10, R119, R12 ;  /* 0x000000770a0c7224 */ /* 0x000fe200078e020c */
[----:B------:R-:W-:Y:S01]  /*12b0*/  IADD3 R8, P0, R13, R2, RZ ;  /* 0x000000020d087210 */ /* 0x000fe20007f1e0ff */
[----:B------:R-:W-:Y:S01]  /*12c0*/  BSSY B0, `(.L_x_117) ;  /* 0x0000033000007945 */ /* 0x000fe20003800000 */
[----:B------:R-:W-:-:S02]  /*12d0*/  @P4 SHF.R.S32.HI R2, RZ, 0x1f, R27 ;  /* 0x0000001fff024819 */ /* 0x000fc4000001141b */
[----:B------:R-:W-:Y:S02]  /*12e0*/  @!P1 LOP3.LUT R6, RZ, R29, RZ, 0x33, !PT ;  /* 0x0000001dff069212 */ /* 0x000fe400078e33ff */
[----:B------:R-:W-:Y:S01]  /*12f0*/  IADD3.X R9, R17, R3, R4, P0, !PT ;  /* 0x0000000311097210 */ /* 0x000fe200007fe404 */
[-C--:B---3--:R-:W-:Y:S01]  /*1300*/  @P4 IMAD R0, R2, R14.reuse, RZ ;  /* 0x0000000e02004224 */ /* 0x088fe200078e02ff */
[----:B------:R-:W-:Y:S01]  /*1310*/  SHF.R.S32.HI R7, RZ, 0x1f, R6 ;  /* 0x0000001fff077819 */ /* 0x000fe20000011406 */
[----:B------:R-:W-:Y:S01]  /*1320*/  @P4 IMAD.WIDE.U32 R2, R27, R14, R18 ;  /* 0x0000000e1b024225 */ /* 0x000fe200078e0012 */
[----:B------:R-:W-:-:S03]  /*1330*/  LEA.HI.SX32 R52, R191, 0xffffffff, 0x19 ;  /* 0xffffffffbf347811 */ /* 0x000fc600078fcaff */
[----:B------:R-:W-:Y:S01]  /*1340*/  @P4 IMAD R0, R27, R15, R0 ;  /* 0x0000000f1b004224 */ /* 0x000fe200078e0200 */
[----:B------:R-:W-:Y:S01]  /*1350*/  @P4 LEA R14, P0, R2, R24, 0x2 ;  /* 0x00000018020e4211 */ /* 0x000fe200078010ff */
[----:B------:R-:W-:Y:S01]  /*1360*/  IMAD.WIDE.U32 R4, R10, R118, R32 ;  /* 0x000000760a047225 */ /* 0x000fe200078e0020 */
[----:B------:R-:W-:-:S03]  /*1370*/  SHF.R.S32.HI R13, RZ, 0x1f, R52 ;  /* 0x0000001fff0d7819 */ /* 0x000fc60000011434 */
[----:B------:R-:W-:Y:S01]  /*1380*/  @P4 IMAD.IADD R3, R3, 0x1, R0 ;  /* 0x0000000103034824 */ /* 0x000fe200078e0200 */
[----:B------:R-:W-:Y:S01]  /*1390*/  IADD3 R4, P1, R20, R4, RZ ;  /* 0x0000000414047210 */ /* 0x000fe20007f3e0ff */
[----:B------:R-:W-:Y:S02]  /*13a0*/  IMAD R0, R7, UR6, RZ ;  /* 0x0000000607007c24 */ /* 0x000fe4000f8e02ff */
[----:B------:R-:W-:Y:S01]  /*13b0*/  IMAD.WIDE.U32 R36, R6, UR6, R8 ;  /* 0x0000000606247c25 */ /* 0x000fe2000f8e0008 */
[----:B------:R-:W-:Y:S02]  /*13c0*/  @P4 LEA.HI.X R15, R2, R25, R3, 0x2, P0 ;  /* 0x00000019020f4211 */ /* 0x000fe400000f1403 */
[----:B------:R-:W-:Y:S01]  /*13d0*/  IADD3.X R5, R22, R5, R12, P1, !PT ;  /* 0x0000000516057210 */ /* 0x000fe20000ffe40c */
[----:B------:R-:W-:Y:S01]  /*13e0*/  IMAD R2, R6, UR7, R0 ;  /* 0x0000000706027c24 */ /* 0x000fe2000f8e0200 */
[----:B------:R-:W-:Y:S01]  /*13f0*/  ULDC.64 UR6, c[0x0][0x268] ;  /* 0x00009a0000067ab9 */ /* 0x000fe20000000a00 */
[----:B------:R-:W-:Y:S01]  /*1400*/  MOV R222, R36 ;  /* 0x0000002400de7202 */ /* 0x000fe20000000f00 */
[----:B------:R2:W-:Y:S01]  /*1410*/  STL.64 [R1+0x40], R36 ;  /* 0x0000402401007387 */ /* 0x0005e20000100a00 */
[----:B------:R-:W-:-:S02]  /*1420*/  IMAD.IADD R223, R37, 0x1, R2 ;  /* 0x0000000125df7824 */ /* 0x000fc400078e0202 */
[----:B------:R-:W-:-:S03]  /*1430*/  IMAD.WIDE.U32 R18, R6, UR6, R4 ;  /* 0x0000000606127c25 */ /* 0x000fc6000f8e0004 */
[----:B------:R2:W-:Y:S01]  /*1440*/  STL.64 [R1+0x30], R222 ;  /* 0x000030de01007387 */ /* 0x0005e20000100a00 */
[----:B------:R-:W-:Y:S02]  /*1450*/  IMAD R12, R52, -0x80, R53 ;  /* 0xffffff80340c7824 */ /* 0x000fe400078e0235 */
[----:B------:R-:W-:Y:S01]  /*1460*/  IMAD R0, R190, R52, RZ ;  /* 0x00000034be007224 */ /* 0x000fe200078e02ff */
[----:B------:R2:W-:Y:S01]  /*1470*/  STL.64 [R1+0x38], R18 ;  /* 0x0000381201007387 */ /* 0x0005e20000100a00 */
[----:B------:R-:W-:Y:S01]  /*1480*/  IMAD.WIDE.U32 R2, R52, R182, R222 ;  /* 0x000000b634027225 */ /* 0x000fe200078e00de */
[-C--:B------:R-:W-:Y:S02]  /*1490*/  ISETP.GE.AND P0, PT, R10, R12.reuse, PT ;  /* 0x0000000c0a00720c */ /* 0x080fe40003f06270 */
[----:B------:R-:W-:Y:S01]  /*14a0*/  ISETP.GE.AND P1, PT, R35, R12, PT ;  /* 0x0000000c2300720c */ /* 0x000fe20003f26270 */
[----:B------:R-:W-:Y:S01]  /*14b0*/  IMAD R8, R13, R182, R0 ;  /* 0x000000b60d087224 */ /* 0x000fe200078e0200 */
[-C--:B------:R-:W-:Y:S01]  /*14c0*/  ISETP.GE.AND P2, PT, R34, R12.reuse, PT ;  /* 0x0000000c2200720c */ /* 0x080fe20003f46270 */
[----:B------:R-:W-:Y:S01]  /*14d0*/  IMAD R0, R7, UR6, RZ ;  /* 0x0000000607007c24 */ /* 0x000fe2000f8e02ff */
[----:B------:R-:W-:Y:S01]  /*14e0*/  ISETP.GE.AND P3, PT, R31, R12, PT ;  /* 0x0000000c1f00720c */ /* 0x000fe20003f66270 */
[----:B------:R-:W-:-:S02]  /*14f0*/  IMAD.IADD R5, R3, 0x1, R8 ;  /* 0x0000000103057824 */ /* 0x000fc400078e0208 */
[----:B------:R-:W-:-:S04]  /*1500*/  IMAD R16, R6, UR7, R0 ;  /* 0x0000000706107c24 */ /* 0x000fc8000f8e0200 */
        /* <DEDUP_REMOVED lines=14> */
.L_x_118:
[----:B------:R-:W-:Y:S05]  /*15f0*/  BSYNC B0 ;  /* 0x0000000000007941 */ /* 0x000fea0003800000 */
.L_x_117:
        /* <DEDUP_REMOVED lines=12> */
[----:B----4-:R-:W-:Y:S01]  /*16c0*/  IMAD.X R7, R194, 0x1, R5, P0 ;  /* 0x00000001c2077824 */ /* 0x010fe200000e0605 */
[----:B------:R-:W-:-:S04]  /*16d0*/  LEA R6, P0, R0, UR6, 0x1 ;  /* 0x0000000600067c11 */ /* 0x000fc8000f8008ff */
[----:B------:R-:W-:-:S05]  /*16e0*/  LEA.HI.X R7, R0, UR7, R7, 0x1, P0 ;  /* 0x0000000700077c11 */ /* 0x000fca00080f0c07 */
[----:B------:R-:W-:Y:S01]  /*16f0*/  @!PT LDS RZ, [RZ] ;  /* 0x00000000fffff984 */ /* 0x000fe20000000800 */
[----:B------:R-:W-:Y:S01]  /*1700*/  @!PT LDS RZ, [RZ] ;  /* 0x00000000fffff984 */ /* 0x000fe20000000800 */
[----:B------:R-:W-:Y:S01]  /*1710*/  @!PT LDS RZ, [RZ] ;  /* 0x00000000fffff984 */ /* 0x000fe20000000800 */
[----:B------:R4:W-:Y:S04]  /*1720*/  LDGSTS.E.BYPASS.LTC128B.128 [R221+0x2800], desc[UR8][R6.64] ;  /* 0x0280000006dd7fae */ /* 0x0009e8000b901d48 */
.L_x_120:
[----:B------:R-:W-:Y:S05]  /*1730*/  BSYNC B0 ;  /* 0x0000000000007941 */ /* 0x000fea0003800000 */
.L_x_119:
        /* <DEDUP_REMOVED lines=8> */
[----:B----4-:R-:W-:Y:S02]  /*17c0*/  LEA.HI.X R7, R116, R5, R117, 0x6, P0 ;  /* 0x0000000574077211 */ /* 0x010fe400000f3475 */
[----:B------:R-:W-:-:S04]  /*17d0*/  LEA R6, P0, R0, UR6, 0x1 ;  /* 0x0000000600067c11 */ /* 0x000fc8000f8008ff */
[----:B------:R-:W-:-:S05]  /*17e0*/  LEA.HI.X R7, R0, UR7, R7, 0x1, P0 ;  /* 0x0000000700077c11 */ /* 0x000fca00080f0c07 */
[----:B------:R-:W-:Y:S01]  /*17f0*/  @!PT LDS RZ, [RZ] ;  /* 0x00000000fffff984 */ /* 0x000fe20000000800 */
[----:B------:R-:W-:Y:S01]  /*1800*/  @!PT LDS RZ, [RZ] ;  /* 0x00000000fffff984 */ /* 0x000fe20000000800 */
[----:B------:R-:W-:Y:S01]  /*1810*/  @!PT LDS RZ, [RZ] ;  /* 0x00000000fffff984 */ /* 0x000fe20000000800 */
[----:B------:R4:W-:Y:S04]  /*1820*/  LDGSTS.E.BYPASS.LTC128B.128 [R221+0x3000], desc[UR8][R6.64] ;  /* 0x0300000006dd7fae */ /* 0x0009e8000b901d48 */
.L_x_122:
[----:B------:R-:W-:Y:S05]  /*1830*/  BSYNC B0 ;  /* 0x0000000000007941 */ /* 0x000fea0003800000 */
.L_x_121:
        /* <DEDUP_REMOVED lines=17> */
.L_x_124:
[----:B------:R-:W-:Y:S05]  /*1950*/  BSYNC B0 ;  /* 0x0000000000007941 */ /* 0x000fea0003800000 */
.L_x_123:
[----:B-1----:R-:W-:Y:S01]  /*1960*/  LEA.HI R4, R28, R193, RZ, 0x4 ;  /* 0x000000c11c047211 */ /* 0x002fe200078f20ff */
[----:B------:R-:W0:Y:S03]  /*1970*/  LDGDEPBAR ;  /* 0x00000000000079af */ /* 0x000e260000000000 */
[----:B------:R-:W-:Y:S01]  /*1980*/  LOP3.LUT R0, R4, 0xfffffff0, RZ, 0xc0, !PT ;  /* 0xfffffff004007812 */ /* 0x000fe200078ec0ff */
[----:B------:R1:W5:Y:S01]  /*1990*/  @P4 LDG.E R180, desc[UR8][R14.64] ;  /* 0x000000080eb44981 */ /* 0x000362000c1e1900 */
[----:B------:R-:W-:Y:S01]  /*19a0*/  SHF.R.S32.HI R3, RZ, 0x4, R4 ;  /* 0x00000004ff037819 */ /* 0x000fe20000011404 */
[----:B------:R-:W-:Y:S01]  /*19b0*/  BSSY B0, `(.L_x_125) ;  /* 0x0000049000007945 */ /* 0x000fe20003800000 */
[----:B----4-:R-:W-:Y:S01]  /*19c0*/  LOP3.LUT R7, R26, 0xfffffff8, RZ, 0xc0, !PT ;  /* 0xfffffff81a077812 */ /* 0x010fe200078ec0ff */
[----:B------:R-:W-:Y:S01]  /*19d0*/  IMAD.IADD R0, R193, 0x1, -R0 ;  /* 0x00000001c1007824 */ /* 0x000fe200078e0a00 */
[----:B------:R-:W-:-:S02]  /*19e0*/  LEA.HI R4, R4, R3, RZ, 0x1 ;  /* 0x0000000304047211 */ /* 0x000fc400078f08ff */
[----:B------:R-:W-:Y:S01]  /*19f0*/  ISETP.GE.AND P0, PT, R10, R12, PT ;  /* 0x0000000c0a00720c */ /* 0x000fe20003f06270 */
[----:B------:R-:W-:Y:S01]  /*1a00*/  IMAD.IADD R7, R193, 0x1, -R7 ;  /* 0x00000001c1077824 */ /* 0x000fe200078e0a07 */
[----:B------:R-:W-:Y:S02]  /*1a10*/  LEA.HI R2, R0, R0, RZ, 0x1 ;  /* 0x0000000000027211 */ /* 0x000fe400078f08ff */
[----:B------:R-:W-:Y:S02]  /*1a20*/  LOP3.LUT R4, R4, 0xfffffffe, RZ, 0xc0, !PT ;  /* 0xfffffffe04047812 */ /* 0x000fe400078ec0ff */
[--C-:B------:R-:W-:Y:S02]  /*1a30*/  SHF.R.S32.HI R6, RZ, 0x1, R2.reuse ;  /* 0x00000001ff067819 */ /* 0x100fe40000011402 */
[----:B------:R-:W-:Y:S01]  /*1a40*/  SHF.R.S32.HI R5, RZ, 0x1f, R2 ;  /* 0x0000001fff057819 */ /* 0x000fe20000011402 */
[----:B------:R-:W-:Y:S01]  /*1a50*/  IMAD.IADD R8, R3, 0x1, -R4 ;  /* 0x0000000103087824 */ /* 0x000fe200078e0a04 */
[----:B------:R-:W-:-:S02]  /*1a60*/  LEA.HI R3, R7, R7, RZ, 0x1 ;  /* 0x0000000707037211 */ /* 0x000fc400078f08ff */
[----:B------:R-:W-:Y:S01]  /*1a70*/  LEA.HI R4, R5, R6, RZ, 0x2 ;  /* 0x0000000605047211 */ /* 0x000fe200078f10ff */
[----:B------:R-:W-:-:S04]  /*1a80*/  DEPBAR.LE SB0, 0x0 ;  /* 0x000080000000791a */ /* 0x000fc80000000000 */
[----:B------:R-:W-:Y:S01]  /*1a90*/  LOP3.LUT R2, R2, 0x7fffffe, RZ, 0xc0, !PT ;  /* 0x07fffffe02027812 */ /* 0x000fe200078ec0ff */
[----:B------:R-:W-:Y:S01]  /*1aa0*/  BAR.SYNC.DEFER_BLOCKING 0x0 ;  /* 0x0000000000007b1d */ /* 0x000fe20000010000 */
[----:B------:R-:W-:Y:S01]  /*1ab0*/  SHF.R.S32.HI R9, RZ, 0x1f, R0 ;  /* 0x0000001fff097819 */ /* 0x000fe20000011400 */
[----:B------:R-:W-:Y:S01]  /*1ac0*/  IMAD.SHL.U32 R5, R23, 0x8, RZ ;  /* 0x0000000817057824 */ /* 0x000fe200078e00ff */
[----:B------:R-:W-:Y:S01]  /*1ad0*/  SHF.R.S32.HI R11, RZ, 0x1, R3 ;  /* 0x00000001ff0b7819 */ /* 0x000fe20000011403 */
[----:B------:R-:W-:Y:S01]  /*1ae0*/  IMAD.IADD R55, R0, 0x1, -R2 ;  /* 0x0000000100377824 */ /* 0x000fe200078e0a02 */
[----:B------:R-:W-:Y:S02]  /*1af0*/  LOP3.LUT R4, R4, 0xfffffffc, RZ, 0xc0, !PT ;  /* 0xfffffffc04047812 */ /* 0x000fe400078ec0ff */
[----:B------:R-:W-:Y:S01]  /*1b00*/  LEA.HI R9, R9, R0, RZ, 0x3 ;  /* 0x0000000009097211 */ /* 0x000fe200078f18ff */
[----:B------:R-:W-:Y:S01]  /*1b10*/  IMAD.SHL.U32 R0, R11, 0x40, RZ ;  /* 0x000000400b007824 */ /* 0x000fe200078e00ff */
[----:B------:R-:W-:Y:S01]  /*1b20*/  LOP3.LUT R2, R3, 0x3fffffe, RZ, 0xc0, !PT ;  /* 0x03fffffe03027812 */ /* 0x000fe200078ec0ff */
[----:B------:R-:W-:Y:S01]  /*1b30*/  IMAD.IADD R10, R6, 0x1, -R4 ;  /* 0x00000001060a7824 */ /* 0x000fe200078e0a04 */
[-C--:B------:R-:W-:Y:S01]  /*1b40*/  ISETP.GE.AND P2, PT, R35, R12.reuse, PT ;  /* 0x0000000c2300720c */ /* 0x080fe20003f46270 */
[----:B------:R-:W-:Y:S01]  /*1b50*/  IMAD.SHL.U32 R6, R9, 0x20, RZ ;  /* 0x0000002009067824 */ /* 0x000fe200078e00ff */
[----:B------:R-:W-:Y:S01]  /*1b60*/  LOP3.LUT R0, R0, 0xc0, RZ, 0xc0, !PT ;  /* 0x000000c000007812 */ /* 0x000fe200078ec0ff */
[----:B------:R-:W-:Y:S01]  /*1b70*/  IMAD.IADD R3, R7, 0x1, -R2 ;  /* 0x0000000107037824 */ /* 0x000fe200078e0a02 */
[----:B------:R-:W-:Y:S01]  /*1b80*/  ISETP.GE.AND P3, PT, R34, R12, PT ;  /* 0x0000000c2200720c */ /* 0x000fe20003f66270 */
[----:B------:R-:W-:Y:S01]  /*1b90*/  IMAD.SHL.U32 R2, R10, 0x40, RZ ;  /* 0x000000400a027824 */ /* 0x000fe200078e00ff */
[----:B------:R-:W-:Y:S01]  /*1ba0*/  LOP3.LUT R5, R0, 0x8, R5, 0xf8, !PT ;  /* 0x0000000800057812 */ /* 0x000fe200078ef805 */
[----:B------:R-:W-:Y:S01]  /*1bb0*/  IMAD.SHL.U32 R7, R8, 0x8, RZ ;  /* 0x0000000808077824 */ /* 0x000fe200078e00ff */
[----:B------:R-:W-:-:S02]  /*1bc0*/  SHF.R.U32.HI R4, RZ, 0x3, R0 ;  /* 0x00000003ff047819 */ /* 0x000fc40000011600 */
[----:B------:R-:W-:Y:S01]  /*1bd0*/  LOP3.LUT R0, R2, 0xc0, RZ, 0xc0, !PT ;  /* 0x000000c002007812 */ /* 0x000fe200078ec0ff */
[----:B------:R-:W-:Y:S01]  /*1be0*/  IMAD R2, R8, 0x8, R3 ;  /* 0x0000000808027824 */ /* 0x000fe200078e0203 */
[----:B------:R-:W-:Y:S01]  /*1bf0*/  LOP3.LUT R3, R5, R4, RZ, 0x3c, !PT ;  /* 0x0000000405037212 */ /* 0x000fe200078e3cff */
[----:B------:R-:W-:Y:S01]  /*1c00*/  IMAD.IADD R8, R19, 0x1, R16 ;  /* 0x0000000113087824 */ /* 0x000fe200078e0210 */
[----:B------:R1:W-:Y:S01]  /*1c10*/  @P0 STS [R221+0x4000], RZ ;  /* 0x004000ffdd000388 */ /* 0x0003e20000000800 */
[----:B------:R-:W-:Y:S02]  /*1c20*/  LOP3.LUT R54, R6, 0xffffff00, RZ, 0xc0, !PT ;  /* 0xffffff0006367812 */ /* 0x000fe400078ec0ff */
[----:B------:R-:W-:Y:S01]  /*1c30*/  LOP3.LUT R5, R0, 0x8, R7, 0xf8, !PT ;  /* 0x0000000800057812 */ /* 0x000fe200078ef807 */
[----:B------:R1:W-:Y:S01]  /*1c40*/  STL [R1+0x50], R8 ;  /* 0x0000500801007387 */ /* 0x0003e20000100800 */
[----:B------:R-:W-:Y:S01]  /*1c50*/  SHF.R.U32.HI R4, RZ, 0x3, R0 ;  /* 0x00000003ff047819 */ /* 0x000fe20000011600 */
[----:B------:R-:W-:Y:S01]  /*1c60*/  IMAD.U32 R0, R2, 0x20, R3 ;  /* 0x0000002002007824 */ /* 0x000fe200078e0003 */
[----:B------:R-:W-:Y:S01]  /*1c70*/  ISETP.GE.AND P5, PT, R31, R12, PT ;  /* 0x0000000c1f00720c */ /* 0x000fe20003fa6270 */
[----:B------:R1:W-:Y:S01]  /*1c80*/  @P0 STS [R221+0x4004], RZ ;  /* 0x004004ffdd000388 */ /* 0x0003e20000000800 */
[----:B------:R-:W-:Y:S01]  /*1c90*/  IMAD R3, R13, R118, RZ ;  /* 0x000000760d037224 */ /* 0x000fe200078e02ff */
[----:B------:R-:W-:Y:S01]  /*1ca0*/  LOP3.LUT R189, R5, R4, RZ, 0x3c, !PT ;  /* 0x0000000405bd7212 */ /* 0x000fe200078e3cff */
[----:B------:R-:W-:Y:S01]  /*1cb0*/  IMAD R2, R181, 0x200, R54 ;  /* 0x00000200b5027824 */ /* 0x000fe200078e0236 */
[----:B------:R1:W-:Y:S01]  /*1cc0*/  @P0 STS.64 [R221+0x4008], RZ ;  /* 0x004008ffdd000388 */ /* 0x0003e20000000a00 */
[----:B------:R-:W-:Y:S01]  /*1cd0*/  IMAD.WIDE.U32 R6, R52, R118, RZ ;  /* 0x0000007634067225 */ /* 0x000fe200078e00ff */
[----:B------:R-:W-:-:S03]  /*1ce0*/  LEA R192, R0, UR4, 0x1 ;  /* 0x0000000400c07c11 */ /* 0x000fc6000f8e08ff */
[----:B------:R-:W-:Y:S01]  /*1cf0*/  IMAD R3, R52, R119, R3 ;  /* 0x0000007734037224 */ /* 0x000fe200078e0203 */
[----:B------:R-:W-:Y:S01]  /*1d00*/  LEA R4, P1, R6, R18, 0x7 ;  /* 0x0000001206047211 */ /* 0x000fe200078238ff */
[----:B------:R-:W-:Y:S02]  /*1d10*/  IMAD R2, R55, 0x20, R2 ;  /* 0x0000002037027824 */ /* 0x000fe400078e0202 */
[----:B------:R-:W-:Y:S02]  /*1d20*/  IMAD.IADD R3, R7, 0x1, R3 ;  /* 0x0000000107037824 */ /* 0x000fe400078e0203 */
[----:B------:R-:W-:-:S03]  /*1d30*/  IMAD.IADD R2, R189, 0x1, R2 ;  /* 0x00000001bd027824 */ /* 0x000fc600078e0202 */
[----:B------:R-:W-:Y:S02]  /*1d40*/  LEA.HI.X R5, R6, R8, R3, 0x7, P1 ;  /* 0x0000000806057211 */ /* 0x000fe400008f3c03 */
[----:B------:R-:W-:Y:S01]  /*1d50*/  LEA R195, R2, UR4, 0x1 ;  /* 0x0000000402c37c11 */ /* 0x000fe2000f8e08ff */
        /* <DEDUP_REMOVED lines=14> */
.L_x_126:
[----:B------:R-:W-:Y:S05]  /*1e40*/  BSYNC B0 ;  /* 0x0000000000007941 */ /* 0x000fea0003800000 */
.L_x_125:
        /* <DEDUP_REMOVED lines=16> */
.L_x_128:
[----:B------:R-:W-:Y:S05]  /*1f50*/  BSYNC B0 ;  /* 0x0000000000007941 */ /* 0x000fea0003800000 */
.L_x_127:
        /* <DEDUP_REMOVED lines=16> */
.L_x_130:
[----:B------:R-:W-:Y:S05]  /*2060*/  BSYNC B0 ;  /* 0x0000000000007941 */ /* 0x000fea0003800000 */
.L_x_129:
        /* <DEDUP_REMOVED lines=17> */
.L_x_132:
[----:B------:R-:W-:Y:S05]  /*2180*/  BSYNC B0 ;  /* 0x0000000000007941 */ /* 0x000fea0003800000 */
.L_x_131:
[----:B-1----:R-:W-:Y:S01]  /*2190*/  LDSM.16.M88.4 R12, [R195] ;  /* 0x00000000c30c783b */ /* 0x002fe20000000200 */
[----:B------:R-:W-:Y:S01]  /*21a0*/  LOP3.LUT P0, RZ, R11, 0x2, RZ, 0xc0, !PT ;  /* 0x000000020bff7812 */ /* 0x000fe2000780c0ff */
[----:B------:R-:W-:Y:S01]  /*21b0*/  IMAD.MOV.U32 R0, RZ, RZ, 0x10 ;  /* 0x00000010ff007424 */ /* 0x000fe200078e00ff */
[----:B------:R-:W-:Y:S01]  /*21c0*/  LOP3.LUT P1, RZ, R10, 0x2, RZ, 0xc0, !PT ;  /* 0x000000020aff7812 */ /* 0x000fe2000782c0ff */
[----:B--2---:R-:W1:Y:S01]  /*21d0*/  LDSM.16.M88.4 R36, [R192+0x2000] ;  /* 0x00200000c024783b */ /* 0x004e620000000200 */
[----:B------:R-:W-:Y:S02]  /*21e0*/  VIADD R2, R192, 0x2000 ;  /* 0x00002000c0027836 */ /* 0x000fe40000000000 */
[----:B------:R-:W-:Y:S01]  /*21f0*/  SEL R0, R0, 0xfffffff0, !P1 ;  /* 0xfffffff000007807 */ /* 0x000fe20004800000 */
[----:B------:R-:W2:Y:S01]  /*2200*/  LDSM.16.M88.4 R32, [R192+0x2400] ;  /* 0x00240000c020783b */ /* 0x000ea20000000200 */
[----:B------:R-:W-:-:S03]  /*2210*/  VIADD R197, R192, 0x2020 ;  /* 0x00002020c0c57836 */ /* 0x000fc60000000000 */
[----:B------:R-:W3:Y:S01]  /*2220*/  LDSM.16.M88.4 R28, [R192+0x2800] ;  /* 0x00280000c01c783b */ /* 0x000ee20000000200 */
[----:B------:R-:W-:Y:S02]  /*2230*/  IMAD R196, R0, 0x2, R195 ;  /* 0x0000000200c47824 */ /* 0x000fe400078e02c3 */
[----:B------:R-:W-:Y:S01]  /*2240*/  @P0 VIADD R197, R2, 0xffffffe0 ;  /* 0xffffffe002c50836 */ /* 0x000fe20000000000 */
[----:B------:R-:W4:Y:S01]  /*2250*/  LDSM.16.M88.4 R24, [R192+0x2c00] ;  /* 0x002c0000c018783b */ /* 0x000f220000000200 */
[----:B------:R-:W-:-:S03]  /*2260*/  LOP3.LUT R2, R183, 0xffffffe0, RZ, 0xc0, !PT ;  /* 0xffffffe0b7027812 */ /* 0x000fc600078ec0ff */
[----:B------:R-:W4:Y:S02]  /*2270*/  LDSM.16.M88.4 R20, [R192+0x3000] ;  /* 0x00300000c014783b */ /* 0x000f240000000200 */
[----:B------:R-:W-:Y:S02]  /*2280*/  IMAD.IADD R2, R193, 0x1, -R2 ;  /* 0x00000001c1027824 */ /* 0x000fe400078e0a02 */
[----:B------:R-:W4:Y:S03]  /*2290*/  LDSM.16.M88.4 R16, [R192+0x3400] ;  /* 0x00340000c010783b */ /* 0x000f260000000200 */
[----:B------:R-:W-:Y:S01]  /*22a0*/  SHF.R.S32.HI R3, RZ, 0x1f, R2 ;  /* 0x0000001fff037819 */ /* 0x000fe20000011402 */
[----:B------:R-:W4:Y:S03]  /*22b0*/  LDSM.16.M88.4 R40, [R192+0x3800] ;  /* 0x00380000c028783b */ /* 0x000f260000000200 */
[----:B------:R-:W-:Y:S01]  /*22c0*/  LEA.HI R3, R3, R2, RZ, 0x2 ;  /* 0x0000000203037211 */ /* 0x000fe200078f10ff */
[----:B------:R-:W4:Y:S01]  /*22d0*/  LDSM.16.M88.4 R44, [R192+0x3c00] ;  /* 0x003c0000c02c783b */ /* 0x000f220000000200 */
[----:B------:R-:W-:-:S03]  /*22e0*/  SHF.R.S32.HI R2, RZ, 0x1f, R181 ;  /* 0x0000001fff027819 */ /* 0x000fc600000114b5 */
[----:B------:R-:W4:Y:S01]  /*22f0*/  LDSM.16.M88.4 R8, [R195+0x1000] ;  /* 0x00100000c308783b */ /* 0x000f220000000200 */
[----:B------:R-:W-:-:S03]  /*2300*/  LEA.HI R2, R2, R181, RZ, 0x2 ;  /* 0x000000b502027211 */ /* 0x000fc600078f10ff */
[----:B------:R-:W-:Y:S01]  /*2310*/  LDSM.16.M88.4 R4, [R196] ;  /* 0x00000000c404783b */ /* 0x000fe20000000200 */
[----:B------:R-:W-:-:S03]  /*2320*/  LOP3.LUT R2, R2, 0xfffffffc, RZ, 0xc0, !PT ;  /* 0xfffffffc02027812 */ /* 0x000fc600078ec0ff */
[----:B------:R-:W4:Y:S01]  /*2330*/  LDSM.16.M88.4 R48, [R197] ;  /* 0x00000000c530783b */ /* 0x000f220000000200 */
[C---:B-1----:R-:W-:Y:S01]  /*2340*/  HMMA.16816.F32 R176, R12.reuse, R36, RZ ;  /* 0x000000240cb0723c */ /* 0x042fe200000018ff */
[----:B------:R-:W-:Y:S02]  /*2350*/  IMAD.IADD R2, R181, 0x1, -R2 ;  /* 0x00000001b5027824 */ /* 0x000fe400078e0a02 */
[----:B------:R-:W1:Y:S03]  /*2360*/  LDSM.16.M88.4 R56, [R197+0x400] ;  /* 0x00040000c538783b */ /* 0x000e660000000200 */
[C---:B--2---:R-:W-:Y:S01]  /*2370*/  HMMA.16816.F32 R172, R12.reuse, R32, RZ ;  /* 0x000000200cac723c */ /* 0x044fe200000018ff */
[----:B------:R-:W2:Y:S04]  /*2380*/  LDSM.16.M88.4 R60, [R197+0x800] ;  /* 0x00080000c53c783b */ /* 0x000ea80000000200 */
[----:B------:R-:W2:Y:S01]  /*2390*/  LDSM.16.M88.4 R64, [R197+0xc00] ;  /* 0x000c0000c540783b */ /* 0x000ea20000000200 */
[C---:B---3--:R-:W-:Y:S03]  /*23a0*/  HMMA.16816.F32 R168, R12.reuse, R28, RZ ;  /* 0x0000001c0ca8723c */ /* 0x048fe600000018ff */
[----:B------:R-:W3:Y:S03]  /*23b0*/  LDSM.16.M88.4 R68, [R197+0x1000] ;  /* 0x00100000c544783b */ /* 0x000ee60000000200 */
[C---:B----4-:R-:W-:Y:S01]  /*23c0*/  HMMA.16816.F32 R164, R12.reuse, R24, RZ ;  /* 0x000000180ca4723c */ /* 0x050fe200000018ff */
[----:B------:R-:W4:Y:S04]  /*23d0*/  LDSM.16.M88.4 R72, [R197+0x1400] ;  /* 0x00140000c548783b */ /* 0x000f280000000200 */
[----:B------:R-:W4:Y:S01]  /*23e0*/  LDSM.16.M88.4 R76, [R197+0x1800] ;  /* 0x00180000c54c783b */ /* 0x000f220000000200 */
[C---:B------:R-:W-:Y:S03]  /*23f0*/  HMMA.16816.F32 R160, R12.reuse, R20, RZ ;  /* 0x000000140ca0723c */ /* 0x040fe600000018ff */
[----:B------:R-:W4:Y:S03]  /*2400*/  LDSM.16.M88.4 R184, [R197+0x1c00] ;  /* 0x001c0000c5b8783b */ /* 0x000f260000000200 */
[C---:B------:R-:W-:Y:S01]  /*2410*/  HMMA.16816.F32 R156, R12.reuse, R16, RZ ;  /* 0x000000100c9c723c */ /* 0x040fe200000018ff */
[----:B------:R-:W4:Y:S04]  /*2420*/  LDSM.16.M88.4 R80, [R196+0x1000] ;  /* 0x00100000c450783b */ /* 0x000f280000000200 */
[----:B------:R-:W0:Y:S01]  /*2430*/  LDGDEPBAR ;  /* 0x00000000000079af */ /* 0x000e220000000000 */
[C---:B------:R-:W-:Y:S06]  /*2440*/  HMMA.16816.F32 R128, R12.reuse, R40, RZ ;  /* 0x000000280c80723c */ /* 0x040fec00000018ff */
[C---:B------:R-:W-:Y:S06]  /*2450*/  HMMA.16816.F32 R120, R12.reuse, R44, RZ ;  /* 0x0000002c0c78723c */ /* 0x040fec00000018ff */
[C---:B------:R-:W-:Y:S06]  /*2460*/  HMMA.16816.F32 R152, R12.reuse, R38, RZ ;  /* 0x000000260c98723c */ /* 0x040fec00000018ff */
[----:B------:R-:W-:Y:S01]  /*2470*/  HMMA.16816.F32 R148, R12, R34, RZ ;  /* 0x000000220c94723c */ /* 0x000fe200000018ff */
[----:B------:R-:W-:-:S05]  /*2480*/  DEPBAR.LE SB0, 0x0 ;  /* 0x000080000000791a */ /* 0x000fca0000000000 */
        /* <DEDUP_REMOVED lines=15> */
[C---:B------:R-:W-:Y:S06]  /*2580*/  HMMA.16816.F32 R176, R4.reuse, R48, R176 ;  /* 0x0000003004b0723c */ /* 0x040fec00000018b0 */
[C---:B-1----:R-:W-:Y:S06]  /*2590*/  HMMA.16816.F32 R172, R4.reuse, R56, R172 ;  /* 0x0000003804ac723c */ /* 0x042fec00000018ac */
[C---:B--2---:R-:W-:Y:S06]  /*25a0*/  HMMA.16816.F32 R168, R4.reuse, R60, R168 ;  /* 0x0000003c04a8723c */ /* 0x044fec00000018a8 */
[C---:B------:R-:W-:Y:S06]  /*25b0*/  HMMA.16816.F32 R164, R4.reuse, R64, R164 ;  /* 0x0000004004a4723c */ /* 0x040fec00000018a4 */
[C---:B---3--:R-:W-:Y:S06]  /*25c0*/  HMMA.16816.F32 R160, R4.reuse, R68, R160 ;  /* 0x0000004404a0723c */ /* 0x048fec00000018a0 */
[C---:B----4-:R-:W-:Y:S06]  /*25d0*/  HMMA.16816.F32 R208, R4.reuse, R72, R156 ;  /* 0x0000004804d0723c */ /* 0x050fec000000189c */
        /* <DEDUP_REMOVED lines=8> */
[----:B------:R-:W-:Y:S01]  /*2660*/  HMMA.16816.F32 R248, R4, R78, R124 ;  /* 0x0000004e04f8723c */ /* 0x000fe2000000187c */
[----:B------:R-:W-:-:S05]  /*2670*/  IMAD.MOV.U32 R132, RZ, RZ, RZ ;  /* 0x000000ffff847224 */ /* 0x000fca00078e00ff */
[----:B------:R-:W-:Y:S01]  /*2680*/  HMMA.16816.F32 R112, R4, R186, R112 ;  /* 0x000000ba0470723c */ /* 0x000fe20000001870 */
[----:B------:R-:W1:Y:S05]  /*2690*/  @P4 LDC R4, c[0x0][0x2e8] ;  /* 0x0000ba00ff044b82 */ /* 0x000e6a0000000800 */
[----:B------:R-:W-:Y:S01]  /*26a0*/  HMMA.16816.F32 R12, R8, R44, RZ ;  /* 0x0000002c080c723c */ /* 0x000fe200000018ff */
[----:B------:R-:W-:-:S05]  /*26b0*/  SHF.R.S32.HI R7, RZ, 0x2, R3 ;  /* 0x00000002ff077819 */ /* 0x000fca0000011403 */
[C---:B------:R-:W-:Y:S01]  /*26c0*/  HMMA.16816.F32 R92, R8.reuse, R28, RZ ;  /* 0x0000001c085c723c */ /* 0x040fe200000018ff */
[----:B------:R-:W-:Y:S01]  /*26d0*/  IMAD R3, R181, 0x10, R7 ;  /* 0x00000010b5037824 */ /* 0x000fe200078e0207 */
[----:B------:R-:W-:Y:S01]  /*26e0*/  STL [R1+0x70], R7 ;  /* 0x0000700701007387 */ /* 0x000fe20000100800 */
[----:B------:R-:W-:Y:S02]  /*26f0*/  IMAD R181, R55, 0x20, R54 ;  /* 0x0000002037b57824 */ /* 0x000fe400078e0236 */
[----:B------:R-:W-:Y:S01]  /*2700*/  IMAD.IADD R252, R252, 0x1, R3 ;  /* 0x00000001fcfc7824 */ /* 0x000fe200078e0203 */
[C---:B------:R-:W-:Y:S01]  /*2710*/  HMMA.16816.F32 R88, R8.reuse, R30, RZ ;  /* 0x0000001e0858723c */ /* 0x040fe200000018ff */
[----:B------:R2:W-:Y:S05]  /*2720*/  STL [R1+0x74], R2 ;  /* 0x0000740201007387 */ /* 0x0005ea0000100800 */
[----:B------:R-:W-:Y:S01]  /*2730*/  HMMA.16816.F32 R28, R8, R18, RZ ;  /* 0x00000012081c723c */ /* 0x000fe200000018ff */
[----:B-1----:R-:W1:Y:S01]  /*2740*/  @P4 MUFU.RCP R4, R4 ;  /* 0x0000000400044308 */ /* 0x002e620000001000 */
[----:B------:R-:W-:-:S02]  /*2750*/  IMAD.MOV.U32 R5, RZ, RZ, R112 ;  /* 0x000000ffff057224 */ /* 0x000fc400078e0070 */
[----:B------:R-:W-:Y:S02]  /*2760*/  IMAD.MOV.U32 R6, RZ, RZ, R113 ;  /* 0x000000ffff067224 */ /* 0x000fe400078e0071 */
[----:B------:R-:W-:Y:S01]  /*2770*/  HMMA.16816.F32 R16, R8, R40, RZ ;  /* 0x000000280810723c */ /* 0x000fe200000018ff */
[----:B------:R-:W-:Y:S02]  /*2780*/  IMAD.MOV.U32 R199, RZ, RZ, R114 ;  /* 0x000000ffffc77224 */ /* 0x000fe400078e0072 */
[----:B------:R-:W-:Y:S02]  /*2790*/  IMAD.MOV.U32 R183, RZ, RZ, R6 ;  /* 0x000000ffffb77224 */ /* 0x000fe400078e0006 */
[----:B------:R-:W-:Y:S01]  /*27a0*/  IMAD.MOV.U32 R198, RZ, RZ, R115 ;  /* 0x000000ffffc67224 */ /* 0x000fe200078e0073 */
[----:B------:R-:W-:Y:S06]  /*27b0*/  HMMA.16816.F32 R228, R80, R72, R20 ;  /* 0x0000004850e4723c */ /* 0x000fec0000001814 */
[----:B------:R-:W-:Y:S01]  /*27c0*/  HMMA.16816.F32 R40, R8, R42, RZ ;  /* 0x0000002a0828723c */ /* 0x000fe200000018ff */
[----:B------:R-:W-:-:S02]  /*27d0*/  IMAD.SHL.U32 R23, R193, 0x2, RZ ;  /* 0x00000002c1177824 */ /* 0x000fc400078e00ff */
[----:B-1---5:R-:W-:Y:S01]  /*27e0*/  @P4 FMUL.FTZ R132, R180, R4 ;  /* 0x00000004b4844220 */ /* 0x022fe20000410000 */
[----:B------:R-:W-:Y:S02]  /*27f0*/  IMAD.MOV.U32 R193, RZ, RZ, R5 ;  /* 0x000000ffffc17224 */ /* 0x000fe400078e0005 */
[----:B------:R-:W-:Y:S01]  /*2800*/  LOP3.LUT R23, R23, 0x6, RZ, 0xc0, !PT ;  /* 0x0000000617177812 */ /* 0x000fe200078ec0ff */
[----:B------:R-:W-:Y:S04]  /*2810*/  HMMA.16816.F32 R200, R8, R46, RZ ;  /* 0x0000002e08c8723c */ /* 0x000fe800000018ff */
[----:B------:R-:W-:Y:S02]  /*2820*/  IMAD R23, R52, 0x80, R23 ;  /* 0x0000008034177824 */ /* 0x000fe400078e0217 */
[----:B------:R-:W-:Y:S01]  /*2830*/  HMMA.16816.F32 R244, R80, R184, R12 ;  /* 0x000000b850f4723c */ /* 0x000fe2000000180c */
[----:B------:R-:W-:-:S02]  /*2840*/  IMAD.MOV.U32 R9, RZ, RZ, R122 ;  /* 0x000000ffff097224 */ /* 0x000fc400078e007a */
[----:B------:R-:W-:Y:S01]  /*2850*/  IMAD.MOV.U32 R8, RZ, RZ, R121 ;  /* 0x000000ffff087224 */ /* 0x000fe200078e0079 */
[CC--:B------:R-:W-:Y:S01]  /*2860*/  ISETP.GE.AND P1, PT, R23.reuse, R53.reuse, PT ;  /* 0x000000351700720c */ /* 0x0c0fe20003f26270 */
[----:B------:R-:W-:Y:S01]  /*2870*/  VIADD R21, R23, 0x10 ;  /* 0x0000001017157836 */ /* 0x000fe20000000000 */
[C---:B------:R-:W-:Y:S01]  /*2880*/  HMMA.16816.F32 R236, R80.reuse, R76, R16 ;  /* 0x0000004c50ec723c */ /* 0x040fe20000001810 */
[----:B------:R-:W-:Y:S01]  /*2890*/  IMAD.MOV.U32 R184, RZ, RZ, R9 ;  /* 0x000000ffffb87224 */ /* 0x000fe200078e0009 */
[----:B------:R-:W-:Y:S01]  /*28a0*/  IADD3 R15, R53, R252, -R188 ;  /* 0x000000fc350f7210 */ /* 0x000fe20007ffe8bc */
[----:B------:R-:W-:Y:S01]  /*28b0*/  VIADD R9, R23, 0x1 ;  /* 0x0000000117097836 */ /* 0x000fe20000000000 */
[-C--:B------:R-:W-:Y:S01]  /*28c0*/  ISETP.GE.AND P6, PT, R21, R53.reuse, PT ;  /* 0x000000351500720c */ /* 0x080fe20003fc6270 */
[C---:B------:R-:W-:Y:S01]  /*28d0*/  VIADD R14, R23.reuse, 0x8 ;  /* 0x00000008170e7836 */ /* 0x040fe20000000000 */
[C---:B------:R-:W-:Y:S01]  /*28e0*/  HMMA.16816.F32 R240, R80.reuse, R78, R40 ;  /* 0x0000004e50f0723c */ /* 0x040fe20000001828 */
[----:B------:R-:W-:Y:S01]  /*28f0*/  VIADD R16, R23, 0x9 ;  /* 0x0000000917107836 */ /* 0x000fe20000000000 */
[-C--:B------:R-:W-:Y:S01]  /*2900*/  ISETP.GE.AND P0, PT, R9, R53.reuse, PT ;  /* 0x000000350900720c */ /* 0x080fe20003f06270 */
[C---:B--2---:R-:W-:Y:S01]  /*2910*/  IMAD.IADD R2, R15.reuse, 0x1, -R9 ;  /* 0x000000010f027824 */ /* 0x044fe200078e0a09 */
[----:B------:R-:W-:Y:S01]  /*2920*/  ISETP.GE.AND P3, PT, R14, R53, PT ;  /* 0x000000350e00720c */ /* 0x000fe20003f66270 */
[C---:B------:R-:W-:Y:S01]  /*2930*/  IMAD.IADD R3, R15.reuse, 0x1, -R23 ;  /* 0x000000010f037824 */ /* 0x040fe200078e0a17 */
[C---:B------:R-:W-:Y:S01]  /*2940*/  HMMA.16816.F32 R216, R80.reuse, R68, R24 ;  /* 0x0000004450d8723c */ /* 0x040fe20000001818 */
[C---:B------:R-:W-:Y:S01]  /*2950*/  IMAD.IADD R5, R15.reuse, 0x1, -R14 ;  /* 0x000000010f057824 */ /* 0x040fe200078e0a0e */
[----:B------:R-:W-:Y:S01]  /*2960*/  IABS R4, R2 ;  /* 0x0000000200047213 */ /* 0x000fe20000000000 */
[----:B------:R-:W-:Y:S01]  /*2970*/  IMAD.MOV.U32 R180, RZ, RZ, R8 ;  /* 0x000000ffffb47224 */ /* 0x000fe200078e0008 */
[----:B------:R-:W-:Y:S01]  /*2980*/  IABS R7, R3 ;  /* 0x0000000300077213 */ /* 0x000fe20000000000 */
[C---:B------:R-:W-:Y:S01]  /*2990*/  IMAD.IADD R6, R15.reuse, 0x1, -R16 ;  /* 0x000000010f067824 */ /* 0x040fe200078e0a10 */
[----:B------:R-:W-:Y:S01]  /*29a0*/  IABS R3, R5 ;  /* 0x0000000500037213 */ /* 0x000fe20000000000 */
[----:B------:R-:W-:Y:S01]  /*29b0*/  IMAD.IADD R8, R15, 0x1, -R21 ;  /* 0x000000010f087824 */ /* 0x000fe200078e0a15 */
[C---:B------:R-:W-:Y:S01]  /*29c0*/  HMMA.16816.F32 R212, R80.reuse, R70, R32 ;  /* 0x0000004650d4723c */ /* 0x040fe20000001820 */
[----:B------:R-:W-:Y:S01]  /*29d0*/  IMAD.MOV.U32 R46, RZ, RZ, R120 ;  /* 0x000000ffff2e7224 */ /* 0x000fe200078e0078 */
[----:B------:R-:W-:Y:S01]  /*29e0*/  IABS R2, R6 ;  /* 0x0000000600027213 */ /* 0x000fe20000000000 */
[----:B------:R-:W-:Y:S01]  /*29f0*/  IMAD.MOV.U32 R6, RZ, RZ, R4 ;  /* 0x000000ffff067224 */ /* 0x000fe200078e0004 */
[----:B------:R-:W-:Y:S01]  /*2a00*/  IABS R5, R8 ;  /* 0x0000000800057213 */ /* 0x000fe20000000000 */
[----:B------:R-:W-:Y:S01]  /*2a10*/  IMAD.MOV.U32 R4, RZ, RZ, R3 ;  /* 0x000000ffff047224 */ /* 0x000fe200078e0003 */
[----:B------:R-:W-:Y:S01]  /*2a20*/  HMMA.16816.F32 R100, R80, R56, R100 ;  /* 0x000000385064723c */ /* 0x000fe20000001864 */
[----:B------:R-:W-:Y:S01]  /*2a30*/  IMAD.MOV.U32 R3, RZ, RZ, R2 ;  /* 0x000000ffff037224 */ /* 0x000fe200078e0002 */
[----:B------:R-:W-:Y:S01]  /*2a40*/  I2FP.F32.S32 R6, R6 ;  /* 0x0000000600067245 */ /* 0x000fe20000201400 */
[----:B------:R-:W-:Y:S01]  /*2a50*/  IMAD.MOV.U32 R2, RZ, RZ, R5 ;  /* 0x000000ffff027224 */ /* 0x000fe200078e0005 */
[----:B------:R-:W-:Y:S01]  /*2a60*/  I2FP.F32.S32 R7, R7 ;  /* 0x0000000700077245 */ /* 0x000fe20000201400 */
[C---:B------:R-:W-:Y:S01]  /*2a70*/  VIADD R43, R23.reuse, 0x11 ;  /* 0x00000011172b7836 */ /* 0x040fe20000000000 */
[----:B------:R-:W-:Y:S01]  /*2a80*/  I2FP.F32.S32 R3, R3 ;  /* 0x0000000300037245 */ /* 0x000fe20000201400 */
[----:B------:R-:W-:Y:S01]  /*2a90*/  FFMA.FTZ R42, R6, -R132, R177 ;  /* 0x80000084062a7223 */ /* 0x000fe200000100b1 */
[----:B------:R-:W-:Y:S01]  /*2aa0*/  I2FP.F32.S32 R2, R2 ;  /* 0x0000000200027245 */ /* 0x000fe20000201400 */
[----:B------:R-:W-:Y:S01]  /*2ab0*/  IMAD.MOV.U32 R177, RZ, RZ, R46 ;  /* 0x000000ffffb17224 */ /* 0x000fe200078e002e */
[----:B------:R-:W-:Y:S01]  /*2ac0*/  I2FP.F32.S32 R4, R4 ;  /* 0x0000000400047245 */ /* 0x000fe20000201400 */
[----:B------:R-:W-:-:S02]  /*2ad0*/  VIADD R46, R23, 0x18 ;  /* 0x00000018172e7836 */ /* 0x000fc40000000000 */
[-C--:B------:R-:W-:Y:S01]  /*2ae0*/  FFMA.FTZ R55, R3, -R132.reuse, R153 ;  /* 0x8000008403377223 */ /* 0x080fe20000010099 */
[C---:B------:R-:W-:Y:S02]  /*2af0*/  VIADD R24, R23.reuse, 0x19 ;  /* 0x0000001917187836 */ /* 0x040fe40000000000 */
[-C--:B------:R-:W-:Y:S01]  /*2b00*/  FFMA.FTZ R57, R2, -R132.reuse, R172 ;  /* 0x8000008402397223 */ /* 0x080fe200000100ac */
[----:B------:R-:W-:Y:S02]  /*2b10*/  VIADD R34, R23, 0x20 ;  /* 0x0000002017227836 */ /* 0x000fe40000000000 */
[-C--:B------:R-:W-:Y:S01]  /*2b20*/  FFMA.FTZ R27, R7, -R132.reuse, R176 ;  /* 0x80000084071b7223 */ /* 0x080fe200000100b0 */
[----:B------:R-:W-:Y:S02]  /*2b30*/  VIADD R35, R23, 0x21 ;  /* 0x0000002117237836 */ /* 0x000fe40000000000 */
[----:B------:R-:W-:Y:S01]  /*2b40*/  FFMA.FTZ R41, R4, -R132, R152 ;  /* 0x8000008404297223 */ /* 0x000fe20000010098 */
[C---:B------:R-:W-:Y:S01]  /*2b50*/  IMAD.IADD R3, R15.reuse, 0x1, -R43 ;  /* 0x000000010f037824 */ /* 0x040fe200078e0a2b */
[C---:B------:R-:W-:Y:S01]  /*2b60*/  HMMA.16816.F32 R112, R80.reuse, R62, R88 ;  /* 0x0000003e5070723c */ /* 0x040fe20000001858 */
[C---:B------:R-:W-:Y:S01]  /*2b70*/  IMAD.IADD R2, R15.reuse, 0x1, -R46 ;  /* 0x000000010f027824 */ /* 0x040fe200078e0a2e */
[----:B------:R-:W-:Y:S01]  /*2b80*/  ISETP.GE.AND P4, PT, R16, R53, PT ;  /* 0x000000351000720c */ /* 0x000fe20003f86270 */
[C---:B------:R-:W-:Y:S01]  /*2b90*/  IMAD.IADD R5, R15.reuse, 0x1, -R24 ;  /* 0x000000010f057824 */ /* 0x040fe200078e0a18 */
[----:B------:R-:W-:Y:S01]  /*2ba0*/  IABS R7, R3 ;  /* 0x0000000300077213 */ /* 0x000fe20000000000 */
[C---:B------:R-:W-:Y:S01]  /*2bb0*/  IMAD.IADD R6, R15.reuse, 0x1, -R34 ;  /* 0x000000010f067824 */ /* 0x040fe200078e0a22 */
[----:B------:R-:W-:Y:S01]  /*2bc0*/  IABS R4, R2 ;  /* 0x0000000200047213 */ /* 0x000fe20000000000 */
[----:B------:R-:W-:Y:S01]  /*2bd0*/  IMAD.IADD R8, R15, 0x1, -R35 ;  /* 0x000000010f087824 */ /* 0x000fe200078e0a23 */
[----:B------:R-:W-:Y:S01]  /*2be0*/  IABS R3, R5 ;  /* 0x0000000500037213 */ /* 0x000fe20000000000 */
[----:B------:R-:W-:Y:S01]  /*2bf0*/  IMAD.MOV.U32 R45, RZ, RZ, R201 ;  /* 0x000000ffff2d7224 */ /* 0x000fe200078e00c9 */
[----:B------:R-:W-:Y:S01]  /*2c00*/  IABS R2, R6 ;  /* 0x0000000600027213 */ /* 0x000fe20000000000 */
[----:B------:R-:W-:Y:S01]  /*2c10*/  IMAD.MOV.U32 R6, RZ, RZ, R4 ;  /* 0x000000ffff067224 */ /* 0x000fe200078e0004 */
[----:B------:R-:W-:Y:S01]  /*2c20*/  IABS R5, R8 ;  /* 0x0000000800057213 */ /* 0x000fe20000000000 */
[----:B------:R-:W-:Y:S01]  /*2c30*/  IMAD.MOV.U32 R4, RZ, RZ, R3 ;  /* 0x000000ffff047224 */ /* 0x000fe200078e0003 */
[----:B------:R-:W-:Y:S01]  /*2c40*/  I2FP.F32.S32 R7, R7 ;  /* 0x0000000700077245 */ /* 0x000fe20000201400 */
        /* <DEDUP_REMOVED lines=9> */
[----:B------:R-:W-:Y:S01]  /*2ce0*/  HMMA.16816.F32 R96, R80, R58, R96 ;  /* 0x0000003a5060723c */ /* 0x000fe20000001860 */
[----:B------:R-:W-:-:S02]  /*2cf0*/  VIADD R40, R23, 0x29 ;  /* 0x0000002917287836 */ /* 0x000fc40000000000 */
[-C--:B------:R-:W-:Y:S01]  /*2d00*/  FFMA.FTZ R56, R7, -R132.reuse, R173 ;  /* 0x8000008407387223 */ /* 0x080fe200000100ad */
[----:B------:R-:W-:Y:S02]  /*2d10*/  IMAD.MOV.U32 R47, RZ, RZ, R123 ;  /* 0x000000ffff2f7224 */ /* 0x000fe400078e007b */
[-C--:B------:R-:W-:Y:S01]  /*2d20*/  FFMA.FTZ R63, R2, -R132.reuse, R169 ;  /* 0x80000084023f7223 */ /* 0x080fe200000100a9 */
[C---:B------:R-:W-:Y:S01]  /*2d30*/  VIADD R52, R23.reuse, 0x30 ;  /* 0x0000003017347836 */ /* 0x040fe20000000000 */
[C---:B------:R-:W-:Y:S01]  /*2d40*/  HMMA.16816.F32 R200, R80.reuse, R64, R36 ;  /* 0x0000004050c8723c */ /* 0x040fe20000001824 */
[----:B------:R-:W-:Y:S02]  /*2d50*/  IMAD.MOV.U32 R130, RZ, RZ, R44 ;  /* 0x000000ffff827224 */ /* 0x000fe400078e002c */
[-C--:B------:R-:W-:Y:S01]  /*2d60*/  FFMA.FTZ R59, R6, -R132.reuse, R148 ;  /* 0x80000084063b7223 */ /* 0x080fe20000010094 */
[C---:B------:R-:W-:Y:S02]  /*2d70*/  VIADD R54, R23.reuse, 0x31 ;  /* 0x0000003117367836 */ /* 0x040fe40000000000 */
[-C--:B------:R-:W-:Y:S01]  /*2d80*/  FFMA.FTZ R58, R4, -R132.reuse, R149 ;  /* 0x80000084043a7223 */ /* 0x080fe20000010095 */
[C---:B------:R-:W-:Y:S01]  /*2d90*/  VIADD R44, R23.reuse, 0x38 ;  /* 0x00000038172c7836 */ /* 0x040fe20000000000 */
[C---:B------:R-:W-:Y:S01]  /*2da0*/  HMMA.16816.F32 R120, R80.reuse, R60, R92 ;  /* 0x0000003c5078723c */ /* 0x040fe2000000185c */
[----:B------:R-:W-:Y:S01]  /*2db0*/  VIADD R38, R23, 0x28 ;  /* 0x0000002817267836 */ /* 0x000fe20000000000 */
[-C--:B------:R-:W-:Y:S01]  /*2dc0*/  ISETP.GE.AND P5, PT, R24, R53.reuse, PT ;  /* 0x000000351800720c */ /* 0x080fe20003fa6270 */
[C---:B------:R-:W-:Y:S01]  /*2dd0*/  IMAD.IADD R2, R15.reuse, 0x1, -R40 ;  /* 0x000000010f027824 */ /* 0x040fe200078e0a28 */
[----:B------:R-:W-:Y:S01]  /*2de0*/  ISETP.GE.AND P2, PT, R34, R53, PT ;  /* 0x000000352200720c */ /* 0x000fe20003f46270 */
[----:B------:R-:W-:Y:S01]  /*2df0*/  IMAD.IADD R5, R15, 0x1, -R52 ;  /* 0x000000010f057824 */ /* 0x000fe200078e0a34 */
[C---:B------:R-:W-:Y:S01]  /*2e00*/  HMMA.16816.F32 R108, R80.reuse, R48, R108 ;  /* 0x00000030506c723c */ /* 0x040fe2000000186c */
[----:B------:R-:W-:Y:S01]  /*2e10*/  FFMA.FTZ R60, R3, -R132, R168 ;  /* 0x80000084033c7223 */ /* 0x000fe200000100a8 */
[C---:B------:R-:W-:Y:S01]  /*2e20*/  IMAD.IADD R3, R15.reuse, 0x1, -R38 ;  /* 0x000000010f037824 */ /* 0x040fe200078e0a26 */
[----:B------:R-:W-:Y:S01]  /*2e30*/  IABS R4, R2 ;  /* 0x0000000200047213 */ /* 0x000fe20000000000 */
[C---:B------:R-:W-:Y:S01]  /*2e40*/  IMAD.IADD R6, R15.reuse, 0x1, -R54 ;  /* 0x000000010f067824 */ /* 0x040fe200078e0a36 */
[----:B------:R-:W-:Y:S01]  /*2e50*/  MOV R95, R45 ;  /* 0x0000002d005f7202 */ /* 0x000fe20000000f00 */
[----:B------:R-:W-:Y:S01]  /*2e60*/  IMAD.IADD R8, R15, 0x1, -R44 ;  /* 0x000000010f087824 */ /* 0x000fe200078e0a2c */
[----:B------:R-:W-:Y:S01]  /*2e70*/  IABS R7, R3 ;  /* 0x0000000300077213 */ /* 0x000fe20000000000 */
[----:B------:R-:W-:Y:S01]  /*2e80*/  IMAD.MOV.U32 R185, RZ, RZ, R47 ;  /* 0x000000ffffb97224 */ /* 0x000fe200078e002f */
[----:B------:R-:W-:Y:S01]  /*2e90*/  IABS R3, R5 ;  /* 0x0000000500037213 */ /* 0x000fe20000000000 */
[C---:B------:R-:W-:Y:S01]  /*2ea0*/  VIADD R45, R23.reuse, 0x39 ;  /* 0x00000039172d7836 */ /* 0x040fe20000000000 */
        /* <DEDUP_REMOVED lines=11> */
[C---:B------:R-:W-:Y:S01]  /*2f60*/  VIADD R48, R23.reuse, 0x41 ;  /* 0x0000004117307836 */ /* 0x040fe20000000000 */
[----:B------:R-:W-:Y:S01]  /*2f70*/  I2FP.F32.S32 R2, R2 ;  /* 0x0000000200027245 */ /* 0x000fe20000201400 */
[----:B------:R-:W-:Y:S01]  /*2f80*/  VIADD R49, R23, 0x48 ;  /* 0x0000004817317836 */ /* 0x000fe20000000000 */
[----:B------:R-:W-:Y:S01]  /*2f90*/  I2FP.F32.S32 R4, R4 ;  /* 0x0000000400047245 */ /* 0x000fe20000201400 */
[----:B------:R-:W-:Y:S01]  /*2fa0*/  FFMA.FTZ R69, R3, -R132, R165 ;  /* 0x8000008403457223 */ /* 0x000fe200000100a5 */
[----:B------:R-:W-:-:S02]  /*2fb0*/  VIADD R50, R23, 0x49 ;  /* 0x0000004917327836 */ /* 0x000fc40000000000 */
[-C--:B------:R-:W-:Y:S01]  /*2fc0*/  FFMA.FTZ R73, R2, -R132.reuse, R140 ;  /* 0x8000008402497223 */ /* 0x080fe2000001008c */
[C---:B------:R-:W-:Y:S02]  /*2fd0*/  IMAD.IADD R3, R15.reuse, 0x1, -R45 ;  /* 0x000000010f037824 */ /* 0x040fe400078e0a2d */
[----:B------:R-:W-:Y:S01]  /*2fe0*/  FFMA.FTZ R64, R6, -R132, R145 ;  /* 0x8000008406407223 */ /* 0x000fe20000010091 */
[C---:B------:R-:W-:Y:S01]  /*2ff0*/  IMAD.IADD R2, R15.reuse, 0x1, -R47 ;  /* 0x000000010f027824 */ /* 0x040fe200078e0a2f */
[C---:B------:R-:W-:Y:S01]  /*3000*/  IADD3 R5, R15.reuse, -R48, RZ ;  /* 0x800000300f057210 */ /* 0x040fe20007ffe0ff */
[C---:B------:R-:W-:Y:S01]  /*3010*/  IMAD.IADD R6, R15.reuse, 0x1, -R49 ;  /* 0x000000010f067824 */ /* 0x040fe200078e0a31 */
[----:B------:R-:W-:Y:S01]  /*3020*/  HMMA.16816.F32 R156, R80, R66, R84 ;  /* 0x00000042509c723c */ /* 0x000fe20000001854 */
[----:B------:R-:W-:Y:S02]  /*3030*/  IMAD.IADD R8, R15, 0x1, -R50 ;  /* 0x000000010f087824 */ /* 0x000fe400078e0a32 */
[----:B------:R-:W-:Y:S01]  /*3040*/  FFMA.FTZ R61, R7, -R132, R144 ;  /* 0x80000084073d7223 */ /* 0x000fe20000010090 */
[----:B------:R-:W-:Y:S01]  /*3050*/  IABS R7, R3 ;  /* 0x0000000300077213 */ /* 0x000fe20000000000 */
[C---:B------:R-:W-:Y:S01]  /*3060*/  VIADD R51, R23.reuse, 0x50 ;  /* 0x0000005017337836 */ /* 0x040fe20000000000 */
[----:B------:R-:W-:Y:S01]  /*3070*/  IABS R3, R5 ;  /* 0x0000000500037213 */ /* 0x000fe20000000000 */
[----:B------:R-:W-:-:S02]  /*3080*/  VIADD R62, R23, 0x51 ;  /* 0x00000051173e7836 */ /* 0x000fc40000000000 */
[----:B------:R-:W-:Y:S01]  /*3090*/  FFMA.FTZ R67, R4, -R132, R164 ;  /* 0x8000008404437223 */ /* 0x000fe200000100a4 */
[----:B------:R-:W-:Y:S01]  /*30a0*/  IABS R4, R2 ;  /* 0x0000000200047213 */ /* 0x000fe20000000000 */
[C---:B------:R-:W-:Y:S01]  /*30b0*/  VIADD R65, R23.reuse, 0x58 ;  /* 0x0000005817417836 */ /* 0x040fe20000000000 */
[----:B------:R-:W-:Y:S01]  /*30c0*/  IABS R2, R6 ;  /* 0x0000000600027213 */ /* 0x000fe20000000000 */
[C---:B------:R-:W-:Y:S01]  /*30d0*/  VIADD R66, R23.reuse, 0x59 ;  /* 0x0000005917427836 */ /* 0x040fe20000000000 */
[----:B------:R-:W-:Y:S01]  /*30e0*/  IABS R5, R8 ;  /* 0x0000000800057213 */ /* 0x000fe20000000000 */
[----:B------:R-:W-:Y:S01]  /*30f0*/  IMAD.MOV.U32 R6, RZ, RZ, R4 ;  /* 0x000000ffff067224 */ /* 0x000fe200078e0004 */
[----:B------:R-:W-:Y:S01]  /*3100*/  I2FP.F32.S32 R7, R7 ;  /* 0x0000000700077245 */ /* 0x000fe20000201400 */
[----:B------:R-:W-:Y:S01]  /*3110*/  IMAD.MOV.U32 R4, RZ, RZ, R3 ;  /* 0x000000ffff047224 */ /* 0x000fe200078e0003 */
[----:B------:R-:W-:Y:S01]  /*3120*/  HMMA.16816.F32 R224, R80, R74, R28 ;  /* 0x0000004a50e0723c */ /* 0x000fe2000000181c */
[----:B------:R-:W-:Y:S01]  /*3130*/  IMAD.MOV.U32 R3, RZ, RZ, R2 ;  /* 0x000000ffff037224 */ /* 0x000fe200078e0002 */
[----:B------:R-:W-:Y:S01]  /*3140*/  I2FP.F32.S32 R6, R6 ;  /* 0x0000000600067245 */ /* 0x000fe20000201400 */
[----:B------:R-:W-:Y:S01]  /*3150*/  IMAD.MOV.U32 R2, RZ, RZ, R5 ;  /* 0x000000ffff027224 */ /* 0x000fe200078e0005 */
[----:B------:R-:W-:Y:S01]  /*3160*/  I2FP.F32.S32 R4, R4 ;  /* 0x0000000400047245 */ /* 0x000fe20000201400 */
[----:B------:R-:W-:Y:S01]  /*3170*/  VIADD R77, R23, 0x60 ;  /* 0x00000060174d7836 */ /* 0x000fe20000000000 */
[----:B------:R-:W-:Y:S01]  /*3180*/  I2FP.F32.S32 R3, R3 ;  /* 0x0000000300037245 */ /* 0x000fe20000201400 */
[----:B------:R-:W-:Y:S01]  /*3190*/  FFMA.FTZ R124, R6, -R132, R160 ;  /* 0x80000084067c7223 */ /* 0x000fe200000100a0 */
[----:B------:R-:W-:Y:S01]  /*31a0*/  I2FP.F32.S32 R2, R2 ;  /* 0x0000000200027245 */ /* 0x000fe20000201400 */
[----:B------:R-:W-:Y:S01]  /*31b0*/  FFMA.FTZ R126, R4, -R132, R161 ;  /* 0x80000084047e7223 */ /* 0x000fe200000100a1 */
[----:B------:R-:W-:-:S02]  /*31c0*/  IMAD.IADD R4, R15, 0x1, -R65 ;  /* 0x000000010f047824 */ /* 0x000fc400078e0a41 */
[-C--:B------:R-:W-:Y:S01]  /*31d0*/  FFMA.FTZ R136, R3, -R132.reuse, R136 ;  /* 0x8000008403887223 */ /* 0x080fe20000010088 */
[C---:B------:R-:W-:Y:S02]  /*31e0*/  IMAD.IADD R3, R15.reuse, 0x1, -R51 ;  /* 0x000000010f037824 */ /* 0x040fe400078e0a33 */
[-C--:B------:R-:W-:Y:S01]  /*31f0*/  FFMA.FTZ R137, R2, -R132.reuse, R137 ;  /* 0x8000008402897223 */ /* 0x080fe20000010089 */
[----:B------:R-:W-:Y:S02]  /*3200*/  IMAD.IADD R2, R15, 0x1, -R62 ;  /* 0x000000010f027824 */ /* 0x000fe400078e0a3e */
[----:B------:R-:W-:Y:S01]  /*3210*/  FFMA.FTZ R70, R7, -R132, R141 ;  /* 0x8000008407467223 */ /* 0x000fe2000001008d */
[C---:B------:R-:W-:Y:S01]  /*3220*/  IMAD.IADD R6, R15.reuse, 0x1, -R66 ;  /* 0x000000010f067824 */ /* 0x040fe200078e0a42 */
[----:B------:R-:W-:Y:S01]  /*3230*/  IABS R5, R3 ;  /* 0x0000000300057213 */ /* 0x000fe20000000000 */
[C---:B------:R-:W-:Y:S01]  /*3240*/  IMAD.IADD R7, R15.reuse, 0x1, -R77 ;  /* 0x000000010f077824 */ /* 0x040fe200078e0a4d */
[----:B------:R-:W-:Y:S01]  /*3250*/  IABS R3, R2 ;  /* 0x0000000200037213 */ /* 0x000fe20000000000 */
[----:B------:R-:W-:Y:S01]  /*3260*/  IMAD.MOV.U32 R131, RZ, RZ, R11 ;  /* 0x000000ffff837224 */ /* 0x000fe200078e000b */
[----:B------:R-:W-:Y:S01]  /*3270*/  IABS R2, R4 ;  /* 0x0000000400027213 */ /* 0x000fe20000000000 */
[----:B------:R-:W-:Y:S01]  /*3280*/  IMAD.MOV.U32 R93, RZ, RZ, R10 ;  /* 0x000000ffff5d7224 */ /* 0x000fe200078e000a */
[----:B------:R-:W-:Y:S01]  /*3290*/  IABS R4, R6 ;  /* 0x0000000600047213 */ /* 0x000fe20000000000 */
[----:B------:R-:W-:Y:S01]  /*32a0*/  IMAD.MOV.U32 R6, RZ, RZ, R5 ;  /* 0x000000ffff067224 */ /* 0x000fe200078e0005 */
[----:B------:R-:W-:Y:S01]  /*32b0*/  IABS R7, R7 ;  /* 0x0000000700077213 */ /* 0x000fe20000000000 */
[----:B------:R-:W-:Y:S01]  /*32c0*/  IMAD.MOV.U32 R5, RZ, RZ, R3 ;  /* 0x000000ffff057224 */ /* 0x000fe200078e0003 */
[----:B------:R-:W-:Y:S01]  /*32d0*/  FSEL R94, R42, -INF , !P0 ;  /* 0xff8000002a5e7808 */ /* 0x000fe20004000000 */
        /* <DEDUP_REMOVED lines=11> */
[----:B------:R-:W-:-:S02]  /*3390*/  IMAD.IADD R3, R11, 0x1, -R23 ;  /* 0x000000010b037824 */ /* 0x000fc400078e0a17 */
[-C--:B------:R-:W-:Y:S01]  /*33a0*/  FFMA.FTZ R135, R2, -R132.reuse, R232 ;  /* 0x8000008402877223 */ /* 0x080fe200000100e8 */
[-C--:B------:R-:W-:Y:S01]  /*33b0*/  FFMA.FTZ R133, R4, -R132.reuse, R204 ;  /* 0x8000008404857223 */ /* 0x080fe200000100cc */
[----:B------:R-:W-:Y:S02]  /*33c0*/  IMAD.IADD R2, R10, 0x1, -R23 ;  /* 0x000000010a027824 */ /* 0x000fe400078e0a17 */
[-C--:B------:R-:W-:Y:S01]  /*33d0*/  FFMA.FTZ R129, R5, -R132.reuse, R209 ;  /* 0x8000008405817223 */ /* 0x080fe200000100d1 */
[----:B------:R-:W-:Y:S02]  /*33e0*/  IMAD.IADD R4, R12, 0x1, -R23 ;  /* 0x000000010c047824 */ /* 0x000fe400078e0a17 */
[----:B------:R-:W-:Y:S01]  /*33f0*/  FFMA.FTZ R127, R6, -R132, R208 ;  /* 0x80000084067f7223 */ /* 0x000fe200000100d0 */
[--C-:B------:R-:W-:Y:S01]  /*3400*/  IMAD.IADD R5, R11, 0x1, -R9.reuse ;  /* 0x000000010b057824 */ /* 0x100fe200078e0a09 */
[----:B------:R-:W-:Y:S01]  /*3410*/  IABS R6, R3 ;  /* 0x0000000300067213 */ /* 0x000fe20000000000 */
[----:B------:R-:W-:Y:S01]  /*3420*/  IMAD.IADD R7, R10, 0x1, -R9 ;  /* 0x000000010a077824 */ /* 0x000fe200078e0a09 */
[----:B------:R-:W-:Y:S01]  /*3430*/  IABS R3, R2 ;  /* 0x0000000200037213 */ /* 0x000fe20000000000 */
[----:B------:R-:W-:Y:S01]  /*3440*/  VIADD R204, R197, 0x400 ;  /* 0x00000400c5cc7836 */ /* 0x000fe20000000000 */
[----:B------:R-:W-:-:S02]  /*3450*/  IABS R2, R4 ;  /* 0x0000000400027213 */ /* 0x000fc40000000000 */
[----:B------:R-:W-:Y:S02]  /*3460*/  IABS R4, R5 ;  /* 0x0000000500047213 */ /* 0x000fe40000000000 */
[----:B------:R-:W-:Y:S01]  /*3470*/  IABS R5, R7 ;  /* 0x0000000700057213 */ /* 0x000fe20000000000 */
[----:B------:R-:W-:Y:S01]  /*3480*/  IMAD.MOV.U32 R7, RZ, RZ, R6 ;  /* 0x000000ffff077224 */ /* 0x000fe200078e0006 */
[----:B------:R-:W-:Y:S01]  /*3490*/  FSEL R91, R55, -INF , !P4 ;  /* 0xff800000375b7808 */ /* 0x000fe20006000000 */
[----:B------:R-:W-:Y:S01]  /*34a0*/  IMAD.MOV.U32 R6, RZ, RZ, R3 ;  /* 0x000000ffff067224 */ /* 0x000fe200078e0003 */
[----:B------:R-:W-:Y:S01]  /*34b0*/  FSEL R78, R58, -INF , !P5 ;  /* 0xff8000003a4e7808 */ /* 0x000fe20006800000 */
[----:B------:R-:W-:Y:S01]  /*34c0*/  IMAD.MOV.U32 R3, RZ, RZ, R4 ;  /* 0x000000ffff037224 */ /* 0x000fe200078e0004 */
[----:B------:R-:W-:Y:S01]  /*34d0*/  I2FP.F32.S32 R7, R7 ;  /* 0x0000000700077245 */ /* 0x000fe20000201400 */
[----:B------:R-:W-:Y:S01]  /*34e0*/  IMAD.MOV.U32 R4, RZ, RZ, R5 ;  /* 0x000000ffff047224 */ /* 0x000fe200078e0005 */
[----:B------:R-:W-:-:S02]  /*34f0*/  I2FP.F32.S32 R5, R2 ;  /* 0x0000000200057245 */ /* 0x000fc40000201400 */
[----:B------:R-:W-:Y:S01]  /*3500*/  I2FP.F32.S32 R3, R3 ;  /* 0x0000000300037245 */ /* 0x000fe20000201400 */
[----:B------:R-:W-:Y:S01]  /*3510*/  FFMA.FTZ R20, R7, -R132, R178 ;  /* 0x8000008407147223 */ /* 0x000fe200000100b2 */
[----:B------:R-:W-:Y:S01]  /*3520*/  I2FP.F32.S32 R2, R4 ;  /* 0x0000000400027245 */ /* 0x000fe20000201400 */
[--C-:B------:R-:W-:Y:S01]  /*3530*/  IMAD.IADD R4, R10, 0x1, -R14.reuse ;  /* 0x000000010a047824 */ /* 0x100fe200078e0a0e */
[----:B------:R-:W-:Y:S01]  /*3540*/  I2FP.F32.S32 R6, R6 ;  /* 0x0000000600067245 */ /* 0x000fe20000201400 */
[-C--:B------:R-:W-:Y:S01]  /*3550*/  FFMA.FTZ R30, R3, -R132.reuse, R179 ;  /* 0x80000084031e7223 */ /* 0x080fe200000100b3 */
[----:B------:R-:W-:Y:S02]  /*3560*/  IMAD.IADD R3, R11, 0x1, -R14 ;  /* 0x000000010b037824 */ /* 0x000fe400078e0a0e */
[-C--:B------:R-:W-:Y:S01]  /*3570*/  FFMA.FTZ R22, R2, -R132.reuse, R109 ;  /* 0x8000008402167223 */ /* 0x080fe2000001006d */
[----:B------:R-:W-:Y:S02]  /*3580*/  IMAD.IADD R2, R12, 0x1, -R9 ;  /* 0x000000010c027824 */ /* 0x000fe400078e0a09 */
[----:B------:R-:W-:Y:S01]  /*3590*/  FFMA.FTZ R17, R6, -R132, R108 ;  /* 0x8000008406117223 */ /* 0x000fe2000001006c */
[----:B------:R-:W-:-:S02]  /*35a0*/  IMAD.IADD R6, R12, 0x1, -R14 ;  /* 0x000000010c067824 */ /* 0x000fc400078e0a0e */
[----:B------:R-:W-:Y:S01]  /*35b0*/  FFMA.FTZ R13, R5, -R132, R110 ;  /* 0x80000084050d7223 */ /* 0x000fe2000001006e */
[----:B------:R-:W-:Y:S01]  /*35c0*/  IMAD.IADD R7, R11, 0x1, -R16 ;  /* 0x000000010b077824 */ /* 0x000fe200078e0a10 */
[----:B------:R-:W-:Y:S02]  /*35d0*/  IABS R5, R2 ;  /* 0x0000000200057213 */ /* 0x000fe40000000000 */
[----:B------:R-:W-:Y:S02]  /*35e0*/  IABS R3, R3 ;  /* 0x0000000300037213 */ /* 0x000fe40000000000 */
[----:B------:R-:W-:Y:S02]  /*35f0*/  IABS R2, R4 ;  /* 0x0000000400027213 */ /* 0x000fe40000000000 */
[----:B------:R-:W-:Y:S02]  /*3600*/  IABS R4, R6 ;  /* 0x0000000600047213 */ /* 0x000fe40000000000 */
[----:B------:R-:W-:Y:S01]  /*3610*/  IABS R6, R7 ;  /* 0x0000000700067213 */ /* 0x000fe20000000000 */
[----:B------:R-:W-:Y:S01]  /*3620*/  IMAD.MOV.U32 R7, RZ, RZ, R5 ;  /* 0x000000ffff077224 */ /* 0x000fe200078e0005 */
[----:B------:R-:W-:Y:S01]  /*3630*/  MOV R5, R3 ;  /* 0x0000000300057202 */ /* 0x000fe20000000f00 */
        /* <DEDUP_REMOVED lines=12> */
[C---:B------:R-:W-:Y:S02]  /*3700*/  IMAD.IADD R5, R10.reuse, 0x1, -R21 ;  /* 0x000000010a057824 */ /* 0x040fe400078e0a15 */
        /* <DEDUP_REMOVED lines=9> */
[----:B------:R-:W-:Y:S01]  /*37a0*/  IABS R5, R7 ;  /* 0x0000000700057213 */ /* 0x000fe20000000000 */
[----:B------:R-:W-:Y:S01]  /*37b0*/  IMAD.MOV.U32 R7, RZ, RZ, R6 ;  /* 0x000000ffff077224 */ /* 0x000fe200078e0006 */
[----:B------:R-:W-:Y:S01]  /*37c0*/  I2FP.F32.S32 R3, R3 ;  /* 0x0000000300037245 */ /* 0x000fe20000201400 */
[----:B------:R-:W-:Y:S01]  /*37d0*/  IMAD.MOV.U32 R6, RZ, RZ, R2 ;  /* 0x000000ffff067224 */ /* 0x000fe200078e0002 */
[----:B------:R-:W-:Y:S01]  /*37e0*/  IABS R4, R4 ;  /* 0x0000000400047213 */ /* 0x000fe20000000000 */
[----:B------:R-:W-:Y:S01]  /*37f0*/  IMAD.MOV.U32 R2, RZ, RZ, R5 ;  /* 0x000000ffff027224 */ /* 0x000fe200078e0005 */
[----:B------:R-:W-:Y:S01]  /*3800*/  I2FP.F32.S32 R7, R7 ;  /* 0x0000000700077245 */ /* 0x000fe20000201400 */
[----:B------:R-:W-:Y:S01]  /*3810*/  FFMA.FTZ R32, R3, -R132, R100 ;  /* 0x8000008403207223 */ /* 0x000fe20000010064 */
[----:B------:R-:W-:Y:S01]  /*3820*/  I2FP.F32.S32 R6, R6 ;  /* 0x0000000600067245 */ /* 0x000fe20000201400 */
[C---:B------:R-:W-:Y:S01]  /*3830*/  IMAD.IADD R3, R10.reuse, 0x1, -R43 ;  /* 0x000000010a037824 */ /* 0x040fe200078e0a2b */
[----:B------:R-:W-:Y:S01]  /*3840*/  I2FP.F32.S32 R2, R2 ;  /* 0x0000000200027245 */ /* 0x000fe20000201400 */
[----:B------:R-:W-:Y:S01]  /*3850*/  FFMA.FTZ R21, R7, -R132, R105 ;  /* 0x8000008407157223 */ /* 0x000fe20000010069 */
[--C-:B------:R-:W-:Y:S01]  /*3860*/  IMAD.IADD R5, R11, 0x1, -R46.reuse ;  /* 0x000000010b057824 */ /* 0x100fe200078e0a2e */
[----:B------:R-:W-:Y:S01]  /*3870*/  I2FP.F32.S32 R4, R4 ;  /* 0x0000000400047245 */ /* 0x000fe20000201400 */
[----:B------:R-:W-:-:S02]  /*3880*/  IMAD.IADD R7, R10, 0x1, -R46 ;  /* 0x000000010a077824 */ /* 0x000fc400078e0a2e */
[-C--:B------:R-:W-:Y:S01]  /*3890*/  FFMA.FTZ R31, R2, -R132.reuse, R102 ;  /* 0x80000084021f7223 */ /* 0x080fe20000010066 */
[----:B------:R-:W-:Y:S02]  /*38a0*/  IMAD.IADD R2, R12, 0x1, -R43 ;  /* 0x000000010c027824 */ /* 0x000fe400078e0a2b */
[-C--:B------:R-:W-:Y:S01]  /*38b0*/  FFMA.FTZ R16, R6, -R132.reuse, R107 ;  /* 0x8000008406107223 */ /* 0x080fe2000001006b */
[----:B------:R-:W-:Y:S01]  /*38c0*/  IABS R6, R3 ;  /* 0x0000000300067213 */ /* 0x000fe20000000000 */
[----:B------:R-:W-:Y:S01]  /*38d0*/  FFMA.FTZ R33, R4, -R132, R174 ;  /* 0x8000008404217223 */ /* 0x000fe200000100ae */
[----:B------:R-:W-:Y:S01]  /*38e0*/  IABS R3, R5 ;  /* 0x0000000500037213 */ /* 0x000fe20000000000 */
[----:B------:R-:W-:Y:S01]  /*38f0*/  IMAD.IADD R4, R11, 0x1, -R43 ;  /* 0x000000010b047824 */ /* 0x000fe200078e0a2b */
[----:B------:R-:W-:Y:S02]  /*3900*/  IABS R2, R2 ;  /* 0x0000000200027213 */ /* 0x000fe40000000000 */
[----:B------:R-:W-:Y:S01]  /*3910*/  IABS R5, R7 ;  /* 0x0000000700057213 */ /* 0x000fe20000000000 */
[----:B------:R-:W-:Y:S01]  /*3920*/  IMAD.MOV.U32 R7, RZ, RZ, R6 ;  /* 0x000000ffff077224 */ /* 0x000fe200078e0006 */
[----:B------:R-:W-:Y:S01]  /*3930*/  IABS R4, R4 ;  /* 0x0000000400047213 */ /* 0x000fe20000000000 */
[----:B------:R-:W-:Y:S01]  /*3940*/  IMAD.MOV.U32 R6, RZ, RZ, R2 ;  /* 0x000000ffff067224 */ /* 0x000fe200078e0002 */
[----:B------:R-:W-:Y:S01]  /*3950*/  I2FP.F32.S32 R3, R3 ;  /* 0x0000000300037245 */ /* 0x000fe20000201400 */
[----:B------:R-:W-:Y:S01]  /*3960*/  IMAD.MOV.U32 R2, RZ, RZ, R5 ;  /* 0x000000ffff027224 */ /* 0x000fe200078e0005 */
[----:B------:R-:W-:-:S02]  /*3970*/  I2FP.F32.S32 R8, R4 ;  /* 0x0000000400087245 */ /* 0x000fc40000201400 */
[----:B------:R-:W-:Y:S01]  /*3980*/  I2FP.F32.S32 R4, R6 ;  /* 0x0000000600047245 */ /* 0x000fe20000201400 */
[----:B------:R-:W-:Y:S01]  /*3990*/  FFMA.FTZ R37, R3, -R132, R150 ;  /* 0x8000008403257223 */ /* 0x000fe20000010096 */
[----:B------:R-:W-:Y:S01]  /*39a0*/  I2FP.F32.S32 R2, R2 ;  /* 0x0000000200027245 */ /* 0x000fe20000201400 */
[-C--:B------:R-:W-:Y:S01]  /*39b0*/  FFMA.FTZ R29, R8, -R132.reuse, R175 ;  /* 0x80000084081d7223 */ /* 0x080fe200000100af */
[----:B------:R-:W-:Y:S01]  /*39c0*/  I2FP.F32.S32 R5, R7 ;  /* 0x0000000700057245 */ /* 0x000fe20000201400 */
        /* <DEDUP_REMOVED lines=9> */
[----:B------:R-:W-:Y:S01]  /*3a60*/  IMAD.IADD R7, R11, 0x1, -R34 ;  /* 0x000000010b077824 */ /* 0x000fe200078e0a22 */
        /* <DEDUP_REMOVED lines=10> */
[----:B------:R-:W-:Y:S01]  /*3b10*/  FSEL R176, R13, -INF , !P1 ;  /* 0xff8000000db07808 */ /* 0x000fe20004800000 */
[----:B------:R-:W-:Y:S01]  /*3b20*/  IMAD.MOV.U32 R4, RZ, RZ, R6 ;  /* 0x000000ffff047224 */ /* 0x000fe200078e0006 */
[----:B------:R-:W-:Y:S01]  /*3b30*/  I2FP.F32.S32 R6, R5 ;  /* 0x0000000500067245 */ /* 0x000fe20000201400 */
[----:B------:R-:W-:Y:S01]  /*3b40*/  FFMA.FTZ R28, R7, -R132, R98 ;  /* 0x80000084071c7223 */ /* 0x000fe20000010062 */
[----:B------:R-:W-:Y:S01]  /*3b50*/  I2FP.F32.S32 R5, R3 ;  /* 0x0000000300057245 */ /* 0x000fe20000201400 */
[----:B------:R-:W-:Y:S01]  /*3b60*/  IMAD.IADD R7, R12, 0x1, -R35 ;  /* 0x000000010c077824 */ /* 0x000fe200078e0a23 */
[----:B------:R-:W-:Y:S01]  /*3b70*/  I2FP.F32.S32 R3, R4 ;  /* 0x0000000400037245 */ /* 0x000fe20000201400 */
[----:B------:R-:W-:Y:S01]  /*3b80*/  FFMA.FTZ R27, R6, -R132, R151 ;  /* 0x80000084061b7223 */ /* 0x000fe20000010097 */
[----:B------:R-:W-:Y:S01]  /*3b90*/  I2FP.F32.S32 R2, R2 ;  /* 0x0000000200027245 */ /* 0x000fe20000201400 */
[----:B------:R-:W-:Y:S01]  /*3ba0*/  FFMA.FTZ R24, R5, -R132, R97 ;  /* 0x8000008405187223 */ /* 0x000fe20000010061 */
[----:B------:R-:W-:-:S02]  /*3bb0*/  IMAD.IADD R5, R10, 0x1, -R35 ;  /* 0x000000010a057824 */ /* 0x000fc400078e0a23 */
[-C--:B------:R-:W-:Y:S01]  /*3bc0*/  FFMA.FTZ R39, R3, -R132.reuse, R170 ;  /* 0x8000008403277223 */ /* 0x080fe200000100aa */
[--C-:B------:R-:W-:Y:S02]  /*3bd0*/  IMAD.IADD R3, R10, 0x1, -R34.reuse ;  /* 0x000000010a037824 */ /* 0x100fe400078e0a22 */
[----:B------:R-:W-:Y:S01]  /*3be0*/  FFMA.FTZ R20, R2, -R132, R99 ;  /* 0x8000008402147223 */ /* 0x000fe20000010063 */
[----:B------:R-:W-:Y:S01]  /*3bf0*/  IMAD.IADD R2, R12, 0x1, -R34 ;  /* 0x000000010c027824 */ /* 0x000fe200078e0a22 */
[----:B------:R-:W-:Y:S01]  /*3c00*/  ISETP.GE.AND P1, PT, R35, R53, PT ;  /* 0x000000352300720c */ /* 0x000fe20003f26270 */
[----:B------:R-:W-:Y:S01]  /*3c10*/  IMAD.IADD R4, R11, 0x1, -R35 ;  /* 0x000000010b047824 */ /* 0x000fe200078e0a23 */
[----:B------:R-:W-:Y:S02]  /*3c20*/  IABS R6, R3 ;  /* 0x0000000300067213 */ /* 0x000fe40000000000 */
[----:B------:R-:W-:Y:S02]  /*3c30*/  IABS R2, R2 ;  /* 0x0000000200027213 */ /* 0x000fe40000000000 */
[----:B------:R-:W-:-:S02]  /*3c40*/  IABS R3, R5 ;  /* 0x0000000500037213 */ /* 0x000fc40000000000 */
[----:B------:R-:W-:Y:S01]  /*3c50*/  IABS R5, R7 ;  /* 0x0000000700057213 */ /* 0x000fe20000000000 */
[----:B------:R-:W-:Y:S01]  /*3c60*/  IMAD.MOV.U32 R7, RZ, RZ, R6 ;  /* 0x000000ffff077224 */ /* 0x000fe200078e0006 */
[----:B------:R-:W-:Y:S01]  /*3c70*/  IABS R4, R4 ;  /* 0x0000000400047213 */ /* 0x000fe20000000000 */
[----:B------:R-:W-:Y:S01]  /*3c80*/  IMAD.MOV.U32 R6, RZ, RZ, R2 ;  /* 0x000000ffff067224 */ /* 0x000fe200078e0002 */
[----:B------:R-:W-:Y:S01]  /*3c90*/  I2FP.F32.S32 R3, R3 ;  /* 0x0000000300037245 */ /* 0x000fe20000201400 */
[----:B------:R-:W-:Y:S01]  /*3ca0*/  IMAD.MOV.U32 R2, RZ, RZ, R5 ;  /* 0x000000ffff027224 */ /* 0x000fe200078e0005 */
[----:B------:R-:W-:Y:S01]  /*3cb0*/  I2FP.F32.S32 R4, R4 ;  /* 0x0000000400047245 */ /* 0x000fe20000201400 */
[----:B------:R-:W-:Y:S01]  /*3cc0*/  IMAD.IADD R5, R11, 0x1, -R40 ;  /* 0x000000010b057824 */ /* 0x000fe200078e0a28 */
[----:B------:R-:W-:Y:S01]  /*3cd0*/  I2FP.F32.S32 R7, R7 ;  /* 0x0000000700077245 */ /* 0x000fe20000201400 */
[----:B------:R-:W-:Y:S01]  /*3ce0*/  FFMA.FTZ R35, R3, -R132, R121 ;  /* 0x8000008403237223 */ /* 0x000fe20000010079 */
[----:B------:R-:W-:Y:S01]  /*3cf0*/  I2FP.F32.S32 R2, R2 ;  /* 0x0000000200027245 */ /* 0x000fe20000201400 */
[--C-:B------:R-:W-:Y:S01]  /*3d00*/  IMAD.IADD R3, R11, 0x1, -R38.reuse ;  /* 0x000000010b037824 */ /* 0x100fe200078e0a26 */
[----:B------:R-:W-:Y:S01]  /*3d10*/  I2FP.F32.S32 R6, R6 ;  /* 0x0000000600067245 */ /* 0x000fe20000201400 */
[-C--:B------:R-:W-:Y:S01]  /*3d20*/  FFMA.FTZ R42, R4, -R132.reuse, R171 ;  /* 0x80000084042a7223 */ /* 0x080fe200000100ab */
[----:B------:R-:W-:Y:S01]  /*3d30*/  FSEL R125, R30, -INF , !P0 ;  /* 0xff8000001e7d7808 */ /* 0x000fe20004000000 */
[----:B------:R-:W-:Y:S01]  /*3d40*/  FFMA.FTZ R30, R2, -R132, R123 ;  /* 0x80000084021e7223 */ /* 0x000fe2000001007b */
[----:B------:R-:W-:Y:S01]  /*3d50*/  FSEL R170, R22, -INF , !P0 ;  /* 0xff80000016aa7808 */ /* 0x000fe20004000000 */
[----:B------:R-:W-:Y:S01]  /*3d60*/  IMAD.IADD R4, R12, 0x1, -R38 ;  /* 0x000000010c047824 */ /* 0x000fe200078e0a26 */
[----:B------:R-:W-:Y:S01]  /*3d70*/  IADD3 R2, -R38, R10, RZ ;  /* 0x0000000a26027210 */ /* 0x000fe20007ffe1ff */
[-C--:B------:R-:W-:Y:S01]  /*3d80*/  FFMA.FTZ R22, R7, -R132.reuse, R120 ;  /* 0x8000008407167223 */ /* 0x080fe20000010078 */
[----:B------:R-:W-:Y:S01]  /*3d90*/  FSEL R173, R19, -INF , !P0 ;  /* 0xff80000013ad7808 */ /* 0x000fe20004000000 */
[----:B------:R-:W-:Y:S01]  /*3da0*/  FFMA.FTZ R19, R6, -R132, R122 ;  /* 0x8000008406137223 */ /* 0x000fe2000001007a */
[----:B------:R-:W-:Y:S01]  /*3db0*/  IMAD.IADD R7, R10, 0x1, -R40 ;  /* 0x000000010a077824 */ /* 0x000fe200078e0a28 */
[----:B------:R-:W-:-:S02]  /*3dc0*/  IABS R6, R3 ;  /* 0x0000000300067213 */ /* 0x000fc40000000000 */
[----:B------:R-:W-:Y:S02]  /*3dd0*/  IABS R3, R2 ;  /* 0x0000000200037213 */ /* 0x000fe40000000000 */
[----:B------:R-:W-:Y:S02]  /*3de0*/  IABS R2, R4 ;  /* 0x0000000400027213 */ /* 0x000fe40000000000 */
        /* <DEDUP_REMOVED lines=10> */
[----:B------:R-:W-:Y:S02]  /*3e90*/  I2FP.F32.S32 R3, R3 ;  /* 0x0000000300037245 */ /* 0x000fe40000201400 */
[----:B------:R-:W-:Y:S01]  /*3ea0*/  I2FP.F32.S32 R2, R4 ;  /* 0x0000000400027245 */ /* 0x000fe20000201400 */
[--C-:B------:R-:W-:Y:S01]  /*3eb0*/  IMAD.IADD R4, R10, 0x1, -R52.reuse ;  /* 0x000000010a047824 */ /* 0x100fe200078e0a34 */
[----:B------:R-:W-:Y:S01]  /*3ec0*/  I2FP.F32.S32 R6, R6 ;  /* 0x0000000600067245 */ /* 0x000fe20000201400 */
[-C--:B------:R-:W-:Y:S01]  /*3ed0*/  FFMA.FTZ R41, R3, -R132.reuse, R147 ;  /* 0x8000008403297223 */ /* 0x080fe20000010093 */
[----:B------:R-:W-:Y:S02]  /*3ee0*/  IMAD.IADD R3, R11, 0x1, -R52 ;  /* 0x000000010b037824 */ /* 0x000fe400078e0a34 */
[-C--:B------:R-:W-:Y:S01]  /*3ef0*/  FFMA.FTZ R34, R2, -R132.reuse, R113 ;  /* 0x8000008402227223 */ /* 0x080fe20000010071 */
[----:B------:R-:W-:Y:S01]  /*3f00*/  IMAD.IADD R2, R12, 0x1, -R40 ;  /* 0x000000010c027824 */ /* 0x000fe200078e0a28 */
[----:B------:R-:W-:Y:S01]  /*3f10*/  FSEL R120, R26, -INF , !P4 ;  /* 0xff8000001a787808 */ /* 0x000fe20006000000 */
[-C--:B------:R-:W-:Y:S01]  /*3f20*/  FFMA.FTZ R16, R6, -R132.reuse, R112 ;  /* 0x8000008406107223 */ /* 0x080fe20000010070 */
[----:B------:R-:W-:Y:S01]  /*3f30*/  FSEL R175, R9, -INF , !P3 ;  /* 0xff80000009af7808 */ /* 0x000fe20005800000 */
[----:B------:R-:W-:Y:S01]  /*3f40*/  FFMA.FTZ R26, R7, -R132, R146 ;  /* 0x80000084071a7223 */ /* 0x000fe20000010092 */
[----:B------:R-:W-:-:S02]  /*3f50*/  IMAD.IADD R6, R12, 0x1, -R52 ;  /* 0x000000010c067824 */ /* 0x000fc400078e0a34 */
[----:B------:R-:W-:Y:S01]  /*3f60*/  FFMA.FTZ R9, R5, -R132, R114 ;  /* 0x8000008405097223 */ /* 0x000fe20000010072 */
[----:B------:R-:W-:Y:S01]  /*3f70*/  IMAD.IADD R7, R11, 0x1, -R54 ;  /* 0x000000010b077824 */ /* 0x000fe200078e0a36 */
[----:B------:R-:W-:Y:S01]  /*3f80*/  IABS R5, R2 ;  /* 0x0000000200057213 */ /* 0x000fe20000000000 */
[----:B------:R-:W-:Y:S01]  /*3f90*/  IMAD.MOV.U32 R114, RZ, RZ, R130 ;  /* 0x000000ffff727224 */ /* 0x000fe200078e0082 */
[----:B------:R-:W-:Y:S01]  /*3fa0*/  IABS R3, R3 ;  /* 0x0000000300037213 */ /* 0x000fe20000000000 */
[----:B------:R-:W-:Y:S01]  /*3fb0*/  IMAD.MOV.U32 R113, RZ, RZ, R95 ;  /* 0x000000ffff717224 */ /* 0x000fe200078e005f */
[----:B------:R-:W-:Y:S01]  /*3fc0*/  IABS R2, R4 ;  /* 0x0000000400027213 */ /* 0x000fe20000000000 */
[----:B------:R-:W-:Y:S01]  /*3fd0*/  IMAD.MOV.U32 R112, RZ, RZ, R93 ;  /* 0x000000ffff707224 */ /* 0x000fe200078e005d */
[----:B------:R-:W-:Y:S02]  /*3fe0*/  IABS R4, R6 ;  /* 0x0000000600047213 */ /* 0x000fe40000000000 */
[----:B------:R-:W-:Y:S01]  /*3ff0*/  IABS R6, R7 ;  /* 0x0000000700067213 */ /* 0x000fe20000000000 */
[----:B------:R-:W-:Y:S01]  /*4000*/  IMAD.MOV.U32 R7, RZ, RZ, R5 ;  /* 0x000000ffff077224 */ /* 0x000fe200078e0005 */
[----:B------:R-:W-:Y:S01]  /*4010*/  FSEL R128, R18, -INF , !P3 ;  /* 0xff80000012807808 */ /* 0x000fe20005800000 */
[----:B------:R-:W-:Y:S01]  /*4020*/  IMAD.MOV.U32 R5, RZ, RZ, R3 ;  /* 0x000000ffff057224 */ /* 0x000fe200078e0003 */
[----:B------:R-:W-:Y:S01]  /*4030*/  FSEL R172, R14, -INF , !P3 ;  /* 0xff8000000eac7808 */ /* 0x000fe20005800000 */
[----:B------:R-:W-:Y:S01]  /*4040*/  IMAD.MOV.U32 R3, RZ, RZ, R2 ;  /* 0x000000ffff037224 */ /* 0x000fe200078e0002 */
[----:B------:R-:W-:Y:S01]  /*4050*/  ISETP.GE.AND P3, PT, R43, R53, PT ;  /* 0x000000352b00720c */ /* 0x000fe20003f66270 */
[----:B------:R-:W-:Y:S01]  /*4060*/  IMAD.MOV.U32 R2, RZ, RZ, R4 ;  /* 0x000000ffff027224 */ /* 0x000fe200078e0004 */
[----:B------:R-:W-:Y:S01]  /*4070*/  I2FP.F32.S32 R7, R7 ;  /* 0x0000000700077245 */ /* 0x000fe20000201400 */
[----:B------:R-:W-:Y:S01]  /*4080*/  IMAD.MOV.U32 R4, RZ, RZ, R6 ;  /* 0x000000ffff047224 */ /* 0x000fe200078e0006 */
[----:B------:R-:W-:-:S02]  /*4090*/  I2FP.F32.S32 R6, R5 ;  /* 0x0000000500067245 */ /* 0x000fc40000201400 */
[----:B------:R-:W-:Y:S01]  /*40a0*/  I2FP.F32.S32 R5, R3 ;  /* 0x0000000300057245 */ /* 0x000fe20000201400 */
[----:B------:R-:W-:Y:S01]  /*40b0*/  FFMA.FTZ R18, R7, -R132, R115 ;  /* 0x8000008407127223 */ /* 0x000fe20000010073 */
[----:B------:R-:W-:Y:S01]  /*40c0*/  I2FP.F32.S32 R3, R4 ;  /* 0x0000000400037245 */ /* 0x000fe20000201400 */
[----:B------:R-:W-:Y:S01]  /*40d0*/  IMAD.IADD R7, R12, 0x1, -R44 ;  /* 0x000000010c077824 */ /* 0x000fe200078e0a2c */
[----:B------:R-:W-:Y:S01]  /*40e0*/  I2FP.F32.S32 R2, R2 ;  /* 0x0000000200027245 */ /* 0x000fe20000201400 */
[-C--:B------:R-:W-:Y:S01]  /*40f0*/  FFMA.FTZ R13, R5, -R132.reuse, R200 ;  /* 0x80000084050d7223 */ /* 0x080fe200000100c8 */
[----:B------:R-:W-:Y:S01]  /*4100*/  FSEL R144, R25, -INF , !P3 ;  /* 0xff80000019907808 */ /* 0x000fe20005800000 */
[-C--:B------:R-:W-:Y:S01]  /*4110*/  FFMA.FTZ R25, R3, -R132.reuse, R167 ;  /* 0x8000008403197223 */ /* 0x080fe200000100a7 */
[----:B------:R-:W-:Y:S01]  /*4120*/  FSEL R168, R8, -INF , !P3 ;  /* 0xff80000008a87808 */ /* 0x000fe20005800000 */
[----:B------:R-:W-:Y:S01]  /*4130*/  FFMA.FTZ R8, R2, -R132, R202 ;  /* 0x8000008402087223 */ /* 0x000fe200000100ca */
[----:B------:R-:W-:-:S02]  /*4140*/  IMAD.IADD R3, R10, 0x1, -R54 ;  /* 0x000000010a037824 */ /* 0x000fc400078e0a36 */
[----:B------:R-:W-:Y:S01]  /*4150*/  FFMA.FTZ R17, R6, -R132, R166 ;  /* 0x8000008406117223 */ /* 0x000fe200000100a6 */
[----:B------:R-:W-:Y:S01]  /*4160*/  IMAD.IADD R2, R12, 0x1, -R54 ;  /* 0x000000010c027824 */ /* 0x000fe200078e0a36 */
[----:B------:R-:W-:Y:S01]  /*4170*/  FSEL R88, R56, -INF , !P3 ;  /* 0xff80000038587808 */ /* 0x000fe20005800000 */
[--C-:B------:R-:W-:Y:S01]  /*4180*/  IMAD.IADD R5, R10, 0x1, -R44.reuse ;  /* 0x000000010a057824 */ /* 0x100fe200078e0a2c */
[----:B------:R-:W-:Y:S01]  /*4190*/  IABS R6, R3 ;  /* 0x0000000300067213 */ /* 0x000fe20000000000 */
[----:B------:R-:W-:Y:S01]  /*41a0*/  IMAD.IADD R4, R11, 0x1, -R44 ;  /* 0x000000010b047824 */ /* 0x000fe200078e0a2c */
[----:B------:R-:W-:Y:S01]  /*41b0*/  IABS R2, R2 ;  /* 0x0000000200027213 */ /* 0x000fe20000000000 */
[----:B------:R-:W-:Y:S01]  /*41c0*/  IMAD.MOV.U32 R115, RZ, RZ, R131 ;  /* 0x000000ffff737224 */ /* 0x000fe200078e0083 */
[----:B------:R-:W-:Y:S01]  /*41d0*/  IABS R3, R5 ;  /* 0x0000000500037213 */ /* 0x000fe20000000000 */
[----:B------:R-:W-:Y:S01]  /*41e0*/  VIADD R202, R197, 0xc00 ;  /* 0x00000c00c5ca7836 */ /* 0x000fe20000000000 */
[----:B------:R-:W-:Y:S01]  /*41f0*/  IABS R5, R7 ;  /* 0x0000000700057213 */ /* 0x000fe20000000000 */
[----:B------:R-:W-:Y:S01]  /*4200*/  IMAD.MOV.U32 R7, RZ, RZ, R6 ;  /* 0x000000ffff077224 */ /* 0x000fe200078e0006 */
[----:B------:R-:W-:Y:S01]  /*4210*/  IABS R4, R4 ;  /* 0x0000000400047213 */ /* 0x000fe20000000000 */
[----:B------:R-:W-:Y:S01]  /*4220*/  IMAD.MOV.U32 R6, RZ, RZ, R2 ;  /* 0x000000ffff067224 */ /* 0x000fe200078e0002 */
[----:B------:R-:W-:Y:S01]  /*4230*/  FSEL R103, R29, -INF , !P3 ;  /* 0xff8000001d677808 */ /* 0x000fe20005800000 */
[----:B------:R-:W-:Y:S01]  /*4240*/  IMAD.MOV.U32 R2, RZ, RZ, R5 ;  /* 0x000000ffff027224 */ /* 0x000fe200078e0005 */
[----:B------:R-:W-:Y:S01]  /*4250*/  ISETP.GE.AND P3, PT, R46, R53, PT ;  /* 0x000000352e00720c */ /* 0x000fe20003f66270 */
[----:B------:R-:W-:Y:S01]  /*4260*/  IMAD.IADD R5, R11, 0x1, -R47 ;  /* 0x000000010b057824 */ /* 0x000fe200078e0a2f */
[----:B------:R-:W-:Y:S01]  /*4270*/  I2FP.F32.S32 R3, R3 ;  /* 0x0000000300037245 */ /* 0x000fe20000201400 */
[----:B------:R-:W-:Y:S01]  /*4280*/  HMMA.16816.F32 R80, R80, R186, R112 ;  /* 0x000000ba5050723c */ /* 0x000fe20000001870 */
[----:B------:R-:W-:Y:S01]  /*4290*/  I2FP.F32.S32 R2, R2 ;  /* 0x0000000200027245 */ /* 0x000fe20000201400 */
[----:B------:R-:W-:Y:S01]  /*42a0*/  VIADD R200, R197, 0x1400 ;  /* 0x00001400c5c87836 */ /* 0x000fe20000000000 */
[----:B------:R-:W-:-:S02]  /*42b0*/  I2FP.F32.S32 R4, R4 ;  /* 0x0000000400047245 */ /* 0x000fc40000201400 */
[----:B------:R-:W-:Y:S01]  /*42c0*/  FSEL R96, R37, -INF , !P3 ;  /* 0xff80000025607808 */ /* 0x000fe20005800000 */
[-C--:B------:R-:W-:Y:S01]  /*42d0*/  FFMA.FTZ R37, R3, -R132.reuse, R156 ;  /* 0x8000008403257223 */ /* 0x080fe2000001009c */
[----:B------:R-:W-:Y:S01]  /*42e0*/  FSEL R131, R36, -INF , !P3 ;  /* 0xff80000024837808 */ /* 0x000fe20005800000 */
[----:B------:R-:W-:Y:S01]  /*42f0*/  FFMA.FTZ R36, R2, -R132, R158 ;  /* 0x8000008402247223 */ /* 0x000fe2000001009e */
[----:B------:R-:W-:Y:S01]  /*4300*/  I2FP.F32.S32 R7, R7 ;  /* 0x0000000700077245 */ /* 0x000fe20000201400 */
[--C-:B------:R-:W-:Y:S01]  /*4310*/  IMAD.IADD R3, R11, 0x1, -R45.reuse ;  /* 0x000000010b037824 */ /* 0x100fe200078e0a2d */
[----:B------:R-:W-:Y:S01]  /*4320*/  I2FP.F32.S32 R6, R6 ;  /* 0x0000000600067245 */ /* 0x000fe20000201400 */
[--C-:B------:R-:W-:Y:S01]  /*4330*/  IMAD.IADD R2, R10, 0x1, -R45.reuse ;  /* 0x000000010a027824 */ /* 0x100fe200078e0a2d */
[----:B------:R-:W-:Y:S01]  /*4340*/  ISETP.GE.AND P0, PT, R38, R53, PT ;  /* 0x000000352600720c */ /* 0x000fe20003f06270 */
[-C--:B------:R-:W-:Y:S01]  /*4350*/  FFMA.FTZ R38, R4, -R132.reuse, R142 ;  /* 0x8000008404267223 */ /* 0x080fe2000001008e */
[----:B------:R-:W-:Y:S01]  /*4360*/  IMAD.IADD R4, R12, 0x1, -R45 ;  /* 0x000000010c047824 */ /* 0x000fe200078e0a2d */
[----:B------:R-:W-:Y:S01]  /*4370*/  FSEL R147, R20, -INF , !P5 ;  /* 0xff80000014937808 */ /* 0x000fe20006800000 */
[-C--:B------:R-:W-:Y:S01]  /*4380*/  FFMA.FTZ R20, R7, -R132.reuse, R201 ;  /* 0x8000008407147223 */ /* 0x080fe200000100c9 */
[----:B------:R-:W-:Y:S01]  /*4390*/  FFMA.FTZ R14, R6, -R132, R203 ;  /* 0x80000084060e7223 */ /* 0x000fe200000100cb */
[----:B------:R-:W-:Y:S01]  /*43a0*/  IMAD.IADD R7, R10, 0x1, -R47 ;  /* 0x000000010a077824 */ /* 0x000fe200078e0a2f */
[----:B------:R-:W-:Y:S01]  /*43b0*/  IABS R6, R3 ;  /* 0x0000000300067213 */ /* 0x000fe20000000000 */
[C---:B------:R-:W-:Y:S01]  /*43c0*/  VIADD R203, R197.reuse, 0x800 ;  /* 0x00000800c5cb7836 */ /* 0x040fe20000000000 */
        /* <DEDUP_REMOVED lines=10> */
[----:B------:R-:W-:Y:S02]  /*4470*/  MOV R4, R5 ;  /* 0x0000000500047202 */ /* 0x000fe40000000f00 */
[----:B------:R-:W-:-:S02]  /*4480*/  I2FP.F32.S32 R5, R2 ;  /* 0x0000000200057245 */ /* 0x000fc40000201400 */
[----:B------:R-:W-:Y:S01]  /*4490*/  I2FP.F32.S32 R2, R4 ;  /* 0x0000000400027245 */ /* 0x000fe20000201400 */
[----:B------:R-:W-:Y:S01]  /*44a0*/  IMAD.IADD R4, R10, 0x1, -R48 ;  /* 0x000000010a047824 */ /* 0x000fe200078e0a30 */
[----:B------:R-:W-:Y:S02]  /*44b0*/  I2FP.F32.S32 R3, R3 ;  /* 0x0000000300037245 */ /* 0x000fe40000201400 */
[----:B------:R-:W-:Y:S01]  /*44c0*/  I2FP.F32.S32 R6, R6 ;  /* 0x0000000600067245 */ /* 0x000fe20000201400 */
[-C--:B------:R-:W-:Y:S01]  /*44d0*/  FFMA.FTZ R39, R2, -R132.reuse, R216 ;  /* 0x8000008402277223 */ /* 0x080fe200000100d8 */
[----:B------:R-:W-:Y:S01]  /*44e0*/  I2FP.F32.S32 R7, R7 ;  /* 0x0000000700077245 */ /* 0x000fe20000201400 */
[----:B------:R-:W-:Y:S01]  /*44f0*/  IMAD.IADD R2, R12, 0x1, -R47 ;  /* 0x000000010c027824 */ /* 0x000fe200078e0a2f */
[----:B------:R-:W-:Y:S01]  /*4500*/  ISETP.GE.AND P4, PT, R40, R53, PT ;  /* 0x000000352800720c */ /* 0x000fe20003f86270 */
[-C--:B------:R-:W-:Y:S01]  /*4510*/  FFMA.FTZ R40, R3, -R132.reuse, R162 ;  /* 0x8000008403287223 */ /* 0x080fe200000100a2 */
[--C-:B------:R-:W-:Y:S01]  /*4520*/  IMAD.IADD R3, R11, 0x1, -R48.reuse ;  /* 0x000000010b037824 */ /* 0x100fe200078e0a30 */
[----:B------:R-:W-:Y:S01]  /*4530*/  FSEL R123, R22, -INF , !P2 ;  /* 0xff800000167b7808 */ /* 0x000fe20005000000 */
[-C--:B------:R-:W-:Y:S01]  /*4540*/  FFMA.FTZ R21, R6, -R132.reuse, R157 ;  /* 0x8000008406157223 */ /* 0x080fe2000001009d */
[----:B------:R-:W-:Y:S01]  /*4550*/  FSEL R164, R19, -INF , !P2 ;  /* 0xff80000013a47808 */ /* 0x000fe20005000000 */
        /* <DEDUP_REMOVED lines=18> */
[----:B------:R-:W-:-:S02]  /*4680*/  I2FP.F32.S32 R6, R5 ;  /* 0x0000000500067245 */ /* 0x000fc40000201400 */
[----:B------:R-:W-:Y:S02]  /*4690*/  I2FP.F32.S32 R5, R3 ;  /* 0x0000000300057245 */ /* 0x000fe40000201400 */
[----:B------:R-:W-:Y:S01]  /*46a0*/  I2FP.F32.S32 R3, R4 ;  /* 0x0000000400037245 */ /* 0x000fe20000201400 */
[----:B------:R-:W-:Y:S01]  /*46b0*/  FFMA.FTZ R29, R6, -R132, R163 ;  /* 0x80000084061d7223 */ /* 0x000fe200000100a3 */
[----:B------:R-:W-:Y:S01]  /*46c0*/  I2FP.F32.S32 R2, R2 ;  /* 0x0000000200027245 */ /* 0x000fe20000201400 */
[-C--:B------:R-:W-:Y:S01]  /*46d0*/  FFMA.FTZ R16, R5, -R132.reuse, R217 ;  /* 0x8000008405107223 */ /* 0x080fe200000100d9 */
[----:B------:R-:W-:Y:S01]  /*46e0*/  FSEL R155, R30, -INF , !P1 ;  /* 0xff8000001e9b7808 */ /* 0x000fe20004800000 */
[-C--:B------:R-:W-:Y:S01]  /*46f0*/  FFMA.FTZ R42, R3, -R132.reuse, R138 ;  /* 0x80000084032a7223 */ /* 0x080fe2000001008a */
[----:B------:R-:W-:Y:S02]  /*4700*/  IMAD.IADD R3, R10, 0x1, -R49 ;  /* 0x000000010a037824 */ /* 0x000fe400078e0a31 */
[-C--:B------:R-:W-:Y:S01]  /*4710*/  FFMA.FTZ R9, R2, -R132.reuse, R219 ;  /* 0x8000008402097223 */ /* 0x080fe200000100db */
[----:B------:R-:W-:Y:S01]  /*4720*/  FFMA.FTZ R30, R7, -R132, R218 ;  /* 0x80000084071e7223 */ /* 0x000fe200000100da */
[----:B------:R-:W-:Y:S01]  /*4730*/  IMAD.IADD R2, R12, 0x1, -R49 ;  /* 0x000000010c027824 */ /* 0x000fe200078e0a31 */
[----:B------:R-:W-:Y:S01]  /*4740*/  FSEL R145, R32, -INF , !P6 ;  /* 0xff80000020917808 */ /* 0x000fe20007000000 */
[--C-:B------:R-:W-:Y:S01]  /*4750*/  IMAD.IADD R5, R10, 0x1, -R50.reuse ;  /* 0x000000010a057824 */ /* 0x100fe200078e0a32 */
[----:B------:R-:W-:Y:S01]  /*4760*/  IABS R6, R3 ;  /* 0x0000000300067213 */ /* 0x000fe20000000000 */
[--C-:B------:R-:W-:Y:S01]  /*4770*/  IMAD.IADD R7, R12, 0x1, -R50.reuse ;  /* 0x000000010c077824 */ /* 0x100fe200078e0a32 */
[----:B------:R-:W-:Y:S01]  /*4780*/  IABS R2, R2 ;  /* 0x0000000200027213 */ /* 0x000fe20000000000 */
[----:B------:R-:W-:Y:S01]  /*4790*/  IMAD.IADD R4, R11, 0x1, -R50 ;  /* 0x000000010b047824 */ /* 0x000fe200078e0a32 */
        /* <DEDUP_REMOVED lines=12> */
[----:B------:R-:W-:Y:S01]  /*4860*/  IMAD.IADD R3, R11, 0x1, -R51 ;  /* 0x000000010b037824 */ /* 0x000fe200078e0a33 */
[----:B------:R-:W-:-:S02]  /*4870*/  FSEL R165, R31, -INF , !P6 ;  /* 0xff8000001fa57808 */ /* 0x000fc40007000000 */
[----:B------:R-:W-:Y:S01]  /*4880*/  I2FP.F32.S32 R6, R6 ;  /* 0x0000000600067245 */ /* 0x000fe20000201400 */
[-C--:B------:R-:W-:Y:S01]  /*4890*/  FFMA.FTZ R31, R2, -R132.reuse, R215 ;  /* 0x80000084021f7223 */ /* 0x080fe200000100d7 */
[----:B------:R-:W-:Y:S01]  /*48a0*/  FSEL R104, R33, -INF , !P6 ;  /* 0xff80000021687808 */ /* 0x000fe20007000000 */
[-C--:B------:R-:W-:Y:S01]  /*48b0*/  FFMA.FTZ R33, R4, -R132.reuse, R139 ;  /* 0x8000008404217223 */ /* 0x080fe2000001008b */
[--C-:B------:R-:W-:Y:S01]  /*48c0*/  IMAD.IADD R2, R10, 0x1, -R51.reuse ;  /* 0x000000010a027824 */ /* 0x100fe200078e0a33 */
[----:B------:R-:W-:Y:S01]  /*48d0*/  FSEL R111, R35, -INF , !P1 ;  /* 0xff800000236f7808 */ /* 0x000fe20004800000 */
[----:B------:R-:W-:Y:S01]  /*48e0*/  IMAD.IADD R4, R12, 0x1, -R51 ;  /* 0x000000010c047824 */ /* 0x000fe200078e0a33 */
[----:B------:R-:W-:Y:S01]  /*48f0*/  FSEL R101, R34, -INF , !P4 ;  /* 0xff80000022657808 */ /* 0x000fe20006000000 */
[-C--:B------:R-:W-:Y:S01]  /*4900*/  FFMA.FTZ R35, R7, -R132.reuse, R212 ;  /* 0x8000008407237223 */ /* 0x080fe200000100d4 */
        /* <DEDUP_REMOVED lines=12> */
[----:B------:R-:W-:Y:S01]  /*49d0*/  FSEL R152, R18, -INF , !P4 ;  /* 0xff80000012987808 */ /* 0x000fe20006000000 */
[----:B------:R-:W-:Y:S01]  /*49e0*/  IMAD.MOV.U32 R4, RZ, RZ, R5 ;  /* 0x000000ffff047224 */ /* 0x000fe200078e0005 */
[----:B------:R-:W-:-:S02]  /*49f0*/  I2FP.F32.S32 R5, R2 ;  /* 0x0000000200057245 */ /* 0x000fc40000201400 */
[----:B------:R-:W-:Y:S02]  /*4a00*/  ISETP.GE.AND P4, PT, R54, R53, PT ;  /* 0x000000353600720c */ /* 0x000fe40003f86270 */
[----:B------:R-:W-:Y:S01]  /*4a10*/  I2FP.F32.S32 R2, R4 ;  /* 0x0000000400027245 */ /* 0x000fe20000201400 */
[----:B------:R-:W-:Y:S01]  /*4a20*/  IMAD.IADD R4, R10, 0x1, -R65 ;  /* 0x000000010a047824 */ /* 0x000fe200078e0a41 */
[----:B------:R-:W-:Y:S02]  /*4a30*/  I2FP.F32.S32 R3, R3 ;  /* 0x0000000300037245 */ /* 0x000fe40000201400 */
[----:B------:R-:W-:Y:S02]  /*4a40*/  I2FP.F32.S32 R6, R6 ;  /* 0x0000000600067245 */ /* 0x000fe40000201400 */
[----:B------:R-:W-:Y:S01]  /*4a50*/  FSEL R130, R24, -INF , !P5 ;  /* 0xff80000018827808 */ /* 0x000fe20006800000 */
[-C--:B------:R-:W-:Y:S01]  /*4a60*/  FFMA.FTZ R24, R2, -R132.reuse, R229 ;  /* 0x8000008402187223 */ /* 0x080fe200000100e5 */
[----:B------:R-:W-:Y:S01]  /*4a70*/  I2FP.F32.S32 R7, R7 ;  /* 0x0000000700077245 */ /* 0x000fe20000201400 */
[----:B------:R-:W-:Y:S01]  /*4a80*/  IMAD.IADD R2, R12, 0x1, -R62 ;  /* 0x000000010c027824 */ /* 0x000fe200078e0a3e */
[----:B------:R-:W-:Y:S01]  /*4a90*/  FSEL R75, R25, -INF , !P4 ;  /* 0xff800000194b7808 */ /* 0x000fe20006000000 */
[-C--:B------:R-:W-:Y:S01]  /*4aa0*/  FFMA.FTZ R25, R3, -R132.reuse, R211 ;  /* 0x8000008403197223 */ /* 0x080fe200000100d3 */
[----:B------:R-:W-:Y:S01]  /*4ab0*/  FSEL R95, R27, -INF , !P5 ;  /* 0xff8000001b5f7808 */ /* 0x000fe20006800000 */
        /* <DEDUP_REMOVED lines=14> */
[----:B------:R-:W-:Y:S01]  /*4ba0*/  ISETP.GE.AND P5, PT, R45, R53, PT ;  /* 0x000000352d00720c */ /* 0x000fe20003fa6270 */
        /* <DEDUP_REMOVED lines=9> */
[----:B------:R-:W-:Y:S02]  /*4c40*/  I2FP.F32.S32 R2, R2 ;  /* 0x0000000200027245 */ /* 0x000fe40000201400 */
[----:B------:R-:W-:Y:S01]  /*4c50*/  I2FP.F32.S32 R3, R4 ;  /* 0x0000000400037245 */ /* 0x000fe20000201400 */
[-C--:B------:R-:W-:Y:S01]  /*4c60*/  FFMA.FTZ R20, R5, -R132.reuse, R224 ;  /* 0x8000008405147223 */ /* 0x080fe200000100e0 */
[----:B------:R-:W-:Y:S01]  /*4c70*/  FSEL R74, R22, -INF , !P5 ;  /* 0xff800000164a7808 */ /* 0x000fe20006800000 */
[-C--:B------:R-:W-:Y:S01]  /*4c80*/  FFMA.FTZ R19, R2, -R132.reuse, R226 ;  /* 0x8000008402137223 */ /* 0x080fe200000100e2 */
[-C--:B------:R-:W-:Y:S01]  /*4c90*/  FFMA.FTZ R22, R7, -R132.reuse, R231 ;  /* 0x8000008407167223 */ /* 0x080fe200000100e7 */
[----:B------:R-:W-:Y:S01]  /*4ca0*/  FFMA.FTZ R18, R3, -R132, R207 ;  /* 0x8000008403127223 */ /* 0x000fe200000100cf */
[----:B------:R-:W-:Y:S01]  /*4cb0*/  IADD3 R3, -R66, R10, RZ ;  /* 0x0000000a42037210 */ /* 0x000fe20007ffe1ff */
[----:B------:R-:W-:Y:S01]  /*4cc0*/  IMAD.IADD R2, R12, 0x1, -R66 ;  /* 0x000000010c027824 */ /* 0x000fe200078e0a42 */
[----:B------:R-:W-:Y:S01]  /*4cd0*/  FSEL R102, R21, -INF , !P5 ;  /* 0xff80000015667808 */ /* 0x000fe20006800000 */
[----:B------:R-:W-:-:S02]  /*4ce0*/  IMAD.IADD R5, R10, 0x1, -R77 ;  /* 0x000000010a057824 */ /* 0x000fc400078e0a4d */
[----:B------:R-:W-:Y:S01]  /*4cf0*/  FFMA.FTZ R21, R6, -R132, R206 ;  /* 0x8000008406157223 */ /* 0x000fe200000100ce */
[--C-:B------:R-:W-:Y:S01]  /*4d00*/  IMAD.IADD R7, R12, 0x1, -R77.reuse ;  /* 0x000000010c077824 */ /* 0x100fe200078e0a4d */
[----:B------:R-:W-:Y:S01]  /*4d10*/  IABS R6, R3 ;  /* 0x0000000300067213 */ /* 0x000fe20000000000 */
[----:B------:R-:W-:Y:S01]  /*4d20*/  IMAD.IADD R4, R11, 0x1, -R77 ;  /* 0x000000010b047824 */ /* 0x000fe200078e0a4d */
[----:B------:R-:W-:Y:S02]  /*4d30*/  IABS R2, R2 ;  /* 0x0000000200027213 */ /* 0x000fe40000000000 */
[----:B------:R-:W-:Y:S02]  /*4d40*/  IABS R3, R5 ;  /* 0x0000000500037213 */ /* 0x000fe40000000000 */
[----:B------:R-:W-:Y:S01]  /*4d50*/  IABS R5, R7 ;  /* 0x0000000700057213 */ /* 0x000fe20000000000 */
[----:B------:R-:W-:Y:S01]  /*4d60*/  IMAD.MOV.U32 R7, RZ, RZ, R6 ;  /* 0x000000ffff077224 */ /* 0x000fe200078e0006 */
[----:B------:R-:W-:Y:S01]  /*4d70*/  FSEL R71, R61, -INF , !P0 ;  /* 0xff8000003d477808 */ /* 0x000fe20004000000 */
[----:B------:R-:W-:Y:S01]  /*4d80*/  IMAD.MOV.U32 R6, RZ, RZ, R2 ;  /* 0x000000ffff067224 */ /* 0x000fe200078e0002 */
[----:B------:R-:W-:Y:S01]  /*4d90*/  ISETP.GE.AND P0, PT, R52, R53, PT ;  /* 0x000000353400720c */ /* 0x000fe20003f06270 */
[----:B------:R-:W-:Y:S01]  /*4da0*/  IMAD.MOV.U32 R2, RZ, RZ, R5 ;  /* 0x000000ffff027224 */ /* 0x000fe200078e0005 */
[----:B------:R-:W-:Y:S01]  /*4db0*/  IABS R4, R4 ;  /* 0x0000000400047213 */ /* 0x000fe20000000000 */
[----:B------:R-:W-:Y:S01]  /*4dc0*/  VIADD R5, R23, 0x69 ;  /* 0x0000006917057836 */ /* 0x000fe20000000000 */
[----:B------:R-:W-:-:S02]  /*4dd0*/  FSEL R76, R60, -INF , !P2 ;  /* 0xff8000003c4c7808 */ /* 0x000fc40005000000 */
[----:B------:R-:W-:Y:S02]  /*4de0*/  FSEL R67, R67, -INF , !P0 ;  /* 0xff80000043437808 */ /* 0x000fe40004000000 */
[----:B------:R-:W-:Y:S02]  /*4df0*/  FSEL R79, R17, -INF , !P0 ;  /* 0xff800000114f7808 */ /* 0x000fe40004000000 */
[----:B------:R-:W-:Y:S02]  /*4e00*/  FSEL R100, R13, -INF , !P0 ;  /* 0xff8000000d647808 */ /* 0x000fe40004000000 */
[----:B------:R-:W-:Y:S01]  /*4e10*/  FSEL R159, R8, -INF , !P0 ;  /* 0xff800000089f7808 */ /* 0x000fe20004000000 */
[----:B------:R-:W-:Y:S01]  /*4e20*/  VIADD R8, R23, 0x79 ;  /* 0x0000007917087836 */ /* 0x000fe20000000000 */
[----:B------:R-:W-:Y:S02]  /*4e30*/  I2FP.F32.S32 R3, R3 ;  /* 0x0000000300037245 */ /* 0x000fe40000201400 */
[----:B------:R-:W-:-:S02]  /*4e40*/  ISETP.GE.AND P2, PT, R48, R53, PT ;  /* 0x000000353000720c */ /* 0x000fc40003f46270 */
[----:B------:R-:W-:Y:S01]  /*4e50*/  ISETP.GE.AND P0, PT, R50, R53, PT ;  /* 0x000000353200720c */ /* 0x000fe20003f06270 */
[----:B------:R-:W-:Y:S01]  /*4e60*/  FFMA.FTZ R13, R3, -R132, R236 ;  /* 0x80000084030d7223 */ /* 0x000fe200000100ec */
[----:B------:R-:W-:Y:S01]  /*4e70*/  I2FP.F32.S32 R6, R6 ;  /* 0x0000000600067245 */ /* 0x000fe20000201400 */
[----:B------:R-:W-:Y:S01]  /*4e80*/  VIADD R3, R23, 0x71 ;  /* 0x0000007117037836 */ /* 0x000fe20000000000 */
[----:B------:R-:W-:Y:S02]  /*4e90*/  I2FP.F32.S32 R2, R2 ;  /* 0x0000000200027245 */ /* 0x000fe40000201400 */
[----:B------:R-:W-:Y:S01]  /*4ea0*/  I2FP.F32.S32 R7, R7 ;  /* 0x0000000700077245 */ /* 0x000fe20000201400 */
[----:B------:R-:W-:Y:S01]  /*4eb0*/  IMAD.IADD R41, R12, 0x1, -R3 ;  /* 0x000000010c297824 */ /* 0x000fe200078e0a03 */
[----:B------:R-:W-:Y:S02]  /*4ec0*/  I2FP.F32.S32 R4, R4 ;  /* 0x0000000400047245 */ /* 0x000fe40000201400 */
[----:B------:R-:W-:Y:S01]  /*4ed0*/  FSEL R72, R63, -INF , !P1 ;  /* 0xff8000003f487808 */ /* 0x000fe20004800000 */
[-C--:B------:R-:W-:Y:S01]  /*4ee0*/  FFMA.FTZ R17, R7, -R132.reuse, R225 ;  /* 0x8000008407117223 */ /* 0x080fe200000100e1 */
[----:B------:R-:W-:Y:S01]  /*4ef0*/  FSEL R99, R16, -INF , !P2 ;  /* 0xff80000010637808 */ /* 0x000fe20005000000 */
[-C--:B------:R-:W-:Y:S01]  /*4f00*/  FFMA.FTZ R16, R6, -R132.reuse, R227 ;  /* 0x8000008406107223 */ /* 0x080fe200000100e3 */
[----:B------:R-:W-:Y:S01]  /*4f10*/  FSEL R154, R9, -INF , !P2 ;  /* 0xff800000099a7808 */ /* 0x000fe20005000000 */
[-C--:B------:R-:W-:Y:S01]  /*4f20*/  FFMA.FTZ R9, R2, -R132.reuse, R238 ;  /* 0x8000008402097223 */ /* 0x080fe200000100ee */
[----:B------:R-:W-:Y:S01]  /*4f30*/  FSEL R52, R137, -INF , !P0 ;  /* 0xff80000089347808 */ /* 0x000fe20004000000 */
[----:B------:R-:W-:Y:S01]  /*4f40*/  VIADD R6, R23, 0x68 ;  /* 0x0000006817067836 */ /* 0x000fe20000000000 */
[----:B------:R-:W-:Y:S01]  /*4f50*/  FSEL R61, R33, -INF , !P0 ;  /* 0xff800000213d7808 */ /* 0x000fe20004000000 */
[C---:B------:R-:W-:Y:S01]  /*4f60*/  VIADD R7, R23.reuse, 0x61 ;  /* 0x0000006117077836 */ /* 0x040fe20000000000 */
[----:B------:R-:W-:Y:S01]  /*4f70*/  FSEL R106, R32, -INF , !P0 ;  /* 0xff800000206a7808 */ /* 0x000fe20004000000 */
[----:B------:R-:W-:Y:S01]  /*4f80*/  VIADD R2, R23, 0x78 ;  /* 0x0000007817027836 */ /* 0x000fe20000000000 */
[----:B------:R-:W-:Y:S01]  /*4f90*/  FSEL R150, R31, -INF , !P0 ;  /* 0xff8000001f967808 */ /* 0x000fe20004000000 */
[--C-:B------:R-:W-:Y:S01]  /*4fa0*/  IMAD.IADD R31, R11, 0x1, -R3.reuse ;  /* 0x000000010b1f7824 */ /* 0x100fe200078e0a03 */
[-C--:B------:R-:W-:Y:S01]  /*4fb0*/  ISETP.GE.AND P1, PT, R49, R53.reuse, PT ;  /* 0x000000353100720c */ /* 0x080fe20003f26270 */
[----:B------:R-:W-:Y:S01]  /*4fc0*/  IMAD.IADD R33, R11, 0x1, -R2 ;  /* 0x000000010b217824 */ /* 0x000fe200078e0a02 */
[----:B------:R-:W-:Y:S01]  /*4fd0*/  FSEL R153, R14, -INF , !P4 ;  /* 0xff8000000e997808 */ /* 0x000fe20006000000 */
[----:B------:R-:W-:Y:S01]  /*4fe0*/  FFMA.FTZ R14, R4, -R132, R234 ;  /* 0x80000084040e7223 */ /* 0x000fe200000100ea */
[----:B------:R-:W-:Y:S01]  /*4ff0*/  ISETP.GE.AND P0, PT, R77, R53, PT ;  /* 0x000000354d00720c */ /* 0x000fe20003f06270 */
[----:B------:R-:W-:Y:S01]  /*5000*/  VIADD R4, R23, 0x70 ;  /* 0x0000007017047836 */ /* 0x000fe20000000000 */
[----:B------:R-:W-:Y:S01]  /*5010*/  FSEL R54, R136, -INF , !P1 ;  /* 0xff80000088367808 */ /* 0x000fe20004800000 */
[----:B------:R-:W-:Y:S01]  /*5020*/  IMAD.IADD R23, R12, 0x1, -R6 ;  /* 0x000000010c177824 */ /* 0x000fe200078e0a06 */
[----:B------:R-:W-:Y:S01]  /*5030*/  FSEL R60, R42, -INF , !P1 ;  /* 0xff8000002a3c7808 */ /* 0x000fe20004800000 */
[--C-:B------:R-:W-:Y:S01]  /*5040*/  IMAD.IADD R42, R10, 0x1, -R8.reuse ;  /* 0x000000010a2a7824 */ /* 0x100fe200078e0a08 */
[----:B------:R-:W-:Y:S01]  /*5050*/  FSEL R105, R35, -INF , !P1 ;  /* 0xff80000023697808 */ /* 0x000fe20004800000 */
[----:B------:R-:W-:Y:S01]  /*5060*/  IMAD.IADD R35, R12, 0x1, -R8 ;  /* 0x000000010c237824 */ /* 0x000fe200078e0a08 */
[----:B------:R-:W-:Y:S01]  /*5070*/  FSEL R148, R34, -INF , !P1 ;  /* 0xff80000022947808 */ /* 0x000fe20004800000 */
[----:B------:R-:W-:Y:S01]  /*5080*/  IMAD.IADD R34, R10, 0x1, -R3 ;  /* 0x000000010a227824 */ /* 0x000fe200078e0a03 */
[----:B------:R-:W-:Y:S01]  /*5090*/  FSEL R142, R13, -INF , !P0 ;  /* 0xff8000000d8e7808 */ /* 0x000fe20004000000 */
[----:B------:R-:W-:Y:S01]  /*50a0*/  IMAD.IADD R13, R15, 0x1, -R6 ;  /* 0x000000010f0d7824 */ /* 0x000fe200078e0a06 */
[----:B------:R-:W-:-:S02]  /*50b0*/  FSEL R84, R59, -INF , !P3 ;  /* 0xff8000003b547808 */ /* 0x000fc40005800000 */
[-C--:B------:R-:W-:Y:S02]  /*50c0*/  ISETP.GE.AND P1, PT, R66, R53.reuse, PT ;  /* 0x000000354200720c */ /* 0x080fe40003f26270 */
[----:B------:R-:W-:Y:S01]  /*50d0*/  FSEL R162, R9, -INF , !P0 ;  /* 0xff80000009a27808 */ /* 0x000fe20004000000 */
[----:B------:R-:W-:Y:S01]  /*50e0*/  IMAD.IADD R9, R15, 0x1, -R7 ;  /* 0x000000010f097824 */ /* 0x000fe200078e0a07 */
[----:B------:R-:W-:Y:S02]  /*50f0*/  FSEL R89, R57, -INF , !P6 ;  /* 0xff80000039597808 */ /* 0x000fe40007000000 */
[----:B------:R-:W-:Y:S02]  /*5100*/  ISETP.GE.AND P3, PT, R47, R53, PT ;  /* 0x000000352f00720c */ /* 0x000fe40003f66270 */
[----:B------:R-:W-:Y:S01]  /*5110*/  FSEL R66, R14, -INF , !P0 ;  /* 0xff8000000e427808 */ /* 0x000fe20004000000 */
[----:B------:R-:W-:Y:S01]  /*5120*/  IMAD.IADD R14, R15, 0x1, -R5 ;  /* 0x000000010f0e7824 */ /* 0x000fe200078e0a05 */
[----:B------:R-:W-:-:S02]  /*5130*/  FSEL R57, R70, -INF , !P5 ;  /* 0xff80000046397808 */ /* 0x000fc40006800000 */
[----:B------:R-:W-:Y:S02]  /*5140*/  FSEL R55, R126, -INF , !P2 ;  /* 0xff8000007e377808 */ /* 0x000fe40005000000 */
[----:B------:R-:W-:Y:S01]  /*5150*/  FSEL R70, R29, -INF , !P2 ;  /* 0xff8000001d467808 */ /* 0x000fe20005000000 */
[----:B------:R-:W-:Y:S01]  /*5160*/  IMAD.IADD R29, R10, 0x1, -R4 ;  /* 0x000000010a1d7824 */ /* 0x000fe200078e0a04 */
[----:B------:R-:W-:Y:S02]  /*5170*/  FSEL R59, R69, -INF , !P4 ;  /* 0xff800000453b7808 */ /* 0x000fe40006000000 */
[----:B------:R-:W-:Y:S02]  /*5180*/  ISETP.GE.AND P2, PT, R65, R53, PT ;  /* 0x000000354100720c */ /* 0x000fe40003f46270 */
[----:B------:R-:W-:Y:S02]  /*5190*/  FSEL R56, R124, -INF , !P3 ;  /* 0xff8000007c387808 */ /* 0x000fe40005800000 */
[----:B------:R-:W-:Y:S01]  /*51a0*/  FSEL R69, R40, -INF , !P3 ;  /* 0xff80000028457808 */ /* 0x000fe20005800000 */
[----:B------:R-:W-:Y:S01]  /*51b0*/  IMAD.IADD R40, R12, 0x1, -R2 ;  /* 0x000000010c287824 */ /* 0x000fe200078e0a02 */
[----:B------:R-:W-:-:S02]  /*51c0*/  FSEL R97, R39, -INF , !P3 ;  /* 0xff80000027617808 */ /* 0x000fc40005800000 */
[----:B------:R-:W-:Y:S01]  /*51d0*/  FSEL R151, R30, -INF , !P3 ;  /* 0xff8000001e977808 */ /* 0x000fe20005800000 */
[----:B------:R-:W-:Y:S01]  /*51e0*/  IMAD.IADD R30, R12, 0x1, -R4 ;  /* 0x000000010c1e7824 */ /* 0x000fe200078e0a04 */
[----:B------:R-:W-:Y:S02]  /*51f0*/  IABS R13, R13 ;  /* 0x0000000d000d7213 */ /* 0x000fe40000000000 */
[-C--:B------:R-:W-:Y:S02]  /*5200*/  ISETP.GE.AND P4, PT, R51, R53.reuse, PT ;  /* 0x000000353300720c */ /* 0x080fe40003f86270 */
[----:B------:R-:W-:Y:S02]  /*5210*/  ISETP.GE.AND P3, PT, R62, R53, PT ;  /* 0x000000353e00720c */ /* 0x000fe40003f66270 */
[----:B------:R-:W-:Y:S02]  /*5220*/  IABS R9, R9 ;  /* 0x0000000900097213 */ /* 0x000fe40000000000 */
[----:B------:R-:W-:-:S02]  /*5230*/  IABS R14, R14 ;  /* 0x0000000e000e7213 */ /* 0x000fc40000000000 */
[----:B------:R-:W-:Y:S01]  /*5240*/  FSEL R160, R19, -INF , !P2 ;  /* 0xff80000013a07808 */ /* 0x000fe20005000000 */
[C---:B------:R-:W-:Y:S01]  /*5250*/  IMAD.IADD R19, R15.reuse, 0x1, -R2 ;  /* 0x000000010f137824 */ /* 0x040fe200078e0a02 */
[----:B------:R-:W-:Y:S02]  /*5260*/  FSEL R48, R134, -INF , !P1 ;  /* 0xff80000086307808 */ /* 0x000fe40004800000 */
[----:B------:R-:W-:Y:S01]  /*5270*/  FSEL R65, R18, -INF , !P1 ;  /* 0xff80000012417808 */ /* 0x000fe20004800000 */
[----:B------:R-:W-:Y:S01]  /*5280*/  IMAD.IADD R18, R15, 0x1, -R8 ;  /* 0x000000010f127824 */ /* 0x000fe200078e0a08 */
[----:B------:R-:W-:Y:S01]  /*5290*/  FSEL R126, R17, -INF , !P1 ;  /* 0xff800000117e7808 */ /* 0x000fe20004800000 */
[C---:B------:R-:W-:Y:S01]  /*52a0*/  IMAD.IADD R17, R15.reuse, 0x1, -R3 ;  /* 0x000000010f117824 */ /* 0x040fe200078e0a03 */
[----:B------:R-:W-:Y:S01]  /*52b0*/  FSEL R161, R16, -INF , !P1 ;  /* 0xff80000010a17808 */ /* 0x000fe20004800000 */
[----:B------:R-:W-:Y:S01]  /*52c0*/  IMAD.IADD R16, R15, 0x1, -R4 ;  /* 0x000000010f107824 */ /* 0x000fe200078e0a04 */
[----:B------:R-:W-:Y:S01]  /*52d0*/  FSEL R49, R133, -INF , !P2 ;  /* 0xff80000085317808 */ /* 0x000fe20005000000 */
[--C-:B------:R-:W-:Y:S01]  /*52e0*/  IMAD.IADD R15, R11, 0x1, -R7.reuse ;  /* 0x000000010b0f7824 */ /* 0x100fe200078e0a07 */
[----:B------:R-:W-:Y:S01]  /*52f0*/  FSEL R62, R21, -INF , !P2 ;  /* 0xff800000153e7808 */ /* 0x000fe20005000000 */
[--C-:B------:R-:W-:Y:S01]  /*5300*/  IMAD.IADD R21, R10, 0x1, -R7.reuse ;  /* 0x000000010a157824 */ /* 0x100fe200078e0a07 */
[----:B------:R-:W-:Y:S01]  /*5310*/  FSEL R122, R20, -INF , !P2 ;  /* 0xff800000147a7808 */ /* 0x000fe20005000000 */
[----:B------:R-:W-:Y:S01]  /*5320*/  IMAD.IADD R20, R12, 0x1, -R7 ;  /* 0x000000010c147824 */ /* 0x000fe200078e0a07 */
[----:B------:R-:W-:-:S02]  /*5330*/  ISETP.GE.AND P1, PT, R2, R53, PT ;  /* 0x000000350200720c */ /* 0x000fc40003f26270 */
[----:B------:R-:W-:Y:S01]  /*5340*/  IADD3 R43, -R2, R10, RZ ;  /* 0x0000000a022b7210 */ /* 0x000fe20007ffe1ff */
[----:B------:R-:W-:Y:S01]  /*5350*/  IMAD.MOV.U32 R2, RZ, RZ, R13 ;  /* 0x000000ffff027224 */ /* 0x000fe200078e000d */
[----:B------:R-:W-:Y:S02]  /*5360*/  FSEL R51, R127, -INF , !P4 ;  /* 0xff8000007f337808 */ /* 0x000fe40006000000 */
        /* <DEDUP_REMOVED lines=8> */
[-C--:B------:R-:W-:Y:S01]  /*53f0*/  ISETP.GE.AND P2, PT, R3, R53.reuse, PT ;  /* 0x000000350300720c */ /* 0x080fe20003f46270 */
[----:B------:R-:W-:Y:S01]  /*5400*/  IMAD.MOV.U32 R3, RZ, RZ, R9 ;  /* 0x000000ffff037224 */ /* 0x000fe200078e0009 */
[----:B------:R-:W-:Y:S01]  /*5410*/  BAR.SYNC.DEFER_BLOCKING 0x0 ;  /* 0x0000000000007b1d */ /* 0x000fe20000010000 */
[----:B------:R-:W-:Y:S01]  /*5420*/  ISETP.GE.AND P4, PT, R5, R53, PT ;  /* 0x000000350500720c */ /* 0x000fe20003f86270 */
[----:B------:R-:W-:Y:S01]  /*5430*/  IMAD.MOV.U32 R5, RZ, RZ, R14 ;  /* 0x000000ffff057224 */ /* 0x000fe200078e000e */
[----:B------:R-:W-:-:S02]  /*5440*/  FSEL R50, R129, -INF , !P3 ;  /* 0xff80000081327808 */ /* 0x000fc40005800000 */
[----:B------:R-:W-:Y:S01]  /*5450*/  FSEL R121, R24, -INF , !P3 ;  /* 0xff80000018797808 */ /* 0x000fe20005800000 */
[--C-:B------:R-:W-:Y:S01]  /*5460*/  IMAD.IADD R24, R10, 0x1, -R6.reuse ;  /* 0x000000010a187824 */ /* 0x100fe200078e0a06 */
[----:B------:R-:W-:Y:S01]  /*5470*/  FSEL R158, R22, -INF , !P3 ;  /* 0xff800000169e7808 */ /* 0x000fe20005800000 */
[C---:B------:R-:W-:Y:S01]  /*5480*/  IMAD.IADD R22, R11.reuse, 0x1, -R6 ;  /* 0x000000010b167824 */ /* 0x040fe200078e0a06 */
[-C--:B------:R-:W-:Y:S01]  /*5490*/  ISETP.GE.AND P3, PT, R4, R53.reuse, PT ;  /* 0x000000350400720c */ /* 0x080fe20003f66270 */
[----:B------:R-:W-:Y:S01]  /*54a0*/  IMAD.IADD R11, R11, 0x1, -R8 ;  /* 0x000000010b0b7824 */ /* 0x000fe200078e0a08 */
[----:B------:R-:W-:Y:S02]  /*54b0*/  ISETP.GE.AND P5, PT, R6, R53, PT ;  /* 0x000000350600720c */ /* 0x000fe40003fa6270 */
[----:B------:R-:W-:Y:S01]  /*54c0*/  I2FP.F32.S32 R4, R2 ;  /* 0x0000000200047245 */ /* 0x000fe20000201400 */
[----:B------:R-:W-:Y:S01]  /*54d0*/  IMAD.IADD R2, R189, 0x1, R181 ;  /* 0x00000001bd027824 */ /* 0x000fe200078e02b5 */
[----:B------:R-:W-:-:S02]  /*54e0*/  I2FP.F32.S32 R6, R3 ;  /* 0x0000000300067245 */ /* 0x000fc40000201400 */
[----:B------:R-:W-:Y:S01]  /*54f0*/  I2FP.F32.S32 R3, R5 ;  /* 0x0000000500037245 */ /* 0x000fe20000201400 */
[-C--:B------:R-:W-:Y:S01]  /*5500*/  FFMA.FTZ R46, R4, -R132.reuse, R248 ;  /* 0x80000084042e7223 */ /* 0x080fe200000100f8 */
[----:B------:R-:W-:Y:S01]  /*5510*/  ISETP.GE.AND P6, PT, R44, R53, PT ;  /* 0x000000352c00720c */ /* 0x000fe20003fc6270 */
[----:B------:R-:W-:Y:S01]  /*5520*/  FFMA.FTZ R44, R6, -R132, R233 ;  /* 0x80000084062c7223 */ /* 0x000fe200000100e9 */
[----:B------:R-:W-:Y:S01]  /*5530*/  IABS R4, R16 ;  /* 0x0000001000047213 */ /* 0x000fe20000000000 */
[----:B------:R-:W-:Y:S01]  /*5540*/  FFMA.FTZ R45, R3, -R132, R249 ;  /* 0x80000084032d7223 */ /* 0x000fe200000100f9 */
[----:B------:R-:W-:Y:S02]  /*5550*/  IABS R6, R18 ;  /* 0x0000001200067213 */ /* 0x000fe40000000000 */
[----:B------:R-:W-:Y:S02]  /*5560*/  IABS R3, R17 ;  /* 0x0000001100037213 */ /* 0x000fe40000000000 */
[----:B------:R-:W-:-:S02]  /*5570*/  FSEL R47, R135, -INF , !P0 ;  /* 0xff800000872f7808 */ /* 0x000fc40004000000 */
[----:B------:R-:W-:Y:S02]  /*5580*/  FSEL R58, R73, -INF , !P6 ;  /* 0xff800000493a7808 */ /* 0x000fe40007000000 */
[-C--:B------:R-:W-:Y:S01]  /*5590*/  ISETP.GE.AND P0, PT, R8, R53.reuse, PT ;  /* 0x000000350800720c */ /* 0x080fe20003f06270 */
[----:B------:R-:W-:Y:S01]  /*55a0*/  IMAD.MOV.U32 R8, RZ, RZ, R4 ;  /* 0x000000ffff087224 */ /* 0x000fe200078e0004 */
[----:B------:R-:W-:Y:S01]  /*55b0*/  FSEL R73, R38, -INF , !P6 ;  /* 0xff80000026497808 */ /* 0x000fe20007000000 */
[----:B------:R-:W-:Y:S01]  /*55c0*/  IMAD.MOV.U32 R4, RZ, RZ, R6 ;  /* 0x000000ffff047224 */ /* 0x000fe200078e0006 */
[----:B------:R-:W-:Y:S02]  /*55d0*/  FSEL R92, R37, -INF , !P6 ;  /* 0xff800000255c7808 */ /* 0x000fe40007000000 */
[----:B------:R-:W-:Y:S02]  /*55e0*/  FSEL R143, R36, -INF , !P6 ;  /* 0xff800000248f7808 */ /* 0x000fe40007000000 */
[----:B------:R-:W-:Y:S01]  /*55f0*/  ISETP.GE.AND P6, PT, R7, R53, PT ;  /* 0x000000350700720c */ /* 0x000fe20003fc6270 */
[----:B------:R-:W-:Y:S01]  /*5600*/  IMAD.MOV.U32 R7, RZ, RZ, R3 ;  /* 0x000000ffff077224 */ /* 0x000fe200078e0003 */
[----:B------:R-:W-:-:S02]  /*5610*/  IABS R5, R19 ;  /* 0x0000001300057213 */ /* 0x000fc40000000000 */
[----:B------:R-:W-:Y:S02]  /*5620*/  IABS R3, R15 ;  /* 0x0000000f00037213 */ /* 0x000fe40000000000 */
[----:B------:R-:W-:Y:S02]  /*5630*/  I2FP.F32.S32 R4, R4 ;  /* 0x0000000400047245 */ /* 0x000fe40000201400 */
[----:B------:R-:W-:Y:S02]  /*5640*/  I2FP.F32.S32 R5, R5 ;  /* 0x0000000500057245 */ /* 0x000fe40000201400 */
[----:B------:R-:W-:Y:S01]  /*5650*/  I2FP.F32.S32 R3, R3 ;  /* 0x0000000300037245 */ /* 0x000fe20000201400 */
[----:B------:R-:W-:Y:S01]  /*5660*/  FFMA.FTZ R36, R4, -R132, R183 ;  /* 0x8000008404247223 */ /* 0x000fe200000100b7 */
[----:B------:R-:W-:Y:S01]  /*5670*/  I2FP.F32.S32 R6, R8 ;  /* 0x0000000800067245 */ /* 0x000fe20000201400 */
[-C--:B------:R-:W-:Y:S01]  /*5680*/  FFMA.FTZ R37, R5, -R132.reuse, R193 ;  /* 0x8000008405257223 */ /* 0x080fe200000100c1 */
[----:B------:R-:W-:Y:S01]  /*5690*/  I2FP.F32.S32 R7, R7 ;  /* 0x0000000700077245 */ /* 0x000fe20000201400 */
[-C--:B------:R-:W-:Y:S01]  /*56a0*/  FFMA.FTZ R32, R3, -R132.reuse, R235 ;  /* 0x8000008403207223 */ /* 0x080fe200000100eb */
[----:B------:R-:W-:Y:S01]  /*56b0*/  IABS R4, R21 ;  /* 0x0000001500047213 */ /* 0x000fe20000000000 */
[----:B------:R-:W-:Y:S01]  /*56c0*/  FFMA.FTZ R39, R6, -R132, R177 ;  /* 0x8000008406277223 */ /* 0x000fe200000100b1 */
[----:B------:R-:W-:Y:S01]  /*56d0*/  IABS R3, R20 ;  /* 0x0000001400037213 */ /* 0x000fe20000000000 */
[----:B------:R-:W-:Y:S01]  /*56e0*/  FFMA.FTZ R38, R7, -R132, R180 ;  /* 0x8000008407267223 */ /* 0x000fe200000100b4 */
        /* <DEDUP_REMOVED lines=11> */
[-C--:B------:R-:W-:Y:S01]  /*57a0*/  FFMA.FTZ R21, R9, -R132.reuse, R237 ;  /* 0x8000008409157223 */ /* 0x080fe200000100ed */
[----:B------:R-:W-:Y:S01]  /*57b0*/  I2FP.F32.S32 R4, R3 ;  /* 0x0000000300047245 */ /* 0x000fe20000201400 */
[-C--:B------:R-:W-:Y:S01]  /*57c0*/  FFMA.FTZ R20, R7, -R132.reuse, R239 ;  /* 0x8000008407147223 */ /* 0x080fe200000100ef */
[----:B------:R-:W-:Y:S01]  /*57d0*/  I2FP.F32.S32 R3, R5 ;  /* 0x0000000500037245 */ /* 0x000fe20000201400 */
[-C--:B------:R-:W-:Y:S01]  /*57e0*/  FFMA.FTZ R24, R6, -R132.reuse, R250 ;  /* 0x8000008406187223 */ /* 0x080fe200000100fa */
[----:B------:R-:W-:Y:S01]  /*57f0*/  IABS R5, R25 ;  /* 0x0000001900057213 */ /* 0x000fe20000000000 */
[-C--:B------:R-:W-:Y:S01]  /*5800*/  FFMA.FTZ R23, R4, -R132.reuse, R240 ;  /* 0x8000008404177223 */ /* 0x080fe200000100f0 */
        /* <DEDUP_REMOVED lines=12> */
[-C--:B------:R-:W-:Y:S01]  /*58d0*/  FFMA.FTZ R19, R9, -R132.reuse, R251 ;  /* 0x8000008409137223 */ /* 0x080fe200000100fb */
[----:B------:R-:W-:Y:S01]  /*58e0*/  I2FP.F32.S32 R7, R7 ;  /* 0x0000000700077245 */ /* 0x000fe20000201400 */
[----:B------:R-:W-:Y:S01]  /*58f0*/  FFMA.FTZ R17, R6, -R132, R243 ;  /* 0x8000008406117223 */ /* 0x000fe200000100f3 */
[----:B------:R-:W-:Y:S01]  /*5900*/  I2FP.F32.S32 R4, R4 ;  /* 0x0000000400047245 */ /* 0x000fe20000201400 */
[----:B------:R-:W-:Y:S01]  /*5910*/  FFMA.FTZ R15, R3, -R132, R244 ;  /* 0x80000084030f7223 */ /* 0x000fe200000100f4 */
        /* <DEDUP_REMOVED lines=16> */
[-C--:B------:R-:W-:Y:S01]  /*5a20*/  FFMA.FTZ R12, R6, -R132.reuse, R199 ;  /* 0x80000084060c7223 */ /* 0x080fe200000100c7 */
[----:B------:R-:W-:Y:S01]  /*5a30*/  IABS R5, R43 ;  /* 0x0000002b00057213 */ /* 0x000fe20000000000 */
[-C--:B------:R-:W-:Y:S01]  /*5a40*/  FFMA.FTZ R11, R4, -R132.reuse, R198 ;  /* 0x80000084040b7223 */ /* 0x080fe200000100c6 */
[----:B------:R-:W-:Y:S01]  /*5a50*/  I2FP.F32.S32 R7, R7 ;  /* 0x0000000700077245 */ /* 0x000fe20000201400 */
[----:B------:R-:W-:Y:S01]  /*5a60*/  FFMA.FTZ R10, R3, -R132, R245 ;  /* 0x80000084030a7223 */ /* 0x000fe200000100f5 */
[----:B------:R-:W-:Y:S01]  /*5a70*/  IABS R4, R42 ;  /* 0x0000002a00047213 */ /* 0x000fe20000000000 */
[----:B------:R-:W-:Y:S01]  /*5a80*/  IMAD.MOV.U32 R9, RZ, RZ, R5 ;  /* 0x000000ffff097224 */ /* 0x000fe200078e0005 */
[----:B------:R-:W-:Y:S01]  /*5a90*/  IABS R3, R41 ;  /* 0x0000002900037213 */ /* 0x000fe20000000000 */
[----:B------:R-:W-:Y:S01]  /*5aa0*/  FFMA.FTZ R13, R7, -R132, R185 ;  /* 0x80000084070d7223 */ /* 0x000fe200000100b9 */
[----:B------:R-:W-:Y:S01]  /*5ab0*/  IABS R6, R40 ;  /* 0x0000002800067213 */ /* 0x000fe20000000000 */
[----:B------:R-:W-:Y:S01]  /*5ac0*/  IMAD.MOV.U32 R7, RZ, RZ, R4 ;  /* 0x000000ffff077224 */ /* 0x000fe200078e0004 */
[----:B------:R-:W-:Y:S01]  /*5ad0*/  I2FP.F32.S32 R9, R9 ;  /* 0x0000000900097245 */ /* 0x000fe20000201400 */
[----:B------:R-:W-:Y:S01]  /*5ae0*/  IMAD.MOV.U32 R4, RZ, RZ, R3 ;  /* 0x000000ffff047224 */ /* 0x000fe200078e0003 */
[----:B------:R-:W-:Y:S01]  /*5af0*/  IABS R8, R35 ;  /* 0x0000002300087213 */ /* 0x000fe20000000000 */
[----:B------:R-:W-:Y:S01]  /*5b00*/  IMAD.MOV.U32 R3, RZ, RZ, R6 ;  /* 0x000000ffff037224 */ /* 0x000fe200078e0006 */
[----:B------:R-:W-:Y:S01]  /*5b10*/  FSEL R26, R44, -INF , !P6 ;  /* 0xff8000002c1a7808 */ /* 0x000fe20007000000 */
[----:B------:R-:W-:Y:S01]  /*5b20*/  FFMA.FTZ R9, R9, -R132, R80 ;  /* 0x8000008409097223 */ /* 0x000fe20000010050 */
[----:B------:R-:W-:Y:S01]  /*5b30*/  FSEL R32, R32, -INF , !P6 ;  /* 0xff80000020207808 */ /* 0x000fe20007000000 */
[----:B------:R-:W-:Y:S01]  /*5b40*/  IMAD.MOV.U32 R5, RZ, RZ, R8 ;  /* 0x000000ffff057224 */ /* 0x000fe200078e0008 */
[----:B------:R-:W-:Y:S01]  /*5b50*/  FSEL R80, R21, -INF , !P6 ;  /* 0xff80000015507808 */ /* 0x000fe20007000000 */
[C---:B------:R-:W-:Y:S01]  /*5b60*/  VIADD R199, R197.reuse, 0x1800 ;  /* 0x00001800c5c77836 */ /* 0x040fe20000000000 */
[----:B------:R-:W-:Y:S01]  /*5b70*/  FSEL R112, R20, -INF , !P6 ;  /* 0xff80000014707808 */ /* 0x000fe20007000000 */
[----:B------:R-:W-:Y:S01]  /*5b80*/  VIADD R198, R197, 0x1c00 ;  /* 0x00001c00c5c67836 */ /* 0x000fe20000000000 */
[----:B------:R-:W-:-:S02]  /*5b90*/  ISETP.GE.AND P6, PT, R53, 0x81, PT ;  /* 0x000000813500780c */ /* 0x000fc40003fc6270 */
[----:B------:R-:W-:Y:S02]  /*5ba0*/  I2FP.F32.S32 R6, R4 ;  /* 0x0000000400067245 */ /* 0x000fe40000201400 */
[----:B------:R-:W-:Y:S02]  /*5bb0*/  I2FP.F32.S32 R4, R3 ;  /* 0x0000000300047245 */ /* 0x000fe40000201400 */
[----:B------:R-:W-:Y:S01]  /*5bc0*/  I2FP.F32.S32 R7, R7 ;  /* 0x0000000700077245 */ /* 0x000fe20000201400 */
[-C--:B------:R-:W-:Y:S01]  /*5bd0*/  FFMA.FTZ R6, R6, -R132.reuse, R247 ;  /* 0x8000008406067223 */ /* 0x080fe200000100f7 */
[----:B------:R-:W-:Y:S01]  /*5be0*/  I2FP.F32.S32 R3, R5 ;  /* 0x0000000500037245 */ /* 0x000fe20000201400 */
[-C--:B------:R-:W-:Y:S01]  /*5bf0*/  FFMA.FTZ R4, R4, -R132.reuse, R82 ;  /* 0x8000008404047223 */ /* 0x080fe20000010052 */
[----:B------:R-:W-:Y:S01]  /*5c00*/  FSEL R27, R24, -INF , !P5 ;  /* 0xff800000181b7808 */ /* 0x000fe20006800000 */
[-C--:B------:R-:W-:Y:S01]  /*5c10*/  FFMA.FTZ R7, R7, -R132.reuse, R81 ;  /* 0x8000008407077223 */ /* 0x080fe20000010051 */
[----:B------:R-:W-:Y:S01]  /*5c20*/  FSEL R81, R23, -INF , !P5 ;  /* 0xff80000017517808 */ /* 0x000fe20006800000 */
[----:B------:R-:W-:Y:S01]  /*5c30*/  FFMA.FTZ R3, R3, -R132, R83 ;  /* 0x8000008403037223 */ /* 0x000fe20000010053 */
        /* <DEDUP_REMOVED lines=21> */
[----:B------:R-:W-:Y:S01]  /*5d90*/  FSEL R133, R3, -INF , !P0 ;  /* 0xff80000003857808 */ /* 0x000fe20004000000 */
[----:B------:R-:W-:Y:S06]  /*5da0*/  @!P6 BRA `(.L_x_133) ;  /* 0x0000000000dce947 */ /* 0x000fec0003800000 */
[----:B------:R-:W2:Y:S01]  /*5db0*/  LDL.64 R184, [R1+0x28] ;  /* 0x0000280001b87983 */ /* 0x000ea20000100a00 */
[----:B------:R-:W-:Y:S01]  /*5dc0*/  ULDC UR5, c[0x0][0x2d0] ;  /* 0x0000b40000057ab9 */ /* 0x000fe20000000800 */
[----:B------:R-:W-:Y:S01]  /*5dd0*/  LEA.HI.SX32 R4, R191, 0xfffffffe, 0x19 ;  /* 0xfffffffebf047811 */ /* 0x000fe200078fcaff */
[----:B------:R-:W-:Y:S03]  /*5de0*/  BSSY B0, `(.L_x_134) ;  /* 0x0000032000007945 */ /* 0x000fe60003800000 */
[----:B------:R-:W-:Y:S01]  /*5df0*/  SHF.R.S32.HI R3, RZ, 0x1f, R4 ;  /* 0x0000001fff037819 */ /* 0x000fe20000011404 */
[----:B------:R-:W-:Y:S02]  /*5e00*/  IMAD R6, R190, R4, RZ ;  /* 0x00000004be067224 */ /* 0x000fe400078e02ff */
[----:B------:R-:W-:-:S04]  /*5e10*/  IMAD.WIDE.U32 R4, R4, R182, R222 ;  /* 0x000000b604047225 */ /* 0x000fc800078e00de */
[----:B------:R-:W-:-:S04]  /*5e20*/  IMAD R6, R3, R182, R6 ;  /* 0x000000b603067224 */ /* 0x000fc800078e0206 */
[----:B------:R-:W-:Y:S01]  /*5e30*/  IMAD.IADD R7, R5, 0x1, R6 ;  /* 0x0000000105077824 */ /* 0x000fe200078e0206 */
[----:B--2---:R-:W-:-:S13]  /*5e40*/  ISETP.GE.AND P0, PT, R184, UR5, PT ;  /* 0x00000005b8007c0c */ /* 0x004fda000bf06270 */
[----:B------:R-:W1:Y:S01]  /*5e50*/  @!P0 LDC.64 R12, c[0x0][0x218] ;  /* 0x00008600ff0c8b82 */ /* 0x000e620000000a00 */
[-C--:B------:R-:W-:Y:S01]  /*5e60*/  @!P0 IADD3 R3, P1, R220, R4.reuse, RZ ;  /* 0x00000004dc038210 */ /* 0x080fe20007f3e0ff */
[----:B------:R2:W-:Y:S01]  /*5e70*/  @P0 STS [R221+0x2000], RZ ;  /* 0x002000ffdd000388 */ /* 0x0005e20000000800 */
[----:B------:R-:W-:-:S03]  /*5e80*/  @!P0 LEA R9, P2, R116, R4, 0x6 ;  /* 0x0000000474098211 */ /* 0x000fc600078430ff */
[----:B------:R-:W-:Y:S01]  /*5e90*/  @!P0 IMAD.X R11, R194, 0x1, R7, P1 ;  /* 0x00000001c20b8824 */ /* 0x000fe200008e0607 */
[----:B------:R2:W-:Y:S01]  /*5ea0*/  @P0 STS [R221+0x2004], RZ ;  /* 0x002004ffdd000388 */ /* 0x0005e20000000800 */
[----:B------:R-:W3:Y:S03]  /*5eb0*/  @!P0 LDC.64 R14, c[0x0][0x218] ;  /* 0x00008600ff0e8b82 */ /* 0x000ee60000000a00 */
[----:B------:R2:W-:Y:S05]  /*5ec0*/  @P0 STS.64 [R221+0x2008], RZ ;  /* 0x002008ffdd000388 */ /* 0x0005ea0000000a00 */
        /* <DEDUP_REMOVED lines=35> */
.L_x_135:
[----:B------:R-:W-:Y:S05]  /*6100*/  BSYNC B0 ;  /* 0x0000000000007941 */ /* 0x000fea0003800000 */
.L_x_134:
[----:B------:R-:W0:Y:S02]  /*6110*/  LDGDEPBAR ;  /* 0x00000000000079af */ /* 0x000e240000000000 */
.L_x_133:
        /* <DEDUP_REMOVED lines=63> */
[----:B------:R-:W-:Y:S01]  /*6510*/  LEA R193, R2, UR4, 0x1 ;  /* 0x0000000402c17c11 */ /* 0x000fe2000f8e08ff */
[----:B------:R-:W3:Y:S03]  /*6520*/  SHFL.BFLY PT, R3, R140, 0x2, 0x1f ;  /* 0x0c401f008c037f89 */ /* 0x000ee600000e0000 */
[----:B------:R-:W-:Y:S01]  /*6530*/  LEA R194, R0, R193, 0x1 ;  /* 0x000000c100c27211 */ /* 0x000fe200078e08ff */
[----:B-1----:R-:W1:Y:S04]  /*6540*/  SHFL.BFLY PT, R5, R139, 0x2, 0x1f ;  /* 0x0c401f008b057f89 */ /* 0x002e6800000e0000 */
[----:B------:R-:W-:Y:S01]  /*6550*/  LDSM.16.MT88.4 R28, [R193+0x4400] ;  /* 0x00440000c11c783b */ /* 0x000fe20000004200 */
[----:B---3--:R-:W-:-:S02]  /*6560*/  FMNMX.FTZ R140, R140, R3, !PT ;  /* 0x000000038c8c7209 */ /* 0x008fc40007810000 */
        /* <DEDUP_REMOVED lines=13> */
[--C-:B------:R-:W-:Y:S01]  /*6640*/  FFMA.FTZ R6, R75, UR5, -R5.reuse ;  /* 0x000000054b067c23 */ /* 0x100fe20008010805 */
[----:B------:R-:W-:-:S05]  /*6650*/  FFMA.FTZ R2, R136, UR5, -R5 ;  /* 0x0000000588027c23 */ /* 0x000fca0008010805 */
[----:B------:R3:W-:Y:S01]  /*6660*/  MUFU.EX2 R220, R6 ;  /* 0x0000000600dc7308 */ /* 0x0007e20000000800 */
[----:B-1----:R-:W-:-:S07]  /*6670*/  FFMA.FTZ R4, R94, UR5, -R3 ;  /* 0x000000055e047c23 */ /* 0x002fce0008010803 */
[----:B------:R1:W2:Y:S01]  /*6680*/  MUFU.EX2 R226, R4 ;  /* 0x0000000400e27308 */ /* 0x0002a20000000800 */
[----:B---3--:R-:W-:-:S07]  /*6690*/  FFMA.FTZ R6, R73, UR5, -R5 ;  /* 0x0000000549067c23 */ /* 0x008fce0008010805 */
[----:B------:R3:W-:Y:S01]  /*66a0*/  MUFU.EX2 R219, R6 ;  /* 0x0000000600db7308 */ /* 0x0007e20000000800 */
[----:B-1----:R-:W-:Y:S01]  /*66b0*/  FFMA.FTZ R4, R98, UR5, -R3 ;  /* 0x0000000562047c23 */ /* 0x002fe20008010803 */
[----:B--2---:R-:W-:-:S06]  /*66c0*/  F2FP.F16.F32.PACK_AB R12, R226, R227 ;  /* 0x000000e3e20c723e */ /* 0x004fcc00000000ff */
[----:B------:R1:W-:Y:S01]  /*66d0*/  MUFU.EX2 R228, R4 ;  /* 0x0000000400e47308 */ /* 0x0003e20000000800 */
[----:B---3--:R-:W-:-:S07]  /*66e0*/  FFMA.FTZ R6, R74, UR5, -R5 ;  /* 0x000000054a067c23 */ /* 0x008fce0008010805 */
[----:B------:R2:W-:Y:S01]  /*66f0*/  MUFU.EX2 R217, R6 ;  /* 0x0000000600d97308 */ /* 0x0005e20000000800 */
[----:B-1----:R-:W-:-:S07]  /*6700*/  FFMA.FTZ R4, R91, UR5, -R3 ;  /* 0x000000055b047c23 */ /* 0x002fce0008010803 */
[----:B------:R1:W3:Y:S01]  /*6710*/  MUFU.EX2 R229, R4 ;  /* 0x0000000400e57308 */ /* 0x0002e20000000800 */
[----:B--2---:R-:W-:-:S07]  /*6720*/  FFMA.FTZ R6, R69, UR5, -R5 ;  /* 0x0000000545067c23 */ /* 0x004fce0008010805 */
[----:B------:R2:W-:Y:S01]  /*6730*/  MUFU.EX2 R216, R6 ;  /* 0x0000000600d87308 */ /* 0x0005e20000000800 */
[----:B-1----:R-:W-:Y:S01]  /*6740*/  FFMA.FTZ R4, R89, UR5, -R3 ;  /* 0x0000000559047c23 */ /* 0x002fe20008010803 */
[----:B---3--:R-:W-:-:S06]  /*6750*/  F2FP.F16.F32.PACK_AB R14, R229, R228 ;  /* 0x000000e4e50e723e */ /* 0x008fcc00000000ff */
[----:B------:R1:W-:Y:S01]  /*6760*/  MUFU.EX2 R230, R4 ;  /* 0x0000000400e67308 */ /* 0x0003e20000000800 */
[----:B--2---:R-:W-:-:S07]  /*6770*/  FFMA.FTZ R6, R70, UR5, -R5 ;  /* 0x0000000546067c23 */ /* 0x004fce0008010805 */
[----:B------:R2:W-:Y:S01]  /*6780*/  MUFU.EX2 R214, R6 ;  /* 0x0000000600d67308 */ /* 0x0005e20000000800 */
[----:B-1----:R-:W-:-:S07]  /*6790*/  FFMA.FTZ R4, R88, UR5, -R3 ;  /* 0x0000000558047c23 */ /* 0x002fce0008010803 */
[----:B------:R1:W-:Y:S01]  /*67a0*/  MUFU.EX2 R231, R4 ;  /* 0x0000000400e77308 */ /* 0x0003e20000000800 */
[----:B--2---:R-:W-:-:S07]  /*67b0*/  FFMA.FTZ R6, R60, UR5, -R5 ;  /* 0x000000053c067c23 */ /* 0x004fce0008010805 */
[----:B------:R-:W-:Y:S01]  /*67c0*/  MUFU.EX2 R213, R6 ;  /* 0x0000000600d57308 */ /* 0x000fe20000000800 */
[----:B-1----:R-:W-:-:S07]  /*67d0*/  FFMA.FTZ R4, R84, UR5, -R3 ;  /* 0x0000000554047c23 */ /* 0x002fce0008010803 */
        /* <DEDUP_REMOVED lines=50> */
[----:B------:R2:W-:Y:S01]  /*6b00*/  MUFU.EX2 R88, R3 ;  /* 0x0000000300587308 */ /* 0x0005e20000000800 */
[----:B-1----:R-:W-:Y:S01]  /*6b10*/  FMNMX.FTZ R4, R174, R170, !PT ;  /* 0x000000aaae047209 */ /* 0x002fe20007810000 */
[----:B--2---:R-:W-:-:S06]  /*6b20*/  FFMA.FTZ R3, R141, UR5, -R5 ;  /* 0x000000058d037c23 */ /* 0x004fcc0008010805 */
[----:B------:R1:W-:Y:S02]  /*6b30*/  MUFU.EX2 R166, R3 ;  /* 0x0000000300a67308 */ /* 0x0003e40000000800 */
[----:B-1----:R-:W-:-:S06]  /*6b40*/  FFMA.FTZ R3, R125, UR5, -R5 ;  /* 0x000000057d037c23 */ /* 0x002fcc0008010805 */
        /* <DEDUP_REMOVED lines=31> */
[----:B-1----:R-:W-:-:S04]  /*6d40*/  FFMA.FTZ R4, R90, UR5, -R5 ;  /* 0x000000055a047c23 */ /* 0x002fc80008010805 */
        /* <DEDUP_REMOVED lines=9> */
[----:B-1----:R-:W-:Y:S02]  /*6de0*/  FMNMX.FTZ R4, R105, R3, !PT ;  /* 0x0000000369047209 */ /* 0x002fe40007810000 */
        /* <DEDUP_REMOVED lines=25> */
[----:B------:R-:W-:Y:S01]  /*6f80*/  FFMA.FTZ R3, R61, UR5, -R5 ;  /* 0x000000053d037c23 */ /* 0x000fe20008010805 */
[----:B------:R-:W-:-:S03]  /*6f90*/  FMNMX.FTZ R138, R115, R138, !PT ;  /* 0x0000008a738a7209 */ /* 0x000fc60007810000 */
[----:B------:R1:W-:Y:S02]  /*6fa0*/  MUFU.EX2 R210, R3 ;  /* 0x0000000300d27308 */ /* 0x0003e40000000800 */
[----:B------:R-:W2:Y:S01]  /*6fb0*/  SHFL.BFLY PT, R6, R138, 0x2, 0x1f ;  /* 0x0c401f008a067f89 */ /* 0x000ea200000e0000 */
[----:B-1----:R-:W-:Y:S01]  /*6fc0*/  FMNMX.FTZ R3, R143, R4, !PT ;  /* 0x000000048f037209 */ /* 0x002fe20007810000 */
[----:B------:R-:W-:-:S03]  /*6fd0*/  FFMA.FTZ R4, R64, UR5, -R5 ;  /* 0x0000000540047c23 */ /* 0x000fc60008010805 */
[----:B------:R-:W-:Y:S01]  /*6fe0*/  FMNMX.FTZ R3, R149, R3, !PT ;  /* 0x0000000395037209 */ /* 0x000fe20007810000 */
[----:B------:R1:W-:Y:S03]  /*6ff0*/  MUFU.EX2 R209, R4 ;  /* 0x0000000400d17308 */ /* 0x0003e60000000800 */
[----:B------:R-:W-:Y:S02]  /*7000*/  FMNMX.FTZ R3, R151, R3, !PT ;  /* 0x0000000397037209 */ /* 0x000fe40007810000 */
[----:B--2---:R-:W-:Y:S02]  /*7010*/  FMNMX.FTZ R138, R138, R6, !PT ;  /* 0x000000068a8a7209 */ /* 0x004fe40007810000 */
[----:B------:R-:W-:-:S03]  /*7020*/  FMNMX.FTZ R3, R154, R3, !PT ;  /* 0x000000039a037209 */ /* 0x000fc60007810000 */
[----:B------:R-:W2:Y:S01]  /*7030*/  SHFL.BFLY PT, R6, R138, 0x1, 0x1f ;  /* 0x0c201f008a067f89 */ /* 0x000ea200000e0000 */
[----:B------:R-:W-:-:S04]  /*7040*/  FMNMX.FTZ R3, R148, R3, !PT ;  /* 0x0000000394037209 */ /* 0x000fc80007810000 */
[----:B------:R-:W-:Y:S01]  /*7050*/  FMNMX.FTZ R3, R150, R3, !PT ;  /* 0x0000000396037209 */ /* 0x000fe20007810000 */
[----:B-1----:R-:W-:-:S04]  /*7060*/  FFMA.FTZ R4, R63, UR5, -R5 ;  /* 0x000000053f047c23 */ /* 0x002fc80008010805 */
[----:B------:R1:W-:Y:S01]  /*7070*/  MUFU.EX2 R208, R4 ;  /* 0x0000000400d07308 */ /* 0x0003e20000000800 */
[----:B--2---:R-:W-:Y:S01]  /*7080*/  FMNMX.FTZ R138, R138, R6, !PT ;  /* 0x000000068a8a7209 */ /* 0x004fe20007810000 */
[----:B-1----:R-:W-:-:S04]  /*7090*/  FFMA.FTZ R4, R62, UR5, -R5 ;  /* 0x000000053e047c23 */ /* 0x002fc80008010805 */
[C---:B------:R-:W-:Y:S01]  /*70a0*/  FMUL.FTZ R7, R138.reuse, UR5 ;  /* 0x000000058a077c20 */ /* 0x040fe20008410000 */
[----:B------:R-:W-:Y:S01]  /*70b0*/  FSETP.NEU.FTZ.AND P0, PT, R138, -INF , PT ;  /* 0xff8000008a00780b */ /* 0x000fe20003f1d000 */
[----:B------:R1:W-:Y:S02]  /*70c0*/  MUFU.EX2 R207, R4 ;  /* 0x0000000400cf7308 */ /* 0x0003e40000000800 */
[----:B-1----:R-:W-:Y:S01]  /*70d0*/  FMNMX.FTZ R4, R157, R3, !PT ;  /* 0x000000039d047209 */ /* 0x002fe20007810000 */
[----:B------:R-:W-:-:S03]  /*70e0*/  FFMA.FTZ R3, R65, UR5, -R5 ;  /* 0x0000000541037c23 */ /* 0x000fc60008010805 */
[----:B------:R-:W-:Y:S02]  /*70f0*/  FMNMX.FTZ R4, R158, R4, !PT ;  /* 0x000000049e047209 */ /* 0x000fe40007810000 */
[----:B------:R1:W-:Y:S02]  /*7100*/  MUFU.EX2 R206, R3 ;  /* 0x0000000300ce7308 */ /* 0x0003e40000000800 */
[----:B-1----:R-:W-:Y:S01]  /*7110*/  FMNMX.FTZ R3, R160, R4, !PT ;  /* 0x00000004a0037209 */ /* 0x002fe20007810000 */
[----:B------:R-:W-:-:S03]  /*7120*/  FFMA.FTZ R4, R66, UR5, -R5 ;  /* 0x0000000542047c23 */ /* 0x000fc60008010805 */
[----:B------:R-:W-:Y:S02]  /*7130*/  FMNMX.FTZ R3, R161, R3, !PT ;  /* 0x00000003a1037209 */ /* 0x000fe40007810000 */
[----:B------:R1:W-:Y:S02]  /*7140*/  MUFU.EX2 R205, R4 ;  /* 0x0000000400cd7308 */ /* 0x0003e40000000800 */
[----:B------:R-:W-:-:S04]  /*7150*/  FMNMX.FTZ R3, R162, R3, !PT ;  /* 0x00000003a2037209 */ /* 0x000fc80007810000 */
[----:B------:R-:W-:Y:S01]  /*7160*/  FMNMX.FTZ R3, R112, R3, !PT ;  /* 0x0000000370037209 */ /* 0x000fe20007810000 */
[--C-:B-1----:R-:W-:Y:S02]  /*7170*/  FFMA.FTZ R4, R32, UR5, -R5.reuse ;  /* 0x0000000520047c23 */ /* 0x102fe40008010805 */
[----:B------:R-:W-:Y:S02]  /*7180*/  LDSM.16.MT88.4 R32, [R194+0x4400] ;  /* 0x00440000c220783b */ /* 0x000fe40000004200 */
[----:B------:R1:W-:Y:S02]  /*7190*/  MUFU.EX2 R190, R4 ;  /* 0x0000000400be7308 */ /* 0x0003e40000000800 */
[----:B-1----:R-:W-:Y:S01]  /*71a0*/  FMNMX.FTZ R4, R113, R3, !PT ;  /* 0x0000000371047209 */ /* 0x002fe20007810000 */
[----:B------:R-:W-:-:S03]  /*71b0*/  FFMA.FTZ R3, R27, UR5, -R5 ;  /* 0x000000051b037c23 */ /* 0x000fc60008010805 */
[----:B------:R-:W-:Y:S02]  /*71c0*/  FMNMX.FTZ R4, R124, R4, !PT ;  /* 0x000000047c047209 */ /* 0x000fe40007810000 */
[----:B------:R1:W-:Y:S02]  /*71d0*/  MUFU.EX2 R189, R3 ;  /* 0x0000000300bd7308 */ /* 0x0003e40000000800 */
[----:B-1----:R-:W-:Y:S01]  /*71e0*/  FMNMX.FTZ R3, R127, R4, !PT ;  /* 0x000000047f037209 */ /* 0x002fe20007810000 */
[--C-:B------:R-:W-:Y:S02]  /*71f0*/  FFMA.FTZ R4, R24, UR5, -R5.reuse ;  /* 0x0000000518047c23 */ /* 0x100fe40008010805 */
[----:B------:R-:W1:Y:S01]  /*7200*/  LDSM.16.MT88.4 R24, [R194+0x4000] ;  /* 0x00400000c218783b */ /* 0x000e620000004200 */
[----:B------:R-:W-:Y:S02]  /*7210*/  FMNMX.FTZ R3, R129, R3, !PT ;  /* 0x0000000381037209 */ /* 0x000fe40007810000 */
[----:B------:R2:W3:Y:S02]  /*7220*/  MUFU.EX2 R187, R4 ;  /* 0x0000000400bb7308 */ /* 0x0004e40000000800 */
[----:B------:R-:W-:Y:S01]  /*7230*/  FMNMX.FTZ R6, R135, R3, !PT ;  /* 0x0000000387067209 */ /* 0x000fe20007810000 */
[----:B------:R-:W-:-:S02]  /*7240*/  FFMA.FTZ R3, R23, UR5, -R5 ;  /* 0x0000000517037c23 */ /* 0x000fc40008010805 */
[----:B------:R-:W4:Y:S03]  /*7250*/  LDSM.16.MT88.4 R20, [R193+0x4000] ;  /* 0x00400000c114783b */ /* 0x000f260000004200 */
[----:B------:R5:W-:Y:S01]  /*7260*/  MUFU.EX2 R186, R3 ;  /* 0x0000000300ba7308 */ /* 0x000be20000000800 */
[----:B--2---:R-:W-:-:S05]  /*7270*/  FSEL R4, R7, RZ, P0 ;  /* 0x000000ff07047208 */ /* 0x004fca0000000000 */
[--C-:B------:R-:W-:Y:S01]  /*7280*/  FFMA.FTZ R7, R144, UR5, -R4.reuse ;  /* 0x0000000590077c23 */ /* 0x100fe20008010804 */
[----:B-----5:R-:W-:Y:S01]  /*7290*/  FMNMX.FTZ R3, R133, R6, !PT ;  /* 0x0000000685037209 */ /* 0x020fe20007810000 */
[----:B------:R-:W-:Y:S02]  /*72a0*/  FFMA.FTZ R6, R174, UR5, -R4 ;  /* 0x00000005ae067c23 */ /* 0x000fe40008010804 */
[----:B------:R3:W-:Y:S02]  /*72b0*/  MUFU.EX2 R141, R7 ;  /* 0x00000007008d7308 */ /* 0x0007e40000000800 */
[----:B------:R-:W2:Y:S06]  /*72c0*/  SHFL.BFLY PT, R8, R3, 0x2, 0x1f ;  /* 0x0c401f0003087f89 */ /* 0x000eac00000e0000 */
[----:B------:R5:W-:Y:S01]  /*72d0*/  MUFU.EX2 R104, R6 ;  /* 0x0000000600687308 */ /* 0x000be20000000800 */
[C---:B-1----:R-:W-:Y:S06]  /*72e0*/  HMMA.16816.F32 R60, R12.reuse, R24, RZ ;  /* 0x000000180c3c723c */ /* 0x042fec00000018ff */
[----:B------:R-:W-:Y:S01]  /*72f0*/  HMMA.16816.F32 R64, R12, R26, RZ ;  /* 0x0000001a0c40723c */ /* 0x000fe200000018ff */
[----:B---3--:R-:W-:-:S05]  /*7300*/  F2FP.F16.F32.PACK_AB R7, R187, R189 ;  /* 0x000000bdbb07723e */ /* 0x008fca00000000ff */
[----:B----4-:R-:W-:Y:S01]  /*7310*/  HMMA.16816.F32 R72, R12, R20, RZ ;  /* 0x000000140c48723c */ /* 0x010fe200000018ff */
[----:B-----5:R-:W-:Y:S01]  /*7320*/  FFMA.FTZ R6, R170, UR5, -R4 ;  /* 0x00000005aa067c23 */ /* 0x020fe20008010804 */
[----:B--2---:R-:W-:-:S03]  /*7330*/  FMNMX.FTZ R3, R3, R8, !PT ;  /* 0x0000000803037209 */ /* 0x004fc60007810000 */
[----:B------:R1:W2:Y:S01]  /*7340*/  MUFU.EX2 R103, R6 ;  /* 0x0000000600677308 */ /* 0x0002a20000000800 */
[----:B------:R-:W-:Y:S01]  /*7350*/  HMMA.16816.F32 R68, R12, R22, RZ ;  /* 0x000000160c44723c */ /* 0x000fe200000018ff */
[----:B------:R-:W3:Y:S06]  /*7360*/  SHFL.BFLY PT, R17, R3, 0x1, 0x1f ;  /* 0x0c201f0003117f89 */ /* 0x000eec00000e0000 */
[----:B------:R-:W-:Y:S02]  /*7370*/  F2FP.F16.F32.PACK_AB R12, R231, R230 ;  /* 0x000000e6e70c723e */ /* 0x000fe400000000ff */
[----:B------:R-:W-:-:S02]  /*7380*/  F2FP.F16.F32.PACK_AB R13, R212, R185 ;  /* 0x000000b9d40d723e */ /* 0x000fc400000000ff */
[----:B------:R-:W-:Y:S02]  /*7390*/  F2FP.F16.F32.PACK_AB R14, R233, R232 ;  /* 0x000000e8e90e723e */ /* 0x000fe400000000ff */
[----:B------:R-:W-:Y:S01]  /*73a0*/  F2FP.F16.F32.PACK_AB R15, R215, R211 ;  /* 0x000000d3d70f723e */ /* 0x000fe200000000ff */
[----:B-1----:R-:W-:Y:S01]  /*73b0*/  FFMA.FTZ R6, R172, UR5, -R4 ;  /* 0x00000005ac067c23 */ /* 0x002fe20008010804 */
[----:B--2---:R-:W-:-:S03]  /*73c0*/  F2FP.F16.F32.PACK_AB R8, R103, R104 ;  /* 0x000000686708723e */ /* 0x004fc600000000ff */
[----:B------:R1:W-:Y:S02]  /*73d0*/  MUFU.EX2 R116, R6 ;  /* 0x0000000600747308 */ /* 0x0003e40000000800 */
[----:B------:R-:W-:Y:S01]  /*73e0*/  HMMA.16816.F32 R72, R12, R28, R72 ;  /* 0x0000001c0c48723c */ /* 0x000fe20000001848 */
[----:B---3--:R-:W-:Y:S01]  /*73f0*/  FMNMX.FTZ R17, R3, R17, !PT ;  /* 0x0000001103117209 */ /* 0x008fe20007810000 */
[----:B------:R-:W-:-:S04]  /*7400*/  FFMA.FTZ R3, R101, UR5, -R4 ;  /* 0x0000000565037c23 */ /* 0x000fc80008010804 */
[----:B------:R-:W-:Y:S01]  /*7410*/  HMMA.16816.F32 R76, R12, R32, R60 ;  /* 0x000000200c4c723c */ /* 0x000fe2000000183c */
[----:B------:R-:W-:Y:S01]  /*7420*/  FSETP.NEU.FTZ.AND P0, PT, R17, -INF , PT ;  /* 0xff8000001100780b */ /* 0x000fe20003f1d000 */
[----:B------:R2:W-:Y:S01]  /*7430*/  MUFU.EX2 R180, R3 ;  /* 0x0000000300b47308 */ /* 0x0005e20000000800 */
[----:B-1----:R-:W-:-:S07]  /*7440*/  FFMA.FTZ R6, R169, UR5, -R4 ;  /* 0x00000005a9067c23 */ /* 0x002fce0008010804 */
[----:B------:R1:W3:Y:S01]  /*7450*/  MUFU.EX2 R125, R6 ;  /* 0x00000006007d7308 */ /* 0x0002e20000000800 */
[----:B--2---:R-:W-:-:S05]  /*7460*/  FMUL.FTZ R3, R17, UR5 ;  /* 0x0000000511037c20 */ /* 0x004fca0008410000 */
[----:B------:R-:W-:Y:S01]  /*7470*/  FSEL R3, R3, RZ, P0 ;  /* 0x000000ff03037208 */ /* 0x000fe20000000000 */
[----:B-1----:R-:W-:-:S04]  /*7480*/  FFMA.FTZ R6, R145, UR5, -R4 ;  /* 0x0000000591067c23 */ /* 0x002fc80008010804 */
[----:B------:R-:W-:Y:S01]  /*7490*/  FFMA.FTZ R0, R173, UR5, -R3 ;  /* 0x00000005ad007c23 */ /* 0x000fe20008010803 */
[----:B---3--:R-:W-:Y:S01]  /*74a0*/  F2FP.F16.F32.PACK_AB R10, R125, R116 ;  /* 0x000000747d0a723e */ /* 0x008fe200000000ff */
        /* <DEDUP_REMOVED lines=12> */
[--C-:B--2---:R-:W-:Y:S01]  /*7570*/  FFMA.FTZ R0, R92, UR5, -R4.reuse ;  /* 0x000000055c007c23 */ /* 0x104fe20008010804 */
[----:B---3--:R-:W-:Y:S01]  /*7580*/  F2FP.F16.F32.PACK_AB R11, R98, R96 ;  /* 0x00000060620b723e */ /* 0x008fe200000000ff */
        /* <DEDUP_REMOVED lines=10> */
[----:B------:R-:W2:Y:S01]  /*7630*/  MUFU.EX2 R95, R6 ;  /* 0x00000006005f7308 */ /* 0x000ea20000000800 */
[----:B-1----:R-:W-:-:S07]  /*7640*/  FFMA.FTZ R0, R165, UR5, -R3 ;  /* 0x00000005a5007c23 */ /* 0x002fce0008010803 */
[----:B------:R1:W-:Y:S01]  /*7650*/  MUFU.EX2 R100, R0 ;  /* 0x0000000000647308 */ /* 0x0003e20000000800 */
[----:B--2---:R-:W-:-:S07]  /*7660*/  F2FP.F16.F32.PACK_AB R9, R94, R95 ;  /* 0x0000005f5e09723e */ /* 0x004fce00000000ff */
[----:B------:R-:W-:Y:S01]  /*7670*/  HMMA.16816.F32 R40, R8, R24, RZ ;  /* 0x000000180828723c */ /* 0x000fe200000018ff */
[----:B-1----:R-:W-:-:S05]  /*7680*/  FFMA.FTZ R0, R168, UR5, -R3 ;  /* 0x00000005a8007c23 */ /* 0x002fca0008010803 */
[C---:B------:R-:W-:Y:S01]  /*7690*/  HMMA.16816.F32 R48, R8.reuse, R26, RZ ;  /* 0x0000001a0830723c */ /* 0x040fe200000018ff */
[----:B------:R-:W1:Y:S01]  /*76a0*/  LDSM.16.MT88.4 R24, [R193+0x4800] ;  /* 0x00480000c118783b */ /* 0x000e620000004200 */
[----:B------:R2:W3:Y:S04]  /*76b0*/  MUFU.EX2 R110, R0 ;  /* 0x00000000006e7308 */ /* 0x0004e80000000800 */
[C---:B------:R-:W-:Y:S06]  /*76c0*/  HMMA.16816.F32 R36, R8.reuse, R20, RZ ;  /* 0x000000140824723c */ /* 0x040fec00000018ff */
[----:B------:R-:W-:Y:S01]  /*76d0*/  HMMA.16816.F32 R44, R8, R22, RZ ;  /* 0x00000016082c723c */ /* 0x000fe200000018ff */
[----:B------:R-:W4:Y:S06]  /*76e0*/  LDSM.16.MT88.4 R20, [R194+0x4800] ;  /* 0x00480000c214783b */ /* 0x000f2c0000004200 */
[----:B------:R-:W-:Y:S01]  /*76f0*/  F2FP.F16.F32.PACK_AB R8, R141, R128 ;  /* 0x000000808d08723e */ /* 0x000fe200000000ff */
[----:B--2---:R-:W-:Y:S01]  /*7700*/  FFMA.FTZ R0, R146, UR5, -R3 ;  /* 0x0000000592007c23 */ /* 0x004fe20008010803 */
[----:B---3--:R-:W-:-:S02]  /*7710*/  F2FP.F16.F32.PACK_AB R9, R110, R100 ;  /* 0x000000646e09723e */ /* 0x008fc400000000ff */
[----:B------:R-:W-:Y:S01]  /*7720*/  F2FP.F16.F32.PACK_AB R10, R177, R163 ;  /* 0x000000a3b10a723e */ /* 0x000fe200000000ff */
[----:B------:R2:W-:Y:S02]  /*7730*/  MUFU.EX2 R117, R0 ;  /* 0x0000000000757308 */ /* 0x0005e40000000800 */
[----:B--2---:R-:W-:-:S06]  /*7740*/  FFMA.FTZ R0, R147, UR5, -R3 ;  /* 0x0000000593007c23 */ /* 0x004fcc0008010803 */
[----:B------:R2:W3:Y:S02]  /*7750*/  MUFU.EX2 R120, R0 ;  /* 0x0000000000787308 */ /* 0x0004e40000000800 */
[----:B--2---:R-:W-:Y:S01]  /*7760*/  FFMA.FTZ R0, R102, UR5, -R4 ;  /* 0x0000000566007c23 */ /* 0x004fe20008010804 */
[----:B---3--:R-:W-:-:S05]  /*7770*/  F2FP.F16.F32.PACK_AB R11, R120, R117 ;  /* 0x00000075780b723e */ /* 0x008fca00000000ff */
        /* <DEDUP_REMOVED lines=8> */
[----:B------:R-:W-:Y:S01]  /*7800*/  LDSM.16.MT88.4 R28, [R194+0x4c00] ;  /* 0x004c0000c21c783b */ /* 0x000fe20000004200 */
[----:B------:R-:W-:Y:S02]  /*7810*/  F2FP.F16.F32.PACK_AB R8, R179, R178 ;  /* 0x000000b2b308723e */ /* 0x000fe400000000ff */
[----:B------:R-:W-:-:S02]  /*7820*/  F2FP.F16.F32.PACK_AB R10, R180, R181 ;  /* 0x000000b5b40a723e */ /* 0x000fc400000000ff */
[----:B------:R-:W-:Y:S01]  /*7830*/  HMMA.16816.F32 R48, R12, R34, R64 ;  /* 0x000000220c30723c */ /* 0x000fe20000001840 */
[----:B------:R-:W3:Y:S01]  /*7840*/  LDSM.16.MT88.4 R32, [R193+0x4c00] ;  /* 0x004c0000c120783b */ /* 0x000ee20000004200 */
[----:B--2---:R-:W-:-:S05]  /*7850*/  FFMA.FTZ R0, R99, UR5, -R4 ;  /* 0x0000000563007c23 */ /* 0x004fca0008010804 */
[----:B------:R-:W-:Y:S01]  /*7860*/  F2FP.F16.F32.PACK_AB R12, R244, R234 ;  /* 0x000000eaf40c723e */ /* 0x000fe200000000ff */
[----:B------:R2:W-:Y:S01]  /*7870*/  MUFU.EX2 R123, R0 ;  /* 0x00000000007b7308 */ /* 0x0005e20000000800 */
[----:B------:R-:W-:Y:S02]  /*7880*/  F2FP.F16.F32.PACK_AB R13, R225, R218 ;  /* 0x000000dae10d723e */ /* 0x000fe400000000ff */
[----:B------:R-:W-:Y:S02]  /*7890*/  F2FP.F16.F32.PACK_AB R14, R242, R243 ;  /* 0x000000f3f20e723e */ /* 0x000fe400000000ff */
[----:B------:R-:W-:-:S07]  /*78a0*/  F2FP.F16.F32.PACK_AB R15, R223, R224 ;  /* 0x000000e0df0f723e */ /* 0x000fce00000000ff */
[----:B-1----:R-:W-:Y:S01]  /*78b0*/  HMMA.16816.F32 R72, R12, R24, R72 ;  /* 0x000000180c48723c */ /* 0x002fe20000001848 */
[----:B--2---:R-:W-:-:S05]  /*78c0*/  FFMA.FTZ R0, R164, UR5, -R3 ;  /* 0x00000005a4007c23 */ /* 0x004fca0008010803 */
[----:B------:R-:W-:Y:S01]  /*78d0*/  HMMA.16816.F32 R60, R12, R26, R44 ;  /* 0x0000001a0c3c723c */ /* 0x000fe2000000182c */
        /* <DEDUP_REMOVED lines=11> */
[C---:B----4-:R-:W-:Y:S06]  /*7990*/  HMMA.16816.F32 R68, R8.reuse, R20, R56 ;  /* 0x000000140844723c */ /* 0x050fec0000001838 */
[C---:B------:R-:W-:Y:S06]  /*79a0*/  HMMA.16816.F32 R64, R8.reuse, R22, R40 ;  /* 0x000000160840723c */ /* 0x040fec0000001828 */
[----:B------:R-:W-:Y:S01]  /*79b0*/  HMMA.16816.F32 R56, R8, R26, R36 ;  /* 0x0000001a0838723c */ /* 0x000fe20000001824 */
[----:B-1----:R-:W-:Y:S01]  /*79c0*/  FFMA.FTZ R0, R106, UR5, -R4 ;  /* 0x000000056a007c23 */ /* 0x002fe20008010804 */
[----:B------:R-:W-:-:S03]  /*79d0*/  MOV R106, R88 ;  /* 0x00000058006a7202 */ /* 0x000fc60000000f00 */
[----:B------:R1:W-:Y:S01]  /*79e0*/  MUFU.EX2 R105, R0 ;  /* 0x0000000000697308 */ /* 0x0003e20000000800 */
[C---:B------:R-:W-:Y:S06]  /*79f0*/  HMMA.16816.F32 R40, R12.reuse, R20, R76 ;  /* 0x000000140c28723c */ /* 0x040fec000000184c */
[----:B------:R-:W-:Y:S01]  /*7a00*/  HMMA.16816.F32 R36, R12, R22, R48 ;  /* 0x000000160c24723c */ /* 0x000fe20000001830 */
[----:B------:R-:W-:Y:S05]  /*7a10*/  LDSM.16.MT88.4 R20, [R194+0x5000] ;  /* 0x00500000c214783b */ /* 0x000fea0000004200 */
[----:B------:R-:W-:Y:S01]  /*7a20*/  HMMA.16816.F32 R144, R8, R24, R144 ;  /* 0x000000180890723c */ /* 0x000fe20000001890 */
[----:B------:R-:W2:Y:S01]  /*7a30*/  LDSM.16.MT88.4 R24, [R193+0x5000] ;  /* 0x00500000c118783b */ /* 0x000ea20000004200 */
[----:B------:R-:W-:Y:S01]  /*7a40*/  F2FP.F16.F32.PACK_AB R12, R240, R241 ;  /* 0x000000f1f00c723e */ /* 0x000fe200000000ff */
[----:B-1----:R-:W-:Y:S01]  /*7a50*/  FFMA.FTZ R0, R109, UR5, -R4 ;  /* 0x000000056d007c23 */ /* 0x002fe20008010804 */
[----:B------:R-:W-:-:S03]  /*7a60*/  MOV R109, R91 ;  /* 0x0000005b006d7202 */ /* 0x000fc60000000f00 */
[----:B------:R-:W-:Y:S01]  /*7a70*/  F2FP.F16.F32.PACK_AB R8, R183, R182 ;  /* 0x000000b6b708723e */ /* 0x000fe200000000ff */
[----:B------:R1:W-:Y:S01]  /*7a80*/  MUFU.EX2 R101, R0 ;  /* 0x0000000000657308 */ /* 0x0003e20000000800 */
[----:B------:R-:W-:Y:S02]  /*7a90*/  F2FP.F16.F32.PACK_AB R10, R131, R176 ;  /* 0x000000b0830a723e */ /* 0x000fe400000000ff */
[----:B------:R-:W-:Y:S02]  /*7aa0*/  F2FP.F16.F32.PACK_AB R13, R220, R222 ;  /* 0x000000dedc0d723e */ /* 0x000fe400000000ff */
[----:B------:R-:W-:Y:S02]  /*7ab0*/  F2FP.F16.F32.PACK_AB R14, R238, R239 ;  /* 0x000000efee0e723e */ /* 0x000fe400000000ff */
[----:B------:R-:W-:Y:S02]  /*7ac0*/  F2FP.F16.F32.PACK_AB R15, R217, R219 ;  /* 0x000000dbd90f723e */ /* 0x000fe400000000ff */
[----:B------:R-:W-:-:S05]  /*7ad0*/  F2FP.F16.F32.PACK_AB R170, R106, R109 ;  /* 0x0000006d6aaa723e */ /* 0x000fca00000000ff */
[----:B---3--:R-:W-:Y:S01]  /*7ae0*/  HMMA.16816.F32 R72, R12, R32, R72 ;  /* 0x000000200c48723c */ /* 0x008fe20000001848 */
[----:B-1----:R-:W-:-:S05]  /*7af0*/  FFMA.FTZ R0, R159, UR5, -R3 ;  /* 0x000000059f007c23 */ /* 0x002fca0008010803 */
[C---:B------:R-:W-:Y:S01]  /*7b00*/  HMMA.16816.F32 R60, R12.reuse, R34, R60 ;  /* 0x000000220c3c723c */ /* 0x040fe2000000183c */
[----:B------:R1:W-:Y:S05]  /*7b10*/  MUFU.EX2 R92, R0 ;  /* 0x00000000005c7308 */ /* 0x0003ea0000000800 */
[----:B------:R-:W-:Y:S01]  /*7b20*/  HMMA.16816.F32 R36, R12, R30, R36 ;  /* 0x0000001e0c24723c */ /* 0x000fe20000001824 */
[----:B-1----:R-:W-:-:S04]  /*7b30*/  FFMA.FTZ R0, R153, UR5, -R3 ;  /* 0x0000000599007c23 */ /* 0x002fc80008010803 */
[----:B------:R1:W3:Y:S02]  /*7b40*/  MUFU.EX2 R91, R0 ;  /* 0x00000000005b7308 */ /* 0x0002e40000000800 */
[----:B-1----:R-:W-:Y:S01]  /*7b50*/  FFMA.FTZ R0, R143, UR5, -R3 ;  /* 0x000000058f007c23 */ /* 0x002fe20008010803 */
[----:B------:R-:W-:Y:S02]  /*7b60*/  MOV R143, R89 ;  /* 0x00000059008f7202 */ /* 0x000fe40000000f00 */
[----:B---3--:R-:W-:-:S03]  /*7b70*/  F2FP.F16.F32.PACK_AB R9, R91, R92 ;  /* 0x0000005c5b09723e */ /* 0x008fc600000000ff */
[----:B------:R1:W-:Y:S02]  /*7b80*/  MUFU.EX2 R88, R0 ;  /* 0x0000000000587308 */ /* 0x0003e40000000800 */
[----:B-1----:R-:W-:-:S06]  /*7b90*/  FFMA.FTZ R0, R149, UR5, -R3 ;  /* 0x0000000595007c23 */ /* 0x002fcc0008010803 */
[----:B------:R1:W3:Y:S02]  /*7ba0*/  MUFU.EX2 R89, R0 ;  /* 0x0000000000597308 */ /* 0x0002e40000000800 */
[----:B-1----:R-:W-:Y:S01]  /*7bb0*/  FFMA.FTZ R0, R121, UR5, -R4 ;  /* 0x0000000579007c23 */ /* 0x002fe20008010804 */
[----:B---3--:R-:W-:Y:S02]  /*7bc0*/  F2FP.F16.F32.PACK_AB R11, R89, R88 ;  /* 0x00000058590b723e */ /* 0x008fe400000000ff */
[----:B------:R-:W-:-:S03]  /*7bd0*/  MOV R121, R54 ;  /* 0x0000003600797202 */ /* 0x000fc60000000f00 */
[----:B------:R1:W-:Y:S01]  /*7be0*/  MUFU.EX2 R93, R0 ;  /* 0x00000000005d7308 */ /* 0x0003e20000000800 */
[----:B------:R-:W-:Y:S01]  /*7bf0*/  F2FP.F16.F32.PACK_AB R168, R143, R121 ;  /* 0x000000798fa8723e */ /* 0x000fe200000000ff */
[C---:B------:R-:W-:Y:S06]  /*7c00*/  HMMA.16816.F32 R48, R8.reuse, R28, R68 ;  /* 0x0000001c0830723c */ /* 0x040fec0000001844 */
[C---:B------:R-:W-:Y:S06]  /*7c10*/  HMMA.16816.F32 R64, R8.reuse, R30, R64 ;  /* 0x0000001e0840723c */ /* 0x040fec0000001840 */
[----:B------:R-:W-:Y:S01]  /*7c20*/  HMMA.16816.F32 R144, R8, R32, R144 ;  /* 0x000000200890723c */ /* 0x000fe20000001890 */
[----:B-1----:R-:W-:Y:S01]  /*7c30*/  FFMA.FTZ R0, R122, UR5, -R4 ;  /* 0x000000057a007c23 */ /* 0x002fe20008010804 */
[----:B------:R-:W-:-:S03]  /*7c40*/  MOV R122, R55 ;  /* 0x00000037007a7202 */ /* 0x000fc60000000f00 */
[----:B------:R1:W-:Y:S01]  /*7c50*/  MUFU.EX2 R90, R0 ;  /* 0x00000000005a7308 */ /* 0x0003e20000000800 */
[----:B------:R-:W-:Y:S01]  /*7c60*/  HMMA.16816.F32 R44, R8, R34, R56 ;  /* 0x00000022082c723c */ /* 0x000fe20000001838 */
[----:B------:R-:W3:Y:S05]  /*7c70*/  LDSM.16.MT88.4 R32, [R193+0x5400] ;  /* 0x00540000c120783b */ /* 0x000eea0000004200 */
[----:B------:R-:W-:Y:S01]  /*7c80*/  HMMA.16816.F32 R56, R12, R28, R40 ;  /* 0x0000001c0c38723c */ /* 0x000fe20000001828 */
[----:B------:R-:W-:Y:S01]  /*7c90*/  F2FP.F16.F32.PACK_AB R8, R123, R130 ;  /* 0x000000827b08723e */ /* 0x000fe200000000ff */
[----:B------:R-:W4:Y:S01]  /*7ca0*/  LDSM.16.MT88.4 R28, [R194+0x5400] ;  /* 0x00540000c21c783b */ /* 0x000f220000004200 */
[----:B------:R-:W-:-:S04]  /*7cb0*/  F2FP.F16.F32.PACK_AB R10, R105, R111 ;  /* 0x0000006f690a723e */ /* 0x000fc800000000ff */
[----:B------:R-:W-:Y:S02]  /*7cc0*/  F2FP.F16.F32.PACK_AB R12, R236, R237 ;  /* 0x000000edec0c723e */ /* 0x000fe400000000ff */
[----:B------:R-:W-:Y:S01]  /*7cd0*/  F2FP.F16.F32.PACK_AB R13, R214, R216 ;  /* 0x000000d8d60d723e */ /* 0x000fe200000000ff */
[----:B-1----:R-:W-:Y:S01]  /*7ce0*/  FFMA.FTZ R0, R126, UR5, -R4 ;  /* 0x000000057e007c23 */ /* 0x002fe20008010804 */
[----:B------:R-:W-:Y:S02]  /*7cf0*/  MOV R126, R84 ;  /* 0x00000054007e7202 */ /* 0x000fe40000000f00 */
[----:B------:R-:W-:Y:S01]  /*7d00*/  F2FP.F16.F32.PACK_AB R14, R245, R235 ;  /* 0x000000ebf50e723e */ /* 0x000fe200000000ff */
[----:B------:R1:W-:Y:S01]  /*7d10*/  MUFU.EX2 R87, R0 ;  /* 0x0000000000577308 */ /* 0x0003e20000000800 */
[----:B------:R-:W-:Y:S02]  /*7d20*/  F2FP.F16.F32.PACK_AB R15, R210, R213 ;  /* 0x000000d5d20f723e */ /* 0x000fe400000000ff */
[----:B------:R-:W-:-:S05]  /*7d30*/  F2FP.F16.F32.PACK_AB R6, R122, R126 ;  /* 0x0000007e7a06723e */ /* 0x000fca00000000ff */
[C---:B--2---:R-:W-:Y:S06]  /*7d40*/  HMMA.16816.F32 R60, R12.reuse, R26, R60 ;  /* 0x0000001a0c3c723c */ /* 0x044fec000000183c */
[----:B------:R-:W-:Y:S01]  /*7d50*/  HMMA.16816.F32 R56, R12, R20, R56 ;  /* 0x000000140c38723c */ /* 0x000fe20000001838 */
[----:B-1----:R-:W-:-:S05]  /*7d60*/  FFMA.FTZ R0, R151, UR5, -R3 ;  /* 0x0000000597007c23 */ /* 0x002fca0008010803 */
[----:B------:R-:W-:Y:S01]  /*7d70*/  HMMA.16816.F32 R36, R12, R22, R36 ;  /* 0x000000160c24723c */ /* 0x000fe20000001824 */
[----:B------:R1:W-:Y:S02]  /*7d80*/  MUFU.EX2 R85, R0 ;  /* 0x0000000000557308 */ /* 0x0003e40000000800 */
[--C-:B-1----:R-:W-:Y:S02]  /*7d90*/  FFMA.FTZ R0, R154, UR5, -R3.reuse ;  /* 0x000000059a007c23 */ /* 0x102fe40008010803 */
[----:B------:R-:W-:Y:S04]  /*7da0*/  LDSM.16.MT88.4 R152, [R193+0x5c00] ;  /* 0x005c0000c198783b */ /* 0x000fe80000004200 */
[----:B------:R1:W2:Y:S02]  /*7db0*/  MUFU.EX2 R84, R0 ;  /* 0x0000000000547308 */ /* 0x0002a40000000800 */
[----:B-1----:R-:W-:Y:S01]  /*7dc0*/  FFMA.FTZ R0, R148, UR5, -R3 ;  /* 0x0000000594007c23 */ /* 0x002fe20008010803 */
[----:B--2---:R-:W-:-:S05]  /*7dd0*/  F2FP.F16.F32.PACK_AB R9, R84, R85 ;  /* 0x000000555409723e */ /* 0x004fca00000000ff */
[----:B------:R1:W-:Y:S02]  /*7de0*/  MUFU.EX2 R77, R0 ;  /* 0x00000000004d7308 */ /* 0x0003e40000000800 */
[----:B-1----:R-:W-:Y:S02]  /*7df0*/  FFMA.FTZ R0, R150, UR5, -R3 ;  /* 0x0000000596007c23 */ /* 0x002fe40008010803 */
[----:B------:R-:W-:Y:S04]  /*7e00*/  HMMA.16816.F32 R148, R12, R24, R72 ;  /* 0x000000180c94723c */ /* 0x000fe80000001848 */
[----:B------:R1:W2:Y:S02]  /*7e10*/  MUFU.EX2 R78, R0 ;  /* 0x00000000004e7308 */ /* 0x0002a40000000800 */
[----:B-1----:R-:W-:Y:S01]  /*7e20*/  FFMA.FTZ R0, R142, UR5, -R4 ;  /* 0x000000058e007c23 */ /* 0x002fe20008010804 */
[----:B--2---:R-:W-:-:S02]  /*7e30*/  F2FP.F16.F32.PACK_AB R11, R78, R77 ;  /* 0x0000004d4e0b723e */ /* 0x004fc400000000ff */
[----:B------:R-:W-:-:S03]  /*7e40*/  MOV R142, R250 ;  /* 0x000000fa008e7202 */ /* 0x000fc60000000f00 */
[----:B------:R1:W-:Y:S02]  /*7e50*/  MUFU.EX2 R86, R0 ;  /* 0x0000000000567308 */ /* 0x0003e40000000800 */
[C---:B------:R-:W-:Y:S06]  /*7e60*/  HMMA.16816.F32 R40, R8.reuse, R20, R48 ;  /* 0x000000140828723c */ /* 0x040fec0000001830 */
[C---:B------:R-:W-:Y:S01]  /*7e70*/  HMMA.16816.F32 R48, R8.reuse, R22, R64 ;  /* 0x000000160830723c */ /* 0x040fe20000001840 */
[----:B------:R-:W-:Y:S05]  /*7e80*/  LDSM.16.MT88.4 R20, [R194+0x5800] ;  /* 0x00580000c214783b */ /* 0x000fea0000004200 */
[----:B------:R-:W-:Y:S01]  /*7e90*/  HMMA.16816.F32 R144, R8, R24, R144 ;  /* 0x000000180890723c */ /* 0x000fe20000001890 */
[----:B-1----:R-:W-:Y:S01]  /*7ea0*/  FFMA.FTZ R0, R80, UR5, -R4 ;  /* 0x0000000550007c23 */ /* 0x002fe20008010804 */
[----:B------:R-:W-:-:S03]  /*7eb0*/  MOV R80, R249 ;  /* 0x000000f900507202 */ /* 0x000fc60000000f00 */
[----:B------:R1:W2:Y:S01]  /*7ec0*/  MUFU.EX2 R79, R0 ;  /* 0x00000000004f7308 */ /* 0x0002a20000000800 */
[----:B------:R-:W-:Y:S01]  /*7ed0*/  HMMA.16816.F32 R44, R8, R26, R44 ;  /* 0x0000001a082c723c */ /* 0x000fe2000000182c */
[----:B------:R-:W5:Y:S06]  /*7ee0*/  LDSM.16.MT88.4 R24, [R193+0x5800] ;  /* 0x00580000c118783b */ /* 0x000f6c0000004200 */
[----:B------:R-:W-:Y:S02]  /*7ef0*/  F2FP.F16.F32.PACK_AB R8, R93, R101 ;  /* 0x000000655d08723e */ /* 0x000fe400000000ff */
[----:B------:R-:W-:Y:S01]  /*7f00*/  F2FP.F16.F32.PACK_AB R10, R87, R90 ;  /* 0x0000005a570a723e */ /* 0x000fe200000000ff */
[----:B-1----:R-:W-:Y:S01]  /*7f10*/  FFMA.FTZ R0, R81, UR5, -R4 ;  /* 0x0000000551007c23 */ /* 0x002fe20008010804 */
[----:B--2---:R-:W-:-:S03]  /*7f20*/  F2FP.F16.F32.PACK_AB R12, R79, R86 ;  /* 0x000000564f0c723e */ /* 0x004fc600000000ff */
[----:B------:R1:W-:Y:S02]  /*7f30*/  MUFU.EX2 R76, R0 ;  /* 0x00000000004c7308 */ /* 0x0003e40000000800 */
[----:B-1----:R-:W-:-:S06]  /*7f40*/  FFMA.FTZ R0, R157, UR5, -R3 ;  /* 0x000000059d007c23 */ /* 0x002fcc0008010803 */
        /* <DEDUP_REMOVED lines=11> */
[C---:B---3--:R-:W-:Y:S06]  /*8000*/  HMMA.16816.F32 R144, R8.reuse, R32, R144 ;  /* 0x000000200890723c */ /* 0x048fec0000001890 */
[C---:B------:R-:W-:Y:S06]  /*8010*/  HMMA.16816.F32 R44, R8.reuse, R34, R44 ;  /* 0x00000022082c723c */ /* 0x040fec000000182c */
[----:B----4-:R-:W-:Y:S01]  /*8020*/  HMMA.16816.F32 R40, R8, R28, R40 ;  /* 0x0000001c0828723c */ /* 0x010fe20000001828 */
[----:B-1----:R-:W-:Y:S01]  /*8030*/  FFMA.FTZ R0, R83, UR5, -R4 ;  /* 0x0000000553007c23 */ /* 0x002fe20008010804 */
[----:B--2---:R-:W-:-:S03]  /*8040*/  F2FP.F16.F32.PACK_AB R14, R69, R76 ;  /* 0x0000004c450e723e */ /* 0x004fc600000000ff */
[----:B------:R1:W-:Y:S01]  /*8050*/  MUFU.EX2 R66, R0 ;  /* 0x0000000000427308 */ /* 0x0003e20000000800 */
[----:B------:R-:W-:Y:S07]  /*8060*/  HMMA.16816.F32 R48, R8, R30, R48 ;  /* 0x0000001e0830723c */ /* 0x000fee0000001830 */
[----:B------:R-:W-:Y:S02]  /*8070*/  F2FP.F16.F32.PACK_AB R8, R247, R246 ;  /* 0x000000f6f708723e */ /* 0x000fe400000000ff */
[----:B------:R-:W-:-:S02]  /*8080*/  F2FP.F16.F32.PACK_AB R9, R208, R209 ;  /* 0x000000d1d009723e */ /* 0x000fc400000000ff */
[----:B------:R-:W-:Y:S02]  /*8090*/  F2FP.F16.F32.PACK_AB R10, R80, R248 ;  /* 0x000000f8500a723e */ /* 0x000fe400000000ff */
[----:B------:R-:W-:Y:S01]  /*80a0*/  F2FP.F16.F32.PACK_AB R11, R206, R207 ;  /* 0x000000cfce0b723e */ /* 0x000fe200000000ff */
[----:B-1----:R-:W-:-:S04]  /*80b0*/  FFMA.FTZ R0, R108, UR5, -R4 ;  /* 0x000000056c007c23 */ /* 0x002fc80008010804 */
[----:B------:R1:W2:Y:S02]  /*80c0*/  MUFU.EX2 R65, R0 ;  /* 0x0000000000417308 */ /* 0x0002a40000000800 */
[C---:B------:R-:W-:Y:S06]  /*80d0*/  HMMA.16816.F32 R148, R8.reuse, R32, R148 ;  /* 0x000000200894723c */ /* 0x040fec0000001894 */
[C---:B------:R-:W-:Y:S06]  /*80e0*/  HMMA.16816.F32 R56, R8.reuse, R28, R56 ;  /* 0x0000001c0838723c */ /* 0x040fec0000001838 */
[----:B------:R-:W-:Y:S01]  /*80f0*/  HMMA.16816.F32 R60, R8, R34, R60 ;  /* 0x00000022083c723c */ /* 0x000fe2000000183c */
[----:B-1----:R-:W-:Y:S01]  /*8100*/  FFMA.FTZ R0, R162, UR5, -R3 ;  /* 0x00000005a2007c23 */ /* 0x002fe20008010803 */
[----:B--2---:R-:W-:-:S04]  /*8110*/  F2FP.F16.F32.PACK_AB R172, R65, R66 ;  /* 0x0000004241ac723e */ /* 0x004fc800000000ff */
[----:B------:R-:W-:Y:S01]  /*8120*/  HMMA.16816.F32 R28, R8, R30, R36 ;  /* 0x0000001e081c723c */ /* 0x000fe20000001824 */
[----:B------:R-:W-:Y:S06]  /*8130*/  MUFU.EX2 R11, R2 ;  /* 0x00000002000b7308 */ /* 0x000fec0000000800 */
[--C-:B------:R-:W-:Y:S01]  /*8140*/  FFMA.FTZ R8, R137, UR5, -R5.reuse ;  /* 0x0000000589087c23 */ /* 0x100fe20008010805 */
[----:B------:R-:W-:Y:S01]  /*8150*/  FFMA.FTZ R9, R134, UR5, -R5 ;  /* 0x0000000586097c23 */ /* 0x000fe20008010805 */
[----:B------:R1:W-:Y:S01]  /*8160*/  MUFU.EX2 R64, R0 ;  /* 0x0000000000407308 */ /* 0x0003e20000000800 */
[----:B------:R-:W-:Y:S01]  /*8170*/  F2FP.F16.F32.PACK_AB R5, R190, R205 ;  /* 0x000000cdbe05723e */ /* 0x000fe200000000ff */
[----:B------:R-:W-:-:S04]  /*8180*/  FADD.FTZ R10, R95, R94 ;  /* 0x0000005e5f0a7221 */ /* 0x000fc80000010000 */
[----:B------:R-:W-:Y:S02]  /*8190*/  FADD.FTZ R10, R96, R10 ;  /* 0x0000000a600a7221 */ /* 0x000fe40000010000 */
[----:B------:R-:W2:Y:S01]  /*81a0*/  MUFU.EX2 R9, R9 ;  /* 0x0000000900097308 */ /* 0x000ea20000000800 */
[----:B-1----:R-:W-:-:S07]  /*81b0*/  FFMA.FTZ R0, R112, UR5, -R3 ;  /* 0x0000000570007c23 */ /* 0x002fce0008010803 */
[----:B------:R1:W3:Y:S01]  /*81c0*/  MUFU.EX2 R55, R0 ;  /* 0x0000000000377308 */ /* 0x0002e20000000800 */
[----:B--2---:R-:W-:Y:S01]  /*81d0*/  F2FP.F16.F32.PACK_AB R171, R9, R11 ;  /* 0x0000000b09ab723e */ /* 0x004fe200000000ff */
[----:B-1----:R-:W-:Y:S01]  /*81e0*/  FFMA.FTZ R0, R113, UR5, -R3 ;  /* 0x0000000571007c23 */ /* 0x002fe20008010803 */
[----:B---3--:R-:W-:-:S05]  /*81f0*/  F2FP.F16.F32.PACK_AB R13, R55, R64 ;  /* 0x00000040370d723e */ /* 0x008fca00000000ff */
[----:B------:R1:W-:Y:S02]  /*8200*/  MUFU.EX2 R52, R0 ;  /* 0x0000000000347308 */ /* 0x0003e40000000800 */
[----:B-1----:R-:W-:-:S06]  /*8210*/  FFMA.FTZ R0, R124, UR5, -R3 ;  /* 0x000000057c007c23 */ /* 0x002fcc0008010803 */
[----:B------:R1:W2:Y:S02]  /*8220*/  MUFU.EX2 R54, R0 ;  /* 0x0000000000367308 */ /* 0x0002a40000000800 */
[----:B-1----:R-:W-:Y:S01]  /*8230*/  FFMA.FTZ R0, R114, UR5, -R4 ;  /* 0x0000000572007c23 */ /* 0x002fe20008010804 */
[----:B--2---:R-:W-:-:S05]  /*8240*/  F2FP.F16.F32.PACK_AB R15, R54, R52 ;  /* 0x00000034360f723e */ /* 0x004fca00000000ff */
[----:B------:R1:W-:Y:S02]  /*8250*/  MUFU.EX2 R33, R0 ;  /* 0x0000000000217308 */ /* 0x0003e40000000800 */
[C---:B-----5:R-:W-:Y:S06]  /*8260*/  HMMA.16816.F32 R144, R12.reuse, R24, R144 ;  /* 0x000000180c90723c */ /* 0x060fec0000001890 */
[C---:B------:R-:W-:Y:S06]  /*8270*/  HMMA.16816.F32 R156, R12.reuse, R26, R44 ;  /* 0x0000001a0c9c723c */ /* 0x040fec000000182c */
[----:B------:R-:W-:Y:S01]  /*8280*/  HMMA.16816.F32 R40, R12, R20, R40 ;  /* 0x000000140c28723c */ /* 0x000fe20000001828 */
[----:B-1----:R-:W-:Y:S01]  /*8290*/  FFMA.FTZ R0, R115, UR5, -R4 ;  /* 0x0000000573007c23 */ /* 0x002fe20008010804 */
[----:B------:R-:W-:-:S03]  /*82a0*/  F2FP.F16.F32.PACK_AB R4, R142, R251 ;  /* 0x000000fb8e04723e */ /* 0x000fc600000000ff */
[----:B------:R1:W2:Y:S01]  /*82b0*/  MUFU.EX2 R249, R0 ;  /* 0x0000000000f97308 */ /* 0x0002a20000000800 */
[----:B------:R-:W-:Y:S01]  /*82c0*/  HMMA.16816.F32 R48, R12, R22, R48 ;  /* 0x000000160c30723c */ /* 0x000fe20000001830 */
[----:B------:R-:W3:Y:S05]  /*82d0*/  LDSM.16.MT88.4 R12, [R194+0x5c00] ;  /* 0x005c0000c20c783b */ /* 0x000eea0000004200 */
[C---:B------:R-:W-:Y:S06]  /*82e0*/  HMMA.16816.F32 R148, R4.reuse, R24, R148 ;  /* 0x000000180494723c */ /* 0x040fec0000001894 */
[----:B------:R-:W-:Y:S01]  /*82f0*/  HMMA.16816.F32 R60, R4, R26, R60 ;  /* 0x0000001a043c723c */ /* 0x000fe2000000183c */
[----:B-1----:R-:W-:Y:S01]  /*8300*/  FFMA.FTZ R0, R127, UR5, -R3 ;  /* 0x000000057f007c23 */ /* 0x002fe20008010803 */
[----:B--2---:R-:W-:-:S04]  /*8310*/  F2FP.F16.F32.PACK_AB R174, R249, R33 ;  /* 0x00000021f9ae723e */ /* 0x004fc800000000ff */
[C---:B------:R-:W-:Y:S01]  /*8320*/  HMMA.16816.F32 R56, R4.reuse, R20, R56 ;  /* 0x000000140438723c */ /* 0x040fe20000001838 */
[----:B------:R1:W-:Y:S05]  /*8330*/  MUFU.EX2 R32, R0 ;  /* 0x0000000000207308 */ /* 0x0003ea0000000800 */
[----:B------:R-:W-:Y:S01]  /*8340*/  HMMA.16816.F32 R28, R4, R22, R28 ;  /* 0x00000016041c723c */ /* 0x000fe2000000181c */
[----:B-1----:R-:W-:-:S04]  /*8350*/  FFMA.FTZ R0, R129, UR5, -R3 ;  /* 0x0000000581007c23 */ /* 0x002fc80008010803 */
[----:B------:R1:W2:Y:S02]  /*8360*/  MUFU.EX2 R19, R0 ;  /* 0x0000000000137308 */ /* 0x0002a40000000800 */
[--C-:B-1----:R-:W-:Y:S01]  /*8370*/  FFMA.FTZ R0, R135, UR5, -R3.reuse ;  /* 0x0000000587007c23 */ /* 0x102fe20008010803 */
[----:B------:R-:W-:Y:S01]  /*8380*/  FFMA.FTZ R3, R133, UR5, -R3 ;  /* 0x0000000585037c23 */ /* 0x000fe20008010803 */
[----:B--2---:R-:W-:-:S04]  /*8390*/  F2FP.F16.F32.PACK_AB R173, R19, R32 ;  /* 0x0000002013ad723e */ /* 0x004fc800000000ff */
[----:B------:R1:W-:Y:S08]  /*83a0*/  MUFU.EX2 R18, R0 ;  /* 0x0000000000127308 */ /* 0x0003f00000000800 */
[----:B------:R2:W4:Y:S01]  /*83b0*/  MUFU.EX2 R250, R3 ;  /* 0x0000000300fa7308 */ /* 0x0005220000000800 */
[----:B-1----:R-:W-:-:S04]  /*83c0*/  FADD.FTZ R0, R227, R226 ;  /* 0x000000e2e3007221 */ /* 0x002fc80000010000 */
[----:B------:R-:W-:Y:S01]  /*83d0*/  FADD.FTZ R0, R228, R0 ;  /* 0x00000000e4007221 */ /* 0x000fe20000010000 */
[----:B--2---:R-:W-:-:S03]  /*83e0*/  FADD.FTZ R3, R166, R16 ;  /* 0x00000010a6037221 */ /* 0x004fc60000010000 */
[----:B------:R-:W-:Y:S01]  /*83f0*/  FADD.FTZ R2, R229, R0 ;  /* 0x00000000e5027221 */ /* 0x000fe20000010000 */
[----:B------:R1:W2:Y:S01]  /*8400*/  MUFU.EX2 R16, R8 ;  /* 0x0000000800107308 */ /* 0x0002a20000000800 */
[----:B----4-:R-:W-:Y:S01]  /*8410*/  F2FP.F16.F32.PACK_AB R175, R250, R18 ;  /* 0x00000012faaf723e */ /* 0x010fe200000000ff */
[----:B------:R-:W-:Y:S01]  /*8420*/  FADD.FTZ R3, R167, R3 ;  /* 0x00000003a7037221 */ /* 0x000fe20000010000 */
[----:B------:R-:W-:-:S03]  /*8430*/  FADD.FTZ R2, R230, R2 ;  /* 0x00000002e6027221 */ /* 0x000fc60000010000 */
[----:B------:R-:W-:Y:S01]  /*8440*/  FADD.FTZ R0, R184, R3 ;  /* 0x00000003b8007221 */ /* 0x000fe20000010000 */
[----:B------:R-:W-:Y:S01]  /*8450*/  FADD.FTZ R3, R98, R10 ;  /* 0x0000000a62037221 */ /* 0x000fe20000010000 */
[----:B------:R-:W-:Y:S01]  /*8460*/  FADD.FTZ R2, R231, R2 ;  /* 0x00000002e7027221 */ /* 0x000fe20000010000 */
[----:B------:R-:W-:Y:S01]  /*8470*/  HMMA.16816.F32 R144, R172, R152, R144 ;  /* 0x00000098ac90723c */ /* 0x000fe20000001890 */
[----:B------:R-:W-:Y:S01]  /*8480*/  FADD.FTZ R0, R185, R0 ;  /* 0x00000000b9007221 */ /* 0x000fe20000010000 */
[----:B------:R-:W-:-:S03]  /*8490*/  FADD.FTZ R3, R100, R3 ;  /* 0x0000000364037221 */ /* 0x000fc60000010000 */
[----:B------:R-:W-:Y:S01]  /*84a0*/  FADD.FTZ R0, R212, R0 ;  /* 0x00000000d4007221 */ /* 0x000fe20000010000 */
[----:B------:R-:W-:Y:S01]  /*84b0*/  HMMA.16816.F32 R156, R172, R154, R156 ;  /* 0x0000009aac9c723c */ /* 0x000fe2000000189c */
[----:B-1----:R-:W-:Y:S01]  /*84c0*/  FADD.FTZ R8, R104, R103 ;  /* 0x0000006768087221 */ /* 0x002fe20000010000 */
[----:B--2---:R-:W-:-:S03]  /*84d0*/  F2FP.F16.F32.PACK_AB R169, R16, R186 ;  /* 0x000000ba10a9723e */ /* 0x004fc600000000ff */
[----:B------:R-:W-:Y:S01]  /*84e0*/  FADD.FTZ R8, R116, R8 ;  /* 0x0000000874087221 */ /* 0x000fe20000010000 */
[----:B---3--:R-:W-:Y:S03]  /*84f0*/  HMMA.16816.F32 R164, R172, R12, R40 ;  /* 0x0000000caca4723c */ /* 0x008fe60000001828 */
[----:B------:R-:W-:-:S03]  /*8500*/  FADD.FTZ R4, R125, R8 ;  /* 0x000000087d047221 */ /* 0x000fc60000010000 */
[----:B------:R-:W-:Y:S01]  /*8510*/  HMMA.16816.F32 R148, R168, R152, R148 ;  /* 0x00000098a894723c */ /* 0x000fe20000001894 */
[----:B------:R-:W-:-:S04]  /*8520*/  FADD.FTZ R4, R128, R4 ;  /* 0x0000000480047221 */ /* 0x000fc80000010000 */
        /* <DEDUP_REMOVED lines=108> */
[-C--:B------:R-:W-:Y:S06]  /*8bf0*/  HMMA.16816.F32 R172, R172, R14.reuse, R48 ;  /* 0x0000000eacac723c */ /* 0x080fec0000001830 */
[----:B------:R-:W-:Y:S01]  /*8c00*/  HMMA.16816.F32 R168, R168, R14, R28 ;  /* 0x0000000ea8a8723c */ /* 0x000fe2000000181c */
[----:B------:R-:W-:-:S08]  /*8c10*/  NOP ;  /* 0x0000000000007918 */ /* 0x000fd00000000000 */
[----:B------:R-:W-:-:S15]  /*8c20*/  @!P6 BRA `(.L_x_136) ;  /* 0x000000500078e947 */ /* 0x000fde0003800000 */
[----:B------:R-:W2:Y:S01]  /*8c30*/  LDL.64 R142, [R1+0x28] ;  /* 0x00002800018e7983 */ /* 0x000ea20000100a00 */
[----:B------:R-:W-:Y:S01]  /*8c40*/  ULDC UR4, c[0x0][0x2d0] ;  /* 0x0000b40000047ab9 */ /* 0x000fe20000000800 */
[----:B------:R-:W1:Y:S01]  /*8c50*/  LDC.64 R226, c[0x0][0x250] ;  /* 0x00009400ffe27b82 */ /* 0x000e620000000a00 */
[----:B------:R-:W-:Y:S01]  /*8c60*/  LEA.HI.SX32 R225, R191, 0xfffffffe, 0x19 ;  /* 0xfffffffebfe17811 */ /* 0x000fe200078fcaff */
[----:B------:R-:W3:Y:S01]  /*8c70*/  S2R R106, SR_TID.X ;  /* 0x00000000006a7919 */ /* 0x000ee20000002100 */
[----:B------:R-:W-:Y:S01]  /*8c80*/  IMAD.MOV.U32 R133, RZ, RZ, R139 ;  /* 0x000000ffff857224 */ /* 0x000fe200078e008b */
[----:B------:R-:W-:Y:S01]  /*8c90*/  MOV R134, R140 ;  /* 0x0000008c00867202 */ /* 0x000fe20000000f00 */
[----:B------:R-:W-:Y:S01]  /*8ca0*/  IMAD.MOV.U32 R135, RZ, RZ, R17 ;  /* 0x000000ffff877224 */ /* 0x000fe200078e0011 */
[----:B------:R-:W-:Y:S02]  /*8cb0*/  MOV R136, R138 ;  /* 0x0000008a00887202 */ /* 0x000fe40000000f00 */
[----:B---3--:R-:W-:-:S05]  /*8cc0*/  LOP3.LUT R106, R106, 0x3, RZ, 0xc0, !PT ;  /* 0x000000036a6a7812 */ /* 0x008fca00078ec0ff */
[----:B------:R-:W-:-:S05]  /*8cd0*/  IMAD R0, R106, -0x2, R252 ;  /* 0xfffffffe6a007824 */ /* 0x000fca00078e02fc */
[----:B------:R-:W-:Y:S01]  /*8ce0*/  IADD3 R252, R53, R0, -R188 ;  /* 0x0000000035fc7210 */ /* 0x000fe20007ffe8bc */
[----:B------:R-:W-:Y:S01]  /*8cf0*/  IMAD.SHL.U32 R0, R118, 0x20, RZ ;  /* 0x0000002076007824 */ /* 0x000fe200078e00ff */
[----:B--2---:R-:W-:Y:S01]  /*8d00*/  ISETP.GE.AND P0, PT, R142, UR4, PT ;  /* 0x000000048e007c0c */ /* 0x004fe2000bf06270 */
[----:B------:R-:W-:-:S12]  /*8d10*/  ULDC UR4, c[0x0][0x2ec] ;  /* 0x0000bb0000047ab9 */ /* 0x000fd80000000800 */
[----:B------:R-:W2:Y:S01]  /*8d20*/  @!P0 LDC.64 R2, c[0x0][0x220] ;  /* 0x00008800ff028b82 */ /* 0x000ea20000000a00 */
[----:B-1----:R-:W-:-:S07]  /*8d30*/  @!P0 IMAD R251, R227, 0x60, RZ ;  /* 0x00000060e3fb8824 */ /* 0x002fce00078e02ff */
[----:B------:R-:W1:Y:S08]  /*8d40*/  @!P0 LDC.64 R6, c[0x0][0x220] ;  /* 0x00008800ff068b82 */ /* 0x000e700000000a00 */
[----:B------:R-:W3:Y:S01]  /*8d50*/  @!P0 LDC.64 R4, c[0x0][0x220] ;  /* 0x00008800ff048b82 */ /* 0x000ee20000000a00 */
[----:B--2---:R2:W-:Y:S04]  /*8d60*/  @!P0 STL.64 [R1+0x20], R2 ;  /* 0x0000200201008387 */ /* 0x0045e80000100a00 */
[----:B-1----:R-:W-:Y:S04]  /*8d70*/  @!P0 STL.64 [R1+0x18], R6 ;  /* 0x0000180601008387 */ /* 0x002fe80000100a00 */
[----:B---3--:R-:W-:Y:S01]  /*8d80*/  @!P0 STL.64 [R1+0x10], R4 ;  /* 0x0000100401008387 */ /* 0x008fe20000100a00 */
[----:B--2---:R-:W1:Y:S03]  /*8d90*/  @!P0 LDC.64 R2, c[0x0][0x220] ;  /* 0x00008800ff028b82 */ /* 0x004e660000000a00 */
[----:B-1----:R1:W-:Y:S02]  /*8da0*/  @!P0 STL.64 [R1+0x8], R2 ;  /* 0x0000080201008387 */ /* 0x0023e40000100a00 */
[----:B-1----:R-:W-:-:S05]  /*8db0*/  SHF.L.U64.HI R2, R118, 0x5, R119 ;  /* 0x0000000576027819 */ /* 0x002fca0000010277 */
[----:B------:R1:W-:Y:S04]  /*8dc0*/  STL [R1], R2 ;  /* 0x0000000201007387 */ /* 0x0003e80000100800 */
[----:B------:R1:W-:Y:S01]  /*8dd0*/  STL [R1+0x4], R0 ;  /* 0x0000040001007387 */ /* 0x0003e20000100800 */
[----:B------:R-:W-:Y:S05]  /*8de0*/  BRA `(.L_x_137) ;  /* 0x0000000000e07947 */ /* 0x000fea0003800000 */
.L_x_139:
        /* <DEDUP_REMOVED lines=24> */
[C---:B------:R-:W-:Y:S01]  /*8f70*/  @!P0 LEA R176, P3, R3.reuse, R176, 0x1 ;  /* 0x000000b003b08211 */ /* 0x040fe200078608ff */
[----:B------:R-:W-:Y:S01]  /*8f80*/  @!P0 IMAD.X R143, R228, 0x1, R139, P4 ;  /* 0x00000001e48f8824 */ /* 0x000fe200020e068b */
[C---:B------:R-:W-:Y:S01]  /*8f90*/  @!P0 LEA R137, P2, R140.reuse, R138, 0x6 ;  /* 0x0000008a8c898211 */ /* 0x040fe200078430ff */
[----:B------:R-:W-:Y:S01]  /*8fa0*/  @!PT LDS RZ, [RZ] ;  /* 0x00000000fffff984 */ /* 0x000fe20000000800 */
[----:B------:R-:W-:Y:S01]  /*8fb0*/  @!PT LDS RZ, [RZ] ;  /* 0x00000000fffff984 */ /* 0x000fe20000000800 */
[----:B------:R-:W-:Y:S01]  /*8fc0*/  @!PT LDS RZ, [RZ] ;  /* 0x00000000fffff984 */ /* 0x000fe20000000800 */
[----:B------:R1:W-:Y:S03]  /*8fd0*/  @!P0 LDGSTS.E.BYPASS.LTC128B.128 [R221+0x2000], desc[UR8][R178.64] ;  /* 0x02000000b2dd8fae */ /* 0x0003e6000b901d48 */
[----:B------:R-:W-:Y:S01]  /*8fe0*/  @!P0 LEA.HI.X R177, R3, R177, R143, 0x1, P3 ;  /* 0x000000b103b18211 */ /* 0x000fe200018f0c8f */
[----:B------:R1:W-:Y:S01]  /*8ff0*/  @P0 STS.128 [R221+0x2800], RZ ;  /* 0x002800ffdd000388 */ /* 0x0003e20000000c00 */
[C---:B------:R-:W-:Y:S02]  /*9000*/  @!P0 LEA R142, P1, R137.reuse, R184, 0x1 ;  /* 0x000000b8898e8211 */ /* 0x040fe400078208ff */
        /* <DEDUP_REMOVED lines=22> */
.L_x_137:
[----:B-1----:R-:W-:Y:S01]  /*9170*/  SHF.R.S32.HI R0, RZ, 0x1f, R225 ;  /* 0x0000001fff007819 */ /* 0x002fe200000114e1 */
[----:B------:R-:W2:Y:S01]  /*9180*/  LDL.64 R18, [R1+0x38] ;  /* 0x0000380001127983 */ /* 0x000ea20000100a00 */
[----:B------:R-:W-:Y:S01]  /*9190*/  LOP3.LUT R213, R213, 0xffffffef, RZ, 0xc0, !PT ;  /* 0xffffffefd5d57812 */ /* 0x000fe200078ec0ff */
[----:B------:R-:W-:Y:S04]  /*91a0*/  DEPBAR.LE SB0, 0x0 ;  /* 0x000080000000791a */ /* 0x000fe80000000000 */
[----:B------:R-:W-:Y:S01]  /*91b0*/  @P0 LOP3.LUT R213, R213, 0x10, RZ, 0xfc, !PT ;  /* 0x00000010d5d50812 */ /* 0x000fe200078efcff */
[----:B------:R-:W3:Y:S01]  /*91c0*/  LDL R10, [R1+0x50] ;  /* 0x00005000010a7983 */ /* 0x000ee20000100800 */
[-C--:B------:R-:W-:Y:S02]  /*91d0*/  IMAD R0, R0, R226.reuse, RZ ;  /* 0x000000e200007224 */ /* 0x080fe400078e02ff */
[----:B------:R-:W-:Y:S01]  /*91e0*/  LOP3.LUT R213, R213, 0xfffffffe, RZ, 0xc0, !PT ;  /* 0xfffffffed5d57812 */ /* 0x000fe200078ec0ff */
[----:B------:R-:W4:Y:S01]  /*91f0*/  LDL R9, [R1+0x20] ;  /* 0x0000200001097983 */ /* 0x000f220000100800 */
[C---:B------:R-:W-:Y:S03]  /*9200*/  IMAD.WIDE.U32 R4, R225.reuse, R226, RZ ;  /* 0x000000e2e1047225 */ /* 0x040fe600078e00ff */
[----:B------:R-:W5:Y:S01]  /*9210*/  LDL R11, [R1+0x4] ;  /* 0x00000400010b7983 */ /* 0x000f620000100800 */
[----:B------:R-:W-:Y:S03]  /*9220*/  IMAD R0, R225, R227, R0 ;  /* 0x000000e3e1007224 */ /* 0x000fe600078e0200 */
[----:B------:R-:W5:Y:S01]  /*9230*/  LDL R15, [R1+0x24] ;  /* 0x00002400010f7983 */ /* 0x000f620000100800 */
[----:B------:R-:W-:Y:S03]  /*9240*/  IMAD.IADD R0, R5, 0x1, R0 ;  /* 0x0000000105007824 */ /* 0x000fe600078e0200 */
[----:B------:R-:W5:Y:S04]  /*9250*/  LDL R7, [R1] ;  /* 0x0000000001077983 */ /* 0x000f680000100800 */
[----:B------:R-:W5:Y:S04]  /*9260*/  LDL R8, [R1+0x18] ;  /* 0x0000180001087983 */ /* 0x000f680000100800 */
[----:B------:R-:W5:Y:S04]  /*9270*/  LDL R16, [R1+0x1c] ;  /* 0x00001c0001107983 */ /* 0x000f680000100800 */
[----:B------:R-:W5:Y:S04]  /*9280*/  LDL R6, [R1+0x10] ;  /* 0x0000100001067983 */ /* 0x000f680000100800 */
[----:B------:R-:W5:Y:S04]  /*9290*/  LDL R14, [R1+0x14] ;  /* 0x00001400010e7983 */ /* 0x000f680000100800 */
[----:B------:R-:W5:Y:S04]  /*92a0*/  LDL R13, [R1+0x8] ;  /* 0x00000800010d7983 */ /* 0x000f680000100800 */
[----:B------:R-:W5:Y:S01]  /*92b0*/  LDL R12, [R1+0xc] ;  /* 0x00000c00010c7983 */ /* 0x000f620000100800 */
[----:B------:R-:W-:Y:S06]  /*92c0*/  BAR.SYNC.DEFER_BLOCKING 0x0 ;  /* 0x0000000000007b1d */ /* 0x000fec0000010000 */
[----:B------:R-:W-:Y:S06]  /*92d0*/  @P0 STS.64 [R221+0x4008], RZ ;  /* 0x004008ffdd000388 */ /* 0x000fec0000000a00 */
[----:B------:R-:W-:Y:S04]  /*92e0*/  @P0 STS [R221+0x4000], RZ ;  /* 0x004000ffdd000388 */ /* 0x000fe80000000800 */
[----:B------:R-:W-:Y:S01]  /*92f0*/  @P0 STS [R221+0x4004], RZ ;  /* 0x004004ffdd000388 */ /* 0x000fe20000000800 */
[C---:B--2---:R-:W-:Y:S04]  /*9300*/  LEA R2, P1, R4.reuse, R18, 0x7 ;  /* 0x0000001204027211 */ /* 0x044fe800078238ff */
[----:B---3--:R-:W-:Y:S02]  /*9310*/  LEA.HI.X R3, R4, R10, R0, 0x7, P1 ;  /* 0x0000000a04037211 */ /* 0x008fe400008f3c00 */
[----:B------:R-:W-:Y:S02]  /*9320*/  @!P0 LEA R0, P2, R226, R2, 0x6 ;  /* 0x00000002e2008211 */ /* 0x000fe400078430ff */
[C---:B----4-:R-:W-:Y:S02]  /*9330*/  @!P0 LEA R10, P5, R2.reuse, R9, 0x1 ;  /* 0x00000009020a8211 */ /* 0x050fe400078a08ff */
[C---:B-----5:R-:W-:Y:S02]  /*9340*/  @!P0 IADD3 R5, P4, R2.reuse, R11, RZ ;  /* 0x0000000b02058210 */ /* 0x060fe40007f9e0ff */
[----:B------:R-:W-:Y:S03]  /*9350*/  @!P0 LEA.HI.X R11, R2, R15, R3, 0x1, P5 ;  /* 0x0000000f020b8211 */ /* 0x000fe600028f0c03 */
[----:B------:R-:W-:Y:S01]  /*9360*/  @!P0 IMAD.X R4, R3, 0x1, R7, P4 ;  /* 0x0000000103048824 */ /* 0x000fe200020e0607 */
[C---:B------:R-:W-:Y:S01]  /*9370*/  @!P0 LEA.HI.X R7, R226.reuse, R3, R227, 0x6, P2 ;  /* 0x00000003e2078211 */ /* 0x040fe200010f34e3 */
[----:B------:R-:W-:Y:S01]  /*9380*/  @!PT LDS RZ, [RZ] ;  /* 0x00000000fffff984 */ /* 0x000fe20000000800 */
[----:B------:R-:W-:Y:S01]  /*9390*/  @!PT LDS RZ, [RZ] ;  /* 0x00000000fffff984 */ /* 0x000fe20000000800 */
[----:B------:R-:W-:Y:S01]  /*93a0*/  @!PT LDS RZ, [RZ] ;  /* 0x00000000fffff984 */ /* 0x000fe20000000800 */
[----:B------:R-:W-:Y:S01]  /*93b0*/  @!P0 LDGSTS.E.BYPASS.LTC128B.128 [R221+0x4000], desc[UR8][R10.64] ;  /* 0x040000000add8fae */ /* 0x000fe2000b901d48 */
[----:B------:R-:W-:Y:S01]  /*93c0*/  @!P0 IMAD.WIDE.U32 R2, R226, 0x60, R2 ;  /* 0x00000060e2028825 */ /* 0x000fe200078e0002 */
[C---:B------:R-:W-:Y:S04]  /*93d0*/  @!P0 LEA R8, P3, R5.reuse, R8, 0x1 ;  /* 0x0000000805088211 */ /* 0x040fe800078608ff */
[----:B------:R-:W-:Y:S02]  /*93e0*/  @!P0 LEA.HI.X R9, R5, R16, R4, 0x1, P3 ;  /* 0x0000001005098211 */ /* 0x000fe400018f0c04 */
[----:B------:R-:W-:Y:S01]  /*93f0*/  @P0 STS.128 [R221+0x4800], RZ ;  /* 0x004800ffdd000388 */ /* 0x000fe20000000c00 */
[C---:B------:R-:W-:Y:S04]  /*9400*/  @!P0 LEA R6, P1, R0.reuse, R6, 0x1 ;  /* 0x0000000600068211 */ /* 0x040fe800078208ff */
[----:B------:R-:W-:Y:S01]  /*9410*/  @!P0 LEA.HI.X R7, R0, R14, R7, 0x1, P1 ;  /* 0x0000000e00078211 */ /* 0x000fe200008f0c07 */
[----:B------:R-:W-:Y:S02]  /*9420*/  @!P0 IMAD.IADD R0, R251, 0x1, R3 ;  /* 0x00000001fb008824 */ /* 0x000fe400078e0203 */
[----:B------:R-:W-:Y:S01]  /*9430*/  @!PT LDS RZ, [RZ] ;  /* 0x00000000fffff984 */ /* 0x000fe20000000800 */
[----:B------:R-:W-:Y:S01]  /*9440*/  @!PT LDS RZ, [RZ] ;  /* 0x00000000fffff984 */ /* 0x000fe20000000800 */
[----:B------:R-:W-:Y:S01]  /*9450*/  @!PT LDS RZ, [RZ] ;  /* 0x00000000fffff984 */ /* 0x000fe20000000800 */
[----:B------:R-:W-:Y:S01]  /*9460*/  @!P0 LDGSTS.E.BYPASS.LTC128B.128 [R221+0x4800], desc[UR8][R8.64] ;  /* 0x0480000008dd8fae */ /* 0x000fe2000b901d48 */
[C---:B------:R-:W-:Y:S04]  /*9470*/  @!P0 LEA R4, P1, R2.reuse, R13, 0x1 ;  /* 0x0000000d02048211 */ /* 0x040fe800078208ff */
[----:B------:R-:W-:Y:S01]  /*9480*/  @!P0 LEA.HI.X R5, R2, R12, R0, 0x1, P1 ;  /* 0x0000000c02058211 */ /* 0x000fe200008f0c00 */
[----:B------:R-:W-:Y:S02]  /*9490*/  IMAD R0, R225, -0x80, R252 ;  /* 0xffffff80e1007824 */ /* 0x000fe400078e02fc */
[----:B------:R-:W-:Y:S02]  /*94a0*/  @P0 STS.128 [R221+0x5000], RZ ;  /* 0x005000ffdd000388 */ /* 0x000fe40000000c00 */
[C---:B------:R-:W-:Y:S01]  /*94b0*/  VIADD R137, R0.reuse, 0x7 ;  /* 0x0000000700897836 */ /* 0x040fe20000000000 */
[----:B------:R-:W-:Y:S01]  /*94c0*/  IABS R208, R0 ;  /* 0x0000000000d07213 */ /* 0x000fe20000000000 */
[C---:B------:R-:W-:Y:S02]  /*94d0*/  VIADD R139, R0.reuse, 0x3f ;  /* 0x0000003f008b7836 */ /* 0x040fe40000000000 */
[C---:B------:R-:W-:Y:S01]  /*94e0*/  VIADD R2, R0.reuse, 0x47 ;  /* 0x0000004700027836 */ /* 0x040fe20000000000 */
[----:B------:R-:W-:Y:S01]  /*94f0*/  ISETP.GE.AND P5, PT, R137, RZ, PT ;  /* 0x000000ff8900720c */ /* 0x000fe20003fa6270 */
[----:B------:R-:W-:Y:S01]  /*9500*/  @!PT LDS RZ, [RZ] ;  /* 0x00000000fffff984 */ /* 0x000fe20000000800 */
[----:B------:R-:W-:Y:S01]  /*9510*/  @!PT LDS RZ, [RZ] ;  /* 0x00000000fffff984 */ /* 0x000fe20000000800 */
[----:B------:R-:W-:Y:S01]  /*9520*/  @!PT LDS RZ, [RZ] ;  /* 0x00000000fffff984 */ /* 0x000fe20000000800 */
[----:B------:R-:W-:Y:S01]  /*9530*/  @!P0 LDGSTS.E.BYPASS.LTC128B.128 [R221+0x5000], desc[UR8][R6.64] ;  /* 0x0500000006dd8fae */ /* 0x000fe2000b901d48 */
[----:B------:R-:W-:Y:S01]  /*9540*/  I2FP.F32.S32 R208, R208 ;  /* 0x000000d000d07245 */ /* 0x000fe20000201400 */
[----:B------:R-:W-:Y:S01]  /*9550*/  VIADD R138, R0, 0xffffffff ;  /* 0xffffffff008a7836 */ /* 0x000fe20000000000 */
[----:B------:R-:W-:Y:S01]  /*9560*/  ISETP.GE.AND P2, PT, R2, RZ, PT ;  /* 0x000000ff0200720c */ /* 0x000fe20003f46270 */
[C---:B------:R-:W-:Y:S02]  /*9570*/  VIADD R3, R0.reuse, 0x48 ;  /* 0x0000004800037836 */ /* 0x040fe40000000000 */
[----:B------:R-:W-:Y:S01]  /*9580*/  VIADD R209, R0, 0xffffffa8 ;  /* 0xffffffa800d17836 */ /* 0x000fe20000000000 */
[----:B------:R-:W-:Y:S01]  /*9590*/  ISETP.GE.AND P6, PT, R138, RZ, PT ;  /* 0x000000ff8a00720c */ /* 0x000fe20003fc6270 */
[----:B------:R-:W-:Y:S01]  /*95a0*/  @P0 STS.128 [R221+0x5800], RZ ;  /* 0x005800ffdd000388 */ /* 0x000fe20000000c00 */
[----:B------:R-:W-:Y:S01]  /*95b0*/  ISETP.GE.AND P3, PT, R3, RZ, PT ;  /* 0x000000ff0300720c */ /* 0x000fe20003f66270 */
[C---:B------:R-:W-:Y:S02]  /*95c0*/  VIADD R210, R0.reuse, 0xffffffa7 ;  /* 0xffffffa700d27836 */ /* 0x040fe40000000000 */
[C---:B------:R-:W-:Y:S01]  /*95d0*/  @!P5 IADD3 R137, -R0.reuse, -0x7, RZ ;  /* 0xfffffff90089d810 */ /* 0x040fe20007ffe1ff */
[C---:B------:R-:W-:Y:S02]  /*95e0*/  VIADD R211, R0.reuse, 0xffffffa0 ;  /* 0xffffffa000d37836 */ /* 0x040fe40000000000 */
[C---:B------:R-:W-:Y:S01]  /*95f0*/  VIADD R212, R0.reuse, 0xffffff9f ;  /* 0xffffff9f00d47836 */ /* 0x040fe20000000000 */
[C---:B------:R-:W-:Y:S01]  /*9600*/  @!P2 IADD3 R2, -R0.reuse, -0x47, RZ ;  /* 0xffffffb90002a810 */ /* 0x040fe20007ffe1ff */
[----:B------:R-:W-:Y:S01]  /*9610*/  @!PT LDS RZ, [RZ] ;  /* 0x00000000fffff984 */ /* 0x000fe20000000800 */
[----:B------:R-:W-:Y:S01]  /*9620*/  @!PT LDS RZ, [RZ] ;  /* 0x00000000fffff984 */ /* 0x000fe20000000800 */
[----:B------:R-:W-:Y:S01]  /*9630*/  @!PT LDS RZ, [RZ] ;  /* 0x00000000fffff984 */ /* 0x000fe20000000800 */
[----:B------:R1:W-:Y:S01]  /*9640*/  @!P0 LDGSTS.E.BYPASS.LTC128B.128 [R221+0x5800], desc[UR8][R4.64] ;  /* 0x0580000004dd8fae */ /* 0x0003e2000b901d48 */
[----:B------:R-:W-:Y:S01]  /*9650*/  I2FP.F32.S32 R205, R137 ;  /* 0x0000008900cd7245 */ /* 0x000fe20000201400 */
[C---:B------:R-:W-:Y:S01]  /*9660*/  VIADD R137, R0.reuse, 0x37 ;  /* 0x0000003700897836 */ /* 0x040fe20000000000 */
[----:B------:R-:W-:Y:S01]  /*9670*/  I2FP.F32.S32 R2, R2 ;  /* 0x0000000200027245 */ /* 0x000fe20000201400 */
[C---:B------:R-:W-:Y:S01]  /*9680*/  VIADD R214, R0.reuse, 0xffffff98 ;  /* 0xffffff9800d67836 */ /* 0x040fe20000000000 */
[C---:B------:R-:W-:Y:S01]  /*9690*/  @!P6 IADD3 R138, -R0.reuse, 0x1, RZ ;  /* 0x00000001008ae810 */ /* 0x040fe20007ffe1ff */
[C---:B------:R-:W-:Y:S01]  /*96a0*/  VIADD R215, R0.reuse, 0xffffff97 ;  /* 0xffffff9700d77836 */ /* 0x040fe20000000000 */
[C---:B------:R-:W-:Y:S01]  /*96b0*/  @!P3 IADD3 R3, -R0.reuse, -0x48, RZ ;  /* 0xffffffb80003b810 */ /* 0x040fe20007ffe1ff */
[----:B------:R-:W-:Y:S01]  /*96c0*/  LDSM.16.M88.4 R128, [R195] ;  /* 0x00000000c380783b */ /* 0x000fe20000000200 */
[----:B------:R-:W-:Y:S01]  /*96d0*/  I2FP.F32.S32 R207, R138 ;  /* 0x0000008a00cf7245 */ /* 0x000fe20000201400 */
[C---:B------:R-:W-:Y:S01]  /*96e0*/  VIADD R138, R0.reuse, 0x38 ;  /* 0x00000038008a7836 */ /* 0x040fe20000000000 */
[----:B------:R-:W-:Y:S01]  /*96f0*/  I2FP.F32.S32 R3, R3 ;  /* 0x0000000300037245 */ /* 0x000fe20000201400 */
[C---:B------:R-:W-:Y:S02]  /*9700*/  VIADD R216, R0.reuse, 0xffffff90 ;  /* 0xffffff9000d87836 */ /* 0x040fe40000000000 */
[----:B------:R-:W-:Y:S01]  /*9710*/  VIADD R217, R0, 0xffffff8f ;  /* 0xffffff8f00d97836 */ /* 0x000fe20000000000 */
[----:B------:R-:W-:Y:S01]  /*9720*/  ISETP.GE.AND P2, PT, R138, RZ, PT ;  /* 0x000000ff8a00720c */ /* 0x000fe20003f46270 */
[----:B------:R-:W1:Y:S01]  /*9730*/  LDSM.16.M88.4 R16, [R192+0x2000] ;  /* 0x00200000c010783b */ /* 0x000e620000000200 */
[C---:B------:R-:W-:Y:S02]  /*9740*/  VIADD R218, R0.reuse, 0xffffff88 ;  /* 0xffffff8800da7836 */ /* 0x040fe40000000000 */
[C---:B------:R-:W-:Y:S05]  /*9750*/  VIADD R219, R0.reuse, 0xffffff87 ;  /* 0xffffff8700db7836 */ /* 0x040fea0000000000 */
[----:B------:R-:W2:Y:S04]  /*9760*/  LDSM.16.M88.4 R124, [R195+0x1000] ;  /* 0x00100000c37c783b */ /* 0x000ea80000000200 */
[C---:B------:R-:W-:Y:S04]  /*9770*/  @!P2 IADD3 R138, -R0.reuse, -0x38, RZ ;  /* 0xffffffc8008aa810 */ /* 0x040fe80007ffe1ff */
[----:B------:R-:W-:Y:S01]  /*9780*/  I2FP.F32.S32 R138, R138 ;  /* 0x0000008a008a7245 */ /* 0x000fe20000201400 */
[----:B------:R-:W3:Y:S08]  /*9790*/  LDSM.16.M88.4 R32, [R192+0x2400] ;  /* 0x00240000c020783b */ /* 0x000ef00000000200 */
[----:B------:R-:W4:Y:S08]  /*97a0*/  LDSM.16.M88.4 R48, [R192+0x2800] ;  /* 0x00280000c030783b */ /* 0x000f300000000200 */
[----:B------:R-:W5:Y:S01]  /*97b0*/  LDSM.16.M88.4 R64, [R192+0x2c00] ;  /* 0x002c0000c040783b */ /* 0x000f620000000200 */
[-C--:B-1----:R-:W-:Y:S07]  /*97c0*/  HMMA.16816.F32 R4, R128, R16.reuse, RZ ;  /* 0x000000108004723c */ /* 0x082fee00000018ff */
[----:B------:R-:W1:Y:S01]  /*97d0*/  LDSM.16.M88.4 R80, [R192+0x3000] ;  /* 0x00300000c050783b */ /* 0x000e620000000200 */
[C---:B--2---:R-:W-:Y:S07]  /*97e0*/  HMMA.16816.F32 R8, R124.reuse, R16, RZ ;  /* 0x000000107c08723c */ /* 0x044fee00000018ff */
[----:B------:R-:W0:Y:S08]  /*97f0*/  LDGDEPBAR ;  /* 0x00000000000079af */ /* 0x000e300000000000 */
        /* <DEDUP_REMOVED lines=16> */
[C---:B------:R-:W-:Y:S06]  /*9900*/  HMMA.16816.F32 R48, R128.reuse, R50, RZ ;  /* 0x000000328030723c */ /* 0x040fec00000018ff */
[-C--:B-----5:R-:W-:Y:S06]  /*9910*/  HMMA.16816.F32 R52, R128, R64.reuse, RZ ;  /* 0x000000408034723c */ /* 0x0a0fec00000018ff */
[C---:B------:R-:W-:Y:S06]  /*9920*/  HMMA.16816.F32 R56, R124.reuse, R64, RZ ;  /* 0x000000407c38723c */ /* 0x040fec00000018ff */
[-C--:B------:R-:W-:Y:S06]  /*9930*/  HMMA.16816.F32 R60, R124, R66.reuse, RZ ;  /* 0x000000427c3c723c */ /* 0x080fec00000018ff */
[C---:B------:R-:W-:Y:S06]  /*9940*/  HMMA.16816.F32 R64, R128.reuse, R66, RZ ;  /* 0x000000428040723c */ /* 0x040fec00000018ff */
[-C--:B-1----:R-:W-:Y:S06]  /*9950*/  HMMA.16816.F32 R68, R128, R80.reuse, RZ ;  /* 0x000000508044723c */ /* 0x082fec00000018ff */
[C---:B------:R-:W-:Y:S06]  /*9960*/  HMMA.16816.F32 R72, R124.reuse, R80, RZ ;  /* 0x000000507c48723c */ /* 0x040fec00000018ff */
[-C--:B------:R-:W-:Y:S06]  /*9970*/  HMMA.16816.F32 R76, R124, R82.reuse, RZ ;  /* 0x000000527c4c723c */ /* 0x080fec00000018ff */
[C---:B------:R-:W-:Y:S06]  /*9980*/  HMMA.16816.F32 R80, R128.reuse, R82, RZ ;  /* 0x000000528050723c */ /* 0x040fec00000018ff */
        /* <DEDUP_REMOVED lines=11> */
[----:B------:R-:W-:Y:S01]  /*9a40*/  HMMA.16816.F32 R128, R128, R142, RZ ;  /* 0x0000008e8080723c */ /* 0x000fe200000018ff */
[----:B------:R-:W1:Y:S05]  /*9a50*/  LDSM.16.M88.4 R140, [R203] ;  /* 0x00000000cb8c783b */ /* 0x000e6a0000000200 */
[-C--:B------:R-:W-:Y:S06]  /*9a60*/  HMMA.16816.F32 R4, R176, R180.reuse, R4 ;  /* 0x000000b4b004723c */ /* 0x080fec0000001804 */
[C---:B----4-:R-:W-:Y:S06]  /*9a70*/  HMMA.16816.F32 R8, R184.reuse, R180, R8 ;  /* 0x000000b4b808723c */ /* 0x050fec0000001808 */
[-C--:B------:R-:W-:Y:S05]  /*9a80*/  HMMA.16816.F32 R12, R184, R182.reuse, R12 ;  /* 0x000000b6b80c723c */ /* 0x080fea000000180c */
[----:B------:R-:W-:Y:S01]  /*9a90*/  VIADD R180, R0, 0x8 ;  /* 0x0000000800b47836 */ /* 0x000fe20000000000 */
[C---:B------:R-:W-:Y:S04]  /*9aa0*/  HMMA.16816.F32 R16, R176.reuse, R182, R16 ;  /* 0x000000b6b010723c */ /* 0x040fe80000001810 */
[----:B------:R-:W-:Y:S02]  /*9ab0*/  ISETP.GE.AND P1, PT, R180, RZ, PT ;  /* 0x000000ffb400720c */ /* 0x000fe40003f26270 */
[-C--:B------:R-:W-:Y:S05]  /*9ac0*/  HMMA.16816.F32 R20, R176, R188.reuse, R20 ;  /* 0x000000bcb014723c */ /* 0x080fea0000001814 */
[----:B------:R-:W-:Y:S01]  /*9ad0*/  FFMA.FTZ R5, R207, -R132, R5 ;  /* 0x80000084cf057223 */ /* 0x000fe20000010005 */
[C---:B------:R-:W-:Y:S05]  /*9ae0*/  HMMA.16816.F32 R24, R184.reuse, R188, R24 ;  /* 0x000000bcb818723c */ /* 0x040fea0000001818 */
[----:B------:R-:W-:Y:S01]  /*9af0*/  @!P1 IADD3 R180, -R0, -0x8, RZ ;  /* 0xfffffff800b49810 */ /* 0x000fe20007ffe1ff */
[-C--:B------:R-:W-:Y:S03]  /*9b00*/  HMMA.16816.F32 R28, R184, R190.reuse, R28 ;  /* 0x000000beb81c723c */ /* 0x080fe6000000181c */
[----:B------:R-:W-:Y:S02]  /*9b10*/  ISETP.GE.AND P1, PT, R139, RZ, PT ;  /* 0x000000ff8b00720c */ /* 0x000fe40003f26270 */
[----:B------:R-:W-:Y:S01]  /*9b20*/  I2FP.F32.S32 R206, R180 ;  /* 0x000000b400ce7245 */ /* 0x000fe20000201400 */
[C---:B------:R-:W-:Y:S01]  /*9b30*/  HMMA.16816.F32 R32, R176.reuse, R190, R32 ;  /* 0x000000beb020723c */ /* 0x040fe20000001820 */
[----:B------:R-:W2:Y:S04]  /*9b40*/  LDSM.16.M88.4 R180, [R202] ;  /* 0x00000000cab4783b */ /* 0x000ea80000000200 */
[-C--:B------:R-:W-:Y:S01]  /*9b50*/  FFMA.FTZ R12, R138, -R132.reuse, R12 ;  /* 0x800000848a0c7223 */ /* 0x080fe2000001000c */
[-C--:B-1----:R-:W-:Y:S05]  /*9b60*/  HMMA.16816.F32 R36, R176, R140.reuse, R36 ;  /* 0x0000008cb024723c */ /* 0x082fea0000001824 */
[C---:B------:R-:W-:Y:S01]  /*9b70*/  @!P1 IADD3 R139, -R0.reuse, -0x3f, RZ ;  /* 0xffffffc1008b9810 */ /* 0x040fe20007ffe1ff */
[C---:B------:R-:W-:Y:S04]  /*9b80*/  HMMA.16816.F32 R40, R184.reuse, R140, R40 ;  /* 0x0000008cb828723c */ /* 0x040fe80000001828 */
[----:B------:R-:W-:Y:S01]  /*9b90*/  ISETP.GE.AND P1, PT, R137, RZ, PT ;  /* 0x000000ff8900720c */ /* 0x000fe20003f26270 */
[----:B------:R-:W-:Y:S01]  /*9ba0*/  VIADD R188, R0, 0x30 ;  /* 0x0000003000bc7836 */ /* 0x000fe20000000000 */
[-C--:B------:R-:W-:Y:S05]  /*9bb0*/  HMMA.16816.F32 R44, R184, R142.reuse, R44 ;  /* 0x0000008eb82c723c */ /* 0x080fea000000182c */
[-C--:B------:R-:W-:Y:S01]  /*9bc0*/  FFMA.FTZ R26, R138, -R132.reuse, R26 ;  /* 0x800000848a1a7223 */ /* 0x080fe2000001001a */
[C---:B------:R-:W-:Y:S01]  /*9bd0*/  HMMA.16816.F32 R48, R176.reuse, R142, R48 ;  /* 0x0000008eb030723c */ /* 0x040fe20000001830 */
[----:B------:R-:W1:Y:S04]  /*9be0*/  LDSM.16.M88.4 R140, [R201] ;  /* 0x00000000c98c783b */ /* 0x000e680000000200 */
[C---:B------:R-:W-:Y:S01]  /*9bf0*/  @!P1 IADD3 R137, -R0.reuse, -0x37, RZ ;  /* 0xffffffc900899810 */ /* 0x040fe20007ffe1ff */
[----:B------:R-:W-:Y:S02]  /*9c00*/  VIADD R138, R0, 0x18 ;  /* 0x00000018008a7836 */ /* 0x000fe40000000000 */
[-C--:B------:R-:W-:Y:S03]  /*9c10*/  FFMA.FTZ R11, R2, -R132.reuse, R11 ;  /* 0x80000084020b7223 */ /* 0x080fe6000001000b */
[----:B------:R-:W-:Y:S02]  /*9c20*/  I2FP.F32.S32 R2, R139 ;  /* 0x0000008b00027245 */ /* 0x000fe40000201400 */
[----:B------:R-:W-:Y:S01]  /*9c30*/  I2FP.F32.S32 R137, R137 ;  /* 0x0000008900897245 */ /* 0x000fe20000201400 */
[----:B------:R-:W-:Y:S02]  /*9c40*/  VIADD R189, R0, 0x40 ;  /* 0x0000004000bd7836 */ /* 0x000fe40000000000 */
[-C--:B------:R-:W-:Y:S01]  /*9c50*/  FFMA.FTZ R9, R2, -R132.reuse, R9 ;  /* 0x8000008402097223 */ /* 0x080fe20000010009 */
[----:B------:R-:W-:Y:S02]  /*9c60*/  VIADD R139, R0, 0x2f ;  /* 0x0000002f008b7836 */ /* 0x000fe40000000000 */
[-C--:B------:R-:W-:Y:S01]  /*9c70*/  FFMA.FTZ R15, R2, -R132.reuse, R15 ;  /* 0x80000084020f7223 */ /* 0x080fe2000001000f */
[----:B------:R-:W-:Y:S01]  /*9c80*/  VIADD R2, R0, 0x27 ;  /* 0x0000002700027836 */ /* 0x000fe20000000000 */
[----:B------:R-:W-:Y:S01]  /*9c90*/  ISETP.GE.AND P4, PT, R189, RZ, PT ;  /* 0x000000ffbd00720c */ /* 0x000fe20003f86270 */
[-C--:B--2---:R-:W-:Y:S03]  /*9ca0*/  HMMA.16816.F32 R52, R176, R180.reuse, R52 ;  /* 0x000000b4b034723c */ /* 0x084fe60000001834 */
[----:B------:R-:W-:Y:S01]  /*9cb0*/  ISETP.GE.AND P3, PT, R139, RZ, PT ;  /* 0x000000ff8b00720c */ /* 0x000fe20003f66270 */
[-C--:B------:R-:W-:Y:S01]  /*9cc0*/  FFMA.FTZ R10, R3, -R132.reuse, R10 ;  /* 0x80000084030a7223 */ /* 0x080fe2000001000a */
[----:B------:R-:W-:Y:S01]  /*9cd0*/  ISETP.GE.AND P1, PT, R2, RZ, PT ;  /* 0x000000ff0200720c */ /* 0x000fe20003f26270 */
[C---:B------:R-:W-:Y:S05]  /*9ce0*/  HMMA.16816.F32 R56, R184.reuse, R180, R56 ;  /* 0x000000b4b838723c */ /* 0x040fea0000001838 */
[C---:B------:R-:W-:Y:S01]  /*9cf0*/  VIADD R3, R0.reuse, 0x28 ;  /* 0x0000002800037836 */ /* 0x040fe20000000000 */
[----:B------:R-:W-:Y:S01]  /*9d00*/  @!P4 IADD3 R189, -R0, -0x40, RZ ;  /* 0xffffffc000bdc810 */ /* 0x000fe20007ffe1ff */
[-C--:B------:R-:W-:Y:S03]  /*9d10*/  HMMA.16816.F32 R60, R184, R182.reuse, R60 ;  /* 0x000000b6b83c723c */ /* 0x080fe6000000183c */
[----:B------:R-:W-:Y:S01]  /*9d20*/  ISETP.GE.AND P4, PT, R188, RZ, PT ;  /* 0x000000ffbc00720c */ /* 0x000fe20003f86270 */
[-C--:B------:R-:W-:Y:S01]  /*9d30*/  FFMA.FTZ R13, R137, -R132.reuse, R13 ;  /* 0x80000084890d7223 */ /* 0x080fe2000001000d */
[C---:B------:R-:W-:Y:S01]  /*9d40*/  @!P3 IADD3 R139, -R0.reuse, -0x2f, RZ ;  /* 0xffffffd1008bb810 */ /* 0x040fe20007ffe1ff */
[C---:B------:R-:W-:Y:S01]  /*9d50*/  HMMA.16816.F32 R64, R176.reuse, R182, R64 ;  /* 0x000000b6b040723c */ /* 0x040fe20000001840 */
[----:B------:R-:W2:Y:S03]  /*9d60*/  LDSM.16.M88.4 R180, [R200] ;  /* 0x00000000c8b4783b */ /* 0x000ea60000000200 */
[----:B------:R-:W-:Y:S01]  /*9d70*/  ISETP.GE.AND P2, PT, R3, RZ, PT ;  /* 0x000000ff0300720c */ /* 0x000fe20003f46270 */
[----:B------:R-:W-:Y:S01]  /*9d80*/  FFMA.FTZ R27, R137, -R132, R27 ;  /* 0x80000084891b7223 */ /* 0x000fe2000001001b */
[----:B------:R-:W-:Y:S01]  /*9d90*/  I2FP.F32.S32 R191, R139 ;  /* 0x0000008b00bf7245 */ /* 0x000fe20000201400 */
[-C--:B-1----:R-:W-:Y:S04]  /*9da0*/  HMMA.16816.F32 R68, R176, R140.reuse, R68 ;  /* 0x0000008cb044723c */ /* 0x082fe80000001844 */
[C---:B------:R-:W-:Y:S01]  /*9db0*/  @!P4 IADD3 R188, -R0.reuse, -0x30, RZ ;  /* 0xffffffd000bcc810 */ /* 0x040fe20007ffe1ff */
[C---:B------:R-:W-:Y:S01]  /*9dc0*/  VIADD R139, R0.reuse, 0x1f ;  /* 0x0000001f008b7836 */ /* 0x040fe20000000000 */
[C---:B------:R-:W-:Y:S01]  /*9dd0*/  @!P1 IADD3 R2, -R0.reuse, -0x27, RZ ;  /* 0xffffffd900029810 */ /* 0x040fe20007ffe1ff */
[C---:B------:R-:W-:Y:S04]  /*9de0*/  HMMA.16816.F32 R72, R184.reuse, R140, R72 ;  /* 0x0000008cb848723c */ /* 0x040fe80000001848 */
[----:B------:R-:W-:Y:S01]  /*9df0*/  I2FP.F32.S32 R188, R188 ;  /* 0x000000bc00bc7245 */ /* 0x000fe20000201400 */
[----:B------:R-:W-:Y:S01]  /*9e00*/  VIADD R137, R0, 0x17 ;  /* 0x0000001700897836 */ /* 0x000fe20000000000 */
[----:B------:R-:W-:Y:S01]  /*9e10*/  ISETP.GE.AND P1, PT, R139, RZ, PT ;  /* 0x000000ff8b00720c */ /* 0x000fe20003f26270 */
[-C--:B------:R-:W-:Y:S03]  /*9e20*/  HMMA.16816.F32 R76, R184, R142.reuse, R76 ;  /* 0x0000008eb84c723c */ /* 0x080fe6000000184c */
[----:B------:R-:W-:Y:S01]  /*9e30*/  ISETP.GE.AND P4, PT, R138, RZ, PT ;  /* 0x000000ff8a00720c */ /* 0x000fe20003f86270 */
[-C--:B------:R-:W-:Y:S01]  /*9e40*/  FFMA.FTZ R24, R188, -R132.reuse, R24 ;  /* 0x80000084bc187223 */ /* 0x080fe20000010018 */
[----:B------:R-:W-:Y:S01]  /*9e50*/  @!P2 IADD3 R3, -R0, -0x28, RZ ;  /* 0xffffffd80003a810 */ /* 0x000fe20007ffe1ff */
[C---:B------:R-:W-:Y:S01]  /*9e60*/  HMMA.16816.F32 R80, R176.reuse, R142, R80 ;  /* 0x0000008eb050723c */ /* 0x040fe20000001850 */
[----:B------:R-:W1:Y:S03]  /*9e70*/  LDSM.16.M88.4 R140, [R199] ;  /* 0x00000000c78c783b */ /* 0x000e660000000200 */
[----:B------:R-:W-:Y:S01]  /*9e80*/  ISETP.GE.AND P3, PT, R137, RZ, PT ;  /* 0x000000ff8900720c */ /* 0x000fe20003f66270 */
[----:B------:R-:W-:Y:S01]  /*9e90*/  FFMA.FTZ R30, R188, -R132, R30 ;  /* 0x80000084bc1e7223 */ /* 0x000fe2000001001e */
[----:B------:R-:W-:Y:S01]  /*9ea0*/  I2FP.F32.S32 R189, R189 ;  /* 0x000000bd00bd7245 */ /* 0x000fe20000201400 */
[C---:B------:R-:W-:Y:S01]  /*9eb0*/  VIADD R188, R0.reuse, 0x20 ;  /* 0x0000002000bc7836 */ /* 0x040fe20000000000 */
[----:B------:R-:W-:Y:S03]  /*9ec0*/  I2FP.F32.S32 R190, R2 ;  /* 0x0000000200be7245 */ /* 0x000fe60000201400 */
[C---:B------:R-:W-:Y:S01]  /*9ed0*/  @!P1 IADD3 R139, -R0.reuse, -0x1f, RZ ;  /* 0xffffffe1008b9810 */ /* 0x040fe20007ffe1ff */
[----:B------:R-:W-:Y:S01]  /*9ee0*/  VIADD R2, R0, 0xf ;  /* 0x0000000f00027836 */ /* 0x000fe20000000000 */
[----:B------:R-:W-:Y:S01]  /*9ef0*/  ISETP.GE.AND P2, PT, R188, RZ, PT ;  /* 0x000000ffbc00720c */ /* 0x000fe20003f46270 */
[-C--:B--2---:R-:W-:Y:S03]  /*9f00*/  HMMA.16816.F32 R84, R176, R180.reuse, R84 ;  /* 0x000000b4b054723c */ /* 0x084fe60000001854 */
[----:B------:R-:W-:Y:S01]  /*9f10*/  ISETP.GE.AND P1, PT, R2, RZ, PT ;  /* 0x000000ff0200720c */ /* 0x000fe20003f26270 */
[----:B------:R-:W-:Y:S01]  /*9f20*/  FFMA.FTZ R8, R189, -R132, R8 ;  /* 0x80000084bd087223 */ /* 0x000fe20000010008 */
[----:B------:R-:W-:Y:S01]  /*9f30*/  I2FP.F32.S32 R139, R139 ;  /* 0x0000008b008b7245 */ /* 0x000fe20000201400 */
[C---:B------:R-:W-:Y:S05]  /*9f40*/  HMMA.16816.F32 R88, R184.reuse, R180, R88 ;  /* 0x000000b4b858723c */ /* 0x040fea0000001858 */
[C---:B------:R-:W-:Y:S01]  /*9f50*/  @!P4 IADD3 R138, -R0.reuse, -0x18, RZ ;  /* 0xffffffe8008ac810 */ /* 0x040fe20007ffe1ff */
[-C--:B------:R-:W-:Y:S05]  /*9f60*/  HMMA.16816.F32 R92, R184, R182.reuse, R92 ;  /* 0x000000b6b85c723c */ /* 0x080fea000000185c */
[C---:B------:R-:W-:Y:S01]  /*9f70*/  @!P2 IADD3 R188, -R0.reuse, -0x20, RZ ;  /* 0xffffffe000bca810 */ /* 0x040fe20007ffe1ff */
[C---:B------:R-:W-:Y:S01]  /*9f80*/  VIADD R180, R0.reuse, 0xfffffff7 ;  /* 0xfffffff700b47836 */ /* 0x040fe20000000000 */
[C---:B------:R-:W-:Y:S01]  /*9f90*/  @!P1 IADD3 R2, -R0.reuse, -0xf, RZ ;  /* 0xfffffff100029810 */ /* 0x040fe20007ffe1ff */
[C---:B------:R-:W-:Y:S04]  /*9fa0*/  HMMA.16816.F32 R96, R176.reuse, R182, R96 ;  /* 0x000000b6b060723c */ /* 0x040fe80000001860 */
[----:B------:R-:W-:Y:S01]  /*9fb0*/  I2FP.F32.S32 R188, R188 ;  /* 0x000000bc00bc7245 */ /* 0x000fe20000201400 */
[C---:B------:R-:W-:Y:S01]  /*9fc0*/  VIADD R181, R0.reuse, 0xfffffff8 ;  /* 0xfffffff800b57836 */ /* 0x040fe20000000000 */
[----:B------:R-:W-:Y:S01]  /*9fd0*/  I2FP.F32.S32 R138, R138 ;  /* 0x0000008a008a7245 */ /* 0x000fe20000201400 */
[C---:B------:R-:W-:Y:S01]  /*9fe0*/  VIADD R182, R0.reuse, 0xffffffd7 ;  /* 0xffffffd700b67836 */ /* 0x040fe20000000000 */
[C---:B------:R-:W-:Y:S01]  /*9ff0*/  @!P3 IADD3 R137, -R0.reuse, -0x17, RZ ;  /* 0xffffffe90089b810 */ /* 0x040fe20007ffe1ff */
[-C--:B-1----:R-:W-:Y:S03]  /*a000*/  HMMA.16816.F32 R100, R176, R140.reuse, R100 ;  /* 0x0000008cb064723c */ /* 0x082fe60000001864 */
[----:B------:R-:W-:Y:S01]  /*a010*/  I2FP.F32.S32 R137, R137 ;  /* 0x0000008900897245 */ /* 0x000fe20000201400 */
[----:B------:R-:W-:Y:S02]  /*a020*/  VIADD R183, R0, 0xffffffd8 ;  /* 0xffffffd800b77836 */ /* 0x000fe40000000000 */
[CC--:B------:R-:W-:Y:S01]  /*a030*/  FFMA.FTZ R40, R188.reuse, -R132.reuse, R40 ;  /* 0x80000084bc287223 */ /* 0x0c0fe20000010028 */
[C---:B------:R-:W-:Y:S04]  /*a040*/  HMMA.16816.F32 R104, R184.reuse, R140, R104 ;  /* 0x0000008cb868723c */ /* 0x040fe80000001868 */
[-C--:B------:R-:W-:Y:S01]  /*a050*/  FFMA.FTZ R46, R188, -R132.reuse, R46 ;  /* 0x80000084bc2e7223 */ /* 0x080fe2000001002e */
[----:B------:R-:W-:Y:S02]  /*a060*/  VIADD R188, R0, 0xffffffdf ;  /* 0xffffffdf00bc7836 */ /* 0x000fe40000000000 */
[CC--:B------:R-:W-:Y:S01]  /*a070*/  FFMA.FTZ R44, R138.reuse, -R132.reuse, R44 ;  /* 0x800000848a2c7223 */ /* 0x0c0fe2000001002c */
[-C--:B------:R-:W-:Y:S01]  /*a080*/  FFMA.FTZ R58, R138, -R132.reuse, R58 ;  /* 0x800000848a3a7223 */ /* 0x080fe2000001003a */
[-C--:B------:R-:W-:Y:S03]  /*a090*/  HMMA.16816.F32 R108, R184, R142.reuse, R108 ;  /* 0x0000008eb86c723c */ /* 0x080fe6000000186c */
[C---:B------:R-:W-:Y:S02]  /*a0a0*/  VIADD R138, R0.reuse, 0xffffffef ;  /* 0xffffffef008a7836 */ /* 0x040fe40000000000 */
[CC--:B------:R-:W-:Y:S01]  /*a0b0*/  FFMA.FTZ R41, R139.reuse, -R132.reuse, R41 ;  /* 0x800000848b297223 */ /* 0x0c0fe20000010029 */
[----:B------:R-:W-:Y:S01]  /*a0c0*/  FFMA.FTZ R47, R139, -R132, R47 ;  /* 0x800000848b2f7223 */ /* 0x000fe2000001002f */
[----:B------:R-:W-:Y:S01]  /*a0d0*/  I2FP.F32.S32 R139, R2 ;  /* 0x00000002008b7245 */ /* 0x000fe20000201400 */
[----:B------:R-:W-:Y:S01]  /*a0e0*/  VIADD R2, R0, 0xffffffb8 ;  /* 0xffffffb800027836 */ /* 0x000fe20000000000 */
[----:B------:R-:W-:Y:S01]  /*a0f0*/  ISETP.GE.AND P5, PT, R138, RZ, PT ;  /* 0x000000ff8a00720c */ /* 0x000fe20003fa6270 */
[C---:B------:R-:W-:Y:S04]  /*a100*/  HMMA.16816.F32 R112, R176.reuse, R142, R112 ;  /* 0x0000008eb070723c */ /* 0x040fe80000001870 */
[----:B------:R-:W-:Y:S01]  /*a110*/  ISETP.GE.AND P1, PT, R2, RZ, PT ;  /* 0x000000ff0200720c */ /* 0x000fe20003f26270 */
[CC--:B------:R-:W-:Y:S01]  /*a120*/  FFMA.FTZ R57, R139.reuse, -R132.reuse, R57 ;  /* 0x800000848b397223 */ /* 0x0c0fe20000010039 */
[-C--:B------:R-:W-:Y:S01]  /*a130*/  FFMA.FTZ R63, R139, -R132.reuse, R63 ;  /* 0x800000848b3f7223 */ /* 0x080fe2000001003f */
[C---:B------:R-:W-:Y:S04]  /*a140*/  VIADD R139, R0.reuse, 0xfffffff0 ;  /* 0xfffffff0008b7836 */ /* 0x040fe80000000000 */
[-C--:B------:R-:W-:Y:S01]  /*a150*/  FFMA.FTZ R14, R189, -R132.reuse, R14 ;  /* 0x80000084bd0e7223 */ /* 0x080fe2000001000e */
[----:B------:R-:W-:Y:S01]  /*a160*/  I2FP.F32.S32 R189, R3 ;  /* 0x0000000300bd7245 */ /* 0x000fe20000201400 */
[C---:B------:R-:W-:Y:S01]  /*a170*/  VIADD R3, R0.reuse, 0x10 ;  /* 0x0000001000037836 */ /* 0x040fe20000000000 */
[----:B------:R-:W-:Y:S01]  /*a180*/  ISETP.GE.AND P4, PT, R139, RZ, PT ;  /* 0x000000ff8b00720c */ /* 0x000fe20003f86270 */
[CC--:B------:R-:W-:Y:S01]  /*a190*/  FFMA.FTZ R45, R137.reuse, -R132.reuse, R45 ;  /* 0x80000084892d7223 */ /* 0x0c0fe2000001002d */
[C---:B------:R-:W-:Y:S01]  /*a1a0*/  @!P5 IADD3 R138, -R0.reuse, 0x11, RZ ;  /* 0x00000011008ad810 */ /* 0x040fe20007ffe1ff */
[-C--:B------:R-:W-:Y:S01]  /*a1b0*/  FFMA.FTZ R59, R137, -R132.reuse, R59 ;  /* 0x80000084893b7223 */ /* 0x080fe2000001003b */
[----:B------:R-:W-:Y:S01]  /*a1c0*/  ISETP.GE.AND P2, PT, R3, RZ, PT ;  /* 0x000000ff0300720c */ /* 0x000fe20003f46270 */
[C---:B------:R-:W-:Y:S01]  /*a1d0*/  VIADD R137, R0.reuse, 0xffffffc0 ;  /* 0xffffffc000897836 */ /* 0x040fe20000000000 */
[----:B------:R-:W-:Y:S01]  /*a1e0*/  @!P1 IADD3 R2, -R0, 0x48, RZ ;  /* 0x0000004800029810 */ /* 0x000fe20007ffe1ff */
[CC--:B------:R-:W-:Y:S01]  /*a1f0*/  FFMA.FTZ R25, R191.reuse, -R132.reuse, R25 ;  /* 0x80000084bf197223 */ /* 0x0c0fe20000010019 */
[----:B------:R-:W-:Y:S01]  /*a200*/  ISETP.GE.AND P1, PT, R180, RZ, PT ;  /* 0x000000ffb400720c */ /* 0x000fe20003f26270 */
[-C--:B------:R-:W-:Y:S01]  /*a210*/  FFMA.FTZ R31, R191, -R132.reuse, R31 ;  /* 0x80000084bf1f7223 */ /* 0x080fe2000001001f */
[----:B------:R-:W-:Y:S01]  /*a220*/  ISETP.GE.AND P5, PT, R183, RZ, PT ;  /* 0x000000ffb700720c */ /* 0x000fe20003fa6270 */
[C---:B------:R-:W-:Y:S01]  /*a230*/  VIADD R191, R0.reuse, 0xffffffd0 ;  /* 0xffffffd000bf7836 */ /* 0x040fe20000000000 */
[----:B------:R-:W-:Y:S01]  /*a240*/  ISETP.GE.AND P3, PT, R137, RZ, PT ;  /* 0x000000ff8900720c */ /* 0x000fe20003f66270 */
[CC--:B------:R-:W-:Y:S01]  /*a250*/  FFMA.FTZ R73, R207.reuse, -R132.reuse, R73 ;  /* 0x80000084cf497223 */ /* 0x0c0fe20000010049 */
[----:B------:R-:W-:Y:S01]  /*a260*/  @!P4 IADD3 R139, -R0, 0x10, RZ ;  /* 0x00000010008bc810 */ /* 0x000fe20007ffe1ff */
[CC--:B------:R-:W-:Y:S01]  /*a270*/  FFMA.FTZ R19, R207.reuse, -R132.reuse, R19 ;  /* 0x80000084cf137223 */ /* 0x0c0fe20000010013 */
[----:B------:R-:W-:Y:S01]  /*a280*/  ISETP.GE.AND P4, PT, R182, RZ, PT ;  /* 0x000000ffb600720c */ /* 0x000fe20003f86270 */
[----:B------:R-:W-:Y:S01]  /*a290*/  FFMA.FTZ R79, R207, -R132, R79 ;  /* 0x80000084cf4f7223 */ /* 0x000fe2000001004f */
[C---:B------:R-:W-:Y:S01]  /*a2a0*/  @!P2 IADD3 R3, -R0.reuse, -0x10, RZ ;  /* 0xfffffff00003a810 */ /* 0x040fe20007ffe1ff */
[C---:B------:R-:W-:Y:S01]  /*a2b0*/  VIADD R207, R0.reuse, 0xffffffc8 ;  /* 0xffffffc800cf7836 */ /* 0x040fe20000000000 */
[----:B------:R-:W-:Y:S01]  /*a2c0*/  I2FP.F32.S32 R2, R2 ;  /* 0x0000000200027245 */ /* 0x000fe20000201400 */
[CC--:B------:R-:W-:Y:S01]  /*a2d0*/  FFMA.FTZ R28, R189.reuse, -R132.reuse, R28 ;  /* 0x80000084bd1c7223 */ /* 0x0c0fe2000001001c */
[----:B------:R-:W-:Y:S01]  /*a2e0*/  I2FP.F32.S32 R3, R3 ;  /* 0x0000000300037245 */ /* 0x000fe20000201400 */
[-C--:B------:R-:W-:Y:S01]  /*a2f0*/  FFMA.FTZ R42, R189, -R132.reuse, R42 ;  /* 0x80000084bd2a7223 */ /* 0x080fe2000001002a */
[----:B------:R-:W-:Y:S01]  /*a300*/  @!P1 IADD3 R180, -R0, 0x9, RZ ;  /* 0x0000000900b49810 */ /* 0x000fe20007ffe1ff */
[-C--:B------:R-:W-:Y:S01]  /*a310*/  FFMA.FTZ R80, R2, -R132.reuse, R80 ;  /* 0x8000008402507223 */ /* 0x080fe20000010050 */
[----:B------:R-:W-:Y:S01]  /*a320*/  ISETP.GE.AND P1, PT, R188, RZ, PT ;  /* 0x000000ffbc00720c */ /* 0x000fe20003f26270 */
[CC--:B------:R-:W-:Y:S01]  /*a330*/  FFMA.FTZ R56, R3.reuse, -R132.reuse, R56 ;  /* 0x8000008403387223 */ /* 0x0c0fe20000010038 */
[C---:B------:R-:W-:Y:S01]  /*a340*/  @!P5 IADD3 R183, -R0.reuse, 0x28, RZ ;  /* 0x0000002800b7d810 */ /* 0x040fe20007ffe1ff */
[----:B------:R-:W-:Y:S01]  /*a350*/  FFMA.FTZ R62, R3, -R132, R62 ;  /* 0x80000084033e7223 */ /* 0x000fe2000001003e */
[----:B------:R-:W-:Y:S01]  /*a360*/  @P4 LOP3.LUT R213, R213, 0x1, RZ, 0xfc, !PT ;  /* 0x00000001d5d54812 */ /* 0x000fe200078efcff */
[----:B------:R-:W-:Y:S01]  /*a370*/  VIADD R3, R0, 0xffffffbf ;  /* 0xffffffbf00037836 */ /* 0x000fe20000000000 */
[----:B------:R-:W-:Y:S01]  /*a380*/  I2FP.F32.S32 R222, R180 ;  /* 0x000000b400de7245 */ /* 0x000fe20000201400 */
[-C--:B------:R-:W-:Y:S01]  /*a390*/  FFMA.FTZ R86, R2, -R132.reuse, R86 ;  /* 0x8000008402567223 */ /* 0x080fe20000010056 */
[----:B------:R-:W-:Y:S01]  /*a3a0*/  I2FP.F32.S32 R220, R183 ;  /* 0x000000b700dc7245 */ /* 0x000fe20000201400 */
[C---:B------:R-:W-:Y:S01]  /*a3b0*/  VIADD R2, R0.reuse, 0xffffffb7 ;  /* 0xffffffb700027836 */ /* 0x040fe20000000000 */
[----:B------:R-:W-:Y:S01]  /*a3c0*/  ISETP.GE.AND P2, PT, R3, RZ, PT ;  /* 0x000000ff0300720c */ /* 0x000fe20003f46270 */
[----:B------:R-:W-:Y:S01]  /*a3d0*/  VIADD R189, R0, 0xffffffe0 ;  /* 0xffffffe000bd7836 */ /* 0x000fe20000000000 */
[----:B------:R-:W-:Y:S01]  /*a3e0*/  ISETP.GE.AND P5, PT, R209, RZ, PT ;  /* 0x000000ffd100720c */ /* 0x000fe20003fa6270 */
[-C--:B------:R-:W-:Y:S01]  /*a3f0*/  FFMA.FTZ R6, R206, -R132.reuse, R6 ;  /* 0x80000084ce067223 */ /* 0x080fe20000010006 */
[----:B------:R-:W-:Y:S01]  /*a400*/  @!P1 IADD3 R188, -R0, 0x21, RZ ;  /* 0x0000002100bc9810 */ /* 0x000fe20007ffe1ff */
[CC--:B------:R-:W-:Y:S01]  /*a410*/  FFMA.FTZ R60, R206.reuse, -R132.reuse, R60 ;  /* 0x80000084ce3c7223 */ /* 0x0c0fe2000001003c */
[----:B------:R-:W-:Y:S01]  /*a420*/  LOP3.LUT P1, RZ, R213, 0x1, RZ, 0xc0, !PT ;  /* 0x00000001d5ff7812 */ /* 0x000fe2000782c0ff */
[-C--:B------:R-:W-:Y:S01]  /*a430*/  FFMA.FTZ R74, R206, -R132.reuse, R74 ;  /* 0x80000084ce4a7223 */ /* 0x080fe2000001004a */
[C---:B------:R-:W-:Y:S01]  /*a440*/  @!P3 IADD3 R137, -R0.reuse, 0x40, RZ ;  /* 0x000000400089b810 */ /* 0x040fe20007ffe1ff */
[----:B------:R-:W-:Y:S01]  /*a450*/  VIADD R206, R0, 0xffffffc7 ;  /* 0xffffffc700ce7836 */ /* 0x000fe20000000000 */
[----:B------:R-:W-:Y:S01]  /*a460*/  ISETP.GE.AND P3, PT, R2, RZ, PT ;  /* 0x000000ff0200720c */ /* 0x000fe20003f66270 */
[-C--:B------:R-:W-:Y:S01]  /*a470*/  FFMA.FTZ R7, R205, -R132.reuse, R7 ;  /* 0x80000084cd077223 */ /* 0x080fe20000010007 */
[----:B------:R-:W-:Y:S01]  /*a480*/  ISETP.GE.AND P4, PT, R207, RZ, PT ;  /* 0x000000ffcf00720c */ /* 0x000fe20003f86270 */
[CC--:B------:R-:W-:Y:S01]  /*a490*/  FFMA.FTZ R61, R205.reuse, -R132.reuse, R61 ;  /* 0x80000084cd3d7223 */ /* 0x0c0fe2000001003d */
[C---:B------:R-:W-:Y:S01]  /*a4a0*/  @!P2 IADD3 R3, -R0.reuse, 0x41, RZ ;  /* 0x000000410003a810 */ /* 0x040fe20007ffe1ff */
[-C--:B------:R-:W-:Y:S01]  /*a4b0*/  FFMA.FTZ R75, R205, -R132.reuse, R75 ;  /* 0x80000084cd4b7223 */ /* 0x080fe2000001004b */
[----:B------:R-:W-:Y:S01]  /*a4c0*/  ISETP.GE.AND P2, PT, R181, RZ, PT ;  /* 0x000000ffb500720c */ /* 0x000fe20003f46270 */
[----:B------:R-:W-:Y:S01]  /*a4d0*/  VIADD R205, R0, 0xffffffb0 ;  /* 0xffffffb000cd7836 */ /* 0x000fe20000000000 */
[----:B------:R-:W-:Y:S01]  /*a4e0*/  I2FP.F32.S32 R3, R3 ;  /* 0x0000000300037245 */ /* 0x000fe20000201400 */
[-C--:B------:R-:W-:Y:S01]  /*a4f0*/  FFMA.FTZ R4, R208, -R132.reuse, R4 ;  /* 0x80000084d0047223 */ /* 0x080fe20000010004 */
[----:B------:R-:W-:Y:S01]  /*a500*/  @!P1 IADD3 R182, -R0, 0x29, RZ ;  /* 0x0000002900b69810 */ /* 0x000fe20007ffe1ff */
[-C--:B------:R-:W-:Y:S01]  /*a510*/  FFMA.FTZ R29, R190, -R132.reuse, R29 ;  /* 0x80000084be1d7223 */ /* 0x080fe2000001001d */
[----:B------:R-:W-:Y:S01]  /*a520*/  LOP3.LUT R213, R213, 0xfffffff7, RZ, 0xc0, !PT ;  /* 0xfffffff7d5d57812 */ /* 0x000fe200078ec0ff */
[C---:B------:R-:W-:Y:S01]  /*a530*/  FFMA.FTZ R69, R3.reuse, -R132, R69 ;  /* 0x8000008403457223 */ /* 0x040fe20000010045 */
[----:B------:R-:W-:Y:S01]  /*a540*/  I2FP.F32.S32 R141, R182 ;  /* 0x000000b6008d7245 */ /* 0x000fe20000201400 */
[-C--:B------:R-:W-:Y:S01]  /*a550*/  FFMA.FTZ R83, R3, -R132.reuse, R83 ;  /* 0x8000008403537223 */ /* 0x080fe20000010053 */
[----:B------:R-:W-:Y:S01]  /*a560*/  @P5 LOP3.LUT R213, R213, 0x8, RZ, 0xfc, !PT ;  /* 0x00000008d5d55812 */ /* 0x000fe200078efcff */
[----:B------:R-:W-:Y:S01]  /*a570*/  VIADD R3, R0, 0xffffffe7 ;  /* 0xffffffe700037836 */ /* 0x000fe20000000000 */
[----:B------:R-:W-:Y:S01]  /*a580*/  I2FP.F32.S32 R137, R137 ;  /* 0x0000008900897245 */ /* 0x000fe20000201400 */
[-C--:B------:R-:W-:Y:S01]  /*a590*/  FFMA.FTZ R43, R190, -R132.reuse, R43 ;  /* 0x80000084be2b7223 */ /* 0x080fe2000001002b */
[----:B------:R-:W-:Y:S01]  /*a5a0*/  @!P2 IADD3 R181, -R0, 0x8, RZ ;  /* 0x0000000800b5a810 */ /* 0x000fe20007ffe1ff */
[-C--:B------:R-:W-:Y:S01]  /*a5b0*/  FFMA.FTZ R72, R208, -R132.reuse, R72 ;  /* 0x80000084d0487223 */ /* 0x080fe20000010048 */
[----:B------:R-:W-:Y:S01]  /*a5c0*/  ISETP.GE.AND P0, PT, R3, RZ, PT ;  /* 0x000000ff0300720c */ /* 0x000fe20003f06270 */
[CC--:B------:R-:W-:Y:S01]  /*a5d0*/  FFMA.FTZ R68, R137.reuse, -R132.reuse, R68 ;  /* 0x8000008489447223 */ /* 0x0c0fe20000010044 */
[----:B------:R-:W-:Y:S01]  /*a5e0*/  I2FP.F32.S32 R181, R181 ;  /* 0x000000b500b57245 */ /* 0x000fe20000201400 */
[-C--:B------:R-:W-:Y:S01]  /*a5f0*/  FFMA.FTZ R82, R137, -R132.reuse, R82 ;  /* 0x8000008489527223 */ /* 0x080fe20000010052 */
[----:B------:R-:W-:Y:S01]  /*a600*/  ISETP.GE.AND P2, PT, R189, RZ, PT ;  /* 0x000000ffbd00720c */ /* 0x000fe20003f46270 */
[C---:B------:R-:W-:Y:S01]  /*a610*/  VIADD R137, R0.reuse, 0xffffffe8 ;  /* 0xffffffe800897836 */ /* 0x040fe20000000000 */
[C---:B------:R-:W-:Y:S01]  /*a620*/  @!P3 IADD3 R2, -R0.reuse, 0x49, RZ ;  /* 0x000000490002b810 */ /* 0x040fe20007ffe1ff */
[CC--:B------:R-:W-:Y:S01]  /*a630*/  FFMA.FTZ R16, R181.reuse, -R132.reuse, R16 ;  /* 0x80000084b5107223 */ /* 0x0c0fe20000010010 */
[----:B------:R-:W-:Y:S01]  /*a640*/  @!P4 IADD3 R207, -R0, 0x38, RZ ;  /* 0x0000003800cfc810 */ /* 0x000fe20007ffe1ff */
[CC--:B------:R-:W-:Y:S01]  /*a650*/  FFMA.FTZ R22, R181.reuse, -R132.reuse, R22 ;  /* 0x80000084b5167223 */ /* 0x0c0fe20000010016 */
[----:B------:R-:W-:Y:S01]  /*a660*/  ISETP.GE.AND P3, PT, R206, RZ, PT ;  /* 0x000000ffce00720c */ /* 0x000fe20003f66270 */
[-C--:B------:R-:W-:Y:S01]  /*a670*/  FFMA.FTZ R76, R181, -R132.reuse, R76 ;  /* 0x80000084b54c7223 */ /* 0x080fe2000001004c */
[----:B------:R-:W-:Y:S01]  /*a680*/  LOP3.LUT P4, RZ, R213, 0x8, RZ, 0xc0, !PT ;  /* 0x00000008d5ff7812 */ /* 0x000fe2000788c0ff */
[-C--:B------:R-:W-:Y:S01]  /*a690*/  FFMA.FTZ R90, R181, -R132.reuse, R90 ;  /* 0x80000084b55a7223 */ /* 0x080fe2000001005a */
[----:B------:R-:W-:Y:S01]  /*a6a0*/  @!P0 IADD3 R3, -R0, 0x19, RZ ;  /* 0x0000001900038810 */ /* 0x000fe20007ffe1ff */
[----:B------:R-:W1:Y:S01]  /*a6b0*/  LDSM.16.M88.4 R180, [R198] ;  /* 0x00000000c6b4783b */ /* 0x000e620000000200 */
[----:B------:R-:W-:Y:S01]  /*a6c0*/  ISETP.GE.AND P0, PT, R191, RZ, PT ;  /* 0x000000ffbf00720c */ /* 0x000fe20003f06270 */
[----:B------:R-:W-:Y:S04]  /*a6d0*/  DEPBAR.LE SB0, 0x0 ;  /* 0x000080000000791a */ /* 0x000fe80000000000 */
[----:B------:R-:W-:Y:S01]  /*a6e0*/  LOP3.LUT R213, R213, 0xfffffffb, RZ, 0xc0, !PT ;  /* 0xfffffffbd5d57812 */ /* 0x000fe200078ec0ff */
[-C--:B------:R-:W-:Y:S01]  /*a6f0*/  FFMA.FTZ R18, R208, -R132.reuse, R18 ;  /* 0x80000084d0127223 */ /* 0x080fe20000010012 */
[----:B------:R-:W-:Y:S01]  /*a700*/  @!P2 IADD3 R189, -R0, 0x20, RZ ;  /* 0x0000002000bda810 */ /* 0x000fe20007ffe1ff */
[----:B------:R-:W-:Y:S01]  /*a710*/  BAR.SYNC.DEFER_BLOCKING 0x0 ;  /* 0x0000000000007b1d */ /* 0x000fe20000010000 */
[----:B------:R-:W-:Y:S01]  /*a720*/  ISETP.GE.AND P6, PT, R137, RZ, PT ;  /* 0x000000ff8900720c */ /* 0x000fe20003fc6270 */
[-C--:B------:R-:W-:Y:S01]  /*a730*/  FFMA.FTZ R78, R208, -R132.reuse, R78 ;  /* 0x80000084d04e7223 */ /* 0x080fe2000001004e */
[----:B------:R-:W-:Y:S01]  /*a740*/  ISETP.GE.AND P2, PT, R205, RZ, PT ;  /* 0x000000ffcd00720c */ /* 0x000fe20003f46270 */
[C---:B------:R-:W-:Y:S01]  /*a750*/  VIADD R190, R0.reuse, 0xffffffcf ;  /* 0xffffffcf00be7836 */ /* 0x040fe20000000000 */
[C---:B------:R-:W-:Y:S01]  /*a760*/  @!P0 IADD3 R191, -R0.reuse, 0x30, RZ ;  /* 0x0000003000bf8810 */ /* 0x040fe20007ffe1ff */
[----:B------:R-:W-:Y:S01]  /*a770*/  VIADD R208, R0, 0xffffffaf ;  /* 0xffffffaf00d07836 */ /* 0x000fe20000000000 */
[----:B------:R-:W-:Y:S01]  /*a780*/  ISETP.GE.AND P0, PT, R210, RZ, PT ;  /* 0x000000ffd200720c */ /* 0x000fe20003f06270 */
[-C--:B------:R-:W-:Y:S01]  /*a790*/  FFMA.FTZ R17, R222, -R132.reuse, R17 ;  /* 0x80000084de117223 */ /* 0x080fe20000010011 */
[----:B------:R-:W-:Y:S01]  /*a7a0*/  @!P3 IADD3 R206, -R0, 0x39, RZ ;  /* 0x0000003900ceb810 */ /* 0x000fe20007ffe1ff */
[-C--:B------:R-:W-:Y:S01]  /*a7b0*/  FFMA.FTZ R23, R222, -R132.reuse, R23 ;  /* 0x80000084de177223 */ /* 0x080fe20000010017 */
[----:B------:R-:W-:Y:S01]  /*a7c0*/  ISETP.GE.AND P1, PT, R208, RZ, PT ;  /* 0x000000ffd000720c */ /* 0x000fe20003f26270 */
[-C--:B------:R-:W-:Y:S01]  /*a7d0*/  FFMA.FTZ R48, R220, -R132.reuse, R48 ;  /* 0x80000084dc307223 */ /* 0x080fe20000010030 */
[C---:B------:R-:W-:Y:S01]  /*a7e0*/  @!P4 IADD3 R209, -R0.reuse, 0x58, RZ ;  /* 0x0000005800d1c810 */ /* 0x040fe20007ffe1ff */
[CC--:B------:R-:W-:Y:S01]  /*a7f0*/  FFMA.FTZ R49, R141.reuse, -R132.reuse, R49 ;  /* 0x800000848d317223 */ /* 0x0c0fe20000010031 */
[----:B------:R-:W-:Y:S01]  /*a800*/  @!P6 IADD3 R137, -R0, 0x18, RZ ;  /* 0x000000180089e810 */ /* 0x000fe20007ffe1ff */
[-C--:B------:R-:W-:Y:S01]  /*a810*/  FFMA.FTZ R54, R220, -R132.reuse, R54 ;  /* 0x80000084dc367223 */ /* 0x080fe20000010036 */
[----:B------:R-:W-:Y:S01]  /*a820*/  @!P2 IADD3 R205, -R0, 0x50, RZ ;  /* 0x0000005000cda810 */ /* 0x000fe20007ffe1ff */
[-C--:B------:R-:W-:Y:S01]  /*a830*/  FFMA.FTZ R55, R141, -R132.reuse, R55 ;  /* 0x800000848d377223 */ /* 0x080fe20000010037 */
[----:B------:R-:W-:Y:S01]  /*a840*/  ISETP.GE.AND P6, PT, R190, RZ, PT ;  /* 0x000000ffbe00720c */ /* 0x000fe20003fc6270 */
[CC--:B------:R-:W-:Y:S01]  /*a850*/  FFMA.FTZ R77, R222.reuse, -R132.reuse, R77 ;  /* 0x80000084de4d7223 */ /* 0x0c0fe2000001004d */
[----:B------:R-:W-:Y:S01]  /*a860*/  @P0 LOP3.LUT R213, R213, 0x4, RZ, 0xfc, !PT ;  /* 0x00000004d5d50812 */ /* 0x000fe200078efcff */
[-C--:B------:R-:W-:Y:S01]  /*a870*/  FFMA.FTZ R91, R222, -R132.reuse, R91 ;  /* 0x80000084de5b7223 */ /* 0x080fe2000001005b */
[----:B------:R-:W-:Y:S01]  /*a880*/  ISETP.GE.AND P0, PT, R211, RZ, PT ;  /* 0x000000ffd300720c */ /* 0x000fe20003f06270 */
[-C--:B------:R-:W-:Y:S01]  /*a890*/  FFMA.FTZ R108, R220, -R132.reuse, R108 ;  /* 0x80000084dc6c7223 */ /* 0x080fe2000001006c */
[----:B------:R-:W-:Y:S01]  /*a8a0*/  LOP3.LUT P3, RZ, R213, 0x4, RZ, 0xc0, !PT ;  /* 0x00000004d5ff7812 */ /* 0x000fe2000786c0ff */
[-C--:B------:R-:W-:Y:S01]  /*a8b0*/  FFMA.FTZ R109, R141, -R132.reuse, R109 ;  /* 0x800000848d6d7223 */ /* 0x080fe2000001006d */
[----:B------:R-:W-:Y:S02]  /*a8c0*/  LOP3.LUT R213, R213, 0xfffffffd, RZ, 0xc0, !PT ;  /* 0xfffffffdd5d57812 */ /* 0x000fe400078ec0ff */
[C---:B------:R-:W-:Y:S02]  /*a8d0*/  @!P1 IADD3 R208, -R0.reuse, 0x51, RZ ;  /* 0x0000005100d09810 */ /* 0x040fe40007ffe1ff */
[----:B------:R-:W-:Y:S01]  /*a8e0*/  ISETP.GE.AND P5, PT, R215, RZ, PT ;  /* 0x000000ffd700720c */ /* 0x000fe20003fa6270 */
[-C--:B-1----:R-:W-:Y:S05]  /*a8f0*/  HMMA.16816.F32 R116, R176, R180.reuse, R116 ;  /* 0x000000b4b074723c */ /* 0x082fea0000001874 */
[----:B------:R-:W-:Y:S01]  /*a900*/  @P0 LOP3.LUT R213, R213, 0x2, RZ, 0xfc, !PT ;  /* 0x00000002d5d50812 */ /* 0x000fe200078efcff */
[C---:B------:R-:W-:Y:S04]  /*a910*/  HMMA.16816.F32 R120, R184.reuse, R180, R120 ;  /* 0x000000b4b878723c */ /* 0x040fe80000001878 */
[----:B------:R-:W-:Y:S02]  /*a920*/  LOP3.LUT P2, RZ, R213, 0x2, RZ, 0xc0, !PT ;  /* 0x00000002d5ff7812 */ /* 0x000fe4000784c0ff */
[----:B------:R-:W-:Y:S01]  /*a930*/  @!P6 IADD3 R190, -R0, 0x31, RZ ;  /* 0x0000003100bee810 */ /* 0x000fe20007ffe1ff */
[-C--:B------:R-:W-:Y:S03]  /*a940*/  HMMA.16816.F32 R124, R184, R182.reuse, R124 ;  /* 0x000000b6b87c723c */ /* 0x080fe6000000187c */
[----:B------:R-:W-:Y:S02]  /*a950*/  ISETP.GE.AND P0, PT, R212, RZ, PT ;  /* 0x000000ffd400720c */ /* 0x000fe40003f06270 */
[----:B------:R-:W-:Y:S01]  /*a960*/  @!P3 IADD3 R210, -R0, 0x59, RZ ;  /* 0x0000005900d2b810 */ /* 0x000fe20007ffe1ff */
[----:B------:R-:W-:Y:S04]  /*a970*/  HMMA.16816.F32 R128, R176, R182, R128 ;  /* 0x000000b6b080723c */ /* 0x000fe80000001880 */
[----:B------:R-:W-:Y:S02]  /*a980*/  ISETP.GE.AND P6, PT, R214, RZ, PT ;  /* 0x000000ffd600720c */ /* 0x000fe40003fc6270 */
[----:B------:R-:W-:Y:S02]  /*a990*/  @!P2 IADD3 R211, -R0, 0x60, RZ ;  /* 0x0000006000d3a810 */ /* 0x000fe40007ffe1ff */
[----:B------:R-:W-:Y:S02]  /*a9a0*/  ISETP.GE.AND P4, PT, R216, RZ, PT ;  /* 0x000000ffd800720c */ /* 0x000fe40003f86270 */
[----:B------:R-:W-:Y:S01]  /*a9b0*/  ISETP.GE.AND P3, PT, R217, RZ, PT ;  /* 0x000000ffd900720c */ /* 0x000fe20003f66270 */
[-C--:B------:R-:W-:Y:S01]  /*a9c0*/  FFMA.FTZ R122, R220, -R132.reuse, R122 ;  /* 0x80000084dc7a7223 */ /* 0x080fe2000001007a */
[----:B------:R-:W-:Y:S01]  /*a9d0*/  ISETP.GE.AND P2, PT, R218, RZ, PT ;  /* 0x000000ffda00720c */ /* 0x000fe20003f46270 */
[----:B------:R-:W-:Y:S01]  /*a9e0*/  FFMA.FTZ R123, R141, -R132, R123 ;  /* 0x800000848d7b7223 */ /* 0x000fe2000001007b */
[----:B------:R-:W-:Y:S02]  /*a9f0*/  ISETP.GE.AND P1, PT, R219, RZ, PT ;  /* 0x000000ffdb00720c */ /* 0x000fe40003f26270 */
[C---:B------:R-:W-:Y:S02]  /*aa00*/  @!P0 IADD3 R212, -R0.reuse, 0x61, RZ ;  /* 0x0000006100d48810 */ /* 0x040fe40007ffe1ff */
[C---:B------:R-:W-:Y:S02]  /*aa10*/  @!P6 IADD3 R214, -R0.reuse, 0x68, RZ ;  /* 0x0000006800d6e810 */ /* 0x040fe40007ffe1ff */
[C---:B------:R-:W-:Y:S02]  /*aa20*/  @!P5 IADD3 R215, -R0.reuse, 0x69, RZ ;  /* 0x0000006900d7d810 */ /* 0x040fe40007ffe1ff */
[C---:B------:R-:W-:Y:S02]  /*aa30*/  @!P4 IADD3 R216, -R0.reuse, 0x70, RZ ;  /* 0x0000007000d8c810 */ /* 0x040fe40007ffe1ff */
[C---:B------:R-:W-:Y:S02]  /*aa40*/  @!P3 IADD3 R217, -R0.reuse, 0x71, RZ ;  /* 0x0000007100d9b810 */ /* 0x040fe40007ffe1ff */
[C---:B------:R-:W-:Y:S02]  /*aa50*/  @!P2 IADD3 R218, -R0.reuse, 0x78, RZ ;  /* 0x0000007800daa810 */ /* 0x040fe40007ffe1ff */
[----:B------:R-:W-:Y:S02]  /*aa60*/  @!P1 IADD3 R219, -R0, 0x79, RZ ;  /* 0x0000007900db9810 */ /* 0x000fe40007ffe1ff */
[----:B------:R-:W-:Y:S02]  /*aa70*/  I2FP.F32.S32 R0, R138 ;  /* 0x0000008a00007245 */ /* 0x000fe40000201400 */
[----:B------:R-:W-:Y:S02]  /*aa80*/  I2FP.F32.S32 R224, R137 ;  /* 0x0000008900e07245 */ /* 0x000fe40000201400 */
[----:B------:R-:W-:Y:S01]  /*aa90*/  I2FP.F32.S32 R137, R205 ;  /* 0x000000cd00897245 */ /* 0x000fe20000201400 */
[C---:B------:R-:W-:Y:S01]  /*aaa0*/  FFMA.FTZ R21, R0.reuse, -R132, R21 ;  /* 0x8000008400157223 */ /* 0x040fe20000010015 */
[----:B------:R-:W-:Y:S01]  /*aab0*/  I2FP.F32.S32 R138, R208 ;  /* 0x000000d0008a7245 */ /* 0x000fe20000201400 */
[CC--:B------:R-:W-:Y:S01]  /*aac0*/  FFMA.FTZ R35, R0.reuse, -R132.reuse, R35 ;  /* 0x8000008400237223 */ /* 0x0c0fe20000010023 */
[----:B------:R-:W-:Y:S01]  /*aad0*/  I2FP.F32.S32 R223, R3 ;  /* 0x0000000300df7245 */ /* 0x000fe20000201400 */
[CC--:B------:R-:W-:Y:S01]  /*aae0*/  FFMA.FTZ R89, R0.reuse, -R132.reuse, R89 ;  /* 0x8000008400597223 */ /* 0x0c0fe20000010059 */
[----:B------:R-:W-:Y:S01]  /*aaf0*/  I2FP.F32.S32 R3, R209 ;  /* 0x000000d100037245 */ /* 0x000fe20000201400 */
[----:B------:R-:W-:Y:S01]  /*ab00*/  FFMA.FTZ R95, R0, -R132, R95 ;  /* 0x80000084005f7223 */ /* 0x000fe2000001005f */
[----:B------:R-:W-:Y:S01]  /*ab10*/  I2FP.F32.S32 R0, R210 ;  /* 0x000000d200007245 */ /* 0x000fe20000201400 */
[CC--:B------:R-:W-:Y:S01]  /*ab20*/  FFMA.FTZ R84, R137.reuse, -R132.reuse, R84 ;  /* 0x8000008489547223 */ /* 0x0c0fe20000010054 */
[----:B------:R-:W-:Y:S01]  /*ab30*/  I2FP.F32.S32 R139, R139 ;  /* 0x0000008b008b7245 */ /* 0x000fe20000201400 */
[-C--:B------:R-:W-:Y:S01]  /*ab40*/  FFMA.FTZ R85, R138, -R132.reuse, R85 ;  /* 0x800000848a557223 */ /* 0x080fe20000010055 */
[----:B------:R-:W-:Y:S01]  /*ab50*/  I2FP.F32.S32 R189, R189 ;  /* 0x000000bd00bd7245 */ /* 0x000fe20000201400 */
[C---:B------:R-:W-:Y:S01]  /*ab60*/  FFMA.FTZ R97, R0.reuse, -R132, R97 ;  /* 0x8000008400617223 */ /* 0x040fe20000010061 */
[----:B------:R-:W-:Y:S01]  /*ab70*/  I2FP.F32.S32 R188, R188 ;  /* 0x000000bc00bc7245 */ /* 0x000fe20000201400 */
[-C--:B------:R-:W-:Y:S01]  /*ab80*/  FFMA.FTZ R103, R0, -R132.reuse, R103 ;  /* 0x8000008400677223 */ /* 0x080fe20000010067 */
[----:B------:R-:W-:Y:S01]  /*ab90*/  I2FP.F32.S32 R0, R217 ;  /* 0x000000d900007245 */ /* 0x000fe20000201400 */
[-C--:B------:R-:W-:Y:S01]  /*aba0*/  FFMA.FTZ R98, R137, -R132.reuse, R98 ;  /* 0x8000008489627223 */ /* 0x080fe20000010062 */
[----:B------:R-:W-:Y:S01]  /*abb0*/  I2FP.F32.S32 R137, R215 ;  /* 0x000000d700897245 */ /* 0x000fe20000201400 */
[----:B------:R-:W-:Y:S01]  /*abc0*/  FFMA.FTZ R99, R138, -R132, R99 ;  /* 0x800000848a637223 */ /* 0x000fe20000010063 */
[----:B------:R-:W-:Y:S01]  /*abd0*/  I2FP.F32.S32 R138, R214 ;  /* 0x000000d6008a7245 */ /* 0x000fe20000201400 */
[C---:B------:R-:W-:Y:S01]  /*abe0*/  FFMA.FTZ R96, R3.reuse, -R132, R96 ;  /* 0x8000008403607223 */ /* 0x040fe20000010060 */
[----:B------:R-:W-:Y:S01]  /*abf0*/  I2FP.F32.S32 R2, R2 ;  /* 0x0000000200027245 */ /* 0x000fe20000201400 */
[----:B------:R-:W-:Y:S01]  /*ac00*/  FFMA.FTZ R102, R3, -R132, R102 ;  /* 0x8000008403667223 */ /* 0x000fe20000010066 */
[----:B------:R-:W-:Y:S01]  /*ac10*/  I2FP.F32.S32 R3, R216 ;  /* 0x000000d800037245 */ /* 0x000fe20000201400 */
[CC--:B------:R-:W-:Y:S01]  /*ac20*/  FFMA.FTZ R117, R0.reuse, -R132.reuse, R117 ;  /* 0x8000008400757223 */ /* 0x0c0fe20000010075 */
[----:B------:R-:W-:Y:S01]  /*ac30*/  I2FP.F32.S32 R191, R191 ;  /* 0x000000bf00bf7245 */ /* 0x000fe20000201400 */
[-C--:B------:R-:W-:Y:S01]  /*ac40*/  FFMA.FTZ R131, R0, -R132.reuse, R131 ;  /* 0x8000008400837223 */ /* 0x080fe20000010083 */
[----:B------:R-:W-:Y:S01]  /*ac50*/  FMNMX.FTZ R0, R6, R133, !PT ;  /* 0x0000008506007209 */ /* 0x000fe20007810000 */
[CC--:B------:R-:W-:Y:S01]  /*ac60*/  FFMA.FTZ R112, R138.reuse, -R132.reuse, R112 ;  /* 0x800000848a707223 */ /* 0x0c0fe20000010070 */
[----:B------:R-:W-:Y:S01]  /*ac70*/  I2FP.F32.S32 R207, R207 ;  /* 0x000000cf00cf7245 */ /* 0x000fe20000201400 */
[----:B------:R-:W-:Y:S01]  /*ac80*/  FFMA.FTZ R113, R137, -R132, R113 ;  /* 0x8000008489717223 */ /* 0x000fe20000010071 */
[----:B------:R-:W-:Y:S01]  /*ac90*/  FMNMX.FTZ R0, R7, R0, !PT ;  /* 0x0000000007007209 */ /* 0x000fe20007810000 */
[----:B------:R-:W-:Y:S01]  /*aca0*/  FFMA.FTZ R118, R138, -R132, R118 ;  /* 0x800000848a767223 */ /* 0x000fe20000010076 */
[----:B------:R-:W-:Y:S01]  /*acb0*/  I2FP.F32.S32 R138, R218 ;  /* 0x000000da008a7245 */ /* 0x000fe20000201400 */
[-C--:B------:R-:W-:Y:S01]  /*acc0*/  FFMA.FTZ R119, R137, -R132.reuse, R119 ;  /* 0x8000008489777223 */ /* 0x080fe20000010077 */
[----:B------:R-:W-:Y:S01]  /*acd0*/  I2FP.F32.S32 R137, R219 ;  /* 0x000000db00897245 */ /* 0x000fe20000201400 */
[C---:B------:R-:W-:Y:S01]  /*ace0*/  FFMA.FTZ R116, R3.reuse, -R132, R116 ;  /* 0x8000008403747223 */ /* 0x040fe20000010074 */
[----:B------:R-:W-:Y:S01]  /*acf0*/  I2FP.F32.S32 R206, R206 ;  /* 0x000000ce00ce7245 */ /* 0x000fe20000201400 */
[----:B------:R-:W-:Y:S01]  /*ad00*/  FFMA.FTZ R130, R3, -R132, R130 ;  /* 0x8000008403827223 */ /* 0x000fe20000010082 */
[----:B------:R-:W-:Y:S01]  /*ad10*/  FMNMX.FTZ R3, R4, R134, !PT ;  /* 0x0000008604037209 */ /* 0x000fe20007810000 */
[-C--:B------:R-:W-:Y:S01]  /*ad20*/  FFMA.FTZ R128, R138, -R132.reuse, R128 ;  /* 0x800000848a807223 */ /* 0x080fe20000010080 */
[----:B------:R-:W-:Y:S01]  /*ad30*/  I2FP.F32.S32 R140, R211 ;  /* 0x000000d3008c7245 */ /* 0x000fe20000201400 */
[-C--:B------:R-:W-:Y:S01]  /*ad40*/  FFMA.FTZ R129, R137, -R132.reuse, R129 ;  /* 0x8000008489817223 */ /* 0x080fe20000010081 */
[----:B------:R-:W-:Y:S01]  /*ad50*/  FMNMX.FTZ R137, R10, R135, !PT ;  /* 0x000000870a897209 */ /* 0x000fe20007810000 */
[-C--:B------:R-:W-:Y:S01]  /*ad60*/  FFMA.FTZ R20, R139, -R132.reuse, R20 ;  /* 0x800000848b147223 */ /* 0x080fe20000010014 */
[----:B------:R-:W-:Y:S01]  /*ad70*/  FMNMX.FTZ R138, R5, R3, !PT ;  /* 0x00000003058a7209 */ /* 0x000fe20007810000 */
[----:B------:R-:W-:Y:S01]  /*ad80*/  FFMA.FTZ R34, R139, -R132, R34 ;  /* 0x800000848b227223 */ /* 0x000fe20000010022 */
[----:B------:R-:W-:Y:S01]  /*ad90*/  FMNMX.FTZ R3, R18, R0, !PT ;  /* 0x0000000012037209 */ /* 0x000fe20007810000 */
[----:B------:R-:W-:Y:S01]  /*ada0*/  FFMA.FTZ R32, R224, -R132, R32 ;  /* 0x80000084e0207223 */ /* 0x000fe20000010020 */
[----:B------:R-:W-:Y:S01]  /*adb0*/  FMNMX.FTZ R0, R8, R136, !PT ;  /* 0x0000008808007209 */ /* 0x000fe20007810000 */
[-C--:B------:R-:W-:Y:S01]  /*adc0*/  FFMA.FTZ R33, R223, -R132.reuse, R33 ;  /* 0x80000084df217223 */ /* 0x080fe20000010021 */
        /* <DEDUP_REMOVED lines=17> */
[CC--:B------:R-:W-:Y:S01]  /*aee0*/  FFMA.FTZ R52, R191.reuse, -R132.reuse, R52 ;  /* 0x80000084bf347223 */ /* 0x0c0fe20000010034 */
        /* <DEDUP_REMOVED lines=40> */
[----:B------:R-:W-:Y:S02]  /*b170*/  FMNMX.FTZ R137, R37, R137, !PT ;  /* 0x0000008925897209 */ /* 0x000fe40007810000 */
[----:B------:R-:W-:Y:S02]  /*b180*/  FMNMX.FTZ R180, R50, R180, !PT ;  /* 0x000000b432b47209 */ /* 0x000fe40007810000 */
[----:B------:R-:W-:Y:S02]  /*b190*/  FMNMX.FTZ R3, R40, R3, !PT ;  /* 0x0000000328037209 */ /* 0x000fe40007810000 */
[----:B------:R-:W-:Y:S02]  /*b1a0*/  FMNMX.FTZ R0, R43, R0, !PT ;  /* 0x000000002b007209 */ /* 0x000fe40007810000 */
[----:B------:R-:W-:Y:S02]  /*b1b0*/  FMNMX.FTZ R137, R48, R137, !PT ;  /* 0x0000008930897209 */ /* 0x000fe40007810000 */
[----:B------:R-:W-:Y:S02]  /*b1c0*/  FMNMX.FTZ R180, R51, R180, !PT ;  /* 0x000000b433b47209 */ /* 0x000fe40007810000 */
[----:B------:R-:W-:Y:S02]  /*b1d0*/  I2FP.F32.S32 R2, R190 ;  /* 0x000000be00027245 */ /* 0x000fe40000201400 */
[----:B------:R-:W-:Y:S02]  /*b1e0*/  FMNMX.FTZ R3, R41, R3, !PT ;  /* 0x0000000329037209 */ /* 0x000fe40007810000 */
[----:B------:R-:W-:Y:S01]  /*b1f0*/  FMNMX.FTZ R0, R46, R0, !PT ;  /* 0x000000002e007209 */ /* 0x000fe20007810000 */
[CC--:B------:R-:W-:Y:S01]  /*b200*/  FFMA.FTZ R53, R2.reuse, -R132.reuse, R53 ;  /* 0x8000008402357223 */ /* 0x0c0fe20000010035 */
        /* <DEDUP_REMOVED lines=51> */
[-C--:B------:R-:W-:Y:S01]  /*b540*/  FFMA.FTZ R101, R139, -R132.reuse, R101 ;  /* 0x800000848b657223 */ /* 0x080fe20000010065 */
        /* <DEDUP_REMOVED lines=15> */
[----:B------:R-:W-:Y:S02]  /*b640*/  ISETP.GT.AND P6, PT, R225, RZ, PT ;  /* 0x000000ffe100720c */ /* 0x000fe40003fc4270 */
        /* <DEDUP_REMOVED lines=12> */
[----:B------:R-:W-:Y:S02]  /*b710*/  LOP3.LUT P0, RZ, R213, 0x10, RZ, 0xc0, !PT ;  /* 0x00000010d5ff7812 */ /* 0x000fe4000780c0ff */
[----:B------:R-:W-:Y:S02]  /*b720*/  FMNMX.FTZ R188, R120, R3, !PT ;  /* 0x0000000378bc7209 */ /* 0x000fe40007810000 */
[----:B------:R-:W-:Y:S02]  /*b730*/  FMNMX.FTZ R0, R123, R0, !PT ;  /* 0x000000007b007209 */ /* 0x000fe40007810000 */
[----:B------:R-:W-:Y:S02]  /*b740*/  FMNMX.FTZ R183, R128, R137, !PT ;  /* 0x0000008980b77209 */ /* 0x000fe40007810000 */
[----:B------:R-:W-:Y:S01]  /*b750*/  FMNMX.FTZ R180, R131, R180, !PT ;  /* 0x000000b483b47209 */ /* 0x000fe20007810000 */
[----:B------:R-:W-:Y:S06]  /*b760*/  @P6 BRA `(.L_x_139) ;  /* 0xffffffd400a06947 */ /* 0x000fec000383ffff */
.L_x_138:
[----:B------:R-:W-:Y:S01]  /*b770*/  FMNMX.FTZ R140, R129, R183, !PT ;  /* 0x000000b7818c7209 */ /* 0x000fe20007810000 */
[----:B------:R-:W-:Y:S01]  /*b780*/  FFMA.FTZ R125, R206, -R132, R125 ;  /* 0x80000084ce7d7223 */ /* 0x000fe2000001007d */
[----:B------:R-:W-:Y:S01]  /*b790*/  FMNMX.FTZ R3, R121, R188, !PT ;  /* 0x000000bc79037209 */ /* 0x000fe20007810000 */
[----:B-1----:R-:W-:Y:S01]  /*b7a0*/  SHFL.BFLY PT, R139, R180, 0x2, 0x1f ;  /* 0x0c401f00b48b7f89 */ /* 0x002fe200000e0000 */
[----:B------:R-:W-:Y:S01]  /*b7b0*/  FFMA.FTZ R127, R2, -R132, R127 ;  /* 0x80000084027f7223 */ /* 0x000fe2000001007f */
[----:B------:R-:W-:Y:S06]  /*b7c0*/  FMNMX.FTZ R0, R126, R0, !PT ;  /* 0x000000007e007209 */ /* 0x000fec0007810000 */
[----:B------:R-:W-:Y:S01]  /*b7d0*/  SHFL.BFLY PT, R137, R140, 0x2, 0x1f ;  /* 0x0c401f008c897f89 */ /* 0x000fe200000e0000 */
[----:B------:R-:W-:Y:S02]  /*b7e0*/  FMNMX.FTZ R3, R124, R3, !PT ;  /* 0x000000037c037209 */ /* 0x000fe40007810000 */
[----:B------:R-:W-:Y:S02]  /*b7f0*/  FMNMX.FTZ R0, R127, R0, !PT ;  /* 0x000000007f007209 */ /* 0x000fe40007810000 */
[----:B------:R-:W-:Y:S03]  /*b800*/  FMNMX.FTZ R3, R125, R3, !PT ;  /* 0x000000037d037209 */ /* 0x000fe60007810000 */
[----:B------:R-:W-:Y:S08]  /*b810*/  SHFL.BFLY PT, R2, R0, 0x2, 0x1f ;  /* 0x0c401f0000027f89 */ /* 0x000ff000000e0000 */
[----:B------:R-:W1:Y:S02]  /*b820*/  SHFL.BFLY PT, R138, R3, 0x2, 0x1f ;  /* 0x0c401f00038a7f89 */ /* 0x000e6400000e0000 */
[----:B-1----:R-:W-:Y:S02]  /*b830*/  FMNMX.FTZ R138, R3, R138, !PT ;  /* 0x0000008a038a7209 */ /* 0x002fe40007810000 */
[----:B------:R-:W-:Y:S02]  /*b840*/  FMNMX.FTZ R139, R180, R139, !PT ;  /* 0x0000008bb48b7209 */ /* 0x000fe40007810000 */
[----:B------:R-:W-:Y:S02]  /*b850*/  FMNMX.FTZ R140, R140, R137, !PT ;  /* 0x000000898c8c7209 */ /* 0x000fe40007810000 */
[----:B------:R-:W1:Y:S01]  /*b860*/  SHFL.BFLY PT, R142, R138, 0x1, 0x1f ;  /* 0x0c201f008a8e7f89 */ /* 0x000e6200000e0000 */
[----:B------:R-:W-:Y:S07]  /*b870*/  FMNMX.FTZ R2, R0, R2, !PT ;  /* 0x0000000200027209 */ /* 0x000fee0007810000 */
[----:B------:R-:W2:Y:S08]  /*b880*/  SHFL.BFLY PT, R137, R140, 0x1, 0x1f ;  /* 0x0c201f008c897f89 */ /* 0x000eb000000e0000 */
[----:B------:R-:W3:Y:S08]  /*b890*/  SHFL.BFLY PT, R141, R139, 0x1, 0x1f ;  /* 0x0c201f008b8d7f89 */ /* 0x000ef000000e0000 */
[----:B------:R-:W4:Y:S01]  /*b8a0*/  SHFL.BFLY PT, R3, R2, 0x1, 0x1f ;  /* 0x0c201f0002037f89 */ /* 0x000f2200000e0000 */
[----:B-1----:R-:W-:Y:S02]  /*b8b0*/  FMNMX.FTZ R138, R138, R142, !PT ;  /* 0x0000008e8a8a7209 */ /* 0x002fe40007810000 */
[----:B--2---:R-:W-:Y:S02]  /*b8c0*/  FMNMX.FTZ R140, R140, R137, !PT ;  /* 0x000000898c8c7209 */ /* 0x004fe40007810000 */
[----:B---3--:R-:W-:Y:S01]  /*b8d0*/  FMNMX.FTZ R139, R139, R141, !PT ;  /* 0x0000008d8b8b7209 */ /* 0x008fe20007810000 */
[----:B------:R-:W-:Y:S03]  /*b8e0*/  FMUL.FTZ R141, R138, UR4 ;  /* 0x000000048a8d7c20 */ /* 0x000fe60008410000 */
[C---:B------:R-:W-:Y:S01]  /*b8f0*/  FSETP.NEU.FTZ.AND P1, PT, R139.reuse, -INF , PT ;  /* 0xff8000008b00780b */ /* 0x040fe20003f3d000 */
[----:B------:R-:W-:Y:S04]  /*b900*/  FADD.FTZ R0, -R139, R133 ;  /* 0x000000858b007221 */ /* 0x000fe80000010100 */
[----:B------:R-:W-:Y:S01]  /*b910*/  FMUL.FTZ R133, R0, UR4 ;  /* 0x0000000400857c20 */ /* 0x000fe20008410000 */
[----:B------:R-:W-:Y:S03]  /*b920*/  FADD.FTZ R0, -R140, R134 ;  /* 0x000000868c007221 */ /* 0x000fe60000010100 */
[----:B------:R4:W1:Y:S02]  /*b930*/  MUFU.EX2 R137, R133 ;  /* 0x0000008500897308 */ /* 0x0008640000000800 */
[----:B----4-:R-:W-:Y:S01]  /*b940*/  FMNMX.FTZ R133, R2, R3, !PT ;  /* 0x0000000302857209 */ /* 0x010fe20007810000 */
[----:B------:R-:W-:Y:S07]  /*b950*/  FMUL.FTZ R2, R0, UR4 ;  /* 0x0000000400027c20 */ /* 0x000fee0008410000 */
[----:B------:R2:W3:Y:S01]  /*b960*/  MUFU.EX2 R134, R2 ;  /* 0x0000000200867308 */ /* 0x0004e20000000800 */
[----:B------:R-:W-:Y:S01]  /*b970*/  FADD.FTZ R0, -R133, R135 ;  /* 0x0000008785007221 */ /* 0x000fe20000010100 */
[----:B------:R-:W-:Y:S03]  /*b980*/  FMUL.FTZ R135, R139, UR4 ;  /* 0x000000048b877c20 */ /* 0x000fe60008410000 */
[----:B------:R-:W-:Y:S02]  /*b990*/  FMUL.FTZ R0, R0, UR4 ;  /* 0x0000000400007c20 */ /* 0x000fe40008410000 */
[----:B------:R-:W-:Y:S03]  /*b9a0*/  FSEL R135, R135, RZ, P1 ;  /* 0x000000ff87877208 */ /* 0x000fe60000800000 */
[----:B------:R4:W-:Y:S01]  /*b9b0*/  MUFU.EX2 R3, R0 ;  /* 0x0000000000037308 */ /* 0x0009e20000000800 */
[----:B------:R-:W-:Y:S01]  /*b9c0*/  FSETP.NEU.FTZ.AND P1, PT, R140, -INF , PT ;  /* 0xff8000008c00780b */ /* 0x000fe20003f3d000 */
[--C-:B------:R-:W-:Y:S01]  /*b9d0*/  FFMA.FTZ R50, R50, UR4, -R135.reuse ;  /* 0x0000000432327c23 */ /* 0x100fe20008010887 */
[--C-:B------:R-:W-:Y:S01]  /*b9e0*/  FFMA.FTZ R51, R51, UR4, -R135.reuse ;  /* 0x0000000433337c23 */ /* 0x100fe20008010887 */
[--C-:B------:R-:W-:Y:S01]  /*b9f0*/  FFMA.FTZ R54, R54, UR4, -R135.reuse ;  /* 0x0000000436367c23 */ /* 0x100fe20008010887 */
[--C-:B------:R-:W-:Y:S01]  /*ba00*/  FFMA.FTZ R55, R55, UR4, -R135.reuse ;  /* 0x0000000437377c23 */ /* 0x100fe20008010887 */
[--C-:B------:R-:W-:Y:S04]  /*ba10*/  FFMA.FTZ R18, R18, UR4, -R135.reuse ;  /* 0x0000000412127c23 */ /* 0x100fe80008010887 */
        /* <DEDUP_REMOVED lines=10> */
[--C-:B------:R-:W-:Y:S01]  /*bac0*/  FFMA.FTZ R35, R35, UR4, -R135.reuse ;  /* 0x0000000423237c23 */ /* 0x100fe20008010887 */
[----:B--2---:R-:W-:Y:S01]  /*bad0*/  FADD.FTZ R2, -R138, R136 ;  /* 0x000000888a027221 */ /* 0x004fe20000010100 */
[----:B------:R-:W-:Y:S01]  /*bae0*/  FMUL.FTZ R136, R133, UR4 ;  /* 0x0000000485887c20 */ /* 0x000fe20008410000 */
[--C-:B------:R-:W-:Y:S01]  /*baf0*/  FFMA.FTZ R6, R6, UR4, -R135.reuse ;  /* 0x0000000406067c23 */ /* 0x100fe20008010887 */
[--C-:B------:R-:W-:Y:S01]  /*bb00*/  FFMA.FTZ R7, R7, UR4, -R135.reuse ;  /* 0x0000000407077c23 */ /* 0x100fe20008010887 */
[----:B----4-:R-:W-:Y:S03]  /*bb10*/  FMUL.FTZ R0, R2, UR4 ;  /* 0x0000000402007c20 */ /* 0x010fe60008410000 */
[----:B------:R2:W-:Y:S01]  /*bb20*/  MUFU.EX2 R219, R19 ;  /* 0x0000001300db7308 */ /* 0x0005e20000000800 */
[----:B------:R-:W-:Y:S01]  /*bb30*/  FMUL.FTZ R2, R140, UR4 ;  /* 0x000000048c027c20 */ /* 0x000fe20008410000 */
[--C-:B------:R-:W-:Y:S01]  /*bb40*/  FFMA.FTZ R70, R70, UR4, -R135.reuse ;  /* 0x0000000446467c23 */ /* 0x100fe20008010887 */
[--C-:B------:R-:W-:Y:S01]  /*bb50*/  FFMA.FTZ R71, R71, UR4, -R135.reuse ;  /* 0x0000000447477c23 */ /* 0x100fe20008010887 */
[--C-:B------:R-:W-:Y:S01]  /*bb60*/  FFMA.FTZ R82, R82, UR4, -R135.reuse ;  /* 0x0000000452527c23 */ /* 0x100fe20008010887 */
[--C-:B------:R-:W-:Y:S01]  /*bb70*/  FFMA.FTZ R83, R83, UR4, -R135.reuse ;  /* 0x0000000453537c23 */ /* 0x100fe20008010887 */
[----:B------:R-:W-:Y:S01]  /*bb80*/  FSEL R2, R2, RZ, P1 ;  /* 0x000000ff02027208 */ /* 0x000fe20000800000 */
[----:B------:R-:W-:Y:S03]  /*bb90*/  FFMA.FTZ R86, R86, UR4, -R135 ;  /* 0x0000000456567c23 */ /* 0x000fe60008010887 */
[----:B------:R4:W-:Y:S01]  /*bba0*/  MUFU.EX2 R179, R6 ;  /* 0x0000000600b37308 */ /* 0x0009e20000000800 */
[----:B-1----:R-:W-:Y:S01]  /*bbb0*/  FMUL.FTZ R18, R137, R154 ;  /* 0x0000009a89127220 */ /* 0x002fe20000410000 */
[----:B------:R-:W-:Y:S01]  /*bbc0*/  FSETP.NEU.FTZ.AND P1, PT, R133, -INF , PT ;  /* 0xff8000008500780b */ /* 0x000fe20003f3d000 */
[--C-:B------:R-:W-:Y:S01]  /*bbd0*/  FFMA.FTZ R48, R48, UR4, -R2.reuse ;  /* 0x0000000430307c23 */ /* 0x100fe20008010802 */
[--C-:B------:R-:W-:Y:S01]  /*bbe0*/  FFMA.FTZ R49, R49, UR4, -R2.reuse ;  /* 0x0000000431317c23 */ /* 0x100fe20008010802 */
[--C-:B------:R-:W-:Y:S01]  /*bbf0*/  FFMA.FTZ R52, R52, UR4, -R2.reuse ;  /* 0x0000000434347c23 */ /* 0x100fe20008010802 */
[--C-:B------:R-:W-:Y:S01]  /*bc00*/  FFMA.FTZ R53, R53, UR4, -R2.reuse ;  /* 0x0000000435357c23 */ /* 0x100fe20008010802 */
[----:B------:R-:W-:Y:S03]  /*bc10*/  FSEL R136, R136, RZ, P1 ;  /* 0x000000ff88887208 */ /* 0x000fe60000800000 */
[----:B------:R1:W-:Y:S01]  /*bc20*/  MUFU.EX2 R182, R7 ;  /* 0x0000000700b67308 */ /* 0x0003e20000000800 */
[----:B--2---:R-:W-:Y:S01]  /*bc30*/  FMUL.FTZ R19, R137, R155 ;  /* 0x0000009b89137220 */ /* 0x004fe20000410000 */
[--C-:B------:R-:W-:Y:S01]  /*bc40*/  FFMA.FTZ R16, R16, UR4, -R2.reuse ;  /* 0x0000000410107c23 */ /* 0x100fe20008010802 */
[----:B------:R-:W-:Y:S01]  /*bc50*/  FFMA.FTZ R17, R17, UR4, -R2 ;  /* 0x0000000411117c23 */ /* 0x000fe20008010802 */
[--C-:B------:R-:W-:Y:S01]  /*bc60*/  FFMA.FTZ R26, R26, UR4, -R136.reuse ;  /* 0x000000041a1a7c23 */ /* 0x100fe20008010888 */
[--C-:B------:R-:W-:Y:S01]  /*bc70*/  FFMA.FTZ R27, R27, UR4, -R136.reuse ;  /* 0x000000041b1b7c23 */ /* 0x100fe20008010888 */
[--C-:B------:R-:W-:Y:S01]  /*bc80*/  FFMA.FTZ R46, R46, UR4, -R136.reuse ;  /* 0x000000042e2e7c23 */ /* 0x100fe20008010888 */
[----:B------:R-:W-:Y:S03]  /*bc90*/  FFMA.FTZ R47, R47, UR4, -R136 ;  /* 0x000000042f2f7c23 */ /* 0x000fe60008010888 */
[----:B------:R-:W-:Y:S01]  /*bca0*/  MUFU.EX2 R183, R26 ;  /* 0x0000001a00b77308 */ /* 0x000fe20000000800 */
[----:B------:R-:W-:Y:S01]  /*bcb0*/  FSETP.NEU.FTZ.AND P1, PT, R138, -INF , PT ;  /* 0xff8000008a00780b */ /* 0x000fe20003f3d000 */
[--C-:B------:R-:W-:Y:S01]  /*bcc0*/  FFMA.FTZ R36, R36, UR4, -R2.reuse ;  /* 0x0000000424247c23 */ /* 0x100fe20008010802 */
[----:B------:R-:W-:Y:S01]  /*bcd0*/  FFMA.FTZ R37, R37, UR4, -R2 ;  /* 0x0000000425257c23 */ /* 0x000fe20008010802 */
[--C-:B------:R-:W-:Y:S01]  /*bce0*/  FFMA.FTZ R42, R42, UR4, -R136.reuse ;  /* 0x000000042a2a7c23 */ /* 0x100fe20008010888 */
[----:B------:R-:W-:Y:S01]  /*bcf0*/  FSEL R141, R141, RZ, P1 ;  /* 0x000000ff8d8d7208 */ /* 0x000fe20000800000 */
[----:B------:R-:W-:Y:S01]  /*bd00*/  FFMA.FTZ R43, R43, UR4, -R136 ;  /* 0x000000042b2b7c23 */ /* 0x000fe20008010888 */
[C---:B----4-:R-:W-:Y:S03]  /*bd10*/  FMUL.FTZ R6, R137.reuse, R150 ;  /* 0x0000009689067220 */ /* 0x050fe60000410000 */
[----:B------:R-:W-:Y:S01]  /*bd20*/  MUFU.EX2 R186, R27 ;  /* 0x0000001b00ba7308 */ /* 0x000fe20000000800 */
[----:B-1----:R-:W-:Y:S01]  /*bd30*/  FMUL.FTZ R7, R137, R151 ;  /* 0x0000009789077220 */ /* 0x002fe20000410000 */
        /* <DEDUP_REMOVED lines=8> */
[----:B------:R-:W-:Y:S01]  /*bdc0*/  FFMA.FTZ R21, R21, UR4, -R2 ;  /* 0x0000000415157c23 */ /* 0x000fe20008010802 */
[--C-:B------:R-:W-:Y:S01]  /*bdd0*/  FFMA.FTZ R30, R30, UR4, -R136.reuse ;  /* 0x000000041e1e7c23 */ /* 0x100fe20008010888 */
        /* <DEDUP_REMOVED lines=17> */
[--C-:B------:R-:W-:Y:S01]  /*bef0*/  FFMA.FTZ R9, R9, UR4, -R141.reuse ;  /* 0x0000000409097c23 */ /* 0x100fe2000801088d */
[--C-:B------:R-:W-:Y:S01]  /*bf00*/  FFMA.FTZ R12, R12, UR4, -R141.reuse ;  /* 0x000000040c0c7c23 */ /* 0x100fe2000801088d */
[--C-:B------:R-:W-:Y:S03]  /*bf10*/  FFMA.FTZ R13, R13, UR4, -R141.reuse ;  /* 0x000000040d0d7c23 */ /* 0x100fe6000801088d */
[----:B------:R-:W-:Y:S01]  /*bf20*/  MUFU.EX2 R236, R47 ;  /* 0x0000002f00ec7308 */ /* 0x000fe20000000800 */
[----:B-1----:R-:W1:Y:S01]  /*bf30*/  LDSM.16.MT88.4 R24, [R193+0x4000] ;  /* 0x00400000c118783b */ /* 0x002e620000004200 */
[--C-:B------:R-:W-:Y:S01]  /*bf40*/  FFMA.FTZ R64, R64, UR4, -R2.reuse ;  /* 0x0000000440407c23 */ /* 0x100fe20008010802 */
[----:B------:R-:W-:Y:S01]  /*bf50*/  FFMA.FTZ R65, R65, UR4, -R2 ;  /* 0x0000000441417c23 */ /* 0x000fe20008010802 */
        /* <DEDUP_REMOVED lines=8> */
[--C-:B------:R-:W-:Y:S01]  /*bfe0*/  FFMA.FTZ R57, R57, UR4, -R141.reuse ;  /* 0x0000000439397c23 */ /* 0x100fe2000801088d */
[----:B------:R-:W-:Y:S01]  /*bff0*/  FFMA.FTZ R81, R81, UR4, -R2 ;  /* 0x0000000451517c23 */ /* 0x000fe20008010802 */
[--C-:B------:R-:W-:Y:S01]  /*c000*/  FFMA.FTZ R74, R74, UR4, -R136.reuse ;  /* 0x000000044a4a7c23 */ /* 0x100fe20008010888 */
[--C-:B------:R-:W-:Y:S03]  /*c010*/  FFMA.FTZ R75, R75, UR4, -R136.reuse ;  /* 0x000000044b4b7c23 */ /* 0x100fe60008010888 */
[----:B------:R2:W-:Y:S01]  /*c020*/  MUFU.EX2 R232, R45 ;  /* 0x0000002d00e87308 */ /* 0x0005e20000000800 */
[--C-:B------:R-:W-:Y:S01]  /*c030*/  FFMA.FTZ R78, R78, UR4, -R136.reuse ;  /* 0x000000044e4e7c23 */ /* 0x100fe20008010888 */
[----:B------:R-:W-:Y:S01]  /*c040*/  FFMA.FTZ R79, R79, UR4, -R136 ;  /* 0x000000044f4f7c23 */ /* 0x000fe20008010888 */
[--C-:B------:R-:W-:Y:S01]  /*c050*/  FFMA.FTZ R72, R72, UR4, -R141.reuse ;  /* 0x0000000448487c23 */ /* 0x100fe2000801088d */
[--C-:B------:R-:W-:Y:S01]  /*c060*/  FFMA.FTZ R73, R73, UR4, -R141.reuse ;  /* 0x0000000449497c23 */ /* 0x100fe2000801088d */
[--C-:B------:R-:W-:Y:S01]  /*c070*/  FFMA.FTZ R76, R76, UR4, -R141.reuse ;  /* 0x000000044c4c7c23 */ /* 0x100fe2000801088d */
[----:B------:R-:W-:Y:S01]  /*c080*/  FFMA.FTZ R77, R77, UR4, -R141 ;  /* 0x000000044d4d7c23 */ /* 0x000fe2000801088d */
        /* <DEDUP_REMOVED lines=10> */
[----:B--2---:R-:W2:Y:S01]  /*c130*/  LDSM.16.MT88.4 R44, [R194+0x4000] ;  /* 0x00400000c22c783b */ /* 0x004ea20000004200 */
[--C-:B------:R-:W-:Y:S01]  /*c140*/  FFMA.FTZ R91, R91, UR4, -R136.reuse ;  /* 0x000000045b5b7c23 */ /* 0x100fe20008010888 */
[--C-:B------:R-:W-:Y:S01]  /*c150*/  FFMA.FTZ R94, R94, UR4, -R136.reuse ;  /* 0x000000045e5e7c23 */ /* 0x100fe20008010888 */
[----:B------:R-:W-:Y:S01]  /*c160*/  FFMA.FTZ R95, R95, UR4, -R136 ;  /* 0x000000045f5f7c23 */ /* 0x000fe20008010888 */
[--C-:B------:R-:W-:Y:S01]  /*c170*/  FFMA.FTZ R88, R88, UR4, -R141.reuse ;  /* 0x0000000458587c23 */ /* 0x100fe2000801088d */
[--C-:B------:R-:W-:Y:S01]  /*c180*/  FFMA.FTZ R89, R89, UR4, -R141.reuse ;  /* 0x0000000459597c23 */ /* 0x100fe2000801088d */
[--C-:B------:R-:W-:Y:S03]  /*c190*/  FFMA.FTZ R92, R92, UR4, -R141.reuse ;  /* 0x000000045c5c7c23 */ /* 0x100fe6000801088d */
[----:B------:R5:W-:Y:S01]  /*c1a0*/  MUFU.EX2 R208, R16 ;  /* 0x0000001000d07308 */ /* 0x000be20000000800 */
[----:B---3--:R-:W-:Y:S01]  /*c1b0*/  FMUL.FTZ R4, R134, R148 ;  /* 0x0000009486047220 */ /* 0x008fe20000410000 */
[----:B------:R-:W-:Y:S01]  /*c1c0*/  FFMA.FTZ R93, R93, UR4, -R141 ;  /* 0x000000045d5d7c23 */ /* 0x000fe2000801088d */
[--C-:B------:R-:W-:Y:S01]  /*c1d0*/  FFMA.FTZ R100, R100, UR4, -R2.reuse ;  /* 0x0000000464647c23 */ /* 0x100fe20008010802 */
[--C-:B------:R-:W-:Y:S01]  /*c1e0*/  FFMA.FTZ R101, R101, UR4, -R2.reuse ;  /* 0x0000000465657c23 */ /* 0x100fe20008010802 */
[--C-:B------:R-:W-:Y:S01]  /*c1f0*/  FFMA.FTZ R112, R112, UR4, -R2.reuse ;  /* 0x0000000470707c23 */ /* 0x100fe20008010802 */
[--C-:B------:R-:W-:Y:S01]  /*c200*/  FFMA.FTZ R113, R113, UR4, -R2.reuse ;  /* 0x0000000471717c23 */ /* 0x100fe20008010802 */
[--C-:B------:R-:W-:Y:S03]  /*c210*/  FFMA.FTZ R116, R116, UR4, -R2.reuse ;  /* 0x0000000474747c23 */ /* 0x100fe60008010802 */
[----:B------:R3:W1:Y:S01]  /*c220*/  MUFU.EX2 R217, R17 ;  /* 0x0000001100d97308 */ /* 0x0006620000000800 */
[----:B----4-:R-:W-:Y:S01]  /*c230*/  FMUL.FTZ R5, R134, R149 ;  /* 0x0000009586057220 */ /* 0x010fe20000410000 */
[--C-:B------:R-:W-:Y:S01]  /*c240*/  FFMA.FTZ R117, R117, UR4, -R2.reuse ;  /* 0x0000000475757c23 */ /* 0x100fe20008010802 */
[--C-:B------:R-:W-:Y:S01]  /*c250*/  FFMA.FTZ R128, R128, UR4, -R2.reuse ;  /* 0x0000000480807c23 */ /* 0x100fe20008010802 */
[----:B------:R-:W-:Y:S01]  /*c260*/  FFMA.FTZ R2, R129, UR4, -R2 ;  /* 0x0000000481027c23 */ /* 0x000fe20008010802 */
[--C-:B------:R-:W-:Y:S01]  /*c270*/  FFMA.FTZ R102, R102, UR4, -R135.reuse ;  /* 0x0000000466667c23 */ /* 0x100fe20008010887 */
[--C-:B------:R-:W-:Y:S01]  /*c280*/  FFMA.FTZ R103, R103, UR4, -R135.reuse ;  /* 0x0000000467677c23 */ /* 0x100fe20008010887 */
[--C-:B------:R-:W-:Y:S03]  /*c290*/  FFMA.FTZ R114, R114, UR4, -R135.reuse ;  /* 0x0000000472727c23 */ /* 0x100fe60008010887 */
[----:B------:R1:W-:Y:S01]  /*c2a0*/  MUFU.EX2 R230, R38 ;  /* 0x0000002600e67308 */ /* 0x0003e20000000800 */
        /* <DEDUP_REMOVED lines=8> */
[----:B---3--:R-:W-:Y:S01]  /*c330*/  FMUL.FTZ R17, R134, R153 ;  /* 0x0000009986117220 */ /* 0x008fe20000410000 */
[--C-:B------:R-:W-:Y:S01]  /*c340*/  FFMA.FTZ R105, R105, UR4, -R141.reuse ;  /* 0x0000000469697c23 */ /* 0x100fe2000801088d */
[----:B------:R-:W-:Y:S01]  /*c350*/  LDSM.16.MT88.4 R152, [R193+0x5c00] ;  /* 0x005c0000c198783b */ /* 0x000fe20000004200 */
[--C-:B------:R-:W-:Y:S01]  /*c360*/  FFMA.FTZ R108, R108, UR4, -R141.reuse ;  /* 0x000000046c6c7c23 */ /* 0x100fe2000801088d */
[----:B------:R-:W-:Y:S01]  /*c370*/  FFMA.FTZ R109, R109, UR4, -R141 ;  /* 0x000000046d6d7c23 */ /* 0x000fe2000801088d */
[--C-:B------:R-:W-:Y:S01]  /*c380*/  FFMA.FTZ R118, R118, UR4, -R135.reuse ;  /* 0x0000000476767c23 */ /* 0x100fe20008010887 */
[--C-:B------:R-:W-:Y:S03]  /*c390*/  FFMA.FTZ R119, R119, UR4, -R135.reuse ;  /* 0x0000000477777c23 */ /* 0x100fe60008010887 */
[----:B------:R3:W-:Y:S01]  /*c3a0*/  MUFU.EX2 R223, R36 ;  /* 0x0000002400df7308 */ /* 0x0007e20000000800 */
[----:B-1----:R-:W-:Y:S01]  /*c3b0*/  F2FP.F16.F32.PACK_AB R38, R217, R208 ;  /* 0x000000d0d926723e */ /* 0x002fe200000000ff */
[--C-:B------:R-:W-:Y:S01]  /*c3c0*/  FFMA.FTZ R130, R130, UR4, -R135.reuse ;  /* 0x0000000482827c23 */ /* 0x100fe20008010887 */
[----:B------:R-:W-:Y:S01]  /*c3d0*/  FFMA.FTZ R135, R131, UR4, -R135 ;  /* 0x0000000483877c23 */ /* 0x000fe20008010887 */
[--C-:B------:R-:W-:Y:S01]  /*c3e0*/  FFMA.FTZ R122, R122, UR4, -R136.reuse ;  /* 0x000000047a7a7c23 */ /* 0x100fe20008010888 */
[--C-:B------:R-:W-:Y:S01]  /*c3f0*/  FFMA.FTZ R123, R123, UR4, -R136.reuse ;  /* 0x000000047b7b7c23 */ /* 0x100fe20008010888 */
[--C-:B------:R-:W-:Y:S01]  /*c400*/  FFMA.FTZ R126, R126, UR4, -R136.reuse ;  /* 0x000000047e7e7c23 */ /* 0x100fe20008010888 */
[--C-:B------:R-:W-:Y:S03]  /*c410*/  FFMA.FTZ R120, R120, UR4, -R141.reuse ;  /* 0x0000000478787c23 */ /* 0x100fe6000801088d */
[----:B------:R1:W-:Y:S01]  /*c420*/  MUFU.EX2 R233, R37 ;  /* 0x0000002500e97308 */ /* 0x0003e20000000800 */
[----:B----4-:R-:W-:Y:S01]  /*c430*/  F2FP.F16.F32.PACK_AB R39, R219, R216 ;  /* 0x000000d8db27723e */ /* 0x010fe200000000ff */
[--C-:B------:R-:W-:Y:S01]  /*c440*/  FFMA.FTZ R121, R121, UR4, -R141.reuse ;  /* 0x0000000479797c23 */ /* 0x100fe2000801088d */
[--C-:B------:R-:W-:Y:S01]  /*c450*/  FFMA.FTZ R124, R124, UR4, -R141.reuse ;  /* 0x000000047c7c7c23 */ /* 0x100fe2000801088d */
[----:B------:R-:W-:Y:S01]  /*c460*/  FFMA.FTZ R136, R127, UR4, -R136 ;  /* 0x000000047f887c23 */ /* 0x000fe20008010888 */
[----:B------:R-:W-:Y:S05]  /*c470*/  FFMA.FTZ R141, R125, UR4, -R141 ;  /* 0x000000047d8d7c23 */ /* 0x000fea000801088d */
[----:B------:R-:W4:Y:S01]  /*c480*/  MUFU.EX2 R0, R0 ;  /* 0x0000000000007308 */ /* 0x000f220000000800 */
[----:B---3--:R-:W-:Y:S09]  /*c490*/  F2FP.F16.F32.PACK_AB R36, R180, R178 ;  /* 0x000000b2b424723e */ /* 0x008ff200000000ff */
[----:B------:R3:W-:Y:S01]  /*c4a0*/  MUFU.EX2 R143, R10 ;  /* 0x0000000a008f7308 */ /* 0x0007e20000000800 */
[----:B-1----:R-:W-:Y:S09]  /*c4b0*/  F2FP.F16.F32.PACK_AB R37, R182, R179 ;  /* 0x000000b3b625723e */ /* 0x002ff200000000ff */
[----:B------:R1:W-:Y:S01]  /*c4c0*/  MUFU.EX2 R177, R11 ;  /* 0x0000000b00b17308 */ /* 0x0003e20000000800 */
[-C--:B------:R-:W-:Y:S09]  /*c4d0*/  HMMA.16816.F32 R4, R36, R24.reuse, R4 ;  /* 0x000000182404723c */ /* 0x080ff20000001804 */
[----:B------:R5:W-:Y:S02]  /*c4e0*/  MUFU.EX2 R187, R14 ;  /* 0x0000000e00bb7308 */ /* 0x000be40000000800 */
[C---:B---3--:R-:W-:Y:S08]  /*c4f0*/  FMUL.FTZ R10, R3.reuse, R146 ;  /* 0x00000092030a7220 */ /* 0x048ff00000410000 */
[----:B------:R3:W-:Y:S01]  /*c500*/  MUFU.EX2 R207, R15 ;  /* 0x0000000f00cf7308 */ /* 0x0007e20000000800 */
[C---:B-1----:R-:W-:Y:S09]  /*c510*/  FMUL.FTZ R11, R3.reuse, R147 ;  /* 0x00000093030b7220 */ /* 0x042ff20000410000 */
[----:B------:R4:W-:Y:S01]  /*c520*/  MUFU.EX2 R142, R8 ;  /* 0x00000008008e7308 */ /* 0x0009e20000000800 */
[C---:B-----5:R-:W-:Y:S09]  /*c530*/  FMUL.FTZ R14, R3.reuse, R158 ;  /* 0x0000009e030e7220 */ /* 0x060ff20000410000 */
[----:B------:R1:W-:Y:S01]  /*c540*/  MUFU.EX2 R176, R9 ;  /* 0x0000000900b07308 */ /* 0x0003e20000000800 */
[----:B---3--:R-:W-:Y:S09]  /*c550*/  FMUL.FTZ R15, R3, R159 ;  /* 0x0000009f030f7220 */ /* 0x008ff20000410000 */
[----:B------:R3:W-:Y:S01]  /*c560*/  MUFU.EX2 R185, R12 ;  /* 0x0000000c00b97308 */ /* 0x0007e20000000800 */
[C---:B----4-:R-:W-:Y:S09]  /*c570*/  FMUL.FTZ R8, R0.reuse, R144 ;  /* 0x0000009000087220 */ /* 0x050ff20000410000 */
[----:B------:R4:W5:Y:S01]  /*c580*/  MUFU.EX2 R205, R13 ;  /* 0x0000000d00cd7308 */ /* 0x0009620000000800 */
[C---:B-1----:R-:W-:Y:S09]  /*c590*/  FMUL.FTZ R9, R0.reuse, R145 ;  /* 0x0000009100097220 */ /* 0x042ff20000410000 */
[----:B------:R5:W-:Y:S01]  /*c5a0*/  MUFU.EX2 R214, R42 ;  /* 0x0000002a00d67308 */ /* 0x000be20000000800 */
[C---:B---3--:R-:W-:Y:S09]  /*c5b0*/  FMUL.FTZ R12, R0.reuse, R156 ;  /* 0x0000009c000c7220 */ /* 0x048ff20000410000 */
[----:B------:R1:W-:Y:S01]  /*c5c0*/  MUFU.EX2 R224, R43 ;  /* 0x0000002b00e07308 */ /* 0x0003e20000000800 */
[----:B----4-:R-:W-:Y:S09]  /*c5d0*/  FMUL.FTZ R13, R0, R157 ;  /* 0x0000009d000d7220 */ /* 0x010ff20000410000 */
[----:B------:R3:W-:Y:S01]  /*c5e0*/  MUFU.EX2 R209, R40 ;  /* 0x0000002800d17308 */ /* 0x0007e20000000800 */
[----:B-----5:R-:W-:Y:S09]  /*c5f0*/  F2FP.F16.F32.PACK_AB R42, R205, R185 ;  /* 0x000000b9cd2a723e */ /* 0x020ff200000000ff */
[----:B------:R4:W-:Y:S01]  /*c600*/  MUFU.EX2 R222, R41 ;  /* 0x0000002900de7308 */ /* 0x0009e20000000800 */
[----:B-1----:R-:W-:Y:S09]  /*c610*/  F2FP.F16.F32.PACK_AB R43, R207, R187 ;  /* 0x000000bbcf2b723e */ /* 0x002ff200000000ff */
[----:B------:R-:W-:Y:S01]  /*c620*/  MUFU.EX2 R241, R51 ;  /* 0x0000003300f17308 */ /* 0x000fe20000000800 */
[----:B---3--:R-:W-:Y:S09]  /*c630*/  F2FP.F16.F32.PACK_AB R40, R176, R142 ;  /* 0x0000008eb028723e */ /* 0x008ff200000000ff */
[----:B------:R-:W-:Y:S01]  /*c640*/  MUFU.EX2 R237, R48 ;  /* 0x0000003000ed7308 */ /* 0x000fe20000000800 */
[----:B----4-:R-:W-:Y:S09]  /*c650*/  F2FP.F16.F32.PACK_AB R41, R177, R143 ;  /* 0x0000008fb129723e */ /* 0x010ff200000000ff */
[----:B------:R1:W-:Y:S01]  /*c660*/  MUFU.EX2 R240, R49 ;  /* 0x0000003100f07308 */ /* 0x0003e20000000800 */
[C---:B------:R-:W-:Y:S06]  /*c670*/  HMMA.16816.F32 R8, R40.reuse, R24, R8 ;  /* 0x000000182808723c */ /* 0x040fec0000001808 */
[-C--:B------:R-:W-:Y:S03]  /*c680*/  HMMA.16816.F32 R12, R40, R26.reuse, R12 ;  /* 0x0000001a280c723c */ /* 0x080fe6000000180c */
[----:B------:R3:W-:Y:S02]  /*c690*/  MUFU.EX2 R191, R22 ;  /* 0x0000001600bf7308 */ /* 0x0007e40000000800 */
[C---:B------:R-:W-:Y:S01]  /*c6a0*/  FMUL.FTZ R24, R0.reuse, R164 ;  /* 0x000000a400187220 */ /* 0x040fe20000410000 */
[C---:B------:R-:W-:Y:S07]  /*c6b0*/  HMMA.16816.F32 R16, R36.reuse, R26, R16 ;  /* 0x0000001a2410723c */ /* 0x040fee0000001810 */
[----:B------:R4:W5:Y:S01]  /*c6c0*/  MUFU.EX2 R210, R23 ;  /* 0x0000001700d27308 */ /* 0x0009620000000800 */
[----:B-1----:R-:W1:Y:S03]  /*c6d0*/  LDSM.16.MT88.4 R48, [R193+0x4400] ;  /* 0x00440000c130783b */ /* 0x002e660000004200 */
[----:B------:R-:W-:Y:S01]  /*c6e0*/  FMUL.FTZ R25, R0, R165 ;  /* 0x000000a500197220 */ /* 0x000fe20000410000 */
[C---:B------:R-:W-:Y:S01]  /*c6f0*/  FMUL.FTZ R26, R3.reuse, R166 ;  /* 0x000000a6031a7220 */ /* 0x040fe20000410000 */
[----:B------:R-:W-:Y:S04]  /*c700*/  FMUL.FTZ R27, R3, R167 ;  /* 0x000000a7031b7220 */ /* 0x000fe80000410000 */
[----:B------:R2:W-:Y:S01]  /*c710*/  MUFU.EX2 R189, R20 ;  /* 0x0000001400bd7308 */ /* 0x0005e20000000800 */
[C---:B---3--:R-:W-:Y:S09]  /*c720*/  FMUL.FTZ R22, R137.reuse, R162 ;  /* 0x000000a289167220 */ /* 0x048ff20000410000 */
[----:B------:R3:W5:Y:S01]  /*c730*/  MUFU.EX2 R206, R21 ;  /* 0x0000001500ce7308 */ /* 0x0007620000000800 */
[----:B----4-:R-:W-:Y:S09]  /*c740*/  FMUL.FTZ R23, R137, R163 ;  /* 0x000000a389177220 */ /* 0x010ff20000410000 */
[----:B------:R4:W-:Y:S01]  /*c750*/  MUFU.EX2 R190, R30 ;  /* 0x0000001e00be7308 */ /* 0x0009e20000000800 */
[C---:B--2---:R-:W-:Y:S09]  /*c760*/  FMUL.FTZ R20, R134.reuse, R160 ;  /* 0x000000a086147220 */ /* 0x044ff20000410000 */
[----:B------:R2:W-:Y:S01]  /*c770*/  MUFU.EX2 R215, R31 ;  /* 0x0000001f00d77308 */ /* 0x0005e20000000800 */
[----:B---3--:R-:W-:Y:S09]  /*c780*/  FMUL.FTZ R21, R134, R161 ;  /* 0x000000a186157220 */ /* 0x008ff20000410000 */
[----:B------:R3:W-:Y:S01]  /*c790*/  MUFU.EX2 R188, R28 ;  /* 0x0000001c00bc7308 */ /* 0x0007e20000000800 */
[-C--:B------:R-:W-:Y:S03]  /*c7a0*/  HMMA.16816.F32 R20, R36, R44.reuse, R20 ;  /* 0x0000002c2414723c */ /* 0x080fe60000001814 */
[C---:B----4-:R-:W-:Y:S03]  /*c7b0*/  FMUL.FTZ R30, R3.reuse, R174 ;  /* 0x000000ae031e7220 */ /* 0x050fe60000410000 */
[C---:B------:R-:W-:Y:S03]  /*c7c0*/  HMMA.16816.F32 R24, R40.reuse, R44, R24 ;  /* 0x0000002c2818723c */ /* 0x040fe60000001818 */
[----:B------:R4:W-:Y:S02]  /*c7d0*/  MUFU.EX2 R211, R29 ;  /* 0x0000001d00d37308 */ /* 0x0009e40000000800 */
[C---:B--2---:R-:W-:Y:S01]  /*c7e0*/  FMUL.FTZ R31, R3.reuse, R175 ;  /* 0x000000af031f7220 */ /* 0x044fe20000410000 */
[----:B------:R-:W-:Y:S07]  /*c7f0*/  FFMA.FTZ R3, R3, R250, R143 ;  /* 0x000000fa03037223 */ /* 0x000fee000001008f */
[----:B------:R-:W-:Y:S01]  /*c800*/  MUFU.EX2 R244, R66 ;  /* 0x0000004200f47308 */ /* 0x000fe20000000800 */
[C---:B---3--:R-:W-:Y:S01]  /*c810*/  FMUL.FTZ R28, R0.reuse, R172 ;  /* 0x000000ac001c7220 */ /* 0x048fe20000410000 */
[----:B------:R-:W-:Y:S04]  /*c820*/  FADD.FTZ R3, R177, R3 ;  /* 0x00000003b1037221 */ /* 0x000fe80000010000 */
[----:B------:R-:W-:Y:S04]  /*c830*/  FADD.FTZ R3, R187, R3 ;  /* 0x00000003bb037221 */ /* 0x000fe80000010000 */
[----:B------:R-:W-:Y:S01]  /*c840*/  MUFU.EX2 R245, R67 ;  /* 0x0000004300f57308 */ /* 0x000fe20000000800 */
[C---:B----4-:R-:W-:Y:S01]  /*c850*/  FMUL.FTZ R29, R0.reuse, R173 ;  /* 0x000000ad001d7220 */ /* 0x050fe20000410000 */
[----:B------:R-:W-:Y:S01]  /*c860*/  FFMA.FTZ R0, R0, R249, R142 ;  /* 0x000000f900007223 */ /* 0x000fe2000001008e */
[----:B------:R-:W-:Y:S04]  /*c870*/  FADD.FTZ R3, R207, R3 ;  /* 0x00000003cf037221 */ /* 0x000fe80000010000 */
[----:B------:R-:W-:Y:S03]  /*c880*/  FADD.FTZ R3, R183, R3 ;  /* 0x00000003b7037221 */ /* 0x000fe60000010000 */
[----:B------:R-:W-:Y:S01]  /*c890*/  MUFU.EX2 R234, R54 ;  /* 0x0000003600ea7308 */ /* 0x000fe20000000800 */
[-C--:B------:R-:W-:Y:S03]  /*c8a0*/  HMMA.16816.F32 R28, R40, R46.reuse, R28 ;  /* 0x0000002e281c723c */ /* 0x080fe6000000181c */
[----:B------:R-:W-:Y:S06]  /*c8b0*/  FADD.FTZ R3, R186, R3 ;  /* 0x00000003ba037221 */ /* 0x000fec0000010000 */
[----:B------:R-:W-:Y:S02]  /*c8c0*/  MUFU.EX2 R238, R55 ;  /* 0x0000003700ee7308 */ /* 0x000fe40000000800 */
[----:B-----5:R-:W-:Y:S02]  /*c8d0*/  F2FP.F16.F32.PACK_AB R41, R210, R191 ;  /* 0x000000bfd229723e */ /* 0x020fe400000000ff */
[----:B------:R-:W-:Y:S06]  /*c8e0*/  F2FP.F16.F32.PACK_AB R40, R206, R189 ;  /* 0x000000bdce28723e */ /* 0x000fec00000000ff */
[----:B------:R-:W-:Y:S10]  /*c8f0*/  MUFU.EX2 R66, R52 ;  /* 0x0000003400427308 */ /* 0x000ff40000000800 */
[----:B------:R2:W-:Y:S10]  /*c900*/  MUFU.EX2 R67, R53 ;  /* 0x0000003500437308 */ /* 0x0005f40000000800 */
        /* <DEDUP_REMOVED lines=8> */
[----:B------:R-:W-:Y:S04]  /*c990*/  FFMA.FTZ R137, R137, R248, R179 ;  /* 0x000000f889897223 */ /* 0x000fe800000100b3 */
[----:B------:R-:W-:Y:S03]  /*c9a0*/  FADD.FTZ R137, R182, R137 ;  /* 0x00000089b6897221 */ /* 0x000fe60000010000 */
[----:B------:R-:W-:Y:S01]  /*c9b0*/  MUFU.EX2 R243, R64 ;  /* 0x0000004000f37308 */ /* 0x000fe20000000800 */
[C---:B-1----:R-:W-:Y:S09]  /*c9c0*/  FMUL.FTZ R32, R134.reuse, R168 ;  /* 0x000000a886207220 */ /* 0x042ff20000410000 */
[----:B------:R-:W-:Y:S01]  /*c9d0*/  MUFU.EX2 R246, R65 ;  /* 0x0000004100f67308 */ /* 0x000fe20000000800 */
[----:B---3--:R-:W-:Y:S01]  /*c9e0*/  FMUL.FTZ R33, R134, R169 ;  /* 0x000000a986217220 */ /* 0x008fe20000410000 */
        /* <DEDUP_REMOVED lines=9> */
[----:B------:R-:W3:Y:S01]  /*ca80*/  MUFU.EX2 R64, R58 ;  /* 0x0000003a00407308 */ /* 0x000ee20000000800 */
[----:B------:R-:W-:Y:S02]  /*ca90*/  F2FP.F16.F32.PACK_AB R36, R184, R181 ;  /* 0x000000b5b824723e */ /* 0x000fe400000000ff */
[----:B------:R-:W-:Y:S07]  /*caa0*/  F2FP.F16.F32.PACK_AB R38, R211, R188 ;  /* 0x000000bcd326723e */ /* 0x000fee00000000ff */
[----:B------:R-:W4:Y:S01]  /*cab0*/  MUFU.EX2 R63, R63 ;  /* 0x0000003f003f7308 */ /* 0x000f220000000800 */
[C---:B------:R-:W-:Y:S09]  /*cac0*/  HMMA.16816.F32 R8, R36.reuse, R48, R8 ;  /* 0x000000302408723c */ /* 0x040ff20000001808 */
[----:B------:R5:W-:Y:S01]  /*cad0*/  MUFU.EX2 R59, R56 ;  /* 0x00000038003b7308 */ /* 0x000be20000000800 */
[-C--:B------:R-:W-:Y:S06]  /*cae0*/  HMMA.16816.F32 R12, R36, R50.reuse, R12 ;  /* 0x00000032240c723c */ /* 0x080fec000000180c */
[C---:B------:R-:W-:Y:S03]  /*caf0*/  HMMA.16816.F32 R16, R40.reuse, R50, R16 ;  /* 0x000000322810723c */ /* 0x040fe60000001810 */
[----:B------:R3:W4:Y:S01]  /*cb00*/  MUFU.EX2 R62, R57 ;  /* 0x00000039003e7308 */ /* 0x0007220000000800 */
[----:B------:R-:W4:Y:S02]  /*cb10*/  LDSM.16.MT88.4 R48, [R194+0x4800] ;  /* 0x00480000c230783b */ /* 0x000f240000004200 */
[-C--:B--2---:R-:W-:Y:S07]  /*cb20*/  HMMA.16816.F32 R20, R40, R52.reuse, R20 ;  /* 0x000000342814723c */ /* 0x084fee0000001814 */
[----:B------:R-:W-:Y:S01]  /*cb30*/  MUFU.EX2 R60, R60 ;  /* 0x0000003c003c7308 */ /* 0x000fe20000000800 */
[----:B-----5:R-:W-:Y:S01]  /*cb40*/  FADD.FTZ R56, R180, R134 ;  /* 0x00000086b4387221 */ /* 0x020fe20000010000 */
[C---:B------:R-:W-:Y:S08]  /*cb50*/  HMMA.16816.F32 R24, R36.reuse, R52, R24 ;  /* 0x000000342418723c */ /* 0x040ff00000001818 */
[----:B------:R-:W2:Y:S01]  /*cb60*/  MUFU.EX2 R61, R61 ;  /* 0x0000003d003d7308 */ /* 0x000ea20000000800 */
[-C--:B------:R-:W-:Y:S03]  /*cb70*/  HMMA.16816.F32 R28, R36, R54.reuse, R28 ;  /* 0x00000036241c723c */ /* 0x080fe6000000181c */
[----:B---3--:R-:W-:Y:S03]  /*cb80*/  FADD.FTZ R57, R176, R0 ;  /* 0x00000000b0397221 */ /* 0x008fe60000010000 */
[----:B------:R-:W-:Y:S03]  /*cb90*/  HMMA.16816.F32 R32, R40, R54, R32 ;  /* 0x000000362820723c */ /* 0x000fe60000001820 */
[----:B------:R-:W-:Y:S01]  /*cba0*/  MUFU.EX2 R70, R70 ;  /* 0x0000004600467308 */ /* 0x000fe20000000800 */
[----:B------:R-:W3:Y:S01]  /*cbb0*/  LDSM.16.MT88.4 R52, [R193+0x4c00] ;  /* 0x004c0000c134783b */ /* 0x000ee20000004200 */
[----:B------:R-:W-:Y:S01]  /*cbc0*/  F2FP.F16.F32.PACK_AB R37, R235, R230 ;  /* 0x000000e6eb25723e */ /* 0x000fe200000000ff */
[----:B------:R-:W-:Y:S01]  /*cbd0*/  FADD.FTZ R57, R185, R57 ;  /* 0x00000039b9397221 */ /* 0x000fe20000010000 */
[----:B------:R-:W-:Y:S01]  /*cbe0*/  F2FP.F16.F32.PACK_AB R39, R241, R239 ;  /* 0x000000eff127723e */ /* 0x000fe200000000ff */
[----:B------:R-:W-:Y:S05]  /*cbf0*/  FADD.FTZ R0, R216, R137 ;  /* 0x00000089d8007221 */ /* 0x000fea0000010000 */
[----:B------:R-:W5:Y:S01]  /*cc00*/  MUFU.EX2 R71, R71 ;  /* 0x0000004700477308 */ /* 0x000f620000000800 */
[----:B------:R-:W-:Y:S01]  /*cc10*/  F2FP.F16.F32.PACK_AB R36, R233, R223 ;  /* 0x000000dfe924723e */ /* 0x000fe200000000ff */
[----:B------:R-:W-:Y:S01]  /*cc20*/  FADD.FTZ R56, R208, R56 ;  /* 0x00000038d0387221 */ /* 0x000fe20000010000 */
[----:B------:R-:W-:Y:S02]  /*cc30*/  F2FP.F16.F32.PACK_AB R38, R240, R237 ;  /* 0x000000edf026723e */ /* 0x000fe400000000ff */
[----:B------:R-:W-:Y:S05]  /*cc40*/  F2FP.F16.F32.PACK_AB R41, R224, R214 ;  /* 0x000000d6e029723e */ /* 0x000fea00000000ff */
[----:B------:R-:W-:Y:S01]  /*cc50*/  MUFU.EX2 R82, R82 ;  /* 0x0000005200527308 */ /* 0x000fe20000000800 */
[----:B------:R-:W-:Y:S01]  /*cc60*/  F2FP.F16.F32.PACK_AB R43, R236, R231 ;  /* 0x000000e7ec2b723e */ /* 0x000fe200000000ff */
[-C--:B-1----:R-:W-:Y:S08]  /*cc70*/  HMMA.16816.F32 R4, R36, R44.reuse, R4 ;  /* 0x0000002c2404723c */ /* 0x082ff00000001804 */
        /* <DEDUP_REMOVED lines=10> */
[----:B------:R-:W5:Y:S02]  /*cd20*/  LDSM.16.MT88.4 R44, [R194+0x4c00] ;  /* 0x004c0000c22c783b */ /* 0x000f640000004200 */
[-C--:B----4-:R-:W-:Y:S07]  /*cd30*/  HMMA.16816.F32 R20, R36, R48.reuse, R20 ;  /* 0x000000302414723c */ /* 0x090fee0000001814 */
[----:B------:R-:W4:Y:S01]  /*cd40*/  MUFU.EX2 R81, R81 ;  /* 0x0000005100517308 */ /* 0x000f220000000800 */
[C---:B------:R-:W-:Y:S09]  /*cd50*/  HMMA.16816.F32 R24, R40.reuse, R48, R24 ;  /* 0x000000302818723c */ /* 0x040ff20000001818 */
[----:B------:R-:W-:Y:S01]  /*cd60*/  MUFU.EX2 R74, R74 ;  /* 0x0000004a004a7308 */ /* 0x000fe20000000800 */
[-C--:B------:R-:W-:Y:S06]  /*cd70*/  HMMA.16816.F32 R28, R40, R50.reuse, R28 ;  /* 0x00000032281c723c */ /* 0x080fec000000181c */
[----:B------:R-:W-:Y:S03]  /*cd80*/  HMMA.16816.F32 R32, R36, R50, R32 ;  /* 0x000000322420723c */ /* 0x000fe60000001820 */
[----:B------:R-:W4:Y:S01]  /*cd90*/  MUFU.EX2 R75, R75 ;  /* 0x0000004b004b7308 */ /* 0x000f220000000800 */
[----:B------:R-:W4:Y:S01]  /*cda0*/  LDSM.16.MT88.4 R48, [R193+0x5000] ;  /* 0x00500000c130783b */ /* 0x000f220000004200 */
[----:B------:R-:W-:Y:S02]  /*cdb0*/  F2FP.F16.F32.PACK_AB R41, R65, R64 ;  /* 0x000000404129723e */ /* 0x000fe400000000ff */
[----:B------:R-:W-:Y:S06]  /*cdc0*/  F2FP.F16.F32.PACK_AB R37, R238, R234 ;  /* 0x000000eaee25723e */ /* 0x000fec00000000ff */
[----:B------:R-:W-:Y:S01]  /*cdd0*/  MUFU.EX2 R78, R78 ;  /* 0x0000004e004e7308 */ /* 0x000fe20000000800 */
[----:B------:R-:W-:Y:S02]  /*cde0*/  F2FP.F16.F32.PACK_AB R39, R245, R244 ;  /* 0x000000f4f527723e */ /* 0x000fe400000000ff */
[----:B------:R-:W-:Y:S02]  /*cdf0*/  F2FP.F16.F32.PACK_AB R36, R67, R66 ;  /* 0x000000424324723e */ /* 0x000fe400000000ff */
[----:B------:R-:W-:Y:S05]  /*ce00*/  F2FP.F16.F32.PACK_AB R38, R246, R243 ;  /* 0x000000f3f626723e */ /* 0x000fea00000000ff */
[----:B------:R-:W4:Y:S01]  /*ce10*/  MUFU.EX2 R79, R79 ;  /* 0x0000004f004f7308 */ /* 0x000f220000000800 */
[----:B------:R-:W-:Y:S02]  /*ce20*/  F2FP.F16.F32.PACK_AB R43, R63, R242 ;  /* 0x000000f23f2b723e */ /* 0x000fe400000000ff */
[----:B------:R-:W-:Y:S01]  /*ce30*/  F2FP.F16.F32.PACK_AB R40, R62, R59 ;  /* 0x0000003b3e28723e */ /* 0x000fe200000000ff */
[-C--:B---3--:R-:W-:Y:S06]  /*ce40*/  HMMA.16816.F32 R4, R36, R52.reuse, R4 ;  /* 0x000000342404723c */ /* 0x088fec0000001804 */
[----:B------:R-:W-:Y:S01]  /*ce50*/  MUFU.EX2 R72, R72 ;  /* 0x0000004800487308 */ /* 0x000fe20000000800 */
[----:B--2---:R-:W-:Y:S09]  /*ce60*/  F2FP.F16.F32.PACK_AB R42, R61, R60 ;  /* 0x0000003c3d2a723e */ /* 0x004ff200000000ff */
[----:B------:R-:W2:Y:S01]  /*ce70*/  MUFU.EX2 R73, R73 ;  /* 0x0000004900497308 */ /* 0x000ea20000000800 */
[C---:B------:R-:W-:Y:S06]  /*ce80*/  HMMA.16816.F32 R8, R40.reuse, R52, R8 ;  /* 0x000000342808723c */ /* 0x040fec0000001808 */
[-C--:B------:R-:W-:Y:S03]  /*ce90*/  HMMA.16816.F32 R12, R40, R54.reuse, R12 ;  /* 0x00000036280c723c */ /* 0x080fe6000000180c */
[----:B------:R-:W-:Y:S03]  /*cea0*/  MUFU.EX2 R76, R76 ;  /* 0x0000004c004c7308 */ /* 0x000fe60000000800 */
[C---:B------:R-:W-:Y:S01]  /*ceb0*/  HMMA.16816.F32 R16, R36.reuse, R54, R16 ;  /* 0x000000362410723c */ /* 0x040fe20000001810 */
[----:B------:R-:W3:Y:S06]  /*cec0*/  LDSM.16.MT88.4 R52, [R194+0x5000] ;  /* 0x00500000c234783b */ /* 0x000eec0000004200 */
[----:B------:R-:W2:Y:S01]  /*ced0*/  MUFU.EX2 R77, R77 ;  /* 0x0000004d004d7308 */ /* 0x000ea20000000800 */
[-C--:B-----5:R-:W-:Y:S09]  /*cee0*/  HMMA.16816.F32 R20, R36, R44.reuse, R20 ;  /* 0x0000002c2414723c */ /* 0x0a0ff20000001814 */
[----:B------:R-:W-:Y:S01]  /*cef0*/  MUFU.EX2 R86, R86 ;  /* 0x0000005600567308 */ /* 0x000fe20000000800 */
[C---:B------:R-:W-:Y:S06]  /*cf00*/  HMMA.16816.F32 R24, R40.reuse, R44, R24 ;  /* 0x0000002c2818723c */ /* 0x040fec0000001818 */
[-C--:B------:R-:W-:Y:S03]  /*cf10*/  HMMA.16816.F32 R28, R40, R46.reuse, R28 ;  /* 0x0000002e281c723c */ /* 0x080fe6000000181c */
[----:B------:R-:W5:Y:S03]  /*cf20*/  MUFU.EX2 R87, R87 ;  /* 0x0000005700577308 */ /* 0x000f660000000800 */
[----:B------:R-:W-:Y:S01]  /*cf30*/  HMMA.16816.F32 R32, R36, R46, R32 ;  /* 0x0000002e2420723c */ /* 0x000fe20000001820 */
[----:B------:R-:W5:Y:S06]  /*cf40*/  LDSM.16.MT88.4 R44, [R193+0x5400] ;  /* 0x00540000c12c783b */ /* 0x000f6c0000004200 */
[----:B------:R-:W-:Y:S01]  /*cf50*/  MUFU.EX2 R98, R98 ;  /* 0x0000006200627308 */ /* 0x000fe20000000800 */
[----:B------:R-:W-:Y:S03]  /*cf60*/  F2FP.F16.F32.PACK_AB R41, R71, R70 ;  /* 0x000000464729723e */ /* 0x000fe600000000ff */
[----:B-1----:R-:W-:Y:S06]  /*cf70*/  F2FP.F16.F32.PACK_AB R43, R83, R82 ;  /* 0x00000052532b723e */ /* 0x002fec00000000ff */
[----:B------:R-:W1:Y:S01]  /*cf80*/  MUFU.EX2 R99, R99 ;  /* 0x0000006300637308 */ /* 0x000e620000000800 */
[----:B------:R-:W-:Y:S02]  /*cf90*/  F2FP.F16.F32.PACK_AB R40, R69, R68 ;  /* 0x000000444528723e */ /* 0x000fe400000000ff */
[----:B----4-:R-:W-:Y:S02]  /*cfa0*/  F2FP.F16.F32.PACK_AB R42, R81, R80 ;  /* 0x00000050512a723e */ /* 0x010fe400000000ff */
[----:B------:R-:W-:Y:S02]  /*cfb0*/  F2FP.F16.F32.PACK_AB R37, R75, R74 ;  /* 0x0000004a4b25723e */ /* 0x000fe400000000ff */
[----:B------:R-:W-:Y:S03]  /*cfc0*/  F2FP.F16.F32.PACK_AB R39, R79, R78 ;  /* 0x0000004e4f27723e */ /* 0x000fe600000000ff */
[----:B------:R-:W-:Y:S01]  /*cfd0*/  MUFU.EX2 R84, R84 ;  /* 0x0000005400547308 */ /* 0x000fe20000000800 */
[----:B--2---:R-:W-:Y:S01]  /*cfe0*/  F2FP.F16.F32.PACK_AB R36, R73, R72 ;  /* 0x000000484924723e */ /* 0x004fe200000000ff */
[-C--:B------:R-:W-:Y:S05]  /*cff0*/  HMMA.16816.F32 R4, R40, R48.reuse, R4 ;  /* 0x000000302804723c */ /* 0x080fea0000001804 */
[----:B------:R-:W-:Y:S03]  /*d000*/  F2FP.F16.F32.PACK_AB R38, R77, R76 ;  /* 0x0000004c4d26723e */ /* 0x000fe600000000ff */
[----:B------:R-:W2:Y:S04]  /*d010*/  MUFU.EX2 R85, R85 ;  /* 0x0000005500557308 */ /* 0x000ea80000000800 */
[C---:B------:R-:W-:Y:S06]  /*d020*/  HMMA.16816.F32 R8, R36.reuse, R48, R8 ;  /* 0x000000302408723c */ /* 0x040fec0000001808 */
[----:B------:R-:W-:Y:S01]  /*d030*/  MUFU.EX2 R96, R96 ;  /* 0x0000006000607308 */ /* 0x000fe20000000800 */
[-C--:B------:R-:W-:Y:S09]  /*d040*/  HMMA.16816.F32 R12, R36, R50.reuse, R12 ;  /* 0x00000032240c723c */ /* 0x080ff2000000180c */
[----:B------:R-:W4:Y:S02]  /*d050*/  MUFU.EX2 R97, R97 ;  /* 0x0000006100617308 */ /* 0x000f240000000800 */
[----:B------:R-:W-:Y:S01]  /*d060*/  FADD.FTZ R48, R219, R0 ;  /* 0x00000000db307221 */ /* 0x000fe20000010000 */
[C---:B------:R-:W-:Y:S04]  /*d070*/  HMMA.16816.F32 R16, R40.reuse, R50, R16 ;  /* 0x000000322810723c */ /* 0x040fe80000001810 */
[----:B------:R-:W-:Y:S03]  /*d080*/  FADD.FTZ R0, R205, R57 ;  /* 0x00000039cd007221 */ /* 0x000fe60000010000 */
[----:B------:R-:W-:Y:S01]  /*d090*/  MUFU.EX2 R90, R90 ;  /* 0x0000005a005a7308 */ /* 0x000fe20000000800 */
[-C--:B---3--:R-:W-:Y:S03]  /*d0a0*/  HMMA.16816.F32 R20, R40, R52.reuse, R20 ;  /* 0x000000342814723c */ /* 0x088fe60000001814 */
[----:B------:R-:W-:Y:S01]  /*d0b0*/  FADD.FTZ R48, R191, R48 ;  /* 0x00000030bf307221 */ /* 0x000fe20000010000 */
[----:B------:R-:W-:Y:S02]  /*d0c0*/  FADD.FTZ R49, R217, R56 ;  /* 0x00000038d9317221 */ /* 0x000fe40000010000 */
[C---:B------:R-:W-:Y:S03]  /*d0d0*/  HMMA.16816.F32 R24, R36.reuse, R52, R24 ;  /* 0x000000342418723c */ /* 0x040fe60000001818 */
[----:B------:R-:W3:Y:S02]  /*d0e0*/  MUFU.EX2 R91, R91 ;  /* 0x0000005b005b7308 */ /* 0x000ee40000000800 */
[----:B------:R-:W-:Y:S01]  /*d0f0*/  FADD.FTZ R49, R189, R49 ;  /* 0x00000031bd317221 */ /* 0x000fe20000010000 */
[-C--:B------:R-:W-:Y:S07]  /*d100*/  HMMA.16816.F32 R28, R36, R54.reuse, R28 ;  /* 0x00000036241c723c */ /* 0x080fee000000181c */
[----:B------:R-:W-:Y:S01]  /*d110*/  MUFU.EX2 R94, R94 ;  /* 0x0000005e005e7308 */ /* 0x000fe20000000800 */
[----:B------:R-:W-:Y:S01]  /*d120*/  FADD.FTZ R49, R206, R49 ;  /* 0x00000031ce317221 */ /* 0x000fe20000010000 */
[----:B------:R-:W-:Y:S08]  /*d130*/  HMMA.16816.F32 R32, R40, R54, R32 ;  /* 0x000000362820723c */ /* 0x000ff00000001820 */
[----:B------:R-:W3:Y:S03]  /*d140*/  MUFU.EX2 R95, R95 ;  /* 0x0000005f005f7308 */ /* 0x000ee60000000800 */
[----:B------:R-:W-:Y:S01]  /*d150*/  FADD.FTZ R56, R181, R0 ;  /* 0x00000000b5387221 */ /* 0x000fe20000010000 */
[----:B------:R-:W-:Y:S01]  /*d160*/  FADD.FTZ R0, R210, R48 ;  /* 0x00000030d2007221 */ /* 0x000fe20000010000 */
[----:B-----5:R-:W-:Y:S02]  /*d170*/  F2FP.F16.F32.PACK_AB R37, R87, R86 ;  /* 0x000000565725723e */ /* 0x020fe400000000ff */
[----:B------:R-:W-:Y:S01]  /*d180*/  FADD.FTZ R48, R184, R56 ;  /* 0x00000038b8307221 */ /* 0x000fe20000010000 */
[----:B------:R-:W-:Y:S02]  /*d190*/  FADD.FTZ R56, R190, R3 ;  /* 0x00000003be387221 */ /* 0x000fe40000010000 */
[----:B------:R-:W-:Y:S01]  /*d1a0*/  MUFU.EX2 R88, R88 ;  /* 0x0000005800587308 */ /* 0x000fe20000000800 */
[----:B------:R-:W-:Y:S01]  /*d1b0*/  FADD.FTZ R3, R212, R49 ;  /* 0x00000031d4037221 */ /* 0x000fe20000010000 */
[----:B------:R-:W-:Y:S01]  /*d1c0*/  FADD.FTZ R57, R188, R48 ;  /* 0x00000030bc397221 */ /* 0x000fe20000010000 */
[----:B-1----:R-:W-:Y:S01]  /*d1d0*/  F2FP.F16.F32.PACK_AB R39, R99, R98 ;  /* 0x000000626327723e */ /* 0x002fe200000000ff */
[----:B------:R-:W1:Y:S01]  /*d1e0*/  LDSM.16.MT88.4 R48, [R194+0x5400] ;  /* 0x00540000c230783b */ /* 0x000e620000004200 */
[----:B------:R-:W-:Y:S01]  /*d1f0*/  FADD.FTZ R52, R220, R3 ;  /* 0x00000003dc347221 */ /* 0x000fe20000010000 */
[----:B--2---:R-:W-:Y:S01]  /*d200*/  F2FP.F16.F32.PACK_AB R36, R85, R84 ;  /* 0x000000545524723e */ /* 0x004fe200000000ff */
[----:B------:R-:W-:Y:S03]  /*d210*/  FADD.FTZ R56, R215, R56 ;  /* 0x00000038d7387221 */ /* 0x000fe60000010000 */
[----:B------:R-:W2:Y:S01]  /*d220*/  MUFU.EX2 R89, R89 ;  /* 0x0000005900597308 */ /* 0x000ea20000000800 */
[----:B----4-:R-:W-:Y:S01]  /*d230*/  F2FP.F16.F32.PACK_AB R38, R97, R96 ;  /* 0x000000606126723e */ /* 0x010fe200000000ff */
[----:B------:R-:W-:Y:S01]  /*d240*/  FADD.FTZ R57, R211, R57 ;  /* 0x00000039d3397221 */ /* 0x000fe20000010000 */
[----:B---3--:R-:W-:Y:S01]  /*d250*/  F2FP.F16.F32.PACK_AB R41, R91, R90 ;  /* 0x0000005a5b29723e */ /* 0x008fe200000000ff */
[----:B------:R-:W-:Y:S01]  /*d260*/  FADD.FTZ R3, R214, R56 ;  /* 0x00000038d6037221 */ /* 0x000fe20000010000 */
[----:B------:R-:W-:Y:S01]  /*d270*/  FADD.FTZ R56, R223, R52 ;  /* 0x00000034df387221 */ /* 0x000fe20000010000 */
[----:B------:R-:W-:Y:S01]  /*d280*/  F2FP.F16.F32.PACK_AB R43, R95, R94 ;  /* 0x0000005e5f2b723e */ /* 0x000fe200000000ff */
[----:B------:R-:W3:Y:S03]  /*d290*/  LDSM.16.MT88.4 R52, [R193+0x5800] ;  /* 0x00580000c134783b */ /* 0x000ee60000004200 */
[----:B------:R-:W-:Y:S01]  /*d2a0*/  MUFU.EX2 R92, R92 ;  /* 0x0000005c005c7308 */ /* 0x000fe20000000800 */
[-C--:B------:R-:W-:Y:S05]  /*d2b0*/  HMMA.16816.F32 R4, R36, R44.reuse, R4 ;  /* 0x0000002c2404723c */ /* 0x080fea0000001804 */
[----:B------:R-:W-:Y:S01]  /*d2c0*/  FADD.FTZ R57, R209, R57 ;  /* 0x00000039d1397221 */ /* 0x000fe20000010000 */
[----:B------:R-:W-:Y:S03]  /*d2d0*/  FADD.FTZ R3, R224, R3 ;  /* 0x00000003e0037221 */ /* 0x000fe60000010000 */
[----:B------:R-:W4:Y:S02]  /*d2e0*/  MUFU.EX2 R93, R93 ;  /* 0x0000005d005d7308 */ /* 0x000f240000000800 */
[----:B--2---:R-:W-:Y:S01]  /*d2f0*/  F2FP.F16.F32.PACK_AB R40, R89, R88 ;  /* 0x000000585928723e */ /* 0x004fe200000000ff */
[----:B------:R-:W-:Y:S07]  /*d300*/  FADD.FTZ R0, R218, R0 ;  /* 0x00000000da007221 */ /* 0x000fee0000010000 */
[----:B------:R2:W-:Y:S01]  /*d310*/  MUFU.EX2 R58, R2 ;  /* 0x00000002003a7308 */ /* 0x0005e20000000800 */
[----:B------:R-:W-:Y:S04]  /*d320*/  FADD.FTZ R0, R228, R0 ;  /* 0x00000000e4007221 */ /* 0x000fe80000010000 */
[----:B------:R-:W-:Y:S05]  /*d330*/  FADD.FTZ R0, R230, R0 ;  /* 0x00000000e6007221 */ /* 0x000fea0000010000 */
[----:B------:R-:W-:Y:S01]  /*d340*/  MUFU.EX2 R102, R102 ;  /* 0x0000006600667308 */ /* 0x000fe20000000800 */
[----:B----4-:R-:W-:Y:S09]  /*d350*/  F2FP.F16.F32.PACK_AB R42, R93, R92 ;  /* 0x0000005c5d2a723e */ /* 0x010ff200000000ff */
[----:B------:R-:W4:Y:S01]  /*d360*/  MUFU.EX2 R103, R103 ;  /* 0x0000006700677308 */ /* 0x000f220000000800 */
[C---:B------:R-:W-:Y:S04]  /*d370*/  HMMA.16816.F32 R8, R40.reuse, R44, R8 ;  /* 0x0000002c2808723c */ /* 0x040fe80000001808 */
[----:B--2---:R-:W-:Y:S02]  /*d380*/  FADD.FTZ R2, R231, R3 ;  /* 0x00000003e7027221 */ /* 0x004fe40000010000 */
[-C--:B------:R-:W-:Y:S03]  /*d390*/  HMMA.16816.F32 R12, R40, R46.reuse, R12 ;  /* 0x0000002e280c723c */ /* 0x080fe6000000180c */
[----:B------:R-:W-:Y:S02]  /*d3a0*/  MUFU.EX2 R114, R114 ;  /* 0x0000007200727308 */ /* 0x000fe40000000800 */
[----:B------:R-:W-:Y:S01]  /*d3b0*/  FADD.FTZ R45, R233, R56 ;  /* 0x00000038e92d7221 */ /* 0x000fe20000010000 */
[C---:B------:R-:W-:Y:S07]  /*d3c0*/  HMMA.16816.F32 R16, R36.reuse, R46, R16 ;  /* 0x0000002e2410723c */ /* 0x040fee0000001810 */
[----:B------:R-:W2:Y:S01]  /*d3d0*/  MUFU.EX2 R115, R115 ;  /* 0x0000007300737308 */ /* 0x000ea20000000800 */
[----:B------:R-:W-:Y:S03]  /*d3e0*/  FADD.FTZ R45, R237, R45 ;  /* 0x0000002ded2d7221 */ /* 0x000fe60000010000 */
[----:B------:R-:W-:Y:S01]  /*d3f0*/  FADD.FTZ R2, R236, R2 ;  /* 0x00000002ec027221 */ /* 0x000fe20000010000 */
[----:B------:R-:W-:Y:S01]  /*d400*/  FADD.FTZ R44, R235, R0 ;  /* 0x00000000eb2c7221 */ /* 0x000fe20000010000 */
[----:B------:R-:W-:Y:S01]  /*d410*/  FADD.FTZ R0, R222, R57 ;  /* 0x00000039de007221 */ /* 0x000fe20000010000 */
[-C--:B-1----:R-:W-:Y:S03]  /*d420*/  HMMA.16816.F32 R20, R36, R48.reuse, R20 ;  /* 0x000000302414723c */ /* 0x082fe60000001814 */
[----:B------:R-:W-:Y:S01]  /*d430*/  MUFU.EX2 R100, R100 ;  /* 0x0000006400647308 */ /* 0x000fe20000000800 */
[----:B------:R-:W-:Y:S01]  /*d440*/  FADD.FTZ R44, R239, R44 ;  /* 0x0000002cef2c7221 */ /* 0x000fe20000010000 */
[----:B------:R-:W-:Y:S01]  /*d450*/  FADD.FTZ R56, R64, R2 ;  /* 0x0000000240387221 */ /* 0x000fe20000010000 */
[----:B------:R-:W-:Y:S01]  /*d460*/  FADD.FTZ R3, R229, R0 ;  /* 0x00000000e5037221 */ /* 0x000fe20000010000 */
[C---:B------:R-:W-:Y:S06]  /*d470*/  HMMA.16816.F32 R24, R40.reuse, R48, R24 ;  /* 0x000000302818723c */ /* 0x040fec0000001818 */
[----:B------:R-:W1:Y:S01]  /*d480*/  MUFU.EX2 R101, R101 ;  /* 0x0000006500657308 */ /* 0x000e620000000800 */
[----:B------:R-:W-:Y:S01]  /*d490*/  FADD.FTZ R0, R241, R44 ;  /* 0x0000002cf1007221 */ /* 0x000fe20000010000 */
[----:B------:R-:W-:Y:S01]  /*d4a0*/  FADD.FTZ R44, R240, R45 ;  /* 0x0000002df02c7221 */ /* 0x000fe20000010000 */
[-C--:B------:R-:W-:Y:S03]  /*d4b0*/  HMMA.16816.F32 R28, R40, R50.reuse, R28 ;  /* 0x00000032281c723c */ /* 0x080fe6000000181c */
[----:B------:R-:W-:Y:S04]  /*d4c0*/  FADD.FTZ R2, R66, R44 ;  /* 0x0000002c42027221 */ /* 0x000fe80000010000 */
[----:B------:R-:W-:Y:S01]  /*d4d0*/  MUFU.EX2 R112, R112 ;  /* 0x0000007000707308 */ /* 0x000fe20000000800 */
[----:B------:R-:W5:Y:S01]  /*d4e0*/  LDSM.16.MT88.4 R44, [R194+0x5800] ;  /* 0x00580000c22c783b */ /* 0x000f620000004200 */
[----:B------:R-:W-:Y:S04]  /*d4f0*/  HMMA.16816.F32 R32, R36, R50, R32 ;  /* 0x000000322420723c */ /* 0x000fe80000001820 */
[----:B----4-:R-:W-:Y:S01]  /*d500*/  F2FP.F16.F32.PACK_AB R41, R103, R102 ;  /* 0x000000666729723e */ /* 0x010fe200000000ff */
[----:B------:R-:W-:Y:S03]  /*d510*/  FADD.FTZ R49, R67, R2 ;  /* 0x0000000243317221 */ /* 0x000fe60000010000 */
[----:B------:R-:W4:Y:S03]  /*d520*/  MUFU.EX2 R113, R113 ;  /* 0x0000007100717308 */ /* 0x000f260000000800 */
[----:B--2---:R-:W-:Y:S01]  /*d530*/  F2FP.F16.F32.PACK_AB R43, R115, R114 ;  /* 0x00000072732b723e */ /* 0x004fe200000000ff */
[----:B------:R-:W-:Y:S01]  /*d540*/  FADD.FTZ R3, R232, R3 ;  /* 0x00000003e8037221 */ /* 0x000fe20000010000 */
[----:B-1----:R-:W-:Y:S03]  /*d550*/  F2FP.F16.F32.PACK_AB R40, R101, R100 ;  /* 0x000000646528723e */ /* 0x002fe600000000ff */
[----:B------:R-:W-:Y:S01]  /*d560*/  FADD.FTZ R3, R59, R3 ;  /* 0x000000033b037221 */ /* 0x000fe20000010000 */
[----:B------:R-:W-:Y:S01]  /*d570*/  FADD.FTZ R0, R234, R0 ;  /* 0x00000000ea007221 */ /* 0x000fe20000010000 */
        /* <DEDUP_REMOVED lines=9> */
[----:B----4-:R-:W-:Y:S01]  /*d610*/  F2FP.F16.F32.PACK_AB R42, R113, R112 ;  /* 0x00000070712a723e */ /* 0x010fe200000000ff */
[----:B------:R-:W-:Y:S01]  /*d620*/  FADD.FTZ R0, R244, R0 ;  /* 0x00000000f4007221 */ /* 0x000fe20000010000 */
[----:B------:R-:W-:Y:S03]  /*d630*/  FADD.FTZ R2, R63, R2 ;  /* 0x000000023f027221 */ /* 0x000fe60000010000 */
[----:B------:R-:W-:Y:S01]  /*d640*/  FADD.FTZ R49, R245, R0 ;  /* 0x00000000f5317221 */ /* 0x000fe20000010000 */
[----:B------:R-:W-:Y:S03]  /*d650*/  FADD.FTZ R0, R61, R48 ;  /* 0x000000303d007221 */ /* 0x000fe60000010000 */
[----:B------:R-:W-:Y:S01]  /*d660*/  MUFU.EX2 R110, R110 ;  /* 0x0000006e006e7308 */ /* 0x000fe20000000800 */
[-C--:B---3--:R-:W-:Y:S05]  /*d670*/  HMMA.16816.F32 R4, R40, R52.reuse, R4 ;  /* 0x000000342804723c */ /* 0x088fea0000001804 */
[----:B------:R-:W-:Y:S01]  /*d680*/  FADD.FTZ R48, R70, R49 ;  /* 0x0000003146307221 */ /* 0x000fe20000010000 */
[----:B------:R-:W-:Y:S03]  /*d690*/  FADD.FTZ R49, R68, R3 ;  /* 0x0000000344317221 */ /* 0x000fe60000010000 */
[----:B------:R-:W2:Y:S02]  /*d6a0*/  MUFU.EX2 R111, R111 ;  /* 0x0000006f006f7308 */ /* 0x000ea40000000800 */
[----:B-1----:R-:W-:Y:S01]  /*d6b0*/  F2FP.F16.F32.PACK_AB R37, R107, R106 ;  /* 0x0000006a6b25723e */ /* 0x002fe200000000ff */
[----:B------:R-:W-:Y:S01]  /*d6c0*/  FADD.FTZ R3, R72, R0 ;  /* 0x0000000048037221 */ /* 0x000fe20000010000 */
[----:B------:R-:W-:Y:S01]  /*d6d0*/  FADD.FTZ R0, R71, R48 ;  /* 0x0000003047007221 */ /* 0x000fe20000010000 */
[----:B------:R-:W-:Y:S01]  /*d6e0*/  FADD.FTZ R48, R69, R49 ;  /* 0x0000003145307221 */ /* 0x000fe20000010000 */
[----:B------:R-:W-:Y:S04]  /*d6f0*/  FADD.FTZ R2, R74, R2 ;  /* 0x000000024a027221 */ /* 0x000fe80000010000 */
        /* <DEDUP_REMOVED lines=8> */
[----:B--2---:R-:W-:Y:S01]  /*d780*/  F2FP.F16.F32.PACK_AB R39, R111, R110 ;  /* 0x0000006e6f27723e */ /* 0x004fe200000000ff */
[----:B------:R-:W-:Y:S08]  /*d790*/  FADD.FTZ R2, R79, R2 ;  /* 0x000000024f027221 */ /* 0x000ff00000010000 */
        /* <DEDUP_REMOVED lines=11> */
[C---:B------:R-:W-:Y:S01]  /*d850*/  HMMA.16816.F32 R16, R40.reuse, R54, R16 ;  /* 0x000000362810723c */ /* 0x040fe20000001810 */
[----:B------:R-:W3:Y:S06]  /*d860*/  LDSM.16.MT88.4 R48, [R194+0x5c00] ;  /* 0x005c0000c230783b */ /* 0x000eec0000004200 */
[----:B------:R-:W-:Y:S01]  /*d870*/  MUFU.EX2 R116, R116 ;  /* 0x0000007400747308 */ /* 0x000fe20000000800 */
[----:B-1----:R-:W-:Y:S03]  /*d880*/  F2FP.F16.F32.PACK_AB R169, R119, R118 ;  /* 0x0000007677a9723e */ /* 0x002fe600000000ff */
[----:B------:R-:W-:Y:S01]  /*d890*/  FADD.FTZ R52, R81, R52 ;  /* 0x0000003451347221 */ /* 0x000fe20000010000 */
[-C--:B-----5:R-:W-:Y:S05]  /*d8a0*/  HMMA.16816.F32 R20, R40, R44.reuse, R20 ;  /* 0x0000002c2814723c */ /* 0x0a0fea0000001814 */
[----:B------:R-:W1:Y:S01]  /*d8b0*/  MUFU.EX2 R117, R117 ;  /* 0x0000007500757308 */ /* 0x000e620000000800 */
[----:B--2---:R-:W-:Y:S01]  /*d8c0*/  F2FP.F16.F32.PACK_AB R171, R135, R130 ;  /* 0x0000008287ab723e */ /* 0x004fe200000000ff */
[C---:B------:R-:W-:Y:S08]  /*d8d0*/  HMMA.16816.F32 R24, R36.reuse, R44, R24 ;  /* 0x0000002c2418723c */ /* 0x040ff00000001818 */
[----:B------:R-:W2:Y:S01]  /*d8e0*/  MUFU.EX2 R128, R128 ;  /* 0x0000008000807308 */ /* 0x000ea20000000800 */
[-C--:B------:R-:W-:Y:S03]  /*d8f0*/  HMMA.16816.F32 R28, R36, R46.reuse, R28 ;  /* 0x0000002e241c723c */ /* 0x080fe6000000181c */
[----:B------:R-:W-:Y:S01]  /*d900*/  FADD.FTZ R44, R77, R3 ;  /* 0x000000034d2c7221 */ /* 0x000fe20000010000 */
[----:B------:R-:W-:Y:S02]  /*d910*/  FADD.FTZ R45, R86, R0 ;  /* 0x00000000562d7221 */ /* 0x000fe40000010000 */
[----:B------:R-:W-:Y:S03]  /*d920*/  HMMA.16816.F32 R32, R40, R46, R32 ;  /* 0x0000002e2820723c */ /* 0x000fe60000001820 */
[----:B------:R-:W-:Y:S02]  /*d930*/  MUFU.EX2 R122, R122 ;  /* 0x0000007a007a7308 */ /* 0x000fe40000000800 */
[----:B-1----:R-:W-:Y:S01]  /*d940*/  F2FP.F16.F32.PACK_AB R168, R117, R116 ;  /* 0x0000007475a8723e */ /* 0x002fe200000000ff */
[----:B------:R-:W-:Y:S01]  /*d950*/  FADD.FTZ R36, R90, R2 ;  /* 0x000000025a247221 */ /* 0x000fe20000010000 */
[----:B------:R-:W-:Y:S01]  /*d960*/  FADD.FTZ R3, R84, R52 ;  /* 0x0000003454037221 */ /* 0x000fe20000010000 */
[----:B------:R-:W-:Y:S05]  /*d970*/  FADD.FTZ R0, R88, R44 ;  /* 0x0000002c58007221 */ /* 0x000fea0000010000 */
[----:B------:R-:W1:Y:S01]  /*d980*/  MUFU.EX2 R123, R123 ;  /* 0x0000007b007b7308 */ /* 0x000e620000000800 */
[----:B--2---:R-:W-:Y:S01]  /*d990*/  F2FP.F16.F32.PACK_AB R170, R58, R128 ;  /* 0x000000803aaa723e */ /* 0x004fe200000000ff */
[----:B------:R-:W-:Y:S08]  /*d9a0*/  FADD.FTZ R2, R87, R45 ;  /* 0x0000002d57027221 */ /* 0x000ff00000010000 */
[----:B------:R-:W-:Y:S01]  /*d9b0*/  MUFU.EX2 R126, R126 ;  /* 0x0000007e007e7308 */ /* 0x000fe20000000800 */
[-C--:B------:R-:W-:Y:S09]  /*d9c0*/  HMMA.16816.F32 R148, R168, R152.reuse, R4 ;  /* 0x00000098a894723c */ /* 0x080ff20000001804 */
        /* <DEDUP_REMOVED lines=21> */
[----:B------:R-:W-:Y:S03]  /*db20*/  FADD.FTZ R4, R107, R4 ;  /* 0x000000046b047221 */ /* 0x000fe60000010000 */
[----:B------:R-:W2:Y:S01]  /*db30*/  MUFU.EX2 R53, R124 ;  /* 0x0000007c00357308 */ /* 0x000ea20000000800 */
[----:B------:R-:W-:Y:S01]  /*db40*/  FADD.FTZ R5, R101, R0 ;  /* 0x0000000065057221 */ /* 0x000fe20000010000 */
[----:B------:R-:W-:Y:S01]  /*db50*/  FADD.FTZ R0, R105, R2 ;  /* 0x0000000269007221 */ /* 0x000fe20000010000 */
[----:B------:R-:W-:Y:S01]  /*db60*/  FADD.FTZ R2, R114, R3 ;  /* 0x0000000372027221 */ /* 0x000fe20000010000 */
[----:B------:R-:W-:Y:S01]  /*db70*/  FADD.FTZ R3, R110, R4 ;  /* 0x000000046e037221 */ /* 0x000fe20000010000 */
[----:B------:R-:W-:Y:S01]  /*db80*/  FADD.FTZ R5, R112, R5 ;  /* 0x0000000570057221 */ /* 0x000fe20000010000 */
[----:B------:R-:W-:Y:S01]  /*db90*/  FADD.FTZ R4, R108, R0 ;  /* 0x000000006c047221 */ /* 0x000fe20000010000 */
[----:B------:R-:W-:Y:S03]  /*dba0*/  FADD.FTZ R0, R115, R2 ;  /* 0x0000000273007221 */ /* 0x000fe60000010000 */
[----:B------:R-:W4:Y:S01]  /*dbb0*/  MUFU.EX2 R141, R141 ;  /* 0x0000008d008d7308 */ /* 0x000f220000000800 */
[----:B-1----:R-:W-:Y:S01]  /*dbc0*/  F2FP.F16.F32.PACK_AB R172, R121, R120 ;  /* 0x0000007879ac723e */ /* 0x002fe200000000ff */
        /* <DEDUP_REMOVED lines=14> */
[----:B--2---:R-:W-:Y:S01]  /*dcb0*/  FADD.FTZ R2, R53, R0 ;  /* 0x0000000035027221 */ /* 0x004fe20000010000 */
[----:B----4-:R-:W-:Y:S01]  /*dcc0*/  F2FP.F16.F32.PACK_AB R174, R141, R53 ;  /* 0x000000358dae723e */ /* 0x010fe200000000ff */
[----:B------:R-:W-:Y:S01]  /*dcd0*/  FADD.FTZ R248, R135, R3 ;  /* 0x0000000387f87221 */ /* 0x000fe20000010000 */
[----:B------:R-:W-:Y:S01]  /*dce0*/  IADD3 R0, R225, -0x1, RZ ;  /* 0xffffffffe1007810 */ /* 0x000fe20007ffe0ff */
[----:B------:R-:W-:Y:S01]  /*dcf0*/  FADD.FTZ R250, R136, R5 ;  /* 0x0000000588fa7221 */ /* 0x000fe20000010000 */
[-C--:B------:R-:W-:Y:S01]  /*dd00*/  MOV R135, R133.reuse ;  /* 0x0000008500877202 */ /* 0x080fe20000000f00 */
[----:B------:R-:W-:Y:S01]  /*dd10*/  FADD.FTZ R247, R58, R4 ;  /* 0x000000043af77221 */ /* 0x000fe20000010000 */
[----:B------:R-:W-:Y:S01]  /*dd20*/  FADD.FTZ R249, R141, R2 ;  /* 0x000000028df97221 */ /* 0x000fe20000010000 */
[C---:B------:R-:W-:Y:S04]  /*dd30*/  HMMA.16816.F32 R144, R172.reuse, R152, R8 ;  /* 0x00000098ac90723c */ /* 0x040fe80000001808 */
[----:B------:R-:W-:Y:S02]  /*dd40*/  MOV R225, R0 ;  /* 0x0000000000e17202 */ /* 0x000fe40000000f00 */
[-C--:B------:R-:W-:Y:S05]  /*dd50*/  HMMA.16816.F32 R156, R172, R154.reuse, R12 ;  /* 0x0000009aac9c723c */ /* 0x080fea000000180c */
[----:B------:R-:W-:Y:S01]  /*dd60*/  MOV R136, R138 ;  /* 0x0000008a00887202 */ /* 0x000fe20000000f00 */
[C---:B------:R-:W-:Y:S06]  /*dd70*/  HMMA.16816.F32 R152, R168.reuse, R154, R16 ;  /* 0x0000009aa898723c */ /* 0x040fec0000001810 */
[-C--:B---3--:R-:W-:Y:S05]  /*dd80*/  HMMA.16816.F32 R160, R168, R48.reuse, R20 ;  /* 0x00000030a8a0723c */ /* 0x088fea0000001814 */
        /* <DEDUP_REMOVED lines=8> */
.L_x_136:
[----:B------:R-:W2:Y:S01]  /*de10*/  LDL R11, [R1+0x54] ;  /* 0x00005400010b7983 */ /* 0x000ea20000100800 */
[----:B------:R-:W1:Y:S01]  /*de20*/  S2UR UR4, SR_CgaCtaId ;  /* 0x00000000000479c3 */ /* 0x000e620000008800 */
[----:B------:R-:W-:Y:S01]  /*de30*/  UMOV UR5, 0x400 ;  /* 0x0000040000057882 */ /* 0x000fe20000000000 */
[----:B------:R-:W3:Y:S01]  /*de40*/  S2R R35, SR_TID.X ;  /* 0x0000000000237919 */ /* 0x000ee20000002100 */
[----:B------:R-:W4:Y:S04]  /*de50*/  SHFL.BFLY PT, R5, R247, 0x2, 0x1f ;  /* 0x0c401f00f7057f89 */ /* 0x000f2800000e0000 */
[----:B------:R-:W5:Y:S04]  /*de60*/  SHFL.BFLY PT, R4, R248, 0x2, 0x1f ;  /* 0x0c401f00f8047f89 */ /* 0x000f6800000e0000 */
[----:B------:R-:W5:Y:S04]  /*de70*/  SHFL.BFLY PT, R9, R249, 0x2, 0x1f ;  /* 0x0c401f00f9097f89 */ /* 0x000f6800000e0000 */
[----:B------:R-:W5:Y:S01]  /*de80*/  SHFL.BFLY PT, R10, R250, 0x2, 0x1f ;  /* 0x0c401f00fa0a7f89 */ /* 0x000f6200000e0000 */
        /* <DEDUP_REMOVED lines=14> */
[----:B------:R-:W-:Y:S02]  /*df70*/  FADD.FTZ R6, R9, R249 ;  /* 0x000000f909067221 */ /* 0x000fe40000010000 */
[----:B------:R-:W-:Y:S01]  /*df80*/  IMAD R8, R8, 0x100, R7 ;  /* 0x0000010008087824 */ /* 0x000fe200078e0207 */
[----:B------:R-:W-:Y:S01]  /*df90*/  LOP3.LUT R3, R3, 0xfffffff8, RZ, 0xc0, !PT ;  /* 0xfffffff803037812 */ /* 0x000fe200078ec0ff */
[----:B------:R-:W-:Y:S01]  /*dfa0*/  FADD.FTZ R7, R10, R250 ;  /* 0x000000fa0a077221 */ /* 0x000fe20000010000 */
[----:B------:R4:W2:Y:S03]  /*dfb0*/  SHFL.BFLY PT, R24, R6, 0x1, 0x1f ;  /* 0x0c201f0006187f89 */ /* 0x0008a600000e0000 */
[----:B------:R-:W-:-:S02]  /*dfc0*/  IMAD.IADD R3, R34, 0x1, -R3 ;  /* 0x0000000122037824 */ /* 0x000fc400078e0a03 */
[----:B-1----:R-:W-:Y:S01]  /*dfd0*/  FADD.FTZ R27, R5, R27 ;  /* 0x0000001b051b7221 */ /* 0x002fe20000010000 */
[----:B------:R4:W1:Y:S02]  /*dfe0*/  SHFL.BFLY PT, R25, R7, 0x1, 0x1f ;  /* 0x0c201f0007197f89 */ /* 0x00086400000e0000 */
[----:B------:R-:W-:Y:S01]  /*dff0*/  LEA.HI R2, R3, R3, RZ, 0x1 ;  /* 0x0000000303027211 */ /* 0x000fe200078f08ff */
[----:B---3--:R-:W-:-:S03]  /*e000*/  FADD.FTZ R26, R4, R26 ;  /* 0x0000001a041a7221 */ /* 0x008fc60000010000 */
[----:B------:R-:W-:Y:S02]  /*e010*/  SHF.R.S32.HI R0, RZ, 0x1, R2 ;  /* 0x00000001ff007819 */ /* 0x000fe40000011402 */
[----:B------:R-:W-:Y:S02]  /*e020*/  LOP3.LUT R2, R2, 0x3fffffe, RZ, 0xc0, !PT ;  /* 0x03fffffe02027812 */ /* 0x000fe400078ec0ff */
[C---:B------:R-:W-:Y:S01]  /*e030*/  LOP3.LUT R9, R0.reuse, 0x1, RZ, 0xc0, !PT ;  /* 0x0000000100097812 */ /* 0x040fe200078ec0ff */
[----:B------:R-:W-:Y:S02]  /*e040*/  IMAD.SHL.U32 R15, R0, 0x40, RZ ;  /* 0x00000040000f7824 */ /* 0x000fe400078e00ff */
[----:B------:R-:W-:-:S03]  /*e050*/  IMAD.IADD R3, R3, 0x1, -R2 ;  /* 0x0000000103037824 */ /* 0x000fc600078e0a02 */
[----:B------:R-:W-:Y:S01]  /*e060*/  LOP3.LUT R15, R15, 0xc0, RZ, 0xc0, !PT ;  /* 0x000000c00f0f7812 */ /* 0x000fe200078ec0ff */
[----:B------:R-:W-:-:S03]  /*e070*/  IMAD R5, R3, 0x10, R8 ;  /* 0x0000001003057824 */ /* 0x000fc600078e0208 */
[----:B------:R-:W-:-:S05]  /*e080*/  LEA.HI R15, R15, R15, RZ, 0x1d ;  /* 0x0000000f0f0f7211 */ /* 0x000fca00078fe8ff */
        /* <DEDUP_REMOVED lines=16> */
.L_x_140:
        /* <DEDUP_REMOVED lines=20> */
.L_x_141:
[----:B------:R1:W5:Y:S01]  /*e2d0*/  LDL R37, [R1+0x60] ;  /* 0x0000600001257983 */ /* 0x0003620000100800 */
[----:B------:R-:W-:Y:S01]  /*e2e0*/  MOV R28, 0x10 ;  /* 0x00000010001c7802 */ /* 0x000fe20000000f00 */
[----:B------:R-:W-:Y:S01]  /*e2f0*/  FADD.FTZ R25, R7, R25 ;  /* 0x0000001907197221 */ /* 0x000fe20000010000 */
[----:B------:R-:W-:Y:S01]  /*e300*/  ISETP.NE.AND P5, PT, RZ, UR4, PT ;  /* 0x00000004ff007c0c */ /* 0x000fe2000bfa5270 */
[----:B------:R-:W2:Y:S01]  /*e310*/  S2R R36, SR_CTAID.Y ;  /* 0x0000000000247919 */ /* 0x000ea20000002600 */
[----:B------:R-:W-:Y:S01]  /*e320*/  SEL R28, R28, 0xfffffff0, P4 ;  /* 0xfffffff01c1c7807 */ /* 0x000fe20002000000 */
[----:B------:R-:W3:Y:S01]  /*e330*/  S2UR UR4, SR_CTAID.X ;  /* 0x00000000000479c3 */ /* 0x000ee20000002500 */
[----:B------:R-:W-:Y:S01]  /*e340*/  LOP3.LUT P4, RZ, R0, 0x2, RZ, 0xc0, !PT ;  /* 0x0000000200ff7812 */ /* 0x000fe2000788c0ff */
[----:B------:R-:W-:Y:S01]  /*e350*/  BSSY B0, `(.L_x_142) ;  /* 0x00000a6000007945 */ /* 0x000fe20003800000 */
[----:B------:R-:W-:Y:S02]  /*e360*/  ISETP.NE.AND P0, PT, R3, RZ, PT ;  /* 0x000000ff0300720c */ /* 0x000fe40003f05270 */
[----:B------:R-:W-:-:S02]  /*e370*/  IADD3 R20, R15, 0x20, RZ ;  /* 0x000000200f147810 */ /* 0x000fc40007ffe0ff */
[----:B------:R-:W-:Y:S02]  /*e380*/  FSETP.NE.FTZ.AND P1, PT, R24, RZ, PT ;  /* 0x000000ff1800720b */ /* 0x000fe40003f35000 */
[----:B------:R-:W-:Y:S01]  /*e390*/  MOV R3, 0x3f800000 ;  /* 0x3f80000000037802 */ /* 0x000fe20000000f00 */
[----:B------:R-:W4:Y:S01]  /*e3a0*/  @!P5 LDC R10, c[0x0][0x2c4] ;  /* 0x0000b100ff0adb82 */ /* 0x000f220000000800 */
[----:B------:R-:W-:Y:S02]  /*e3b0*/  MOV R4, 0x3f800000 ;  /* 0x3f80000000047802 */ /* 0x000fe40000000f00 */
[----:B------:R-:W-:Y:S02]  /*e3c0*/  MOV R0, 0x3f800000 ;  /* 0x3f80000000007802 */ /* 0x000fe40000000f00 */
[----:B------:R-:W-:Y:S01]  /*e3d0*/  @P4 IADD3 R20, R15, -0x20, RZ ;  /* 0xffffffe00f144810 */ /* 0x000fe20007ffe0ff */
[----:B------:R-:W1:Y:S01]  /*e3e0*/  @P3 MUFU.RCP R3, R27 ;  /* 0x0000001b00033308 */ /* 0x000e620000001000 */
[----:B------:R-:W-:-:S02]  /*e3f0*/  PLOP3.LUT P4, PT, PT, PT, PT, 0x8, 0x0 ;  /* 0x000000000000781c */ /* 0x000fc40003f8e170 */
[----:B------:R-:W-:Y:S02]  /*e400*/  @!P5 PLOP3.LUT P4, PT, P0, PT, PT, 0x80, 0x0 ;  /* 0x000000000000d81c */ /* 0x000fe4000078f070 */
[----:B------:R-:W-:Y:S02]  /*e410*/  FSETP.NE.FTZ.AND P0, PT, R25, RZ, PT ;  /* 0x000000ff1900720b */ /* 0x000fe40003f15000 */
[----:B------:R-:W-:Y:S01]  /*e420*/  MOV R2, 0x3f800000 ;  /* 0x3f80000000027802 */ /* 0x000fe20000000f00 */
[----:B------:R-:W3:Y:S08]  /*e430*/  @P2 MUFU.RCP R4, R26 ;  /* 0x0000001a00042308 */ /* 0x000ef00000001000 */
[----:B------:R-:W2:Y:S01]  /*e440*/  @P1 MUFU.RCP R0, R24 ;  /* 0x0000001800001308 */ /* 0x000ea20000001000 */
[C---:B-1----:R-:W-:Y:S01]  /*e450*/  FMUL.FTZ R148, R3.reuse, R148 ;  /* 0x0000009403947220 */ /* 0x042fe20000410000 */
[C---:B------:R-:W-:Y:S01]  /*e460*/  FMUL.FTZ R9, R3.reuse, R149 ;  /* 0x0000009503097220 */ /* 0x040fe20000410000 */
[C---:B------:R-:W-:Y:S01]  /*e470*/  FMUL.FTZ R152, R3.reuse, R152 ;  /* 0x0000009803987220 */ /* 0x040fe20000410000 */
[C---:B------:R-:W-:Y:S01]  /*e480*/  FMUL.FTZ R5, R3.reuse, R153 ;  /* 0x0000009903057220 */ /* 0x040fe20000410000 */
[C---:B------:R-:W-:Y:S01]  /*e490*/  FMUL.FTZ R160, R3.reuse, R160 ;  /* 0x000000a003a07220 */ /* 0x040fe20000410000 */
[C---:B------:R-:W-:Y:S01]  /*e4a0*/  FMUL.FTZ R16, R3.reuse, R161 ;  /* 0x000000a103107220 */ /* 0x040fe20000410000 */
[C---:B------:R-:W-:Y:S01]  /*e4b0*/  FMUL.FTZ R168, R3.reuse, R168 ;  /* 0x000000a803a87220 */ /* 0x040fe20000410000 */
[----:B------:R-:W1:Y:S01]  /*e4c0*/  @P0 MUFU.RCP R2, R25 ;  /* 0x0000001900020308 */ /* 0x000e620000001000 */
[C---:B---3--:R-:W-:Y:S01]  /*e4d0*/  FMUL.FTZ R150, R4.reuse, R150 ;  /* 0x0000009604967220 */ /* 0x048fe20000410000 */
[C---:B------:R-:W-:Y:S01]  /*e4e0*/  FMUL.FTZ R8, R4.reuse, R151 ;  /* 0x0000009704087220 */ /* 0x040fe20000410000 */
[C---:B------:R-:W-:Y:S01]  /*e4f0*/  FMUL.FTZ R154, R4.reuse, R154 ;  /* 0x0000009a049a7220 */ /* 0x040fe20000410000 */
[C---:B------:R-:W-:Y:S01]  /*e500*/  FMUL.FTZ R155, R4.reuse, R155 ;  /* 0x0000009b049b7220 */ /* 0x040fe20000410000 */
[----:B------:R-:W-:Y:S01]  /*e510*/  FMUL.FTZ R12, R3, R169 ;  /* 0x000000a9030c7220 */ /* 0x000fe20000410000 */
[C---:B------:R-:W-:Y:S01]  /*e520*/  FMUL.FTZ R162, R4.reuse, R162 ;  /* 0x000000a204a27220 */ /* 0x040fe20000410000 */
[C---:B------:R-:W-:Y:S01]  /*e530*/  FMUL.FTZ R14, R4.reuse, R163 ;  /* 0x000000a3040e7220 */ /* 0x040fe20000410000 */
[----:B------:R-:W-:Y:S01]  /*e540*/  FMUL.FTZ R170, R4, R170 ;  /* 0x000000aa04aa7220 */ /* 0x000fe20000410000 */
[C---:B--2---:R-:W-:Y:S01]  /*e550*/  FMUL.FTZ R144, R0.reuse, R144 ;  /* 0x0000009000907220 */ /* 0x044fe20000410000 */
[C---:B------:R-:W-:Y:S01]  /*e560*/  FMUL.FTZ R7, R0.reuse, R145 ;  /* 0x0000009100077220 */ /* 0x040fe20000410000 */
[C---:B------:R-:W-:Y:S01]  /*e570*/  FMUL.FTZ R156, R0.reuse, R156 ;  /* 0x0000009c009c7220 */ /* 0x040fe20000410000 */
[----:B------:R-:W-:Y:S01]  /*e580*/  FMUL.FTZ R3, R0, R157 ;  /* 0x0000009d00037220 */ /* 0x000fe20000410000 */
[----:B------:R-:W-:Y:S01]  /*e590*/  FMUL.FTZ R11, R4, R171 ;  /* 0x000000ab040b7220 */ /* 0x000fe20000410000 */
[C---:B------:R-:W-:Y:S01]  /*e5a0*/  FMUL.FTZ R164, R0.reuse, R164 ;  /* 0x000000a400a47220 */ /* 0x040fe20000410000 */
[C---:B------:R-:W-:Y:S01]  /*e5b0*/  FMUL.FTZ R13, R0.reuse, R165 ;  /* 0x000000a5000d7220 */ /* 0x040fe20000410000 */
[----:B------:R-:W-:Y:S01]  /*e5c0*/  FMUL.FTZ R172, R0, R172 ;  /* 0x000000ac00ac7220 */ /* 0x000fe20000410000 */
[C---:B-1----:R-:W-:Y:S01]  /*e5d0*/  FMUL.FTZ R147, R2.reuse, R147 ;  /* 0x0000009302937220 */ /* 0x042fe20000410000 */
[C---:B------:R-:W-:Y:S01]  /*e5e0*/  FMUL.FTZ R6, R2.reuse, R146 ;  /* 0x0000009202067220 */ /* 0x040fe20000410000 */
[C---:B------:R-:W-:Y:S01]  /*e5f0*/  FMUL.FTZ R159, R2.reuse, R159 ;  /* 0x0000009f029f7220 */ /* 0x040fe20000410000 */
[----:B------:R-:W-:Y:S01]  /*e600*/  FMUL.FTZ R158, R2, R158 ;  /* 0x0000009e029e7220 */ /* 0x000fe20000410000 */
[----:B------:R-:W-:Y:S01]  /*e610*/  FMUL.FTZ R18, R0, R173 ;  /* 0x000000ad00127220 */ /* 0x000fe20000410000 */
[----:B------:R-:W-:Y:S01]  /*e620*/  F2FP.F16.F32.PACK_AB R9, R9, R148 ;  /* 0x000000940909723e */ /* 0x000fe200000000ff */
[----:B------:R-:W-:Y:S01]  /*e630*/  FMUL.FTZ R167, R2, R167 ;  /* 0x000000a702a77220 */ /* 0x000fe20000410000 */
[----:B------:R-:W-:Y:S01]  /*e640*/  F2FP.F16.F32.PACK_AB R8, R8, R150 ;  /* 0x000000960808723e */ /* 0x000fe200000000ff */
[C---:B------:R-:W-:Y:S01]  /*e650*/  FMUL.FTZ R19, R2.reuse, R166 ;  /* 0x000000a602137220 */ /* 0x040fe20000410000 */
[----:B------:R-:W-:Y:S01]  /*e660*/  F2FP.F16.F32.PACK_AB R5, R5, R152 ;  /* 0x000000980505723e */ /* 0x000fe200000000ff */
[C---:B------:R-:W-:Y:S01]  /*e670*/  FMUL.FTZ R175, R2.reuse, R175 ;  /* 0x000000af02af7220 */ /* 0x040fe20000410000 */
[----:B------:R-:W-:Y:S01]  /*e680*/  F2FP.F16.F32.PACK_AB R4, R155, R154 ;  /* 0x0000009a9b04723e */ /* 0x000fe200000000ff */
[----:B------:R-:W-:Y:S01]  /*e690*/  FMUL.FTZ R21, R2, R174 ;  /* 0x000000ae02157220 */ /* 0x000fe20000410000 */
[----:B------:R-:W-:Y:S01]  /*e6a0*/  IADD3 R0, R15, R28, RZ ;  /* 0x0000001c0f007210 */ /* 0x000fe20007ffe0ff */
[----:B------:R1:W-:Y:S01]  /*e6b0*/  STS [R15], R9 ;  /* 0x000000090f007388 */ /* 0x0003e20000000800 */
[----:B------:R-:W-:Y:S01]  /*e6c0*/  F2FP.F16.F32.PACK_AB R7, R7, R144 ;  /* 0x000000900707723e */ /* 0x000fe200000000ff */
[----:B----4-:R-:W2:Y:S01]  /*e6d0*/  @P4 LDC R10, c[0x0][0x2e4] ;  /* 0x0000b900ff0a4b82 */ /* 0x010ea20000000800 */
[----:B------:R-:W-:Y:S01]  /*e6e0*/  F2FP.F16.F32.PACK_AB R6, R147, R6 ;  /* 0x000000069306723e */ /* 0x000fe200000000ff */
[----:B------:R3:W-:Y:S01]  /*e6f0*/  STS [R15+0x200], R8 ;  /* 0x000200080f007388 */ /* 0x0007e20000000800 */
[----:B------:R-:W-:-:S02]  /*e700*/  F2FP.F16.F32.PACK_AB R3, R3, R156 ;  /* 0x0000009c0303723e */ /* 0x000fc400000000ff */
[----:B------:R-:W-:Y:S01]  /*e710*/  F2FP.F16.F32.PACK_AB R2, R159, R158 ;  /* 0x0000009e9f02723e */ /* 0x000fe200000000ff */
[----:B------:R-:W-:Y:S01]  /*e720*/  STS [R0], R5 ;  /* 0x0000000500007388 */ /* 0x000fe20000000800 */
        /* <DEDUP_REMOVED lines=8> */
[----:B------:R-:W-:Y:S01]  /*e7b0*/  STS [R15+0x1200], R6 ;  /* 0x001200060f007388 */ /* 0x000fe20000000800 */
[----:B------:R-:W-:Y:S02]  /*e7c0*/  F2FP.F16.F32.PACK_AB R18, R18, R172 ;  /* 0x000000ac1212723e */ /* 0x000fe400000000ff */
[----:B------:R-:W-:Y:S01]  /*e7d0*/  F2FP.F16.F32.PACK_AB R21, R175, R21 ;  /* 0x00000015af15723e */ /* 0x000fe200000000ff */
[----:B------:R-:W-:Y:S01]  /*e7e0*/  STS [R0+0x1000], R3 ;  /* 0x0010000300007388 */ /* 0x000fe20000000800 */
[----:B-1----:R-:W-:Y:S03]  /*e7f0*/  @P1 MUFU.LG2 R9, R24 ;  /* 0x0000001800091308 */ /* 0x002fe60000000c00 */
[----:B------:R1:W-:Y:S01]  /*e800*/  STS [R0+0x1200], R2 ;  /* 0x0012000200007388 */ /* 0x0003e20000000800 */
[----:B---3--:R-:W2:Y:S03]  /*e810*/  @!P5 LDC R8, c[0x0][0x270] ;  /* 0x00009c00ff08db82 */ /* 0x008ea60000000800 */
[----:B------:R-:W-:Y:S04]  /*e820*/  STS [R20], R16 ;  /* 0x0000001014007388 */ /* 0x000fe80000000800 */
[----:B------:R3:W-:Y:S01]  /*e830*/  STS [R20+0x200], R14 ;  /* 0x0002000e14007388 */ /* 0x0007e20000000800 */
[----:B----4-:R-:W4:Y:S08]  /*e840*/  @P5 LDC.64 R4, c[0x0][0x2c0] ;  /* 0x0000b000ff045b82 */ /* 0x010f300000000a00 */
[----:B------:R-:W4:Y:S01]  /*e850*/  @P3 LDC R7, c[0x0][0x2e8] ;  /* 0x0000ba00ff073b82 */ /* 0x000f220000000800 */
[----:B-1----:R-:W-:-:S07]  /*e860*/  IADD3 R0, R28, R20, RZ ;  /* 0x000000141c007210 */ /* 0x002fce0007ffe0ff */
[----:B------:R-:W1:Y:S01]  /*e870*/  @P5 LDC R3, c[0x0][0x2c0] ;  /* 0x0000b000ff035b82 */ /* 0x000e620000000800 */
[----:B------:R-:W-:Y:S01]  /*e880*/  @P5 MOV R2, 0x1 ;  /* 0x0000000100025802 */ /* 0x000fe20000000f00 */
[----:B--2---:R-:W-:Y:S01]  /*e890*/  @!P5 IMAD R2, R10, R8, RZ ;  /* 0x000000080a02d224 */ /* 0x004fe200078e02ff */
[----:B------:R2:W-:Y:S01]  /*e8a0*/  STS [R0], R12 ;  /* 0x0000000c00007388 */ /* 0x0005e20000000800 */
[----:B------:R-:W-:Y:S02]  /*e8b0*/  @P0 MUFU.LG2 R8, R25 ;  /* 0x0000001900080308 */ /* 0x000fe40000000c00 */
[----:B------:R-:W-:Y:S01]  /*e8c0*/  IMAD R2, R36, R2, RZ ;  /* 0x0000000224027224 */ /* 0x000fe200078e02ff */
[----:B------:R4:W-:Y:S01]  /*e8d0*/  STS [R0+0x200], R11 ;  /* 0x0002000b00007388 */ /* 0x0009e20000000800 */
[----:B------:R-:W1:Y:S03]  /*e8e0*/  @P1 LDC R15, c[0x0][0x2e8] ;  /* 0x0000ba00ff0f1b82 */ /* 0x000e660000000800 */
[----:B------:R4:W-:Y:S01]  /*e8f0*/  STS [R20+0x1000], R13 ;  /* 0x0010000d14007388 */ /* 0x0009e20000000800 */
[----:B---3--:R3:W4:Y:S03]  /*e900*/  @P3 MUFU.LG2 R14, R27 ;  /* 0x0000001b000e3308 */ /* 0x0087260000000c00 */
[----:B------:R4:W-:Y:S04]  /*e910*/  STS [R20+0x1200], R19 ;  /* 0x0012001314007388 */ /* 0x0009e80000000800 */
[----:B------:R4:W-:Y:S04]  /*e920*/  STS [R0+0x1000], R18 ;  /* 0x0010001200007388 */ /* 0x0009e80000000800 */
[----:B------:R1:W-:Y:S01]  /*e930*/  STS [R0+0x1200], R21 ;  /* 0x0012001500007388 */ /* 0x0003e20000000800 */
[----:B------:R-:W-:Y:S01]  /*e940*/  @!P5 MOV R3, 0x1 ;  /* 0x000000010003d802 */ /* 0x000fe20000000f00 */
[----:B--2---:R-:W2:Y:S01]  /*e950*/  @P2 LDC R12, c[0x0][0x2e8] ;  /* 0x0000ba00ff0c2b82 */ /* 0x004ea20000000800 */
[----:B---3--:R-:W3:Y:S01]  /*e960*/  S2R R27, SR_CTAID.Z ;  /* 0x00000000001b7919 */ /* 0x008ee20000002700 */
[----:B----4-:R-:W4:Y:S06]  /*e970*/  @P2 MUFU.LG2 R11, R26 ;  /* 0x0000001a000b2308 */ /* 0x010f2c0000000c00 */
[----:B------:R-:W2:Y:S01]  /*e980*/  @P0 LDC R13, c[0x0][0x2e8] ;  /* 0x0000ba00ff0d0b82 */ /* 0x000ea20000000800 */
[----:B------:R-:W-:-:S02]  /*e990*/  MOV R20, 0x7f800000 ;  /* 0x7f80000000147802 */ /* 0x000fc40000000f00 */
[----:B------:R-:W-:Y:S02]  /*e9a0*/  MOV R19, 0x7f800000 ;  /* 0x7f80000000137802 */ /* 0x000fe40000000f00 */
[----:B------:R-:W-:Y:S02]  /*e9b0*/  MOV R18, 0x7f800000 ;  /* 0x7f80000000127802 */ /* 0x000fe40000000f00 */
[----:B-1----:R-:W-:Y:S01]  /*e9c0*/  LOP3.LUT R0, R29, 0xffffffe0, RZ, 0xc0, !PT ;  /* 0xffffffe01d007812 */ /* 0x002fe200078ec0ff */
[----:B------:R-:W-:Y:S01]  /*e9d0*/  BAR.SYNC.DEFER_BLOCKING 0x0 ;  /* 0x0000000000007b1d */ /* 0x000fe20000010000 */
[----:B------:R-:W-:Y:S02]  /*e9e0*/  MOV R21, 0x7f800000 ;  /* 0x7f80000000157802 */ /* 0x000fe40000000f00 */
[----:B------:R-:W-:Y:S01]  /*e9f0*/  IADD3 R6, -R0, R35, RZ ;  /* 0x0000002300067210 */ /* 0x000fe20007ffe1ff */
[----:B------:R-:W-:Y:S01]  /*ea00*/  @P5 IMAD R0, R5, R4, RZ ;  /* 0x0000000405005224 */ /* 0x000fe200078e02ff */
[----:B------:R-:W-:Y:S01]  /*ea10*/  @!P5 MOV R0, R10 ;  /* 0x0000000a0000d202 */ /* 0x000fe20000000f00 */
[----:B------:R-:W-:Y:S01]  /*ea20*/  @P3 FMUL.FTZ R5, R14, 0.69314718246459960938 ;  /* 0x3f3172180e053820 */ /* 0x000fe20000410000 */
[----:B------:R-:W-:Y:S01]  /*ea30*/  SEL R4, R2, RZ, !P6 ;  /* 0x000000ff02047207 */ /* 0x000fe20007000000 */
[----:B------:R-:W-:Y:S01]  /*ea40*/  IMAD R2, R3, UR4, RZ ;  /* 0x0000000403027c24 */ /* 0x000fe2000f8e02ff */
[----:B------:R-:W-:Y:S01]  /*ea50*/  LOP3.LUT P5, RZ, R6, 0x3, RZ, 0xc0, !PT ;  /* 0x0000000306ff7812 */ /* 0x000fe200078ac0ff */
[----:B------:R-:W-:Y:S01]  /*ea60*/  @P3 FFMA.FTZ R21, R140, R7, R5 ;  /* 0x000000078c153223 */ /* 0x000fe20000010005 */
[----:B----4-:R-:W-:Y:S01]  /*ea70*/  @P2 FMUL.FTZ R5, R11, 0.69314718246459960938 ;  /* 0x3f3172180b052820 */ /* 0x010fe20000410000 */
[----:B---3--:R-:W-:Y:S01]  /*ea80*/  IMAD R0, R27, R0, R4 ;  /* 0x000000001b007224 */ /* 0x008fe200078e0204 */
[----:B------:R-:W-:Y:S01]  /*ea90*/  SHF.L.U32 R4, R2, 0x7, RZ ;  /* 0x0000000702047819 */ /* 0x000fe200000006ff */
[----:B------:R-:W-:Y:S01]  /*eaa0*/  @P1 FMUL.FTZ R6, R9, 0.69314718246459960938 ;  /* 0x3f31721809061820 */ /* 0x000fe20000410000 */
[----:B------:R-:W-:Y:S01]  /*eab0*/  @P0 FMUL.FTZ R2, R8, 0.69314718246459960938 ;  /* 0x3f31721808020820 */ /* 0x000fe20000410000 */
[----:B--2---:R-:W-:Y:S01]  /*eac0*/  @P2 FFMA.FTZ R20, R139, R12, R5 ;  /* 0x0000000c8b142223 */ /* 0x004fe20000010005 */
[----:B------:R-:W-:Y:S01]  /*ead0*/  SHF.R.S32.HI R7, RZ, 0x1f, R4 ;  /* 0x0000001fff077819 */ /* 0x000fe20000011404 */
[----:B------:R-:W-:Y:S01]  /*eae0*/  @P1 FFMA.FTZ R18, R138, R15, R6 ;  /* 0x0000000f8a121223 */ /* 0x000fe20000010006 */
[----:B------:R-:W-:Y:S01]  /*eaf0*/  IADD3 R4, P4, P3, R4, R22, R0 ;  /* 0x0000001604047210 */ /* 0x000fe20007b9e000 */
[----:B------:R-:W-:Y:S01]  /*eb00*/  @P0 FFMA.FTZ R19, R17, R13, R2 ;  /* 0x0000000d11130223 */ /* 0x000fe20000010002 */
[----:B------:R-:W-:Y:S01]  /*eb10*/  SHF.R.S32.HI R0, RZ, 0x1f, R0 ;  /* 0x0000001fff007819 */ /* 0x000fe20000011400 */
[----:B------:R1:W2:Y:S03]  /*eb20*/  LDS.128 R28, [R221+0x1800] ;  /* 0x00180000dd1c7984 */ /* 0x0002a60000000c00 */
[----:B------:R-:W-:Y:S01]  /*eb30*/  IADD3.X R7, R7, R23, R0, P4, P3 ;  /* 0x0000001707077210 */ /* 0x000fe200027e6400 */
[----:B------:R-:W-:Y:S06]  /*eb40*/  @P5 BRA `(.L_x_143) ;  /* 0x0000000000985947 */ /* 0x000fec0003800000 */
[----:B------:R-:W3:Y:S04]  /*eb50*/  LDL.LU R39, [R1+0x70] ;  /* 0x0000700001277983 */ /* 0x000ee80000300800 */
[----:B------:R-:W3:Y:S02]  /*eb60*/  LDL.LU R38, [R1+0x74] ;  /* 0x0000740001267983 */ /* 0x000ee40000300800 */
[----:B---3--:R-:W-:-:S04]  /*eb70*/  IMAD R0, R38, 0x10, R39 ;  /* 0x0000001026007824 */ /* 0x008fc800078e0227 */
[C---:B------:R-:W-:Y:S01]  /*eb80*/  VIADD R2, R0.reuse, 0x8 ;  /* 0x0000000800027836 */ /* 0x040fe20000000000 */
[CC--:B-----5:R-:W-:Y:S01]  /*eb90*/  ISETP.GE.AND P3, PT, R0.reuse, R37.reuse, PT ;  /* 0x000000250000720c */ /* 0x0e0fe20003f66270 */
[C---:B------:R-:W-:Y:S02]  /*eba0*/  VIADD R6, R0.reuse, 0x40 ;  /* 0x0000004000067836 */ /* 0x040fe40000000000 */
[----:B------:R-:W-:Y:S01]  /*ebb0*/  VIADD R5, R0, 0x48 ;  /* 0x0000004800057836 */ /* 0x000fe20000000000 */
[-C--:B------:R-:W-:Y:S02]  /*ebc0*/  ISETP.GE.AND P2, PT, R2, R37.reuse, PT ;  /* 0x000000250200720c */ /* 0x080fe40003f46270 */
[-C--:B------:R-:W-:Y:S02]  /*ebd0*/  ISETP.GE.AND P1, PT, R6, R37.reuse, PT ;  /* 0x000000250600720c */ /* 0x080fe40003f26270 */
[----:B------:R-:W-:-:S05]  /*ebe0*/  ISETP.GE.AND P0, PT, R5, R37, PT ;  /* 0x000000250500720c */ /* 0x000fca0003f06270 */
[----:B------:R-:W3:Y:S01]  /*ebf0*/  @!P3 LDC.64 R12, c[0x0][0x2b0] ;  /* 0x0000ac00ff0cbb82 */ /* 0x000ee20000000a00 */
[----:B------:R-:W-:-:S03]  /*ec00*/  @!P3 IMAD R8, R0, R3, RZ ;  /* 0x000000030008b224 */ /* 0x000fc600078e02ff */
[-C--:B------:R-:W-:Y:S02]  /*ec10*/  @!P2 IMAD R0, R2, R3.reuse, RZ ;  /* 0x000000030200a224 */ /* 0x080fe400078e02ff */
[-C--:B------:R-:W-:Y:S01]  /*ec20*/  @!P1 IMAD R6, R6, R3.reuse, RZ ;  /* 0x0000000306069224 */ /* 0x080fe200078e02ff */
[-C--:B------:R-:W-:Y:S01]  /*ec30*/  @!P3 IADD3 R9, P4, R8, R4.reuse, RZ ;  /* 0x000000040809b210 */ /* 0x080fe20007f9e0ff */
[----:B------:R-:W4:Y:S01]  /*ec40*/  @!P2 LDC.64 R14, c[0x0][0x2b0] ;  /* 0x0000ac00ff0eab82 */ /* 0x000f220000000a00 */
[-C--:B------:R-:W-:Y:S01]  /*ec50*/  @!P2 IADD3 R2, P5, R0, R4.reuse, RZ ;  /* 0x000000040002a210 */ /* 0x080fe20007fbe0ff */
[----:B------:R-:W-:Y:S01]  /*ec60*/  @!P0 IMAD R3, R5, R3, RZ ;  /* 0x0000000305038224 */ /* 0x000fe200078e02ff */
[-C--:B------:R-:W-:Y:S02]  /*ec70*/  @!P3 LEA.HI.X.SX32 R11, R8, R7.reuse, 0x1, P4 ;  /* 0x00000007080bb211 */ /* 0x080fe400020f0eff */
[-C--:B------:R-:W-:Y:S02]  /*ec80*/  @!P1 IADD3 R5, P4, R6, R4.reuse, RZ ;  /* 0x0000000406059210 */ /* 0x080fe40007f9e0ff */
[----:B------:R-:W-:Y:S01]  /*ec90*/  @!P2 LEA.HI.X.SX32 R0, R0, R7, 0x1, P5 ;  /* 0x000000070000a211 */ /* 0x000fe200028f0eff */
[----:B------:R-:W1:Y:S01]  /*eca0*/  @!P1 LDC.64 R16, c[0x0][0x2b0] ;  /* 0x0000ac00ff109b82 */ /* 0x000e620000000a00 */
[----:B------:R-:W-:-:S04]  /*ecb0*/  @!P0 IADD3 R10, P6, R3, R4, RZ ;  /* 0x00000004030a8210 */ /* 0x000fc80007fde0ff */
[----:B------:R-:W-:-:S03]  /*ecc0*/  @!P0 LEA.HI.X.SX32 R3, R3, R7, 0x1, P6 ;  /* 0x0000000703038211 */ /* 0x000fc600030f0eff */
[----:B------:R-:W2:Y:S01]  /*ecd0*/  @!P0 LDC.64 R22, c[0x0][0x2b0] ;  /* 0x0000ac00ff168b82 */ /* 0x000ea20000000a00 */
[C---:B---3--:R-:W-:Y:S02]  /*ece0*/  @!P3 LEA R8, P5, R9.reuse, R12, 0x2 ;  /* 0x0000000c0908b211 */ /* 0x048fe400078a10ff */
[----:B------:R-:W-:Y:S02]  /*ecf0*/  @!P1 LEA.HI.X.SX32 R12, R6, R7, 0x1, P4 ;  /* 0x00000007060c9211 */ /* 0x000fe400020f0eff */
[----:B------:R-:W-:Y:S02]  /*ed00*/  @!P3 LEA.HI.X R9, R9, R13, R11, 0x2, P5 ;  /* 0x0000000d0909b211 */ /* 0x000fe400028f140b */
[----:B----4-:R-:W-:-:S03]  /*ed10*/  @!P2 LEA R6, P4, R2, R14, 0x2 ;  /* 0x0000000e0206a211 */ /* 0x010fc600078810ff */
[----:B------:R3:W-:Y:S01]  /*ed20*/  @!P3 STG.E desc[UR8][R8.64], R21 ;  /* 0x000000150800b986 */ /* 0x0007e2000c101908 */
[----:B------:R-:W-:Y:S02]  /*ed30*/  @!P2 LEA.HI.X R7, R2, R15, R0, 0x2, P4 ;  /* 0x0000000f0207a211 */ /* 0x000fe400020f1400 */
[----:B-1----:R-:W-:-:S03]  /*ed40*/  @!P1 LEA R4, P5, R5, R16, 0x2 ;  /* 0x0000001005049211 */ /* 0x002fc600078a10ff */
[----:B------:R3:W-:Y:S01]  /*ed50*/  @!P2 STG.E desc[UR8][R6.64], R20 ;  /* 0x000000140600a986 */ /* 0x0007e2000c101908 */
[----:B------:R-:W-:Y:S02]  /*ed60*/  @!P1 LEA.HI.X R5, R5, R17, R12, 0x2, P5 ;  /* 0x0000001105059211 */ /* 0x000fe400028f140c */
[----:B--2---:R-:W-:-:S03]  /*ed70*/  @!P0 LEA R2, P4, R10, R22, 0x2 ;  /* 0x000000160a028211 */ /* 0x004fc600078810ff */
[----:B------:R3:W-:Y:S01]  /*ed80*/  @!P1 STG.E desc[UR8][R4.64], R18 ;  /* 0x0000001204009986 */ /* 0x0007e2000c101908 */
[----:B------:R-:W-:-:S05]  /*ed90*/  @!P0 LEA.HI.X R3, R10, R23, R3, 0x2, P4 ;  /* 0x000000170a038211 */ /* 0x000fca00020f1403 */
[----:B------:R3:W-:Y:S04]  /*eda0*/  @!P0 STG.E desc[UR8][R2.64], R19 ;  /* 0x0000001302008986 */ /* 0x0007e8000c101908 */
.L_x_143:
[----:B------:R-:W-:Y:S05]  /*edb0*/  BSYNC B0 ;  /* 0x0000000000007941 */ /* 0x000fea0003800000 */
.L_x_142:
[----:B---3--:R-:W3:Y:S01]  /*edc0*/  LDL.LU.64 R8, [R1+0x28] ;  /* 0x0000280001087983 */ /* 0x008ee20000300a00 */
[----:B------:R-:W-:-:S03]  /*edd0*/  ULDC UR4, c[0x0][0x2d0] ;  /* 0x0000b40000047ab9 */ /* 0x000fc60000000800 */
[----:B------:R-:W4:Y:S04]  /*ede0*/  LDL.LU R7, [R1+0x64] ;  /* 0x0000640001077983 */ /* 0x000f280000300800 */
[----:B------:R-:W2:Y:S04]  /*edf0*/  LDL.LU R5, [R1+0x6c] ;  /* 0x00006c0001057983 */ /* 0x000ea80000300800 */
[----:B------:R-:W2:Y:S04]  /*ee00*/  LDL.LU R4, [R1+0x68] ;  /* 0x0000680001047983 */ /* 0x000ea80000300800 */
[----:B------:R1:W5:Y:S01]  /*ee10*/  LDL.64 R10, [R1+0x58] ;  /* 0x00005800010a7983 */ /* 0x0003620000100a00 */
[----:B------:R-:W-:Y:S01]  /*ee20*/  SHF.R.S32.HI R0, RZ, 0x1f, R27 ;  /* 0x0000001fff007819 */ /* 0x000fe2000001141b */
[----:B------:R-:W-:Y:S02]  /*ee30*/  BSSY B0, `(.L_x_144) ;  /* 0x0000019000007945 */ /* 0x000fe40003800000 */
[----:B------:R1:W1:Y:S01]  /*ee40*/  LDS.128 R12, [R221] ;  /* 0x00000000dd0c7984 */ /* 0x0002620000000c00 */
[----:B---3--:R-:W-:-:S02]  /*ee50*/  IADD3 R2, P1, R8, R32, RZ ;  /* 0x0000002008027210 */ /* 0x008fc40007f3e0ff */
[----:B------:R-:W-:Y:S01]  /*ee60*/  ISETP.GE.AND P0, PT, R8, UR4, PT ;  /* 0x0000000408007c0c */ /* 0x000fe2000bf06270 */
[----:B------:R-:W-:Y:S02]  /*ee70*/  ULDC.64 UR4, c[0x0][0x2a0] ;  /* 0x0000a80000047ab9 */ /* 0x000fe40000000a00 */
[----:B------:R-:W-:Y:S01]  /*ee80*/  IMAD.X R3, R9, 0x1, R33, P1 ;  /* 0x0000000109037824 */ /* 0x000fe200008e0621 */
[-C--:B-----5:R-:W-:Y:S01]  /*ee90*/  ISETP.GE.OR P1, PT, R34, R37.reuse, P0 ;  /* 0x000000252200720c */ /* 0x0a0fe20000726670 */
[----:B------:R-:W-:Y:S01]  /*eea0*/  IMAD R0, R0, UR4, RZ ;  /* 0x0000000400007c24 */ /* 0x000fe2000f8e02ff */
[-C--:B----4-:R-:W-:Y:S01]  /*eeb0*/  ISETP.GE.OR P2, PT, R7, R37.reuse, P0 ;  /* 0x000000250700720c */ /* 0x090fe20000746670 */
[----:B------:R-:W-:Y:S01]  /*eec0*/  IMAD.WIDE.U32 R8, R27, UR4, R2 ;  /* 0x000000041b087c25 */ /* 0x000fe2000f8e0002 */
[-C--:B--2---:R-:W-:Y:S02]  /*eed0*/  ISETP.GE.OR P3, PT, R5, R37.reuse, P0 ;  /* 0x000000250500720c */ /* 0x084fe40000766670 */
        /* <DEDUP_REMOVED lines=14> */
.L_x_145:
[----:B------:R-:W-:Y:S05]  /*efc0*/  BSYNC B0 ;  /* 0x0000000000007941 */ /* 0x000fea0003800000 */
.L_x_144:
        /* <DEDUP_REMOVED lines=16> */
.L_x_147:
[----:B------:R-:W-:Y:S05]  /*f0d0*/  BSYNC B0 ;  /* 0x0000000000007941 */ /* 0x000fea0003800000 */
.L_x_146:
        /* <DEDUP_REMOVED lines=16> */
.L_x_149:
[----:B------:R-:W-:Y:S05]  /*f1e0*/  BSYNC B0 ;  /* 0x0000000000007941 */ /* 0x000fea0003800000 */
.L_x_148:
        /* <DEDUP_REMOVED lines=15> */
.L_x_106:
[----:B------:R-:W2:Y:S01]  /*f2e0*/  LDL.LU R15, [R1+0x54] ;  /* 0x00005400010f7983 */ /* 0x000ea20000300800 */
[----:B------:R-:W1:Y:S01]  /*f2f0*/  LDC.U8 R2, c[0x0][0x3d9] ;  /* 0x0000f640ff027b82 */ /* 0x000e620000000000 */
[----:B------:R-:W-:Y:S01]  /*f300*/  SHF.R.S32.HI R12, RZ, 0x1f, R193 ;  /* 0x0000001fff0c7819 */ /* 0x000fe200000114c1 */
[----:B------:R-:W-:Y:S01]  /*f310*/  ULDC UR6, c[0x0][0x2d0] ;  /* 0x0000b40000067ab9 */ /* 0x000fe20000000800 */
[----:B------:R-:W-:Y:S01]  /*f320*/  ULDC.64 UR4, c[0x0][0x2a0] ;  /* 0x0000a80000047ab9 */ /* 0x000fe20000000a00 */
[----:B------:R-:W-:Y:S01]  /*f330*/  BSSY B0, `(.L_x_150) ;  /* 0x000004f000007945 */ /* 0x000fe20003800000 */
[----:B------:R-:W-:Y:S02]  /*f340*/  LEA.HI R12, R12, R193, RZ, 0x2 ;  /* 0x000000c10c0c7211 */ /* 0x000fe400078f10ff */
[----:B------:R-:W-:Y:S01]  /*f350*/  CS2R R16, SRZ ;  /* 0x0000000000107805 */ /* 0x000fe2000001ff00 */
        /* <DEDUP_REMOVED lines=18> */
[C---:B------:R-:W-:Y:S01]  /*f480*/  @!P0 IMAD R7, R27.reuse, R5, R0 ;  /* 0x000000051b078224 */ /* 0x040fe200078e0200 */
[----:B------:R-:W-:Y:S01]  /*f490*/  LOP3.LUT R0, R12, 0xfffffffc, RZ, 0xc0, !PT ;  /* 0xfffffffc0c007812 */ /* 0x000fe200078ec0ff */
[----:B------:R-:W-:-:S04]  /*f4a0*/  @!P0 IMAD.WIDE.U32 R4, R27, R4, RZ ;  /* 0x000000041b048225 */ /* 0x000fc800078e00ff */
[----:B-----5:R-:W-:Y:S01]  /*f4b0*/  @P0 IMAD.WIDE.U32 R2, R15, R8, RZ ;  /* 0x000000080f020225 */ /* 0x020fe200078e00ff */
[----:B------:R-:W-:-:S03]  /*f4c0*/  SHF.R.S32.HI R8, RZ, 0x2, R12 ;  /* 0x00000002ff087819 */ /* 0x000fc6000001140c */
[----:B------:R-:W-:Y:S02]  /*f4d0*/  @P0 IMAD R9, R15, R9, R3 ;  /* 0x000000090f090224 */ /* 0x000fe400078e0203 */
[----:B----4-:R-:W-:Y:S02]  /*f4e0*/  @!P1 IMAD R15, R27, R14, RZ ;  /* 0x0000000e1b0f9224 */ /* 0x010fe400078e02ff */
[----:B------:R-:W-:Y:S02]  /*f4f0*/  IMAD.IADD R12, R188, 0x1, -R252 ;  /* 0x00000001bc0c7824 */ /* 0x000fe400078e0afc */
[C---:B------:R-:W-:Y:S01]  /*f500*/  VIADD R22, R8.reuse, 0x20 ;  /* 0x0000002008167836 */ /* 0x040fe20000000000 */
[----:B------:R2:W-:Y:S01]  /*f510*/  @!P1 STL [R1+0x54], R15 ;  /* 0x0000540f01009387 */ /* 0x0005e20000100800 */
[C---:B------:R-:W-:Y:S01]  /*f520*/  VIADD R23, R8.reuse, 0x40 ;  /* 0x0000004008177836 */ /* 0x040fe20000000000 */
[CC--:B------:R-:W-:Y:S01]  /*f530*/  ISETP.GE.AND P5, PT, R8.reuse, R12.reuse, PT ;  /* 0x0000000c0800720c */ /* 0x0c0fe20003fa6270 */
        /* <DEDUP_REMOVED lines=14> */
[C---:B------:R-:W-:Y:S01]  /*f620*/  ISETP.NE.OR P1, PT, R0.reuse, RZ, P1 ;  /* 0x000000ff0000720c */ /* 0x040fe20000f25670 */
        /* <DEDUP_REMOVED lines=14> */
[----:B------:R-:W-:Y:S01]  /*f710*/  SEL R21, R5, RZ, P2 ;  /* 0x000000ff05157207 */ /* 0x000fe20001000000 */
[----:B------:R-:W-:Y:S01]  /*f720*/  IMAD R4, R4, UR4, RZ ;  /* 0x0000000404047c24 */ /* 0x000fe2000f8e02ff */
[----:B------:R-:W-:Y:S01]  /*f730*/  ISETP.GE.OR P3, PT, R22, R12, P1 ;  /* 0x0000000c1600720c */ /* 0x000fe20000f66670 */
[----:B------:R-:W-:-:S04]  /*f740*/  IMAD.WIDE R2, R30, 0x80, R8 ;  /* 0x000000801e027825 */ /* 0x000fc800078e0208 */
[----:B------:R-:W-:-:S04]  /*f750*/  IMAD R4, R18, UR5, R4 ;  /* 0x0000000512047c24 */ /* 0x000fc8000f8e0204 */
[----:B------:R-:W-:Y:S01]  /*f760*/  IMAD.IADD R5, R4, 0x1, R7 ;  /* 0x0000000104057824 */ /* 0x000fe200078e0207 */
[----:B--2---:R-:W-:Y:S06]  /*f770*/  @P0 BRA `(.L_x_151) ;  /* 0x0000000000280947 */ /* 0x004fec0003800000 */
        /* <DEDUP_REMOVED lines=10> */
.L_x_151:
[----:B------:R-:W-:Y:S05]  /*f820*/  BSYNC B0 ;  /* 0x0000000000007941 */ /* 0x000fea0003800000 */
.L_x_150:
        /* <DEDUP_REMOVED lines=19> */
.L_x_153:
[----:B------:R-:W-:Y:S05]  /*f960*/  BSYNC B0 ;  /* 0x0000000000007941 */ /* 0x000fea0003800000 */
.L_x_152:
        /* <DEDUP_REMOVED lines=15> */
.L_x_155:
[----:B------:R-:W-:Y:S05]  /*fa60*/  BSYNC B0 ;  /* 0x0000000000007941 */ /* 0x000fea0003800000 */
.L_x_154:
        /* <DEDUP_REMOVED lines=17> */
.L_x_157:
[----:B------:R-:W-:Y:S05]  /*fb80*/  BSYNC B0 ;  /* 0x0000000000007941 */ /* 0x000fea0003800000 */
.L_x_156:
        /* <DEDUP_REMOVED lines=11> */
.L_x_159:
[----:B------:R-:W-:Y:S05]  /*fc40*/  BSYNC B0 ;  /* 0x0000000000007941 */ /* 0x000fea0003800000 */
.L_x_158:
        /* <DEDUP_REMOVED lines=10> */
.L_x_161:
[----:B------:R-:W-:Y:S05]  /*fcf0*/  BSYNC B0 ;  /* 0x0000000000007941 */ /* 0x000fea0003800000 */
.L_x_160:
        /* <DEDUP_REMOVED lines=11> */
.L_x_163:
[----:B------:R-:W-:Y:S05]  /*fdb0*/  BSYNC B0 ;  /* 0x0000000000007941 */ /* 0x000fea0003800000 */
.L_x_162:
        /* <DEDUP_REMOVED lines=11> */
.L_x_164:
        /* <DEDUP_REMOVED lines=9> */
.L_x_1307:


//--------------------- .text._ZN5flash16flash_fwd_kernelI23Flash_fwd_kernel_traitsILi32ELi128ELi128ELi4ELb0ELb0EN7cutlass6half_tE19Flash_kernel_traitsILi32ELi128ELi128ELi4ES3_EELb0ELb0ELb1ELb0ELb0ELb1ELb0ELb0EEEvNS_16Flash_fwd_paramsE --------------------------
	.section	.text._ZN5flash16flash_fwd_kernelI23Flash_fwd_kernel_traitsILi32ELi128ELi128ELi4ELb0ELb0EN7cutlass6half_tE19Flash_kernel_traitsILi32ELi128ELi128ELi4ES3_EELb0ELb0ELb1ELb0ELb0ELb1ELb0ELb0EEEvNS_16Flash_fwd_paramsE,"ax",@progbits
	.align	128
        .global         _ZN5flash16flash_fwd_kernelI23Flash_fwd_kernel_traitsILi32ELi128ELi128ELi4ELb0ELb0EN7cutlass6half_tE19Flash_kernel_traitsILi32ELi128ELi128ELi4ES3_EELb0ELb0ELb1ELb0ELb0ELb1ELb0ELb0EEEvNS_16Flash_fwd_paramsE
        .type           _ZN5flash16flash_fwd_kernelI23Flash_fwd_kernel_traitsILi32ELi128ELi128ELi4ELb0ELb0EN7cutlass6half_tE19Flash_kernel_traitsILi32ELi128ELi128ELi4ES3_EELb0ELb0ELb1ELb0ELb0ELb1ELb0ELb0EEEvNS_16Flash_fwd_paramsE,@function
        .size           _ZN5flash16flash_fwd_kernelI23Flash_fwd_kernel_traitsILi32ELi128ELi128ELi4ELb0ELb0EN7cutlass6half_tE19Flash_kernel_traitsILi32ELi128ELi128ELi4ES3_EELb0ELb0ELb1ELb0ELb0ELb1ELb0ELb0EEEvNS_16Flash_fwd_paramsE,(.L_x_1308 - _ZN5flash16flash_fwd_kernelI23Flash_fwd_kernel_traitsILi32ELi128ELi128ELi4ELb0ELb0EN7cutlass6half_tE19Flash_kernel_traitsILi32ELi128ELi128ELi4ES3_EELb0ELb0ELb1ELb0ELb0ELb1ELb0ELb0EEEvNS_16Flash_fwd_paramsE)
        .other          _ZN5flash16flash_fwd_kernelI23Flash_fwd_kernel_traitsILi32ELi128ELi128ELi4ELb0ELb0EN7cutlass6half_tE19Flash_kernel_traitsILi32ELi128ELi128ELi4ES3_EELb0ELb0ELb1ELb0ELb0ELb1ELb0ELb0EEEvNS_16Flash_fwd_paramsE,@"STO_CUDA_ENTRY STV_DEFAULT"
_ZN5flash16flash_fwd_kernelI23Flash_fwd_kernel_traitsILi32ELi128ELi128ELi4ELb0ELb0EN7cutlass6half_tE19Flash_kernel_traitsILi32ELi128ELi128ELi4ES3_EELb0ELb0ELb1ELb0ELb0ELb1ELb0ELb0EEEvNS_16Flash_fwd_paramsE:
.text._ZN5flash16flash_fwd_kernelI23Flash_fwd_kernel_traitsILi32ELi128ELi128ELi4ELb0ELb0EN7cutlass6half_tE19Flash_kernel_traitsILi32ELi128ELi128ELi4ES3_EELb0ELb0ELb1ELb0ELb0ELb1ELb0ELb0EEEvNS_16Flash_fwd_paramsE:
[----:B------:R-:W1:Y:S08]  /*0000*/  LDC R1, c[0x0][0x28] ;  /* 0x00000a00ff017b82 */ /* 0x000e700000000800 */
[----:B------:R-:W2:Y:S01]  /*0010*/  LDC.64 R4, c[0x0][0x2f0] ;  /* 0x0000bc00ff047b82 */ /* 0x000ea20000000a00 */
[----:B------:R-:W3:Y:S01]  /*0020*/  S2R R46, SR_CTAID.Y ;  /* 0x00000000002e7919 */ /* 0x000ee20000002600 */
[----:B------:R-:W-:Y:S01]  /*0030*/  IMAD.MOV.U32 R25, RZ, RZ, -0x1 ;  /* 0xffffffffff197424 */ /* 0x000fe200078e00ff */
[----:B------:R-:W-:Y:S01]  /*0040*/  ULDC.64 UR12, c[0x0][0x208] ;  /* 0x00008200000c7ab9 */ /* 0x000fe20000000a00 */
[----:B-1----:R-:W-:-:S04]  /*0050*/  VIADD R1, R1, 0xffffff38 ;  /* 0xffffff3801017836 */ /* 0x002fc80000000000 */
[----:B------:R-:W1:Y:S08]  /*0060*/  LDC.64 R2, c[0x0][0x300] ;  /* 0x0000c000ff027b82 */ /* 0x000e700000000a00 */
[----:B------:R-:W3:Y:S01]  /*0070*/  LDC.64 R6, c[0x0][0x2f0] ;  /* 0x0000bc00ff067b82 */ /* 0x000ee20000000a00 */
[----:B--2---:R-:W-:-:S07]  /*0080*/  ISETP.NE.U32.AND P2, PT, R4, RZ, PT ;  /* 0x000000ff0400720c */ /* 0x004fce0003f45070 */
[----:B------:R-:W2:Y:S01]  /*0090*/  LDC.U8 R10, c[0x0][0x3c2] ;  /* 0x0000f080ff0a7b82 */ /* 0x000ea20000000000 */
[----:B------:R-:W-:Y:S02]  /*00a0*/  ISETP.NE.AND.EX P2, PT, R5, RZ, PT, P2 ;  /* 0x000000ff0500720c */ /* 0x000fe40003f45320 */
[----:B-1----:R-:W-:-:S05]  /*00b0*/  ISETP.NE.U32.AND P1, PT, R2, RZ, PT ;  /* 0x000000ff0200720c */ /* 0x002fca0003f25070 */
[----:B------:R-:W1:Y:S01]  /*00c0*/  LDC.64 R8, c[0x0][0x2f8] ;  /* 0x0000be00ff087b82 */ /* 0x000e620000000a00 */
[----:B------:R-:W-:Y:S01]  /*00d0*/  ISETP.NE.AND.EX P1, PT, R3, RZ, PT, P1 ;  /* 0x000000ff0300720c */ /* 0x000fe20003f25310 */
[----:B---3--:R-:W-:-:S06]  /*00e0*/  IMAD.WIDE R4, R46, 0x4, R6 ;  /* 0x000000042e047825 */ /* 0x008fcc00078e0206 */
[----:B------:R-:W3:Y:S01]  /*00f0*/  LDC.64 R2, c[0x0][0x2f8] ;  /* 0x0000be00ff027b82 */ /* 0x000ee20000000a00 */
[----:B------:R-:W4:Y:S04]  /*0100*/  @P2 LDG.E R25, desc[UR12][R4.64] ;  /* 0x0000000c04192981 */ /* 0x000f28000c1e1900 */
[----:B------:R2:W4:Y:S03]  /*0110*/  @P2 LDG.E R0, desc[UR12][R4.64+0x4] ;  /* 0x0000040c04002981 */ /* 0x000526000c1e1900 */
[----:B------:R-:W2:Y:S01]  /*0120*/  @P1 LDC.64 R6, c[0x0][0x300] ;  /* 0x0000c000ff061b82 */ /* 0x000ea20000000a00 */
[----:B------:R-:W-:Y:S02]  /*0130*/  IMAD.MOV.U32 R13, RZ, RZ, RZ ;  /* 0x000000ffff0d7224 */ /* 0x000fe400078e00ff */
[----:B--2---:R-:W-:-:S05]  /*0140*/  @P1 IMAD.WIDE R4, R46, 0x4, R6 ;  /* 0x000000042e041825 */ /* 0x004fca00078e0206 */
[----:B------:R2:W5:Y:S01]  /*0150*/  @P1 LDG.E R13, desc[UR12][R4.64] ;  /* 0x0000000c040d1981 */ /* 0x000562000c1e1900 */
[----:B------:R-:W-:Y:S02]  /*0160*/  ISETP.NE.AND P3, PT, R10, RZ, PT ;  /* 0x000000ff0a00720c */ /* 0x000fe40003f65270 */
[----:B---3--:R-:W-:-:S04]  /*0170*/  ISETP.EQ.U32.AND P0, PT, R2, RZ, PT ;  /* 0x000000ff0200720c */ /* 0x008fc80003f02070 */
[----:B------:R-:W-:Y:S01]  /*0180*/  ISETP.EQ.OR.EX P0, PT, R3, RZ, !P3, P0 ;  /* 0x000000ff0300720c */ /* 0x000fe20005f02700 */
[----:B------:R-:W-:Y:S02]  /*0190*/  IMAD.MOV.U32 R30, RZ, RZ, -0x1 ;  /* 0xffffffffff1e7424 */ /* 0x000fe400078e00ff */
[----:B-1----:R-:W-:Y:S01]  /*01a0*/  IMAD.WIDE R6, R46, 0x4, R8 ;  /* 0x000000042e067825 */ /* 0x002fe200078e0208 */
[----:B------:R-:W1:Y:S01]  /*01b0*/  S2R R24, SR_CTAID.X ;  /* 0x0000000000187919 */ /* 0x000e620000002500 */
[----:B------:R-:W3:Y:S08]  /*01c0*/  S2R R26, SR_CTAID.Z ;  /* 0x00000000001a7919 */ /* 0x000ef00000002700 */
[----:B------:R2:W5:Y:S01]  /*01d0*/  @!P0 LDG.E R30, desc[UR12][R6.64] ;  /* 0x0000000c061e8981 */ /* 0x000562000c1e1900 */
[----:B------:R-:W-:-:S04]  /*01e0*/  ISETP.NE.U32.AND P0, PT, R2, RZ, PT ;  /* 0x000000ff0200720c */ /* 0x000fc80003f05070 */
[----:B------:R-:W-:Y:S01]  /*01f0*/  ISETP.NE.AND.EX P0, PT, R3, RZ, PT, P0 ;  /* 0x000000ff0300720c */ /* 0x000fe20003f05300 */
[----:B----4-:R-:W-:Y:S01]  /*0200*/  @P2 IMAD.IADD R82, R0, 0x1, -R25 ;  /* 0x0000000100522824 */ /* 0x010fe200078e0a19 */
[----:B------:R2:W-:Y:S05]  /*0210*/  STL [R1+0x94], R25 ;  /* 0x0000941901007387 */ /* 0x0005ea0000100800 */
[----:B------:R-:W4:Y:S06]  /*0220*/  @!P2 LDC R82, c[0x0][0x2c4] ;  /* 0x0000b100ff52ab82 */ /* 0x000f2c0000000800 */
[----:B-1-3--:R-:W-:Y:S05]  /*0230*/  @!P0 BRA `(.L_x_165) ;  /* 0x0000000000108947 */ /* 0x00afea0003800000 */
[----:B------:R-:W2:Y:S02]  /*0240*/  @P3 LDG.E R0, desc[UR12][R6.64+0x4] ;  /* 0x0000040c06003981 */ /* 0x000ea4000c1e1900 */
[----:B--2--5:R-:W-:-:S06]  /*0250*/  @P3 IADD3 R4, R0, -R30, RZ ;  /* 0x8000001e00043210 */ /* 0x024fcc0007ffe0ff */
[----:B------:R2:W5:Y:S01]  /*0260*/  @!P3 LDG.E R4, desc[UR12][R6.64] ;  /* 0x0000000c0604b981 */ /* 0x000562000c1e1900 */
[----:B------:R-:W-:Y:S05]  /*0270*/  BRA `(.L_x_166) ;  /* 0x0000000000047947 */ /* 0x000fea0003800000 */
.L_x_165:
[----:B--2---:R-:W1:Y:S02]  /*0280*/  LDC R4, c[0x0][0x2c8] ;  /* 0x0000b200ff047b82 */ /* 0x004e640000000800 */
.L_x_166:
[----:B------:R-:W3:Y:S02]  /*0290*/  LDC.64 R2, c[0x0][0x308] ;  /* 0x0000c200ff027b82 */ /* 0x000ee40000000a00 */
[----:B---3--:R-:W-:-:S04]  /*02a0*/  ISETP.NE.U32.AND P1, PT, R2, RZ, PT ;  /* 0x000000ff0200720c */ /* 0x008fc80003f25070 */
[----:B------:R-:W-:-:S13]  /*02b0*/  ISETP.NE.AND.EX P1, PT, R3, RZ, PT, P1 ;  /* 0x000000ff0300720c */ /* 0x000fda0003f25310 */
[----:B------:R-:W3:Y:S01]  /*02c0*/  @P1 LDC.64 R2, c[0x0][0x308] ;  /* 0x0000c200ff021b82 */ /* 0x000ee20000000a00 */
[----:B------:R-:W-:-:S07]  /*02d0*/  IMAD.SHL.U32 R196, R24, 0x80, RZ ;  /* 0x0000008018c47824 */ /* 0x000fce00078e00ff */
[----:B------:R-:W1:Y:S01]  /*02e0*/  @!P1 LDC R5, c[0x0][0x2cc] ;  /* 0x0000b300ff059b82 */ /* 0x000e620000000800 */
[----:B----4-:R-:W-:Y:S01]  /*02f0*/  ISETP.GT.AND P0, PT, R82, R196, PT ;  /* 0x000000c45200720c */ /* 0x010fe20003f04270 */
[----:B---3--:R-:W-:-:S05]  /*0300*/  @P1 IMAD.WIDE R2, R46, 0x4, R2 ;  /* 0x000000042e021825 */ /* 0x008fca00078e0202 */
[----:B------:R3:W5:Y:S01]  /*0310*/  @P1 LDG.E R0, desc[UR12][R2.64] ;  /* 0x0000000c02001981 */ /* 0x000762000c1e1900 */
[----:B------:R-:W4:Y:S06]  /*0320*/  @!P1 LDC.64 R2, c[0x0][0x318] ;  /* 0x0000c600ff029b82 */ /* 0x000f2c0000000a00 */
[----:B-1-3--:R-:W-:Y:S05]  /*0330*/  @!P0 EXIT ;  /* 0x000000000000894d */ /* 0x00afea0003800000 */
[----:B------:R-:W1:Y:S01]  /*0340*/  LDC R198, c[0x0][0x398] ;  /* 0x0000e600ffc67b82 */ /* 0x000e620000000800 */
[----:B----4-:R-:W-:Y:S01]  /*0350*/  @!P1 ISETP.NE.U32.AND P0, PT, R2, RZ, PT ;  /* 0x000000ff0200920c */ /* 0x010fe20003f05070 */
[----:B-----5:R-:W-:Y:S01]  /*0360*/  @P1 IMAD.IADD R80, R0, 0x1, -R13 ;  /* 0x0000000100501824 */ /* 0x020fe200078e0a0d */
[----:B------:R-:W3:Y:S02]  /*0370*/  S2R R190, SR_TID.X ;  /* 0x0000000000be7919 */ /* 0x000ee40000002100 */
[----:B------:R-:W-:-:S03]  /*0380*/  @!P1 ISETP.NE.AND.EX P0, PT, R3, RZ, PT, P0 ;  /* 0x000000ff0300920c */ /* 0x000fc60003f05300 */
[----:B------:R-:W4:Y:S01]  /*0390*/  LDC R197, c[0x0][0x394] ;  /* 0x0000e500ffc57b82 */ /* 0x000f220000000800 */
[----:B------:R-:W-:-:S04]  /*03a0*/  @!P1 SEL R0, R5, RZ, P0 ;  /* 0x000000ff05009207 */ /* 0x000fc80000000000 */
[----:B------:R-:W-:Y:S02]  /*03b0*/  @!P1 IADD3 R80, R0, R4, -R13 ;  /* 0x0000000400509210 */ /* 0x000fe40007ffe80d */
[----:B------:R-:W-:Y:S02]  /*03c0*/  IADD3 R0, -R82, 0xff, R196 ;  /* 0x000000ff52007810 */ /* 0x000fe40007ffe1c4 */
[C---:B------:R-:W-:Y:S01]  /*03d0*/  IADD3 R3, R80.reuse, R196, -R82 ;  /* 0x000000c450037210 */ /* 0x040fe20007ffe852 */
[----:B------:R-:W-:-:S05]  /*03e0*/  VIADD R2, R80, 0x7f ;  /* 0x0000007f50027836 */ /* 0x000fca0000000000 */
[----:B------:R-:W-:Y:S02]  /*03f0*/  SHF.R.S32.HI R5, RZ, 0x1f, R2 ;  /* 0x0000001fff057819 */ /* 0x000fe40000011402 */
[----:B-1----:R-:W-:Y:S02]  /*0400*/  IADD3 R0, R0, R198, R80 ;  /* 0x000000c600007210 */ /* 0x002fe40007ffe050 */
[----:B------:R-:W-:Y:S02]  /*0410*/  LEA.HI R5, R5, R2, RZ, 0x7 ;  /* 0x0000000205057211 */ /* 0x000fe400078f38ff */
[----:B------:R-:W-:Y:S01]  /*0420*/  SHF.R.S32.HI R4, RZ, 0x1f, R0 ;  /* 0x0000001fff047819 */ /* 0x000fe20000011400 */
[----:B----4-:R-:W-:-:S03]  /*0430*/  IMAD.IADD R3, R3, 0x1, -R197 ;  /* 0x0000000103037824 */ /* 0x010fc600078e0ac5 */
[----:B------:R-:W-:Y:S02]  /*0440*/  LEA.HI R0, R4, R0, RZ, 0x7 ;  /* 0x0000000004007211 */ /* 0x000fe400078f38ff */
[----:B--2---:R-:W-:Y:S02]  /*0450*/  SHF.R.S32.HI R6, RZ, 0x1f, R3 ;  /* 0x0000001fff067819 */ /* 0x004fe40000011403 */
[----:B------:R-:W-:Y:S02]  /*0460*/  SHF.R.S32.HI R0, RZ, 0x7, R0 ;  /* 0x00000007ff007819 */ /* 0x000fe40000011400 */
[----:B------:R-:W-:Y:S02]  /*0470*/  LEA.HI R2, R6, R3, RZ, 0x7 ;  /* 0x0000000306027211 */ /* 0x000fe400078f38ff */
[----:B------:R-:W-:Y:S02]  /*0480*/  SHF.R.S32.HI R3, RZ, 0x7, R5 ;  /* 0x00000007ff037819 */ /* 0x000fe40000011405 */
[----:B------:R-:W-:-:S02]  /*0490*/  SHF.R.S32.HI R2, RZ, 0x7, R2 ;  /* 0x00000007ff027819 */ /* 0x000fc40000011402 */
[----:B------:R-:W-:Y:S02]  /*04a0*/  VIMNMX R202, R3, R0, PT ;  /* 0x0000000003ca7248 */ /* 0x000fe40003fe0100 */
[----:B------:R-:W-:-:S03]  /*04b0*/  VIMNMX R214, RZ, R2, !PT ;  /* 0x00000002ffd67248 */ /* 0x000fc60007fe0100 */
[----:B------:R1:W-:Y:S01]  /*04c0*/  STL [R1+0x10], R202 ;  /* 0x000010ca01007387 */ /* 0x0003e20000100800 */
[----:B------:R-:W-:-:S03]  /*04d0*/  ISETP.GT.AND P0, PT, R202, R214, PT ;  /* 0x000000d6ca00720c */ /* 0x000fc60003f04270 */
[----:B------:R1:W-:Y:S10]  /*04e0*/  STL [R1+0x84], R214 ;  /* 0x000084d601007387 */ /* 0x0003f40000100800 */
[----:B---3--:R-:W-:Y:S05]  /*04f0*/  @P0 BRA `(.L_x_167) ;  /* 0x0000000800b40947 */ /* 0x008fea0003800000 */
[----:B------:R-:W2:Y:S01]  /*0500*/  LDC.U8 R0, c[0x0][0x3d9] ;  /* 0x0000f640ff007b82 */ /* 0x000ea20000000000 */
[----:B------:R-:W-:Y:S01]  /*0510*/  ISETP.NE.AND P3, PT, R25, -0x1, PT ;  /* 0xffffffff1900780c */ /* 0x000fe20003f65270 */
[----:B------:R-:W-:Y:S01]  /*0520*/  ULDC.64 UR4, c[0x0][0x2a0] ;  /* 0x0000a80000047ab9 */ /* 0x000fe20000000a00 */
[----:B------:R-:W-:Y:S02]  /*0530*/  SHF.R.S32.HI R11, RZ, 0x1f, R190 ;  /* 0x0000001fff0b7819 */ /* 0x000fe400000114be */
[----:B------:R-:W-:Y:S01]  /*0540*/  CS2R R14, SRZ ;  /* 0x00000000000e7805 */ /* 0x000fe2000001ff00 */
[----:B------:R-:W-:Y:S01]  /*0550*/  BSSY B0, `(.L_x_168) ;  /* 0x0000045000007945 */ /* 0x000fe20003800000 */
[----:B------:R-:W-:Y:S01]  /*0560*/  LEA.HI R11, R11, R190, RZ, 0x2 ;  /* 0x000000be0b0b7211 */ /* 0x000fe200078f10ff */
[----:B------:R-:W3:Y:S08]  /*0570*/  LDC.U8 R2, c[0x0][0x3d8] ;  /* 0x0000f600ff027b82 */ /* 0x000ef00000000000 */
[----:B------:R-:W4:Y:S01]  /*0580*/  @!P3 LDC.64 R4, c[0x0][0x290] ;  /* 0x0000a400ff04bb82 */ /* 0x000f220000000a00 */
[----:B--2---:R-:W-:-:S07]  /*0590*/  ISETP.NE.AND P1, PT, R0, RZ, PT ;  /* 0x000000ff0000720c */ /* 0x004fce0003f25270 */
[----:B------:R-:W2:Y:S01]  /*05a0*/  @P3 LDC.64 R6, c[0x0][0x298] ;  /* 0x0000a600ff063b82 */ /* 0x000ea20000000a00 */
[C---:B---3--:R-:W-:Y:S02]  /*05b0*/  ISETP.NE.AND P0, PT, R2.reuse, RZ, PT ;  /* 0x000000ff0200720c */ /* 0x048fe40003f05270 */
[----:B------:R-:W-:Y:S02]  /*05c0*/  ISETP.NE.AND P2, PT, R2, RZ, !P1 ;  /* 0x000000ff0200720c */ /* 0x000fe40004f45270 */
[----:B------:R-:W-:-:S03]  /*05d0*/  ISETP.NE.OR P0, PT, R0, RZ, !P0 ;  /* 0x000000ff0000720c */ /* 0x000fc60004705670 */
[----:B------:R-:W3:Y:S01]  /*05e0*/  @!P1 LDC R10, c[0x0][0x2c4] ;  /* 0x0000b100ff0a9b82 */ /* 0x000ee20000000800 */
[----:B------:R-:W-:-:S05]  /*05f0*/  @!P3 SHF.R.S32.HI R0, RZ, 0x1f, R46 ;  /* 0x0000001fff00b819 */ /* 0x000fca000001142e */
[----:B----4-:R-:W-:Y:S02]  /*0600*/  @!P3 IMAD R0, R0, R4, RZ ;  /* 0x000000040000b224 */ /* 0x010fe400078e02ff */
[----:B------:R-:W4:Y:S01]  /*0610*/  @!P1 LDC R12, c[0x0][0x270] ;  /* 0x00009c00ff0c9b82 */ /* 0x000f220000000800 */
[----:B--2---:R-:W-:-:S07]  /*0620*/  @P3 IMAD.WIDE.U32 R2, R25, R6, RZ ;  /* 0x0000000619023225 */ /* 0x004fce00078e00ff */
[----:B------:R-:W2:Y:S01]  /*0630*/  @!P0 LDC R8, c[0x0][0x2c4] ;  /* 0x0000b100ff088b82 */ /* 0x000ea20000000800 */
[C---:B------:R-:W-:Y:S01]  /*0640*/  @!P3 IMAD R6, R46.reuse, R5, R0 ;  /* 0x000000052e06b224 */ /* 0x040fe200078e0200 */
[----:B------:R-:W-:Y:S01]  /*0650*/  LOP3.LUT R0, R11, 0x1ffffffc, RZ, 0xc0, !PT ;  /* 0x1ffffffc0b007812 */ /* 0x000fe200078ec0ff */
[----:B------:R-:W-:-:S04]  /*0660*/  @!P3 IMAD.WIDE.U32 R4, R46, R4, RZ ;  /* 0x000000042e04b225 */ /* 0x000fc800078e00ff */
[----:B------:R-:W-:Y:S01]  /*0670*/  IMAD.IADD R0, R190, 0x1, -R0 ;  /* 0x00000001be007824 */ /* 0x000fe200078e0a00 */
[----:B---3--:R-:W4:Y:S01]  /*0680*/  @P2 LDC R10, c[0x0][0x2e4] ;  /* 0x0000b900ff0a2b82 */ /* 0x008f220000000800 */
[----:B------:R-:W-:Y:S01]  /*0690*/  @!P3 IMAD.MOV.U32 R2, RZ, RZ, R4 ;  /* 0x000000ffff02b224 */ /* 0x000fe200078e0004 */
[----:B------:R-:W-:Y:S01]  /*06a0*/  SHF.R.S32.HI R4, RZ, 0x2, R11 ;  /* 0x00000002ff047819 */ /* 0x000fe2000001140b */
[----:B------:R-:W-:Y:S02]  /*06b0*/  IMAD.SHL.U32 R0, R0, 0x8, RZ ;  /* 0x0000000800007824 */ /* 0x000fe400078e00ff */
[----:B------:R-:W-:Y:S01]  /*06c0*/  @P3 IMAD R7, R25, R7, R3 ;  /* 0x0000000719073224 */ /* 0x000fe200078e0203 */
[C---:B------:R-:W-:Y:S01]  /*06d0*/  IADD3 R21, R4.reuse, 0x60, RZ ;  /* 0x0000006004157810 */ /* 0x040fe20007ffe0ff */
[----:B------:R-:W-:Y:S01]  /*06e0*/  @!P3 IMAD.IADD R7, R5, 0x1, R6 ;  /* 0x000000010507b824 */ /* 0x000fe200078e0206 */
[----:B------:R-:W3:Y:S01]  /*06f0*/  @P1 LDC.64 R16, c[0x0][0x2c0] ;  /* 0x0000b000ff101b82 */ /* 0x000ee20000000a00 */
[----:B------:R-:W-:Y:S01]  /*0700*/  SHF.R.S32.HI R6, RZ, 0x1f, R26 ;  /* 0x0000001fff067819 */ /* 0x000fe2000001141a */
[C---:B------:R-:W-:Y:S01]  /*0710*/  VIADD R19, R4.reuse, 0x20 ;  /* 0x0000002004137836 */ /* 0x040fe20000000000 */
[----:B------:R-:W-:Y:S01]  /*0720*/  SHF.R.S32.HI R5, RZ, 0x1f, R4 ;  /* 0x0000001fff057819 */ /* 0x000fe20000011404 */
[----:B------:R-:W-:-:S02]  /*0730*/  VIADD R20, R4, 0x40 ;  /* 0x0000004004147836 */ /* 0x000fc40000000000 */
[----:B------:R-:W-:Y:S02]  /*0740*/  IMAD R6, R6, UR4, RZ ;  /* 0x0000000406067c24 */ /* 0x000fe4000f8e02ff */
[----:B--2---:R-:W-:Y:S01]  /*0750*/  @!P0 IMAD R3, R46, R8, RZ ;  /* 0x000000082e038224 */ /* 0x004fe200078e02ff */
[----:B------:R-:W2:Y:S01]  /*0760*/  @P1 LDC R18, c[0x0][0x2c0] ;  /* 0x0000b000ff121b82 */ /* 0x000ea20000000800 */
[----:B------:R-:W-:Y:S01]  /*0770*/  IADD3 R8, P2, R0, R2, RZ ;  /* 0x0000000200087210 */ /* 0x000fe20007f5e0ff */
[----:B------:R-:W-:Y:S02]  /*0780*/  @P1 IMAD.MOV.U32 R2, RZ, RZ, 0x1 ;  /* 0x00000001ff021424 */ /* 0x000fe400078e00ff */
[----:B------:R-:W-:Y:S01]  /*0790*/  @!P0 SEL R3, R3, R25, !P3 ;  /* 0x0000001903038207 */ /* 0x000fe20005800000 */
[----:B------:R-:W-:Y:S01]  /*07a0*/  IMAD R6, R26, UR5, R6 ;  /* 0x000000051a067c24 */ /* 0x000fe2000f8e0206 */
[----:B------:R-:W-:Y:S01]  /*07b0*/  LEA.HI.X.SX32 R9, R0, R7, 0x1, P2 ;  /* 0x0000000700097211 */ /* 0x000fe200010f0eff */
[----:B----4-:R-:W-:Y:S01]  /*07c0*/  @!P1 IMAD R2, R10, R12, RZ ;  /* 0x0000000c0a029224 */ /* 0x010fe200078e02ff */
[----:B------:R-:W-:Y:S01]  /*07d0*/  IADD3 R0, -R196, R82, RZ ;  /* 0x00000052c4007210 */ /* 0x000fe20007ffe1ff */
[----:B------:R-:W-:Y:S01]  /*07e0*/  @!P0 IMAD.MOV.U32 R14, RZ, RZ, R3 ;  /* 0x000000ffff0e8224 */ /* 0x000fe200078e0003 */
[----:B------:R-:W-:Y:S01]  /*07f0*/  LOP3.LUT P3, RZ, R190, 0x3, RZ, 0xc0, !PT ;  /* 0x00000003beff7812 */ /* 0x000fe2000786c0ff */
[----:B------:R-:W-:Y:S01]  /*0800*/  IMAD R2, R46, R2, RZ ;  /* 0x000000022e027224 */ /* 0x000fe200078e02ff */
[----:B------:R-:W-:Y:S01]  /*0810*/  ISETP.GE.AND P4, PT, R4, R0, PT ;  /* 0x000000000400720c */ /* 0x000fe20003f86270 */
[----:B------:R-:W-:Y:S01]  /*0820*/  IMAD.WIDE.U32 R8, R26, UR4, R8 ;  /* 0x000000041a087c25 */ /* 0x000fe2000f8e0008 */
[----:B------:R-:W-:-:S02]  /*0830*/  @!P0 SHF.R.S32.HI R15, RZ, 0x1f, R3 ;  /* 0x0000001fff0f8819 */ /* 0x000fc40000011403 */
[----:B------:R-:W-:Y:S01]  /*0840*/  ISETP.GE.OR P6, PT, R4, R0, P3 ;  /* 0x000000000400720c */ /* 0x000fe20001fc6670 */
[----:B---3--:R-:W-:Y:S01]  /*0850*/  @P1 IMAD R16, R17, R16, RZ ;  /* 0x0000001011101224 */ /* 0x008fe200078e02ff */
[----:B------:R-:W-:Y:S01]  /*0860*/  SEL R17, R2, RZ, P0 ;  /* 0x000000ff02117207 */ /* 0x000fe20000000000 */
[----:B------:R-:W-:Y:S01]  /*0870*/  @!P1 IMAD.MOV.U32 R16, RZ, RZ, R10 ;  /* 0x000000ffff109224 */ /* 0x000fe200078e000a */
[-C--:B------:R-:W-:Y:S01]  /*0880*/  ISETP.GE.AND P2, PT, R20, R0.reuse, PT ;  /* 0x000000001400720c */ /* 0x080fe20003f46270 */
[----:B------:R-:W-:Y:S01]  /*0890*/  IMAD.WIDE R2, R24, 0x80, R4 ;  /* 0x0000008018027825 */ /* 0x000fe200078e0204 */
[-C--:B------:R-:W-:Y:S02]  /*08a0*/  ISETP.GE.AND P0, PT, R21, R0.reuse, PT ;  /* 0x000000001500720c */ /* 0x080fe40003f06270 */
[CC--:B------:R-:W-:Y:S01]  /*08b0*/  ISETP.GE.OR P5, PT, R19.reuse, R0.reuse, P3 ;  /* 0x000000001300720c */ /* 0x0c0fe20001fa6670 */
[----:B------:R-:W-:Y:S01]  /*08c0*/  @!P1 IMAD.MOV.U32 R18, RZ, RZ, 0x1 ;  /* 0x00000001ff129424 */ /* 0x000fe200078e00ff */
[----:B------:R-:W-:Y:S01]  /*08d0*/  ISETP.GE.AND P1, PT, R19, R0, PT ;  /* 0x000000001300720c */ /* 0x000fe20003f26270 */
[----:B------:R-:W-:Y:S01]  /*08e0*/  IMAD.IADD R7, R9, 0x1, R6 ;  /* 0x0000000109077824 */ /* 0x000fe200078e0206 */
[----:B--2---:R-:W-:Y:S11]  /*08f0*/  @P4 BRA `(.L_x_169) ;  /* 0x0000000000284947 */ /* 0x004ff60003800000 */
        /* <DEDUP_REMOVED lines=10> */
.L_x_169:
[----:B------:R-:W-:Y:S05]  /*09a0*/  BSYNC B0 ;  /* 0x0000000000007941 */ /* 0x000fea0003800000 */
.L_x_168:
        /* <DEDUP_REMOVED lines=10> */
[----:B--2---:R-:W-:Y:S02]  /*0a50*/  IMAD R12, R10, UR4, RZ ;  /* 0x000000040a0c7c24 */ /* 0x004fe4000f8e02ff */
        /* <DEDUP_REMOVED lines=8> */
.L_x_171:
[----:B------:R-:W-:Y:S05]  /*0ae0*/  BSYNC B0 ;  /* 0x0000000000007941 */ /* 0x000fea0003800000 */
.L_x_170:
[----:B------:R-:W-:Y:S04]  /*0af0*/  BSSY B0, `(.L_x_172) ;  /* 0x000000f000007945 */ /* 0x000fe80003800000 */
[----:B------:R-:W-:Y:S05]  /*0b00*/  @P2 BRA `(.L_x_173) ;  /* 0x0000000000342947 */ /* 0x000fea0003800000 */
[----:B------:R-:W-:Y:S01]  /*0b10*/  IADD3 R0, P1, R2, 0x40, RZ ;  /* 0x0000004002007810 */ /* 0x000fe20007f3e0ff */
[----:B------:R-:W-:Y:S01]  /*0b20*/  ULDC.64 UR4, c[0x0][0x298] ;  /* 0x0000a60000047ab9 */ /* 0x000fe20000000a00 */
[----:B------:R-:W-:-:S03]  /*0b30*/  MOV R11, R7 ;  /* 0x00000007000b7202 */ /* 0x000fc60000000f00 */
[----:B------:R-:W-:-:S04]  /*0b40*/  IMAD.X R10, RZ, RZ, R3, P1 ;  /* 0x000000ffff0a7224 */ /* 0x000fc800008e0603 */
[----:B--23--:R-:W-:Y:S02]  /*0b50*/  IMAD R12, R10, UR4, RZ ;  /* 0x000000040a0c7c24 */ /* 0x00cfe4000f8e02ff */
        /* <DEDUP_REMOVED lines=8> */
.L_x_173:
[----:B------:R-:W-:Y:S05]  /*0be0*/  BSYNC B0 ;  /* 0x0000000000007941 */ /* 0x000fea0003800000 */
.L_x_172:
        /* <DEDUP_REMOVED lines=17> */
.L_x_175:
[----:B------:R-:W-:Y:S05]  /*0d00*/  BSYNC B0 ;  /* 0x0000000000007941 */ /* 0x000fea0003800000 */
.L_x_174:
[----:B------:R-:W-:Y:S01]  /*0d10*/  BSSY B0, `(.L_x_176) ;  /* 0x000000b000007945 */ /* 0x000fe20003800000 */
[----:B------:R-:W-:-:S03]  /*0d20*/  IADD3.X R14, R16, R15, R17, P2, P1 ;  /* 0x0000000f100e7210 */ /* 0x000fc600017e2411 */
[----:B------:R-:W-:Y:S05]  /*0d30*/  @P6 BRA `(.L_x_177) ;  /* 0x0000000000206947 */ /* 0x000fea0003800000 */
[----:B------:R-:W-:Y:S01]  /*0d40*/  IMAD R4, R4, R18, RZ ;  /* 0x0000001204047224 */ /* 0x000fe200078e02ff */
[----:B------:R-:W-:-:S04]  /*0d50*/  ULDC.64 UR4, c[0x0][0x2b0] ;  /* 0x0000ac0000047ab9 */ /* 0x000fc80000000a00 */
[----:B------:R-:W-:-:S04]  /*0d60*/  IADD3 R0, P0, R4, R10, RZ ;  /* 0x0000000a04007210 */ /* 0x000fc80007f1e0ff */
[----:B------:R-:W-:Y:S02]  /*0d70*/  LEA.HI.X.SX32 R4, R4, R14, 0x1, P0 ;  /* 0x0000000e04047211 */ /* 0x000fe400000f0eff */
[----:B-1----:R-:W-:-:S04]  /*0d80*/  LEA R2, P0, R0, UR4, 0x2 ;  /* 0x0000000400027c11 */ /* 0x002fc8000f8010ff */
[----:B------:R-:W-:Y:S01]  /*0d90*/  LEA.HI.X R3, R0, UR5, R4, 0x2, P0 ;  /* 0x0000000500037c11 */ /* 0x000fe200080f1404 */
[----:B------:R-:W-:-:S05]  /*0da0*/  IMAD.MOV.U32 R0, RZ, RZ, 0x7f800000 ;  /* 0x7f800000ff007424 */ /* 0x000fca00078e00ff */
[----:B------:R1:W-:Y:S03]  /*0db0*/  STG.E desc[UR12][R2.64], R0 ;  /* 0x0000000002007986 */ /* 0x0003e6000c10190c */
.L_x_177:
[----:B------:R-:W-:Y:S05]  /*0dc0*/  BSYNC B0 ;  /* 0x0000000000007941 */ /* 0x000fea0003800000 */
.L_x_176:
[----:B------:R-:W-:Y:S04]  /*0dd0*/  BSSY B0, `(.L_x_178) ;  /* 0x000000a000007945 */ /* 0x000fe80003800000 */
[----:B------:R-:W-:Y:S05]  /*0de0*/  @P5 BRA `(.L_x_179) ;  /* 0x0000000000205947 */ /* 0x000fea0003800000 */
[----:B-1----:R-:W-:Y:S01]  /*0df0*/  IMAD R0, R19, R18, RZ ;  /* 0x0000001213007224 */ /* 0x002fe200078e02ff */
[----:B------:R-:W-:-:S04]  /*0e00*/  ULDC.64 UR4, c[0x0][0x2b0] ;  /* 0x0000ac0000047ab9 */ /* 0x000fc80000000a00 */
[----:B------:R-:W-:-:S04]  /*0e10*/  IADD3 R3, P0, R0, R10, RZ ;  /* 0x0000000a00037210 */ /* 0x000fc80007f1e0ff */
[----:B------:R-:W-:Y:S02]  /*0e20*/  LEA.HI.X.SX32 R0, R0, R14, 0x1, P0 ;  /* 0x0000000e00007211 */ /* 0x000fe400000f0eff */
[----:B------:R-:W-:-:S04]  /*0e30*/  LEA R2, P0, R3, UR4, 0x2 ;  /* 0x0000000403027c11 */ /* 0x000fc8000f8010ff */
[----:B------:R-:W-:Y:S01]  /*0e40*/  LEA.HI.X R3, R3, UR5, R0, 0x2, P0 ;  /* 0x0000000503037c11 */ /* 0x000fe200080f1400 */
[----:B------:R-:W-:-:S05]  /*0e50*/  IMAD.MOV.U32 R0, RZ, RZ, 0x7f800000 ;  /* 0x7f800000ff007424 */ /* 0x000fca00078e00ff */
[----:B------:R1:W-:Y:S03]  /*0e60*/  STG.E desc[UR12][R2.64], R0 ;  /* 0x0000000002007986 */ /* 0x0003e6000c10190c */
.L_x_179:
[----:B------:R-:W-:Y:S05]  /*0e70*/  BSYNC B0 ;  /* 0x0000000000007941 */ /* 0x000fea0003800000 */
.L_x_178:
        /* <DEDUP_REMOVED lines=10> */
.L_x_181:
[----:B------:R-:W-:Y:S05]  /*0f20*/  BSYNC B0 ;  /* 0x0000000000007941 */ /* 0x000fea0003800000 */
.L_x_180:
[----:B------:R-:W-:Y:S05]  /*0f30*/  @P3 EXIT ;  /* 0x000000000000394d */ /* 0x000fea0003800000 */
[----:B-1----:R-:W-:Y:S01]  /*0f40*/  IMAD R0, R21, R18, RZ ;  /* 0x0000001215007224 */ /* 0x002fe200078e02ff */
        /* <DEDUP_REMOVED lines=8> */
.L_x_167:
[----:B------:R-:W2:Y:S01]  /*0fd0*/  LDC R32, c[0x0][0x278] ;  /* 0x00009e00ff207b82 */ /* 0x000ea20000000800 */
[----:B------:R-:W-:Y:S01]  /*0fe0*/  ISETP.NE.AND P0, PT, R25, -0x1, PT ;  /* 0xffffffff1900780c */ /* 0x000fe20003f05270 */
[----:B------:R-:W-:Y:S01]  /*0ff0*/  IMAD.IADD R34, R82, 0x1, -R196 ;  /* 0x0000000152227824 */ /* 0x000fe200078e0ac4 */
[----:B------:R-:W-:Y:S01]  /*1000*/  IABS R4, R26 ;  /* 0x0000001a00047213 */ /* 0x000fe20000000000 */
[----:B------:R-:W-:Y:S01]  /*1010*/  ULDC.64 UR4, c[0x0][0x258] ;  /* 0x0000960000047ab9 */ /* 0x000fe20000000a00 */
[----:B------:R-:W-:Y:S01]  /*1020*/  SHF.R.S32.HI R45, RZ, 0x1f, R190 ;  /* 0x0000001fff2d7819 */ /* 0x000fe200000114be */
[----:B------:R-:W-:Y:S01]  /*1030*/  VIADD R81, R202, 0xffffffff ;  /* 0xffffffffca517836 */ /* 0x000fe20000000000 */
[----:B------:R3:W-:Y:S02]  /*1040*/  STL [R1+0xc0], R34 ;  /* 0x0000c02201007387 */ /* 0x0007e40000100800 */
[CC--:B------:R-:W-:Y:S02]  /*1050*/  LEA.HI R23, R45.reuse, R190.reuse, RZ, 0x2 ;  /* 0x000000be2d177211 */ /* 0x0c0fe400078f10ff */
[----:B------:R-:W-:-:S02]  /*1060*/  LEA.HI R44, R45, R190, RZ, 0x3 ;  /* 0x000000be2d2c7211 */ /* 0x000fc400078f18ff */
[----:B------:R-:W-:Y:S01]  /*1070*/  SHF.R.S32.HI R8, RZ, 0x2, R23 ;  /* 0x00000002ff087819 */ /* 0x000fe20000011417 */
[----:B------:R-:W4:Y:S01]  /*1080*/  @!P0 LDC.64 R6, c[0x0][0x228] ;  /* 0x00008a00ff068b82 */ /* 0x000f220000000a00 */
[----:B------:R-:W-:Y:S02]  /*1090*/  SHF.R.S32.HI R43, RZ, 0x3, R44 ;  /* 0x00000003ff2b7819 */ /* 0x000fe4000001142c */
[CC--:B------:R-:W-:Y:S01]  /*10a0*/  ISETP.GE.AND P3, PT, R8.reuse, R34.reuse, PT ;  /* 0x000000220800720c */ /* 0x0c0fe20003f66270 */
[C---:B------:R-:W-:Y:S01]  /*10b0*/  VIADD R22, R8.reuse, 0x20 ;  /* 0x0000002008167836 */ /* 0x040fe20000000000 */
[----:B------:R-:W-:Y:S02]  /*10c0*/  SHF.R.S32.HI R9, RZ, 0x1f, R8 ;  /* 0x0000001fff097819 */ /* 0x000fe40000011408 */
[----:B------:R-:W-:Y:S01]  /*10d0*/  IADD3 R33, R8, 0x40, RZ ;  /* 0x0000004008217810 */ /* 0x000fe20007ffe0ff */
[----:B------:R-:W5:Y:S01]  /*10e0*/  @P0 LDC.64 R10, c[0x0][0x240] ;  /* 0x00009000ff0a0b82 */ /* 0x000f620000000a00 */
[----:B------:R-:W-:-:S02]  /*10f0*/  ISETP.GE.AND P2, PT, R22, R34, PT ;  /* 0x000000221600720c */ /* 0x000fc40003f46270 */
[----:B--2---:R-:W-:Y:S02]  /*1100*/  IABS R16, R32 ;  /* 0x0000002000107213 */ /* 0x004fe40000000000 */
[----:B------:R-:W-:Y:S02]  /*1110*/  LEA.HI R191, R45, R190, RZ, 0x5 ;  /* 0x000000be2dbf7211 */ /* 0x000fe400078f28ff */
[----:B------:R-:W2:Y:S01]  /*1120*/  I2F.RP R2, R16 ;  /* 0x0000001000027306 */ /* 0x000ea20000209400 */
[----:B------:R-:W1:Y:S01]  /*1130*/  @!P3 LDC.64 R18, c[0x0][0x240] ;  /* 0x00009000ff12bb82 */ /* 0x000e620000000a00 */
[----:B------:R-:W-:-:S07]  /*1140*/  SHF.R.S32.HI R83, RZ, 0x5, R191 ;  /* 0x00000005ff537819 */ /* 0x000fce00000114bf */
[----:B------:R-:W3:Y:S01]  /*1150*/  @!P2 LDC.64 R14, c[0x0][0x240] ;  /* 0x00009000ff0eab82 */ /* 0x000ee20000000a00 */
[----:B--2---:R-:W2:Y:S02]  /*1160*/  MUFU.RCP R2, R2 ;  /* 0x0000000200027308 */ /* 0x004ea40000001000 */
[----:B--2---:R-:W-:-:S06]  /*1170*/  VIADD R2, R2, 0xffffffe ;  /* 0x0ffffffe02027836 */ /* 0x004fcc0000000000 */
[----:B------:R-:W2:Y:S02]  /*1180*/  F2I.FTZ.U32.TRUNC.NTZ R3, R2 ;  /* 0x0000000200037305 */ /* 0x000ea4000021f000 */
[----:B--2---:R-:W-:Y:S02]  /*1190*/  IMAD.MOV R0, RZ, RZ, -R3 ;  /* 0x000000ffff007224 */ /* 0x004fe400078e0a03 */
[----:B------:R-:W-:Y:S02]  /*11a0*/  IMAD.MOV.U32 R2, RZ, RZ, RZ ;  /* 0x000000ffff027224 */ /* 0x000fe400078e00ff */
[----:B------:R-:W-:-:S04]  /*11b0*/  IMAD R0, R0, R16, RZ ;  /* 0x0000001000007224 */ /* 0x000fc800078e02ff */
[----:B------:R-:W-:Y:S01]  /*11c0*/  IMAD.HI.U32 R2, R3, R0, R2 ;  /* 0x0000000003027227 */ /* 0x000fe200078e0002 */
[----:B------:R-:W-:-:S05]  /*11d0*/  MOV R3, R4 ;  /* 0x0000000400037202 */ /* 0x000fca0000000f00 */
[----:B------:R-:W-:Y:S01]  /*11e0*/  IMAD.HI.U32 R4, R2, R3, RZ ;  /* 0x0000000302047227 */ /* 0x000fe200078e00ff */
[----:B------:R-:W-:-:S03]  /*11f0*/  @!P0 SHF.R.S32.HI R2, RZ, 0x1f, R46 ;  /* 0x0000001fff028819 */ /* 0x000fc6000001142e */
[----:B------:R-:W-:Y:S02]  /*1200*/  IMAD.MOV R0, RZ, RZ, -R4 ;  /* 0x000000ffff007224 */ /* 0x000fe400078e0a04 */
[----:B----4-:R-:W-:Y:S02]  /*1210*/  @!P0 IMAD R2, R2, R6, RZ ;  /* 0x0000000602028224 */ /* 0x010fe400078e02ff */
[----:B------:R-:W-:Y:S02]  /*1220*/  IMAD R0, R16, R0, R3 ;  /* 0x0000000010007224 */ /* 0x000fe400078e0203 */
[----:B------:R-:W-:Y:S02]  /*1230*/  @!P0 IMAD R5, R46, R7, R2 ;  /* 0x000000072e058224 */ /* 0x000fe400078e0202 */
[----:B-----5:R-:W-:Y:S01]  /*1240*/  @P0 IMAD.WIDE.U32 R2, R25, R10, RZ ;  /* 0x0000000a19020225 */ /* 0x020fe200078e00ff */
[----:B------:R-:W-:-:S03]  /*1250*/  ISETP.GT.U32.AND P4, PT, R16, R0, PT ;  /* 0x000000001000720c */ /* 0x000fc60003f84070 */
[----:B------:R-:W-:Y:S01]  /*1260*/  @P0 IMAD R12, R25, R11, R3 ;  /* 0x0000000b190c0224 */ /* 0x000fe200078e0203 */
[----:B------:R-:W-:Y:S01]  /*1270*/  LOP3.LUT R3, R23, 0xfffffffc, RZ, 0xc0, !PT ;  /* 0xfffffffc17037812 */ /* 0x000fe200078ec0ff */
[----:B------:R-:W-:-:S04]  /*1280*/  @!P0 IMAD.WIDE.U32 R6, R46, R6, RZ ;  /* 0x000000062e068225 */ /* 0x000fc800078e00ff */
[----:B------:R-:W-:Y:S01]  /*1290*/  IMAD.IADD R3, R190, 0x1, -R3 ;  /* 0x00000001be037824 */ /* 0x000fe200078e0a03 */
[----:B------:R-:W-:Y:S01]  /*12a0*/  @!P0 IADD3 R12, R7, R5, RZ ;  /* 0x00000005070c8210 */ /* 0x000fe20007ffe0ff */
[----:B------:R-:W-:Y:S01]  /*12b0*/  @!P0 IMAD.MOV.U32 R2, RZ, RZ, R6 ;  /* 0x000000ffff028224 */ /* 0x000fe200078e0006 */
[----:B------:R-:W-:Y:S01]  /*12c0*/  SHF.R.S32.HI R6, RZ, 0x1f, R26 ;  /* 0x0000001fff067819 */ /* 0x000fe2000001141a */
[----:B------:R-:W-:Y:S01]  /*12d0*/  @!P4 IMAD.IADD R0, R0, 0x1, -R16 ;  /* 0x000000010000c824 */ /* 0x000fe200078e0a10 */
[----:B------:R-:W-:Y:S01]  /*12e0*/  SHF.L.U32 R28, R3, 0x3, RZ ;  /* 0x00000003031c7819 */ /* 0x000fe200000006ff */
[----:B------:R-:W-:Y:S01]  /*12f0*/  IMAD.WIDE R10, R24, 0x80, R8 ;  /* 0x00000080180a7825 */ /* 0x000fe200078e0208 */
[----:B------:R-:W-:Y:S01]  /*1300*/  @!P4 IADD3 R4, R4, 0x1, RZ ;  /* 0x000000010404c810 */ /* 0x000fe20007ffe0ff */
[----:B------:R-:W2:Y:S01]  /*1310*/  @!P2 LDC.64 R24, c[0x0][0x210] ;  /* 0x00008400ff18ab82 */ /* 0x000ea20000000a00 */
[----:B------:R-:W-:Y:S01]  /*1320*/  ISETP.GE.U32.AND P5, PT, R0, R16, PT ;  /* 0x000000100000720c */ /* 0x000fe20003fa6070 */
[----:B------:R-:W-:Y:S01]  /*1330*/  IMAD R6, R6, UR4, RZ ;  /* 0x0000000406067c24 */ /* 0x000fe2000f8e02ff */
[----:B------:R-:W-:-:S02]  /*1340*/  SHF.R.S32.HI R29, RZ, 0x1f, R28 ;  /* 0x0000001fff1d7819 */ /* 0x000fc4000001141c */
[----:B------:R-:W-:Y:S01]  /*1350*/  IADD3 R2, P1, R28, R2, RZ ;  /* 0x000000021c027210 */ /* 0x000fe20007f3e0ff */
[C---:B------:R-:W-:Y:S01]  /*1360*/  IMAD R6, R26.reuse, UR5, R6 ;  /* 0x000000051a067c24 */ /* 0x040fe2000f8e0206 */
[----:B------:R-:W-:Y:S01]  /*1370*/  LOP3.LUT R0, R26, R32, RZ, 0x3c, !PT ;  /* 0x000000201a007212 */ /* 0x000fe200078e3cff */
[----:B------:R-:W-:Y:S01]  /*1380*/  UMOV UR5, 0x400 ;  /* 0x0000040000057882 */ /* 0x000fe20000000000 */
[----:B------:R-:W-:Y:S01]  /*1390*/  @!P2 IADD3 R5, P0, R10, 0x20, RZ ;  /* 0x000000200a05a810 */ /* 0x000fe20007f1e0ff */
[----:B------:R-:W-:Y:S01]  /*13a0*/  IMAD.X R3, R29, 0x1, R12, P1 ;  /* 0x000000011d037824 */ /* 0x000fe200008e060c */
[----:B------:R-:W-:Y:S02]  /*13b0*/  ISETP.GE.AND P1, PT, R0, RZ, PT ;  /* 0x000000ff0000720c */ /* 0x000fe40003f26270 */
[----:B------:R-:W-:Y:S01]  /*13c0*/  ISETP.NE.AND P4, PT, R30, -0x1, PT ;  /* 0xffffffff1e00780c */ /* 0x000fe20003f85270 */
[----:B------:R-:W-:Y:S01]  /*13d0*/  IMAD.WIDE.U32 R20, R26, UR4, R2 ;  /* 0x000000041a147c25 */ /* 0x000fe2000f8e0002 */
[----:B------:R-:W4:Y:S03]  /*13e0*/  S2UR UR4, SR_CgaCtaId ;  /* 0x00000000000479c3 */ /* 0x000f260000008800 */
[----:B------:R-:W-:-:S02]  /*13f0*/  @P5 VIADD R4, R4, 0x1 ;  /* 0x0000000104045836 */ /* 0x000fc40000000000 */
[----:B------:R-:W-:Y:S01]  /*1400*/  @!P2 IMAD.X R0, RZ, RZ, R11, P0 ;  /* 0x000000ffff00a224 */ /* 0x000fe200000e060b */
[----:B------:R-:W-:Y:S01]  /*1410*/  ISETP.NE.AND P0, PT, R32, RZ, PT ;  /* 0x000000ff2000720c */ /* 0x000fe20003f05270 */
[----:B------:R-:W-:Y:S01]  /*1420*/  IMAD.IADD R17, R21, 0x1, R6 ;  /* 0x0000000115117824 */ /* 0x000fe200078e0206 */
[----:B------:R-:W5:Y:S01]  /*1430*/  @!P3 LDC.64 R26, c[0x0][0x210] ;  /* 0x00008400ff1abb82 */ /* 0x000f620000000a00 */
[----:B---3--:R-:W-:Y:S01]  /*1440*/  @!P2 IMAD R0, R0, R14, RZ ;  /* 0x0000000e0000a224 */ /* 0x008fe200078e02ff */
[----:B------:R-:W-:Y:S01]  /*1450*/  MOV R31, R4 ;  /* 0x00000004001f7202 */ /* 0x000fe20000000f00 */
[----:B------:R-:W-:Y:S01]  /*1460*/  @!P2 IMAD.MOV.U32 R16, RZ, RZ, R20 ;  /* 0x000000ffff10a224 */ /* 0x000fe200078e0014 */
[----:B------:R-:W3:Y:S01]  /*1470*/  @!P2 S2R R6, SR_CgaCtaId ;  /* 0x000000000006a919 */ /* 0x000ee20000008800 */
[C---:B------:R-:W-:Y:S02]  /*1480*/  @!P2 IMAD R4, R5.reuse, R15, R0 ;  /* 0x0000000f0504a224 */ /* 0x040fe400078e0200 */
[----:B------:R-:W-:Y:S01]  /*1490*/  @!P2 IMAD.WIDE.U32 R2, R5, R14, R16 ;  /* 0x0000000e0502a225 */ /* 0x000fe200078e0010 */
[----:B------:R-:W-:Y:S01]  /*14a0*/  @!P3 MOV R5, R17 ;  /* 0x000000110005b202 */ /* 0x000fe20000000f00 */
[----:B------:R-:W3:Y:S02]  /*14b0*/  @P4 LDC.64 R212, c[0x0][0x250] ;  /* 0x00009400ffd44b82 */ /* 0x000ee40000000a00 */
[----:B------:R-:W-:Y:S01]  /*14c0*/  @!P1 IMAD.MOV R31, RZ, RZ, -R31 ;  /* 0x000000ffff1f9224 */ /* 0x000fe200078e0a1f */
[----:B------:R-:W-:Y:S01]  /*14d0*/  ISETP.GE.AND P1, PT, R33, R34, PT ;  /* 0x000000222100720c */ /* 0x000fe20003f26270 */
[----:B------:R-:W-:Y:S01]  /*14e0*/  @!P2 IMAD.IADD R3, R3, 0x1, R4 ;  /* 0x000000010303a824 */ /* 0x000fe200078e0204 */
[----:B------:R-:W-:Y:S01]  /*14f0*/  @!P0 LOP3.LUT R31, RZ, R32, RZ, 0x33, !PT ;  /* 0x00000020ff1f8212 */ /* 0x000fe200078e33ff */
[----:B------:R-:W-:Y:S01]  /*1500*/  @!P3 IMAD.MOV.U32 R4, RZ, RZ, R20 ;  /* 0x000000ffff04b224 */ /* 0x000fe200078e0014 */
[----:B--2---:R-:W-:Y:S01]  /*1510*/  @!P2 LEA R24, P0, R2, R24, 0x1 ;  /* 0x000000180218a211 */ /* 0x004fe200078008ff */
[-C--:B-1----:R-:W-:Y:S01]  /*1520*/  @!P3 IMAD R0, R11, R18.reuse, RZ ;  /* 0x000000120b00b224 */ /* 0x082fe200078e02ff */
[----:B------:R-:W-:Y:S01]  /*1530*/  IADD3 R32, R8, 0x60, RZ ;  /* 0x0000006008207810 */ /* 0x000fe20007ffe0ff */
[----:B------:R-:W-:Y:S01]  /*1540*/  @!P3 IMAD.WIDE.U32 R4, R10, R18, R4 ;  /* 0x000000120a04b225 */ /* 0x000fe200078e0004 */
[----:B------:R-:W-:Y:S01]  /*1550*/  @!P2 LEA.HI.X R25, R2, R25, R3, 0x1, P0 ;  /* 0x000000190219a211 */ /* 0x000fe200000f0c03 */
[----:B------:R-:W1:Y:S01]  /*1560*/  @P4 LDC.64 R132, c[0x0][0x248] ;  /* 0x00009200ff844b82 */ /* 0x000e620000000a00 */
[----:B------:R-:W-:Y:S01]  /*1570*/  LEA.HI R3, R23, R8, RZ, 0x1 ;  /* 0x0000000817037211 */ /* 0x000fe200078f08ff */
[----:B------:R-:W-:Y:S01]  /*1580*/  @!P3 IMAD R0, R10, R19, R0 ;  /* 0x000000130a00b224 */ /* 0x000fe200078e0200 */
[----:B-----5:R-:W-:Y:S01]  /*1590*/  @!P3 LEA R26, P0, R4, R26, 0x1 ;  /* 0x0000001a041ab211 */ /* 0x020fe200078008ff */
[----:B------:R-:W-:Y:S01]  /*15a0*/  IMAD R15, R81, -0x80, R80 ;  /* 0xffffff80510f7824 */ /* 0x000fe200078e0250 */
[----:B------:R-:W-:Y:S01]  /*15b0*/  LOP3.LUT R3, R3, 0x7fffffe, RZ, 0xc0, !PT ;  /* 0x07fffffe03037812 */ /* 0x000fe200078ec0ff */
[----:B------:R-:W-:Y:S01]  /*15c0*/  @!P3 IMAD.IADD R0, R5, 0x1, R0 ;  /* 0x000000010500b824 */ /* 0x000fe200078e0200 */
[----:B----4-:R-:W-:Y:S01]  /*15d0*/  ULEA UR4, UR4, UR5, 0x18 ;  /* 0x0000000504047291 */ /* 0x010fe2000f8ec03f */
[----:B------:R-:W2:Y:S01]  /*15e0*/  @!P1 S2R R5, SR_CgaCtaId ;  /* 0x0000000000059919 */ /* 0x000ea20000008800 */
[----:B------:R-:W-:-:S02]  /*15f0*/  ISETP.GE.AND P5, PT, R22, R15, PT ;  /* 0x0000000f1600720c */ /* 0x000fc40003fa6270 */
[----:B------:R-:W-:Y:S01]  /*1600*/  @!P3 LEA.HI.X R27, R4, R27, R0, 0x1, P0 ;  /* 0x0000001b041bb211 */ /* 0x000fe200000f0c00 */
[----:B------:R-:W-:Y:S01]  /*1610*/  IMAD.SHL.U32 R0, R43, 0x40, RZ ;  /* 0x000000402b007824 */ /* 0x000fe200078e00ff */
[----:B------:R-:W-:Y:S02]  /*1620*/  @!P1 IADD3 R7, P0, R10, 0x40, RZ ;  /* 0x000000400a079810 */ /* 0x000fe40007f1e0ff */
[----:B------:R-:W-:Y:S02]  /*1630*/  ISETP.GE.AND P6, PT, R22, R15, PT ;  /* 0x0000000f1600720c */ /* 0x000fe40003fc6270 */
[----:B------:R-:W4:Y:S01]  /*1640*/  @!P1 LDC.64 R22, c[0x0][0x240] ;  /* 0x00009000ff169b82 */ /* 0x000f220000000a00 */
[----:B------:R-:W-:Y:S01]  /*1650*/  @!P1 IMAD.X R14, RZ, RZ, R11, P0 ;  /* 0x000000ffff0e9224 */ /* 0x000fe200000e060b */
[----:B------:R-:W-:Y:S02]  /*1660*/  ISETP.GE.AND P0, PT, R32, R34, PT ;  /* 0x000000222000720c */ /* 0x000fe40003f06270 */
[----:B------:R-:W-:-:S02]  /*1670*/  LOP3.LUT R0, R0, 0xc0, RZ, 0xc0, !PT ;  /* 0x000000c000007812 */ /* 0x000fc400078ec0ff */
[----:B------:R-:W-:Y:S02]  /*1680*/  IADD3 R3, R8, -R3, RZ ;  /* 0x8000000308037210 */ /* 0x000fe40007ffe0ff */
[----:B------:R-:W-:Y:S01]  /*1690*/  LOP3.LUT R4, R0, 0x18, R28, 0xf8, !PT ;  /* 0x0000001800047812 */ /* 0x000fe200078ef81c */
[----:B------:R-:W4:Y:S01]  /*16a0*/  @!P1 LDC.64 R34, c[0x0][0x210] ;  /* 0x00008400ff229b82 */ /* 0x000f220000000a00 */
[----:B------:R-:W-:Y:S01]  /*16b0*/  SHF.R.U32.HI R2, RZ, 0x3, R0 ;  /* 0x00000003ff027819 */ /* 0x000fe20000011600 */
[----:B------:R-:W-:Y:S01]  /*16c0*/  IMAD R3, R83, 0x8, R3 ;  /* 0x0000000853037824 */ /* 0x000fe200078e0203 */
[----:B------:R-:W-:Y:S02]  /*16d0*/  @!P2 MOV R0, 0x400 ;  /* 0x000004000000a802 */ /* 0x000fe40000000f00 */
[----:B------:R-:W-:Y:S01]  /*16e0*/  LOP3.LUT R4, R4, R2, RZ, 0x3c, !PT ;  /* 0x0000000204047212 */ /* 0x000fe200078e3cff */
[----:B------:R-:W4:Y:S01]  /*16f0*/  @!P0 S2R R41, SR_CgaCtaId ;  /* 0x0000000000298919 */ /* 0x000f220000008800 */
[----:B---3--:R-:W-:Y:S01]  /*1700*/  @!P2 LEA R39, R6, R0, 0x18 ;  /* 0x000000000627a211 */ /* 0x008fe200078ec0ff */
[----:B------:R-:W3:Y:S01]  /*1710*/  @!P0 LDC.64 R36, c[0x0][0x240] ;  /* 0x00009000ff248b82 */ /* 0x000ee20000000a00 */
[----:B------:R-:W-:Y:S01]  /*1720*/  @!P1 MOV R2, 0x400 ;  /* 0x0000040000029802 */ /* 0x000fe20000000f00 */
[--C-:B------:R-:W-:Y:S01]  /*1730*/  @P4 IMAD.IADD R0, R13, 0x1, R30.reuse ;  /* 0x000000010d004824 */ /* 0x100fe200078e021e */
[----:B------:R-:W-:Y:S01]  /*1740*/  LEA R18, R3, R4, 0x5 ;  /* 0x0000000403127211 */ /* 0x000fe200078e28ff */
[----:B------:R-:W-:Y:S01]  /*1750*/  @P4 IMAD.IADD R4, R13, 0x1, R30 ;  /* 0x000000010d044824 */ /* 0x000fe200078e021e */
[----:B------:R-:W-:Y:S01]  /*1760*/  P2R R38, PR, RZ, 0x20 ;  /* 0x00000020ff267803 */ /* 0x000fe20000000000 */
[C---:B------:R-:W-:Y:S01]  /*1770*/  @P4 IMAD R6, R0.reuse, R213, RZ ;  /* 0x000000d500064224 */ /* 0x040fe200078e02ff */
[----:B--2---:R-:W-:Y:S01]  /*1780*/  @!P1 LEA R40, R5, R2, 0x18 ;  /* 0x0000000205289211 */ /* 0x004fe200078ec0ff */
[----:B------:R-:W-:-:S04]  /*1790*/  @P4 IMAD.WIDE.U32 R2, R0, R212, RZ ;  /* 0x000000d400024225 */ /* 0x000fc800078e00ff */
[----:B-1----:R-:W-:Y:S01]  /*17a0*/  @P4 IMAD R12, R4, R133, RZ ;  /* 0x00000085040c4224 */ /* 0x002fe200078e02ff */
[----:B------:R-:W-:Y:S01]  /*17b0*/  @P4 MOV R30, R2 ;  /* 0x00000002001e4202 */ /* 0x000fe20000000f00 */
[----:B----4-:R-:W-:Y:S02]  /*17c0*/  @!P1 IMAD R0, R14, R22, RZ ;  /* 0x000000160e009224 */ /* 0x010fe400078e02ff */
[----:B------:R-:W-:Y:S02]  /*17d0*/  @P4 IMAD.IADD R42, R3, 0x1, R6 ;  /* 0x00000001032a4824 */ /* 0x000fe400078e0206 */
[----:B------:R-:W-:-:S04]  /*17e0*/  @P4 IMAD.WIDE.U32 R4, R4, R132, RZ ;  /* 0x0000008404044225 */ /* 0x000fc800078e00ff */
[----:B------:R-:W-:Y:S02]  /*17f0*/  @!P1 IMAD.MOV.U32 R2, RZ, RZ, R20 ;  /* 0x000000ffff029224 */ /* 0x000fe400078e0014 */
[----:B------:R-:W-:Y:S02]  /*1800*/  @!P1 IMAD.MOV.U32 R3, RZ, RZ, R17 ;  /* 0x000000ffff039224 */ /* 0x000fe400078e0011 */
[C---:B------:R-:W-:Y:S02]  /*1810*/  @!P1 IMAD R19, R7.reuse, R23, R0 ;  /* 0x0000001707139224 */ /* 0x040fe400078e0200 */
[----:B------:R-:W-:Y:S01]  /*1820*/  @!P1 IMAD.WIDE.U32 R6, R7, R22, R2 ;  /* 0x0000001607069225 */ /* 0x000fe200078e0002 */
[----:B------:R-:W-:-:S03]  /*1830*/  @P4 IADD3 R22, R5, R12, RZ ;  /* 0x0000000c05164210 */ /* 0x000fc60007ffe0ff */
[----:B------:R-:W-:Y:S01]  /*1840*/  @P4 IMAD.MOV.U32 R14, RZ, RZ, R4 ;  /* 0x000000ffff0e4224 */ /* 0x000fe200078e0004 */
[----:B---3--:R-:W-:Y:S06]  /*1850*/  @P4 BRA `(.L_x_182) ;  /* 0x0000000000344947 */ /* 0x008fec0003800000 */
        /* <DEDUP_REMOVED lines=13> */
.L_x_182:
[----:B------:R-:W-:Y:S01]  /*1930*/  LEA R220, R18, UR4, 0x1 ;  /* 0x0000000412dc7c11 */ /* 0x000fe2000f8e08ff */
[----:B------:R-:W-:Y:S01]  /*1940*/  @!P1 IMAD.IADD R19, R7, 0x1, R19 ;  /* 0x0000000107139824 */ /* 0x000fe200078e0213 */
[----:B------:R-:W-:Y:S01]  /*1950*/  @!P1 LEA R12, P5, R6, R34, 0x1 ;  /* 0x00000022060c9211 */ /* 0x000fe200078a08ff */
[----:B------:R-:W-:-:S12]  /*1960*/  @P4 BRA `(.L_x_183) ;  /* 0x0000000000344947 */ /* 0x000fd80003800000 */
        /* <DEDUP_REMOVED lines=13> */
.L_x_183:
[----:B------:R-:W-:Y:S01]  /*1a40*/  @!PT LDS RZ, [RZ] ;  /* 0x00000000fffff984 */ /* 0x000fe20000000800 */
[----:B------:R-:W-:Y:S01]  /*1a50*/  @!PT LDS RZ, [RZ] ;  /* 0x00000000fffff984 */ /* 0x000fe20000000800 */
[----:B------:R-:W-:Y:S01]  /*1a60*/  @!PT LDS RZ, [RZ] ;  /* 0x00000000fffff984 */ /* 0x000fe20000000800 */
[----:B------:R1:W-:Y:S01]  /*1a70*/  @!P3 LDGSTS.E.BYPASS.LTC128B.128 [R220], desc[UR12][R26.64] ;  /* 0x000000001adcbfae */ /* 0x0003e2000b901d4c */
[----:B------:R-:W-:Y:S01]  /*1a80*/  ISETP.GE.AND P4, PT, R8, R15, PT ;  /* 0x0000000f0800720c */ /* 0x000fe20003f86270 */
[-C--:B------:R-:W-:Y:S01]  /*1a90*/  IMAD R0, R9, R132.reuse, RZ ;  /* 0x0000008409007224 */ /* 0x080fe200078e02ff */
[----:B------:R-:W-:Y:S01]  /*1aa0*/  @!P0 IADD3 R10, P3, R10, 0x60, RZ ;  /* 0x000000600a0a8810 */ /* 0x000fe20007f7e0ff */
[----:B------:R-:W-:Y:S01]  /*1ab0*/  IMAD.WIDE.U32 R2, R8, R132, R28 ;  /* 0x0000008408027225 */ /* 0x000fe200078e001c */
[----:B------:R-:W-:Y:S01]  /*1ac0*/  @!P1 LEA.HI.X R13, R6, R35, R19, 0x1, P5 ;  /* 0x00000023060d9211 */ /* 0x000fe200028f0c13 */
[----:B------:R-:W-:Y:S01]  /*1ad0*/  ULDC.64 UR6, c[0x0][0x260] ;  /* 0x0000980000067ab9 */ /* 0x000fe20000000a00 */
[----:B------:R-:W-:Y:S01]  /*1ae0*/  @!P0 MOV R5, 0x400 ;  /* 0x0000040000058802 */ /* 0x000fe20000000f00 */
[----:B------:R-:W-:Y:S01]  /*1af0*/  @!P0 IMAD.X R19, RZ, RZ, R11, P3 ;  /* 0x000000ffff138224 */ /* 0x000fe200018e060b */
[----:B------:R-:W-:Y:S01]  /*1b00*/  IADD3 R4, P3, R14, R2, RZ ;  /* 0x000000020e047210 */ /* 0x000fe20007f7e0ff */
[----:B------:R-:W-:Y:S01]  /*1b10*/  IMAD R11, R8, R133, R0 ;  /* 0x00000085080b7224 */ /* 0x000fe200078e0200 */
[----:B------:R-:W-:Y:S01]  /*1b20*/  @!P0 LEA R23, R41, R5, 0x18 ;  /* 0x0000000529178211 */ /* 0x000fe200078ec0ff */
[----:B------:R-:W-:Y:S01]  /*1b30*/  @!P0 IMAD.MOV.U32 R7, RZ, RZ, R17 ;  /* 0x000000ffff078224 */ /* 0x000fe200078e0011 */
[----:B------:R-:W-:Y:S01]  /*1b40*/  ISETP.NE.AND P5, PT, R38, RZ, PT ;  /* 0x000000ff2600720c */ /* 0x000fe20003fa5270 */
[----:B------:R-:W2:Y:S01]  /*1b50*/  @!P0 LDC.64 R16, c[0x0][0x210] ;  /* 0x00008400ff108b82 */ /* 0x000ea20000000a00 */
[----:B------:R-:W-:Y:S01]  /*1b60*/  @!P2 IMAD R0, R18, 0x2, R39 ;  /* 0x000000021200a824 */ /* 0x000fe200078e0227 */
[----:B------:R-:W-:Y:S01]  /*1b70*/  IADD3.X R5, R22, R3, R11, P3, !PT ;  /* 0x0000000316057210 */ /* 0x000fe20001ffe40b */
[-C--:B------:R-:W-:Y:S01]  /*1b80*/  @!P0 IMAD R2, R19, R36.reuse, RZ ;  /* 0x0000002413028224 */ /* 0x080fe200078e02ff */
[----:B------:R-:W3:Y:S01]  /*1b90*/  @!P4 S2R R22, SR_CgaCtaId ;  /* 0x000000000016c919 */ /* 0x000ee20000008800 */
[----:B------:R-:W-:Y:S01]  /*1ba0*/  @!P0 IMAD.MOV.U32 R6, RZ, RZ, R20 ;  /* 0x000000ffff068224 */ /* 0x000fe200078e0014 */
[----:B------:R-:W-:Y:S01]  /*1bb0*/  SHF.L.U64.HI R134, R132, 0x7, R133 ;  /* 0x0000000784867819 */ /* 0x000fe20000010285 */
[C---:B------:R-:W-:Y:S01]  /*1bc0*/  @!P0 IMAD R11, R10.reuse, R37, R2 ;  /* 0x000000250a0b8224 */ /* 0x040fe200078e0202 */
[----:B------:R4:W-:Y:S01]  /*1bd0*/  @!P2 LDGSTS.E.BYPASS.LTC128B.128 [R0+0x800], desc[UR12][R24.64] ;  /* 0x008000001800afae */ /* 0x0009e2000b901d4c */
[----:B------:R-:W-:Y:S01]  /*1be0*/  ISETP.GE.AND P2, PT, R33, R15, PT ;  /* 0x0000000f2100720c */ /* 0x000fe20003f46270 */
[----:B------:R-:W-:Y:S01]  /*1bf0*/  @!P0 IMAD.WIDE.U32 R2, R10, R36, R6 ;  /* 0x000000240a028225 */ /* 0x000fe200078e0006 */
[----:B------:R-:W-:Y:S01]  /*1c00*/  @!P4 MOV R10, 0x400 ;  /* 0x00000400000ac802 */ /* 0x000fe20000000f00 */
[----:B------:R-:W5:Y:S01]  /*1c10*/  @!P5 LDC.64 R20, c[0x0][0x218] ;  /* 0x00008600ff14db82 */ /* 0x000f620000000a00 */
[----:B------:R-:W5:Y:S01]  /*1c20*/  @!P5 S2R R14, SR_CgaCtaId ;  /* 0x00000000000ed919 */ /* 0x000f620000008800 */
[----:B------:R-:W-:Y:S01]  /*1c30*/  IMAD.WIDE.U32 R46, R31, UR6, R4 ;  /* 0x000000061f2e7c25 */ /* 0x000fe2000f8e0004 */
[----:B-1----:R-:W-:-:S03]  /*1c40*/  SHF.L.U64.HI R27, R212, 0x7, R213 ;  /* 0x00000007d41b7819 */ /* 0x002fc600000102d5 */
[----:B------:R-:W-:Y:S01]  /*1c50*/  @!P0 IMAD.IADD R3, R3, 0x1, R11 ;  /* 0x0000000103038824 */ /* 0x000fe200078e020b */
[----:B------:R-:W-:Y:S01]  /*1c60*/  STL.64 [R1+0x98], R46 ;  /* 0x0000982e01007387 */ /* 0x000fe20000100a00 */
[----:B------:R-:W-:Y:S02]  /*1c70*/  IMAD.SHL.U32 R184, R132, 0x80, RZ ;  /* 0x0000008084b87824 */ /* 0x000fe400078e00ff */
[----:B------:R-:W-:Y:S01]  /*1c80*/  IMAD.MOV.U32 R200, RZ, RZ, R46 ;  /* 0x000000ffffc87224 */ /* 0x000fe200078e002e */
[----:B--2---:R-:W-:Y:S01]  /*1c90*/  @!P0 LEA R4, P3, R2, R16, 0x1 ;  /* 0x0000001002048211 */ /* 0x004fe200078608ff */
[----:B------:R-:W-:Y:S02]  /*1ca0*/  @!P0 IMAD R7, R18, 0x2, R23 ;  /* 0x0000000212078824 */ /* 0x000fe400078e0217 */
[----:B------:R-:W-:Y:S01]  /*1cb0*/  IMAD.SHL.U32 R26, R212, 0x80, RZ ;  /* 0x00000080d41a7824 */ /* 0x000fe200078e00ff */
[----:B------:R-:W-:Y:S01]  /*1cc0*/  @!P0 LEA.HI.X R5, R2, R17, R3, 0x1, P3 ;  /* 0x0000001102058211 */ /* 0x000fe200018f0c03 */
[----:B------:R-:W-:Y:S01]  /*1cd0*/  IMAD.MOV.U32 R221, RZ, RZ, R81 ;  /* 0x000000ffffdd7224 */ /* 0x000fe200078e0051 */
[----:B------:R-:W1:Y:S01]  /*1ce0*/  @!P2 S2R R17, SR_CgaCtaId ;  /* 0x000000000011a919 */ /* 0x000e620000008800 */
[----:B----4-:R-:W-:Y:S01]  /*1cf0*/  @!P1 IMAD R0, R18, 0x2, R40 ;  /* 0x0000000212009824 */ /* 0x010fe200078e0228 */
[----:B------:R-:W-:-:S02]  /*1d00*/  SHF.R.S32.HI R25, RZ, 0x1f, R31 ;  /* 0x0000001fff197819 */ /* 0x000fc4000001141f */
[----:B------:R-:W-:Y:S02]  /*1d10*/  SHF.R.S32.HI R24, RZ, 0x1f, R81 ;  /* 0x0000001fff187819 */ /* 0x000fe40000011451 */
[----:B------:R2:W-:Y:S01]  /*1d20*/  @!P1 LDGSTS.E.BYPASS.LTC128B.128 [R0+0x1000], desc[UR12][R12.64] ;  /* 0x010000000c009fae */ /* 0x0005e2000b901d4c */
[----:B------:R-:W-:Y:S02]  /*1d30*/  ISETP.GE.AND P1, PT, R32, R15, PT ;  /* 0x0000000f2000720c */ /* 0x000fe40003f26270 */
[----:B---3--:R-:W-:Y:S01]  /*1d40*/  @!P4 LEA R10, R22, R10, 0x18 ;  /* 0x0000000a160ac211 */ /* 0x008fe200078ec0ff */
[----:B------:R3:W-:Y:S10]  /*1d50*/  @!P0 LDGSTS.E.BYPASS.LTC128B.128 [R7+0x1800], desc[UR12][R4.64] ;  /* 0x0180000004078fae */ /* 0x0007f4000b901d4c */
[----:B------:R-:W4:Y:S01]  /*1d60*/  @!P1 S2R R16, SR_CgaCtaId ;  /* 0x0000000000109919 */ /* 0x000f220000008800 */
[----:B--2---:R-:W2:Y:S01]  /*1d70*/  @!P4 LDC.64 R12, c[0x0][0x218] ;  /* 0x00008600ff0ccb82 */ /* 0x004ea20000000a00 */
[----:B------:R-:W-:-:S02]  /*1d80*/  IMAD R0, R25, UR6, RZ ;  /* 0x0000000619007c24 */ /* 0x000fc4000f8e02ff */
[----:B---3--:R-:W-:Y:S02]  /*1d90*/  @!P4 IMAD R5, R18, 0x2, R10 ;  /* 0x000000021205c824 */ /* 0x008fe400078e020a */
[----:B------:R-:W-:Y:S01]  /*1da0*/  IMAD R6, R31, UR7, R0 ;  /* 0x000000071f067c24 */ /* 0x000fe2000f8e0200 */
[----:B------:R-:W-:Y:S01]  /*1db0*/  ULDC.64 UR6, c[0x0][0x268] ;  /* 0x00009a0000067ab9 */ /* 0x000fe20000000a00 */
[----:B------:R-:W-:Y:S02]  /*1dc0*/  IMAD R0, R134, R81, RZ ;  /* 0x0000005186007224 */ /* 0x000fe400078e02ff */
[----:B------:R-:W-:Y:S02]  /*1dd0*/  IMAD.IADD R201, R47, 0x1, R6 ;  /* 0x000000012fc97824 */ /* 0x000fe400078e0206 */
[-C--:B------:R-:W-:Y:S02]  /*1de0*/  IMAD R0, R24, R184.reuse, R0 ;  /* 0x000000b818007224 */ /* 0x080fe400078e0200 */
[----:B------:R-:W-:Y:S01]  /*1df0*/  IMAD.WIDE.U32 R2, R81, R184, R200 ;  /* 0x000000b851027225 */ /* 0x000fe200078e00c8 */
[----:B------:R-:W-:Y:S03]  /*1e00*/  STL.64 [R1+0x88], R200 ;  /* 0x000088c801007387 */ /* 0x000fe60000100a00 */
[----:B------:R-:W-:Y:S01]  /*1e10*/  IMAD.IADD R3, R3, 0x1, R0 ;  /* 0x0000000103037824 */ /* 0x000fe200078e0200 */
[C---:B------:R-:W-:Y:S01]  /*1e20*/  @!P5 LEA R0, P0, R132.reuse, R2, 0x5 ;  /* 0x000000028400d211 */ /* 0x040fe200078028ff */
[----:B------:R-:W-:Y:S03]  /*1e30*/  STL [R1+0x90], R27 ;  /* 0x0000901b01007387 */ /* 0x000fe60000100800 */
[----:B------:R-:W-:Y:S01]  /*1e40*/  @!P5 LEA.HI.X R10, R132, R3, R133, 0x5, P0 ;  /* 0x00000003840ad211 */ /* 0x000fe200000f2c85 */
[----:B------:R-:W-:Y:S01]  /*1e50*/  STL [R1+0x80], R26 ;  /* 0x0000801a01007387 */ /* 0x000fe20000100800 */
[----:B--2---:R-:W-:-:S02]  /*1e60*/  @!P4 LEA R6, P3, R2, R12, 0x1 ;  /* 0x0000000c0206c211 */ /* 0x004fc400078608ff */
[----:B-----5:R-:W-:Y:S02]  /*1e70*/  @!P5 LEA R4, P0, R0, R20, 0x1 ;  /* 0x000000140004d211 */ /* 0x020fe400078008ff */
[----:B------:R-:W-:Y:S02]  /*1e80*/  @!P4 LEA.HI.X R7, R2, R13, R3, 0x1, P3 ;  /* 0x0000000d0207c211 */ /* 0x000fe400018f0c03 */
[----:B------:R-:W-:Y:S02]  /*1e90*/  LEA.HI R12, R45, R190, RZ, 0x4 ;  /* 0x000000be2d0c7211 */ /* 0x000fe400078f20ff */
[-C--:B------:R-:W-:Y:S01]  /*1ea0*/  ISETP.GE.AND P3, PT, R33, R15.reuse, PT ;  /* 0x0000000f2100720c */ /* 0x080fe20003f66270 */
[----:B------:R2:W-:Y:S01]  /*1eb0*/  @!P4 LDGSTS.E.BYPASS.LTC128B.128 [R5+0x2000], desc[UR12][R6.64] ;  /* 0x020000000605cfae */ /* 0x0005e2000b901d4c */
[----:B------:R-:W-:Y:S02]  /*1ec0*/  SHF.R.S32.HI R11, RZ, 0x4, R12 ;  /* 0x00000004ff0b7819 */ /* 0x000fe4000001140c */
[----:B------:R-:W-:-:S02]  /*1ed0*/  ISETP.GE.AND P4, PT, R8, R15, PT ;  /* 0x0000000f0800720c */ /* 0x000fc40003f86270 */
[----:B--2---:R-:W-:Y:S02]  /*1ee0*/  @!P5 LEA.HI.X R5, R0, R21, R10, 0x1, P0 ;  /* 0x000000150005d211 */ /* 0x004fe400000f0c0a */
[----:B------:R-:W-:Y:S01]  /*1ef0*/  @!P5 MOV R0, 0x400 ;  /* 0x000004000000d802 */ /* 0x000fe20000000f00 */
[----:B------:R-:W2:Y:S01]  /*1f00*/  @!P1 LDC.64 R20, c[0x0][0x218] ;  /* 0x00008600ff149b82 */ /* 0x000ea20000000a00 */
[----:B------:R-:W-:Y:S02]  /*1f10*/  ISETP.GE.AND P0, PT, R32, R15, PT ;  /* 0x0000000f2000720c */ /* 0x000fe40003f06270 */
[----:B------:R-:W-:Y:S02]  /*1f20*/  @!P5 LEA R0, R14, R0, 0x18 ;  /* 0x000000000e00d211 */ /* 0x000fe400078ec0ff */
[----:B------:R-:W-:Y:S02]  /*1f30*/  LEA.HI R6, R12, R11, RZ, 0x1 ;  /* 0x0000000b0c067211 */ /* 0x000fe400078f08ff */
[----:B------:R-:W-:Y:S01]  /*1f40*/  @!P2 MOV R7, 0x400 ;  /* 0x000004000007a802 */ /* 0x000fe20000000f00 */
[----:B------:R-:W3:Y:S01]  /*1f50*/  @!P2 LDC.64 R14, c[0x0][0x218] ;  /* 0x00008600ff0eab82 */ /* 0x000ee20000000a00 */
[----:B------:R-:W-:-:S02]  /*1f60*/  LOP3.LUT R6, R6, 0xfffffffe, RZ, 0xc0, !PT ;  /* 0xfffffffe06067812 */ /* 0x000fc400078ec0ff */
[----:B-1----:R-:W-:Y:S01]  /*1f70*/  @!P2 LEA R17, R17, R7, 0x18 ;  /* 0x000000071111a211 */ /* 0x002fe200078ec0ff */
[----:B------:R-:W-:Y:S01]  /*1f80*/  @!P5 IMAD R7, R18, 0x2, R0 ;  /* 0x000000021207d824 */ /* 0x000fe200078e0200 */
[----:B------:R-:W-:Y:S01]  /*1f90*/  @!P1 MOV R10, 0x400 ;  /* 0x00000400000a9802 */ /* 0x000fe20000000f00 */
[----:B------:R-:W-:Y:S01]  /*1fa0*/  IMAD.IADD R22, R11, 0x1, -R6 ;  /* 0x000000010b167824 */ /* 0x000fe200078e0a06 */
[----:B------:R-:W-:Y:S02]  /*1fb0*/  LOP3.LUT R11, R44, 0xfffffff8, RZ, 0xc0, !PT ;  /* 0xfffffff82c0b7812 */ /* 0x000fe400078ec0ff */
[----:B------:R-:W-:Y:S01]  /*1fc0*/  LOP3.LUT R6, R12, 0xfffffff0, RZ, 0xc0, !PT ;  /* 0xfffffff00c067812 */ /* 0x000fe200078ec0ff */
[----:B------:R1:W-:Y:S01]  /*1fd0*/  @!P5 LDGSTS.E.BYPASS.LTC128B.128 [R7+0x2800], desc[UR12][R4.64] ;  /* 0x028000000407dfae */ /* 0x0003e2000b901d4c */
[----:B----4-:R-:W-:Y:S01]  /*1fe0*/  @!P1 LEA R16, R16, R10, 0x18 ;  /* 0x0000000a10109211 */ /* 0x010fe200078ec0ff */
[C---:B------:R-:W-:Y:S02]  /*1ff0*/  IMAD.IADD R10, R190.reuse, 0x1, -R11 ;  /* 0x00000001be0a7824 */ /* 0x040fe400078e0a0b */
[----:B------:R-:W-:-:S02]  /*2000*/  IMAD.IADD R0, R190, 0x1, -R6 ;  /* 0x00000001be007824 */ /* 0x000fc400078e0a06 */
[----:B------:R-:W-:-:S03]  /*2010*/  IMAD.SHL.U32 R11, R133, 0x40, RZ ;  /* 0x00000040850b7824 */ /* 0x000fc600078e00ff */
[-C--:B------:R-:W-:Y:S02]  /*2020*/  LEA.HI R6, R0, R0.reuse, RZ, 0x1 ;  /* 0x0000000000067211 */ /* 0x080fe400078f08ff */
[----:B------:R-:W-:Y:S02]  /*2030*/  SHF.R.S32.HI R19, RZ, 0x1f, R0 ;  /* 0x0000001fff137819 */ /* 0x000fe40000011400 */
[----:B------:R-:W-:Y:S02]  /*2040*/  LOP3.LUT R13, R6, 0x7fffffe, RZ, 0xc0, !PT ;  /* 0x07fffffe060d7812 */ /* 0x000fe400078ec0ff */
[----:B------:R-:W-:Y:S01]  /*2050*/  LEA.HI R23, R19, R0, RZ, 0x3 ;  /* 0x0000000013177211 */ /* 0x000fe200078f18ff */
[----:B------:R-:W-:Y:S02]  /*2060*/  @!P2 IMAD R19, R18, 0x2, R17 ;  /* 0x000000021213a824 */ /* 0x000fe400078e0211 */
[----:B------:R-:W-:Y:S02]  /*2070*/  IMAD.IADD R189, R0, 0x1, -R13 ;  /* 0x0000000100bd7824 */ /* 0x000fe400078e0a0d */
[----:B------:R-:W-:-:S02]  /*2080*/  @!P1 IMAD R18, R18, 0x2, R16 ;  /* 0x0000000212129824 */ /* 0x000fc400078e0210 */
[----:B------:R-:W-:Y:S02]  /*2090*/  IMAD.SHL.U32 R16, R43, 0x8, RZ ;  /* 0x000000082b107824 */ /* 0x000fe400078e00ff */
[----:B-1----:R-:W-:Y:S01]  /*20a0*/  IMAD.WIDE.U32 R4, R132, 0x40, RZ ;  /* 0x0000004084047825 */ /* 0x002fe200078e00ff */
[----:B------:R-:W-:Y:S02]  /*20b0*/  LEA.HI R7, R10, R10, RZ, 0x1 ;  /* 0x0000000a0a077211 */ /* 0x000fe400078f08ff */
[----:B------:R-:W-:Y:S02]  /*20c0*/  @!P2 IADD3 R4, P5, R2, R4, RZ ;  /* 0x000000040204a210 */ /* 0x000fe40007fbe0ff */
[----:B------:R-:W-:Y:S02]  /*20d0*/  LOP3.LUT R12, R7, 0x7fffffe, RZ, 0xc0, !PT ;  /* 0x07fffffe070c7812 */ /* 0x000fe400078ec0ff */
[----:B------:R-:W-:Y:S01]  /*20e0*/  @!P2 IADD3.X R5, R3, R5, R11, P5, !PT ;  /* 0x000000050305a210 */ /* 0x000fe20002ffe40b */
[----:B------:R-:W-:Y:S01]  /*20f0*/  @!P1 IMAD.WIDE.U32 R2, R132, 0x60, R2 ;  /* 0x0000006084029825 */ /* 0x000fe200078e0002 */
[----:B---3--:R-:W-:-:S02]  /*2100*/  @!P2 LEA R14, P5, R4, R14, 0x1 ;  /* 0x0000000e040ea211 */ /* 0x008fc400078a08ff */
[----:B------:R-:W-:Y:S01]  /*2110*/  SHF.R.S32.HI R48, RZ, 0x1, R7 ;  /* 0x00000001ff307819 */ /* 0x000fe20000011407 */
[----:B------:R-:W-:Y:S01]  /*2120*/  IMAD.IADD R13, R10, 0x1, -R12 ;  /* 0x000000010a0d7824 */ /* 0x000fe200078e0a0c */
[----:B------:R-:W-:Y:S01]  /*2130*/  @!P2 LEA.HI.X R15, R4, R15, R5, 0x1, P5 ;  /* 0x0000000f040fa211 */ /* 0x000fe200028f0c05 */
[----:B------:R-:W-:Y:S01]  /*2140*/  @!P1 IMAD R4, R133, 0x60, RZ ;  /* 0x0000006085049824 */ /* 0x000fe200078e02ff */
[----:B--2---:R-:W-:Y:S01]  /*2150*/  @!P1 LEA R10, P5, R2, R20, 0x1 ;  /* 0x00000014020a9211 */ /* 0x004fe200078a08ff */
[----:B------:R-:W-:Y:S01]  /*2160*/  IMAD.SHL.U32 R0, R48, 0x40, RZ ;  /* 0x0000004030007824 */ /* 0x000fe200078e00ff */
[----:B------:R-:W-:Y:S01]  /*2170*/  SHF.R.S32.HI R12, RZ, 0x1, R6 ;  /* 0x00000001ff0c7819 */ /* 0x000fe20000011406 */
[----:B------:R-:W-:Y:S01]  /*2180*/  @!P1 IMAD.IADD R3, R3, 0x1, R4 ;  /* 0x0000000103039824 */ /* 0x000fe200078e0204 */
[----:B------:R1:W-:Y:S01]  /*2190*/  @!P2 LDGSTS.E.BYPASS.LTC128B.128 [R19+0x3000], desc[UR12][R14.64] ;  /* 0x030000000e13afae */ /* 0x0003e2000b901d4c */
[----:B------:R-:W-:Y:S01]  /*21a0*/  SHF.R.S32.HI R6, RZ, 0x1f, R6 ;  /* 0x0000001fff067819 */ /* 0x000fe20000011406 */
[----:B------:R-:W-:Y:S01]  /*21b0*/  IMAD.WIDE.U32 R4, R8, R212, R28 ;  /* 0x000000d408047225 */ /* 0x000fe200078e001c */
[----:B------:R-:W-:-:S02]  /*21c0*/  LOP3.LUT R0, R0, 0xc0, RZ, 0xc0, !PT ;  /* 0x000000c000007812 */ /* 0x000fc400078ec0ff */
[----:B------:R-:W-:Y:S02]  /*21d0*/  @!P1 LEA.HI.X R11, R2, R21, R3, 0x1, P5 ;  /* 0x00000015020b9211 */ /* 0x000fe400028f0c03 */
[----:B------:R-:W-:Y:S01]  /*21e0*/  LEA.HI R7, R6, R12, RZ, 0x2 ;  /* 0x0000000c06077211 */ /* 0x000fe200078f10ff */
[----:B------:R-:W-:Y:S01]  /*21f0*/  IMAD R6, R9, R212, RZ ;  /* 0x000000d409067224 */ /* 0x000fe200078e02ff */
[----:B------:R-:W-:Y:S01]  /*2200*/  LOP3.LUT R3, R0, 0x8, R16, 0xf8, !PT ;  /* 0x0000000800037812 */ /* 0x000fe200078ef810 */
[----:B------:R2:W-:Y:S01]  /*2210*/  @!P1 LDGSTS.E.BYPASS.LTC128B.128 [R18+0x3800], desc[UR12][R10.64] ;  /* 0x038000000a129fae */ /* 0x0005e2000b901d4c */
[----:B------:R-:W-:Y:S01]  /*2220*/  SHF.R.U32.HI R0, RZ, 0x3, R0 ;  /* 0x00000003ff007819 */ /* 0x000fe20000011600 */
[----:B------:R-:W-:Y:S01]  /*2230*/  IMAD R8, R8, R213, R6 ;  /* 0x000000d508087224 */ /* 0x000fe200078e0206 */
[----:B------:R-:W-:Y:S01]  /*2240*/  IADD3 R2, P5, R30, R4, RZ ;  /* 0x000000041e027210 */ /* 0x000fe20007fbe0ff */
[----:B------:R-:W0:Y:S01]  /*2250*/  LDGDEPBAR ;  /* 0x00000000000079af */ /* 0x000e220000000000 */
[----:B------:R-:W-:Y:S01]  /*2260*/  LOP3.LUT R4, R3, R0, RZ, 0x3c, !PT ;  /* 0x0000000003047212 */ /* 0x000fe200078e3cff */
[----:B------:R-:W-:Y:S01]  /*2270*/  IMAD R0, R22, 0x8, R13 ;  /* 0x0000000816007824 */ /* 0x000fe200078e020d */
[----:B------:R-:W-:Y:S01]  /*2280*/  LOP3.LUT R6, R7, 0xfffffffc, RZ, 0xc0, !PT ;  /* 0xfffffffc07067812 */ /* 0x000fe200078ec0ff */
[----:B------:R-:W3:Y:S01]  /*2290*/  @!P4 LDC.64 R16, c[0x0][0x220] ;  /* 0x00008800ff10cb82 */ /* 0x000ee20000000a00 */
[----:B------:R-:W-:Y:S01]  /*22a0*/  IADD3.X R3, R42, R5, R8, P5, !PT ;  /* 0x000000052a037210 */ /* 0x000fe20002ffe408 */
[----:B------:R-:W-:-:S02]  /*22b0*/  IMAD.U32 R0, R0, 0x20, R4 ;  /* 0x0000002000007824 */ /* 0x000fc400078e0004 */
[----:B------:R-:W-:Y:S02]  /*22c0*/  IMAD R4, R25, UR6, RZ ;  /* 0x0000000619047c24 */ /* 0x000fe4000f8e02ff */
[----:B------:R-:W-:Y:S01]  /*22d0*/  IMAD.IADD R52, R12, 0x1, -R6 ;  /* 0x000000010c347824 */ /* 0x000fe200078e0a06 */
[----:B------:R-:W-:Y:S01]  /*22e0*/  LEA R135, R0, UR4, 0x1 ;  /* 0x0000000400877c11 */ /* 0x000fe2000f8e08ff */
[----:B------:R-:W4:Y:S01]  /*22f0*/  @!P6 LDC.64 R20, c[0x0][0x220] ;  /* 0x00008800ff14eb82 */ /* 0x000f220000000a00 */
[C---:B------:R-:W-:Y:S02]  /*2300*/  IMAD R4, R31.reuse, UR7, R4 ;  /* 0x000000071f047c24 */ /* 0x040fe4000f8e0204 */
[----:B------:R-:W-:-:S04]  /*2310*/  IMAD.WIDE.U32 R28, R31, UR6, R2 ;  /* 0x000000061f1c7c25 */ /* 0x000fc8000f8e0002 */
[----:B------:R-:W-:Y:S01]  /*2320*/  IMAD.SHL.U32 R2, R52, 0x40, RZ ;  /* 0x0000004034027824 */ /* 0x000fe200078e00ff */
[----:B-1----:R-:W1:Y:S01]  /*2330*/  @!P0 LDC.64 R14, c[0x0][0x220] ;  /* 0x00008800ff0e8b82 */ /* 0x002e620000000a00 */
[----:B------:R-:W-:Y:S01]  /*2340*/  IMAD R5, R27, R81, RZ ;  /* 0x000000511b057224 */ /* 0x000fe200078e02ff */
[----:B------:R-:W-:Y:S01]  /*2350*/  STL.64 [R1+0x60], R28 ;  /* 0x0000601c01007387 */ /* 0x000fe20000100a00 */
[----:B------:R-:W-:Y:S01]  /*2360*/  IMAD.IADD R13, R29, 0x1, R4 ;  /* 0x000000011d0d7824 */ /* 0x000fe200078e0204 */
[----:B------:R-:W-:-:S04]  /*2370*/  DEPBAR.LE SB0, 0x0 ;  /* 0x000080000000791a */ /* 0x000fc80000000000 */
[----:B--2---:R-:W2:Y:S08]  /*2380*/  @!P3 LDC.64 R18, c[0x0][0x220] ;  /* 0x00008800ff12bb82 */ /* 0x004eb00000000a00 */
[----:B------:R-:W-:Y:S01]  /*2390*/  BAR.SYNC.DEFER_BLOCKING 0x0 ;  /* 0x0000000000007b1d */ /* 0x000fe20000010000 */
[----:B------:R-:W-:Y:S01]  /*23a0*/  IMAD.MOV.U32 R12, RZ, RZ, R28 ;  /* 0x000000ffff0c7224 */ /* 0x000fe200078e001c */
[----:B------:R-:W-:Y:S01]  /*23b0*/  LOP3.LUT R6, R2, 0xc0, RZ, 0xc0, !PT ;  /* 0x000000c002067812 */ /* 0x000fe200078ec0ff */
[----:B------:R-:W-:-:S02]  /*23c0*/  IMAD.SHL.U32 R7, R22, 0x8, RZ ;  /* 0x0000000816077824 */ /* 0x000fc400078e00ff */
[-C--:B------:R-:W-:Y:S02]  /*23d0*/  IMAD R9, R24, R26.reuse, R5 ;  /* 0x0000001a18097224 */ /* 0x080fe400078e0205 */
[----:B------:R-:W-:Y:S01]  /*23e0*/  IMAD.WIDE.U32 R2, R81, R26, R12 ;  /* 0x0000001a51027225 */ /* 0x000fe200078e000c */
[----:B------:R-:W-:Y:S01]  /*23f0*/  LOP3.LUT R7, R6, 0x8, R7, 0xf8, !PT ;  /* 0x0000000806077812 */ /* 0x000fe200078ef807 */
[----:B------:R5:W-:Y:S01]  /*2400*/  STL.64 [R1+0x18], R12 ;  /* 0x0000180c01007387 */ /* 0x000be20000100a00 */
[----:B------:R-:W-:Y:S01]  /*2410*/  SHF.R.U32.HI R6, RZ, 0x3, R6 ;  /* 0x00000003ff067819 */ /* 0x000fe20000011606 */
[----:B------:R-:W-:-:S03]  /*2420*/  IMAD.WIDE.U32 R4, R212, 0x40, RZ ;  /* 0x00000040d4047825 */ /* 0x000fc600078e00ff */
[----:B------:R-:W-:Y:S01]  /*2430*/  LOP3.LUT R252, R7, R6, RZ, 0x3c, !PT ;  /* 0x0000000607fc7212 */ /* 0x000fe200078e3cff */
[----:B------:R-:W-:Y:S01]  /*2440*/  IMAD.SHL.U32 R8, R213, 0x40, RZ ;  /* 0x00000040d5087824 */ /* 0x000fe200078e00ff */
[C---:B------:R-:W-:Y:S01]  /*2450*/  @!P3 IADD3 R10, P1, R2.reuse, R4, RZ ;  /* 0x00000004020ab210 */ /* 0x040fe20007f3e0ff */
[----:B------:R-:W-:Y:S01]  /*2460*/  IMAD.IADD R3, R3, 0x1, R9 ;  /* 0x0000000103037824 */ /* 0x000fe200078e0209 */
[C---:B---3--:R-:W-:Y:S01]  /*2470*/  @!P4 LEA R6, P2, R2.reuse, R16, 0x1 ;  /* 0x000000100206c211 */ /* 0x048fe200078408ff */
[----:B------:R-:W-:Y:S02]  /*2480*/  IMAD.SHL.U32 R4, R23, 0x20, RZ ;  /* 0x0000002017047824 */ /* 0x000fe400078e00ff */
[----:B------:R-:W-:Y:S01]  /*2490*/  IMAD.MOV.U32 R0, RZ, RZ, 0x10 ;  /* 0x00000010ff007424 */ /* 0x000fe200078e00ff */
[----:B------:R-:W-:Y:S01]  /*24a0*/  @!P4 LEA.HI.X R7, R2, R17, R3, 0x1, P2 ;  /* 0x000000110207c211 */ /* 0x000fe200010f0c03 */
[----:B------:R-:W-:Y:S01]  /*24b0*/  VIADD R188, R135, 0x2020 ;  /* 0x0000202087bc7836 */ /* 0x000fe20000000000 */
[----:B------:R-:W-:Y:S01]  /*24c0*/  LOP3.LUT R185, R4, 0xffffff00, RZ, 0xc0, !PT ;  /* 0xffffff0004b97812 */ /* 0x000fe200078ec0ff */
[----:B------:R-:W-:Y:S04]  /*24d0*/  @P4 STS [R220+0x4000], RZ ;  /* 0x004000ffdc004388 */ /* 0x000fe80000000800 */
[----:B------:R-:W-:Y:S01]  /*24e0*/  IMAD R11, R83, 0x200, R185 ;  /* 0x00000200530b7824 */ /* 0x000fe200078e02b9 */
[----:B------:R-:W-:Y:S04]  /*24f0*/  @P4 STS [R220+0x4004], RZ ;  /* 0x004004ffdc004388 */ /* 0x000fe80000000800 */
[----:B------:R-:W-:Y:S01]  /*2500*/  @P4 STS.64 [R220+0x4008], RZ ;  /* 0x004008ffdc004388 */ /* 0x000fe20000000a00 */
[----:B-----5:R-:W-:Y:S01]  /*2510*/  @!P3 IADD3.X R13, R3, R5, R8, P1, !PT ;  /* 0x00000005030db210 */ /* 0x020fe20000ffe408 */
[----:B------:R-:W-:Y:S01]  /*2520*/  @!P0 IMAD R12, R213, 0x60, RZ ;  /* 0x00000060d50c8824 */ /* 0x000fe200078e02ff */
[C---:B------:R-:W-:Y:S01]  /*2530*/  @!P6 LEA R5, P1, R212.reuse, R2, 0x5 ;  /* 0x00000002d405e211 */ /* 0x040fe200078228ff */
[----:B------:R-:W-:Y:S01]  /*2540*/  @!PT LDS RZ, [RZ] ;  /* 0x00000000fffff984 */ /* 0x000fe20000000800 */
[----:B------:R-:W-:Y:S01]  /*2550*/  @!PT LDS RZ, [RZ] ;  /* 0x00000000fffff984 */ /* 0x000fe20000000800 */
[----:B------:R-:W-:Y:S01]  /*2560*/  @!PT LDS RZ, [RZ] ;  /* 0x00000000fffff984 */ /* 0x000fe20000000800 */
[----:B------:R1:W-:Y:S03]  /*2570*/  @!P4 LDGSTS.E.BYPASS.LTC128B.128 [R220+0x4000], desc[UR12][R6.64] ;  /* 0x0400000006dccfae */ /* 0x0003e6000b901d4c */
[C---:B------:R-:W-:Y:S01]  /*2580*/  @!P6 LEA.HI.X R9, R212.reuse, R3, R213, 0x5, P1 ;  /* 0x00000003d409e211 */ /* 0x040fe200008f2cd5 */
[----:B------:R-:W-:Y:S01]  /*2590*/  @!P0 IMAD.WIDE.U32 R2, R212, 0x60, R2 ;  /* 0x00000060d4028825 */ /* 0x000fe200078e0002 */
[----:B----4-:R-:W-:Y:S01]  /*25a0*/  @!P6 LEA R4, P2, R5, R20, 0x1 ;  /* 0x000000140504e211 */ /* 0x010fe200078408ff */
[----:B------:R-:W-:Y:S01]  /*25b0*/  @P6 STS.128 [R220+0x4800], RZ ;  /* 0x004800ffdc006388 */ /* 0x000fe20000000c00 */
[----:B--2---:R-:W-:Y:S01]  /*25c0*/  @!P3 LEA R8, P1, R10, R18, 0x1 ;  /* 0x000000120a08b211 */ /* 0x004fe200078208ff */
[----:B------:R-:W-:Y:S01]  /*25d0*/  @!P0 IMAD.IADD R3, R3, 0x1, R12 ;  /* 0x0000000103038824 */ /* 0x000fe200078e020c */
[----:B------:R-:W-:-:S02]  /*25e0*/  @!P6 LEA.HI.X R5, R5, R21, R9, 0x1, P2 ;  /* 0x000000150505e211 */ /* 0x000fc400010f0c09 */
[----:B------:R-:W-:Y:S01]  /*25f0*/  @!P3 LEA.HI.X R9, R10, R19, R13, 0x1, P1 ;  /* 0x000000130a09b211 */ /* 0x000fe200008f0c0d */
[----:B------:R-:W-:Y:S02]  /*2600*/  IMAD R10, R189, 0x20, R11 ;  /* 0x00000020bd0a7824 */ /* 0x000fe400078e020b */
        /* <DEDUP_REMOVED lines=10> */
[----:B-1----:R-:W-:-:S04]  /*26b0*/  @!P0 LEA R6, P1, R2, R14, 0x1 ;  /* 0x0000000e02068211 */ /* 0x002fc800078208ff */
[----:B------:R-:W-:Y:S01]  /*26c0*/  @!P0 LEA.HI.X R7, R2, R15, R3, 0x1, P1 ;  /* 0x0000000f02078211 */ /* 0x000fe200008f0c03 */
[----:B------:R-:W-:Y:S01]  /*26d0*/  IMAD.IADD R2, R252, 0x1, R10 ;  /* 0x00000001fc027824 */ /* 0x000fe200078e020a */
[----:B------:R-:W-:Y:S02]  /*26e0*/  LOP3.LUT P1, RZ, R52, 0x2, RZ, 0xc0, !PT ;  /* 0x0000000234ff7812 */ /* 0x000fe4000782c0ff */
[----:B------:R-:W-:Y:S01]  /*26f0*/  LOP3.LUT R3, R191, 0xffffffe0, RZ, 0xc0, !PT ;  /* 0xffffffe0bf037812 */ /* 0x000fe200078ec0ff */
[----:B------:R-:W-:Y:S01]  /*2700*/  @!PT LDS RZ, [RZ] ;  /* 0x00000000fffff984 */ /* 0x000fe20000000800 */
[----:B------:R-:W-:Y:S01]  /*2710*/  @!PT LDS RZ, [RZ] ;  /* 0x00000000fffff984 */ /* 0x000fe20000000800 */
[----:B------:R-:W-:Y:S01]  /*2720*/  @!PT LDS RZ, [RZ] ;  /* 0x00000000fffff984 */ /* 0x000fe20000000800 */
[----:B------:R1:W-:Y:S01]  /*2730*/  @!P0 LDGSTS.E.BYPASS.LTC128B.128 [R220+0x5800], desc[UR12][R6.64] ;  /* 0x0580000006dc8fae */ /* 0x0003e2000b901d4c */
[----:B------:R-:W-:Y:S01]  /*2740*/  LEA R186, R2, UR4, 0x1 ;  /* 0x0000000402ba7c11 */ /* 0x000fe2000f8e08ff */
[----:B------:R-:W-:Y:S01]  /*2750*/  VIADD R2, R135, 0x2000 ;  /* 0x0000200087027836 */ /* 0x000fe20000000000 */
[----:B------:R-:W-:Y:S01]  /*2760*/  LOP3.LUT P0, RZ, R48, 0x2, RZ, 0xc0, !PT ;  /* 0x0000000230ff7812 */ /* 0x000fe2000780c0ff */
[----:B------:R-:W-:Y:S01]  /*2770*/  LDSM.16.M88.4 R40, [R135+0x2000] ;  /* 0x002000008728783b */ /* 0x000fe20000000200 */
[----:B------:R-:W-:Y:S01]  /*2780*/  SEL R0, R0, 0xfffffff0, !P1 ;  /* 0xfffffff000007807 */ /* 0x000fe20004800000 */
[----:B------:R-:W-:-:S02]  /*2790*/  IMAD.IADD R3, R190, 0x1, -R3 ;  /* 0x00000001be037824 */ /* 0x000fc400078e0a03 */
[----:B------:R-:W3:Y:S02]  /*27a0*/  LDSM.16.M88.4 R12, [R186] ;  /* 0x00000000ba0c783b */ /* 0x000ee40000000200 */
[----:B------:R-:W-:Y:S02]  /*27b0*/  IMAD R187, R0, 0x2, R186 ;  /* 0x0000000200bb7824 */ /* 0x000fe400078e02ba */
[----:B------:R-:W4:Y:S04]  /*27c0*/  LDSM.16.M88.4 R36, [R135+0x2400] ;  /* 0x002400008724783b */ /* 0x000f280000000200 */
[----:B------:R-:W5:Y:S01]  /*27d0*/  LDSM.16.M88.4 R32, [R135+0x2800] ;  /* 0x002800008720783b */ /* 0x000f620000000200 */
[----:B------:R-:W-:Y:S01]  /*27e0*/  @P0 VIADD R188, R2, 0xffffffe0 ;  /* 0xffffffe002bc0836 */ /* 0x000fe20000000000 */
[----:B------:R-:W-:-:S02]  /*27f0*/  IADD3 R2, R80, 0x1, -R82 ;  /* 0x0000000150027810 */ /* 0x000fc40007ffe852 */
[----:B------:R-:W5:Y:S04]  /*2800*/  LDSM.16.M88.4 R28, [R135+0x2c00] ;  /* 0x002c0000871c783b */ /* 0x000f680000000200 */
[----:B------:R-:W5:Y:S04]  /*2810*/  LDSM.16.M88.4 R24, [R135+0x3000] ;  /* 0x003000008718783b */ /* 0x000f680000000200 */
[----:B------:R-:W5:Y:S04]  /*2820*/  LDSM.16.M88.4 R20, [R135+0x3400] ;  /* 0x003400008714783b */ /* 0x000f680000000200 */
[----:B------:R-:W5:Y:S04]  /*2830*/  LDSM.16.M88.4 R44, [R135+0x3800] ;  /* 0x00380000872c783b */ /* 0x000f680000000200 */
[----:B------:R-:W5:Y:S04]  /*2840*/  LDSM.16.M88.4 R48, [R135+0x3c00] ;  /* 0x003c00008730783b */ /* 0x000f680000000200 */
[----:B--2---:R-:W2:Y:S04]  /*2850*/  LDSM.16.M88.4 R8, [R186+0x1000] ;  /* 0x00100000ba08783b */ /* 0x004ea80000000200 */
[----:B-1----:R-:W-:Y:S04]  /*2860*/  LDSM.16.M88.4 R4, [R187] ;  /* 0x00000000bb04783b */ /* 0x002fe80000000200 */
[----:B------:R-:W1:Y:S01]  /*2870*/  LDSM.16.M88.4 R72, [R188] ;  /* 0x00000000bc48783b */ /* 0x000e620000000200 */
[C---:B---3--:R-:W-:Y:S03]  /*2880*/  HMMA.16816.F32 R180, R12.reuse, R40, RZ ;  /* 0x000000280cb4723c */ /* 0x048fe600000018ff */
[----:B------:R-:W3:Y:S03]  /*2890*/  LDSM.16.M88.4 R68, [R188+0x400] ;  /* 0x00040000bc44783b */ /* 0x000ee60000000200 */
[C---:B------:R-:W-:Y:S01]  /*28a0*/  HMMA.16816.F32 R176, R12.reuse, R42, RZ ;  /* 0x0000002a0cb0723c */ /* 0x040fe200000018ff */
[----:B------:R-:W3:Y:S04]  /*28b0*/  LDSM.16.M88.4 R64, [R188+0x800] ;  /* 0x00080000bc40783b */ /* 0x000ee80000000200 */
[----:B------:R-:W3:Y:S01]  /*28c0*/  LDSM.16.M88.4 R60, [R188+0xc00] ;  /* 0x000c0000bc3c783b */ /* 0x000ee20000000200 */
[C---:B----4-:R-:W-:Y:S03]  /*28d0*/  HMMA.16816.F32 R172, R12.reuse, R36, RZ ;  /* 0x000000240cac723c */ /* 0x050fe600000018ff */
[----:B------:R-:W4:Y:S03]  /*28e0*/  LDSM.16.M88.4 R56, [R188+0x1000] ;  /* 0x00100000bc38783b */ /* 0x000f260000000200 */
[C---:B------:R-:W-:Y:S01]  /*28f0*/  HMMA.16816.F32 R168, R12.reuse, R38, RZ ;  /* 0x000000260ca8723c */ /* 0x040fe200000018ff */
[----:B------:R-:W4:Y:S04]  /*2900*/  LDSM.16.M88.4 R52, [R188+0x1400] ;  /* 0x00140000bc34783b */ /* 0x000f280000000200 */
[----:B------:R-:W4:Y:S01]  /*2910*/  LDSM.16.M88.4 R76, [R188+0x1800] ;  /* 0x00180000bc4c783b */ /* 0x000f220000000200 */
[C---:B-----5:R-:W-:Y:S03]  /*2920*/  HMMA.16816.F32 R164, R12.reuse, R32, RZ ;  /* 0x000000200ca4723c */ /* 0x060fe600000018ff */
[----:B------:R-:W5:Y:S03]  /*2930*/  LDSM.16.M88.4 R96, [R188+0x1c00] ;  /* 0x001c0000bc60783b */ /* 0x000f660000000200 */
[C---:B------:R-:W-:Y:S01]  /*2940*/  HMMA.16816.F32 R160, R12.reuse, R34, RZ ;  /* 0x000000220ca0723c */ /* 0x040fe200000018ff */
[----:B------:R-:W5:Y:S04]  /*2950*/  LDSM.16.M88.4 R16, [R187+0x1000] ;  /* 0x00100000bb10783b */ /* 0x000f680000000200 */
        /* <DEDUP_REMOVED lines=26> */
[C---:B-1----:R-:W-:Y:S06]  /*2b00*/  HMMA.16816.F32 R180, R4.reuse, R72, R180 ;  /* 0x0000004804b4723c */ /* 0x042fec00000018b4 */
[C---:B------:R-:W-:Y:S06]  /*2b10*/  HMMA.16816.F32 R176, R4.reuse, R74, R176 ;  /* 0x0000004a04b0723c */ /* 0x040fec00000018b0 */
[C---:B---3--:R-:W-:Y:S06]  /*2b20*/  HMMA.16816.F32 R172, R4.reuse, R68, R172 ;  /* 0x0000004404ac723c */ /* 0x048fec00000018ac */
[C---:B------:R-:W-:Y:S06]  /*2b30*/  HMMA.16816.F32 R168, R4.reuse, R70, R168 ;  /* 0x0000004604a8723c */ /* 0x040fec00000018a8 */
[C---:B------:R-:W-:Y:S06]  /*2b40*/  HMMA.16816.F32 R164, R4.reuse, R64, R164 ;  /* 0x0000004004a4723c */ /* 0x040fec00000018a4 */
[C---:B------:R-:W-:Y:S06]  /*2b50*/  HMMA.16816.F32 R160, R4.reuse, R66, R160 ;  /* 0x0000004204a0723c */ /* 0x040fec00000018a0 */
[C---:B------:R-:W-:Y:S06]  /*2b60*/  HMMA.16816.F32 R156, R4.reuse, R60, R156 ;  /* 0x0000003c049c723c */ /* 0x040fec000000189c */
[C---:B------:R-:W-:Y:S06]  /*2b70*/  HMMA.16816.F32 R152, R4.reuse, R62, R152 ;  /* 0x0000003e0498723c */ /* 0x040fec0000001898 */
[C---:B----4-:R-:W-:Y:S06]  /*2b80*/  HMMA.16816.F32 R148, R4.reuse, R56, R148 ;  /* 0x000000380494723c */ /* 0x050fec0000001894 */
[C---:B------:R-:W-:Y:S06]  /*2b90*/  HMMA.16816.F32 R144, R4.reuse, R58, R144 ;  /* 0x0000003a0490723c */ /* 0x040fec0000001890 */
[C---:B------:R-:W-:Y:S06]  /*2ba0*/  HMMA.16816.F32 R140, R4.reuse, R52, R140 ;  /* 0x00000034048c723c */ /* 0x040fec000000188c */
[C---:B------:R-:W-:Y:S06]  /*2bb0*/  HMMA.16816.F32 R136, R4.reuse, R54, R136 ;  /* 0x000000360488723c */ /* 0x040fec0000001888 */
[C---:B------:R-:W-:Y:S06]  /*2bc0*/  HMMA.16816.F32 R128, R4.reuse, R76, R128 ;  /* 0x0000004c0480723c */ /* 0x040fec0000001880 */
[C---:B-----5:R-:W-:Y:S06]  /*2bd0*/  HMMA.16816.F32 R120, R4.reuse, R96, R120 ;  /* 0x000000600478723c */ /* 0x060fec0000001878 */
[C---:B------:R-:W-:Y:S06]  /*2be0*/  HMMA.16816.F32 R124, R4.reuse, R78, R124 ;  /* 0x0000004e047c723c */ /* 0x040fec000000187c */
[----:B------:R-:W-:Y:S06]  /*2bf0*/  HMMA.16816.F32 R116, R4, R98, R116 ;  /* 0x000000620474723c */ /* 0x000fec0000001874 */
[----:B------:R-:W-:Y:S01]  /*2c00*/  HMMA.16816.F32 R248, R16, R76, R12 ;  /* 0x0000004c10f8723c */ /* 0x000fe2000000180c */
[----:B------:R-:W-:-:S02]  /*2c10*/  IMAD.SHL.U32 R4, R190, 0x2, RZ ;  /* 0x00000002be047824 */ /* 0x000fc400078e00ff */
[----:B------:R-:W-:-:S03]  /*2c20*/  IMAD R5, R83, 0x10, R196 ;  /* 0x0000001053057824 */ /* 0x000fc600078e02c4 */
[----:B------:R-:W-:Y:S01]  /*2c30*/  LOP3.LUT R199, R4, 0x6, RZ, 0xc0, !PT ;  /* 0x0000000604c77812 */ /* 0x000fe200078ec0ff */
[----:B------:R-:W-:Y:S01]  /*2c40*/  HMMA.16816.F32 R12, R16, R96, R20 ;  /* 0x00000060100c723c */ /* 0x000fe20000001814 */
[----:B------:R-:W-:-:S04]  /*2c50*/  SHF.R.S32.HI R4, RZ, 0x1f, R3 ;  /* 0x0000001fff047819 */ /* 0x000fc80000011403 */
[----:B------:R-:W-:Y:S01]  /*2c60*/  LEA.HI R3, R4, R3, RZ, 0x2 ;  /* 0x0000000304037211 */ /* 0x000fe200078f10ff */
[----:B------:R-:W-:Y:S03]  /*2c70*/  HMMA.16816.F32 R244, R16, R54, R24 ;  /* 0x0000003610f4723c */ /* 0x000fe60000001818 */
[----:B------:R-:W-:-:S03]  /*2c80*/  SHF.R.S32.HI R6, RZ, 0x2, R3 ;  /* 0x00000002ff067819 */ /* 0x000fc60000011403 */
[C---:B------:R-:W-:Y:S01]  /*2c90*/  HMMA.16816.F32 R44, R8.reuse, R46, RZ ;  /* 0x0000002e082c723c */ /* 0x040fe200000018ff */
[----:B------:R-:W-:Y:S02]  /*2ca0*/  IMAD.IADD R24, R2, 0x1, R198 ;  /* 0x0000000102187824 */ /* 0x000fe400078e02c6 */
[----:B------:R-:W-:Y:S02]  /*2cb0*/  IMAD R2, R81, 0x80, R199 ;  /* 0x0000008051027824 */ /* 0x000fe400078e02c7 */
[----:B------:R-:W-:Y:S01]  /*2cc0*/  IMAD.IADD R3, R5, 0x1, R6 ;  /* 0x0000000105037824 */ /* 0x000fe200078e0206 */
[----:B------:R-:W-:Y:S01]  /*2cd0*/  HMMA.16816.F32 R192, R8, R50, RZ ;  /* 0x0000003208c0723c */ /* 0x000fe200000018ff */
[C---:B------:R-:W-:Y:S02]  /*2ce0*/  VIADD R21, R2.reuse, 0x18 ;  /* 0x0000001802157836 */ /* 0x040fe40000000000 */
[----:B------:R-:W-:Y:S01]  /*2cf0*/  VIADD R20, R2, 0x19 ;  /* 0x0000001902147836 */ /* 0x000fe20000000000 */
[----:B------:R-:W-:Y:S01]  /*2d00*/  VIADDMNMX R203, R24, R3, R80, PT ;  /* 0x0000000318cb7246 */ /* 0x000fe20003800150 */
[----:B------:R1:W-:Y:S01]  /*2d10*/  STL.64 [R1], R12 ;  /* 0x0000000c01007387 */ /* 0x0003e20000100a00 */
[C---:B------:R-:W-:Y:S01]  /*2d20*/  HMMA.16816.F32 R228, R16.reuse, R56, R36 ;  /* 0x0000003810e4723c */ /* 0x040fe20000001824 */
[C---:B------:R-:W-:Y:S01]  /*2d30*/  VIADD R10, R2.reuse, 0x1 ;  /* 0x00000001020a7836 */ /* 0x040fe20000000000 */
[CC--:B------:R-:W-:Y:S01]  /*2d40*/  ISETP.GE.AND P4, PT, R2.reuse, R203.reuse, PT ;  /* 0x000000cb0200720c */ /* 0x0c0fe20003f86270 */
[C---:B------:R-:W-:Y:S01]  /*2d50*/  VIADD R11, R2.reuse, 0x8 ;  /* 0x00000008020b7836 */ /* 0x040fe20000000000 */
[----:B------:R2:W-:Y:S01]  /*2d60*/  STL.64 [R1+0x8], R14 ;  /* 0x0000080e01007387 */ /* 0x0005e20000100a00 */
[----:B------:R-:W-:Y:S01]  /*2d70*/  VIADD R23, R2, 0x20 ;  /* 0x0000002002177836 */ /* 0x000fe20000000000 */
[----:B------:R-:W-:Y:S01]  /*2d80*/  ISETP.GE.AND P3, PT, R10, R203, PT ;  /* 0x000000cb0a00720c */ /* 0x000fe20003f66270 */
[C---:B------:R-:W-:Y:S01]  /*2d90*/  HMMA.16816.F32 R224, R16.reuse, R62, R40 ;  /* 0x0000003e10e0723c */ /* 0x040fe20000001828 */
[----:B------:R-:W-:Y:S01]  /*2da0*/  IADD3 R37, R80, -R197, -R82 ;  /* 0x800000c550257210 */ /* 0x000fe20007ffe852 */
[C---:B------:R-:W-:Y:S01]  /*2db0*/  VIADD R22, R2.reuse, 0x21 ;  /* 0x0000002102167836 */ /* 0x040fe20000000000 */
[----:B------:R-:W-:Y:S01]  /*2dc0*/  ISETP.GE.AND P2, PT, R11, R203, PT ;  /* 0x000000cb0b00720c */ /* 0x000fe20003f46270 */
[C---:B------:R-:W-:Y:S01]  /*2dd0*/  VIADD R26, R2.reuse, 0x28 ;  /* 0x00000028021a7836 */ /* 0x040fe20000000000 */
[----:B------:R-:W-:Y:S01]  /*2de0*/  VIADDMNMX R199, R37, R3, RZ, !PT ;  /* 0x0000000325c77246 */ /* 0x000fe200078001ff */
[C---:B------:R-:W-:Y:S01]  /*2df0*/  HMMA.16816.F32 R240, R16.reuse, R52, R28 ;  /* 0x0000003410f0723c */ /* 0x040fe2000000181c */
[C---:B------:R-:W-:Y:S01]  /*2e00*/  VIADD R25, R2.reuse, 0x29 ;  /* 0x0000002902197836 */ /* 0x040fe20000000000 */
[----:B------:R3:W-:Y:S01]  /*2e10*/  STL [R1+0xc4], R6 ;  /* 0x0000c40601007387 */ /* 0x0007e20000100800 */
[CC--:B------:R-:W-:Y:S01]  /*2e20*/  ISETP.LT.OR P4, PT, R2.reuse, R199.reuse, P4 ;  /* 0x000000c70200720c */ /* 0x0c0fe20002781670 */
[----:B------:R-:W-:Y:S01]  /*2e30*/  VIADD R27, R2, 0x31 ;  /* 0x00000031021b7836 */ /* 0x000fe20000000000 */
[-C--:B------:R-:W-:Y:S01]  /*2e40*/  ISETP.LT.OR P3, PT, R10, R199.reuse, P3 ;  /* 0x000000c70a00720c */ /* 0x080fe20001f61670 */
[C---:B------:R-:W-:Y:S01]  /*2e50*/  HMMA.16816.F32 R236, R16.reuse, R58, R32 ;  /* 0x0000003a10ec723c */ /* 0x040fe20000001820 */
[----:B------:R-:W-:Y:S01]  /*2e60*/  ISETP.LT.OR P2, PT, R11, R199, P2 ;  /* 0x000000c70b00720c */ /* 0x000fe20001741670 */
[----:B------:R-:W-:Y:S01]  /*2e70*/  VIADD R28, R2, 0x30 ;  /* 0x00000030021c7836 */ /* 0x000fe20000000000 */
[----:B------:R-:W-:Y:S01]  /*2e80*/  FSEL R39, R180, -INF , !P4 ;  /* 0xff800000b4277808 */ /* 0x000fe20006000000 */
[C---:B------:R-:W-:Y:S01]  /*2e90*/  VIADD R29, R2.reuse, 0x38 ;  /* 0x00000038021d7836 */ /* 0x040fe20000000000 */
[----:B------:R-:W-:Y:S01]  /*2ea0*/  FSEL R40, R181, -INF , !P3 ;  /* 0xff800000b5287808 */ /* 0x000fe20005800000 */
[C---:B------:R-:W-:Y:S01]  /*2eb0*/  HMMA.16816.F32 R216, R16.reuse, R60, R84 ;  /* 0x0000003c10d8723c */ /* 0x040fe20000001854 */
[----:B-1----:R-:W-:Y:S01]  /*2ec0*/  VIADD R13, R2, 0x10 ;  /* 0x00000010020d7836 */ /* 0x002fe20000000000 */
[----:B------:R-:W-:Y:S01]  /*2ed0*/  FSEL R51, R176, -INF , !P2 ;  /* 0xff800000b0337808 */ /* 0x000fe20005000000 */
[C---:B------:R-:W-:Y:S01]  /*2ee0*/  VIADD R12, R2.reuse, 0x11 ;  /* 0x00000011020c7836 */ /* 0x040fe20000000000 */
[----:B------:R-:W-:Y:S01]  /*2ef0*/  FMNMX.FTZ R4, R39, R40, !PT ;  /* 0x0000002827047209 */ /* 0x000fe20007810000 */
[C---:B------:R-:W-:Y:S01]  /*2f00*/  VIADD R31, R2.reuse, 0x39 ;  /* 0x00000039021f7836 */ /* 0x040fe20000000000 */
[CC--:B------:R-:W-:Y:S01]  /*2f10*/  ISETP.GE.AND P0, PT, R13.reuse, R203.reuse, PT ;  /* 0x000000cb0d00720c */ /* 0x0c0fe20003f06270 */
[----:B--2---:R-:W-:Y:S01]  /*2f20*/  VIADD R14, R2, 0x9 ;  /* 0x00000009020e7836 */ /* 0x004fe20000000000 */
[----:B------:R-:W-:Y:S01]  /*2f30*/  ISETP.GE.AND P3, PT, R12, R203, PT ;  /* 0x000000cb0c00720c */ /* 0x000fe20003f66270 */
[C---:B------:R-:W-:Y:S01]  /*2f40*/  VIADD R30, R2.reuse, 0x40 ;  /* 0x00000040021e7836 */ /* 0x040fe20000000000 */
[----:B------:R-:W-:Y:S01]  /*2f50*/  ISETP.LT.OR P0, PT, R13, R199, P0 ;  /* 0x000000c70d00720c */ /* 0x000fe20000701670 */
[----:B------:R-:W-:Y:S01]  /*2f60*/  VIADD R33, R2, 0x41 ;  /* 0x0000004102217836 */ /* 0x000fe20000000000 */
[----:B------:R-:W-:Y:S01]  /*2f70*/  ISETP.GE.AND P1, PT, R14, R203, PT ;  /* 0x000000cb0e00720c */ /* 0x000fe20003f26270 */
[C---:B------:R-:W-:Y:S01]  /*2f80*/  HMMA.16816.F32 R204, R16.reuse, R64, R92 ;  /* 0x0000004010cc723c */ /* 0x040fe2000000185c */
[----:B------:R-:W-:Y:S01]  /*2f90*/  FMNMX.FTZ R4, R51, R4, !PT ;  /* 0x0000000433047209 */ /* 0x000fe20007810000 */
[----:B------:R-:W-:Y:S01]  /*2fa0*/  VIADD R32, R2, 0x48 ;  /* 0x0000004802207836 */ /* 0x000fe20000000000 */
[----:B------:R-:W-:Y:S01]  /*2fb0*/  ISETP.LT.OR P1, PT, R14, R199, P1 ;  /* 0x000000c70e00720c */ /* 0x000fe20000f21670 */
[C---:B------:R-:W-:Y:S01]  /*2fc0*/  VIADD R34, R2.reuse, 0x49 ;  /* 0x0000004902227836 */ /* 0x040fe20000000000 */
[----:B------:R-:W-:Y:S01]  /*2fd0*/  ISETP.GE.AND P2, PT, R21, R203, PT ;  /* 0x000000cb1500720c */ /* 0x000fe20003f46270 */
[C---:B------:R-:W-:Y:S01]  /*2fe0*/  HMMA.16816.F32 R208, R16.reuse, R66, R88 ;  /* 0x0000004210d0723c */ /* 0x040fe20000001858 */
[----:B------:R-:W-:Y:S01]  /*2ff0*/  FSEL R52, R177, -INF , !P1 ;  /* 0xff800000b1347808 */ /* 0x000fe20004800000 */
[----:B------:R-:W-:Y:S01]  /*3000*/  VIADD R35, R2, 0x50 ;  /* 0x0000005002237836 */ /* 0x000fe20000000000 */
[----:B------:R-:W-:Y:S01]  /*3010*/  ISETP.LT.OR P3, PT, R12, R199, P3 ;  /* 0x000000c70c00720c */ /* 0x000fe20001f61670 */
[----:B------:R-:W-:Y:S01]  /*3020*/  VIADD R36, R2, 0x51 ;  /* 0x0000005102247836 */ /* 0x000fe20000000000 */
[----:B------:R-:W-:Y:S01]  /*3030*/  FSEL R55, R172, -INF , !P0 ;  /* 0xff800000ac377808 */ /* 0x000fe20004000000 */
[C---:B------:R-:W-:Y:S01]  /*3040*/  HMMA.16816.F32 R104, R16.reuse, R68, R104 ;  /* 0x000000441068723c */ /* 0x040fe20000001868 */
[----:B------:R-:W-:Y:S01]  /*3050*/  FMNMX.FTZ R4, R52, R4, !PT ;  /* 0x0000000434047209 */ /* 0x000fe20007810000 */
[----:B------:R-:W-:Y:S01]  /*3060*/  VIADD R38, R2, 0x58 ;  /* 0x0000005802267836 */ /* 0x000fe20000000000 */
[----:B------:R-:W-:Y:S01]  /*3070*/  ISETP.GE.AND P1, PT, R20, R203, PT ;  /* 0x000000cb1400720c */ /* 0x000fe20003f26270 */
[C---:B------:R-:W-:Y:S01]  /*3080*/  VIADD R42, R2.reuse, 0x59 ;  /* 0x00000059022a7836 */ /* 0x040fe20000000000 */
[----:B------:R-:W-:Y:S01]  /*3090*/  ISETP.LT.OR P2, PT, R21, R199, P2 ;  /* 0x000000c71500720c */ /* 0x000fe20001741670 */
[C---:B------:R-:W-:Y:S01]  /*30a0*/  HMMA.16816.F32 R100, R16.reuse, R70, R100 ;  /* 0x000000461064723c */ /* 0x040fe20000001864 */
[----:B------:R-:W-:Y:S01]  /*30b0*/  FSEL R54, R173, -INF , !P3 ;  /* 0xff800000ad367808 */ /* 0x000fe20005800000 */
[C---:B------:R-:W-:Y:S01]  /*30c0*/  VIADD R43, R2.reuse, 0x60 ;  /* 0x00000060022b7836 */ /* 0x040fe20000000000 */
[----:B------:R-:W-:Y:S01]  /*30d0*/  FMNMX.FTZ R4, R55, R4, !PT ;  /* 0x0000000437047209 */ /* 0x000fe20007810000 */
[----:B------:R-:W-:Y:S01]  /*30e0*/  VIADD R48, R2, 0x71 ;  /* 0x0000007102307836 */ /* 0x000fe20000000000 */
[C---:B------:R-:W-:Y:S01]  /*30f0*/  ISETP.GE.AND P0, PT, R23.reuse, R203, PT ;  /* 0x000000cb1700720c */ /* 0x040fe20003f06270 */
[C---:B------:R-:W-:Y:S01]  /*3100*/  HMMA.16816.F32 R232, R16.reuse, R78, R44 ;  /* 0x0000004e10e8723c */ /* 0x040fe2000000182c */
[----:B------:R-:W-:Y:S01]  /*3110*/  ISETP.LT.OR P1, PT, R20, R199, P1 ;  /* 0x000000c71400720c */ /* 0x000fe20000f21670 */
[----:B------:R-:W-:Y:S01]  /*3120*/  VIADD R50, R2, 0x79 ;  /* 0x0000007902327836 */ /* 0x000fe20000000000 */
[----:B------:R-:W-:Y:S01]  /*3130*/  FSEL R56, R168, -INF , !P2 ;  /* 0xff800000a8387808 */ /* 0x000fe20005000000 */
[----:B------:R-:W-:Y:S01]  /*3140*/  VIADD R49, R2, 0x78 ;  /* 0x0000007802317836 */ /* 0x000fe20000000000 */
[----:B------:R-:W-:Y:S01]  /*3150*/  FMNMX.FTZ R4, R54, R4, !PT ;  /* 0x0000000436047209 */ /* 0x000fe20007810000 */
[C---:B------:R-:W-:Y:S01]  /*3160*/  HMMA.16816.F32 R112, R16.reuse, R72, R112 ;  /* 0x000000481070723c */ /* 0x040fe20000001870 */
[----:B------:R-:W-:Y:S01]  /*3170*/  ISETP.GE.AND P3, PT, R22, R203, PT ;  /* 0x000000cb1600720c */ /* 0x000fe20003f66270 */
[C---:B------:R-:W-:Y:S01]  /*3180*/  VIADD R44, R2.reuse, 0x61 ;  /* 0x00000061022c7836 */ /* 0x040fe20000000000 */
[----:B------:R-:W-:Y:S01]  /*3190*/  ISETP.LT.OR P0, PT, R23, R199, P0 ;  /* 0x000000c71700720c */ /* 0x000fe20000701670 */
[C---:B------:R-:W-:Y:S01]  /*31a0*/  VIADD R45, R2.reuse, 0x68 ;  /* 0x00000068022d7836 */ /* 0x040fe20000000000 */
[----:B------:R-:W-:Y:S01]  /*31b0*/  FSEL R53, R169, -INF , !P1 ;  /* 0xff800000a9357808 */ /* 0x000fe20004800000 */
[----:B------:R-:W-:Y:S01]  /*31c0*/  VIADD R47, R2, 0x70 ;  /* 0x00000070022f7836 */ /* 0x000fe20000000000 */
[----:B------:R-:W-:Y:S01]  /*31d0*/  FMNMX.FTZ R4, R56, R4, !PT ;  /* 0x0000000438047209 */ /* 0x000fe20007810000 */
[----:B------:R-:W-:Y:S01]  /*31e0*/  HMMA.16816.F32 R108, R16, R74, R108 ;  /* 0x0000004a106c723c */ /* 0x000fe2000000186c */
[----:B------:R-:W-:Y:S01]  /*31f0*/  BAR.SYNC.DEFER_BLOCKING 0x0 ;  /* 0x0000000000007b1d */ /* 0x000fe20000010000 */
[----:B------:R-:W-:Y:S01]  /*3200*/  ISETP.GE.AND P2, PT, R26, R203, PT ;  /* 0x000000cb1a00720c */ /* 0x000fe20003f46270 */
[----:B------:R-:W-:Y:S01]  /*3210*/  VIADD R46, R2, 0x69 ;  /* 0x00000069022e7836 */ /* 0x000fe20000000000 */
[----:B------:R-:W-:-:S02]  /*3220*/  ISETP.LT.OR P3, PT, R22, R199, P3 ;  /* 0x000000c71600720c */ /* 0x000fc40001f61670 */
[----:B------:R-:W-:Y:S01]  /*3230*/  FSEL R57, R164, -INF , !P0 ;  /* 0xff800000a4397808 */ /* 0x000fe20004000000 */
[----:B------:R-:W-:Y:S01]  /*3240*/  HMMA.16816.F32 R192, R16, R98, R192 ;  /* 0x0000006210c0723c */ /* 0x000fe200000018c0 */
[----:B------:R-:W-:Y:S02]  /*3250*/  FMNMX.FTZ R4, R53, R4, !PT ;  /* 0x0000000435047209 */ /* 0x000fe40007810000 */
[----:B------:R-:W-:Y:S02]  /*3260*/  ISETP.GE.AND P1, PT, R25, R203, PT ;  /* 0x000000cb1900720c */ /* 0x000fe40003f26270 */
[----:B------:R-:W-:Y:S02]  /*3270*/  ISETP.LT.OR P2, PT, R26, R199, P2 ;  /* 0x000000c71a00720c */ /* 0x000fe40001741670 */
[----:B------:R-:W-:Y:S02]  /*3280*/  FSEL R58, R165, -INF , !P3 ;  /* 0xff800000a53a7808 */ /* 0x000fe40005800000 */
[----:B------:R-:W-:-:S02]  /*3290*/  FMNMX.FTZ R4, R57, R4, !PT ;  /* 0x0000000439047209 */ /* 0x000fc40007810000 */
[----:B------:R-:W-:Y:S02]  /*32a0*/  ISETP.GE.AND P0, PT, R28, R203, PT ;  /* 0x000000cb1c00720c */ /* 0x000fe40003f06270 */
[----:B------:R-:W-:Y:S02]  /*32b0*/  ISETP.LT.OR P1, PT, R25, R199, P1 ;  /* 0x000000c71900720c */ /* 0x000fe40000f21670 */
[----:B------:R-:W-:Y:S02]  /*32c0*/  FSEL R59, R160, -INF , !P2 ;  /* 0xff800000a03b7808 */ /* 0x000fe40005000000 */
[----:B------:R-:W-:Y:S02]  /*32d0*/  FMNMX.FTZ R4, R58, R4, !PT ;  /* 0x000000043a047209 */ /* 0x000fe40007810000 */
[----:B------:R-:W-:Y:S02]  /*32e0*/  ISETP.GE.AND P3, PT, R27, R203, PT ;  /* 0x000000cb1b00720c */ /* 0x000fe40003f66270 */
[----:B------:R-:W-:-:S02]  /*32f0*/  ISETP.LT.OR P0, PT, R28, R199, P0 ;  /* 0x000000c71c00720c */ /* 0x000fc40000701670 */
[----:B------:R-:W-:Y:S02]  /*3300*/  FSEL R60, R161, -INF , !P1 ;  /* 0xff800000a13c7808 */ /* 0x000fe40004800000 */
        /* <DEDUP_REMOVED lines=41> */
[C---:B------:R-:W-:Y:S02]  /*35a0*/  ISETP.GE.AND P0, PT, R43.reuse, R203, PT ;  /* 0x000000cb2b00720c */ /* 0x040fe40003f06270 */
        /* <DEDUP_REMOVED lines=11> */
[----:B------:R-:W-:Y:S02]  /*3660*/  ISETP.LT.OR P2, PT, R45, R199, P2 ;  /* 0x000000c72d00720c */ /* 0x000fe40001741670 */
[-C--:B------:R-:W-:Y:S02]  /*3670*/  ISETP.GE.AND P0, PT, R47, R203.reuse, PT ;  /* 0x000000cb2f00720c */ /* 0x080fe40003f06270 */
[----:B------:R-:W-:Y:S02]  /*3680*/  ISETP.GE.AND P1, PT, R46, R203, PT ;  /* 0x000000cb2e00720c */ /* 0x000fe40003f26270 */
[----:B------:R-:W-:Y:S02]  /*3690*/  FSEL R75, R129, -INF , !P3 ;  /* 0xff800000814b7808 */ /* 0x000fe40005800000 */
[----:B------:R-:W-:Y:S02]  /*36a0*/  FMNMX.FTZ R4, R74, R4, !PT ;  /* 0x000000044a047209 */ /* 0x000fe40007810000 */
[----:B------:R-:W-:-:S02]  /*36b0*/  FSEL R77, R124, -INF , !P2 ;  /* 0xff8000007c4d7808 */ /* 0x000fc40005000000 */
[----:B------:R-:W-:Y:S02]  /*36c0*/  ISETP.GE.AND P2, PT, R48, R203, PT ;  /* 0x000000cb3000720c */ /* 0x000fe40003f46270 */
[-C--:B------:R-:W-:Y:S02]  /*36d0*/  ISETP.LT.OR P0, PT, R47, R199.reuse, P0 ;  /* 0x000000c72f00720c */ /* 0x080fe40000701670 */
[-C--:B------:R-:W-:Y:S02]  /*36e0*/  ISETP.LT.OR P1, PT, R46, R199.reuse, P1 ;  /* 0x000000c72e00720c */ /* 0x080fe40000f21670 */
[----:B------:R-:W-:Y:S02]  /*36f0*/  FMNMX.FTZ R4, R75, R4, !PT ;  /* 0x000000044b047209 */ /* 0x000fe40007810000 */
[----:B------:R-:W-:Y:S02]  /*3700*/  ISETP.LT.OR P2, PT, R48, R199, P2 ;  /* 0x000000c73000720c */ /* 0x000fe40001741670 */
[----:B------:R-:W-:-:S02]  /*3710*/  FSEL R82, R120, -INF , !P0 ;  /* 0xff80000078527808 */ /* 0x000fc40004000000 */
[----:B------:R-:W-:Y:S02]  /*3720*/  FSEL R78, R125, -INF , !P1 ;  /* 0xff8000007d4e7808 */ /* 0x000fe40004800000 */
[----:B------:R-:W-:Y:S02]  /*3730*/  FMNMX.FTZ R4, R77, R4, !PT ;  /* 0x000000044d047209 */ /* 0x000fe40007810000 */
[-C--:B------:R-:W-:Y:S02]  /*3740*/  ISETP.GE.AND P0, PT, R50, R203.reuse, PT ;  /* 0x000000cb3200720c */ /* 0x080fe40003f06270 */
[----:B------:R-:W-:Y:S02]  /*3750*/  FSEL R83, R121, -INF , !P2 ;  /* 0xff80000079537808 */ /* 0x000fe40005000000 */
[----:B------:R-:W-:Y:S02]  /*3760*/  ISETP.GE.AND P1, PT, R49, R203, PT ;  /* 0x000000cb3100720c */ /* 0x000fe40003f26270 */
[----:B------:R-:W-:-:S02]  /*3770*/  FMNMX.FTZ R4, R78, R4, !PT ;  /* 0x000000044e047209 */ /* 0x000fc40007810000 */
[-C--:B------:R-:W-:Y:S02]  /*3780*/  ISETP.LT.OR P2, PT, R50, R199.reuse, P0 ;  /* 0x000000c73200720c */ /* 0x080fe40000741670 */
[----:B------:R-:W-:Y:S02]  /*3790*/  ISETP.GT.AND P0, PT, R221, R214, PT ;  /* 0x000000d6dd00720c */ /* 0x000fe40003f04270 */
[----:B------:R-:W-:Y:S02]  /*37a0*/  ISETP.LT.OR P1, PT, R49, R199, P1 ;  /* 0x000000c73100720c */ /* 0x000fe40000f21670 */
[----:B------:R-:W-:Y:S02]  /*37b0*/  FMNMX.FTZ R4, R82, R4, !PT ;  /* 0x0000000452047209 */ /* 0x000fe40007810000 */
[----:B------:R-:W-:Y:S02]  /*37c0*/  FSEL R79, R116, -INF , !P1 ;  /* 0xff800000744f7808 */ /* 0x000fe40004800000 */
[----:B------:R-:W-:-:S02]  /*37d0*/  FMNMX.FTZ R4, R83, R4, !PT ;  /* 0x0000000453047209 */ /* 0x000fc40007810000 */
[----:B------:R-:W-:Y:S02]  /*37e0*/  FSEL R76, R117, -INF , !P2 ;  /* 0xff800000754c7808 */ /* 0x000fe40005000000 */
[----:B------:R-:W-:-:S04]  /*37f0*/  FMNMX.FTZ R4, R79, R4, !PT ;  /* 0x000000044f047209 */ /* 0x000fc80007810000 */
[----:B------:R-:W-:Y:S01]  /*3800*/  FMNMX.FTZ R18, R76, R4, !PT ;  /* 0x000000044c127209 */ /* 0x000fe20007810000 */
[----:B---3--:R-:W-:Y:S06]  /*3810*/  @!P0 BRA `(.L_x_184) ;  /* 0x0000000000648947 */ /* 0x008fec0003800000 */
[----:B------:R-:W-:Y:S01]  /*3820*/  VIADD R4, R202, 0xfffffffe ;  /* 0xfffffffeca047836 */ /* 0x000fe20000000000 */
[----:B------:R-:W-:Y:S01]  /*3830*/  ULDC.64 UR6, c[0x0][0x218] ;  /* 0x0000860000067ab9 */ /* 0x000fe20000000a00 */
[C---:B------:R-:W-:Y:S01]  /*3840*/  IMAD.SHL.U32 R16, R132.reuse, 0x40, RZ ;  /* 0x0000004084107824 */ /* 0x040fe200078e00ff */
[----:B------:R-:W-:Y:S01]  /*3850*/  SHF.L.U64.HI R15, R132, 0x6, R133 ;  /* 0x00000006840f7819 */ /* 0x000fe20000010285 */
[----:B------:R-:W-:Y:S01]  /*3860*/  IMAD R6, R134, R4, RZ ;  /* 0x0000000486067224 */ /* 0x000fe200078e02ff */
[----:B------:R-:W-:Y:S01]  /*3870*/  SHF.R.S32.HI R7, RZ, 0x1f, R4 ;  /* 0x0000001fff077819 */ /* 0x000fe20000011404 */
[----:B------:R-:W-:-:S04]  /*3880*/  IMAD.WIDE.U32 R4, R4, R184, R200 ;  /* 0x000000b804047225 */ /* 0x000fc800078e00c8 */
[----:B------:R-:W-:Y:S01]  /*3890*/  IMAD R6, R7, R184, R6 ;  /* 0x000000b807067224 */ /* 0x000fe200078e0206 */
[----:B------:R-:W-:-:S03]  /*38a0*/  LEA R8, P2, R4, UR6, 0x1 ;  /* 0x0000000604087c11 */ /* 0x000fc6000f8408ff */
[----:B------:R-:W-:Y:S01]  /*38b0*/  IMAD.IADD R5, R5, 0x1, R6 ;  /* 0x0000000105057824 */ /* 0x000fe200078e0206 */
[----:B------:R-:W-:-:S04]  /*38c0*/  IADD3 R6, P1, R16, R8, RZ ;  /* 0x0000000810067210 */ /* 0x000fc80007f3e0ff */
[----:B------:R-:W-:Y:S02]  /*38d0*/  LEA.HI.X R9, R4, UR7, R5, 0x1, P2 ;  /* 0x0000000704097c11 */ /* 0x000fe400090f0c05 */
[-C--:B------:R-:W-:Y:S02]  /*38e0*/  IADD3 R4, P2, R6, R16.reuse, RZ ;  /* 0x0000001006047210 */ /* 0x080fe40007f5e0ff */
[----:B------:R-:W-:Y:S01]  /*38f0*/  IADD3.X R7, R15, R9, RZ, P1, !PT ;  /* 0x000000090f077210 */ /* 0x000fe20000ffe4ff */
[----:B------:R-:W-:Y:S01]  /*3900*/  @!PT LDS RZ, [RZ] ;  /* 0x00000000fffff984 */ /* 0x000fe20000000800 */
[----:B------:R-:W-:Y:S01]  /*3910*/  @!PT LDS RZ, [RZ] ;  /* 0x00000000fffff984 */ /* 0x000fe20000000800 */
[----:B------:R-:W-:Y:S01]  /*3920*/  @!PT LDS RZ, [RZ] ;  /* 0x00000000fffff984 */ /* 0x000fe20000000800 */
[----:B------:R1:W-:Y:S01]  /*3930*/  LDGSTS.E.BYPASS.LTC128B.128 [R220+0x2000], desc[UR12][R8.64] ;  /* 0x0200000008dc7fae */ /* 0x0003e2000b901d4c */
[----:B------:R-:W-:-:S03]  /*3940*/  IADD3 R16, P1, R4, R16, RZ ;  /* 0x0000001004107210 */ /* 0x000fc60007f3e0ff */
[----:B------:R-:W-:Y:S01]  /*3950*/  IMAD.X R5, R7, 0x1, R15, P2 ;  /* 0x0000000107057824 */ /* 0x000fe200010e060f */
[----:B------:R1:W-:Y:S04]  /*3960*/  LDGSTS.E.BYPASS.LTC128B.128 [R220+0x2800], desc[UR12][R6.64] ;  /* 0x0280000006dc7fae */ /* 0x0003e8000b901d4c */
[----:B------:R-:W-:Y:S01]  /*3970*/  IADD3.X R17, R5, R15, RZ, P1, !PT ;  /* 0x0000000f05117210 */ /* 0x000fe20000ffe4ff */
[----:B------:R1:W-:Y:S04]  /*3980*/  LDGSTS.E.BYPASS.LTC128B.128 [R220+0x3000], desc[UR12][R4.64] ;  /* 0x0300000004dc7fae */ /* 0x0003e8000b901d4c */
[----:B------:R1:W-:Y:S04]  /*3990*/  LDGSTS.E.BYPASS.LTC128B.128 [R220+0x3800], desc[UR12][R16.64] ;  /* 0x0380000010dc7fae */ /* 0x0003e8000b901d4c */
[----:B------:R-:W0:Y:S02]  /*39a0*/  LDGDEPBAR ;  /* 0x00000000000079af */ /* 0x000e240000000000 */
.L_x_184:
[----:B-1----:R-:W1:Y:S01]  /*39b0*/  SHFL.BFLY PT, R4, R18, 0x2, 0x1f ;  /* 0x0c401f0012047f89 */ /* 0x002e6200000e0000 */
[C-C-:B------:R-:W-:Y:S01]  /*39c0*/  IADD3 R9, R24.reuse, 0x40, R3.reuse ;  /* 0x0000004018097810 */ /* 0x140fe20007ffe003 */
[C---:B------:R-:W-:Y:S01]  /*39d0*/  VIADD R6, R3.reuse, 0x40 ;  /* 0x0000004003067836 */ /* 0x040fe20000000000 */
[C-C-:B------:R-:W-:Y:S01]  /*39e0*/  IADD3 R7, R24.reuse, 0x8, R3.reuse ;  /* 0x0000000818077810 */ /* 0x140fe20007ffe003 */
[----:B------:R-:W-:Y:S01]  /*39f0*/  VIADD R5, R3, 0x8 ;  /* 0x0000000803057836 */ /* 0x000fe20000000000 */
[----:B------:R-:W-:Y:S01]  /*3a00*/  IADD3 R8, R24, 0x48, R3 ;  /* 0x0000004818087810 */ /* 0x000fe20007ffe003 */
[----:B------:R-:W-:Y:S01]  /*3a10*/  ULDC UR6, c[0x0][0x2ec] ;  /* 0x0000bb0000067ab9 */ /* 0x000fe20000000800 */
[----:B------:R-:W2:Y:S01]  /*3a20*/  LDL.LU R121, [R1+0x4] ;  /* 0x0000040001797983 */ /* 0x000ea20000300800 */
[----:B-1----:R-:W-:Y:S02]  /*3a30*/  FMNMX.FTZ R4, R18, R4, !PT ;  /* 0x0000000412047209 */ /* 0x002fe40007810000 */
[-C--:B------:R-:W-:Y:S01]  /*3a40*/  VIMNMX R201, R9, R80.reuse, PT ;  /* 0x0000005009c97248 */ /* 0x080fe20003fe0100 */
[----:B------:R-:W-:Y:S01]  /*3a50*/  VIADD R3, R3, 0x48 ;  /* 0x0000004803037836 */ /* 0x000fe20000000000 */
[-C--:B------:R-:W-:Y:S01]  /*3a60*/  VIMNMX R202, R7, R80.reuse, PT ;  /* 0x0000005007ca7248 */ /* 0x080fe20003fe0100 */
[----:B------:R-:W1:Y:S01]  /*3a70*/  SHFL.BFLY PT, R15, R4, 0x1, 0x1f ;  /* 0x0c201f00040f7f89 */ /* 0x000e6200000e0000 */
[----:B------:R-:W-:-:S02]  /*3a80*/  VIMNMX R200, R8, R80, PT ;  /* 0x0000005008c87248 */ /* 0x000fc40003fe0100 */
[C---:B------:R-:W-:Y:S01]  /*3a90*/  VIADDMNMX R197, R37.reuse, R6, RZ, !PT ;  /* 0x0000000625c57246 */ /* 0x040fe200078001ff */
[----:B------:R-:W3:Y:S01]  /*3aa0*/  LDL.LU R117, [R1+0x8] ;  /* 0x0000080001757983 */ /* 0x000ee20000300800 */
[----:B------:R-:W-:Y:S02]  /*3ab0*/  ISETP.GE.AND P1, PT, R10, R201, PT ;  /* 0x000000c90a00720c */ /* 0x000fe40003f26270 */
[C---:B------:R-:W-:Y:S01]  /*3ac0*/  VIADDMNMX R198, R37.reuse, R5, RZ, !PT ;  /* 0x0000000525c67246 */ /* 0x040fe200078001ff */
[----:B------:R-:W4:Y:S01]  /*3ad0*/  LDL.LU R120, [R1+0xc] ;  /* 0x00000c0001787983 */ /* 0x000f220000300800 */
[----:B------:R-:W-:Y:S02]  /*3ae0*/  VIADDMNMX R196, R37, R3, RZ, !PT ;  /* 0x0000000325c47246 */ /* 0x000fe400078001ff */
[C---:B------:R-:W-:Y:S01]  /*3af0*/  ISETP.GE.AND P4, PT, R2.reuse, R202, PT ;  /* 0x000000ca0200720c */ /* 0x040fe20003f86270 */
[----:B------:R-:W5:Y:S01]  /*3b00*/  LDL.LU R116, [R1] ;  /* 0x0000000001747983 */ /* 0x000f620000300800 */
[----:B------:R-:W-:-:S02]  /*3b10*/  ISETP.GE.AND P6, PT, R2, R201, PT ;  /* 0x000000c90200720c */ /* 0x000fc40003fc6270 */
[----:B------:R-:W-:Y:S02]  /*3b20*/  ISETP.GE.AND P5, PT, R2, R200, PT ;  /* 0x000000c80200720c */ /* 0x000fe40003fa6270 */
[-C--:B------:R-:W-:Y:S02]  /*3b30*/  ISETP.LT.OR P1, PT, R10, R197.reuse, P1 ;  /* 0x000000c50a00720c */ /* 0x080fe40000f21670 */
[C---:B------:R-:W-:Y:S02]  /*3b40*/  ISETP.LT.OR P4, PT, R2.reuse, R198, P4 ;  /* 0x000000c60200720c */ /* 0x040fe40002781670 */
[C---:B------:R-:W-:Y:S02]  /*3b50*/  ISETP.LT.OR P6, PT, R2.reuse, R197, P6 ;  /* 0x000000c50200720c */ /* 0x040fe400037c1670 */
[----:B------:R-:W-:Y:S02]  /*3b60*/  ISETP.LT.OR P5, PT, R2, R196, P5 ;  /* 0x000000c40200720c */ /* 0x000fe40002fa1670 */
[----:B-1----:R-:W-:-:S02]  /*3b70*/  FMNMX.FTZ R41, R4, R15, !PT ;  /* 0x0000000f04297209 */ /* 0x002fc40007810000 */
[----:B------:R-:W-:Y:S02]  /*3b80*/  FSEL R88, R113, -INF , !P1 ;  /* 0xff80000071587808 */ /* 0x000fe40004800000 */
[C---:B------:R-:W-:Y:S01]  /*3b90*/  FSETP.NEU.FTZ.AND P1, PT, R41.reuse, -INF , PT ;  /* 0xff8000002900780b */ /* 0x040fe20003f3d000 */
[----:B------:R-:W-:Y:S01]  /*3ba0*/  FMUL.FTZ R2, R41, UR6 ;  /* 0x0000000629027c20 */ /* 0x000fe20008410000 */
[C---:B------:R-:W-:Y:S02]  /*3bb0*/  ISETP.GE.AND P2, PT, R10.reuse, R202, PT ;  /* 0x000000ca0a00720c */ /* 0x040fe40003f46270 */
[----:B------:R-:W-:Y:S02]  /*3bc0*/  ISETP.GE.AND P3, PT, R10, R200, PT ;  /* 0x000000c80a00720c */ /* 0x000fe40003f66270 */
[----:B------:R-:W-:Y:S02]  /*3bd0*/  FSEL R2, R2, RZ, P1 ;  /* 0x000000ff02027208 */ /* 0x000fe40000800000 */
[----:B------:R-:W-:-:S02]  /*3be0*/  FSEL R16, R182, -INF , !P4 ;  /* 0xff800000b6107808 */ /* 0x000fc40006000000 */
[----:B------:R-:W-:Y:S01]  /*3bf0*/  ISETP.GE.AND P4, PT, R11, R202, PT ;  /* 0x000000ca0b00720c */ /* 0x000fe20003f86270 */
[----:B------:R-:W-:Y:S01]  /*3c00*/  FFMA.FTZ R3, R39, UR6, -R2 ;  /* 0x0000000627037c23 */ /* 0x000fe20008010802 */
[----:B------:R-:W-:Y:S02]  /*3c10*/  ISETP.LT.OR P2, PT, R10, R198, P2 ;  /* 0x000000c60a00720c */ /* 0x000fe40001741670 */
[----:B------:R-:W-:Y:S01]  /*3c20*/  FSEL R91, R114, -INF , !P5 ;  /* 0xff800000725b7808 */ /* 0x000fe20006800000 */
[----:B------:R1:W-:Y:S01]  /*3c30*/  MUFU.EX2 R124, R3 ;  /* 0x00000003007c7308 */ /* 0x0003e20000000800 */
[----:B------:R-:W-:Y:S02]  /*3c40*/  ISETP.GE.AND P5, PT, R14, R202, PT ;  /* 0x000000ca0e00720c */ /* 0x000fe40003fa6270 */
[----:B------:R-:W-:Y:S02]  /*3c50*/  ISETP.LT.OR P3, PT, R10, R196, P3 ;  /* 0x000000c40a00720c */ /* 0x000fe40001f61670 */
[----:B------:R-:W-:-:S02]  /*3c60*/  ISETP.LT.OR P4, PT, R11, R198, P4 ;  /* 0x000000c60b00720c */ /* 0x000fc40002781670 */
[----:B------:R-:W-:Y:S02]  /*3c70*/  FSEL R17, R183, -INF , !P2 ;  /* 0xff800000b7117808 */ /* 0x000fe40005000000 */
[C---:B------:R-:W-:Y:S02]  /*3c80*/  ISETP.LT.OR P5, PT, R14.reuse, R198, P5 ;  /* 0x000000c60e00720c */ /* 0x040fe40002fa1670 */
[----:B------:R-:W-:Y:S02]  /*3c90*/  FSEL R93, R115, -INF , !P3 ;  /* 0xff800000735d7808 */ /* 0x000fe40005800000 */
[----:B------:R-:W-:Y:S02]  /*3ca0*/  ISETP.GE.AND P3, PT, R14, R201, PT ;  /* 0x000000c90e00720c */ /* 0x000fe40003f66270 */
[----:B------:R-:W-:Y:S01]  /*3cb0*/  FSEL R10, R178, -INF , !P4 ;  /* 0xff800000b20a7808 */ /* 0x000fe20006000000 */
[----:B-1----:R-:W-:Y:S01]  /*3cc0*/  FFMA.FTZ R3, R40, UR6, -R2 ;  /* 0x0000000628037c23 */ /* 0x002fe20008010802 */
[----:B------:R-:W-:-:S02]  /*3cd0*/  ISETP.GE.AND P4, PT, R13, R202, PT ;  /* 0x000000ca0d00720c */ /* 0x000fc40003f86270 */
[----:B------:R-:W-:Y:S01]  /*3ce0*/  FMNMX.FTZ R4, R16, R17, !PT ;  /* 0x0000001110047209 */ /* 0x000fe20007810000 */
[----:B------:R1:W-:Y:S01]  /*3cf0*/  MUFU.EX2 R136, R3 ;  /* 0x0000000300887308 */ /* 0x0003e20000000800 */
[----:B------:R-:W-:Y:S02]  /*3d00*/  FSEL R7, R179, -INF , !P5 ;  /* 0xff800000b3077808 */ /* 0x000fe40006800000 */
[----:B------:R-:W-:Y:S02]  /*3d10*/  ISETP.GE.AND P5, PT, R12, R202, PT ;  /* 0x000000ca0c00720c */ /* 0x000fe40003fa6270 */
[C---:B------:R-:W-:Y:S02]  /*3d20*/  ISETP.GE.AND P1, PT, R14.reuse, R200, PT ;  /* 0x000000c80e00720c */ /* 0x040fe40003f26270 */
[----:B------:R-:W-:Y:S02]  /*3d30*/  ISETP.LT.OR P3, PT, R14, R197, P3 ;  /* 0x000000c50e00720c */ /* 0x000fe40001f61670 */
[----:B------:R-:W-:-:S02]  /*3d40*/  ISETP.LT.OR P4, PT, R13, R198, P4 ;  /* 0x000000c60d00720c */ /* 0x000fc40002781670 */
[----:B------:R-:W-:Y:S02]  /*3d50*/  FMNMX.FTZ R4, R10, R4, !PT ;  /* 0x000000040a047209 */ /* 0x000fe40007810000 */
[----:B------:R-:W-:Y:S02]  /*3d60*/  FSEL R87, R112, -INF , !P6 ;  /* 0xff80000070577808 */ /* 0x000fe40007000000 */
[----:B------:R-:W-:Y:S01]  /*3d70*/  ISETP.GE.AND P2, PT, R11, R201, PT ;  /* 0x000000c90b00720c */ /* 0x000fe20003f46270 */
[----:B-1----:R-:W-:Y:S01]  /*3d80*/  FFMA.FTZ R3, R51, UR6, -R2 ;  /* 0x0000000633037c23 */ /* 0x002fe20008010802 */
[----:B------:R-:W-:Y:S02]  /*3d90*/  ISETP.GE.AND P6, PT, R11, R200, PT ;  /* 0x000000c80b00720c */ /* 0x000fe40003fc6270 */
[----:B------:R-:W-:Y:S01]  /*3da0*/  ISETP.LT.OR P5, PT, R12, R198, P5 ;  /* 0x000000c60c00720c */ /* 0x000fe20002fa1670 */
[----:B------:R1:W-:Y:S01]  /*3db0*/  MUFU.EX2 R141, R3 ;  /* 0x00000003008d7308 */ /* 0x0003e20000000800 */
[----:B------:R-:W-:-:S02]  /*3dc0*/  ISETP.LT.OR P1, PT, R14, R196, P1 ;  /* 0x000000c40e00720c */ /* 0x000fc40000f21670 */
[----:B------:R-:W-:Y:S02]  /*3dd0*/  FSEL R84, R109, -INF , !P3 ;  /* 0xff8000006d547808 */ /* 0x000fe40005800000 */
[----:B------:R-:W-:Y:S02]  /*3de0*/  ISETP.GE.AND P3, PT, R21, R202, PT ;  /* 0x000000ca1500720c */ /* 0x000fe40003f66270 */
[----:B------:R-:W-:Y:S02]  /*3df0*/  FSEL R6, R174, -INF , !P4 ;  /* 0xff800000ae067808 */ /* 0x000fe40006000000 */
[----:B------:R-:W-:Y:S02]  /*3e00*/  FMNMX.FTZ R4, R7, R4, !PT ;  /* 0x0000000407047209 */ /* 0x000fe40007810000 */
[C---:B------:R-:W-:Y:S02]  /*3e10*/  ISETP.LT.OR P2, PT, R11.reuse, R197, P2 ;  /* 0x000000c50b00720c */ /* 0x040fe40001741670 */
[----:B------:R-:W-:-:S02]  /*3e20*/  ISETP.LT.OR P6, PT, R11, R196, P6 ;  /* 0x000000c40b00720c */ /* 0x000fc400037c1670 */
[----:B------:R-:W-:Y:S01]  /*3e30*/  FSEL R8, R175, -INF , !P5 ;  /* 0xff800000af087808 */ /* 0x000fe20006800000 */
[----:B-1----:R-:W-:Y:S01]  /*3e40*/  FFMA.FTZ R3, R52, UR6, -R2 ;  /* 0x0000000634037c23 */ /* 0x002fe20008010802 */
[----:B------:R-:W-:Y:S02]  /*3e50*/  FSEL R92, R111, -INF , !P1 ;  /* 0xff8000006f5c7808 */ /* 0x000fe40004800000 */
[-C--:B------:R-:W-:Y:S01]  /*3e60*/  ISETP.GE.AND P5, PT, R23, R202.reuse, PT ;  /* 0x000000ca1700720c */ /* 0x080fe20003fa6270 */
[----:B------:R1:W-:Y:S01]  /*3e70*/  MUFU.EX2 R144, R3 ;  /* 0x0000000300907308 */ /* 0x0003e20000000800 */
[----:B------:R-:W-:Y:S02]  /*3e80*/  ISETP.GE.AND P1, PT, R20, R202, PT ;  /* 0x000000ca1400720c */ /* 0x000fe40003f26270 */
[----:B------:R-:W-:Y:S02]  /*3e90*/  ISETP.LT.OR P3, PT, R21, R198, P3 ;  /* 0x000000c61500720c */ /* 0x000fe40001f61670 */
[----:B------:R-:W-:-:S02]  /*3ea0*/  FSEL R86, R108, -INF , !P2 ;  /* 0xff8000006c567808 */ /* 0x000fc40005000000 */
[----:B------:R-:W-:Y:S02]  /*3eb0*/  FSEL R94, R110, -INF , !P6 ;  /* 0xff8000006e5e7808 */ /* 0x000fe40007000000 */
[C---:B------:R-:W-:Y:S02]  /*3ec0*/  ISETP.GE.AND P2, PT, R13.reuse, R201, PT ;  /* 0x000000c90d00720c */ /* 0x040fe40003f46270 */
[----:B------:R-:W-:Y:S02]  /*3ed0*/  ISETP.GE.AND P6, PT, R13, R200, PT ;  /* 0x000000c80d00720c */ /* 0x000fe40003fc6270 */
[-C--:B------:R-:W-:Y:S02]  /*3ee0*/  ISETP.LT.OR P5, PT, R23, R198.reuse, P5 ;  /* 0x000000c61700720c */ /* 0x080fe40002fa1670 */
[----:B------:R-:W-:Y:S01]  /*3ef0*/  ISETP.LT.OR P1, PT, R20, R198, P1 ;  /* 0x000000c61400720c */ /* 0x000fe20000f21670 */
[----:B-1----:R-:W-:Y:S01]  /*3f00*/  FFMA.FTZ R3, R55, UR6, -R2 ;  /* 0x0000000637037c23 */ /* 0x002fe20008010802 */
[----:B------:R-:W-:-:S02]  /*3f10*/  FSEL R9, R170, -INF , !P3 ;  /* 0xff800000aa097808 */ /* 0x000fc40005800000 */
[----:B------:R-:W-:Y:S01]  /*3f20*/  ISETP.GE.AND P4, PT, R22, R202, PT ;  /* 0x000000ca1600720c */ /* 0x000fe20003f86270 */
[----:B------:R1:W-:Y:S01]  /*3f30*/  MUFU.EX2 R145, R3 ;  /* 0x0000000300917308 */ /* 0x0003e20000000800 */
[C---:B------:R-:W-:Y:S02]  /*3f40*/  ISETP.LT.OR P2, PT, R13.reuse, R197, P2 ;  /* 0x000000c50d00720c */ /* 0x040fe40001741670 */
[----:B------:R-:W-:Y:S02]  /*3f50*/  ISETP.LT.OR P6, PT, R13, R196, P6 ;  /* 0x000000c40d00720c */ /* 0x000fe400037c1670 */
[----:B------:R-:W-:Y:S02]  /*3f60*/  FSEL R11, R166, -INF , !P5 ;  /* 0xff800000a60b7808 */ /* 0x000fe40006800000 */
[----:B------:R-:W-:Y:S02]  /*3f70*/  FSEL R13, R171, -INF , !P1 ;  /* 0xff800000ab0d7808 */ /* 0x000fe40004800000 */
[----:B------:R-:W-:-:S02]  /*3f80*/  ISETP.LT.OR P4, PT, R22, R198, P4 ;  /* 0x000000c61600720c */ /* 0x000fc40002781670 */
[-C--:B------:R-:W-:Y:S02]  /*3f90*/  ISETP.GE.AND P5, PT, R28, R202.reuse, PT ;  /* 0x000000ca1c00720c */ /* 0x080fe40003fa6270 */
[-C--:B------:R-:W-:Y:S02]  /*3fa0*/  ISETP.GE.AND P3, PT, R26, R202.reuse, PT ;  /* 0x000000ca1a00720c */ /* 0x080fe40003f66270 */
[----:B------:R-:W-:Y:S01]  /*3fb0*/  ISETP.GE.AND P1, PT, R25, R202, PT ;  /* 0x000000ca1900720c */ /* 0x000fe20003f26270 */
[----:B-1----:R-:W-:Y:S01]  /*3fc0*/  FFMA.FTZ R3, R54, UR6, -R2 ;  /* 0x0000000636037c23 */ /* 0x002fe20008010802 */
[----:B------:R-:W-:Y:S02]  /*3fd0*/  FSEL R14, R167, -INF , !P4 ;  /* 0xff800000a70e7808 */ /* 0x000fe40006000000 */
[----:B------:R-:W-:Y:S01]  /*3fe0*/  ISETP.LT.OR P5, PT, R28, R198, P5 ;  /* 0x000000c61c00720c */ /* 0x000fe20002fa1670 */
[----:B------:R1:W1:Y:S01]  /*3ff0*/  MUFU.EX2 R128, R3 ;  /* 0x0000000300807308 */ /* 0x0002620000000800 */
[----:B------:R-:W-:-:S02]  /*4000*/  ISETP.GE.AND P4, PT, R27, R202, PT ;  /* 0x000000ca1b00720c */ /* 0x000fc40003f86270 */
[-C--:B------:R-:W-:Y:S02]  /*4010*/  ISETP.LT.OR P3, PT, R26, R198.reuse, P3 ;  /* 0x000000c61a00720c */ /* 0x080fe40001f61670 */
[-C--:B------:R-:W-:Y:S02]  /*4020*/  ISETP.LT.OR P1, PT, R25, R198.reuse, P1 ;  /* 0x000000c61900720c */ /* 0x080fe40000f21670 */
[----:B------:R-:W-:Y:S02]  /*4030*/  FSEL R18, R158, -INF , !P5 ;  /* 0xff8000009e127808 */ /* 0x000fe40006800000 */
[----:B------:R-:W-:Y:S02]  /*4040*/  ISETP.LT.OR P4, PT, R27, R198, P4 ;  /* 0x000000c61b00720c */ /* 0x000fe40002781670 */
[----:B------:R-:W-:Y:S02]  /*4050*/  ISETP.GE.AND P5, PT, R29, R202, PT ;  /* 0x000000ca1d00720c */ /* 0x000fe40003fa6270 */
[----:B------:R-:W-:-:S02]  /*4060*/  FSEL R15, R162, -INF , !P3 ;  /* 0xff800000a20f7808 */ /* 0x000fc40005800000 */
[----:B------:R-:W-:Y:S01]  /*4070*/  FSEL R19, R163, -INF , !P1 ;  /* 0xff800000a3137808 */ /* 0x000fe20004800000 */
[----:B-1----:R-:W-:Y:S01]  /*4080*/  FFMA.FTZ R3, R56, UR6, -R2 ;  /* 0x0000000638037c23 */ /* 0x002fe20008010802 */
[C---:B------:R-:W-:Y:S01]  /*4090*/  ISETP.GE.AND P1, PT, R12.reuse, R201, PT ;  /* 0x000000c90c00720c */ /* 0x040fe20003f26270 */
[----:B------:R-:W-:Y:S01]  /*40a0*/  IMAD.MOV.U32 R167, RZ, RZ, R128 ;  /* 0x000000ffffa77224 */ /* 0x000fe200078e0080 */
[----:B------:R-:W-:Y:S01]  /*40b0*/  ISETP.GE.AND P3, PT, R12, R200, PT ;  /* 0x000000c80c00720c */ /* 0x000fe20003f66270 */
[----:B------:R1:W-:Y:S01]  /*40c0*/  MUFU.EX2 R137, R3 ;  /* 0x0000000300897308 */ /* 0x0003e20000000800 */
[----:B------:R-:W-:Y:S02]  /*40d0*/  FSEL R37, R159, -INF , !P4 ;  /* 0xff8000009f257808 */ /* 0x000fe40006000000 */
[----:B------:R-:W-:Y:S02]  /*40e0*/  ISETP.LT.OR P5, PT, R29, R198, P5 ;  /* 0x000000c61d00720c */ /* 0x000fe40002fa1670 */
[----:B------:R-:W-:-:S02]  /*40f0*/  ISETP.GE.AND P4, PT, R31, R202, PT ;  /* 0x000000ca1f00720c */ /* 0x000fc40003f86270 */
[C---:B------:R-:W-:Y:S02]  /*4100*/  ISETP.LT.OR P1, PT, R12.reuse, R197, P1 ;  /* 0x000000c50c00720c */ /* 0x040fe40000f21670 */
[----:B------:R-:W-:Y:S02]  /*4110*/  ISETP.LT.OR P3, PT, R12, R196, P3 ;  /* 0x000000c40c00720c */ /* 0x000fe40001f61670 */
[----:B------:R-:W-:Y:S02]  /*4120*/  FSEL R12, R154, -INF , !P5 ;  /* 0xff8000009a0c7808 */ /* 0x000fe40006800000 */
[----:B------:R-:W-:Y:S02]  /*4130*/  ISETP.LT.OR P4, PT, R31, R198, P4 ;  /* 0x000000c61f00720c */ /* 0x000fe40002781670 */
[----:B------:R-:W-:Y:S01]  /*4140*/  ISETP.GE.AND P5, PT, R30, R202, PT ;  /* 0x000000ca1e00720c */ /* 0x000fe20003fa6270 */
[----:B-1----:R-:W-:Y:S01]  /*4150*/  FFMA.FTZ R3, R53, UR6, -R2 ;  /* 0x0000000635037c23 */ /* 0x002fe20008010802 */
[----:B------:R-:W-:-:S02]  /*4160*/  FSEL R39, R155, -INF , !P4 ;  /* 0xff8000009b277808 */ /* 0x000fc40006000000 */
[----:B------:R-:W-:Y:S01]  /*4170*/  ISETP.LT.OR P5, PT, R30, R198, P5 ;  /* 0x000000c61e00720c */ /* 0x000fe20002fa1670 */
[----:B------:R1:W-:Y:S01]  /*4180*/  MUFU.EX2 R129, R3 ;  /* 0x0000000300817308 */ /* 0x0003e20000000800 */
[C---:B------:R-:W-:Y:S02]  /*4190*/  ISETP.GE.AND P4, PT, R33.reuse, R202, PT ;  /* 0x000000ca2100720c */ /* 0x040fe40003f86270 */
[----:B------:R-:W-:Y:S02]  /*41a0*/  FSEL R24, R150, -INF , !P5 ;  /* 0xff80000096187808 */ /* 0x000fe40006800000 */
[----:B------:R-:W-:Y:S02]  /*41b0*/  ISETP.LT.OR P4, PT, R33, R198, P4 ;  /* 0x000000c62100720c */ /* 0x000fe40002781670 */
[----:B------:R-:W-:Y:S02]  /*41c0*/  ISETP.GE.AND P5, PT, R32, R202, PT ;  /* 0x000000ca2000720c */ /* 0x000fe40003fa6270 */
[----:B------:R-:W-:-:S02]  /*41d0*/  FSEL R52, R151, -INF , !P4 ;  /* 0xff80000097347808 */ /* 0x000fc40006000000 */
[----:B------:R-:W-:Y:S02]  /*41e0*/  ISETP.LT.OR P5, PT, R32, R198, P5 ;  /* 0x000000c62000720c */ /* 0x000fe40002fa1670 */
[----:B------:R-:W-:Y:S02]  /*41f0*/  ISETP.GE.AND P4, PT, R34, R202, PT ;  /* 0x000000ca2200720c */ /* 0x000fe40003f86270 */
[----:B------:R-:W-:Y:S01]  /*4200*/  FSEL R51, R146, -INF , !P5 ;  /* 0xff80000092337808 */ /* 0x000fe20006800000 */
[----:B-1----:R-:W-:Y:S01]  /*4210*/  FFMA.FTZ R3, R57, UR6, -R2 ;  /* 0x0000000639037c23 */ /* 0x002fe20008010802 */
[----:B------:R-:W-:Y:S02]  /*4220*/  ISETP.LT.OR P4, PT, R34, R198, P4 ;  /* 0x000000c62200720c */ /* 0x000fe40002781670 */
[----:B------:R-:W-:Y:S01]  /*4230*/  ISETP.GE.AND P5, PT, R35, R202, PT ;  /* 0x000000ca2300720c */ /* 0x000fe20003fa6270 */
[----:B------:R1:W-:Y:S01]  /*4240*/  MUFU.EX2 R134, R3 ;  /* 0x0000000300867308 */ /* 0x0003e20000000800 */
[----:B------:R-:W-:-:S02]  /*4250*/  FSEL R55, R147, -INF , !P4 ;  /* 0xff80000093377808 */ /* 0x000fc40006000000 */
[----:B------:R-:W-:Y:S02]  /*4260*/  ISETP.LT.OR P5, PT, R35, R198, P5 ;  /* 0x000000c62300720c */ /* 0x000fe40002fa1670 */
[----:B------:R-:W-:Y:S02]  /*4270*/  ISETP.GE.AND P4, PT, R36, R202, PT ;  /* 0x000000ca2400720c */ /* 0x000fe40003f86270 */
[----:B------:R-:W-:Y:S02]  /*4280*/  FSEL R54, R142, -INF , !P5 ;  /* 0xff8000008e367808 */ /* 0x000fe40006800000 */
[----:B------:R-:W-:Y:S02]  /*4290*/  ISETP.LT.OR P4, PT, R36, R198, P4 ;  /* 0x000000c62400720c */ /* 0x000fe40002781670 */
[----:B------:R-:W-:-:S04]  /*42a0*/  ISETP.GE.AND P5, PT, R38, R202, PT ;  /* 0x000000ca2600720c */ /* 0x000fc80003fa6270 */
[----:B------:R-:W-:Y:S02]  /*42b0*/  ISETP.LT.OR P5, PT, R38, R198, P5 ;  /* 0x000000c62600720c */ /* 0x000fe40002fa1670 */
[----:B-1----:R-:W-:Y:S01]  /*42c0*/  FMNMX.FTZ R3, R6, R4, !PT ;  /* 0x0000000406037209 */ /* 0x002fe20007810000 */
[----:B------:R-:W-:Y:S01]  /*42d0*/  FFMA.FTZ R4, R58, UR6, -R2 ;  /* 0x000000063a047c23 */ /* 0x000fe20008010802 */
[----:B------:R-:W-:Y:S02]  /*42e0*/  FSEL R53, R138, -INF , !P5 ;  /* 0xff8000008a357808 */ /* 0x000fe40006800000 */
[----:B------:R-:W-:Y:S01]  /*42f0*/  FMNMX.FTZ R3, R8, R3, !PT ;  /* 0x0000000308037209 */ /* 0x000fe20007810000 */
[----:B------:R1:W-:Y:S01]  /*4300*/  MUFU.EX2 R148, R4 ;  /* 0x0000000400947308 */ /* 0x0003e20000000800 */
[----:B------:R-:W-:Y:S02]  /*4310*/  ISETP.GE.AND P5, PT, R43, R202, PT ;  /* 0x000000ca2b00720c */ /* 0x000fe40003fa6270 */
[----:B------:R-:W-:-:S02]  /*4320*/  FMNMX.FTZ R3, R9, R3, !PT ;  /* 0x0000000309037209 */ /* 0x000fc40007810000 */
[----:B------:R-:W-:Y:S02]  /*4330*/  ISETP.LT.OR P5, PT, R43, R198, P5 ;  /* 0x000000c62b00720c */ /* 0x000fe40002fa1670 */
[----:B------:R-:W-:Y:S02]  /*4340*/  FMNMX.FTZ R3, R13, R3, !PT ;  /* 0x000000030d037209 */ /* 0x000fe40007810000 */
[----:B------:R-:W-:Y:S02]  /*4350*/  FSEL R57, R130, -INF , !P5 ;  /* 0xff80000082397808 */ /* 0x000fe40006800000 */
[----:B------:R-:W-:Y:S02]  /*4360*/  FMNMX.FTZ R3, R11, R3, !PT ;  /* 0x000000030b037209 */ /* 0x000fe40007810000 */
[----:B------:R-:W-:Y:S02]  /*4370*/  ISETP.GE.AND P5, PT, R47, R202, PT ;  /* 0x000000ca2f00720c */ /* 0x000fe40003fa6270 */
[----:B------:R-:W-:Y:S01]  /*4380*/  FMNMX.FTZ R3, R14, R3, !PT ;  /* 0x000000030e037209 */ /* 0x000fe20007810000 */
[----:B-1----:R-:W-:Y:S01]  /*4390*/  FFMA.FTZ R4, R59, UR6, -R2 ;  /* 0x000000063b047c23 */ /* 0x002fe20008010802 */
[----:B------:R-:W-:-:S02]  /*43a0*/  ISETP.LT.OR P5, PT, R47, R198, P5 ;  /* 0x000000c62f00720c */ /* 0x000fc40002fa1670 */
        /* <DEDUP_REMOVED lines=15> */
[----:B------:R1:W-:Y:S02]  /*44a0*/  MUFU.EX2 R152, R4 ;  /* 0x0000000400987308 */ /* 0x0003e40000000800 */
[----:B-1----:R-:W-:Y:S01]  /*44b0*/  FFMA.FTZ R4, R62, UR6, -R2 ;  /* 0x000000063e047c23 */ /* 0x002fe20008010802 */
[----:B------:R-:W-:Y:S02]  /*44c0*/  FSEL R62, R143, -INF , !P4 ;  /* 0xff8000008f3e7808 */ /* 0x000fe40006000000 */
[----:B------:R-:W-:-:S03]  /*44d0*/  ISETP.GE.AND P4, PT, R42, R202, PT ;  /* 0x000000ca2a00720c */ /* 0x000fc60003f86270 */
[----:B------:R1:W-:Y:S01]  /*44e0*/  MUFU.EX2 R153, R4 ;  /* 0x0000000400997308 */ /* 0x0003e20000000800 */
[----:B------:R-:W-:Y:S02]  /*44f0*/  FMNMX.FTZ R3, R62, R3, !PT ;  /* 0x000000033e037209 */ /* 0x000fe40007810000 */
[----:B------:R-:W-:Y:S02]  /*4500*/  ISETP.LT.OR P4, PT, R42, R198, P4 ;  /* 0x000000c62a00720c */ /* 0x000fe40002781670 */
[----:B------:R-:W-:Y:S01]  /*4510*/  FMNMX.FTZ R3, R53, R3, !PT ;  /* 0x0000000335037209 */ /* 0x000fe20007810000 */
[----:B-1----:R-:W-:Y:S01]  /*4520*/  FFMA.FTZ R4, R63, UR6, -R2 ;  /* 0x000000063f047c23 */ /* 0x002fe20008010802 */
[----:B------:R-:W-:Y:S02]  /*4530*/  FSEL R63, R139, -INF , !P4 ;  /* 0xff8000008b3f7808 */ /* 0x000fe40006000000 */
[----:B------:R-:W-:Y:S01]  /*4540*/  ISETP.GE.AND P4, PT, R44, R202, PT ;  /* 0x000000ca2c00720c */ /* 0x000fe20003f86270 */
[----:B------:R1:W-:Y:S01]  /*4550*/  MUFU.EX2 R156, R4 ;  /* 0x00000004009c7308 */ /* 0x0003e20000000800 */
[----:B------:R-:W-:-:S02]  /*4560*/  FMNMX.FTZ R3, R63, R3, !PT ;  /* 0x000000033f037209 */ /* 0x000fc40007810000 */
[----:B------:R-:W-:Y:S02]  /*4570*/  ISETP.LT.OR P4, PT, R44, R198, P4 ;  /* 0x000000c62c00720c */ /* 0x000fe40002781670 */
[----:B------:R-:W-:Y:S02]  /*4580*/  FMNMX.FTZ R3, R57, R3, !PT ;  /* 0x0000000339037209 */ /* 0x000fe40007810000 */
[----:B------:R-:W-:Y:S02]  /*4590*/  FSEL R71, R131, -INF , !P4 ;  /* 0xff80000083477808 */ /* 0x000fe40006000000 */
[----:B------:R-:W-:Y:S02]  /*45a0*/  ISETP.GE.AND P4, PT, R45, R202, PT ;  /* 0x000000ca2d00720c */ /* 0x000fe40003f86270 */
[----:B------:R-:W-:Y:S02]  /*45b0*/  FMNMX.FTZ R3, R71, R3, !PT ;  /* 0x0000000347037209 */ /* 0x000fe40007810000 */
[----:B------:R-:W-:Y:S01]  /*45c0*/  ISETP.LT.OR P4, PT, R45, R198, P4 ;  /* 0x000000c62d00720c */ /* 0x000fe20002781670 */
[----:B-1----:R-:W-:-:S03]  /*45d0*/  FFMA.FTZ R4, R64, UR6, -R2 ;  /* 0x0000000640047c23 */ /* 0x002fc60008010802 */
[----:B------:R-:W-:Y:S02]  /*45e0*/  FSEL R58, R126, -INF , !P4 ;  /* 0xff8000007e3a7808 */ /* 0x000fe40006000000 */
[----:B------:R-:W-:Y:S01]  /*45f0*/  ISETP.GE.AND P4, PT, R48, R202, PT ;  /* 0x000000ca3000720c */ /* 0x000fe20003f86270 */
[----:B------:R1:W-:Y:S01]  /*4600*/  MUFU.EX2 R157, R4 ;  /* 0x00000004009d7308 */ /* 0x0003e20000000800 */
[----:B------:R-:W-:Y:S02]  /*4610*/  FMNMX.FTZ R3, R58, R3, !PT ;  /* 0x000000033a037209 */ /* 0x000fe40007810000 */
[----:B------:R-:W-:-:S04]  /*4620*/  ISETP.LT.OR P4, PT, R48, R198, P4 ;  /* 0x000000c63000720c */ /* 0x000fc80002781670 */
[----:B------:R-:W-:Y:S02]  /*4630*/  FSEL R166, R123, -INF , !P4 ;  /* 0xff8000007ba67808 */ /* 0x000fe40006000000 */
[----:B------:R-:W-:-:S04]  /*4640*/  ISETP.GE.AND P4, PT, R50, R202, PT ;  /* 0x000000ca3200720c */ /* 0x000fc80003f86270 */
[----:B------:R-:W-:Y:S01]  /*4650*/  ISETP.LT.OR P4, PT, R50, R198, P4 ;  /* 0x000000c63200720c */ /* 0x000fe20002781670 */
[----:B-1----:R-:W-:-:S03]  /*4660*/  FFMA.FTZ R4, R65, UR6, -R2 ;  /* 0x0000000641047c23 */ /* 0x002fc60008010802 */
[----:B------:R-:W-:Y:S02]  /*4670*/  FSEL R164, R119, -INF , !P4 ;  /* 0xff80000077a47808 */ /* 0x000fe40006000000 */
[----:B------:R-:W-:Y:S01]  /*4680*/  ISETP.GE.AND P4, PT, R21, R201, PT ;  /* 0x000000c91500720c */ /* 0x000fe20003f86270 */
[----:B------:R1:W-:Y:S01]  /*4690*/  MUFU.EX2 R160, R4 ;  /* 0x0000000400a07308 */ /* 0x0003e20000000800 */
[----:B------:R-:W-:Y:S02]  /*46a0*/  FSEL R65, R105, -INF , !P1 ;  /* 0xff80000069417808 */ /* 0x000fe40004800000 */
[----:B------:R-:W-:Y:S02]  /*46b0*/  ISETP.LT.OR P4, PT, R21, R197, P4 ;  /* 0x000000c51500720c */ /* 0x000fe40002781670 */
[----:B------:R-:W-:Y:S02]  /*46c0*/  ISETP.GE.AND P1, PT, R20, R200, PT ;  /* 0x000000c81400720c */ /* 0x000fe40003f26270 */
[----:B------:R-:W-:-:S02]  /*46d0*/  FSEL R64, R100, -INF , !P4 ;  /* 0xff80000064407808 */ /* 0x000fc40006000000 */
[----:B------:R-:W-:Y:S02]  /*46e0*/  ISETP.GE.AND P4, PT, R22, R201, PT ;  /* 0x000000c91600720c */ /* 0x000fe40003f86270 */
[----:B------:R-:W-:Y:S02]  /*46f0*/  ISETP.LT.OR P1, PT, R20, R196, P1 ;  /* 0x000000c41400720c */ /* 0x000fe40000f21670 */
[----:B------:R-:W-:Y:S01]  /*4700*/  ISETP.LT.OR P4, PT, R22, R197, P4 ;  /* 0x000000c51600720c */ /* 0x000fe20002781670 */
[----:B-1----:R-:W-:-:S03]  /*4710*/  FFMA.FTZ R4, R66, UR6, -R2 ;  /* 0x0000000642047c23 */ /* 0x002fc60008010802 */
[----:B------:R-:W-:Y:S02]  /*4720*/  FSEL R60, R205, -INF , !P4 ;  /* 0xff800000cd3c7808 */ /* 0x000fe40006000000 */
[C---:B------:R-:W-:Y:S01]  /*4730*/  ISETP.GE.AND P4, PT, R25.reuse, R200, PT ;  /* 0x000000c81900720c */ /* 0x040fe20003f86270 */
[----:B------:R1:W-:Y:S01]  /*4740*/  MUFU.EX2 R161, R4 ;  /* 0x0000000400a17308 */ /* 0x0003e20000000800 */
[----:B------:R-:W-:Y:S02]  /*4750*/  FSEL R66, R104, -INF , !P2 ;  /* 0xff80000068427808 */ /* 0x000fe40005000000 */
[----:B------:R-:W-:Y:S02]  /*4760*/  ISETP.LT.OR P4, PT, R25, R196, P4 ;  /* 0x000000c41900720c */ /* 0x000fe40002781670 */
[----:B------:R-:W-:Y:S02]  /*4770*/  ISETP.GE.AND P2, PT, R21, R200, PT ;  /* 0x000000c81500720c */ /* 0x000fe40003f46270 */
[----:B------:R-:W-:-:S02]  /*4780*/  FSEL R90, R211, -INF , !P4 ;  /* 0xff800000d35a7808 */ /* 0x000fc40006000000 */
[----:B------:R-:W-:Y:S01]  /*4790*/  ISETP.LT.OR P2, PT, R21, R196, P2 ;  /* 0x000000c41500720c */ /* 0x000fe20001741670 */
[----:B-1----:R-:W-:Y:S01]  /*47a0*/  FFMA.FTZ R4, R67, UR6, -R2 ;  /* 0x0000000643047c23 */ /* 0x002fe20008010802 */
[----:B------:R-:W-:Y:S02]  /*47b0*/  FSEL R67, R122, -INF , !P5 ;  /* 0xff8000007a437808 */ /* 0x000fe40006800000 */
[C---:B------:R-:W-:Y:S01]  /*47c0*/  ISETP.GE.AND P5, PT, R46.reuse, R202, PT ;  /* 0x000000ca2e00720c */ /* 0x040fe20003fa6270 */
[----:B------:R1:W-:Y:S03]  /*47d0*/  MUFU.EX2 R168, R4 ;  /* 0x0000000400a87308 */ /* 0x0003e60000000800 */
[----:B------:R-:W-:-:S04]  /*47e0*/  ISETP.LT.OR P5, PT, R46, R198, P5 ;  /* 0x000000c62e00720c */ /* 0x000fc80002fa1670 */
[----:B------:R-:W-:Y:S02]  /*47f0*/  FSEL R56, R127, -INF , !P5 ;  /* 0xff8000007f387808 */ /* 0x000fe40006800000 */
[C---:B------:R-:W-:Y:S02]  /*4800*/  ISETP.GE.AND P5, PT, R49.reuse, R202, PT ;  /* 0x000000ca3100720c */ /* 0x040fe40003fa6270 */
[----:B------:R-:W-:Y:S02]  /*4810*/  FMNMX.FTZ R3, R56, R3, !PT ;  /* 0x0000000338037209 */ /* 0x000fe40007810000 */
[----:B------:R-:W-:Y:S02]  /*4820*/  ISETP.LT.OR P5, PT, R49, R198, P5 ;  /* 0x000000c63100720c */ /* 0x000fe40002fa1670 */
[----:B------:R-:W-:Y:S02]  /*4830*/  FMNMX.FTZ R3, R67, R3, !PT ;  /* 0x0000000343037209 */ /* 0x000fe40007810000 */
[----:B------:R-:W-:Y:S01]  /*4840*/  FSEL R165, R118, -INF , !P5 ;  /* 0xff80000076a57808 */ /* 0x000fe20006800000 */
[----:B-1----:R-:W-:Y:S01]  /*4850*/  FFMA.FTZ R4, R68, UR6, -R2 ;  /* 0x0000000644047c23 */ /* 0x002fe20008010802 */
[----:B------:R-:W-:-:S02]  /*4860*/  FMNMX.FTZ R3, R166, R3, !PT ;  /* 0x00000003a6037209 */ /* 0x000fc40007810000 */
[----:B------:R-:W-:Y:S01]  /*4870*/  FSEL R68, R106, -INF , !P6 ;  /* 0xff8000006a447808 */ /* 0x000fe20007000000 */
[----:B------:R1:W-:Y:S01]  /*4880*/  MUFU.EX2 R169, R4 ;  /* 0x0000000400a97308 */ /* 0x0003e20000000800 */
[----:B------:R-:W-:Y:S02]  /*4890*/  FMNMX.FTZ R3, R165, R3, !PT ;  /* 0x00000003a5037209 */ /* 0x000fe40007810000 */
[C---:B------:R-:W-:Y:S02]  /*48a0*/  ISETP.GE.AND P6, PT, R23.reuse, R201, PT ;  /* 0x000000c91700720c */ /* 0x040fe40003fc6270 */
[----:B------:R-:W-:Y:S02]  /*48b0*/  FMNMX.FTZ R3, R164, R3, !PT ;  /* 0x00000003a4037209 */ /* 0x000fe40007810000 */
[----:B------:R-:W-:Y:S02]  /*48c0*/  ISETP.LT.OR P6, PT, R23, R197, P6 ;  /* 0x000000c51700720c */ /* 0x000fe400037c1670 */
[----:B------:R-:W-:Y:S01]  /*48d0*/  ISETP.GE.AND P5, PT, R20, R201, PT ;  /* 0x000000c91400720c */ /* 0x000fe20003fa6270 */
[----:B------:R-:W2:Y:S01]  /*48e0*/  SHFL.BFLY PT, R5, R3, 0x2, 0x1f ;  /* 0x0c401f0003057f89 */ /* 0x000ea200000e0000 */
[----:B------:R-:W-:-:S02]  /*48f0*/  FSEL R59, R204, -INF , !P6 ;  /* 0xff800000cc3b7808 */ /* 0x000fc40007000000 */
[----:B------:R-:W-:Y:S02]  /*4900*/  ISETP.GE.AND P6, PT, R25, R201, PT ;  /* 0x000000c91900720c */ /* 0x000fe40003fc6270 */
[-C--:B------:R-:W-:Y:S01]  /*4910*/  ISETP.LT.OR P5, PT, R20, R197.reuse, P5 ;  /* 0x000000c51400720c */ /* 0x080fe20002fa1670 */
[----:B-1----:R-:W-:Y:S01]  /*4920*/  FFMA.FTZ R4, R69, UR6, -R2 ;  /* 0x0000000645047c23 */ /* 0x002fe20008010802 */
[----:B------:R-:W-:Y:S02]  /*4930*/  ISETP.LT.OR P6, PT, R25, R197, P6 ;  /* 0x000000c51900720c */ /* 0x000fe400037c1670 */
[----:B------:R-:W-:Y:S01]  /*4940*/  FSEL R61, R101, -INF , !P5 ;  /* 0xff800000653d7808 */ /* 0x000fe20006800000 */
[----:B------:R1:W-:Y:S01]  /*4950*/  MUFU.EX2 R172, R4 ;  /* 0x0000000400ac7308 */ /* 0x0003e20000000800 */
[----:B------:R-:W-:-:S04]  /*4960*/  ISETP.GE.AND P5, PT, R26, R201, PT ;  /* 0x000000c91a00720c */ /* 0x000fc80003fa6270 */
[----:B------:R-:W-:Y:S02]  /*4970*/  ISETP.LT.OR P5, PT, R26, R197, P5 ;  /* 0x000000c51a00720c */ /* 0x000fe40002fa1670 */
[----:B--2---:R-:W-:Y:S01]  /*4980*/  FMNMX.FTZ R3, R3, R5, !PT ;  /* 0x0000000503037209 */ /* 0x004fe20007810000 */
[----:B-1----:R-:W-:-:S04]  /*4990*/  FFMA.FTZ R4, R70, UR6, -R2 ;  /* 0x0000000646047c23 */ /* 0x002fc80008010802 */
[----:B------:R-:W1:Y:S01]  /*49a0*/  SHFL.BFLY PT, R5, R3, 0x1, 0x1f ;  /* 0x0c201f0003057f89 */ /* 0x000e6200000e0000 */
[----:B------:R-:W-:Y:S01]  /*49b0*/  FSEL R70, R107, -INF , !P3 ;  /* 0xff8000006b467808 */ /* 0x000fe20005800000 */
[----:B------:R2:W-:Y:S01]  /*49c0*/  MUFU.EX2 R173, R4 ;  /* 0x0000000400ad7308 */ /* 0x0005e20000000800 */
[----:B------:R-:W-:-:S04]  /*49d0*/  ISETP.GE.AND P3, PT, R23, R200, PT ;  /* 0x000000c81700720c */ /* 0x000fc80003f66270 */
[----:B------:R-:W-:Y:S02]  /*49e0*/  ISETP.LT.OR P3, PT, R23, R196, P3 ;  /* 0x000000c41700720c */ /* 0x000fe40001f61670 */
[----:B------:R-:W-:Y:S02]  /*49f0*/  FSEL R23, R208, -INF , !P5 ;  /* 0xff800000d0177808 */ /* 0x000fe40006800000 */
[----:B------:R-:W-:-:S04]  /*4a00*/  ISETP.GE.AND P5, PT, R27, R201, PT ;  /* 0x000000c91b00720c */ /* 0x000fc80003fa6270 */
[----:B------:R-:W-:Y:S01]  /*4a10*/  ISETP.LT.OR P5, PT, R27, R197, P5 ;  /* 0x000000c51b00720c */ /* 0x000fe20002fa1670 */
[--C-:B--2---:R-:W-:Y:S01]  /*4a20*/  FFMA.FTZ R4, R72, UR6, -R2.reuse ;  /* 0x0000000648047c23 */ /* 0x104fe20008010802 */
[----:B------:R-:W-:Y:S02]  /*4a30*/  FSEL R72, R102, -INF , !P2 ;  /* 0xff80000066487808 */ /* 0x000fe40005000000 */
[----:B------:R-:W-:Y:S01]  /*4a40*/  ISETP.GE.AND P2, PT, R22, R200, PT ;  /* 0x000000c81600720c */ /* 0x000fe20003f46270 */
[----:B------:R2:W-:Y:S01]  /*4a50*/  MUFU.EX2 R176, R4 ;  /* 0x0000000400b07308 */ /* 0x0005e20000000800 */
[----:B-1----:R-:W-:Y:S01]  /*4a60*/  FMNMX.FTZ R40, R3, R5, !PT ;  /* 0x0000000503287209 */ /* 0x002fe20007810000 */
[----:B------:R-:W-:Y:S01]  /*4a70*/  FFMA.FTZ R3, R76, UR6, -R2 ;  /* 0x000000064c037c23 */ /* 0x000fe20008010802 */
[----:B------:R-:W-:Y:S02]  /*4a80*/  ISETP.LT.OR P2, PT, R22, R196, P2 ;  /* 0x000000c41600720c */ /* 0x000fe40001741670 */
[----:B------:R-:W-:-:S02]  /*4a90*/  FSETP.NEU.FTZ.AND P4, PT, R40, -INF , PT ;  /* 0xff8000002800780b */ /* 0x000fc40003f9d000 */
[----:B------:R-:W-:Y:S01]  /*4aa0*/  FSEL R22, R209, -INF , !P6 ;  /* 0xff800000d1167808 */ /* 0x000fe20007000000 */
[----:B------:R1:W3:Y:S01]  /*4ab0*/  MUFU.EX2 R114, R3 ;  /* 0x0000000300727308 */ /* 0x0002e20000000800 */
[-C--:B------:R-:W-:Y:S02]  /*4ac0*/  ISETP.GE.AND P6, PT, R29, R201.reuse, PT ;  /* 0x000000c91d00720c */ /* 0x080fe40003fc6270 */
[----:B------:R-:W-:Y:S02]  /*4ad0*/  FSEL R89, R207, -INF , !P2 ;  /* 0xff800000cf597808 */ /* 0x000fe40005000000 */
[----:B------:R-:W-:Y:S02]  /*4ae0*/  ISETP.GE.AND P2, PT, R28, R201, PT ;  /* 0x000000c91c00720c */ /* 0x000fe40003f46270 */
[----:B------:R-:W-:Y:S01]  /*4af0*/  FSEL R20, R217, -INF , !P5 ;  /* 0xff800000d9147808 */ /* 0x000fe20006800000 */
[----:B--2---:R-:W-:Y:S01]  /*4b00*/  FFMA.FTZ R4, R73, UR6, -R2 ;  /* 0x0000000649047c23 */ /* 0x004fe20008010802 */
[----:B------:R-:W-:-:S02]  /*4b10*/  FSEL R73, R103, -INF , !P1 ;  /* 0xff80000067497808 */ /* 0x000fc40004800000 */
[----:B------:R-:W-:Y:S01]  /*4b20*/  ISETP.GE.AND P1, PT, R26, R200, PT ;  /* 0x000000c81a00720c */ /* 0x000fe20003f26270 */
[----:B------:R2:W-:Y:S01]  /*4b30*/  MUFU.EX2 R177, R4 ;  /* 0x0000000400b17308 */ /* 0x0005e20000000800 */
[----:B------:R-:W-:Y:S02]  /*4b40*/  ISETP.LT.OR P2, PT, R28, R197, P2 ;  /* 0x000000c51c00720c */ /* 0x000fe40001741670 */
[----:B------:R-:W-:Y:S02]  /*4b50*/  ISETP.LT.OR P1, PT, R26, R196, P1 ;  /* 0x000000c41a00720c */ /* 0x000fe40000f21670 */
[----:B-1----:R-:W-:Y:S02]  /*4b60*/  FMNMX.FTZ R3, R87, R88, !PT ;  /* 0x0000005857037209 */ /* 0x002fe40007810000 */
[----:B------:R-:W-:Y:S02]  /*4b70*/  ISETP.GE.AND P5, PT, R30, R201, PT ;  /* 0x000000c91e00720c */ /* 0x000fe40003fa6270 */
[----:B------:R-:W-:-:S02]  /*4b80*/  FMNMX.FTZ R3, R86, R3, !PT ;  /* 0x0000000356037209 */ /* 0x000fc40007810000 */
[----:B------:R-:W-:Y:S02]  /*4b90*/  FSEL R21, R216, -INF , !P2 ;  /* 0xff800000d8157808 */ /* 0x000fe40005000000 */
[----:B------:R-:W-:Y:S02]  /*4ba0*/  FMNMX.FTZ R3, R84, R3, !PT ;  /* 0x0000000354037209 */ /* 0x000fe40007810000 */
[----:B------:R-:W-:Y:S01]  /*4bb0*/  ISETP.LT.OR P5, PT, R30, R197, P5 ;  /* 0x000000c51e00720c */ /* 0x000fe20002fa1670 */
[----:B--2---:R-:W-:Y:S01]  /*4bc0*/  FFMA.FTZ R4, R74, UR6, -R2 ;  /* 0x000000064a047c23 */ /* 0x004fe20008010802 */
[----:B------:R-:W-:-:S03]  /*4bd0*/  ISETP.GE.AND P2, PT, R29, R200, PT ;  /* 0x000000c81d00720c */ /* 0x000fc60003f46270 */
[----:B------:R1:W-:Y:S01]  /*4be0*/  MUFU.EX2 R180, R4 ;  /* 0x0000000400b47308 */ /* 0x0003e20000000800 */
[----:B------:R-:W-:-:S04]  /*4bf0*/  ISETP.LT.OR P2, PT, R29, R196, P2 ;  /* 0x000000c41d00720c */ /* 0x000fc80001741670 */
[----:B------:R-:W-:Y:S02]  /*4c00*/  FSEL R99, R226, -INF , !P2 ;  /* 0xff800000e2637808 */ /* 0x000fe40005000000 */
[----:B------:R-:W-:-:S04]  /*4c10*/  ISETP.GE.AND P2, PT, R32, R200, PT ;  /* 0x000000c82000720c */ /* 0x000fc80003f46270 */
[----:B------:R-:W-:Y:S01]  /*4c20*/  ISETP.LT.OR P2, PT, R32, R196, P2 ;  /* 0x000000c42000720c */ /* 0x000fe20001741670 */
[----:B-1----:R-:W-:-:S04]  /*4c30*/  FFMA.FTZ R4, R75, UR6, -R2 ;  /* 0x000000064b047c23 */ /* 0x002fc80008010802 */
[----:B------:R1:W-:Y:S02]  /*4c40*/  MUFU.EX2 R181, R4 ;  /* 0x0000000400b57308 */ /* 0x0003e40000000800 */
[----:B-1----:R-:W-:-:S06]  /*4c50*/  FFMA.FTZ R4, R77, UR6, -R2 ;  /* 0x000000064d047c23 */ /* 0x002fcc0008010802 */
[----:B------:R1:W-:Y:S02]  /*4c60*/  MUFU.EX2 R184, R4 ;  /* 0x0000000400b87308 */ /* 0x0003e40000000800 */
[----:B-1----:R-:W-:-:S06]  /*4c70*/  FFMA.FTZ R4, R78, UR6, -R2 ;  /* 0x000000064e047c23 */ /* 0x002fcc0008010802 */
[----:B------:R1:W-:Y:S02]  /*4c80*/  MUFU.EX2 R190, R4 ;  /* 0x0000000400be7308 */ /* 0x0003e40000000800 */
[----:B-1----:R-:W-:Y:S01]  /*4c90*/  FFMA.FTZ R4, R82, UR6, -R2 ;  /* 0x0000000652047c23 */ /* 0x002fe20008010802 */
[----:B------:R-:W-:Y:S02]  /*4ca0*/  FSEL R82, R206, -INF , !P3 ;  /* 0xff800000ce527808 */ /* 0x000fe40005800000 */
[----:B------:R-:W-:-:S03]  /*4cb0*/  ISETP.GE.AND P3, PT, R28, R200, PT ;  /* 0x000000c81c00720c */ /* 0x000fc60003f66270 */
[----:B------:R1:W-:Y:S01]  /*4cc0*/  MUFU.EX2 R191, R4 ;  /* 0x0000000400bf7308 */ /* 0x0003e20000000800 */
[----:B------:R-:W-:-:S04]  /*4cd0*/  ISETP.LT.OR P3, PT, R28, R196, P3 ;  /* 0x000000c41c00720c */ /* 0x000fc80001f61670 */
[----:B------:R-:W-:Y:S02]  /*4ce0*/  FSEL R95, R218, -INF , !P3 ;  /* 0xff800000da5f7808 */ /* 0x000fe40005800000 */
[----:B------:R-:W-:-:S04]  /*4cf0*/  ISETP.GE.AND P3, PT, R31, R201, PT ;  /* 0x000000c91f00720c */ /* 0x000fc80003f66270 */
[----:B------:R-:W-:Y:S01]  /*4d00*/  ISETP.LT.OR P3, PT, R31, R197, P3 ;  /* 0x000000c51f00720c */ /* 0x000fe20001f61670 */
[----:B-1----:R-:W-:Y:S01]  /*4d10*/  FFMA.FTZ R4, R83, UR6, -R2 ;  /* 0x0000000653047c23 */ /* 0x002fe20008010802 */
[----:B------:R-:W-:Y:S02]  /*4d20*/  FSEL R83, R210, -INF , !P1 ;  /* 0xff800000d2537808 */ /* 0x000fe40004800000 */
[----:B------:R-:W-:Y:S01]  /*4d30*/  ISETP.GE.AND P1, PT, R27, R200, PT ;  /* 0x000000c81b00720c */ /* 0x000fe20003f26270 */
[----:B------:R1:W-:Y:S01]  /*4d40*/  MUFU.EX2 R182, R4 ;  /* 0x0000000400b67308 */ /* 0x0003e20000000800 */
[----:B------:R-:W-:Y:S02]  /*4d50*/  FSEL R69, R225, -INF , !P3 ;  /* 0xff800000e1457808 */ /* 0x000fe40005800000 */
[----:B------:R-:W-:Y:S02]  /*4d60*/  ISETP.LT.OR P1, PT, R27, R196, P1 ;  /* 0x000000c41b00720c */ /* 0x000fe40000f21670 */
[----:B------:R-:W-:-:S02]  /*4d70*/  ISETP.GE.AND P3, PT, R33, R200, PT ;  /* 0x000000c82100720c */ /* 0x000fc40003f66270 */
[----:B------:R-:W-:Y:S02]  /*4d80*/  FSEL R98, R219, -INF , !P1 ;  /* 0xff800000db627808 */ /* 0x000fe40004800000 */
[----:B------:R-:W-:Y:S02]  /*4d90*/  ISETP.GE.AND P1, PT, R31, R200, PT ;  /* 0x000000c81f00720c */ /* 0x000fe40003f26270 */
[-C--:B------:R-:W-:Y:S02]  /*4da0*/  ISETP.LT.OR P3, PT, R33, R196.reuse, P3 ;  /* 0x000000c42100720c */ /* 0x080fe40001f61670 */
[----:B------:R-:W-:Y:S02]  /*4db0*/  ISETP.LT.OR P1, PT, R31, R196, P1 ;  /* 0x000000c41f00720c */ /* 0x000fe40000f21670 */
[----:B------:R-:W-:Y:S01]  /*4dc0*/  FSEL R106, R231, -INF , !P3 ;  /* 0xff800000e76a7808 */ /* 0x000fe20005800000 */
[----:B---3--:R-:W-:Y:S02]  /*4dd0*/  IMAD.MOV.U32 R231, RZ, RZ, R114 ;  /* 0x000000ffffe77224 */ /* 0x008fe400078e0072 */
[----:B-1----:R-:W-:Y:S01]  /*4de0*/  FFMA.FTZ R4, R79, UR6, -R2 ;  /* 0x000000064f047c23 */ /* 0x002fe20008010802 */
[----:B------:R-:W-:Y:S01]  /*4df0*/  FMUL.FTZ R2, R40, UR6 ;  /* 0x0000000628027c20 */ /* 0x000fe20008410000 */
[----:B------:R-:W-:-:S02]  /*4e00*/  FSEL R103, R227, -INF , !P1 ;  /* 0xff800000e3677808 */ /* 0x000fc40004800000 */
[----:B------:R-:W-:Y:S01]  /*4e10*/  ISETP.GE.AND P3, PT, R35, R201, PT ;  /* 0x000000c92300720c */ /* 0x000fe20003f66270 */
[----:B------:R-:W1:Y:S01]  /*4e20*/  MUFU.EX2 R183, R4 ;  /* 0x0000000400b77308 */ /* 0x000e620000000800 */
[----:B------:R-:W-:Y:S02]  /*4e30*/  FSEL R5, R2, RZ, P4 ;  /* 0x000000ff02057208 */ /* 0x000fe40002000000 */
[----:B------:R-:W-:Y:S02]  /*4e40*/  ISETP.LT.OR P4, PT, R29, R197, P6 ;  /* 0x000000c51d00720c */ /* 0x000fe40003781670 */
[----:B------:R-:W-:Y:S01]  /*4e50*/  ISETP.GE.AND P6, PT, R30, R200, PT ;  /* 0x000000c81e00720c */ /* 0x000fe20003fc6270 */
[----:B------:R-:W-:Y:S01]  /*4e60*/  FFMA.FTZ R2, R16, UR6, -R5 ;  /* 0x0000000610027c23 */ /* 0x000fe20008010805 */
[----:B------:R-:W-:Y:S02]  /*4e70*/  FSEL R25, R224, -INF , !P4 ;  /* 0xff800000e0197808 */ /* 0x000fe40006000000 */
[-C--:B------:R-:W-:Y:S01]  /*4e80*/  ISETP.GE.AND P4, PT, R32, R201.reuse, PT ;  /* 0x000000c92000720c */ /* 0x080fe20003f86270 */
[----:B------:R2:W-:Y:S01]  /*4e90*/  MUFU.EX2 R163, R2 ;  /* 0x0000000200a37308 */ /* 0x0005e20000000800 */
[----:B------:R-:W-:-:S02]  /*4ea0*/  ISETP.GE.AND P1, PT, R33, R201, PT ;  /* 0x000000c92100720c */ /* 0x000fc40003f26270 */
[-C--:B------:R-:W-:Y:S02]  /*4eb0*/  ISETP.LT.OR P4, PT, R32, R197.reuse, P4 ;  /* 0x000000c52000720c */ /* 0x080fe40002781670 */
[----:B------:R-:W-:Y:S02]  /*4ec0*/  ISETP.LT.OR P3, PT, R35, R197, P3 ;  /* 0x000000c52300720c */ /* 0x000fe40001f61670 */
[----:B------:R-:W-:Y:S01]  /*4ed0*/  FSEL R81, R236, -INF , !P4 ;  /* 0xff800000ec517808 */ /* 0x000fe20006000000 */
[----:B-1----:R-:W-:Y:S01]  /*4ee0*/  IMAD.MOV.U32 R236, RZ, RZ, R183 ;  /* 0x000000ffffec7224 */ /* 0x002fe200078e00b7 */
[----:B------:R-:W-:Y:S02]  /*4ef0*/  ISETP.GE.AND P4, PT, R36, R201, PT ;  /* 0x000000c92400720c */ /* 0x000fe40003f86270 */
[----:B------:R-:W-:Y:S02]  /*4f00*/  ISETP.LT.OR P6, PT, R30, R196, P6 ;  /* 0x000000c41e00720c */ /* 0x000fe400037c1670 */
[----:B------:R-:W-:-:S02]  /*4f10*/  ISETP.LT.OR P1, PT, R33, R197, P1 ;  /* 0x000000c52100720c */ /* 0x000fc40000f21670 */
[----:B------:R-:W-:Y:S01]  /*4f20*/  ISETP.LT.OR P4, PT, R36, R197, P4 ;  /* 0x000000c52400720c */ /* 0x000fe20002781670 */
[----:B--2---:R-:W-:Y:S01]  /*4f30*/  FFMA.FTZ R2, R17, UR6, -R5 ;  /* 0x0000000611027c23 */ /* 0x004fe20008010805 */
[----:B------:R-:W-:Y:S02]  /*4f40*/  FSEL R80, R229, -INF , !P1 ;  /* 0xff800000e5507808 */ /* 0x000fe40004800000 */
[----:B------:R-:W-:Y:S01]  /*4f50*/  FSEL R105, R230, -INF , !P6 ;  /* 0xff800000e6697808 */ /* 0x000fe20007000000 */
[----:B------:R1:W2:Y:S01]  /*4f60*/  MUFU.EX2 R162, R2 ;  /* 0x0000000200a27308 */ /* 0x0002a20000000800 */
[----:B------:R-:W-:Y:S01]  /*4f70*/  FSEL R96, R241, -INF , !P4 ;  /* 0xff800000f1607808 */ /* 0x000fe20006000000 */
[----:B------:R-:W-:Y:S01]  /*4f80*/  IMAD.MOV.U32 R241, RZ, RZ, R190 ;  /* 0x000000fffff17224 */ /* 0x000fe200078e00be */
[----:B------:R-:W-:Y:S02]  /*4f90*/  ISETP.GE.AND P4, PT, R42, R201, PT ;  /* 0x000000c92a00720c */ /* 0x000fe40003f86270 */
[----:B------:R-:W-:-:S02]  /*4fa0*/  FMNMX.FTZ R4, R91, R93, !PT ;  /* 0x0000005d5b047209 */ /* 0x000fc40007810000 */
[----:B------:R-:W-:Y:S02]  /*4fb0*/  ISETP.LT.OR P4, PT, R42, R197, P4 ;  /* 0x000000c52a00720c */ /* 0x000fe40002781670 */
[----:B------:R-:W-:Y:S02]  /*4fc0*/  FMNMX.FTZ R4, R94, R4, !PT ;  /* 0x000000045e047209 */ /* 0x000fe40007810000 */
[----:B------:R-:W-:Y:S01]  /*4fd0*/  FSEL R100, R245, -INF , !P4 ;  /* 0xff800000f5647808 */ /* 0x000fe20006000000 */
[----:B------:R-:W-:Y:S01]  /*4fe0*/  IMAD.MOV.U32 R245, RZ, RZ, R181 ;  /* 0x000000fffff57224 */ /* 0x000fe200078e00b5 */
[----:B------:R-:W-:Y:S02]  /*4ff0*/  ISETP.GE.AND P4, PT, R44, R201, PT ;  /* 0x000000c92c00720c */ /* 0x000fe40003f86270 */
[----:B------:R-:W-:Y:S01]  /*5000*/  FMNMX.FTZ R4, R92, R4, !PT ;  /* 0x000000045c047209 */ /* 0x000fe20007810000 */
[----:B-1----:R-:W-:Y:S01]  /*5010*/  FFMA.FTZ R2, R10, UR6, -R5 ;  /* 0x000000060a027c23 */ /* 0x002fe20008010805 */
[----:B------:R-:W-:-:S02]  /*5020*/  ISETP.LT.OR P4, PT, R44, R197, P4 ;  /* 0x000000c52c00720c */ /* 0x000fc40002781670 */
[----:B------:R-:W-:Y:S01]  /*5030*/  FMNMX.FTZ R4, R68, R4, !PT ;  /* 0x0000000444047209 */ /* 0x000fe20007810000 */
[----:B------:R1:W-:Y:S01]  /*5040*/  MUFU.EX2 R206, R2 ;  /* 0x0000000200ce7308 */ /* 0x0003e20000000800 */
[----:B------:R-:W-:Y:S01]  /*5050*/  FSEL R108, R249, -INF , !P4 ;  /* 0xff800000f96c7808 */ /* 0x000fe20006000000 */
[----:B------:R-:W-:Y:S01]  /*5060*/  IMAD.MOV.U32 R249, RZ, RZ, R177 ;  /* 0x000000fffff97224 */ /* 0x000fe200078e00b1 */
[----:B------:R-:W-:Y:S02]  /*5070*/  ISETP.GE.AND P4, PT, R46, R201, PT ;  /* 0x000000c92e00720c */ /* 0x000fe40003f86270 */
[----:B------:R-:W-:Y:S02]  /*5080*/  ISETP.GE.AND P1, PT, R34, R200, PT ;  /* 0x000000c82200720c */ /* 0x000fe40003f26270 */
[----:B------:R-:W-:Y:S02]  /*5090*/  ISETP.LT.OR P4, PT, R46, R197, P4 ;  /* 0x000000c52e00720c */ /* 0x000fe40002781670 */
[----:B------:R-:W-:-:S02]  /*50a0*/  ISETP.LT.OR P1, PT, R34, R196, P1 ;  /* 0x000000c42200720c */ /* 0x000fc40000f21670 */
[----:B------:R-:W-:Y:S01]  /*50b0*/  FSEL R115, R233, -INF , !P4 ;  /* 0xff800000e9737808 */ /* 0x000fe20006000000 */
[----:B------:R-:W-:Y:S01]  /*50c0*/  IMAD.MOV.U32 R233, RZ, RZ, R173 ;  /* 0x000000ffffe97224 */ /* 0x000fe200078e00ad */
[-C--:B------:R-:W-:Y:S02]  /*50d0*/  ISETP.GE.AND P6, PT, R35, R200.reuse, PT ;  /* 0x000000c82300720c */ /* 0x080fe40003fc6270 */
[----:B------:R-:W-:Y:S01]  /*50e0*/  ISETP.GE.AND P4, PT, R38, R200, PT ;  /* 0x000000c82600720c */ /* 0x000fe20003f86270 */
[----:B-1----:R-:W-:Y:S01]  /*50f0*/  FFMA.FTZ R2, R7, UR6, -R5 ;  /* 0x0000000607027c23 */ /* 0x002fe20008010805 */
[----:B------:R-:W-:Y:S02]  /*5100*/  FSEL R7, R228, -INF , !P5 ;  /* 0xff800000e4077808 */ /* 0x000fe40006800000 */
[----:B------:R-:W-:Y:S01]  /*5110*/  ISETP.GE.AND P5, PT, R34, R201, PT ;  /* 0x000000c92200720c */ /* 0x000fe20003fa6270 */
[----:B------:R1:W3:Y:S01]  /*5120*/  MUFU.EX2 R210, R2 ;  /* 0x0000000200d27308 */ /* 0x0002e20000000800 */
[----:B------:R-:W-:-:S02]  /*5130*/  ISETP.LT.OR P6, PT, R35, R196, P6 ;  /* 0x000000c42300720c */ /* 0x000fc400037c1670 */
[----:B------:R-:W-:Y:S02]  /*5140*/  ISETP.LT.OR P5, PT, R34, R197, P5 ;  /* 0x000000c52200720c */ /* 0x000fe40002fa1670 */
[----:B------:R-:W-:Y:S02]  /*5150*/  ISETP.LT.OR P4, PT, R38, R196, P4 ;  /* 0x000000c42600720c */ /* 0x000fe40002781670 */
[----:B------:R-:W-:Y:S01]  /*5160*/  FSEL R85, R237, -INF , !P5 ;  /* 0xff800000ed557808 */ /* 0x000fe20006800000 */
[----:B------:R-:W-:Y:S01]  /*5170*/  IMAD.MOV.U32 R237, RZ, RZ, R182 ;  /* 0x000000ffffed7224 */ /* 0x000fe200078e00b6 */
[----:B------:R-:W-:Y:S02]  /*5180*/  ISETP.GE.AND P5, PT, R36, R200, PT ;  /* 0x000000c82400720c */ /* 0x000fe40003fa6270 */
[----:B------:R-:W-:Y:S01]  /*5190*/  FSEL R101, R246, -INF , !P4 ;  /* 0xff800000f6657808 */ /* 0x000fe20006000000 */
[----:B------:R-:W-:Y:S01]  /*51a0*/  IMAD.MOV.U32 R246, RZ, RZ, R160 ;  /* 0x000000fffff67224 */ /* 0x000fe200078e00a0 */
[----:B------:R-:W-:-:S02]  /*51b0*/  ISETP.LT.OR P5, PT, R36, R196, P5 ;  /* 0x000000c42400720c */ /* 0x000fc40002fa1670 */
[----:B------:R-:W-:Y:S01]  /*51c0*/  FSEL R36, R240, -INF , !P3 ;  /* 0xff800000f0247808 */ /* 0x000fe20005800000 */
[----:B------:R-:W-:Y:S02]  /*51d0*/  IMAD.MOV.U32 R240, RZ, RZ, R191 ;  /* 0x000000fffff07224 */ /* 0x000fe400078e00bf */
[----:B-1----:R-:W-:Y:S01]  /*51e0*/  FFMA.FTZ R2, R6, UR6, -R5 ;  /* 0x0000000606027c23 */ /* 0x002fe20008010805 */
[C---:B------:R-:W-:Y:S02]  /*51f0*/  ISETP.GE.AND P3, PT, R38.reuse, R201, PT ;  /* 0x000000c92600720c */ /* 0x040fe40003f66270 */
[----:B------:R-:W-:Y:S01]  /*5200*/  FSEL R102, R243, -INF , !P5 ;  /* 0xff800000f3667808 */ /* 0x000fe20006800000 */
[----:B------:R1:W-:Y:S01]  /*5210*/  MUFU.EX2 R222, R2 ;  /* 0x0000000200de7308 */ /* 0x0003e20000000800 */
[----:B------:R-:W-:Y:S01]  /*5220*/  ISETP.LT.OR P3, PT, R38, R197, P3 ;  /* 0x000000c52600720c */ /* 0x000fe20001f61670 */
[----:B------:R-:W-:Y:S01]  /*5230*/  IMAD.MOV.U32 R243, RZ, RZ, R161 ;  /* 0x000000fffff37224 */ /* 0x000fe200078e00a1 */
[----:B------:R-:W-:-:S02]  /*5240*/  ISETP.GE.AND P5, PT, R46, R200, PT ;  /* 0x000000c82e00720c */ /* 0x000fc40003fa6270 */
[----:B------:R-:W-:Y:S01]  /*5250*/  FSEL R97, R244, -INF , !P3 ;  /* 0xff800000f4617808 */ /* 0x000fe20005800000 */
[----:B------:R-:W-:Y:S01]  /*5260*/  IMAD.MOV.U32 R244, RZ, RZ, R184 ;  /* 0x000000fffff47224 */ /* 0x000fe200078e00b8 */
[C---:B------:R-:W-:Y:S02]  /*5270*/  ISETP.GE.AND P3, PT, R43.reuse, R201, PT ;  /* 0x000000c92b00720c */ /* 0x040fe40003f66270 */
[----:B------:R-:W-:Y:S02]  /*5280*/  ISETP.LT.OR P5, PT, R46, R196, P5 ;  /* 0x000000c42e00720c */ /* 0x000fe40002fa1670 */
[----:B------:R-:W-:Y:S02]  /*5290*/  ISETP.LT.OR P3, PT, R43, R197, P3 ;  /* 0x000000c52b00720c */ /* 0x000fe40001f61670 */
[----:B------:R-:W-:Y:S02]  /*52a0*/  ISETP.GE.AND P4, PT, R47, R200, PT ;  /* 0x000000c82f00720c */ /* 0x000fe40003f86270 */
[----:B------:R-:W-:Y:S01]  /*52b0*/  FSEL R107, R248, -INF , !P3 ;  /* 0xff800000f86b7808 */ /* 0x000fe20005800000 */
[----:B------:R-:W-:-:S02]  /*52c0*/  IMAD.MOV.U32 R248, RZ, RZ, R180 ;  /* 0x000000fffff87224 */ /* 0x000fc400078e00b4 */
[----:B-1----:R-:W-:Y:S01]  /*52d0*/  FFMA.FTZ R2, R8, UR6, -R5 ;  /* 0x0000000608027c23 */ /* 0x002fe20008010805 */
[----:B------:R-:W-:Y:S02]  /*52e0*/  ISETP.GE.AND P3, PT, R45, R201, PT ;  /* 0x000000c92d00720c */ /* 0x000fe40003f66270 */
[----:B------:R-:W-:Y:S01]  /*52f0*/  ISETP.LT.OR P4, PT, R47, R196, P4 ;  /* 0x000000c42f00720c */ /* 0x000fe20002781670 */
[----:B------:R1:W-:Y:S01]  /*5300*/  MUFU.EX2 R224, R2 ;  /* 0x0000000200e07308 */ /* 0x0003e20000000800 */
[----:B------:R-:W-:Y:S02]  /*5310*/  ISETP.LT.OR P3, PT, R45, R197, P3 ;  /* 0x000000c52d00720c */ /* 0x000fe40001f61670 */
[----:B------:R-:W-:Y:S01]  /*5320*/  FSEL R113, R235, -INF , !P5 ;  /* 0xff800000eb717808 */ /* 0x000fe20006800000 */
[----:B------:R-:W-:Y:S01]  /*5330*/  IMAD.MOV.U32 R235, RZ, RZ, R149 ;  /* 0x000000ffffeb7224 */ /* 0x000fe200078e0095 */
[----:B------:R-:W-:Y:S01]  /*5340*/  FSEL R110, R232, -INF , !P3 ;  /* 0xff800000e86e7808 */ /* 0x000fe20005800000 */
[----:B------:R-:W-:Y:S01]  /*5350*/  IMAD.MOV.U32 R232, RZ, RZ, R176 ;  /* 0x000000ffffe87224 */ /* 0x000fe200078e00b0 */
[----:B------:R-:W-:-:S02]  /*5360*/  ISETP.GE.AND P3, PT, R47, R201, PT ;  /* 0x000000c92f00720c */ /* 0x000fc40003f66270 */
[----:B------:R-:W-:Y:S02]  /*5370*/  FSEL R117, R117, -INF , !P4 ;  /* 0xff80000075757808 */ /* 0x000fe40006000000 */
[----:B------:R-:W-:-:S04]  /*5380*/  ISETP.LT.OR P3, PT, R47, R197, P3 ;  /* 0x000000c52f00720c */ /* 0x000fc80001f61670 */
[----:B-----5:R-:W-:Y:S02]  /*5390*/  FSEL R116, R116, -INF , !P3 ;  /* 0xff80000074747808 */ /* 0x020fe40005800000 */
[----:B-1----:R-:W-:Y:S01]  /*53a0*/  FMNMX.FTZ R2, R66, R3, !PT ;  /* 0x0000000342027209 */ /* 0x002fe20007810000 */
[----:B------:R-:W-:Y:S01]  /*53b0*/  FFMA.FTZ R3, R9, UR6, -R5 ;  /* 0x0000000609037c23 */ /* 0x000fe20008010805 */
[C---:B------:R-:W-:Y:S02]  /*53c0*/  ISETP.GE.AND P3, PT, R48.reuse, R201, PT ;  /* 0x000000c93000720c */ /* 0x040fe40003f66270 */
[----:B------:R-:W-:Y:S01]  /*53d0*/  FMNMX.FTZ R2, R65, R2, !PT ;  /* 0x0000000241027209 */ /* 0x000fe20007810000 */
[----:B------:R1:W-:Y:S01]  /*53e0*/  MUFU.EX2 R219, R3 ;  /* 0x0000000300db7308 */ /* 0x0003e20000000800 */
[----:B------:R-:W-:Y:S02]  /*53f0*/  ISETP.LT.OR P3, PT, R48, R197, P3 ;  /* 0x000000c53000720c */ /* 0x000fe40001f61670 */
[----:B------:R-:W-:-:S02]  /*5400*/  FMNMX.FTZ R2, R64, R2, !PT ;  /* 0x0000000240027209 */ /* 0x000fc40007810000 */
[----:B------:R-:W-:Y:S02]  /*5410*/  FSEL R121, R121, -INF , !P3 ;  /* 0xff80000079797808 */ /* 0x000fe40005800000 */
[----:B------:R-:W-:Y:S02]  /*5420*/  FMNMX.FTZ R2, R61, R2, !PT ;  /* 0x000000023d027209 */ /* 0x000fe40007810000 */
[----:B------:R-:W-:Y:S02]  /*5430*/  ISETP.GE.AND P3, PT, R49, R201, PT ;  /* 0x000000c93100720c */ /* 0x000fe40003f66270 */
[----:B------:R-:W-:Y:S02]  /*5440*/  FMNMX.FTZ R2, R59, R2, !PT ;  /* 0x000000023b027209 */ /* 0x000fe40007810000 */
[----:B------:R-:W-:Y:S02]  /*5450*/  ISETP.LT.OR P3, PT, R49, R197, P3 ;  /* 0x000000c53100720c */ /* 0x000fe40001f61670 */
[----:B------:R-:W-:Y:S01]  /*5460*/  FMNMX.FTZ R2, R60, R2, !PT ;  /* 0x000000023c027209 */ /* 0x000fe20007810000 */
[----:B-1----:R-:W-:Y:S01]  /*5470*/  FFMA.FTZ R3, R13, UR6, -R5 ;  /* 0x000000060d037c23 */ /* 0x002fe20008010805 */
[----:B------:R-:W-:-:S02]  /*5480*/  FSEL R140, R192, -INF , !P3 ;  /* 0xff800000c08c7808 */ /* 0x000fc40005800000 */
[----:B------:R-:W-:Y:S01]  /*5490*/  FMNMX.FTZ R2, R23, R2, !PT ;  /* 0x0000000217027209 */ /* 0x000fe20007810000 */
[----:B------:R1:W-:Y:S01]  /*54a0*/  MUFU.EX2 R225, R3 ;  /* 0x0000000300e17308 */ /* 0x0003e20000000800 */
[----:B------:R-:W-:Y:S02]  /*54b0*/  ISETP.GE.AND P3, PT, R50, R201, PT ;  /* 0x000000c93200720c */ /* 0x000fe40003f66270 */
[----:B------:R-:W-:Y:S02]  /*54c0*/  FMNMX.FTZ R2, R22, R2, !PT ;  /* 0x0000000216027209 */ /* 0x000fe40007810000 */
[----:B------:R-:W-:Y:S02]  /*54d0*/  ISETP.LT.OR P3, PT, R50, R197, P3 ;  /* 0x000000c53200720c */ /* 0x000fe40001f61670 */
[----:B------:R-:W-:Y:S02]  /*54e0*/  FMNMX.FTZ R2, R21, R2, !PT ;  /* 0x0000000215027209 */ /* 0x000fe40007810000 */
[----:B------:R-:W-:-:S02]  /*54f0*/  FSEL R131, R193, -INF , !P3 ;  /* 0xff800000c1837808 */ /* 0x000fc40005800000 */
[----:B------:R-:W-:Y:S02]  /*5500*/  FMNMX.FTZ R2, R20, R2, !PT ;  /* 0x0000000214027209 */ /* 0x000fe40007810000 */
[C---:B------:R-:W-:Y:S02]  /*5510*/  ISETP.GE.AND P3, PT, R42.reuse, R200, PT ;  /* 0x000000c82a00720c */ /* 0x040fe40003f66270 */
[----:B------:R-:W-:Y:S01]  /*5520*/  FMNMX.FTZ R2, R25, R2, !PT ;  /* 0x0000000219027209 */ /* 0x000fe20007810000 */
[----:B-1----:R-:W-:Y:S01]  /*5530*/  FFMA.FTZ R3, R11, UR6, -R5 ;  /* 0x000000060b037c23 */ /* 0x002fe20008010805 */
[----:B------:R-:W-:Y:S02]  /*5540*/  ISETP.LT.OR P3, PT, R42, R196, P3 ;  /* 0x000000c42a00720c */ /* 0x000fe40001f61670 */
[----:B------:R-:W-:Y:S01]  /*5550*/  FMNMX.FTZ R2, R69, R2, !PT ;  /* 0x0000000245027209 */ /* 0x000fe20007810000 */
[----:B------:R1:W-:Y:S01]  /*5560*/  MUFU.EX2 R228, R3 ;  /* 0x0000000300e47308 */ /* 0x0003e20000000800 */
[----:B------:R-:W-:Y:S01]  /*5570*/  FSEL R42, R239, -INF , !P1 ;  /* 0xff800000ef2a7808 */ /* 0x000fe20004800000 */
[----:B------:R-:W-:Y:S01]  /*5580*/  IMAD.MOV.U32 R239, RZ, RZ, R169 ;  /* 0x000000ffffef7224 */ /* 0x000fe200078e00a9 */
[----:B------:R-:W-:-:S02]  /*5590*/  FMNMX.FTZ R2, R7, R2, !PT ;  /* 0x0000000207027209 */ /* 0x000fc40007810000 */
[----:B------:R-:W-:Y:S02]  /*55a0*/  ISETP.GE.AND P1, PT, R44, R200, PT ;  /* 0x000000c82c00720c */ /* 0x000fe40003f26270 */
[----:B------:R-:W-:Y:S02]  /*55b0*/  FMNMX.FTZ R2, R80, R2, !PT ;  /* 0x0000000250027209 */ /* 0x000fe40007810000 */
[----:B------:R-:W-:Y:S01]  /*55c0*/  FSEL R104, R247, -INF , !P3 ;  /* 0xff800000f7687808 */ /* 0x000fe20005800000 */
[----:B------:R-:W-:Y:S01]  /*55d0*/  IMAD.MOV.U32 R247, RZ, RZ, R157 ;  /* 0x000000fffff77224 */ /* 0x000fe200078e009d */
[----:B------:R-:W-:Y:S02]  /*55e0*/  FMNMX.FTZ R2, R81, R2, !PT ;  /* 0x0000000251027209 */ /* 0x000fe40007810000 */
[----:B------:R-:W-:Y:S02]  /*55f0*/  ISETP.LT.OR P1, PT, R44, R196, P1 ;  /* 0x000000c42c00720c */ /* 0x000fe40000f21670 */
[----:B------:R-:W-:Y:S01]  /*5600*/  FMNMX.FTZ R2, R85, R2, !PT ;  /* 0x0000000255027209 */ /* 0x000fe20007810000 */
[----:B-1----:R-:W-:Y:S01]  /*5610*/  FFMA.FTZ R3, R14, UR6, -R5 ;  /* 0x000000060e037c23 */ /* 0x002fe20008010805 */
[----:B------:R-:W-:Y:S01]  /*5620*/  FSEL R111, R251, -INF , !P1 ;  /* 0xff800000fb6f7808 */ /* 0x000fe20004800000 */
[----:B------:R-:W-:Y:S01]  /*5630*/  IMAD.MOV.U32 R251, RZ, RZ, R153 ;  /* 0x000000fffffb7224 */ /* 0x000fe200078e0099 */
[----:B------:R-:W-:Y:S01]  /*5640*/  FMNMX.FTZ R2, R36, R2, !PT ;  /* 0x0000000224027209 */ /* 0x000fe20007810000 */
[----:B------:R1:W-:Y:S01]  /*5650*/  MUFU.EX2 R230, R3 ;  /* 0x0000000300e67308 */ /* 0x0003e20000000800 */
[----:B------:R-:W-:-:S02]  /*5660*/  ISETP.GE.AND P3, PT, R48, R200, PT ;  /* 0x000000c83000720c */ /* 0x000fc40003f66270 */
[----:B------:R-:W-:Y:S02]  /*5670*/  FMNMX.FTZ R2, R96, R2, !PT ;  /* 0x0000000260027209 */ /* 0x000fe40007810000 */
[----:B------:R-:W-:Y:S02]  /*5680*/  ISETP.LT.OR P3, PT, R48, R196, P3 ;  /* 0x000000c43000720c */ /* 0x000fe40001f61670 */
[----:B------:R-:W-:Y:S02]  /*5690*/  FMNMX.FTZ R2, R97, R2, !PT ;  /* 0x0000000261027209 */ /* 0x000fe40007810000 */
[----:B----4-:R-:W-:Y:S02]  /*56a0*/  FSEL R120, R120, -INF , !P3 ;  /* 0xff80000078787808 */ /* 0x010fe40005800000 */
[----:B------:R-:W-:Y:S02]  /*56b0*/  FMNMX.FTZ R2, R100, R2, !PT ;  /* 0x0000000264027209 */ /* 0x000fe40007810000 */
[----:B------:R-:W-:-:S02]  /*56c0*/  ISETP.GE.AND P1, PT, R50, R200, PT ;  /* 0x000000c83200720c */ /* 0x000fc40003f26270 */
[----:B------:R-:W-:Y:S01]  /*56d0*/  F2FP.F16.F32.PACK_AB R14, R144, R141 ;  /* 0x0000008d900e723e */ /* 0x000fe200000000ff */
[--C-:B-1----:R-:W-:Y:S01]  /*56e0*/  FFMA.FTZ R3, R15, UR6, -R5.reuse ;  /* 0x000000060f037c23 */ /* 0x102fe20008010805 */
[----:B------:R-:W-:Y:S02]  /*56f0*/  ISETP.LT.OR P1, PT, R50, R196, P1 ;  /* 0x000000c43200720c */ /* 0x000fe40000f21670 */
[----:B--2---:R-:W-:Y:S01]  /*5700*/  F2FP.F16.F32.PACK_AB R13, R162, R163 ;  /* 0x000000a3a20d723e */ /* 0x004fe200000000ff */
[----:B------:R1:W-:Y:S01]  /*5710*/  MUFU.EX2 R229, R3 ;  /* 0x0000000300e57308 */ /* 0x0003e20000000800 */
[----:B---3--:R-:W-:Y:S01]  /*5720*/  F2FP.F16.F32.PACK_AB R15, R210, R206 ;  /* 0x000000ced20f723e */ /* 0x008fe200000000ff */
[----:B-1----:R-:W-:-:S06]  /*5730*/  FFMA.FTZ R3, R19, UR6, -R5 ;  /* 0x0000000613037c23 */ /* 0x002fcc0008010805 */
[----:B------:R1:W-:Y:S02]  /*5740*/  MUFU.EX2 R227, R3 ;  /* 0x0000000300e37308 */ /* 0x0003e40000000800 */
[----:B-1----:R-:W-:-:S06]  /*5750*/  FFMA.FTZ R3, R18, UR6, -R5 ;  /* 0x0000000612037c23 */ /* 0x002fcc0008010805 */
[----:B------:R1:W-:Y:S02]  /*5760*/  MUFU.EX2 R226, R3 ;  /* 0x0000000300e27308 */ /* 0x0003e40000000800 */
[----:B-1----:R-:W-:Y:S01]  /*5770*/  FFMA.FTZ R3, R37, UR6, -R5 ;  /* 0x0000000625037c23 */ /* 0x002fe20008010805 */
[----:B------:R-:W-:Y:S01]  /*5780*/  FSEL R37, R238, -INF , !P2 ;  /* 0xff800000ee257808 */ /* 0x000fe20005000000 */
[----:B------:R-:W-:Y:S01]  /*5790*/  IMAD.MOV.U32 R238, RZ, RZ, R172 ;  /* 0x000000ffffee7224 */ /* 0x000fe200078e00ac */
[----:B------:R-:W-:-:S03]  /*57a0*/  ISETP.GE.AND P2, PT, R43, R200, PT ;  /* 0x000000c82b00720c */ /* 0x000fc60003f46270 */
[----:B------:R1:W-:Y:S01]  /*57b0*/  MUFU.EX2 R223, R3 ;  /* 0x0000000300df7308 */ /* 0x0003e20000000800 */
[----:B------:R-:W-:Y:S02]  /*57c0*/  ISETP.LT.OR P2, PT, R43, R196, P2 ;  /* 0x000000c42b00720c */ /* 0x000fe40001741670 */
[----:B------:R-:W-:Y:S01]  /*57d0*/  FSEL R43, R242, -INF , !P6 ;  /* 0xff800000f22b7808 */ /* 0x000fe20007000000 */
[----:B------:R-:W-:Y:S01]  /*57e0*/  IMAD.MOV.U32 R242, RZ, RZ, R168 ;  /* 0x000000fffff27224 */ /* 0x000fe200078e00a8 */
[C---:B------:R-:W-:Y:S02]  /*57f0*/  ISETP.GE.AND P6, PT, R45.reuse, R200, PT ;  /* 0x000000c82d00720c */ /* 0x040fe40003fc6270 */
[----:B------:R-:W-:Y:S01]  /*5800*/  FSEL R109, R250, -INF , !P2 ;  /* 0xff800000fa6d7808 */ /* 0x000fe20005000000 */
[----:B------:R-:W-:Y:S01]  /*5810*/  IMAD.MOV.U32 R250, RZ, RZ, R156 ;  /* 0x000000fffffa7224 */ /* 0x000fe200078e009c */
[----:B------:R-:W-:Y:S02]  /*5820*/  ISETP.LT.OR P6, PT, R45, R196, P6 ;  /* 0x000000c42d00720c */ /* 0x000fe400037c1670 */
[----:B------:R-:W-:-:S02]  /*5830*/  ISETP.GE.AND P2, PT, R49, R200, PT ;  /* 0x000000c83100720c */ /* 0x000fc40003f46270 */
[----:B------:R-:W-:Y:S01]  /*5840*/  FSEL R112, R234, -INF , !P6 ;  /* 0xff800000ea707808 */ /* 0x000fe20007000000 */
[----:B------:R-:W-:Y:S02]  /*5850*/  IMAD.MOV.U32 R234, RZ, RZ, R152 ;  /* 0x000000ffffea7224 */ /* 0x000fe400078e0098 */
[----:B-1----:R-:W-:Y:S01]  /*5860*/  FFMA.FTZ R3, R12, UR6, -R5 ;  /* 0x000000060c037c23 */ /* 0x002fe20008010805 */
[----:B------:R-:W-:-:S03]  /*5870*/  ISETP.LT.OR P2, PT, R49, R196, P2 ;  /* 0x000000c43100720c */ /* 0x000fc60001741670 */
[----:B------:R1:W-:Y:S01]  /*5880*/  MUFU.EX2 R218, R3 ;  /* 0x0000000300da7308 */ /* 0x0003e20000000800 */
[----:B------:R-:W-:Y:S01]  /*5890*/  FSEL R122, R194, -INF , !P2 ;  /* 0xff800000c27a7808 */ /* 0x000fe20005000000 */
[----:B------:R-:W-:Y:S01]  /*58a0*/  IMAD.MOV.U32 R194, RZ, RZ, R125 ;  /* 0x000000ffffc27224 */ /* 0x000fe200078e007d */
[----:B------:R-:W-:Y:S01]  /*58b0*/  FSEL R125, R195, -INF , !P1 ;  /* 0xff800000c37d7808 */ /* 0x000fe20004800000 */
[----:B------:R-:W-:Y:S02]  /*58c0*/  IMAD.MOV.U32 R195, RZ, RZ, R148 ;  /* 0x000000ffffc37224 */ /* 0x000fe400078e0094 */
[----:B-1----:R-:W-:-:S04]  /*58d0*/  FFMA.FTZ R3, R39, UR6, -R5 ;  /* 0x0000000627037c23 */ /* 0x002fc80008010805 */
[----:B------:R1:W-:Y:S02]  /*58e0*/  MUFU.EX2 R217, R3 ;  /* 0x0000000300d97308 */ /* 0x0003e40000000800 */
[----:B-1----:R-:W-:Y:S01]  /*58f0*/  FMNMX.FTZ R3, R107, R2, !PT ;  /* 0x000000026b037209 */ /* 0x002fe20007810000 */
[----:B------:R-:W-:-:S03]  /*5900*/  FFMA.FTZ R2, R24, UR6, -R5 ;  /* 0x0000000618027c23 */ /* 0x000fc60008010805 */
[----:B------:R-:W-:Y:S02]  /*5910*/  FMNMX.FTZ R3, R108, R3, !PT ;  /* 0x000000036c037209 */ /* 0x000fe40007810000 */
[----:B------:R1:W-:Y:S02]  /*5920*/  MUFU.EX2 R216, R2 ;  /* 0x0000000200d87308 */ /* 0x0003e40000000800 */
[----:B------:R-:W-:-:S04]  /*5930*/  FMNMX.FTZ R3, R110, R3, !PT ;  /* 0x000000036e037209 */ /* 0x000fc80007810000 */
[----:B------:R-:W-:Y:S01]  /*5940*/  FMNMX.FTZ R39, R115, R3, !PT ;  /* 0x0000000373277209 */ /* 0x000fe20007810000 */
[----:B------:R-:W-:-:S03]  /*5950*/  FFMA.FTZ R3, R51, UR6, -R5 ;  /* 0x0000000633037c23 */ /* 0x000fc60008010805 */
[----:B------:R-:W-:Y:S01]  /*5960*/  FMNMX.FTZ R39, R116, R39, !PT ;  /* 0x0000002774277209 */ /* 0x000fe20007810000 */
[----:B------:R2:W-:Y:S03]  /*5970*/  MUFU.EX2 R214, R3 ;  /* 0x0000000300d67308 */ /* 0x0005e60000000800 */
[----:B------:R-:W-:Y:S02]  /*5980*/  FMNMX.FTZ R39, R121, R39, !PT ;  /* 0x0000002779277209 */ /* 0x000fe40007810000 */
[----:B-1----:R-:W-:Y:S01]  /*5990*/  FMNMX.FTZ R2, R70, R4, !PT ;  /* 0x0000000446027209 */ /* 0x002fe20007810000 */
[----:B------:R-:W-:Y:S01]  /*59a0*/  FFMA.FTZ R4, R52, UR6, -R5 ;  /* 0x0000000634047c23 */ /* 0x000fe20008010805 */
[----:B------:R-:W-:Y:S02]  /*59b0*/  FMNMX.FTZ R39, R140, R39, !PT ;  /* 0x000000278c277209 */ /* 0x000fe40007810000 */
[----:B------:R-:W-:Y:S01]  /*59c0*/  FMNMX.FTZ R2, R72, R2, !PT ;  /* 0x0000000248027209 */ /* 0x000fe20007810000 */
[----:B------:R1:W-:Y:S01]  /*59d0*/  MUFU.EX2 R215, R4 ;  /* 0x0000000400d77308 */ /* 0x0003e20000000800 */
[----:B------:R-:W-:-:S02]  /*59e0*/  FMNMX.FTZ R39, R131, R39, !PT ;  /* 0x0000002783277209 */ /* 0x000fc40007810000 */
        /* <DEDUP_REMOVED lines=10> */
[----:B--2---:R-:W-:-:S03]  /*5a90*/  FFMA.FTZ R3, R54, UR6, -R5 ;  /* 0x0000000636037c23 */ /* 0x004fc60008010805 */
[----:B------:R-:W-:Y:S01]  /*5aa0*/  FMNMX.FTZ R2, R99, R2, !PT ;  /* 0x0000000263027209 */ /* 0x000fe20007810000 */
[----:B------:R2:W-:Y:S03]  /*5ab0*/  MUFU.EX2 R209, R3 ;  /* 0x0000000300d17308 */ /* 0x0005e60000000800 */
[----:B------:R-:W-:-:S04]  /*5ac0*/  FMNMX.FTZ R2, R103, R2, !PT ;  /* 0x0000000267027209 */ /* 0x000fc80007810000 */
[----:B------:R-:W-:Y:S02]  /*5ad0*/  FMNMX.FTZ R2, R105, R2, !PT ;  /* 0x0000000269027209 */ /* 0x000fe40007810000 */
[----:B-1----:R-:W-:-:S05]  /*5ae0*/  FMNMX.FTZ R39, R39, R4, !PT ;  /* 0x0000000427277209 */ /* 0x002fca0007810000 */
[----:B------:R-:W1:Y:S01]  /*5af0*/  SHFL.BFLY PT, R4, R39, 0x1, 0x1f ;  /* 0x0c201f0027047f89 */ /* 0x000e6200000e0000 */
[----:B--2---:R-:W-:-:S04]  /*5b00*/  FFMA.FTZ R3, R62, UR6, -R5 ;  /* 0x000000063e037c23 */ /* 0x004fc80008010805 */
[----:B------:R2:W-:Y:S01]  /*5b10*/  MUFU.EX2 R208, R3 ;  /* 0x0000000300d07308 */ /* 0x0005e20000000800 */
[----:B-1----:R-:W-:Y:S01]  /*5b20*/  FMNMX.FTZ R39, R39, R4, !PT ;  /* 0x0000000427277209 */ /* 0x002fe20007810000 */
[----:B--2---:R-:W-:-:S03]  /*5b30*/  FFMA.FTZ R3, R53, UR6, -R5 ;  /* 0x0000000635037c23 */ /* 0x004fc60008010805 */
[----:B------:R-:W-:-:S03]  /*5b40*/  FSETP.NEU.FTZ.AND P3, PT, R39, -INF , PT ;  /* 0xff8000002700780b */ /* 0x000fc60003f7d000 */
[----:B------:R1:W-:Y:S01]  /*5b50*/  MUFU.EX2 R207, R3 ;  /* 0x0000000300cf7308 */ /* 0x0003e20000000800 */
[----:B------:R-:W-:-:S05]  /*5b60*/  FMUL.FTZ R4, R39, UR6 ;  /* 0x0000000627047c20 */ /* 0x000fca0008410000 */
[----:B------:R-:W-:Y:S02]  /*5b70*/  FSEL R4, R4, RZ, P3 ;  /* 0x000000ff04047208 */ /* 0x000fe40001800000 */
[----:B-1----:R-:W-:Y:S01]  /*5b80*/  FMNMX.FTZ R3, R106, R2, !PT ;  /* 0x000000026a037209 */ /* 0x002fe20007810000 */
[----:B------:R-:W-:-:S03]  /*5b90*/  FFMA.FTZ R2, R63, UR6, -R5 ;  /* 0x000000063f027c23 */ /* 0x000fc60008010805 */
[----:B------:R-:W-:Y:S01]  /*5ba0*/  FMNMX.FTZ R3, R37, R3, !PT ;  /* 0x0000000325037209 */ /* 0x000fe20007810000 */
[----:B------:R1:W-:Y:S03]  /*5bb0*/  MUFU.EX2 R205, R2 ;  /* 0x0000000200cd7308 */ /* 0x0003e60000000800 */
[----:B-1----:R-:W-:Y:S01]  /*5bc0*/  FMNMX.FTZ R2, R42, R3, !PT ;  /* 0x000000032a027209 */ /* 0x002fe20007810000 */
[----:B------:R-:W-:-:S03]  /*5bd0*/  FFMA.FTZ R3, R57, UR6, -R5 ;  /* 0x0000000639037c23 */ /* 0x000fc60008010805 */
        /* <DEDUP_REMOVED lines=18> */
[----:B------:R-:W-:Y:S01]  /*5d00*/  FMNMX.FTZ R38, R120, R2, !PT ;  /* 0x0000000278267209 */ /* 0x000fe20007810000 */
[----:B------:R-:W-:-:S03]  /*5d10*/  FFMA.FTZ R2, R87, UR6, -R4 ;  /* 0x0000000657027c23 */ /* 0x000fc60008010804 */
[----:B------:R-:W-:Y:S02]  /*5d20*/  FMNMX.FTZ R38, R122, R38, !PT ;  /* 0x000000267a267209 */ /* 0x000fe40007810000 */
[----:B------:R2:W-:Y:S02]  /*5d30*/  MUFU.EX2 R154, R2 ;  /* 0x00000002009a7308 */ /* 0x0005e40000000800 */
[----:B------:R-:W-:-:S05]  /*5d40*/  FMNMX.FTZ R38, R125, R38, !PT ;  /* 0x000000267d267209 */ /* 0x000fca0007810000 */
[----:B------:R-:W3:Y:S01]  /*5d50*/  SHFL.BFLY PT, R6, R38, 0x2, 0x1f ;  /* 0x0c401f0026067f89 */ /* 0x000ee200000e0000 */
[----:B-1----:R-:W-:-:S04]  /*5d60*/  FFMA.FTZ R3, R64, UR6, -R4 ;  /* 0x0000000640037c23 */ /* 0x002fc80008010804 */
[----:B------:R1:W-:Y:S01]  /*5d70*/  MUFU.EX2 R176, R3 ;  /* 0x0000000300b07308 */ /* 0x0003e20000000800 */
[----:B--2---:R-:W-:-:S07]  /*5d80*/  FFMA.FTZ R2, R88, UR6, -R4 ;  /* 0x0000000658027c23 */ /* 0x004fce0008010804 */
[----:B------:R2:W4:Y:S01]  /*5d90*/  MUFU.EX2 R152, R2 ;  /* 0x0000000200987308 */ /* 0x0005220000000800 */
[----:B---3--:R-:W-:Y:S01]  /*5da0*/  FMNMX.FTZ R38, R38, R6, !PT ;  /* 0x0000000626267209 */ /* 0x008fe20007810000 */
[----:B------:R-:W-:-:S04]  /*5db0*/  IMAD R6, R189, 0x20, R185 ;  /* 0x00000020bd067824 */ /* 0x000fc800078e02b9 */
[----:B-1----:R-:W1:Y:S01]  /*5dc0*/  SHFL.BFLY PT, R3, R38, 0x1, 0x1f ;  /* 0x0c201f0026037f89 */ /* 0x002e6200000e0000 */
[----:B--2---:R-:W-:Y:S01]  /*5dd0*/  FFMA.FTZ R2, R86, UR6, -R4 ;  /* 0x0000000656027c23 */ /* 0x004fe20008010804 */
[----:B----4-:R-:W-:-:S03]  /*5de0*/  F2FP.F16.F32.PACK_AB R8, R152, R154 ;  /* 0x0000009a9808723e */ /* 0x010fc600000000ff */
[----:B------:R2:W-:Y:S02]  /*5df0*/  MUFU.EX2 R160, R2 ;  /* 0x0000000200a07308 */ /* 0x0005e40000000800 */
[----:B--2---:R-:W-:Y:S01]  /*5e00*/  FFMA.FTZ R2, R84, UR6, -R4 ;  /* 0x0000000654027c23 */ /* 0x004fe20008010804 */
[----:B-1----:R-:W-:-:S05]  /*5e10*/  FMNMX.FTZ R38, R38, R3, !PT ;  /* 0x0000000326267209 */ /* 0x002fca0007810000 */
[----:B------:R1:W2:Y:S01]  /*5e20*/  MUFU.EX2 R161, R2 ;  /* 0x0000000200a17308 */ /* 0x0002a20000000800 */
[C---:B------:R-:W-:Y:S01]  /*5e30*/  FSETP.NEU.FTZ.AND P1, PT, R38.reuse, -INF , PT ;  /* 0xff8000002600780b */ /* 0x040fe20003f3d000 */
[----:B------:R-:W-:-:S05]  /*5e40*/  FMUL.FTZ R3, R38, UR6 ;  /* 0x0000000626037c20 */ /* 0x000fca0008410000 */
[----:B------:R-:W-:Y:S01]  /*5e50*/  FSEL R3, R3, RZ, P1 ;  /* 0x000000ff03037208 */ /* 0x000fe20000800000 */
[----:B-1----:R-:W-:Y:S01]  /*5e60*/  FFMA.FTZ R2, R66, UR6, -R4 ;  /* 0x0000000642027c23 */ /* 0x002fe20008010804 */
[----:B--2---:R-:W-:-:S03]  /*5e70*/  F2FP.F16.F32.PACK_AB R10, R161, R160 ;  /* 0x000000a0a10a723e */ /* 0x004fc600000000ff */
        /* <DEDUP_REMOVED lines=17> */
[----:B-1----:R-:W-:Y:S02]  /*5f90*/  IMAD.IADD R2, R252, 0x1, R6 ;  /* 0x00000001fc027824 */ /* 0x002fe400078e0206 */
[----:B------:R-:W-:Y:S01]  /*5fa0*/  FFMA.FTZ R6, R91, UR6, -R3 ;  /* 0x000000065b067c23 */ /* 0x000fe20008010803 */
[----:B------:R-:W-:Y:S02]  /*5fb0*/  IMAD.MOV.U32 R252, RZ, RZ, R134 ;  /* 0x000000fffffc7224 */ /* 0x000fe400078e0086 */
[----:B------:R-:W-:Y:S01]  /*5fc0*/  LEA R184, R2, UR4, 0x1 ;  /* 0x0000000402b87c11 */ /* 0x000fe2000f8e08ff */
[----:B------:R1:W-:Y:S01]  /*5fd0*/  MUFU.EX2 R119, R6 ;  /* 0x0000000600777308 */ /* 0x0003e20000000800 */
[----:B------:R-:W-:-:S03]  /*5fe0*/  FFMA.FTZ R2, R164, UR6, -R5 ;  /* 0x00000006a4027c23 */ /* 0x000fc60008010805 */
[----:B------:R-:W-:Y:S02]  /*5ff0*/  IMAD R185, R0, 0x2, R184 ;  /* 0x0000000200b97824 */ /* 0x000fe400078e02b8 */
[----:B------:R-:W-:Y:S01]  /*6000*/  FFMA.FTZ R0, R93, UR6, -R3 ;  /* 0x000000065d007c23 */ /* 0x000fe20008010803 */
[----:B------:R-:W2:Y:S03]  /*6010*/  LDSM.16.MT88.4 R16, [R184+0x4000] ;  /* 0x00400000b810783b */ /* 0x000ea60000004200 */
[----:B------:R3:W4:Y:S01]  /*6020*/  MUFU.EX2 R118, R0 ;  /* 0x0000000000767308 */ /* 0x0007220000000800 */
[----:B------:R-:W5:Y:S04]  /*6030*/  LDSM.16.MT88.4 R20, [R185+0x4000] ;  /* 0x00400000b914783b */ /* 0x000f680000004200 */
[----:B------:R-:W5:Y:S01]  /*6040*/  LDSM.16.MT88.4 R28, [R185+0x4400] ;  /* 0x00440000b91c783b */ /* 0x000f620000004200 */
[----:B-1----:R-:W-:-:S05]  /*6050*/  IMAD.MOV.U32 R6, RZ, RZ, R124 ;  /* 0x000000ffff067224 */ /* 0x002fca00078e007c */
[----:B------:R-:W-:Y:S01]  /*6060*/  F2FP.F16.F32.PACK_AB R12, R136, R6 ;  /* 0x00000006880c723e */ /* 0x000fe200000000ff */
[----:B---3--:R-:W-:Y:S01]  /*6070*/  FFMA.FTZ R0, R94, UR6, -R3 ;  /* 0x000000065e007c23 */ /* 0x008fe20008010803 */
[----:B----4-:R-:W-:-:S03]  /*6080*/  F2FP.F16.F32.PACK_AB R9, R118, R119 ;  /* 0x000000777609723e */ /* 0x010fc600000000ff */
[----:B------:R1:W-:Y:S02]  /*6090*/  MUFU.EX2 R124, R0 ;  /* 0x00000000007c7308 */ /* 0x0003e40000000800 */
[----:B--2---:R-:W-:Y:S01]  /*60a0*/  HMMA.16816.F32 R76, R12, R16, RZ ;  /* 0x000000100c4c723c */ /* 0x004fe200000018ff */
[----:B-1----:R-:W-:-:S05]  /*60b0*/  FFMA.FTZ R0, R92, UR6, -R3 ;  /* 0x000000065c007c23 */ /* 0x002fca0008010803 */
[----:B------:R1:W2:Y:S01]  /*60c0*/  MUFU.EX2 R128, R0 ;  /* 0x0000000000807308 */ /* 0x0002a20000000800 */
[-C--:B-----5:R-:W-:Y:S01]  /*60d0*/  HMMA.16816.F32 R56, R12, R20.reuse, RZ ;  /* 0x000000140c38723c */ /* 0x0a0fe200000018ff */
[----:B-1----:R-:W-:Y:S01]  /*60e0*/  FFMA.FTZ R0, R25, UR6, -R4 ;  /* 0x0000000619007c23 */ /* 0x002fe20008010804 */
[----:B--2---:R-:W-:Y:S01]  /*60f0*/  F2FP.F16.F32.PACK_AB R11, R128, R124 ;  /* 0x0000007c800b723e */ /* 0x004fe200000000ff */
[----:B------:R-:W1:Y:S04]  /*6100*/  LDSM.16.MT88.4 R24, [R184+0x4400] ;  /* 0x00440000b818783b */ /* 0x000e680000004200 */
[----:B------:R2:W-:Y:S02]  /*6110*/  MUFU.EX2 R179, R0 ;  /* 0x0000000000b37308 */ /* 0x0005e40000000800 */
[C---:B------:R-:W-:Y:S06]  /*6120*/  HMMA.16816.F32 R44, R8.reuse, R20, RZ ;  /* 0x00000014082c723c */ /* 0x040fec00000018ff */
[C---:B------:R-:W-:Y:S06]  /*6130*/  HMMA.16816.F32 R32, R8.reuse, R16, RZ ;  /* 0x000000100820723c */ /* 0x040fec00000018ff */
[----:B------:R-:W-:Y:S01]  /*6140*/  HMMA.16816.F32 R48, R8, R18, RZ ;  /* 0x000000120830723c */ /* 0x000fe200000018ff */
[----:B--2---:R-:W-:-:S04]  /*6150*/  FFMA.FTZ R0, R68, UR6, -R3 ;  /* 0x0000000644007c23 */ /* 0x004fc80008010803 */
[----:B------:R2:W-:Y:S01]  /*6160*/  MUFU.EX2 R153, R0 ;  /* 0x0000000000997308 */ /* 0x0005e20000000800 */
[----:B------:R-:W-:Y:S07]  /*6170*/  HMMA.16816.F32 R52, R8, R22, RZ ;  /* 0x000000160834723c */ /* 0x000fee00000018ff */
[----:B------:R-:W-:Y:S02]  /*6180*/  F2FP.F16.F32.PACK_AB R8, R174, R171 ;  /* 0x000000abae08723e */ /* 0x000fe400000000ff */
[----:B------:R-:W-:Y:S01]  /*6190*/  F2FP.F16.F32.PACK_AB R10, R177, R176 ;  /* 0x000000b0b10a723e */ /* 0x000fe200000000ff */
[----:B--2---:R-:W-:-:S04]  /*61a0*/  FFMA.FTZ R0, R70, UR6, -R3 ;  /* 0x0000000646007c23 */ /* 0x004fc80008010803 */
[----:B------:R2:W3:Y:S02]  /*61b0*/  MUFU.EX2 R155, R0 ;  /* 0x00000000009b7308 */ /* 0x0004e40000000800 */
[----:B--2---:R-:W-:Y:S01]  /*61c0*/  FFMA.FTZ R0, R72, UR6, -R3 ;  /* 0x0000000648007c23 */ /* 0x004fe20008010803 */
[----:B---3--:R-:W-:-:S05]  /*61d0*/  F2FP.F16.F32.PACK_AB R9, R155, R153 ;  /* 0x000000999b09723e */ /* 0x008fca00000000ff */
[----:B------:R2:W-:Y:S02]  /*61e0*/  MUFU.EX2 R169, R0 ;  /* 0x0000000000a97308 */ /* 0x0005e40000000800 */
[----:B--2---:R-:W-:Y:S02]  /*61f0*/  FFMA.FTZ R0, R73, UR6, -R3 ;  /* 0x0000000649007c23 */ /* 0x004fe40008010803 */
[C---:B------:R-:W-:Y:S01]  /*6200*/  HMMA.16816.F32 R72, R12.reuse, R18, RZ ;  /* 0x000000120c48723c */ /* 0x040fe200000018ff */
[----:B------:R-:W-:Y:S03]  /*6210*/  LDSM.16.MT88.4 R16, [R185+0x4800] ;  /* 0x00480000b910783b */ /* 0x000fe60000004200 */
[----:B------:R2:W3:Y:S02]  /*6220*/  MUFU.EX2 R170, R0 ;  /* 0x0000000000aa7308 */ /* 0x0004e40000000800 */
[----:B--2---:R-:W-:Y:S01]  /*6230*/  FFMA.FTZ R0, R69, UR6, -R4 ;  /* 0x0000000645007c23 */ /* 0x004fe20008010804 */
[----:B---3--:R-:W-:Y:S01]  /*6240*/  F2FP.F16.F32.PACK_AB R11, R170, R169 ;  /* 0x000000a9aa0b723e */ /* 0x008fe200000000ff */
[----:B------:R-:W-:Y:S01]  /*6250*/  HMMA.16816.F32 R68, R12, R22, RZ ;  /* 0x000000160c44723c */ /* 0x000fe200000018ff */
[----:B------:R-:W2:Y:S03]  /*6260*/  LDSM.16.MT88.4 R20, [R184+0x4800] ;  /* 0x00480000b814783b */ /* 0x000ea60000004200 */
[----:B------:R3:W-:Y:S02]  /*6270*/  MUFU.EX2 R175, R0 ;  /* 0x0000000000af7308 */ /* 0x0007e40000000800 */
[----:B------:R-:W-:Y:S01]  /*6280*/  HMMA.16816.F32 R60, R8, R28, R44 ;  /* 0x0000001c083c723c */ /* 0x000fe2000000182c */
[----:B------:R-:W-:-:S02]  /*6290*/  F2FP.F16.F32.PACK_AB R12, R167, R145 ;  /* 0x00000091a70c723e */ /* 0x000fc400000000ff */
[----:B------:R-:W-:Y:S02]  /*62a0*/  F2FP.F16.F32.PACK_AB R13, R224, R222 ;  /* 0x000000dee00d723e */ /* 0x000fe400000000ff */
[----:B------:R-:W-:Y:S01]  /*62b0*/  F2FP.F16.F32.PACK_AB R15, R225, R219 ;  /* 0x000000dbe10f723e */ /* 0x000fe200000000ff */
[C---:B-1----:R-:W-:Y:S06]  /*62c0*/  HMMA.16816.F32 R64, R8.reuse, R24, R32 ;  /* 0x000000180840723c */ /* 0x042fec0000001820 */
[----:B------:R-:W-:Y:S01]  /*62d0*/  HMMA.16816.F32 R44, R8, R26, R48 ;  /* 0x0000001a082c723c */ /* 0x000fe20000001830 */
[----:B---3--:R-:W-:Y:S01]  /*62e0*/  FFMA.FTZ R0, R7, UR6, -R4 ;  /* 0x0000000607007c23 */ /* 0x008fe20008010804 */
[----:B------:R-:W-:-:S03]  /*62f0*/  IMAD.MOV.U32 R7, RZ, RZ, R129 ;  /* 0x000000ffff077224 */ /* 0x000fc600078e0081 */
[----:B------:R1:W-:Y:S01]  /*6300*/  MUFU.EX2 R173, R0 ;  /* 0x0000000000ad7308 */ /* 0x0003e20000000800 */
[----:B------:R-:W-:Y:S01]  /*6310*/  HMMA.16816.F32 R48, R8, R30, R52 ;  /* 0x0000001e0830723c */ /* 0x000fe20000001834 */
[----:B------:R-:W-:-:S06]  /*6320*/  F2FP.F16.F32.PACK_AB R14, R7, R137 ;  /* 0x00000089070e723e */ /* 0x000fcc00000000ff */
[----:B------:R-:W-:Y:S01]  /*6330*/  F2FP.F16.F32.PACK_AB R8, R180, R178 ;  /* 0x000000b2b408723e */ /* 0x000fe200000000ff */
[----:B------:R-:W-:Y:S01]  /*6340*/  HMMA.16816.F32 R76, R12, R24, R76 ;  /* 0x000000180c4c723c */ /* 0x000fe2000000184c */
[----:B------:R-:W-:-:S05]  /*6350*/  F2FP.F16.F32.PACK_AB R10, R183, R181 ;  /* 0x000000b5b70a723e */ /* 0x000fca00000000ff */
[----:B------:R-:W-:Y:S01]  /*6360*/  HMMA.16816.F32 R52, R12, R26, R72 ;  /* 0x0000001a0c34723c */ /* 0x000fe20000001848 */
[----:B------:R-:W-:Y:S01]  /*6370*/  LDSM.16.MT88.4 R24, [R185+0x4c00] ;  /* 0x004c0000b918783b */ /* 0x000fe20000004200 */
[----:B-1----:R-:W-:-:S04]  /*6380*/  FFMA.FTZ R0, R80, UR6, -R4 ;  /* 0x0000000650007c23 */ /* 0x002fc80008010804 */
[----:B------:R1:W-:Y:S01]  /*6390*/  MUFU.EX2 R172, R0 ;  /* 0x0000000000ac7308 */ /* 0x0003e20000000800 */
[----:B------:R-:W-:Y:S01]  /*63a0*/  HMMA.16816.F32 R32, R12, R30, R68 ;  /* 0x0000001e0c20723c */ /* 0x000fe20000001844 */
[----:B-1----:R-:W-:-:S06]  /*63b0*/  FFMA.FTZ R0, R82, UR6, -R3 ;  /* 0x0000000652007c23 */ /* 0x002fcc0008010803 */
[----:B------:R1:W-:Y:S02]  /*63c0*/  MUFU.EX2 R129, R0 ;  /* 0x0000000000817308 */ /* 0x0003e40000000800 */
[----:B-1----:R-:W-:-:S06]  /*63d0*/  FFMA.FTZ R0, R89, UR6, -R3 ;  /* 0x0000000659007c23 */ /* 0x002fcc0008010803 */
[----:B------:R1:W3:Y:S02]  /*63e0*/  MUFU.EX2 R130, R0 ;  /* 0x0000000000827308 */ /* 0x0002e40000000800 */
[----:B-1----:R-:W-:Y:S01]  /*63f0*/  FFMA.FTZ R0, R83, UR6, -R3 ;  /* 0x0000000653007c23 */ /* 0x002fe20008010803 */
[----:B---3--:R-:W-:-:S05]  /*6400*/  F2FP.F16.F32.PACK_AB R9, R130, R129 ;  /* 0x000000818209723e */ /* 0x008fca00000000ff */
[----:B------:R1:W-:Y:S02]  /*6410*/  MUFU.EX2 R123, R0 ;  /* 0x00000000007b7308 */ /* 0x0003e40000000800 */
[----:B-1----:R-:W-:-:S06]  /*6420*/  FFMA.FTZ R0, R90, UR6, -R3 ;  /* 0x000000065a007c23 */ /* 0x002fcc0008010803 */
[----:B------:R1:W3:Y:S02]  /*6430*/  MUFU.EX2 R126, R0 ;  /* 0x00000000007e7308 */ /* 0x0002e40000000800 */
[----:B-1----:R-:W-:Y:S01]  /*6440*/  FFMA.FTZ R0, R81, UR6, -R4 ;  /* 0x0000000651007c23 */ /* 0x002fe20008010804 */
[----:B---3--:R-:W-:Y:S01]  /*6450*/  F2FP.F16.F32.PACK_AB R11, R126, R123 ;  /* 0x0000007b7e0b723e */ /* 0x008fe200000000ff */
[----:B------:R-:W-:Y:S01]  /*6460*/  HMMA.16816.F32 R80, R12, R28, R56 ;  /* 0x0000001c0c50723c */ /* 0x000fe20000001838 */
[----:B------:R-:W1:Y:S03]  /*6470*/  LDSM.16.MT88.4 R28, [R184+0x4c00] ;  /* 0x004c0000b81c783b */ /* 0x000e660000004200 */
[----:B------:R3:W-:Y:S02]  /*6480*/  MUFU.EX2 R168, R0 ;  /* 0x0000000000a87308 */ /* 0x0007e40000000800 */
[----:B--2---:R-:W-:Y:S01]  /*6490*/  HMMA.16816.F32 R56, R8, R20, R64 ;  /* 0x000000140838723c */ /* 0x004fe20000001840 */
[----:B------:R-:W-:-:S02]  /*64a0*/  F2FP.F16.F32.PACK_AB R12, R195, R252 ;  /* 0x000000fcc30c723e */ /* 0x000fc400000000ff */
[----:B------:R-:W-:Y:S02]  /*64b0*/  F2FP.F16.F32.PACK_AB R13, R230, R228 ;  /* 0x000000e4e60d723e */ /* 0x000fe400000000ff */
[----:B------:R-:W-:Y:S01]  /*64c0*/  F2FP.F16.F32.PACK_AB R14, R235, R194 ;  /* 0x000000c2eb0e723e */ /* 0x000fe200000000ff */
[----:B------:R-:W-:Y:S01]  /*64d0*/  HMMA.16816.F32 R72, R8, R16, R60 ;  /* 0x000000100848723c */ /* 0x000fe2000000183c */
[----:B------:R-:W-:-:S05]  /*64e0*/  F2FP.F16.F32.PACK_AB R15, R227, R229 ;  /* 0x000000e5e30f723e */ /* 0x000fca00000000ff */
[----:B------:R-:W-:Y:S01]  /*64f0*/  HMMA.16816.F32 R60, R8, R18, R48 ;  /* 0x00000012083c723c */ /* 0x000fe20000001830 */
[----:B---3--:R-:W-:-:S04]  /*6500*/  FFMA.FTZ R0, R85, UR6, -R4 ;  /* 0x0000000655007c23 */ /* 0x008fc80008010804 */
[----:B------:R2:W-:Y:S01]  /*6510*/  MUFU.EX2 R134, R0 ;  /* 0x0000000000867308 */ /* 0x0005e20000000800 */
[----:B------:R-:W-:Y:S06]  /*6520*/  HMMA.16816.F32 R76, R12, R20, R76 ;  /* 0x000000140c4c723c */ /* 0x000fec000000184c */
[-C--:B------:R-:W-:Y:S06]  /*6530*/  HMMA.16816.F32 R44, R8, R22.reuse, R44 ;  /* 0x00000016082c723c */ /* 0x080fec000000182c */
[----:B------:R-:W-:Y:S01]  /*6540*/  HMMA.16816.F32 R68, R12, R22, R52 ;  /* 0x000000160c44723c */ /* 0x000fe20000001834 */
[----:B------:R-:W3:Y:S01]  /*6550*/  LDSM.16.MT88.4 R20, [R184+0x5000] ;  /* 0x00500000b814783b */ /* 0x000ee20000004200 */
[----:B------:R-:W-:Y:S01]  /*6560*/  F2FP.F16.F32.PACK_AB R8, R189, R182 ;  /* 0x000000b6bd08723e */ /* 0x000fe200000000ff */
[----:B--2---:R-:W-:Y:S01]  /*6570*/  FFMA.FTZ R0, R36, UR6, -R4 ;  /* 0x0000000624007c23 */ /* 0x004fe20008010804 */
[----:B------:R-:W-:-:S02]  /*6580*/  F2FP.F16.F32.PACK_AB R10, R175, R179 ;  /* 0x000000b3af0a723e */ /* 0x000fc400000000ff */
[C---:B------:R-:W-:Y:S01]  /*6590*/  HMMA.16816.F32 R64, R12.reuse, R16, R80 ;  /* 0x000000100c40723c */ /* 0x040fe20000001850 */
[----:B------:R2:W-:Y:S05]  /*65a0*/  MUFU.EX2 R127, R0 ;  /* 0x00000000007f7308 */ /* 0x0005ea0000000800 */
[----:B------:R-:W-:Y:S01]  /*65b0*/  HMMA.16816.F32 R52, R12, R18, R32 ;  /* 0x000000120c34723c */ /* 0x000fe20000001820 */
[----:B------:R-:W4:Y:S06]  /*65c0*/  LDSM.16.MT88.4 R16, [R185+0x5000] ;  /* 0x00500000b910783b */ /* 0x000f2c0000004200 */
[----:B------:R-:W-:-:S02]  /*65d0*/  F2FP.F16.F32.PACK_AB R12, R251, R234 ;  /* 0x000000eafb0c723e */ /* 0x000fc400000000ff */
[----:B------:R-:W-:Y:S02]  /*65e0*/  F2FP.F16.F32.PACK_AB R13, R223, R226 ;  /* 0x000000e2df0d723e */ /* 0x000fe400000000ff */
[----:B------:R-:W-:Y:S01]  /*65f0*/  F2FP.F16.F32.PACK_AB R14, R247, R250 ;  /* 0x000000faf70e723e */ /* 0x000fe200000000ff */
[----:B--2---:R-:W-:Y:S01]  /*6600*/  FFMA.FTZ R0, R95, UR6, -R3 ;  /* 0x000000065f007c23 */ /* 0x004fe20008010803 */
[----:B------:R-:W-:-:S03]  /*6610*/  F2FP.F16.F32.PACK_AB R15, R217, R218 ;  /* 0x000000dad90f723e */ /* 0x000fc600000000ff */
[----:B------:R2:W-:Y:S04]  /*6620*/  MUFU.EX2 R114, R0 ;  /* 0x0000000000727308 */ /* 0x0005e80000000800 */
[----:B-1----:R-:W-:Y:S01]  /*6630*/  HMMA.16816.F32 R76, R12, R28, R76 ;  /* 0x0000001c0c4c723c */ /* 0x002fe2000000184c */
[----:B--2---:R-:W-:Y:S01]  /*6640*/  FFMA.FTZ R0, R98, UR6, -R3 ;  /* 0x0000000662007c23 */ /* 0x004fe20008010803 */
[----:B------:R-:W-:-:S03]  /*6650*/  IMAD.MOV.U32 R98, RZ, RZ, R137 ;  /* 0x000000ffff627224 */ /* 0x000fc600078e0089 */
[----:B------:R1:W2:Y:S02]  /*6660*/  MUFU.EX2 R95, R0 ;  /* 0x00000000005f7308 */ /* 0x0002a40000000800 */
[----:B-1----:R-:W-:Y:S01]  /*6670*/  FFMA.FTZ R0, R99, UR6, -R3 ;  /* 0x0000000663007c23 */ /* 0x002fe20008010803 */
[----:B--2---:R-:W-:Y:S01]  /*6680*/  F2FP.F16.F32.PACK_AB R9, R95, R114 ;  /* 0x000000725f09723e */ /* 0x004fe200000000ff */
[----:B------:R-:W-:-:S04]  /*6690*/  IMAD.MOV.U32 R99, RZ, RZ, R136 ;  /* 0x000000ffff637224 */ /* 0x000fc800078e0088 */
[----:B------:R1:W-:Y:S01]  /*66a0*/  MUFU.EX2 R92, R0 ;  /* 0x00000000005c7308 */ /* 0x0003e20000000800 */
[----:B------:R-:W-:Y:S01]  /*66b0*/  FADD.FTZ R6, R6, R99 ;  /* 0x0000006306067221 */ /* 0x000fe20000010000 */
[----:B------:R-:W-:Y:S02]  /*66c0*/  IMAD.MOV.U32 R99, RZ, RZ, R167 ;  /* 0x000000ffff637224 */ /* 0x000fe400078e00a7 */
[----:B-1----:R-:W-:Y:S01]  /*66d0*/  FFMA.FTZ R0, R103, UR6, -R3 ;  /* 0x0000000667007c23 */ /* 0x002fe20008010803 */
[----:B------:R-:W-:-:S03]  /*66e0*/  IMAD.MOV.U32 R103, RZ, RZ, R145 ;  /* 0x000000ffff677224 */ /* 0x000fc600078e0091 */
[----:B------:R1:W2:Y:S02]  /*66f0*/  MUFU.EX2 R93, R0 ;  /* 0x00000000005d7308 */ /* 0x0002a40000000800 */
[----:B-1----:R-:W-:Y:S01]  /*6700*/  FFMA.FTZ R0, R96, UR6, -R4 ;  /* 0x0000000660007c23 */ /* 0x002fe20008010804 */
[----:B--2---:R-:W-:-:S05]  /*6710*/  F2FP.F16.F32.PACK_AB R11, R93, R92 ;  /* 0x0000005c5d0b723e */ /* 0x004fca00000000ff */
[----:B------:R1:W-:Y:S02]  /*6720*/  MUFU.EX2 R96, R0 ;  /* 0x0000000000607308 */ /* 0x0003e40000000800 */
[C---:B------:R-:W-:Y:S06]  /*6730*/  HMMA.16816.F32 R48, R8.reuse, R28, R56 ;  /* 0x0000001c0830723c */ /* 0x040fec0000001838 */
[C---:B------:R-:W-:Y:S06]  /*6740*/  HMMA.16816.F32 R60, R8.reuse, R26, R60 ;  /* 0x0000001a083c723c */ /* 0x040fec000000183c */
[----:B------:R-:W-:Y:S01]  /*6750*/  HMMA.16816.F32 R44, R8, R30, R44 ;  /* 0x0000001e082c723c */ /* 0x000fe2000000182c */
[----:B-1----:R-:W-:Y:S01]  /*6760*/  FFMA.FTZ R0, R97, UR6, -R4 ;  /* 0x0000000661007c23 */ /* 0x002fe20008010804 */
[----:B------:R-:W-:-:S02]  /*6770*/  IMAD.MOV.U32 R97, RZ, RZ, R144 ;  /* 0x000000ffff617224 */ /* 0x000fc400078e0090 */
[----:B------:R-:W-:Y:S01]  /*6780*/  LDSM.16.MT88.4 R144, [R184+0x5c00] ;  /* 0x005c0000b890783b */ /* 0x000fe20000004200 */
[----:B------:R1:W-:Y:S01]  /*6790*/  MUFU.EX2 R94, R0 ;  /* 0x00000000005e7308 */ /* 0x0003e20000000800 */
[----:B------:R-:W-:Y:S06]  /*67a0*/  HMMA.16816.F32 R32, R8, R24, R72 ;  /* 0x000000180820723c */ /* 0x000fec0000001848 */
[----:B------:R-:W-:Y:S01]  /*67b0*/  HMMA.16816.F32 R72, R12, R30, R68 ;  /* 0x0000001e0c48723c */ /* 0x000fe20000001844 */
[----:B------:R-:W2:Y:S01]  /*67c0*/  LDSM.16.MT88.4 R28, [R184+0x5400] ;  /* 0x00540000b81c783b */ /* 0x000ea20000004200 */
[----:B------:R-:W-:-:S02]  /*67d0*/  F2FP.F16.F32.PACK_AB R8, R172, R173 ;  /* 0x000000adac08723e */ /* 0x000fc400000000ff */
[----:B------:R-:W-:Y:S02]  /*67e0*/  F2FP.F16.F32.PACK_AB R10, R134, R168 ;  /* 0x000000a8860a723e */ /* 0x000fe400000000ff */
[----:B------:R-:W-:Y:S01]  /*67f0*/  HMMA.16816.F32 R68, R12, R24, R64 ;  /* 0x000000180c44723c */ /* 0x000fe20000001840 */
[----:B-1----:R-:W-:Y:S01]  /*6800*/  FFMA.FTZ R0, R100, UR6, -R4 ;  /* 0x0000000664007c23 */ /* 0x002fe20008010804 */
[----:B------:R-:W-:-:S04]  /*6810*/  IMAD.MOV.U32 R100, RZ, RZ, R141 ;  /* 0x000000ffff647224 */ /* 0x000fc800078e008d */
[----:B------:R-:W-:Y:S01]  /*6820*/  HMMA.16816.F32 R64, R12, R26, R52 ;  /* 0x0000001a0c40723c */ /* 0x000fe20000001834 */
[----:B------:R-:W1:Y:S01]  /*6830*/  LDSM.16.MT88.4 R24, [R185+0x5400] ;  /* 0x00540000b918783b */ /* 0x000e620000004200 */
[----:B------:R5:W-:Y:S01]  /*6840*/  MUFU.EX2 R91, R0 ;  /* 0x00000000005b7308 */ /* 0x000be20000000800 */
[----:B------:R-:W-:-:S04]  /*6850*/  FADD.FTZ R6, R100, R6 ;  /* 0x0000000664067221 */ /* 0x000fc80000010000 */
[----:B------:R-:W-:Y:S01]  /*6860*/  F2FP.F16.F32.PACK_AB R12, R243, R246 ;  /* 0x000000f6f30c723e */ /* 0x000fe200000000ff */
[----:B------:R-:W-:Y:S01]  /*6870*/  FADD.FTZ R6, R97, R6 ;  /* 0x0000000661067221 */ /* 0x000fe20000010000 */
[----:B------:R-:W-:Y:S02]  /*6880*/  F2FP.F16.F32.PACK_AB R13, R215, R216 ;  /* 0x000000d8d70d723e */ /* 0x000fe400000000ff */
[----:B------:R-:W-:Y:S02]  /*6890*/  F2FP.F16.F32.PACK_AB R14, R239, R242 ;  /* 0x000000f2ef0e723e */ /* 0x000fe400000000ff */
[----:B------:R-:W-:Y:S01]  /*68a0*/  F2FP.F16.F32.PACK_AB R15, R211, R214 ;  /* 0x000000d6d30f723e */ /* 0x000fe200000000ff */
[----:B-----5:R-:W-:-:S06]  /*68b0*/  FFMA.FTZ R0, R105, UR6, -R3 ;  /* 0x0000000669007c23 */ /* 0x020fcc0008010803 */
[C---:B---3--:R-:W-:Y:S01]  /*68c0*/  HMMA.16816.F32 R52, R12.reuse, R22, R72 ;  /* 0x000000160c34723c */ /* 0x048fe20000001848 */
[----:B------:R3:W-:Y:S05]  /*68d0*/  MUFU.EX2 R89, R0 ;  /* 0x0000000000597308 */ /* 0x0007ea0000000800 */
[----:B----4-:R-:W-:Y:S01]  /*68e0*/  HMMA.16816.F32 R68, R12, R16, R68 ;  /* 0x000000100c44723c */ /* 0x010fe20000001844 */
[----:B---3--:R-:W-:-:S04]  /*68f0*/  FFMA.FTZ R0, R106, UR6, -R3 ;  /* 0x000000066a007c23 */ /* 0x008fc80008010803 */
[----:B------:R3:W4:Y:S02]  /*6900*/  MUFU.EX2 R88, R0 ;  /* 0x0000000000587308 */ /* 0x0007240000000800 */
[----:B---3--:R-:W-:Y:S01]  /*6910*/  FFMA.FTZ R0, R37, UR6, -R3 ;  /* 0x0000000625007c23 */ /* 0x008fe20008010803 */
[----:B----4-:R-:W-:-:S05]  /*6920*/  F2FP.F16.F32.PACK_AB R9, R88, R89 ;  /* 0x000000595809723e */ /* 0x010fca00000000ff */
[----:B------:R3:W-:Y:S02]  /*6930*/  MUFU.EX2 R85, R0 ;  /* 0x0000000000557308 */ /* 0x0007e40000000800 */
[----:B---3--:R-:W-:-:S06]  /*6940*/  FFMA.FTZ R0, R42, UR6, -R3 ;  /* 0x000000062a007c23 */ /* 0x008fcc0008010803 */
[----:B------:R3:W4:Y:S02]  /*6950*/  MUFU.EX2 R86, R0 ;  /* 0x0000000000567308 */ /* 0x0007240000000800 */
[----:B---3--:R-:W-:Y:S01]  /*6960*/  FFMA.FTZ R0, R107, UR6, -R4 ;  /* 0x000000066b007c23 */ /* 0x008fe20008010804 */
[----:B----4-:R-:W-:-:S05]  /*6970*/  F2FP.F16.F32.PACK_AB R11, R86, R85 ;  /* 0x00000055560b723e */ /* 0x010fca00000000ff */
[----:B------:R3:W-:Y:S02]  /*6980*/  MUFU.EX2 R90, R0 ;  /* 0x00000000005a7308 */ /* 0x0007e40000000800 */
[C---:B------:R-:W-:Y:S06]  /*6990*/  HMMA.16816.F32 R136, R8.reuse, R20, R48 ;  /* 0x000000140888723c */ /* 0x040fec0000001830 */
[----:B------:R-:W-:Y:S06]  /*69a0*/  HMMA.16816.F32 R48, R8, R18, R60 ;  /* 0x000000120830723c */ /* 0x000fec000000183c */
[----:B------:R-:W-:Y:S01]  /*69b0*/  HMMA.16816.F32 R60, R12, R20, R76 ;  /* 0x000000140c3c723c */ /* 0x000fe2000000184c */
[----:B---3--:R-:W-:-:S04]  /*69c0*/  FFMA.FTZ R0, R108, UR6, -R4 ;  /* 0x000000066c007c23 */ /* 0x008fc80008010804 */
[----:B------:R3:W4:Y:S01]  /*69d0*/  MUFU.EX2 R87, R0 ;  /* 0x0000000000577308 */ /* 0x0007220000000800 */
[C---:B------:R-:W-:Y:S01]  /*69e0*/  HMMA.16816.F32 R56, R8.reuse, R22, R44 ;  /* 0x000000160838723c */ /* 0x040fe2000000182c */
[----:B------:R-:W-:Y:S05]  /*69f0*/  LDSM.16.MT88.4 R20, [R185+0x5800] ;  /* 0x00580000b914783b */ /* 0x000fea0000004200 */
[----:B------:R-:W-:Y:S06]  /*6a00*/  HMMA.16816.F32 R44, R8, R16, R32 ;  /* 0x00000010082c723c */ /* 0x000fec0000001820 */
[----:B------:R-:W-:Y:S01]  /*6a10*/  HMMA.16816.F32 R32, R12, R18, R64 ;  /* 0x000000120c20723c */ /* 0x000fe20000001840 */
[----:B------:R-:W5:Y:S01]  /*6a20*/  LDSM.16.MT88.4 R16, [R184+0x5800] ;  /* 0x00580000b810783b */ /* 0x000f620000004200 */
[----:B------:R-:W-:Y:S01]  /*6a30*/  F2FP.F16.F32.PACK_AB R8, R96, R127 ;  /* 0x0000007f6008723e */ /* 0x000fe200000000ff */
[----:B---3--:R-:W-:Y:S01]  /*6a40*/  FFMA.FTZ R0, R110, UR6, -R4 ;  /* 0x000000066e007c23 */ /* 0x008fe20008010804 */
[----:B------:R-:W-:-:S03]  /*6a50*/  F2FP.F16.F32.PACK_AB R10, R91, R94 ;  /* 0x0000005e5b0a723e */ /* 0x000fc600000000ff */
[----:B----4-:R-:W-:Y:S01]  /*6a60*/  F2FP.F16.F32.PACK_AB R12, R87, R90 ;  /* 0x0000005a570c723e */ /* 0x010fe200000000ff */
[----:B------:R3:W-:Y:S02]  /*6a70*/  MUFU.EX2 R84, R0 ;  /* 0x0000000000547308 */ /* 0x0007e40000000800 */
[----:B---3--:R-:W-:-:S06]  /*6a80*/  FFMA.FTZ R0, R43, UR6, -R3 ;  /* 0x000000062b007c23 */ /* 0x008fcc0008010803 */
[----:B------:R3:W-:Y:S02]  /*6a90*/  MUFU.EX2 R83, R0 ;  /* 0x0000000000537308 */ /* 0x0007e40000000800 */
[----:B---3--:R-:W-:-:S06]  /*6aa0*/  FFMA.FTZ R0, R102, UR6, -R3 ;  /* 0x0000000666007c23 */ /* 0x008fcc0008010803 */
        /* <DEDUP_REMOVED lines=8> */
[----:B------:R3:W4:Y:S02]  /*6b30*/  MUFU.EX2 R76, R0 ;  /* 0x00000000004c7308 */ /* 0x0007240000000800 */
[C---:B--2---:R-:W-:Y:S06]  /*6b40*/  HMMA.16816.F32 R136, R8.reuse, R28, R136 ;  /* 0x0000001c0888723c */ /* 0x044fec0000001888 */
[C---:B------:R-:W-:Y:S06]  /*6b50*/  HMMA.16816.F32 R56, R8.reuse, R30, R56 ;  /* 0x0000001e0838723c */ /* 0x040fec0000001838 */
[----:B-1----:R-:W-:Y:S01]  /*6b60*/  HMMA.16816.F32 R156, R8, R24, R44 ;  /* 0x00000018089c723c */ /* 0x002fe2000000182c */
[----:B---3--:R-:W-:Y:S01]  /*6b70*/  FFMA.FTZ R0, R116, UR6, -R4 ;  /* 0x0000000674007c23 */ /* 0x008fe20008010804 */
[----:B----4-:R-:W-:-:S03]  /*6b80*/  F2FP.F16.F32.PACK_AB R14, R76, R84 ;  /* 0x000000544c0e723e */ /* 0x010fc600000000ff */
        /* <DEDUP_REMOVED lines=14> */
[----:B------:R-:W1:Y:S01]  /*6c70*/  LDSM.16.MT88.4 R32, [R185+0x5c00] ;  /* 0x005c0000b920783b */ /* 0x000e620000004200 */
[----:B------:R2:W-:Y:S05]  /*6c80*/  MUFU.EX2 R72, R0 ;  /* 0x0000000000487308 */ /* 0x0005ea0000000800 */
[----:B------:R-:W-:Y:S02]  /*6c90*/  F2FP.F16.F32.PACK_AB R8, R245, R248 ;  /* 0x000000f8f508723e */ /* 0x000fe400000000ff */
[----:B------:R-:W-:Y:S02]  /*6ca0*/  F2FP.F16.F32.PACK_AB R9, R193, R204 ;  /* 0x000000ccc109723e */ /* 0x000fe400000000ff */
[----:B------:R-:W-:-:S02]  /*6cb0*/  F2FP.F16.F32.PACK_AB R10, R241, R244 ;  /* 0x000000f4f10a723e */ /* 0x000fc400000000ff */
[----:B------:R-:W-:Y:S01]  /*6cc0*/  F2FP.F16.F32.PACK_AB R11, R191, R192 ;  /* 0x000000c0bf0b723e */ /* 0x000fe200000000ff */
[----:B--2---:R-:W-:-:S06]  /*6cd0*/  FFMA.FTZ R0, R111, UR6, -R3 ;  /* 0x000000066f007c23 */ /* 0x004fcc0008010803 */
[C---:B-----5:R-:W-:Y:S01]  /*6ce0*/  HMMA.16816.F32 R28, R8.reuse, R18, R28 ;  /* 0x00000012081c723c */ /* 0x060fe2000000181c */
[----:B------:R2:W3:Y:S05]  /*6cf0*/  MUFU.EX2 R67, R0 ;  /* 0x0000000000437308 */ /* 0x0004ea0000000800 */
[C---:B------:R-:W-:Y:S06]  /*6d00*/  HMMA.16816.F32 R44, R8.reuse, R20, R44 ;  /* 0x00000014082c723c */ /* 0x040fec000000182c */
[----:B------:R-:W-:Y:S01]  /*6d10*/  HMMA.16816.F32 R24, R8, R22, R24 ;  /* 0x000000160818723c */ /* 0x000fe20000001818 */
[----:B--2---:R-:W-:Y:S01]  /*6d20*/  FFMA.FTZ R0, R112, UR6, -R3 ;  /* 0x0000000670007c23 */ /* 0x004fe20008010803 */
[----:B---3--:R-:W-:-:S03]  /*6d30*/  F2FP.F16.F32.PACK_AB R13, R67, R72 ;  /* 0x00000048430d723e */ /* 0x008fc600000000ff */
[----:B------:R2:W-:Y:S02]  /*6d40*/  MUFU.EX2 R64, R0 ;  /* 0x0000000000407308 */ /* 0x0005e40000000800 */
[----:B--2---:R-:W-:-:S06]  /*6d50*/  FFMA.FTZ R0, R113, UR6, -R3 ;  /* 0x0000000671007c23 */ /* 0x004fcc0008010803 */
[----:B------:R2:W3:Y:S02]  /*6d60*/  MUFU.EX2 R65, R0 ;  /* 0x0000000000417308 */ /* 0x0004e40000000800 */
[--C-:B--2---:R-:W-:Y:S01]  /*6d70*/  FFMA.FTZ R0, R140, UR6, -R4.reuse ;  /* 0x000000068c007c23 */ /* 0x104fe20008010804 */
[----:B---3--:R-:W-:Y:S01]  /*6d80*/  F2FP.F16.F32.PACK_AB R15, R65, R64 ;  /* 0x00000040410f723e */ /* 0x008fe200000000ff */
[-C--:B------:R-:W-:Y:S04]  /*6d90*/  HMMA.16816.F32 R140, R8, R16.reuse, R60 ;  /* 0x00000010088c723c */ /* 0x080fe8000000183c */
[----:B------:R-:W-:Y:S02]  /*6da0*/  MUFU.EX2 R8, R2 ;  /* 0x0000000200087308 */ /* 0x000fe40000000800 */
[C---:B------:R-:W-:Y:S06]  /*6db0*/  HMMA.16816.F32 R136, R12.reuse, R16, R136 ;  /* 0x000000100c88723c */ /* 0x040fec0000001888 */
[----:B------:R2:W-:Y:S01]  /*6dc0*/  MUFU.EX2 R66, R0 ;  /* 0x0000000000427308 */ /* 0x0005e20000000800 */
[C---:B------:R-:W-:Y:S06]  /*6dd0*/  HMMA.16816.F32 R148, R12.reuse, R18, R56 ;  /* 0x000000120c94723c */ /* 0x040fec0000001838 */
[C---:B------:R-:W-:Y:S06]  /*6de0*/  HMMA.16816.F32 R156, R12.reuse, R20, R156 ;  /* 0x000000140c9c723c */ /* 0x040fec000000189c */
[----:B------:R-:W-:Y:S01]  /*6df0*/  HMMA.16816.F32 R12, R12, R22, R48 ;  /* 0x000000160c0c723c */ /* 0x000fe20000001830 */
[----:B--2---:R-:W-:Y:S01]  /*6e00*/  FFMA.FTZ R0, R131, UR6, -R4 ;  /* 0x0000000683007c23 */ /* 0x004fe20008010804 */
[----:B------:R-:W-:-:S03]  /*6e10*/  FADD.FTZ R4, R154, R152 ;  /* 0x000000989a047221 */ /* 0x000fc60000010000 */
[----:B------:R2:W3:Y:S02]  /*6e20*/  MUFU.EX2 R52, R0 ;  /* 0x0000000000347308 */ /* 0x0004e40000000800 */
[----:B--2---:R-:W-:-:S06]  /*6e30*/  FFMA.FTZ R0, R117, UR6, -R3 ;  /* 0x0000000675007c23 */ /* 0x004fcc0008010803 */
[----:B------:R2:W-:Y:S02]  /*6e40*/  MUFU.EX2 R43, R0 ;  /* 0x00000000002b7308 */ /* 0x0005e40000000800 */
[----:B--2---:R-:W-:-:S06]  /*6e50*/  FFMA.FTZ R0, R120, UR6, -R3 ;  /* 0x0000000678007c23 */ /* 0x004fcc0008010803 */
[----:B------:R2:W-:Y:S02]  /*6e60*/  MUFU.EX2 R42, R0 ;  /* 0x00000000002a7308 */ /* 0x0005e40000000800 */
[--C-:B--2---:R-:W-:Y:S01]  /*6e70*/  FFMA.FTZ R0, R122, UR6, -R3.reuse ;  /* 0x000000067a007c23 */ /* 0x104fe20008010803 */
[----:B------:R-:W-:-:S05]  /*6e80*/  FFMA.FTZ R3, R125, UR6, -R3 ;  /* 0x000000067d037c23 */ /* 0x000fca0008010803 */
[----:B------:R2:W-:Y:S08]  /*6e90*/  MUFU.EX2 R37, R0 ;  /* 0x0000000000257308 */ /* 0x0005f00000000800 */
[----:B------:R4:W5:Y:S01]  /*6ea0*/  MUFU.EX2 R36, R3 ;  /* 0x0000000300247308 */ /* 0x0009620000000800 */
[----:B--2---:R-:W-:Y:S01]  /*6eb0*/  FFMA.FTZ R0, R166, UR6, -R5 ;  /* 0x00000006a6007c23 */ /* 0x004fe20008010805 */
[----:B---3--:R-:W-:-:S06]  /*6ec0*/  F2FP.F16.F32.PACK_AB R166, R52, R66 ;  /* 0x0000004234a6723e */ /* 0x008fcc00000000ff */
[----:B------:R2:W3:Y:S01]  /*6ed0*/  MUFU.EX2 R17, R0 ;  /* 0x0000000000117308 */ /* 0x0004e20000000800 */
[----:B----4-:R-:W-:Y:S01]  /*6ee0*/  FADD.FTZ R3, R163, R162 ;  /* 0x000000a2a3037221 */ /* 0x010fe20000010000 */
[----:B-----5:R-:W-:Y:S02]  /*6ef0*/  F2FP.F16.F32.PACK_AB R167, R36, R37 ;  /* 0x0000002524a7723e */ /* 0x020fe400000000ff */
[----:B------:R-:W-:Y:S01]  /*6f00*/  F2FP.F16.F32.PACK_AB R162, R231, R236 ;  /* 0x000000ece7a2723e */ /* 0x000fe200000000ff */
[----:B------:R-:W-:Y:S01]  /*6f10*/  FADD.FTZ R2, R206, R3 ;  /* 0x00000003ce027221 */ /* 0x000fe20000010000 */
[----:B--2---:R-:W-:Y:S01]  /*6f20*/  FFMA.FTZ R0, R165, UR6, -R5 ;  /* 0x00000006a5007c23 */ /* 0x004fe20008010805 */
[----:B------:R-:W-:Y:S01]  /*6f30*/  FADD.FTZ R5, R119, R118 ;  /* 0x0000007677057221 */ /* 0x000fe20000010000 */
[----:B------:R-:W-:Y:S02]  /*6f40*/  F2FP.F16.F32.PACK_AB R165, R42, R43 ;  /* 0x0000002b2aa5723e */ /* 0x000fe400000000ff */
[----:B------:R2:W4:Y:S01]  /*6f50*/  MUFU.EX2 R16, R0 ;  /* 0x0000000000107308 */ /* 0x0005220000000800 */
[----:B------:R-:W-:-:S04]  /*6f60*/  FADD.FTZ R3, R124, R5 ;  /* 0x000000057c037221 */ /* 0x000fc80000010000 */
[----:B------:R-:W-:Y:S01]  /*6f70*/  FADD.FTZ R3, R128, R3 ;  /* 0x0000000380037221 */ /* 0x000fe20000010000 */
[----:B------:R-:W-:Y:S03]  /*6f80*/  HMMA.16816.F32 R136, R164, R144, R136 ;  /* 0x00000090a488723c */ /* 0x000fe60000001888 */
[----:B------:R-:W-:-:S03]  /*6f90*/  FADD.FTZ R3, R153, R3 ;  /* 0x0000000399037221 */ /* 0x000fc60000010000 */
[----:B------:R-:W-:Y:S01]  /*6fa0*/  HMMA.16816.F32 R148, R164, R146, R148 ;  /* 0x00000092a494723c */ /* 0x000fe20000001894 */
[----:B--2---:R-:W-:Y:S01]  /*6fb0*/  FADD.FTZ R0, R160, R4 ;  /* 0x00000004a0007221 */ /* 0x004fe20000010000 */
[----:B------:R-:W-:Y:S01]  /*6fc0*/  FADD.FTZ R4, R210, R2 ;  /* 0x00000002d2047221 */ /* 0x000fe20000010000 */
[----:B------:R-:W-:-:S03]  /*6fd0*/  F2FP.F16.F32.PACK_AB R160, R237, R240 ;  /* 0x000000f0eda0723e */ /* 0x000fc600000000ff */
[----:B-1----:R-:W-:Y:S01]  /*6fe0*/  HMMA.16816.F32 R156, R164, R32, R156 ;  /* 0x00000020a49c723c */ /* 0x002fe2000000189c */
[----:B------:R-:W-:Y:S01]  /*6ff0*/  FADD.FTZ R2, R161, R0 ;  /* 0x00000000a1027221 */ /* 0x000fe20000010000 */
[----:B------:R-:W-:Y:S01]  /*7000*/  FADD.FTZ R0, R103, R6 ;  /* 0x0000000667007221 */ /* 0x000fe20000010000 */
[----:B------:R-:W-:Y:S01]  /*7010*/  FADD.FTZ R5, R222, R4 ;  /* 0x00000004de057221 */ /* 0x000fe20000010000 */
[----:B---3--:R-:W-:Y:S01]  /*7020*/  F2FP.F16.F32.PACK_AB R161, R17, R190 ;  /* 0x000000be11a1723e */ /* 0x008fe200000000ff */
[----:B------:R-:W-:Y:S01]  /*7030*/  FADD.FTZ R4, R171, R2 ;  /* 0x00000002ab047221 */ /* 0x000fe20000010000 */
[----:B------:R-:W-:Y:S01]  /*7040*/  FADD.FTZ R2, R99, R0 ;  /* 0x0000000063027221 */ /* 0x000fe20000010000 */
[----:B------:R-:W-:Y:S01]  /*7050*/  FADD.FTZ R0, R224, R5 ;  /* 0x00000005e0007221 */ /* 0x000fe20000010000 */
[----:B----4-:R-:W-:Y:S01]  /*7060*/  F2FP.F16.F32.PACK_AB R163, R8, R16 ;  /* 0x0000001008a3723e */ /* 0x010fe200000000ff */
        /* <DEDUP_REMOVED lines=107> */
[----:B------:R1:W-:Y:S01]  /*7720*/  STL [R1+0x68], R4 ;  /* 0x0000680401007387 */ /* 0x0003e20000100800 */
[----:B------:R-:W-:-:S02]  /*7730*/  VIADD R195, R188, 0x400 ;  /* 0x00000400bcc37836 */ /* 0x000fc40000000000 */
[C---:B------:R-:W-:Y:S01]  /*7740*/  VIADD R194, R188.reuse, 0x800 ;  /* 0x00000800bcc27836 */ /* 0x040fe20000000000 */
[----:B------:R1:W-:Y:S01]  /*7750*/  STL [R1+0x6c], R3 ;  /* 0x00006c0301007387 */ /* 0x0003e20000100800 */
[C---:B------:R-:W-:Y:S01]  /*7760*/  HMMA.16816.F32 R144, R160.reuse, R146, R28 ;  /* 0x00000092a090723c */ /* 0x040fe2000000181c */
[C---:B------:R-:W-:Y:S02]  /*7770*/  VIADD R193, R188.reuse, 0xc00 ;  /* 0x00000c00bcc17836 */ /* 0x040fe40000000000 */
[----:B------:R1:W-:Y:S01]  /*7780*/  STL [R1+0x70], R2 ;  /* 0x0000700201007387 */ /* 0x0003e20000100800 */
[C---:B------:R-:W-:Y:S02]  /*7790*/  VIADD R192, R188.reuse, 0x1000 ;  /* 0x00001000bcc07836 */ /* 0x040fe40000000000 */
[----:B------:R-:W-:Y:S01]  /*77a0*/  HMMA.16816.F32 R152, R160, R32, R44 ;  /* 0x00000020a098723c */ /* 0x000fe2000000182c */
[----:B------:R1:W-:Y:S01]  /*77b0*/  STL [R1+0x74], R0 ;  /* 0x0000740001007387 */ /* 0x0003e20000100800 */
[----:B------:R-:W-:-:S02]  /*77c0*/  VIADD R191, R188, 0x1400 ;  /* 0x00001400bcbf7836 */ /* 0x000fc40000000000 */
[C---:B------:R-:W-:Y:S02]  /*77d0*/  VIADD R190, R188.reuse, 0x1800 ;  /* 0x00001800bcbe7836 */ /* 0x040fe40000000000 */
[----:B------:R-:W-:Y:S01]  /*77e0*/  HMMA.16816.F32 R164, R164, R34, R12 ;  /* 0x00000022a4a4723c */ /* 0x000fe2000000180c */
[----:B------:R-:W-:-:S05]  /*77f0*/  VIADD R189, R188, 0x1c00 ;  /* 0x00001c00bcbd7836 */ /* 0x000fca0000000000 */
[----:B------:R-:W-:Y:S01]  /*7800*/  HMMA.16816.F32 R160, R160, R34, R24 ;  /* 0x00000022a0a0723c */ /* 0x000fe20000001818 */
[----:B------:R-:W-:-:S08]  /*7810*/  NOP ;  /* 0x0000000000007918 */ /* 0x000fd00000000000 */
[----:B------:R-:W-:-:S15]  /*7820*/  @!P0 BRA `(.L_x_185) ;  /* 0x0000005c00488947 */ /* 0x000fde0003800000 */
[----:B------:R-:W2:Y:S01]  /*7830*/  LDL R252, [R1+0x10] ;  /* 0x0000100001fc7983 */ /* 0x000ea20000100800 */
[----:B------:R-:W-:-:S04]  /*7840*/  DEPBAR.LE SB0, 0x0 ;  /* 0x000080000000791a */ /* 0x000fc80000000000 */
[----:B------:R-:W3:Y:S01]  /*7850*/  LDL R237, [R1+0x90] ;  /* 0x0000900001ed7983 */ /* 0x000ee20000100800 */
[----:B------:R-:W-:-:S03]  /*7860*/  ULDC.64 UR4, c[0x0][0x220] ;  /* 0x0000880000047ab9 */ /* 0x000fc60000000a00 */
[----:B------:R-:W4:Y:S04]  /*7870*/  LDL.64 R240, [R1+0x18] ;  /* 0x0000180001f07983 */ /* 0x000f280000100a00 */
[----:B------:R-:W4:Y:S04]  /*7880*/  LDL R236, [R1+0x80] ;  /* 0x0000800001ec7983 */ /* 0x000f280000100800 */
[----:B------:R-:W5:Y:S01]  /*7890*/  LDL R231, [R1+0x84] ;  /* 0x0000840001e77983 */ /* 0x000f620000100800 */
[----:B------:R-:W-:Y:S01]  /*78a0*/  IMAD.SHL.U32 R8, R212, 0x40, RZ ;  /* 0x00000040d4087824 */ /* 0x000fe200078e00ff */
[----:B------:R-:W1:Y:S02]  /*78b0*/  S2R R223, SR_TID.X ;  /* 0x0000000000df7919 */ /* 0x000e640000002100 */
[----:B-1----:R-:W-:-:S05]  /*78c0*/  IMAD.SHL.U32 R223, R223, 0x2, RZ ;  /* 0x00000002dfdf7824 */ /* 0x002fca00078e00ff */
[----:B------:R-:W-:Y:S01]  /*78d0*/  LOP3.LUT R223, R223, 0x6, RZ, 0xc0, !PT ;  /* 0x00000006dfdf7812 */ /* 0x000fe200078ec0ff */
[----:B------:R-:W-:Y:S01]  /*78e0*/  BAR.SYNC.DEFER_BLOCKING 0x0 ;  /* 0x0000000000007b1d */ /* 0x000fe20000010000 */
[----:B--2---:R-:W-:-:S05]  /*78f0*/  VIADD R221, R252, 0xfffffffe ;  /* 0xfffffffefcdd7836 */ /* 0x004fca0000000000 */
[----:B------:R-:W-:Y:S01]  /*7900*/  SHF.R.S32.HI R0, RZ, 0x1f, R221 ;  /* 0x0000001fff007819 */ /* 0x000fe200000114dd */
[----:B---3--:R-:W-:Y:S02]  /*7910*/  IMAD R4, R237, R221, RZ ;  /* 0x000000dded047224 */ /* 0x008fe400078e02ff */
[----:B----4-:R-:W-:-:S04]  /*7920*/  IMAD.WIDE.U32 R2, R221, R236, R240 ;  /* 0x000000ecdd027225 */ /* 0x010fc800078e00f0 */
[----:B------:R-:W-:Y:S01]  /*7930*/  IMAD R0, R0, R236, R4 ;  /* 0x000000ec00007224 */ /* 0x000fe200078e0204 */
[----:B------:R-:W-:-:S03]  /*7940*/  LEA R6, P1, R2, UR4, 0x1 ;  /* 0x0000000402067c11 */ /* 0x000fc6000f8208ff */
[----:B------:R-:W-:Y:S01]  /*7950*/  IMAD.IADD R3, R3, 0x1, R0 ;  /* 0x0000000103037824 */ /* 0x000fe200078e0200 */
[----:B------:R-:W-:Y:S02]  /*7960*/  SHF.L.U64.HI R0, R212, 0x6, R213 ;  /* 0x00000006d4007819 */ /* 0x000fe400000102d5 */
[----:B------:R-:W-:Y:S02]  /*7970*/  IADD3 R4, P0, R8, R6, RZ ;  /* 0x0000000608047210 */ /* 0x000fe40007f1e0ff */
[----:B------:R-:W-:Y:S02]  /*7980*/  LEA.HI.X R7, R2, UR5, R3, 0x1, P1 ;  /* 0x0000000502077c11 */ /* 0x000fe400088f0c03 */
[----:B------:R-:W-:-:S03]  /*7990*/  IADD3 R2, P1, R4, R8, RZ ;  /* 0x0000000804027210 */ /* 0x000fc60007f3e0ff */
[----:B------:R-:W-:Y:S01]  /*79a0*/  IMAD.X R5, R0, 0x1, R7, P0 ;  /* 0x0000000100057824 */ /* 0x000fe200000e0607 */
[----:B------:R-:W-:Y:S01]  /*79b0*/  IADD3 R8, P0, R2, R8, RZ ;  /* 0x0000000802087210 */ /* 0x000fe20007f1e0ff */
[----:B------:R-:W-:Y:S01]  /*79c0*/  @!PT LDS RZ, [RZ] ;  /* 0x00000000fffff984 */ /* 0x000fe20000000800 */
[----:B------:R-:W-:Y:S01]  /*79d0*/  @!PT LDS RZ, [RZ] ;  /* 0x00000000fffff984 */ /* 0x000fe20000000800 */
[----:B------:R-:W-:Y:S01]  /*79e0*/  @!PT LDS RZ, [RZ] ;  /* 0x00000000fffff984 */ /* 0x000fe20000000800 */
[----:B------:R-:W-:Y:S02]  /*79f0*/  LDGSTS.E.BYPASS.LTC128B.128 [R220+0x4000], desc[UR12][R6.64] ;  /* 0x0400000006dc7fae */ /* 0x000fe4000b901d4c */
[--C-:B------:R-:W-:Y:S02]  /*7a00*/  IMAD.X R3, R5, 0x1, R0.reuse, P1 ;  /* 0x0000000105037824 */ /* 0x100fe400008e0600 */
[----:B------:R-:W-:Y:S02]  /*7a10*/  LDGSTS.E.BYPASS.LTC128B.128 [R220+0x4800], desc[UR12][R4.64] ;  /* 0x0480000004dc7fae */ /* 0x000fe4000b901d4c */
[----:B------:R-:W-:Y:S02]  /*7a20*/  IMAD.X R9, R3, 0x1, R0, P0 ;  /* 0x0000000103097824 */ /* 0x000fe400000e0600 */
[----:B------:R-:W-:Y:S04]  /*7a30*/  LDGSTS.E.BYPASS.LTC128B.128 [R220+0x5000], desc[UR12][R2.64] ;  /* 0x0500000002dc7fae */ /* 0x000fe8000b901d4c */
[----:B------:R1:W-:Y:S04]  /*7a40*/  LDGSTS.E.BYPASS.LTC128B.128 [R220+0x5800], desc[UR12][R8.64] ;  /* 0x0580000008dc7fae */ /* 0x0003e8000b901d4c */
[----:B------:R-:W-:Y:S04]  /*7a50*/  LDSM.16.M88.4 R64, [R135+0x3000] ;  /* 0x003000008740783b */ /* 0x000fe80000000200 */
[----:B------:R-:W-:Y:S04]  /*7a60*/  LDSM.16.M88.4 R60, [R135+0x3400] ;  /* 0x00340000873c783b */ /* 0x000fe80000000200 */
[----:B------:R-:W-:Y:S04]  /*7a70*/  LDSM.16.M88.4 R56, [R135+0x3800] ;  /* 0x003800008738783b */ /* 0x000fe80000000200 */
[----:B------:R-:W-:Y:S04]  /*7a80*/  LDSM.16.M88.4 R52, [R135+0x3c00] ;  /* 0x003c00008734783b */ /* 0x000fe80000000200 */
[----:B------:R-:W-:Y:S04]  /*7a90*/  LDSM.16.M88.4 R80, [R135+0x2000] ;  /* 0x002000008750783b */ /* 0x000fe80000000200 */
[----:B------:R-:W-:Y:S04]  /*7aa0*/  LDSM.16.M88.4 R76, [R135+0x2400] ;  /* 0x00240000874c783b */ /* 0x000fe80000000200 */
[----:B-1----:R-:W1:Y:S04]  /*7ab0*/  LDSM.16.M88.4 R8, [R186+0x1000] ;  /* 0x00100000ba08783b */ /* 0x002e680000000200 */
[----:B------:R-:W2:Y:S04]  /*7ac0*/  LDSM.16.M88.4 R72, [R135+0x2800] ;  /* 0x002800008748783b */ /* 0x000ea80000000200 */
[----:B------:R-:W3:Y:S04]  /*7ad0*/  LDSM.16.M88.4 R68, [R135+0x2c00] ;  /* 0x002c00008744783b */ /* 0x000ee80000000200 */
[----:B------:R-:W-:Y:S04]  /*7ae0*/  LDSM.16.M88.4 R4, [R187+0x1000] ;  /* 0x00100000bb04783b */ /* 0x000fe80000000200 */
[----:B------:R-:W4:Y:S04]  /*7af0*/  LDSM.16.M88.4 R24, [R192] ;  /* 0x00000000c018783b */ /* 0x000f280000000200 */
[----:B------:R-:W4:Y:S04]  /*7b00*/  LDSM.16.M88.4 R20, [R191] ;  /* 0x00000000bf14783b */ /* 0x000f280000000200 */
[----:B------:R-:W4:Y:S04]  /*7b10*/  LDSM.16.M88.4 R84, [R190] ;  /* 0x00000000be54783b */ /* 0x000f280000000200 */
[----:B------:R-:W4:Y:S04]  /*7b20*/  LDSM.16.M88.4 R88, [R189] ;  /* 0x00000000bd58783b */ /* 0x000f280000000200 */
[----:B------:R-:W4:Y:S04]  /*7b30*/  LDSM.16.M88.4 R48, [R188] ;  /* 0x00000000bc30783b */ /* 0x000f280000000200 */
[----:B------:R-:W4:Y:S04]  /*7b40*/  LDSM.16.M88.4 R44, [R195] ;  /* 0x00000000c32c783b */ /* 0x000f280000000200 */
[----:B------:R-:W4:Y:S04]  /*7b50*/  LDSM.16.M88.4 R32, [R194] ;  /* 0x00000000c220783b */ /* 0x000f280000000200 */
[----:B------:R-:W4:Y:S01]  /*7b60*/  LDSM.16.M88.4 R28, [R193] ;  /* 0x00000000c11c783b */ /* 0x000f220000000200 */
[C---:B-1----:R-:W-:Y:S03]  /*7b70*/  HMMA.16816.F32 R120, R8.reuse, R64, RZ ;  /* 0x000000400878723c */ /* 0x042fe600000018ff */
[----:B------:R-:W1:Y:S03]  /*7b80*/  LDSM.16.M88.4 R12, [R186] ;  /* 0x00000000ba0c783b */ /* 0x000e660000000200 */
[----:B------:R-:W-:Y:S01]  /*7b90*/  HMMA.16816.F32 R116, R8, R66, RZ ;  /* 0x000000420874723c */ /* 0x000fe200000018ff */
[----:B------:R-:W1:Y:S01]  /*7ba0*/  LDSM.16.M88.4 R16, [R187] ;  /* 0x00000000bb10783b */ /* 0x000e620000000200 */
[----:B-----5:R-:W-:-:S02]  /*7bb0*/  IMAD.MOV.U32 R222, RZ, RZ, R231 ;  /* 0x000000ffffde7224 */ /* 0x020fc400078e00e7 */
[----:B------:R-:W-:Y:S01]  /*7bc0*/  VIADD R2, R252, 0xfffffffe ;  /* 0xfffffffefc027836 */ /* 0x000fe20000000000 */
[----:B------:R-:W0:Y:S01]  /*7bd0*/  LDGDEPBAR ;  /* 0x00000000000079af */ /* 0x000e220000000000 */
        /* <DEDUP_REMOVED lines=9> */
[C---:B--2---:R-:W-:Y:S06]  /*7c70*/  HMMA.16816.F32 R172, R8.reuse, R72, RZ ;  /* 0x0000004808ac723c */ /* 0x044fec00000018ff */
[C---:B------:R-:W-:Y:S06]  /*7c80*/  HMMA.16816.F32 R168, R8.reuse, R74, RZ ;  /* 0x0000004a08a8723c */ /* 0x040fec00000018ff */
[C---:B---3--:R-:W-:Y:S06]  /*7c90*/  HMMA.16816.F32 R128, R8.reuse, R68, RZ ;  /* 0x000000440880723c */ /* 0x048fec00000018ff */
[C---:B------:R-:W-:Y:S06]  /*7ca0*/  HMMA.16816.F32 R124, R8.reuse, R70, RZ ;  /* 0x00000046087c723c */ /* 0x040fec00000018ff */
[----:B------:R-:W-:Y:S06]  /*7cb0*/  HMMA.16816.F32 R92, R8, R54, RZ ;  /* 0x00000036085c723c */ /* 0x000fec00000018ff */
[----:B----4-:R-:W-:Y:S01]  /*7cc0*/  HMMA.16816.F32 R248, R4, R24, R120 ;  /* 0x0000001804f8723c */ /* 0x010fe20000001878 */
[C---:B------:R-:W-:Y:S01]  /*7cd0*/  IMAD R0, R2.reuse, 0x80, R223 ;  /* 0x0000008002007824 */ /* 0x040fe200078e02df */
[----:B------:R-:W-:Y:S01]  /*7ce0*/  ISETP.GT.AND P0, PT, R2, R222, PT ;  /* 0x000000de0200720c */ /* 0x000fe20003f04270 */
[----:B------:R-:W-:-:S04]  /*7cf0*/  DEPBAR.LE SB0, 0x0 ;  /* 0x000080000000791a */ /* 0x000fc80000000000 */
        /* <DEDUP_REMOVED lines=15> */
[----:B------:R-:W-:Y:S04]  /*7df0*/  STL.64 [R1], R120 ;  /* 0x0000007801007387 */ /* 0x000fe80000100a00 */
[----:B------:R-:W-:Y:S01]  /*7e00*/  STL.64 [R1+0x8], R122 ;  /* 0x0000087a01007387 */ /* 0x000fe20000100a00 */
[C---:B-1----:R-:W-:Y:S03]  /*7e10*/  HMMA.16816.F32 R8, R12.reuse, R80, RZ ;  /* 0x000000500c08723c */ /* 0x042fe600000018ff */
[----:B------:R-:W-:Y:S04]  /*7e20*/  STL.64 [R1+0x20], R116 ;  /* 0x0000207401007387 */ /* 0x000fe80000100a00 */
[----:B------:R-:W-:Y:S04]  /*7e30*/  STL.64 [R1+0x28], R118 ;  /* 0x0000287601007387 */ /* 0x000fe80000100a00 */
[----:B------:R-:W-:Y:S04]  /*7e40*/  STL.64 [R1+0x30], R112 ;  /* 0x0000307001007387 */ /* 0x000fe80000100a00 */
[----:B------:R-:W-:Y:S04]  /*7e50*/  STL.64 [R1+0x38], R114 ;  /* 0x0000387201007387 */ /* 0x000fe80000100a00 */
[----:B------:R-:W-:Y:S04]  /*7e60*/  STL.64 [R1+0x40], R108 ;  /* 0x0000406c01007387 */ /* 0x000fe80000100a00 */
[----:B------:R1:W-:Y:S04]  /*7e70*/  STL.64 [R1+0x48], R110 ;  /* 0x0000486e01007387 */ /* 0x0003e80000100a00 */
[----:B------:R-:W-:Y:S04]  /*7e80*/  STL.64 [R1+0xb0], R104 ;  /* 0x0000b06801007387 */ /* 0x000fe80000100a00 */
[----:B------:R2:W-:Y:S04]  /*7e90*/  STL.64 [R1+0xb8], R106 ;  /* 0x0000b86a01007387 */ /* 0x0005e80000100a00 */
[----:B------:R-:W-:Y:S04]  /*7ea0*/  STL.64 [R1+0x50], R96 ;  /* 0x0000506001007387 */ /* 0x000fe80000100a00 */
[----:B------:R-:W-:Y:S04]  /*7eb0*/  STL.64 [R1+0x58], R98 ;  /* 0x0000586201007387 */ /* 0x000fe80000100a00 */
[----:B------:R-:W-:Y:S01]  /*7ec0*/  STL.64 [R1+0xa0], R4 ;  /* 0x0000a00401007387 */ /* 0x000fe20000100a00 */
[C---:B-1----:R-:W-:Y:S03]  /*7ed0*/  HMMA.16816.F32 R108, R12.reuse, R82, RZ ;  /* 0x000000520c6c723c */ /* 0x042fe600000018ff */
[----:B------:R1:W-:Y:S03]  /*7ee0*/  STL.64 [R1+0xa8], R6 ;  /* 0x0000a80601007387 */ /* 0x0003e60000100a00 */
[C---:B--2---:R-:W-:Y:S06]  /*7ef0*/  HMMA.16816.F32 R104, R12.reuse, R76, RZ ;  /* 0x0000004c0c68723c */ /* 0x044fec00000018ff */
[C---:B------:R-:W-:Y:S06]  /*7f00*/  HMMA.16816.F32 R100, R12.reuse, R78, RZ ;  /* 0x0000004e0c64723c */ /* 0x040fec00000018ff */
[C---:B-1----:R-:W-:Y:S06]  /*7f10*/  HMMA.16816.F32 R4, R12.reuse, R52, RZ ;  /* 0x000000340c04723c */ /* 0x042fec00000018ff */
[C---:B------:R-:W-:Y:S06]  /*7f20*/  HMMA.16816.F32 R96, R12.reuse, R72, RZ ;  /* 0x000000480c60723c */ /* 0x040fec00000018ff */
[C---:B------:R-:W-:Y:S06]  /*7f30*/  HMMA.16816.F32 R92, R12.reuse, R74, RZ ;  /* 0x0000004a0c5c723c */ /* 0x040fec00000018ff */
[C---:B------:R-:W-:Y:S06]  /*7f40*/  HMMA.16816.F32 R80, R12.reuse, R68, RZ ;  /* 0x000000440c50723c */ /* 0x040fec00000018ff */
[----:B------:R-:W-:Y:S06]  /*7f50*/  HMMA.16816.F32 R76, R12, R70, RZ ;  /* 0x000000460c4c723c */ /* 0x000fec00000018ff */
[----:B------:R-:W-:Y:S06]  /*7f60*/  HMMA.16816.F32 R204, R16, R48, R8 ;  /* 0x0000003010cc723c */ /* 0x000fec0000001808 */
[C---:B------:R-:W-:Y:S06]  /*7f70*/  HMMA.16816.F32 R72, R12.reuse, R64, RZ ;  /* 0x000000400c48723c */ /* 0x040fec00000018ff */
[C---:B------:R-:W-:Y:S06]  /*7f80*/  HMMA.16816.F32 R68, R12.reuse, R66, RZ ;  /* 0x000000420c44723c */ /* 0x040fec00000018ff */
[C---:B------:R-:W-:Y:S06]  /*7f90*/  HMMA.16816.F32 R64, R12.reuse, R60, RZ ;  /* 0x0000003c0c40723c */ /* 0x040fec00000018ff */
[C---:B------:R-:W-:Y:S06]  /*7fa0*/  HMMA.16816.F32 R8, R12.reuse, R56, RZ ;  /* 0x000000380c08723c */ /* 0x040fec00000018ff */
[C---:B------:R-:W-:Y:S06]  /*7fb0*/  HMMA.16816.F32 R60, R12.reuse, R62, RZ ;  /* 0x0000003e0c3c723c */ /* 0x040fec00000018ff */
[C---:B------:R-:W-:Y:S06]  /*7fc0*/  HMMA.16816.F32 R56, R12.reuse, R58, RZ ;  /* 0x0000003a0c38723c */ /* 0x040fec00000018ff */
[----:B------:R-:W-:Y:S06]  /*7fd0*/  HMMA.16816.F32 R12, R12, R54, RZ ;  /* 0x000000360c0c723c */ /* 0x000fec00000018ff */
[----:B------:R-:W-:Y:S01]  /*7fe0*/  HMMA.16816.F32 R180, R16, R50, R108 ;  /* 0x0000003210b4723c */ /* 0x000fe2000000186c */
[----:B------:R-:W-:-:S05]  /*7ff0*/  ISETP.GE.AND P1, PT, R0, R203, PT ;  /* 0x000000cb0000720c */ /* 0x000fca0003f26270 */
[----:B------:R-:W-:Y:S01]  /*8000*/  HMMA.16816.F32 R172, R16, R88, R4 ;  /* 0x0000005810ac723c */ /* 0x000fe20000001804 */
[C---:B------:R-:W-:Y:S01]  /*8010*/  VIADD R3, R0.reuse, 0x8 ;  /* 0x0000000800037836 */ /* 0x040fe20000000000 */
[----:B------:R-:W-:-:S04]  /*8020*/  ISETP.LT.OR P1, PT, R0, R199, P1 ;  /* 0x000000c70000720c */ /* 0x000fc80000f21670 */
[----:B------:R-:W-:Y:S01]  /*8030*/  HMMA.16816.F32 R176, R16, R44, R104 ;  /* 0x0000002c10b0723c */ /* 0x000fe20000001868 */
[C---:B------:R-:W-:Y:S01]  /*8040*/  VIADD R4, R0.reuse, 0x1 ;  /* 0x0000000100047836 */ /* 0x040fe20000000000 */
[----:B------:R-:W-:Y:S01]  /*8050*/  ISETP.GE.AND P5, PT, R3, R203, PT ;  /* 0x000000cb0300720c */ /* 0x000fe20003fa6270 */
[----:B------:R-:W-:-:S03]  /*8060*/  VIADD R2, R0, 0x9 ;  /* 0x0000000900027836 */ /* 0x000fc60000000000 */
[----:B------:R-:W-:Y:S01]  /*8070*/  ISETP.GE.AND P6, PT, R4, R203, PT ;  /* 0x000000cb0400720c */ /* 0x000fe20003fc6270 */
[----:B------:R-:W-:Y:S01]  /*8080*/  HMMA.16816.F32 R168, R16, R46, R100 ;  /* 0x0000002e10a8723c */ /* 0x000fe20000001864 */
[----:B------:R-:W-:Y:S02]  /*8090*/  FSEL R42, R204, -INF , !P1 ;  /* 0xff800000cc2a7808 */ /* 0x000fe40004800000 */
[----:B------:R-:W-:-:S03]  /*80a0*/  ISETP.LT.OR P6, PT, R4, R199, P6 ;  /* 0x000000c70400720c */ /* 0x000fc600037c1670 */
[C---:B------:R-:W-:Y:S01]  /*80b0*/  HMMA.16816.F32 R124, R16.reuse, R84, R8 ;  /* 0x00000054107c723c */ /* 0x040fe20000001808 */
[----:B------:R-:W-:Y:S02]  /*80c0*/  ISETP.GE.AND P4, PT, R2, R203, PT ;  /* 0x000000cb0200720c */ /* 0x000fe40003f86270 */
[-C--:B------:R-:W-:Y:S02]  /*80d0*/  ISETP.LT.OR P5, PT, R3, R199.reuse, P5 ;  /* 0x000000c70300720c */ /* 0x080fe40002fa1670 */
[----:B------:R-:W-:Y:S01]  /*80e0*/  FSEL R44, R205, -INF , !P6 ;  /* 0xff800000cd2c7808 */ /* 0x000fe20007000000 */
[----:B------:R-:W-:Y:S01]  /*80f0*/  HMMA.16816.F32 R112, R16, R90, R12 ;  /* 0x0000005a1070723c */ /* 0x000fe2000000180c */
[----:B------:R-:W-:Y:S01]  /*8100*/  VIADD R11, R0, 0x10 ;  /* 0x00000010000b7836 */ /* 0x000fe20000000000 */
[----:B------:R-:W-:Y:S01]  /*8110*/  ISETP.LT.OR P4, PT, R2, R199, P4 ;  /* 0x000000c70200720c */ /* 0x000fe20002781670 */
[----:B------:R-:W-:-:S04]  /*8120*/  VIADD R10, R0, 0x11 ;  /* 0x00000011000a7836 */ /* 0x000fc80000000000 */
[----:B------:R-:W-:Y:S01]  /*8130*/  FMNMX.FTZ R12, R41, R42, !PT ;  /* 0x0000002a290c7209 */ /* 0x000fe20007810000 */
[----:B------:R-:W-:Y:S01]  /*8140*/  HMMA.16816.F32 R128, R16, R32, R96 ;  /* 0x000000201080723c */ /* 0x000fe20000001860 */
[CC--:B------:R-:W-:Y:S02]  /*8150*/  ISETP.GE.AND P3, PT, R11.reuse, R203.reuse, PT ;  /* 0x000000cb0b00720c */ /* 0x0c0fe40003f66270 */
[----:B------:R-:W-:Y:S02]  /*8160*/  FSEL R45, R180, -INF , !P5 ;  /* 0xff800000b42d7808 */ /* 0x000fe40006800000 */
[----:B------:R-:W-:Y:S01]  /*8170*/  FMNMX.FTZ R12, R44, R12, !PT ;  /* 0x0000000c2c0c7209 */ /* 0x000fe20007810000 */
[----:B------:R-:W-:Y:S01]  /*8180*/  VIADD R9, R0, 0x18 ;  /* 0x0000001800097836 */ /* 0x000fe20000000000 */
[----:B------:R-:W-:Y:S02]  /*8190*/  ISETP.GE.AND P2, PT, R10, R203, PT ;  /* 0x000000cb0a00720c */ /* 0x000fe40003f46270 */
[----:B------:R-:W-:-:S02]  /*81a0*/  ISETP.LT.OR P3, PT, R11, R199, P3 ;  /* 0x000000c70b00720c */ /* 0x000fc40001f61670 */
[----:B------:R-:W-:Y:S02]  /*81b0*/  FSEL R46, R181, -INF , !P4 ;  /* 0xff800000b52e7808 */ /* 0x000fe40006000000 */
[----:B------:R-:W-:Y:S01]  /*81c0*/  FMNMX.FTZ R12, R45, R12, !PT ;  /* 0x0000000c2d0c7209 */ /* 0x000fe20007810000 */
[----:B------:R-:W-:Y:S01]  /*81d0*/  VIADD R8, R0, 0x19 ;  /* 0x0000001900087836 */ /* 0x000fe20000000000 */
[----:B------:R-:W-:Y:S01]  /*81e0*/  HMMA.16816.F32 R120, R16, R34, R92 ;  /* 0x000000221078723c */ /* 0x000fe2000000185c */
[----:B------:R-:W-:Y:S02]  /*81f0*/  ISETP.GE.AND P1, PT, R9, R203, PT ;  /* 0x000000cb0900720c */ /* 0x000fe40003f26270 */
[----:B------:R-:W-:Y:S02]  /*8200*/  ISETP.LT.OR P2, PT, R10, R199, P2 ;  /* 0x000000c70a00720c */ /* 0x000fe40001741670 */
[----:B------:R-:W-:Y:S02]  /*8210*/  FSEL R47, R176, -INF , !P3 ;  /* 0xff800000b02f7808 */ /* 0x000fe40005800000 */
[----:B------:R-:W-:Y:S01]  /*8220*/  FMNMX.FTZ R12, R46, R12, !PT ;  /* 0x0000000c2e0c7209 */ /* 0x000fe20007810000 */
[----:B------:R-:W-:Y:S01]  /*8230*/  VIADD R7, R0, 0x20 ;  /* 0x0000002000077836 */ /* 0x000fe20000000000 */
[----:B------:R-:W-:-:S02]  /*8240*/  ISETP.GE.AND P6, PT, R8, R203, PT ;  /* 0x000000cb0800720c */ /* 0x000fc40003fc6270 */
[----:B------:R-:W-:Y:S02]  /*8250*/  ISETP.LT.OR P1, PT, R9, R199, P1 ;  /* 0x000000c70900720c */ /* 0x000fe40000f21670 */
[----:B------:R-:W-:Y:S02]  /*8260*/  FSEL R48, R177, -INF , !P2 ;  /* 0xff800000b1307808 */ /* 0x000fe40005000000 */
[----:B------:R-:W-:Y:S01]  /*8270*/  FMNMX.FTZ R12, R47, R12, !PT ;  /* 0x0000000c2f0c7209 */ /* 0x000fe20007810000 */
[----:B------:R-:W-:Y:S01]  /*8280*/  VIADD R6, R0, 0x21 ;  /* 0x0000002100067836 */ /* 0x000fe20000000000 */
[----:B------:R-:W-:Y:S01]  /*8290*/  HMMA.16816.F32 R80, R16, R28, R80 ;  /* 0x0000001c1050723c */ /* 0x000fe20000001850 */
[----:B------:R-:W-:Y:S02]  /*82a0*/  ISETP.GE.AND P5, PT, R7, R203, PT ;  /* 0x000000cb0700720c */ /* 0x000fe40003fa6270 */
[----:B------:R-:W-:Y:S02]  /*82b0*/  ISETP.LT.OR P6, PT, R8, R199, P6 ;  /* 0x000000c70800720c */ /* 0x000fe400037c1670 */
[----:B------:R-:W-:-:S02]  /*82c0*/  FSEL R49, R168, -INF , !P1 ;  /* 0xff800000a8317808 */ /* 0x000fc40004800000 */
[----:B------:R-:W-:Y:S01]  /*82d0*/  FMNMX.FTZ R12, R48, R12, !PT ;  /* 0x0000000c300c7209 */ /* 0x000fe20007810000 */
[----:B------:R-:W-:Y:S01]  /*82e0*/  VIADD R5, R0, 0x28 ;  /* 0x0000002800057836 */ /* 0x000fe20000000000 */
[----:B------:R-:W-:Y:S02]  /*82f0*/  ISETP.GE.AND P4, PT, R6, R203, PT ;  /* 0x000000cb0600720c */ /* 0x000fe40003f86270 */
[----:B------:R-:W-:Y:S02]  /*8300*/  ISETP.LT.OR P5, PT, R7, R199, P5 ;  /* 0x000000c70700720c */ /* 0x000fe40002fa1670 */
[----:B------:R-:W-:Y:S02]  /*8310*/  FSEL R50, R169, -INF , !P6 ;  /* 0xff800000a9327808 */ /* 0x000fe40007000000 */
[----:B------:R-:W-:Y:S01]  /*8320*/  FMNMX.FTZ R12, R49, R12, !PT ;  /* 0x0000000c310c7209 */ /* 0x000fe20007810000 */
[----:B------:R-:W-:Y:S01]  /*8330*/  VIADD R28, R0, 0x29 ;  /* 0x00000029001c7836 */ /* 0x000fe20000000000 */
[----:B------:R-:W-:Y:S01]  /*8340*/  HMMA.16816.F32 R104, R16, R30, R76 ;  /* 0x0000001e1068723c */ /* 0x000fe2000000184c */
[----:B------:R-:W-:-:S02]  /*8350*/  ISETP.GE.AND P3, PT, R5, R203, PT ;  /* 0x000000cb0500720c */ /* 0x000fc40003f66270 */
[----:B------:R-:W-:Y:S02]  /*8360*/  ISETP.LT.OR P4, PT, R6, R199, P4 ;  /* 0x000000c70600720c */ /* 0x000fe40002781670 */
[----:B------:R-:W-:Y:S02]  /*8370*/  FSEL R51, R128, -INF , !P5 ;  /* 0xff80000080337808 */ /* 0x000fe40006800000 */
[----:B------:R-:W-:Y:S01]  /*8380*/  FMNMX.FTZ R12, R50, R12, !PT ;  /* 0x0000000c320c7209 */ /* 0x000fe20007810000 */
[----:B------:R-:W-:Y:S01]  /*8390*/  HMMA.16816.F32 R92, R16, R26, R68 ;  /* 0x0000001a105c723c */ /* 0x000fe20000001844 */
[----:B------:R-:W-:Y:S02]  /*83a0*/  ISETP.GE.AND P2, PT, R28, R203, PT ;  /* 0x000000cb1c00720c */ /* 0x000fe40003f46270 */
[----:B------:R-:W-:Y:S02]  /*83b0*/  ISETP.LT.OR P3, PT, R5, R199, P3 ;  /* 0x000000c70500720c */ /* 0x000fe40001f61670 */
[----:B------:R-:W-:-:S02]  /*83c0*/  FSEL R52, R129, -INF , !P4 ;  /* 0xff80000081347808 */ /* 0x000fc40006000000 */
[C---:B------:R-:W-:Y:S01]  /*83d0*/  VIADD R27, R0.reuse, 0x30 ;  /* 0x00000030001b7836 */ /* 0x040fe20000000000 */
[----:B------:R-:W-:Y:S01]  /*83e0*/  FMNMX.FTZ R12, R51, R12, !PT ;  /* 0x0000000c330c7209 */ /* 0x000fe20007810000 */
[----:B------:R-:W-:Y:S01]  /*83f0*/  VIADD R26, R0, 0x31 ;  /* 0x00000031001a7836 */ /* 0x000fe20000000000 */
[----:B------:R-:W-:Y:S01]  /*8400*/  HMMA.16816.F32 R96, R16, R24, R72 ;  /* 0x000000181060723c */ /* 0x000fe20000001848 */
[----:B------:R-:W-:Y:S02]  /*8410*/  ISETP.LT.OR P2, PT, R28, R199, P2 ;  /* 0x000000c71c00720c */ /* 0x000fe40001741670 */
[-C--:B------:R-:W-:Y:S02]  /*8420*/  ISETP.GE.AND P1, PT, R27, R203.reuse, PT ;  /* 0x000000cb1b00720c */ /* 0x080fe40003f26270 */
        /* <DEDUP_REMOVED lines=8> */
[----:B------:R-:W-:Y:S02]  /*84b0*/  ISETP.GE.AND P5, PT, R25, R203, PT ;  /* 0x000000cb1900720c */ /* 0x000fe40003fa6270 */
[----:B------:R-:W-:Y:S02]  /*84c0*/  ISETP.LT.OR P6, PT, R26, R199, P6 ;  /* 0x000000c71a00720c */ /* 0x000fe400037c1670 */
[----:B------:R-:W-:-:S02]  /*84d0*/  FSEL R55, R80, -INF , !P1 ;  /* 0xff80000050377808 */ /* 0x000fc40004800000 */
[----:B------:R-:W-:Y:S01]  /*84e0*/  FMNMX.FTZ R12, R54, R12, !PT ;  /* 0x0000000c360c7209 */ /* 0x000fe20007810000 */
[C---:B------:R-:W-:Y:S01]  /*84f0*/  HMMA.16816.F32 R116, R16.reuse, R22, R60 ;  /* 0x000000161074723c */ /* 0x040fe2000000183c */
[----:B------:R-:W-:Y:S02]  /*8500*/  ISETP.GE.AND P4, PT, R24, R203, PT ;  /* 0x000000cb1800720c */ /* 0x000fe40003f86270 */
[-C--:B------:R-:W-:Y:S02]  /*8510*/  ISETP.LT.OR P5, PT, R25, R199.reuse, P5 ;  /* 0x000000c71900720c */ /* 0x080fe40002fa1670 */
[----:B------:R-:W-:Y:S01]  /*8520*/  FMNMX.FTZ R12, R55, R12, !PT ;  /* 0x0000000c370c7209 */ /* 0x000fe20007810000 */
[----:B------:R-:W-:Y:S01]  /*8530*/  HMMA.16816.F32 R100, R16, R86, R56 ;  /* 0x000000561064723c */ /* 0x000fe20000001838 */
[----:B------:R-:W-:Y:S01]  /*8540*/  VIADD R23, R0, 0x40 ;  /* 0x0000004000177836 */ /* 0x000fe20000000000 */
[----:B------:R-:W-:Y:S01]  /*8550*/  ISETP.LT.OR P4, PT, R24, R199, P4 ;  /* 0x000000c71800720c */ /* 0x000fe20002781670 */
[----:B------:R-:W-:-:S04]  /*8560*/  VIADD R22, R0, 0x41 ;  /* 0x0000004100167836 */ /* 0x000fc80000000000 */
[----:B------:R-:W-:Y:S01]  /*8570*/  FSEL R57, R81, -INF , !P6 ;  /* 0xff80000051397808 */ /* 0x000fe20007000000 */
[----:B------:R-:W-:Y:S01]  /*8580*/  HMMA.16816.F32 R108, R16, R20, R64 ;  /* 0x00000014106c723c */ /* 0x000fe20000001840 */
[-C--:B------:R-:W-:Y:S02]  /*8590*/  ISETP.GE.AND P3, PT, R23, R203.reuse, PT ;  /* 0x000000cb1700720c */ /* 0x080fe40003f66270 */
[----:B------:R-:W-:Y:S02]  /*85a0*/  FSEL R58, R104, -INF , !P5 ;  /* 0xff800000683a7808 */ /* 0x000fe40006800000 */
[----:B------:R-:W-:Y:S02]  /*85b0*/  FMNMX.FTZ R12, R57, R12, !PT ;  /* 0x0000000c390c7209 */ /* 0x000fe40007810000 */
[----:B------:R-:W-:Y:S01]  /*85c0*/  VIADD R21, R0, 0x48 ;  /* 0x0000004800157836 */ /* 0x000fe20000000000 */
[----:B------:R-:W-:Y:S02]  /*85d0*/  ISETP.GE.AND P2, PT, R22, R203, PT ;  /* 0x000000cb1600720c */ /* 0x000fe40003f46270 */
[----:B------:R-:W-:-:S02]  /*85e0*/  ISETP.LT.OR P3, PT, R23, R199, P3 ;  /* 0x000000c71700720c */ /* 0x000fc40001f61670 */
[----:B------:R-:W-:Y:S02]  /*85f0*/  FSEL R59, R105, -INF , !P4 ;  /* 0xff800000693b7808 */ /* 0x000fe40006000000 */
[----:B------:R-:W-:Y:S01]  /*8600*/  FMNMX.FTZ R12, R58, R12, !PT ;  /* 0x0000000c3a0c7209 */ /* 0x000fe20007810000 */
[----:B------:R-:W-:Y:S01]  /*8610*/  VIADD R20, R0, 0x49 ;  /* 0x0000004900147836 */ /* 0x000fe20000000000 */
[----:B------:R-:W-:Y:S02]  /*8620*/  ISETP.GE.AND P1, PT, R21, R203, PT ;  /* 0x000000cb1500720c */ /* 0x000fe40003f26270 */
[----:B------:R-:W-:Y:S02]  /*8630*/  FSEL R61, R96, -INF , !P3 ;  /* 0xff800000603d7808 */ /* 0x000fe40005800000 */
[----:B------:R-:W-:Y:S02]  /*8640*/  ISETP.LT.OR P2, PT, R22, R199, P2 ;  /* 0x000000c71600720c */ /* 0x000fe40001741670 */
[----:B------:R-:W-:Y:S01]  /*8650*/  FMNMX.FTZ R12, R59, R12, !PT ;  /* 0x0000000c3b0c7209 */ /* 0x000fe20007810000 */
[----:B------:R-:W-:Y:S01]  /*8660*/  VIADD R19, R0, 0x50 ;  /* 0x0000005000137836 */ /* 0x000fe20000000000 */
[----:B------:R-:W-:-:S02]  /*8670*/  ISETP.GE.AND P6, PT, R20, R203, PT ;  /* 0x000000cb1400720c */ /* 0x000fc40003fc6270 */
[----:B------:R-:W-:Y:S02]  /*8680*/  FSEL R62, R97, -INF , !P2 ;  /* 0xff800000613e7808 */ /* 0x000fe40005000000 */
[----:B------:R-:W-:Y:S02]  /*8690*/  ISETP.LT.OR P1, PT, R21, R199, P1 ;  /* 0x000000c71500720c */ /* 0x000fe40000f21670 */
[----:B------:R-:W-:Y:S01]  /*86a0*/  FMNMX.FTZ R12, R61, R12, !PT ;  /* 0x0000000c3d0c7209 */ /* 0x000fe20007810000 */
[----:B------:R-:W-:Y:S01]  /*86b0*/  VIADD R18, R0, 0x51 ;  /* 0x0000005100127836 */ /* 0x000fe20000000000 */
[----:B------:R-:W-:Y:S02]  /*86c0*/  ISETP.GE.AND P5, PT, R19, R203, PT ;  /* 0x000000cb1300720c */ /* 0x000fe40003fa6270 */
[----:B------:R-:W-:Y:S02]  /*86d0*/  FSEL R63, R92, -INF , !P1 ;  /* 0xff8000005c3f7808 */ /* 0x000fe40004800000 */
[----:B------:R-:W-:-:S02]  /*86e0*/  ISETP.LT.OR P6, PT, R20, R199, P6 ;  /* 0x000000c71400720c */ /* 0x000fc400037c1670 */
[----:B------:R-:W-:Y:S01]  /*86f0*/  FMNMX.FTZ R29, R62, R12, !PT ;  /* 0x0000000c3e1d7209 */ /* 0x000fe20007810000 */
[----:B------:R-:W-:Y:S01]  /*8700*/  VIADD R17, R0, 0x58 ;  /* 0x0000005800117836 */ /* 0x000fe20000000000 */
        /* <DEDUP_REMOVED lines=26> */
[----:B------:R-:W-:Y:S02]  /*88b0*/  ISETP.LT.OR P6, PT, R14, R199, P6 ;  /* 0x000000c70e00720c */ /* 0x000fe400037c1670 */
[----:B------:R-:W-:-:S02]  /*88c0*/  FSEL R68, R124, -INF , !P1 ;  /* 0xff8000007c447808 */ /* 0x000fc40004800000 */
[----:B------:R-:W-:Y:S01]  /*88d0*/  FMNMX.FTZ R29, R71, R29, !PT ;  /* 0x0000001d471d7209 */ /* 0x000fe20007810000 */
[----:B------:R-:W-:Y:S01]  /*88e0*/  VIADD R32, R0, 0x70 ;  /* 0x0000007000207836 */ /* 0x000fe20000000000 */
[----:B------:R-:W-:Y:S01]  /*88f0*/  BAR.SYNC.DEFER_BLOCKING 0x0 ;  /* 0x0000000000007b1d */ /* 0x000fe20000010000 */
        /* <DEDUP_REMOVED lines=18> */
[----:B------:R-:W-:Y:S02]  /*8a20*/  FMNMX.FTZ R33, R72, R33, !PT ;  /* 0x0000002148217209 */ /* 0x000fe40007810000 */
[----:B------:R-:W-:-:S02]  /*8a30*/  ISETP.GE.AND P3, PT, R29, R203, PT ;  /* 0x000000cb1d00720c */ /* 0x000fc40003f66270 */
[----:B------:R-:W-:Y:S02]  /*8a40*/  ISETP.LT.OR P1, PT, R30, R199, P1 ;  /* 0x000000c71e00720c */ /* 0x000fe40000f21670 */
[----:B------:R-:W-:Y:S02]  /*8a50*/  FSEL R76, R173, -INF , !P2 ;  /* 0xff800000ad4c7808 */ /* 0x000fe40005000000 */
[----:B------:R-:W-:Y:S02]  /*8a60*/  FMNMX.FTZ R33, R77, R33, !PT ;  /* 0x000000214d217209 */ /* 0x000fe40007810000 */
[----:B------:R-:W-:Y:S02]  /*8a70*/  ISETP.LT.OR P3, PT, R29, R199, P3 ;  /* 0x000000c71d00720c */ /* 0x000fe40001f61670 */
[----:B------:R-:W-:Y:S02]  /*8a80*/  FSEL R75, R112, -INF , !P1 ;  /* 0xff800000704b7808 */ /* 0x000fe40004800000 */
[----:B------:R-:W-:-:S02]  /*8a90*/  FMNMX.FTZ R33, R76, R33, !PT ;  /* 0x000000214c217209 */ /* 0x000fc40007810000 */
[----:B------:R-:W-:Y:S02]  /*8aa0*/  FSEL R74, R113, -INF , !P3 ;  /* 0xff800000714a7808 */ /* 0x000fe40005800000 */
[----:B------:R-:W-:-:S04]  /*8ab0*/  FMNMX.FTZ R33, R75, R33, !PT ;  /* 0x000000214b217209 */ /* 0x000fc80007810000 */
[----:B------:R-:W-:Y:S01]  /*8ac0*/  FMNMX.FTZ R43, R74, R33, !PT ;  /* 0x000000214a2b7209 */ /* 0x000fe20007810000 */
[----:B------:R-:W-:Y:S06]  /*8ad0*/  @!P0 BRA `(.L_x_186) ;  /* 0x0000000000748947 */ /* 0x000fec0003800000 */
[----:B------:R-:W2:Y:S04]  /*8ae0*/  LDL.64 R214, [R1+0x98] ;  /* 0x0000980001d67983 */ /* 0x000ea80000100a00 */
[----:B------:R-:W3:Y:S01]  /*8af0*/  LDL.64 R222, [R1+0x88] ;  /* 0x0000880001de7983 */ /* 0x000ee20000100a00 */
[----:B------:R-:W-:Y:S01]  /*8b00*/  VIADD R34, R252, 0xfffffffd ;  /* 0xfffffffdfc227836 */ /* 0x000fe20000000000 */
[----:B------:R-:W-:Y:S01]  /*8b10*/  ULDC.64 UR4, c[0x0][0x218] ;  /* 0x0000860000047ab9 */ /* 0x000fe20000000a00 */
[----:B------:R-:W-:-:S03]  /*8b20*/  IMAD.SHL.U32 R36, R132, 0x40, RZ ;  /* 0x0000004084247824 */ /* 0x000fc600078e00ff */
[----:B------:R-:W-:-:S05]  /*8b30*/  SHF.R.S32.HI R33, RZ, 0x1f, R34 ;  /* 0x0000001fff217819 */ /* 0x000fca0000011422 */
[----:B------:R-:W-:-:S04]  /*8b40*/  IMAD R33, R33, R132, RZ ;  /* 0x0000008421217224 */ /* 0x000fc800078e02ff */
[C---:B------:R-:W-:Y:S02]  /*8b50*/  IMAD R33, R34.reuse, R133, R33 ;  /* 0x0000008522217224 */ /* 0x040fe400078e0221 */
[----:B------:R-:W-:-:S04]  /*8b60*/  IMAD.WIDE.U32 R34, R34, R132, RZ ;  /* 0x0000008422227225 */ /* 0x000fc800078e00ff */
[----:B------:R-:W-:Y:S01]  /*8b70*/  IMAD.IADD R35, R35, 0x1, R33 ;  /* 0x0000000123237824 */ /* 0x000fe200078e0221 */
[----:B--2---:R-:W-:-:S04]  /*8b80*/  LEA R33, P0, R34, R214, 0x7 ;  /* 0x000000d622217211 */ /* 0x004fc800078038ff */
[----:B---3--:R-:W-:Y:S02]  /*8b90*/  LEA.HI.X R35, R34, R223, R35, 0x7, P0 ;  /* 0x000000df22237211 */ /* 0x008fe400000f3c23 */
[----:B------:R-:W-:-:S04]  /*8ba0*/  LEA R34, P0, R33, UR4, 0x1 ;  /* 0x0000000421227c11 */ /* 0x000fc8000f8008ff */
[----:B------:R-:W-:Y:S02]  /*8bb0*/  LEA.HI.X R35, R33, UR5, R35, 0x1, P0 ;  /* 0x0000000521237c11 */ /* 0x000fe400080f0c23 */
[----:B------:R-:W-:-:S03]  /*8bc0*/  SHF.L.U64.HI R33, R132, 0x6, R133 ;  /* 0x0000000684217819 */ /* 0x000fc60000010285 */
[----:B------:R-:W-:Y:S01]  /*8bd0*/  @!PT LDS RZ, [RZ] ;  /* 0x00000000fffff984 */ /* 0x000fe20000000800 */
[----:B------:R-:W-:Y:S01]  /*8be0*/  @!PT LDS RZ, [RZ] ;  /* 0x00000000fffff984 */ /* 0x000fe20000000800 */
[----:B------:R-:W-:Y:S01]  /*8bf0*/  @!PT LDS RZ, [RZ] ;  /* 0x00000000fffff984 */ /* 0x000fe20000000800 */
[----:B------:R1:W-:Y:S02]  /*8c00*/  LDGSTS.E.BYPASS.LTC128B.128 [R220+0x2000], desc[UR12][R34.64] ;  /* 0x0200000022dc7fae */ /* 0x0003e4000b901d4c */
[----:B-1----:R-:W-:-:S05]  /*8c10*/  IADD3 R34, P0, R34, R36, RZ ;  /* 0x0000002422227210 */ /* 0x002fca0007f1e0ff */
[----:B------:R-:W-:-:S05]  /*8c20*/  IMAD.X R35, R35, 0x1, R33, P0 ;  /* 0x0000000123237824 */ /* 0x000fca00000e0621 */
[----:B------:R1:W-:Y:S02]  /*8c30*/  LDGSTS.E.BYPASS.LTC128B.128 [R220+0x2800], desc[UR12][R34.64] ;  /* 0x0280000022dc7fae */ /* 0x0003e4000b901d4c */
[----:B-1----:R-:W-:-:S04]  /*8c40*/  IADD3 R34, P1, R34, R36, RZ ;  /* 0x0000002422227210 */ /* 0x002fc80007f3e0ff */
[----:B------:R-:W-:Y:S01]  /*8c50*/  IADD3 R36, P0, R34, R36, RZ ;  /* 0x0000002422247210 */ /* 0x000fe20007f1e0ff */
[----:B------:R-:W-:-:S04]  /*8c60*/  IMAD.X R35, R35, 0x1, R33, P1 ;  /* 0x0000000123237824 */ /* 0x000fc800008e0621 */
[----:B------:R-:W-:Y:S01]  /*8c70*/  IMAD.X R37, R35, 0x1, R33, P0 ;  /* 0x0000000123257824 */ /* 0x000fe200000e0621 */
[----:B------:R1:W-:Y:S04]  /*8c80*/  LDGSTS.E.BYPASS.LTC128B.128 [R220+0x3000], desc[UR12][R34.64] ;  /* 0x0300000022dc7fae */ /* 0x0003e8000b901d4c */
[----:B------:R1:W-:Y:S04]  /*8c90*/  LDGSTS.E.BYPASS.LTC128B.128 [R220+0x3800], desc[UR12][R36.64] ;  /* 0x0380000024dc7fae */ /* 0x0003e8000b901d4c */
[----:B------:R-:W0:Y:S02]  /*8ca0*/  LDGDEPBAR ;  /* 0x00000000000079af */ /* 0x000e240000000000 */
.L_x_186:
[----:B------:R-:W2:Y:S04]  /*8cb0*/  LDL.LU R169, [R1+0x28] ;  /* 0x0000280001a97983 */ /* 0x000ea80000300800 */
[----:B------:R-:W3:Y:S04]  /*8cc0*/  LDL.LU R129, [R1+0x40] ;  /* 0x0000400001817983 */ /* 0x000ee80000300800 */
[----:B------:R-:W4:Y:S04]  /*8cd0*/  LDL.LU R108, [R1+0x2c] ;  /* 0x00002c00016c7983 */ /* 0x000f280000300800 */
[----:B------:R-:W5:Y:S04]  /*8ce0*/  LDL.LU R124, [R1+0x24] ;  /* 0x00002400017c7983 */ /* 0x000f680000300800 */
[----:B------:R-:W2:Y:S04]  /*8cf0*/  LDL.LU R222, [R1+0x20] ;  /* 0x0000200001de7983 */ /* 0x000ea80000300800 */
[----:B------:R-:W3:Y:S04]  /*8d00*/  LDL.LU R91, [R1+0xb4] ;  /* 0x0000b400015b7983 */ /* 0x000ee80000300800 */
[----:B------:R-:W4:Y:S04]  /*8d10*/  LDL.LU R89, [R1+0xbc] ;  /* 0x0000bc0001597983 */ /* 0x000f280000300800 */
[----:B------:R-:W5:Y:S04]  /*8d20*/  LDL.LU R87, [R1+0x4] ;  /* 0x0000040001577983 */ /* 0x000f680000300800 */
[----:B------:R-:W2:Y:S04]  /*8d30*/  LDL.LU R86, [R1+0x8] ;  /* 0x0000080001567983 */ /* 0x000ea80000300800 */
[----:B------:R-:W5:Y:S04]  /*8d40*/  LDL.LU R85, [R1+0x5c] ;  /* 0x00005c0001557983 */ /* 0x000f680000300800 */
        /* <DEDUP_REMOVED lines=8> */
[----:B------:R-:W5:Y:S04]  /*8dd0*/  LDL.LU R109, [R1] ;  /* 0x00000000016d7983 */ /* 0x000f680000300800 */
        /* <DEDUP_REMOVED lines=8> */
[----:B------:R-:W5:Y:S01]  /*8e60*/  LDL.LU R79, [R1+0xac] ;  /* 0x0000ac00014f7983 */ /* 0x000f620000300800 */
[----:B------:R-:W-:-:S02]  /*8e70*/  ISETP.GE.AND P2, PT, R4, R200, PT ;  /* 0x000000c80400720c */ /* 0x000fc40003f46270 */
[C---:B------:R-:W-:Y:S01]  /*8e80*/  ISETP.GE.AND P1, PT, R0.reuse, R202, PT ;  /* 0x000000ca0000720c */ /* 0x040fe20003f26270 */
[----:B------:R-:W1:Y:S01]  /*8e90*/  SHFL.BFLY PT, R33, R43, 0x2, 0x1f ;  /* 0x0c401f002b217f89 */ /* 0x000e6200000e0000 */
[C---:B------:R-:W-:Y:S02]  /*8ea0*/  ISETP.GE.AND P3, PT, R0.reuse, R201, PT ;  /* 0x000000c90000720c */ /* 0x040fe40003f66270 */
[----:B------:R-:W-:Y:S02]  /*8eb0*/  ISETP.GE.AND P4, PT, R0, R200, PT ;  /* 0x000000c80000720c */ /* 0x000fe40003f86270 */
[----:B------:R-:W-:Y:S02]  /*8ec0*/  ISETP.LT.OR P2, PT, R4, R196, P2 ;  /* 0x000000c40400720c */ /* 0x000fe40001741670 */
[----:B------:R-:W-:Y:S02]  /*8ed0*/  ISETP.GE.AND P6, PT, R3, R202, PT ;  /* 0x000000ca0300720c */ /* 0x000fe40003fc6270 */
[----:B------:R-:W-:-:S02]  /*8ee0*/  ISETP.LT.OR P1, PT, R0, R198, P1 ;  /* 0x000000c60000720c */ /* 0x000fc40000f21670 */
[C---:B------:R-:W-:Y:S02]  /*8ef0*/  ISETP.LT.OR P3, PT, R0.reuse, R197, P3 ;  /* 0x000000c50000720c */ /* 0x040fe40001f61670 */
[----:B------:R-:W-:Y:S02]  /*8f00*/  ISETP.LT.OR P4, PT, R0, R196, P4 ;  /* 0x000000c40000720c */ /* 0x000fe40002781670 */
[C---:B------:R-:W-:Y:S02]  /*8f10*/  ISETP.GE.AND P0, PT, R4.reuse, R202, PT ;  /* 0x000000ca0400720c */ /* 0x040fe40003f06270 */
[----:B------:R-:W-:Y:S02]  /*8f20*/  ISETP.GE.AND P5, PT, R4, R201, PT ;  /* 0x000000c90400720c */ /* 0x000fe40003fa6270 */
[----:B------:R-:W-:Y:S02]  /*8f30*/  ISETP.LT.OR P6, PT, R3, R198, P6 ;  /* 0x000000c60300720c */ /* 0x000fe400037c1670 */
[----:B------:R-:W-:-:S02]  /*8f40*/  FSEL R104, R211, -INF , !P2 ;  /* 0xff800000d3687808 */ /* 0x000fc40005000000 */
[----:B------:R-:W-:Y:S02]  /*8f50*/  ISETP.GE.AND P2, PT, R11, R202, PT ;  /* 0x000000ca0b00720c */ /* 0x000fe40003f46270 */
[----:B-1----:R-:W-:Y:S02]  /*8f60*/  FMNMX.FTZ R0, R43, R33, !PT ;  /* 0x000000212b007209 */ /* 0x002fe40007810000 */
[C---:B------:R-:W-:Y:S02]  /*8f70*/  ISETP.LT.OR P0, PT, R4.reuse, R198, P0 ;  /* 0x000000c60400720c */ /* 0x040fe40000701670 */
[----:B------:R-:W-:Y:S02]  /*8f80*/  ISETP.LT.OR P5, PT, R4, R197, P5 ;  /* 0x000000c50400720c */ /* 0x000fe40002fa1670 */
[----:B------:R-:W1:Y:S01]  /*8f90*/  SHFL.BFLY PT, R4, R0, 0x1, 0x1f ;  /* 0x0c201f0000047f89 */ /* 0x000e6200000e0000 */
[----:B------:R-:W-:Y:S02]  /*8fa0*/  FSEL R34, R182, -INF , !P6 ;  /* 0xff800000b6227808 */ /* 0x000fe40007000000 */
[----:B------:R-:W-:-:S02]  /*8fb0*/  ISETP.GE.AND P6, PT, R10, R202, PT ;  /* 0x000000ca0a00720c */ /* 0x000fc40003fc6270 */
[-C--:B------:R-:W-:Y:S02]  /*8fc0*/  ISETP.LT.OR P2, PT, R11, R198.reuse, P2 ;  /* 0x000000c60b00720c */ /* 0x080fe40001741670 */
[----:B------:R-:W-:Y:S02]  /*8fd0*/  ISETP.LT.OR P6, PT, R10, R198, P6 ;  /* 0x000000c60a00720c */ /* 0x000fe400037c1670 */
[----:B------:R-:W-:Y:S02]  /*8fe0*/  FSEL R36, R178, -INF , !P2 ;  /* 0xff800000b2247808 */ /* 0x000fe40005000000 */
[C---:B------:R-:W-:Y:S02]  /*8ff0*/  ISETP.GE.AND P2, PT, R8.reuse, R202, PT ;  /* 0x000000ca0800720c */ /* 0x040fe40003f46270 */
[----:B------:R-:W-:Y:S02]  /*9000*/  FSEL R37, R179, -INF , !P6 ;  /* 0xff800000b3257808 */ /* 0x000fe40007000000 */
[----:B------:R-:W-:-:S02]  /*9010*/  ISETP.LT.OR P6, PT, R8, R198, P2 ;  /* 0x000000c60800720c */ /* 0x000fc400017c1670 */
[C---:B------:R-:W-:Y:S02]  /*9020*/  ISETP.GE.AND P2, PT, R7.reuse, R202, PT ;  /* 0x000000ca0700720c */ /* 0x040fe40003f46270 */
[----:B------:R-:W-:Y:S02]  /*9030*/  FSEL R33, R206, -INF , !P1 ;  /* 0xff800000ce217808 */ /* 0x000fe40004800000 */
[----:B------:R-:W-:Y:S02]  /*9040*/  ISETP.LT.OR P2, PT, R7, R198, P2 ;  /* 0x000000c60700720c */ /* 0x000fe40001741670 */
[----:B------:R-:W-:Y:S02]  /*9050*/  ISETP.GE.AND P1, PT, R3, R201, PT ;  /* 0x000000c90300720c */ /* 0x000fe40003f26270 */
[----:B------:R-:W-:Y:S02]  /*9060*/  FSEL R73, R130, -INF , !P2 ;  /* 0xff80000082497808 */ /* 0x000fe40005000000 */
[----:B------:R-:W-:-:S02]  /*9070*/  ISETP.GE.AND P2, PT, R27, R202, PT ;  /* 0x000000ca1b00720c */ /* 0x000fc40003f46270 */
[----:B-1----:R-:W-:Y:S02]  /*9080*/  FMNMX.FTZ R172, R0, R4, !PT ;  /* 0x0000000400ac7209 */ /* 0x002fe40007810000 */
[----:B------:R-:W-:Y:S02]  /*9090*/  ISETP.LT.OR P2, PT, R27, R198, P2 ;  /* 0x000000c61b00720c */ /* 0x000fe40001741670 */
[----:B------:R-:W-:Y:S01]  /*90a0*/  ISETP.LT.OR P1, PT, R3, R197, P1 ;  /* 0x000000c50300720c */ /* 0x000fe20000f21670 */
[----:B------:R-:W-:Y:S01]  /*90b0*/  FMUL.FTZ R0, R172, UR6 ;  /* 0x00000006ac007c20 */ /* 0x000fe20008410000 */
[----:B------:R-:W-:Y:S02]  /*90c0*/  FSEL R81, R82, -INF , !P2 ;  /* 0xff80000052517808 */ /* 0x000fe40005000000 */
[----:B------:R-:W-:Y:S02]  /*90d0*/  FSETP.NEU.FTZ.AND P2, PT, R172, -INF , PT ;  /* 0xff800000ac00780b */ /* 0x000fe40003f5d000 */
[----:B------:R-:W-:-:S02]  /*90e0*/  FSEL R96, R208, -INF , !P3 ;  /* 0xff800000d0607808 */ /* 0x000fc40005800000 */
[----:B------:R-:W-:Y:S02]  /*90f0*/  FSEL R100, R209, -INF , !P5 ;  /* 0xff800000d1647808 */ /* 0x000fe40006800000 */
[----:B------:R-:W-:Y:S02]  /*9100*/  FSEL R101, R210, -INF , !P4 ;  /* 0xff800000d2657808 */ /* 0x000fe40006000000 */
[C---:B------:R-:W-:Y:S02]  /*9110*/  ISETP.GE.AND P3, PT, R2.reuse, R202, PT ;  /* 0x000000ca0200720c */ /* 0x040fe40003f66270 */
[C---:B------:R-:W-:Y:S02]  /*9120*/  ISETP.GE.AND P5, PT, R2.reuse, R201, PT ;  /* 0x000000c90200720c */ /* 0x040fe40003fa6270 */
[----:B------:R-:W-:Y:S02]  /*9130*/  ISETP.GE.AND P4, PT, R2, R200, PT ;  /* 0x000000c80200720c */ /* 0x000fe40003f86270 */
[----:B------:R-:W-:-:S02]  /*9140*/  FSEL R0, R0, RZ, P2 ;  /* 0x000000ff00007208 */ /* 0x000fc40001000000 */
[----:B------:R-:W-:Y:S02]  /*9150*/  FSEL R97, R216, -INF , !P1 ;  /* 0xff800000d8617808 */ /* 0x000fe40004800000 */
[C---:B------:R-:W-:Y:S02]  /*9160*/  ISETP.LT.OR P3, PT, R2.reuse, R198, P3 ;  /* 0x000000c60200720c */ /* 0x040fe40001f61670 */
[C---:B------:R-:W-:Y:S02]  /*9170*/  ISETP.LT.OR P5, PT, R2.reuse, R197, P5 ;  /* 0x000000c50200720c */ /* 0x040fe40002fa1670 */
[----:B------:R-:W-:Y:S01]  /*9180*/  ISETP.LT.OR P4, PT, R2, R196, P4 ;  /* 0x000000c40200720c */ /* 0x000fe20002781670 */
[----:B------:R-:W-:Y:S01]  /*9190*/  FFMA.FTZ R2, R42, UR6, -R0 ;  /* 0x000000062a027c23 */ /* 0x000fe20008010800 */
[C---:B------:R-:W-:Y:S02]  /*91a0*/  ISETP.GE.AND P1, PT, R24.reuse, R202, PT ;  /* 0x000000ca1800720c */ /* 0x040fe40003f26270 */
[----:B------:R-:W-:Y:S01]  /*91b0*/  FSEL R43, R207, -INF , !P0 ;  /* 0xff800000cf2b7808 */ /* 0x000fe20004000000 */
[----:B------:R1:W-:Y:S01]  /*91c0*/  MUFU.EX2 R252, R2 ;  /* 0x0000000200fc7308 */ /* 0x0003e20000000800 */
[----:B------:R-:W-:-:S02]  /*91d0*/  ISETP.LT.OR P1, PT, R24, R198, P1 ;  /* 0x000000c61800720c */ /* 0x000fc40000f21670 */
[----:B------:R-:W-:Y:S02]  /*91e0*/  ISETP.GE.AND P0, PT, R3, R200, PT ;  /* 0x000000c80300720c */ /* 0x000fe40003f06270 */
[----:B------:R-:W-:Y:S02]  /*91f0*/  FSEL R35, R183, -INF , !P3 ;  /* 0xff800000b7237808 */ /* 0x000fe40005800000 */
[----:B------:R-:W-:Y:S02]  /*9200*/  ISETP.LT.OR P0, PT, R3, R196, P0 ;  /* 0x000000c40300720c */ /* 0x000fe40000701670 */
[----:B------:R-:W-:Y:S02]  /*9210*/  FMNMX.FTZ R3, R40, R33, !PT ;  /* 0x0000002128037209 */ /* 0x000fe40007810000 */
[----:B------:R-:W-:Y:S02]  /*9220*/  ISETP.GE.AND P3, PT, R9, R202, PT ;  /* 0x000000ca0900720c */ /* 0x000fe40003f66270 */
[----:B------:R-:W-:-:S02]  /*9230*/  FSEL R60, R171, -INF , !P6 ;  /* 0xff800000ab3c7808 */ /* 0x000fc40007000000 */
[----:B------:R-:W-:Y:S01]  /*9240*/  ISETP.LT.OR P3, PT, R9, R198, P3 ;  /* 0x000000c60900720c */ /* 0x000fe20001f61670 */
[----:B-1----:R-:W-:Y:S01]  /*9250*/  FFMA.FTZ R2, R44, UR6, -R0 ;  /* 0x000000062c027c23 */ /* 0x002fe20008010800 */
[CC--:B------:R-:W-:Y:S02]  /*9260*/  ISETP.GE.AND P6, PT, R5.reuse, R202.reuse, PT ;  /* 0x000000ca0500720c */ /* 0x0c0fe40003fc6270 */
[----:B------:R-:W-:Y:S01]  /*9270*/  FSEL R56, R170, -INF , !P3 ;  /* 0xff800000aa387808 */ /* 0x000fe20005800000 */
[----:B------:R1:W-:Y:S01]  /*9280*/  MUFU.EX2 R173, R2 ;  /* 0x0000000200ad7308 */ /* 0x0003e20000000800 */
[C---:B------:R-:W-:Y:S02]  /*9290*/  ISETP.GE.AND P3, PT, R6.reuse, R202, PT ;  /* 0x000000ca0600720c */ /* 0x040fe40003f66270 */
[-C--:B------:R-:W-:Y:S02]  /*92a0*/  ISETP.LT.OR P6, PT, R5, R198.reuse, P6 ;  /* 0x000000c60500720c */ /* 0x080fe400037c1670 */
[----:B------:R-:W-:-:S04]  /*92b0*/  ISETP.LT.OR P3, PT, R6, R198, P3 ;  /* 0x000000c60600720c */ /* 0x000fc80001f61670 */
[----:B------:R-:W-:Y:S02]  /*92c0*/  FSEL R78, R131, -INF , !P3 ;  /* 0xff800000834e7808 */ /* 0x000fe40005800000 */
[----:B------:R-:W-:-:S04]  /*92d0*/  ISETP.GE.AND P3, PT, R28, R202, PT ;  /* 0x000000ca1c00720c */ /* 0x000fc80003f66270 */
[----:B------:R-:W-:Y:S01]  /*92e0*/  ISETP.LT.OR P3, PT, R28, R198, P3 ;  /* 0x000000c61c00720c */ /* 0x000fe20001f61670 */
[----:B-1----:R-:W-:-:S03]  /*92f0*/  FFMA.FTZ R2, R45, UR6, -R0 ;  /* 0x000000062d027c23 */ /* 0x002fc60008010800 */
[----:B------:R-:W-:Y:S02]  /*9300*/  FSEL R80, R123, -INF , !P3 ;  /* 0xff8000007b507808 */ /* 0x000fe40005800000 */
[----:B------:R-:W-:-:S04]  /*9310*/  ISETP.GE.AND P3, PT, R25, R202, PT ;  /* 0x000000ca1900720c */ /* 0x000fc80003f66270 */
[----:B------:R-:W-:Y:S01]  /*9320*/  ISETP.LT.OR P3, PT, R25, R198, P3 ;  /* 0x000000c61900720c */ /* 0x000fe20001f61670 */
[----:B---3--:R-:W-:Y:S02]  /*9330*/  IMAD.MOV.U32 R204, RZ, RZ, R91 ;  /* 0x000000ffffcc7224 */ /* 0x008fe400078e005b */
[----:B----4-:R-:W-:Y:S02]  /*9340*/  IMAD.MOV.U32 R208, RZ, RZ, R89 ;  /* 0x000000ffffd07224 */ /* 0x010fe400078e0059 */
[----:B------:R-:W-:Y:S02]  /*9350*/  IMAD.MOV.U32 R211, RZ, RZ, R204 ;  /* 0x000000ffffd37224 */ /* 0x000fe400078e00cc */
[----:B------:R-:W-:Y:S02]  /*9360*/  IMAD.MOV.U32 R4, RZ, RZ, R208 ;  /* 0x000000ffff047224 */ /* 0x000fe400078e00d0 */
[----:B--2---:R-:W-:Y:S02]  /*9370*/  IMAD.MOV.U32 R210, RZ, RZ, R86 ;  /* 0x000000ffffd27224 */ /* 0x004fe400078e0056 */
[----:B-----5:R-:W-:-:S02]  /*9380*/  IMAD.MOV.U32 R205, RZ, RZ, R92 ;  /* 0x000000ffffcd7224 */ /* 0x020fc400078e005c */
[----:B------:R-:W-:Y:S01]  /*9390*/  IMAD.MOV.U32 R215, RZ, RZ, R84 ;  /* 0x000000ffffd77224 */ /* 0x000fe200078e0054 */
[----:B------:R-:W-:Y:S02]  /*93a0*/  FSEL R84, R106, -INF , !P3 ;  /* 0xff8000006a547808 */ /* 0x000fe40005800000 */
[----:B------:R-:W-:-:S04]  /*93b0*/  ISETP.GE.AND P3, PT, R11, R200, PT ;  /* 0x000000c80b00720c */ /* 0x000fc80003f66270 */
[----:B------:R-:W-:Y:S01]  /*93c0*/  ISETP.LT.OR P3, PT, R11, R196, P3 ;  /* 0x000000c40b00720c */ /* 0x000fe20001f61670 */
[----:B------:R-:W-:Y:S01]  /*93d0*/  IMAD.MOV.U32 R214, RZ, RZ, R88 ;  /* 0x000000ffffd67224 */ /* 0x000fe200078e0058 */
[----:B------:R-:W-:Y:S01]  /*93e0*/  FSEL R88, R107, -INF , !P1 ;  /* 0xff8000006b587808 */ /* 0x000fe20004800000 */
[----:B------:R-:W-:Y:S01]  /*93f0*/  IMAD.MOV.U32 R107, RZ, RZ, R105 ;  /* 0x000000ffff6b7224 */ /* 0x000fe200078e0069 */
[----:B------:R-:W-:Y:S01]  /*9400*/  ISETP.GE.AND P1, PT, R23, R202, PT ;  /* 0x000000ca1700720c */ /* 0x000fe20003f26270 */
[----:B------:R-:W-:-:S03]  /*9410*/  IMAD.MOV.U32 R105, RZ, RZ, R93 ;  /* 0x000000ffff697224 */ /* 0x000fc600078e005d */
[----:B------:R-:W-:Y:S01]  /*9420*/  ISETP.LT.OR P1, PT, R23, R198, P1 ;  /* 0x000000c61700720c */ /* 0x000fe20000f21670 */
[----:B------:R-:W-:-:S04]  /*9430*/  IMAD.MOV.U32 R177, RZ, RZ, R117 ;  /* 0x000000ffffb17224 */ /* 0x000fc800078e0075 */
[----:B------:R-:W-:Y:S02]  /*9440*/  IMAD.MOV.U32 R178, RZ, RZ, R177 ;  /* 0x000000ffffb27224 */ /* 0x000fe400078e00b1 */
[----:B------:R-:W-:Y:S02]  /*9450*/  IMAD.MOV.U32 R180, RZ, RZ, R120 ;  /* 0x000000ffffb47224 */ /* 0x000fe400078e0078 */
[----:B------:R-:W-:Y:S02]  /*9460*/  IMAD.MOV.U32 R120, RZ, RZ, R113 ;  /* 0x000000ffff787224 */ /* 0x000fe400078e0071 */
[----:B------:R-:W-:Y:S02]  /*9470*/  IMAD.MOV.U32 R209, RZ, RZ, R128 ;  /* 0x000000ffffd17224 */ /* 0x000fe400078e0080 */
[----:B------:R1:W-:Y:S01]  /*9480*/  MUFU.EX2 R128, R2 ;  /* 0x0000000200807308 */ /* 0x0003e20000000800 */
[----:B------:R-:W-:Y:S01]  /*9490*/  IMAD.MOV.U32 R113, RZ, RZ, R87 ;  /* 0x000000ffff717224 */ /* 0x000fe200078e0057 */
[----:B------:R-:W-:Y:S01]  /*94a0*/  FSEL R87, R98, -INF , !P1 ;  /* 0xff80000062577808 */ /* 0x000fe20004800000 */
[----:B------:R-:W-:Y:S01]  /*94b0*/  IMAD.MOV.U32 R216, RZ, RZ, R134 ;  /* 0x000000ffffd87224 */ /* 0x000fe200078e0086 */
[----:B------:R-:W-:Y:S01]  /*94c0*/  ISETP.GE.AND P1, PT, R22, R202, PT ;  /* 0x000000ca1600720c */ /* 0x000fe20003f26270 */
[----:B------:R-:W-:-:S02]  /*94d0*/  IMAD.MOV.U32 R182, RZ, RZ, R180 ;  /* 0x000000ffffb67224 */ /* 0x000fc400078e00b4 */
[----:B------:R-:W-:Y:S01]  /*94e0*/  IMAD.MOV.U32 R98, RZ, RZ, R4 ;  /* 0x000000ffff627224 */ /* 0x000fe200078e0004 */
[----:B------:R-:W-:-:S04]  /*94f0*/  ISETP.LT.OR P1, PT, R22, R198, P1 ;  /* 0x000000c61600720c */ /* 0x000fc80000f21670 */
[----:B------:R-:W-:Y:S01]  /*9500*/  FSEL R86, R99, -INF , !P1 ;  /* 0xff80000063567808 */ /* 0x000fe20004800000 */
[----:B------:R-:W-:Y:S01]  /*9510*/  IMAD.MOV.U32 R99, RZ, RZ, R121 ;  /* 0x000000ffff637224 */ /* 0x000fe200078e0079 */
[----:B------:R-:W-:Y:S01]  /*9520*/  ISETP.GE.AND P1, PT, R21, R202, PT ;  /* 0x000000ca1500720c */ /* 0x000fe20003f26270 */
[----:B-1----:R-:W-:-:S03]  /*9530*/  FFMA.FTZ R2, R46, UR6, -R0 ;  /* 0x000000062e027c23 */ /* 0x002fc60008010800 */
[----:B------:R-:W-:Y:S01]  /*9540*/  ISETP.LT.OR P1, PT, R21, R198, P1 ;  /* 0x000000c61500720c */ /* 0x000fe20000f21670 */
[----:B------:R-:W-:Y:S01]  /*9550*/  IMAD.MOV.U32 R131, RZ, RZ, R79 ;  /* 0x000000ffff837224 */ /* 0x000fe200078e004f */
[----:B------:R-:W-:Y:S01]  /*9560*/  FSEL R79, R122, -INF , !P6 ;  /* 0xff8000007a4f7808 */ /* 0x000fe20007000000 */
[----:B------:R1:W-:Y:S01]  /*9570*/  MUFU.EX2 R176, R2 ;  /* 0x0000000200b07308 */ /* 0x0003e20000000800 */
[----:B------:R-:W-:Y:S02]  /*9580*/  FSEL R89, R94, -INF , !P1 ;  /* 0xff8000005e597808 */ /* 0x000fe40004800000 */
[-C--:B------:R-:W-:Y:S02]  /*9590*/  ISETP.GE.AND P1, PT, R20, R202.reuse, PT ;  /* 0x000000ca1400720c */ /* 0x080fe40003f26270 */
[----:B------:R-:W-:Y:S02]  /*95a0*/  ISETP.GE.AND P6, PT, R26, R202, PT ;  /* 0x000000ca1a00720c */ /* 0x000fe40003fc6270 */
[----:B------:R-:W-:-:S02]  /*95b0*/  ISETP.LT.OR P1, PT, R20, R198, P1 ;  /* 0x000000c61400720c */ /* 0x000fc40000f21670 */
[----:B------:R-:W-:Y:S02]  /*95c0*/  ISETP.LT.OR P6, PT, R26, R198, P6 ;  /* 0x000000c61a00720c */ /* 0x000fe400037c1670 */
[----:B------:R-:W-:Y:S01]  /*95d0*/  FSEL R92, R95, -INF , !P1 ;  /* 0xff8000005f5c7808 */ /* 0x000fe20004800000 */
[----:B------:R-:W-:Y:S01]  /*95e0*/  IMAD.MOV.U32 R95, RZ, RZ, R90 ;  /* 0x000000ffff5f7224 */ /* 0x000fe200078e005a */
[----:B------:R-:W-:Y:S02]  /*95f0*/  ISETP.GE.AND P1, PT, R19, R202, PT ;  /* 0x000000ca1300720c */ /* 0x000fe40003f26270 */
[----:B------:R-:W-:Y:S01]  /*9600*/  FSEL R82, R83, -INF , !P6 ;  /* 0xff80000053527808 */ /* 0x000fe20007000000 */
[----:B-1----:R-:W-:Y:S01]  /*9610*/  FFMA.FTZ R2, R47, UR6, -R0 ;  /* 0x000000062f027c23 */ /* 0x002fe20008010800 */
[----:B------:R-:W-:Y:S02]  /*9620*/  ISETP.LT.OR P1, PT, R19, R198, P1 ;  /* 0x000000c61300720c */ /* 0x000fe40000f21670 */
[----:B------:R-:W-:Y:S01]  /*9630*/  ISETP.GE.AND P6, PT, R11, R201, PT ;  /* 0x000000c90b00720c */ /* 0x000fe20003fc6270 */
[----:B------:R1:W-:Y:S01]  /*9640*/  MUFU.EX2 R117, R2 ;  /* 0x0000000200757308 */ /* 0x0003e20000000800 */
[----:B------:R-:W-:Y:S01]  /*9650*/  FSEL R93, R110, -INF , !P1 ;  /* 0xff8000006e5d7808 */ /* 0x000fe20004800000 */
[----:B------:R-:W-:Y:S01]  /*9660*/  IMAD.MOV.U32 R110, RZ, RZ, R120 ;  /* 0x000000ffff6e7224 */ /* 0x000fe200078e0078 */
[----:B------:R-:W-:-:S02]  /*9670*/  ISETP.GE.AND P1, PT, R18, R202, PT ;  /* 0x000000ca1200720c */ /* 0x000fc40003f26270 */
[----:B------:R-:W-:Y:S02]  /*9680*/  ISETP.LT.OR P6, PT, R11, R197, P6 ;  /* 0x000000c50b00720c */ /* 0x000fe400037c1670 */
[----:B------:R-:W-:Y:S02]  /*9690*/  ISETP.LT.OR P1, PT, R18, R198, P1 ;  /* 0x000000c61200720c */ /* 0x000fe40000f21670 */
[----:B------:R-:W-:Y:S01]  /*96a0*/  FSEL R47, R224, -INF , !P6 ;  /* 0xff800000e02f7808 */ /* 0x000fe20007000000 */
[----:B------:R-:W-:Y:S01]  /*96b0*/  IMAD.MOV.U32 R224, RZ, RZ, R109 ;  /* 0x000000ffffe07224 */ /* 0x000fe200078e006d */
[----:B------:R-:W-:Y:S01]  /*96c0*/  FSEL R91, R111, -INF , !P1 ;  /* 0xff8000006f5b7808 */ /* 0x000fe20004800000 */
[----:B------:R-:W-:Y:S01]  /*96d0*/  IMAD.MOV.U32 R111, RZ, RZ, R85 ;  /* 0x000000ffff6f7224 */ /* 0x000fe200078e0055 */
[C---:B------:R-:W-:Y:S02]  /*96e0*/  ISETP.GE.AND P1, PT, R17.reuse, R202, PT ;  /* 0x000000ca1100720c */ /* 0x040fe40003f26270 */
[----:B------:R-:W-:Y:S01]  /*96f0*/  ISETP.GE.AND P6, PT, R8, R201, PT ;  /* 0x000000c90800720c */ /* 0x000fe20003fc6270 */
[----:B-1----:R-:W-:Y:S01]  /*9700*/  FFMA.FTZ R2, R48, UR6, -R0 ;  /* 0x0000000630027c23 */ /* 0x002fe20008010800 */
[----:B------:R-:W-:-:S02]  /*9710*/  ISETP.LT.OR P1, PT, R17, R198, P1 ;  /* 0x000000c61100720c */ /* 0x000fc40000f21670 */
[----:B------:R-:W-:Y:S01]  /*9720*/  ISETP.LT.OR P6, PT, R8, R197, P6 ;  /* 0x000000c50800720c */ /* 0x000fe200037c1670 */
[----:B------:R1:W-:Y:S01]  /*9730*/  MUFU.EX2 R134, R2 ;  /* 0x0000000200867308 */ /* 0x0003e20000000800 */
[----:B------:R-:W-:Y:S02]  /*9740*/  FSEL R90, R118, -INF , !P1 ;  /* 0xff800000765a7808 */ /* 0x000fe40004800000 */
[C---:B------:R-:W-:Y:S02]  /*9750*/  ISETP.GE.AND P1, PT, R16.reuse, R202, PT ;  /* 0x000000ca1000720c */ /* 0x040fe40003f26270 */
[----:B------:R-:W-:Y:S02]  /*9760*/  FSEL R45, R229, -INF , !P6 ;  /* 0xff800000e52d7808 */ /* 0x000fe40007000000 */
[----:B------:R-:W-:Y:S02]  /*9770*/  ISETP.LT.OR P1, PT, R16, R198, P1 ;  /* 0x000000c61000720c */ /* 0x000fe40000f21670 */
[----:B------:R-:W-:-:S02]  /*9780*/  ISETP.GE.AND P6, PT, R5, R200, PT ;  /* 0x000000c80500720c */ /* 0x000fc40003fc6270 */
[----:B------:R-:W-:Y:S01]  /*9790*/  FSEL R85, R119, -INF , !P1 ;  /* 0xff80000077557808 */ /* 0x000fe20004800000 */
[----:B------:R-:W-:Y:S01]  /*97a0*/  IMAD.MOV.U32 R119, RZ, RZ, R210 ;  /* 0x000000ffff777224 */ /* 0x000fe200078e00d2 */
[----:B------:R-:W-:Y:S01]  /*97b0*/  ISETP.GE.AND P1, PT, R15, R202, PT ;  /* 0x000000ca0f00720c */ /* 0x000fe20003f26270 */
[----:B------:R-:W-:Y:S01]  /*97c0*/  IMAD.MOV.U32 R210, RZ, RZ, R205 ;  /* 0x000000ffffd27224 */ /* 0x000fe200078e00cd */
[----:B------:R-:W-:Y:S01]  /*97d0*/  ISETP.LT.OR P6, PT, R5, R196, P6 ;  /* 0x000000c40500720c */ /* 0x000fe200037c1670 */
[----:B-1----:R-:W-:Y:S01]  /*97e0*/  FFMA.FTZ R2, R49, UR6, -R0 ;  /* 0x0000000631027c23 */ /* 0x002fe20008010800 */
[----:B------:R-:W-:Y:S02]  /*97f0*/  ISETP.LT.OR P1, PT, R15, R198, P1 ;  /* 0x000000c60f00720c */ /* 0x000fe40000f21670 */
[----:B------:R-:W-:Y:S01]  /*9800*/  FSEL R49, R217, -INF , !P5 ;  /* 0xff800000d9317808 */ /* 0x000fe20006800000 */
[----:B------:R1:W-:Y:S01]  /*9810*/  MUFU.EX2 R206, R2 ;  /* 0x0000000200ce7308 */ /* 0x0003e20000000800 */
[----:B------:R-:W-:Y:S01]  /*9820*/  FSEL R83, R126, -INF , !P1 ;  /* 0xff8000007e537808 */ /* 0x000fe20004800000 */
[----:B------:R-:W-:Y:S01]  /*9830*/  IMAD.MOV.U32 R126, RZ, RZ, R211 ;  /* 0x000000ffff7e7224 */ /* 0x000fe200078e00d3 */
[C---:B------:R-:W-:Y:S01]  /*9840*/  ISETP.GE.AND P1, PT, R14.reuse, R202, PT ;  /* 0x000000ca0e00720c */ /* 0x040fe20003f26270 */
[----:B------:R-:W-:Y:S01]  /*9850*/  IMAD.MOV.U32 R211, RZ, RZ, R222 ;  /* 0x000000ffffd37224 */ /* 0x000fe200078e00de */
[C---:B------:R-:W-:Y:S01]  /*9860*/  ISETP.GE.AND P5, PT, R9.reuse, R201, PT ;  /* 0x000000c90900720c */ /* 0x040fe20003fa6270 */
[----:B------:R-:W-:Y:S01]  /*9870*/  IMAD.MOV.U32 R222, RZ, RZ, R169 ;  /* 0x000000ffffde7224 */ /* 0x000fe200078e00a9 */
[----:B------:R-:W-:Y:S01]  /*9880*/  ISETP.LT.OR P1, PT, R14, R198, P1 ;  /* 0x000000c60e00720c */ /* 0x000fe20000f21670 */
[----:B------:R-:W-:Y:S01]  /*9890*/  IMAD.MOV.U32 R217, RZ, RZ, R211 ;  /* 0x000000ffffd97224 */ /* 0x000fe200078e00d3 */
[----:B------:R-:W-:-:S04]  /*98a0*/  ISETP.LT.OR P5, PT, R9, R197, P5 ;  /* 0x000000c50900720c */ /* 0x000fc80002fa1670 */
[----:B------:R-:W-:Y:S02]  /*98b0*/  FSEL R46, R228, -INF , !P5 ;  /* 0xff800000e42e7808 */ /* 0x000fe40006800000 */
[----:B------:R-:W-:Y:S02]  /*98c0*/  ISETP.GE.AND P5, PT, R6, R201, PT ;  /* 0x000000c90600720c */ /* 0x000fe40003fa6270 */
[----:B-1----:R-:W-:Y:S01]  /*98d0*/  FMNMX.FTZ R2, R43, R3, !PT ;  /* 0x000000032b027209 */ /* 0x002fe20007810000 */
[----:B------:R-:W-:Y:S01]  /*98e0*/  FFMA.FTZ R3, R50, UR6, -R0 ;  /* 0x0000000632037c23 */ /* 0x000fe20008010800 */
[----:B------:R-:W-:Y:S02]  /*98f0*/  ISETP.LT.OR P5, PT, R6, R197, P5 ;  /* 0x000000c50600720c */ /* 0x000fe40002fa1670 */
[----:B------:R-:W-:Y:S01]  /*9900*/  FMNMX.FTZ R2, R34, R2, !PT ;  /* 0x0000000222027209 */ /* 0x000fe20007810000 */
[----:B------:R1:W-:Y:S01]  /*9910*/  MUFU.EX2 R207, R3 ;  /* 0x0000000300cf7308 */ /* 0x0003e20000000800 */
[----:B------:R-:W-:-:S02]  /*9920*/  FSEL R42, R233, -INF , !P5 ;  /* 0xff800000e92a7808 */ /* 0x000fc40006800000 */
[----:B------:R-:W-:Y:S02]  /*9930*/  FMNMX.FTZ R2, R35, R2, !PT ;  /* 0x0000000223027209 */ /* 0x000fe40007810000 */
[----:B------:R-:W-:Y:S02]  /*9940*/  ISETP.GE.AND P5, PT, R28, R201, PT ;  /* 0x000000c91c00720c */ /* 0x000fe40003fa6270 */
[----:B------:R-:W-:Y:S02]  /*9950*/  FMNMX.FTZ R2, R36, R2, !PT ;  /* 0x0000000224027209 */ /* 0x000fe40007810000 */
[----:B------:R-:W-:Y:S02]  /*9960*/  ISETP.LT.OR P5, PT, R28, R197, P5 ;  /* 0x000000c51c00720c */ /* 0x000fe40002fa1670 */
        /* <DEDUP_REMOVED lines=23> */
[----:B-1----:R-:W-:Y:S01]  /*9ae0*/  FFMA.FTZ R3, R54, UR6, -R0 ;  /* 0x0000000636037c23 */ /* 0x002fe20008010800 */
[----:B------:R-:W-:Y:S01]  /*9af0*/  FSEL R54, R127, -INF , !P1 ;  /* 0xff8000007f367808 */ /* 0x000fe20004800000 */
[----:B------:R-:W-:Y:S01]  /*9b00*/  IMAD.MOV.U32 R127, RZ, RZ, R210 ;  /* 0x000000ffff7f7224 */ /* 0x000fe200078e00d2 */
[C---:B------:R-:W-:Y:S01]  /*9b10*/  ISETP.GE.AND P1, PT, R13.reuse, R202, PT ;  /* 0x000000ca0d00720c */ /* 0x040fe20003f26270 */
[----:B------:R1:W-:Y:S01]  /*9b20*/  MUFU.EX2 R177, R3 ;  /* 0x0000000300b17308 */ /* 0x0003e20000000800 */
[----:B------:R-:W-:Y:S01]  /*9b30*/  FMNMX.FTZ R2, R90, R2, !PT ;  /* 0x000000025a027209 */ /* 0x000fe20007810000 */
[----:B------:R-:W-:Y:S01]  /*9b40*/  IMAD.MOV.U32 R210, RZ, RZ, R129 ;  /* 0x000000ffffd27224 */ /* 0x000fe200078e0081 */
[----:B------:R-:W-:Y:S01]  /*9b50*/  ISETP.LT.OR P1, PT, R13, R198, P1 ;  /* 0x000000c60d00720c */ /* 0x000fe20000f21670 */
[----:B------:R-:W-:Y:S01]  /*9b60*/  IMAD.MOV.U32 R129, RZ, RZ, R124 ;  /* 0x000000ffff817224 */ /* 0x000fe200078e007c */
[----:B------:R-:W-:-:S02]  /*9b70*/  FMNMX.FTZ R2, R85, R2, !PT ;  /* 0x0000000255027209 */ /* 0x000fc40007810000 */
[----:B------:R-:W-:Y:S01]  /*9b80*/  FSEL R53, R102, -INF , !P1 ;  /* 0xff80000066357808 */ /* 0x000fe20004800000 */
[----:B------:R-:W-:Y:S01]  /*9b90*/  IMAD.MOV.U32 R102, RZ, RZ, R182 ;  /* 0x000000ffff667224 */ /* 0x000fe200078e00b6 */
[C---:B------:R-:W-:Y:S02]  /*9ba0*/  ISETP.GE.AND P1, PT, R12.reuse, R202, PT ;  /* 0x000000ca0c00720c */ /* 0x040fe40003f26270 */
[----:B------:R-:W-:Y:S02]  /*9bb0*/  FMNMX.FTZ R2, R83, R2, !PT ;  /* 0x0000000253027209 */ /* 0x000fe40007810000 */
[----:B------:R-:W-:Y:S02]  /*9bc0*/  ISETP.LT.OR P1, PT, R12, R198, P1 ;  /* 0x000000c60c00720c */ /* 0x000fe40000f21670 */
[----:B------:R-:W-:Y:S02]  /*9bd0*/  FMNMX.FTZ R2, R54, R2, !PT ;  /* 0x0000000236027209 */ /* 0x000fe40007810000 */
[----:B------:R-:W-:Y:S01]  /*9be0*/  FSEL R52, R103, -INF , !P1 ;  /* 0xff80000067347808 */ /* 0x000fe20004800000 */
[----:B-1----:R-:W-:Y:S01]  /*9bf0*/  FFMA.FTZ R3, R55, UR6, -R0 ;  /* 0x0000000637037c23 */ /* 0x002fe20008010800 */
[C---:B------:R-:W-:Y:S01]  /*9c00*/  ISETP.GE.AND P1, PT, R32.reuse, R202, PT ;  /* 0x000000ca2000720c */ /* 0x040fe20003f26270 */
[----:B------:R-:W-:Y:S01]  /*9c10*/  IMAD.MOV.U32 R103, RZ, RZ, R178 ;  /* 0x000000ffff677224 */ /* 0x000fe200078e00b2 */
[----:B------:R-:W-:Y:S01]  /*9c20*/  FMNMX.FTZ R2, R53, R2, !PT ;  /* 0x0000000235027209 */ /* 0x000fe20007810000 */
[----:B------:R1:W-:Y:S01]  /*9c30*/  MUFU.EX2 R180, R3 ;  /* 0x0000000300b47308 */ /* 0x0003e20000000800 */
[----:B------:R-:W-:-:S02]  /*9c40*/  ISETP.LT.OR P1, PT, R32, R198, P1 ;  /* 0x000000c62000720c */ /* 0x000fc40000f21670 */
[----:B------:R-:W-:Y:S02]  /*9c50*/  FMNMX.FTZ R2, R52, R2, !PT ;  /* 0x0000000234027209 */ /* 0x000fe40007810000 */
[----:B------:R-:W-:Y:S02]  /*9c60*/  FSEL R51, R174, -INF , !P1 ;  /* 0xff800000ae337808 */ /* 0x000fe40004800000 */
[----:B------:R-:W-:Y:S02]  /*9c70*/  ISETP.GE.AND P1, PT, R31, R202, PT ;  /* 0x000000ca1f00720c */ /* 0x000fe40003f26270 */
[----:B------:R-:W-:Y:S02]  /*9c80*/  FMNMX.FTZ R2, R51, R2, !PT ;  /* 0x0000000233027209 */ /* 0x000fe40007810000 */
[----:B------:R-:W-:Y:S02]  /*9c90*/  ISETP.LT.OR P1, PT, R31, R198, P1 ;  /* 0x000000c61f00720c */ /* 0x000fe40000f21670 */
[----:B------:R-:W-:Y:S01]  /*9ca0*/  FSEL R55, R219, -INF , !P4 ;  /* 0xff800000db377808 */ /* 0x000fe20006000000 */
[----:B------:R-:W-:Y:S01]  /*9cb0*/  IMAD.MOV.U32 R219, RZ, RZ, R113 ;  /* 0x000000ffffdb7224 */ /* 0x000fe200078e0071 */
[----:B------:R-:W-:Y:S01]  /*9cc0*/  FSEL R50, R175, -INF , !P1 ;  /* 0xff800000af327808 */ /* 0x000fe20004800000 */
[----:B-1----:R-:W-:Y:S01]  /*9cd0*/  FFMA.FTZ R3, R57, UR6, -R0 ;  /* 0x0000000639037c23 */ /* 0x002fe20008010800 */
[----:B------:R-:W-:-:S02]  /*9ce0*/  ISETP.GE.AND P1, PT, R30, R202, PT ;  /* 0x000000ca1e00720c */ /* 0x000fc40003f26270 */
[----:B------:R-:W-:Y:S01]  /*9cf0*/  FMNMX.FTZ R2, R50, R2, !PT ;  /* 0x0000000232027209 */ /* 0x000fe20007810000 */
[----:B------:R1:W-:Y:S01]  /*9d00*/  MUFU.EX2 R204, R3 ;  /* 0x0000000300cc7308 */ /* 0x0003e20000000800 */
[----:B------:R-:W-:Y:S02]  /*9d10*/  ISETP.LT.OR P1, PT, R30, R198, P1 ;  /* 0x000000c61e00720c */ /* 0x000fe40000f21670 */
[----:B------:R-:W-:Y:S02]  /*9d20*/  FSEL R57, R218, -INF , !P0 ;  /* 0xff800000da397808 */ /* 0x000fe40004000000 */
[----:B------:R-:W-:Y:S02]  /*9d30*/  FSEL R175, R114, -INF , !P1 ;  /* 0xff80000072af7808 */ /* 0x000fe40004800000 */
[----:B------:R-:W-:Y:S02]  /*9d40*/  ISETP.GE.AND P1, PT, R29, R202, PT ;  /* 0x000000ca1d00720c */ /* 0x000fe40003f26270 */
[----:B------:R-:W-:-:S02]  /*9d50*/  FMNMX.FTZ R2, R175, R2, !PT ;  /* 0x00000002af027209 */ /* 0x000fc40007810000 */
[----:B------:R-:W-:Y:S02]  /*9d60*/  ISETP.LT.OR P1, PT, R29, R198, P1 ;  /* 0x000000c61d00720c */ /* 0x000fe40000f21670 */
[----:B------:R-:W-:Y:S02]  /*9d70*/  ISETP.GE.AND P0, PT, R10, R201, PT ;  /* 0x000000c90a00720c */ /* 0x000fe40003f06270 */
[----:B------:R-:W-:Y:S01]  /*9d80*/  FSEL R174, R115, -INF , !P1 ;  /* 0xff80000073ae7808 */ /* 0x000fe20004800000 */
[----:B------:R-:W-:Y:S02]  /*9d90*/  IMAD.MOV.U32 R115, RZ, RZ, R129 ;  /* 0x000000ffff737224 */ /* 0x000fe400078e0081 */
[----:B-1----:R-:W-:Y:S01]  /*9da0*/  FFMA.FTZ R3, R58, UR6, -R0 ;  /* 0x000000063a037c23 */ /* 0x002fe20008010800 */
[----:B------:R-:W-:Y:S02]  /*9db0*/  ISETP.LT.OR P0, PT, R10, R197, P0 ;  /* 0x000000c50a00720c */ /* 0x000fe40000701670 */
[----:B------:R-:W-:Y:S01]  /*9dc0*/  FMNMX.FTZ R2, R174, R2, !PT ;  /* 0x00000002ae027209 */ /* 0x000fe20007810000 */
[----:B------:R1:W-:Y:S01]  /*9dd0*/  MUFU.EX2 R205, R3 ;  /* 0x0000000300cd7308 */ /* 0x0003e20000000800 */
[----:B------:R-:W-:-:S02]  /*9de0*/  FSEL R48, R225, -INF , !P0 ;  /* 0xff800000e1307808 */ /* 0x000fc40004000000 */
[-C--:B------:R-:W-:Y:S01]  /*9df0*/  ISETP.GE.AND P0, PT, R8, R200.reuse, PT ;  /* 0x000000c80800720c */ /* 0x080fe20003f06270 */
[----:B------:R-:W3:Y:S01]  /*9e00*/  SHFL.BFLY PT, R4, R2, 0x2, 0x1f ;  /* 0x0c401f0002047f89 */ /* 0x000ee200000e0000 */
[----:B------:R-:W-:Y:S02]  /*9e10*/  ISETP.GE.AND P1, PT, R10, R200, PT ;  /* 0x000000c80a00720c */ /* 0x000fe40003f26270 */
[-C--:B------:R-:W-:Y:S02]  /*9e20*/  ISETP.LT.OR P0, PT, R8, R196.reuse, P0 ;  /* 0x000000c40800720c */ /* 0x080fe40000701670 */
[----:B------:R-:W-:Y:S02]  /*9e30*/  ISETP.LT.OR P1, PT, R10, R196, P1 ;  /* 0x000000c40a00720c */ /* 0x000fe40000f21670 */
[----:B------:R-:W-:Y:S02]  /*9e40*/  ISETP.GE.AND P4, PT, R9, R200, PT ;  /* 0x000000c80900720c */ /* 0x000fe40003f86270 */
[----:B------:R-:W-:-:S02]  /*9e50*/  FSEL R58, R226, -INF , !P3 ;  /* 0xff800000e23a7808 */ /* 0x000fc40005800000 */
[----:B------:R-:W-:Y:S01]  /*9e60*/  ISETP.LT.OR P4, PT, R9, R196, P4 ;  /* 0x000000c40900720c */ /* 0x000fe20002781670 */
[----:B-1----:R-:W-:Y:S01]  /*9e70*/  FFMA.FTZ R3, R59, UR6, -R0 ;  /* 0x000000063b037c23 */ /* 0x002fe20008010800 */
[----:B------:R-:W-:Y:S02]  /*9e80*/  FSEL R59, R227, -INF , !P1 ;  /* 0xff800000e33b7808 */ /* 0x000fe40004800000 */
[C---:B------:R-:W-:Y:S01]  /*9e90*/  ISETP.GE.AND P1, PT, R7.reuse, R201, PT ;  /* 0x000000c90700720c */ /* 0x040fe20003f26270 */
[----:B------:R1:W-:Y:S01]  /*9ea0*/  MUFU.EX2 R208, R3 ;  /* 0x0000000300d07308 */ /* 0x0003e20000000800 */
[C---:B------:R-:W-:Y:S02]  /*9eb0*/  ISETP.GE.AND P3, PT, R7.reuse, R200, PT ;  /* 0x000000c80700720c */ /* 0x040fe40003f66270 */
[C---:B------:R-:W-:Y:S02]  /*9ec0*/  ISETP.LT.OR P1, PT, R7.reuse, R197, P1 ;  /* 0x000000c50700720c */ /* 0x040fe40000f21670 */
[----:B------:R-:W-:-:S02]  /*9ed0*/  ISETP.LT.OR P3, PT, R7, R196, P3 ;  /* 0x000000c40700720c */ /* 0x000fc40001f61670 */
[----:B---3--:R-:W-:Y:S01]  /*9ee0*/  FMNMX.FTZ R2, R2, R4, !PT ;  /* 0x0000000402027209 */ /* 0x008fe20007810000 */
[----:B------:R-:W-:Y:S01]  /*9ef0*/  FFMA.FTZ R4, R76, UR6, -R0 ;  /* 0x000000064c047c23 */ /* 0x000fe20008010800 */
[----:B------:R-:W-:-:S03]  /*9f00*/  FSEL R44, R232, -INF , !P1 ;  /* 0xff800000e82c7808 */ /* 0x000fc60004800000 */
[----:B------:R-:W3:Y:S01]  /*9f10*/  SHFL.BFLY PT, R8, R2, 0x1, 0x1f ;  /* 0x0c201f0002087f89 */ /* 0x000ee200000e0000 */
[----:B------:R-:W-:Y:S01]  /*9f20*/  MUFU.EX2 R179, R4 ;  /* 0x0000000400b37308 */ /* 0x000fe20000000800 */
[----:B-1----:R-:W-:Y:S01]  /*9f30*/  FFMA.FTZ R3, R61, UR6, -R0 ;  /* 0x000000063d037c23 */ /* 0x002fe20008010800 */
[----:B------:R-:W-:Y:S02]  /*9f40*/  FSEL R61, R230, -INF , !P4 ;  /* 0xff800000e63d7808 */ /* 0x000fe40006000000 */
[----:B------:R-:W-:-:S04]  /*9f50*/  ISETP.GE.AND P4, PT, R6, R200, PT ;  /* 0x000000c80600720c */ /* 0x000fc80003f86270 */
[----:B------:R1:W-:Y:S01]  /*9f60*/  MUFU.EX2 R169, R3 ;  /* 0x0000000300a97308 */ /* 0x0003e20000000800 */
[----:B------:R-:W-:Y:S02]  /*9f70*/  ISETP.LT.OR P4, PT, R6, R196, P4 ;  /* 0x000000c40600720c */ /* 0x000fe40002781670 */
[----:B---3--:R-:W-:Y:S01]  /*9f80*/  FMNMX.FTZ R123, R2, R8, !PT ;  /* 0x00000008027b7209 */ /* 0x008fe20007810000 */
[----:B-1----:R-:W-:Y:S01]  /*9f90*/  FFMA.FTZ R3, R62, UR6, -R0 ;  /* 0x000000063e037c23 */ /* 0x002fe20008010800 */
[----:B------:R-:W-:Y:S02]  /*9fa0*/  FMNMX.FTZ R2, R39, R96, !PT ;  /* 0x0000006027027209 */ /* 0x000fe40007810000 */
[----:B------:R-:W-:Y:S01]  /*9fb0*/  FSETP.NEU.FTZ.AND P1, PT, R123, -INF , PT ;  /* 0xff8000007b00780b */ /* 0x000fe20003f3d000 */
[----:B------:R1:W3:Y:S01]  /*9fc0*/  MUFU.EX2 R182, R3 ;  /* 0x0000000300b67308 */ /* 0x0002e20000000800 */
[----:B------:R-:W-:Y:S02]  /*9fd0*/  FMNMX.FTZ R2, R100, R2, !PT ;  /* 0x0000000264027209 */ /* 0x000fe40007810000 */
[----:B------:R-:W-:-:S02]  /*9fe0*/  FSEL R62, R231, -INF , !P0 ;  /* 0xff800000e73e7808 */ /* 0x000fc40004000000 */
[----:B------:R-:W-:Y:S02]  /*9ff0*/  FMNMX.FTZ R2, R97, R2, !PT ;  /* 0x0000000261027209 */ /* 0x000fe40007810000 */
[----:B------:R-:W-:Y:S02]  /*a000*/  ISETP.GE.AND P0, PT, R5, R201, PT ;  /* 0x000000c90500720c */ /* 0x000fe40003f06270 */
[----:B------:R-:W-:Y:S02]  /*a010*/  FMNMX.FTZ R2, R49, R2, !PT ;  /* 0x0000000231027209 */ /* 0x000fe40007810000 */
[----:B------:R-:W-:Y:S02]  /*a020*/  ISETP.LT.OR P0, PT, R5, R197, P0 ;  /* 0x000000c50500720c */ /* 0x000fe40000701670 */
[----:B------:R-:W-:Y:S01]  /*a030*/  FMNMX.FTZ R2, R47, R2, !PT ;  /* 0x000000022f027209 */ /* 0x000fe20007810000 */
[----:B-1----:R-:W-:-:S03]  /*a040*/  FFMA.FTZ R3, R63, UR6, -R0 ;  /* 0x000000063f037c23 */ /* 0x002fc60008010800 */
[----:B------:R-:W-:Y:S01]  /*a050*/  FMNMX.FTZ R2, R48, R2, !PT ;  /* 0x0000000230027209 */ /* 0x000fe20007810000 */
[----:B------:R-:W-:Y:S01]  /*a060*/  IMAD.MOV.U32 R63, RZ, RZ, R214 ;  /* 0x000000ffff3f7224 */ /* 0x000fe200078e00d6 */
[----:B------:R1:W-:Y:S02]  /*a070*/  MUFU.EX2 R124, R3 ;  /* 0x00000003007c7308 */ /* 0x0003e40000000800 */
[----:B------:R-:W-:-:S04]  /*a080*/  FMNMX.FTZ R2, R46, R2, !PT ;  /* 0x000000022e027209 */ /* 0x000fc80007810000 */
[----:B------:R-:W-:-:S04]  /*a090*/  FMNMX.FTZ R2, R45, R2, !PT ;  /* 0x000000022d027209 */ /* 0x000fc80007810000 */
[----:B------:R-:W-:-:S04]  /*a0a0*/  FMNMX.FTZ R2, R44, R2, !PT ;  /* 0x000000022c027209 */ /* 0x000fc80007810000 */
[----:B------:R-:W-:Y:S01]  /*a0b0*/  FMNMX.FTZ R2, R42, R2, !PT ;  /* 0x000000022a027209 */ /* 0x000fe20007810000 */
[--C-:B-1----:R-:W-:Y:S01]  /*a0c0*/  FFMA.FTZ R3, R64, UR6, -R0.reuse ;  /* 0x0000000640037c23 */ /* 0x102fe20008010800 */
[----:B------:R-:W-:Y:S02]  /*a0d0*/  IMAD.MOV.U32 R64, RZ, RZ, R215 ;  /* 0x000000ffff407224 */ /* 0x000fe400078e00d7 */
[----:B------:R-:W-:Y:S01]  /*a0e0*/  IMAD.MOV.U32 R215, RZ, RZ, R125 ;  /* 0x000000ffffd77224 */ /* 0x000fe200078e007d */
[----:B------:R1:W-:Y:S02]  /*a0f0*/  MUFU.EX2 R121, R3 ;  /* 0x0000000300797308 */ /* 0x0003e40000000800 */
[----:B-1----:R-:W-:Y:S01]  /*a100*/  FFMA.FTZ R3, R65, UR6, -R0 ;  /* 0x0000000641037c23 */ /* 0x002fe20008010800 */
[----:B------:R-:W-:-:S05]  /*a110*/  IMAD.MOV.U32 R65, RZ, RZ, R209 ;  /* 0x000000ffff417224 */ /* 0x000fca00078e00d1 */
[----:B------:R1:W-:Y:S02]  /*a120*/  MUFU.EX2 R209, R3 ;  /* 0x0000000300d17308 */ /* 0x0003e40000000800 */
[----:B-1----:R-:W-:Y:S01]  /*a130*/  FFMA.FTZ R3, R66, UR6, -R0 ;  /* 0x0000000642037c23 */ /* 0x002fe20008010800 */
[----:B------:R-:W-:-:S05]  /*a140*/  IMAD.MOV.U32 R66, RZ, RZ, R210 ;  /* 0x000000ffff427224 */ /* 0x000fca00078e00d2 */
[----:B------:R1:W-:Y:S02]  /*a150*/  MUFU.EX2 R114, R3 ;  /* 0x0000000300727308 */ /* 0x0003e40000000800 */
[----:B-1----:R-:W-:Y:S01]  /*a160*/  FFMA.FTZ R3, R69, UR6, -R0 ;  /* 0x0000000645037c23 */ /* 0x002fe20008010800 */
[----:B------:R-:W-:Y:S02]  /*a170*/  FSEL R69, R235, -INF , !P4 ;  /* 0xff800000eb457808 */ /* 0x000fe40006000000 */
[----:B------:R-:W-:-:S03]  /*a180*/  ISETP.GE.AND P4, PT, R27, R201, PT ;  /* 0x000000c91b00720c */ /* 0x000fc60003f86270 */
[----:B------:R1:W-:Y:S01]  /*a190*/  MUFU.EX2 R129, R3 ;  /* 0x0000000300817308 */ /* 0x0003e20000000800 */
[----:B------:R-:W-:Y:S01]  /*a1a0*/  ISETP.LT.OR P4, PT, R27, R197, P4 ;  /* 0x000000c51b00720c */ /* 0x000fe20002781670 */
        /* <DEDUP_REMOVED lines=10> */
[C---:B------:R-:W-:Y:S01]  /*a250*/  ISETP.GE.AND P3, PT, R28.reuse, R200, PT ;  /* 0x000000c81c00720c */ /* 0x040fe20003f66270 */
[----:B------:R1:W-:Y:S01]  /*a260*/  MUFU.EX2 R120, R3 ;  /* 0x0000000300787308 */ /* 0x0003e20000000800 */
[----:B------:R-:W-:Y:S01]  /*a270*/  FSEL R9, R245, -INF , !P6 ;  /* 0xff800000f5097808 */ /* 0x000fe20007000000 */
[----:B--2---:R-:W-:Y:S01]  /*a280*/  IMAD.MOV.U32 R245, RZ, RZ, R183 ;  /* 0x000000fffff57224 */ /* 0x004fe200078e00b7 */
[----:B------:R-:W-:Y:S02]  /*a290*/  ISETP.LT.OR P3, PT, R28, R196, P3 ;  /* 0x000000c41c00720c */ /* 0x000fe40001f61670 */
[----:B------:R-:W-:-:S02]  /*a2a0*/  FSEL R28, R237, -INF , !P5 ;  /* 0xff800000ed1c7808 */ /* 0x000fc40006800000 */
[-C--:B------:R-:W-:Y:S02]  /*a2b0*/  ISETP.GE.AND P5, PT, R26, R200.reuse, PT ;  /* 0x000000c81a00720c */ /* 0x080fe40003fa6270 */
[----:B------:R-:W-:Y:S02]  /*a2c0*/  ISETP.GE.AND P6, PT, R22, R200, PT ;  /* 0x000000c81600720c */ /* 0x000fe40003fc6270 */
[----:B------:R-:W-:Y:S02]  /*a2d0*/  ISETP.LT.OR P5, PT, R26, R196, P5 ;  /* 0x000000c41a00720c */ /* 0x000fe40002fa1670 */
[----:B------:R-:W-:Y:S02]  /*a2e0*/  FSEL R26, R240, -INF , !P4 ;  /* 0xff800000f01a7808 */ /* 0x000fe40006000000 */
[----:B------:R-:W-:Y:S01]  /*a2f0*/  ISETP.GE.AND P4, PT, R25, R200, PT ;  /* 0x000000c81900720c */ /* 0x000fe20003f86270 */
[----:B-1----:R-:W-:Y:S01]  /*a300*/  FFMA.FTZ R3, R67, UR6, -R0 ;  /* 0x0000000643037c23 */ /* 0x002fe20008010800 */
[----:B------:R-:W-:Y:S01]  /*a310*/  FSEL R106, R243, -INF , !P5 ;  /* 0xff800000f36a7808 */ /* 0x000fe20006800000 */
[----:B---3--:R-:W-:Y:S01]  /*a320*/  IMAD.MOV.U32 R243, RZ, RZ, R182 ;  /* 0x000000fffff37224 */ /* 0x008fe200078e00b6 */
[----:B------:R-:W-:Y:S01]  /*a330*/  ISETP.LT.OR P4, PT, R25, R196, P4 ;  /* 0x000000c41900720c */ /* 0x000fe20002781670 */
[----:B------:R1:W-:Y:S01]  /*a340*/  MUFU.EX2 R125, R3 ;  /* 0x00000003007d7308 */ /* 0x0003e20000000800 */
[----:B------:R-:W-:-:S02]  /*a350*/  ISETP.GE.AND P5, PT, R23, R201, PT ;  /* 0x000000c91700720c */ /* 0x000fc40003fa6270 */
[----:B------:R-:W-:Y:S01]  /*a360*/  FSEL R109, R246, -INF , !P4 ;  /* 0xff800000f66d7808 */ /* 0x000fe20006000000 */
[----:B------:R-:W-:Y:S01]  /*a370*/  IMAD.MOV.U32 R246, RZ, RZ, R179 ;  /* 0x000000fffff67224 */ /* 0x000fe200078e00b3 */
[C---:B------:R-:W-:Y:S02]  /*a380*/  ISETP.GE.AND P4, PT, R22.reuse, R201, PT ;  /* 0x000000c91600720c */ /* 0x040fe40003f86270 */
[-C--:B------:R-:W-:Y:S02]  /*a390*/  ISETP.LT.OR P5, PT, R23, R197.reuse, P5 ;  /* 0x000000c51700720c */ /* 0x080fe40002fa1670 */
[----:B------:R-:W-:Y:S02]  /*a3a0*/  ISETP.LT.OR P4, PT, R22, R197, P4 ;  /* 0x000000c51600720c */ /* 0x000fe40002781670 */
[----:B------:R-:W-:Y:S01]  /*a3b0*/  FSEL R8, R248, -INF , !P5 ;  /* 0xff800000f8087808 */ /* 0x000fe20006800000 */
[----:B------:R-:W-:Y:S01]  /*a3c0*/  IMAD.MOV.U32 R248, RZ, RZ, R208 ;  /* 0x000000fffff87224 */ /* 0x000fe200078e00d0 */
[----:B------:R-:W-:Y:S01]  /*a3d0*/  FSEL R7, R249, -INF , !P4 ;  /* 0xff800000f9077808 */ /* 0x000fe20006000000 */
[----:B------:R-:W-:Y:S01]  /*a3e0*/  IMAD.MOV.U32 R249, RZ, RZ, R207 ;  /* 0x000000fffff97224 */ /* 0x000fe200078e00cf */
[----:B------:R-:W-:Y:S01]  /*a3f0*/  ISETP.GE.AND P4, PT, R20, R201, PT ;  /* 0x000000c91400720c */ /* 0x000fe20003f86270 */
[----:B-1----:R-:W-:Y:S01]  /*a400*/  FFMA.FTZ R3, R70, UR6, -R0 ;  /* 0x0000000646037c23 */ /* 0x002fe20008010800 */
[----:B------:R-:W-:-:S02]  /*a410*/  FSEL R70, R239, -INF , !P3 ;  /* 0xff800000ef467808 */ /* 0x000fc40005800000 */
[C---:B------:R-:W-:Y:S01]  /*a420*/  ISETP.GE.AND P3, PT, R25.reuse, R201, PT ;  /* 0x000000c91900720c */ /* 0x040fe20003f66270 */
[----:B------:R1:W-:Y:S01]  /*a430*/  MUFU.EX2 R130, R3 ;  /* 0x0000000300827308 */ /* 0x0003e20000000800 */
[-C--:B------:R-:W-:Y:S02]  /*a440*/  ISETP.LT.OR P4, PT, R20, R197.reuse, P4 ;  /* 0x000000c51400720c */ /* 0x080fe40002781670 */
[----:B------:R-:W-:Y:S02]  /*a450*/  ISETP.LT.OR P3, PT, R25, R197, P3 ;  /* 0x000000c51900720c */ /* 0x000fe40001f61670 */
[C---:B------:R-:W-:Y:S02]  /*a460*/  ISETP.GE.AND P5, PT, R21.reuse, R201, PT ;  /* 0x000000c91500720c */ /* 0x040fe40003fa6270 */
[----:B------:R-:W-:Y:S02]  /*a470*/  FSEL R10, R244, -INF , !P3 ;  /* 0xff800000f40a7808 */ /* 0x000fe40005800000 */
[----:B------:R-:W-:-:S02]  /*a480*/  ISETP.LT.OR P5, PT, R21, R197, P5 ;  /* 0x000000c51500720c */ /* 0x000fc40002fa1670 */
[----:B------:R-:W-:Y:S02]  /*a490*/  ISETP.LT.OR P6, PT, R22, R196, P6 ;  /* 0x000000c41600720c */ /* 0x000fe400037c1670 */
[----:B------:R-:W-:Y:S02]  /*a4a0*/  FSEL R22, R224, -INF , !P5 ;  /* 0xff800000e0167808 */ /* 0x000fe40006800000 */
[----:B------:R-:W-:Y:S01]  /*a4b0*/  ISETP.GE.AND P5, PT, R19, R201, PT ;  /* 0x000000c91300720c */ /* 0x000fe20003fa6270 */
[----:B-1----:R-:W-:Y:S01]  /*a4c0*/  FFMA.FTZ R3, R72, UR6, -R0 ;  /* 0x0000000648037c23 */ /* 0x002fe20008010800 */
[----:B------:R-:W-:Y:S02]  /*a4d0*/  ISETP.GE.AND P3, PT, R23, R200, PT ;  /* 0x000000c81700720c */ /* 0x000fe40003f66270 */
[----:B------:R-:W-:Y:S01]  /*a4e0*/  ISETP.LT.OR P5, PT, R19, R197, P5 ;  /* 0x000000c51300720c */ /* 0x000fe20002fa1670 */
[----:B------:R1:W-:Y:S01]  /*a4f0*/  MUFU.EX2 R118, R3 ;  /* 0x0000000300767308 */ /* 0x0003e20000000800 */
[----:B------:R-:W-:-:S04]  /*a500*/  ISETP.LT.OR P3, PT, R23, R196, P3 ;  /* 0x000000c41700720c */ /* 0x000fc80001f61670 */
[----:B------:R-:W-:Y:S01]  /*a510*/  FSEL R72, R250, -INF , !P3 ;  /* 0xff800000fa487808 */ /* 0x000fe20005800000 */
[----:B------:R-:W-:Y:S01]  /*a520*/  IMAD.MOV.U32 R250, RZ, RZ, R176 ;  /* 0x000000fffffa7224 */ /* 0x000fe200078e00b0 */
[----:B------:R-:W-:-:S04]  /*a530*/  ISETP.GE.AND P3, PT, R18, R200, PT ;  /* 0x000000c81200720c */ /* 0x000fc80003f66270 */
[----:B------:R-:W-:-:S04]  /*a540*/  ISETP.LT.OR P3, PT, R18, R196, P3 ;  /* 0x000000c41200720c */ /* 0x000fc80001f61670 */
[----:B------:R-:W-:Y:S01]  /*a550*/  FSEL R108, R108, -INF , !P3 ;  /* 0xff8000006c6c7808 */ /* 0x000fe20005800000 */
[----:B-1----:R-:W-:Y:S01]  /*a560*/  FFMA.FTZ R3, R77, UR6, -R0 ;  /* 0x000000064d037c23 */ /* 0x002fe20008010800 */
[----:B------:R-:W-:Y:S01]  /*a570*/  FSEL R77, R251, -INF , !P6 ;  /* 0xff800000fb4d7808 */ /* 0x000fe20007000000 */
[----:B------:R-:W-:Y:S01]  /*a580*/  IMAD.MOV.U32 R251, RZ, RZ, R117 ;  /* 0x000000fffffb7224 */ /* 0x000fe200078e0075 */
[-C--:B------:R-:W-:Y:S01]  /*a590*/  ISETP.GE.AND P6, PT, R17, R200.reuse, PT ;  /* 0x000000c81100720c */ /* 0x080fe20003fc6270 */
[----:B------:R1:W2:Y:S01]  /*a5a0*/  MUFU.EX2 R170, R3 ;  /* 0x0000000300aa7308 */ /* 0x0002a20000000800 */
[----:B------:R-:W-:Y:S02]  /*a5b0*/  ISETP.GE.AND P3, PT, R13, R200, PT ;  /* 0x000000c80d00720c */ /* 0x000fe40003f66270 */
[-C--:B------:R-:W-:Y:S02]  /*a5c0*/  ISETP.LT.OR P6, PT, R17, R196.reuse, P6 ;  /* 0x000000c41100720c */ /* 0x080fe400037c1670 */
[----:B------:R-:W-:-:S02]  /*a5d0*/  ISETP.LT.OR P3, PT, R13, R196, P3 ;  /* 0x000000c40d00720c */ /* 0x000fc40001f61670 */
[----:B------:R-:W-:Y:S02]  /*a5e0*/  FSEL R107, R107, -INF , !P6 ;  /* 0xff8000006b6b7808 */ /* 0x000fe40007000000 */
[C---:B------:R-:W-:Y:S02]  /*a5f0*/  ISETP.GE.AND P6, PT, R12.reuse, R200, PT ;  /* 0x000000c80c00720c */ /* 0x040fe40003fc6270 */
[----:B------:R-:W-:Y:S02]  /*a600*/  FSEL R95, R95, -INF , !P3 ;  /* 0xff8000005f5f7808 */ /* 0x000fe40005800000 */
[----:B------:R-:W-:Y:S02]  /*a610*/  ISETP.LT.OR P6, PT, R12, R196, P6 ;  /* 0x000000c40c00720c */ /* 0x000fe400037c1670 */
[----:B------:R-:W-:Y:S01]  /*a620*/  ISETP.GE.AND P3, PT, R30, R200, PT ;  /* 0x000000c81e00720c */ /* 0x000fe20003f66270 */
[--C-:B-1----:R-:W-:Y:S01]  /*a630*/  FFMA.FTZ R3, R75, UR6, -R0.reuse ;  /* 0x000000064b037c23 */ /* 0x102fe20008010800 */
[----:B------:R-:W-:-:S02]  /*a640*/  FFMA.FTZ R0, R74, UR6, -R0 ;  /* 0x000000064a007c23 */ /* 0x000fc40008010800 */
[----:B------:R-:W-:Y:S01]  /*a650*/  ISETP.LT.OR P3, PT, R30, R196, P3 ;  /* 0x000000c41e00720c */ /* 0x000fe20001f61670 */
[----:B--2---:R-:W-:Y:S01]  /*a660*/  IMAD.MOV.U32 R23, RZ, RZ, R170 ;  /* 0x000000ffff177224 */ /* 0x004fe200078e00aa */
[----:B------:R1:W2:Y:S08]  /*a670*/  MUFU.EX2 R178, R3 ;  /* 0x0000000300b27308 */ /* 0x0002b00000000800 */
[----:B------:R3:W-:Y:S01]  /*a680*/  MUFU.EX2 R122, R0 ;  /* 0x00000000007a7308 */ /* 0x0007e20000000800 */
[----:B-1----:R-:W-:Y:S01]  /*a690*/  FMUL.FTZ R3, R123, UR6 ;  /* 0x000000067b037c20 */ /* 0x002fe20008410000 */
[----:B--2---:R-:W-:-:S04]  /*a6a0*/  IMAD.MOV.U32 R244, RZ, RZ, R178 ;  /* 0x000000fffff47224 */ /* 0x004fc800078e00b2 */
[----:B------:R-:W-:-:S05]  /*a6b0*/  FSEL R3, R3, RZ, P1 ;  /* 0x000000ff03037208 */ /* 0x000fca0000800000 */
[--C-:B---3--:R-:W-:Y:S01]  /*a6c0*/  FFMA.FTZ R0, R33, UR6, -R3.reuse ;  /* 0x0000000621007c23 */ /* 0x108fe20008010803 */
[----:B------:R-:W-:Y:S01]  /*a6d0*/  FSEL R33, R236, -INF , !P0 ;  /* 0xff800000ec217808 */ /* 0x000fe20004000000 */
[----:B------:R-:W-:Y:S01]  /*a6e0*/  FFMA.FTZ R4, R89, UR6, -R3 ;  /* 0x0000000659047c23 */ /* 0x000fe20008010803 */
[----:B------:R-:W-:Y:S01]  /*a6f0*/  ISETP.GE.AND P0, PT, R27, R200, PT ;  /* 0x000000c81b00720c */ /* 0x000fe20003f06270 */
[----:B------:R1:W-:Y:S01]  /*a700*/  MUFU.EX2 R171, R0 ;  /* 0x0000000000ab7308 */ /* 0x0003e20000000800 */
[----:B------:R-:W-:Y:S01]  /*a710*/  FMNMX.FTZ R2, R33, R2, !PT ;  /* 0x0000000221027209 */ /* 0x000fe20007810000 */
[----:B------:R-:W-:Y:S01]  /*a720*/  IMAD.MOV.U32 R89, RZ, RZ, R181 ;  /* 0x000000ffff597224 */ /* 0x000fe200078e00b5 */
[----:B------:R-:W-:Y:S02]  /*a730*/  ISETP.LT.OR P0, PT, R27, R196, P0 ;  /* 0x000000c41b00720c */ /* 0x000fe40000701670 */
[----:B------:R-:W-:Y:S02]  /*a740*/  FMNMX.FTZ R2, R28, R2, !PT ;  /* 0x000000021c027209 */ /* 0x000fe40007810000 */
[----:B------:R-:W-:Y:S01]  /*a750*/  FSEL R94, R242, -INF , !P0 ;  /* 0xff800000f25e7808 */ /* 0x000fe20004000000 */
[----:B------:R2:W-:Y:S01]  /*a760*/  MUFU.EX2 R230, R4 ;  /* 0x0000000400e67308 */ /* 0x0005e20000000800 */
[----:B------:R-:W-:-:S02]  /*a770*/  FMNMX.FTZ R2, R26, R2, !PT ;  /* 0x000000021a027209 */ /* 0x000fc40007810000 */
[C---:B------:R-:W-:Y:S02]  /*a780*/  ISETP.GE.AND P0, PT, R24.reuse, R200, PT ;  /* 0x000000c81800720c */ /* 0x040fe40003f06270 */
[----:B------:R-:W-:Y:S02]  /*a790*/  FMNMX.FTZ R2, R11, R2, !PT ;  /* 0x000000020b027209 */ /* 0x000fe40007810000 */
[----:B------:R-:W-:Y:S01]  /*a7a0*/  ISETP.LT.OR P0, PT, R24, R196, P0 ;  /* 0x000000c41800720c */ /* 0x000fe20000701670 */
[----:B-1----:R-:W-:Y:S01]  /*a7b0*/  FFMA.FTZ R0, R43, UR6, -R3 ;  /* 0x000000062b007c23 */ /* 0x002fe20008010803 */
[----:B------:R-:W-:Y:S02]  /*a7c0*/  FMNMX.FTZ R2, R10, R2, !PT ;  /* 0x000000020a027209 */ /* 0x000fe40007810000 */
[----:B------:R-:W-:Y:S01]  /*a7d0*/  FSEL R43, R219, -INF , !P4 ;  /* 0xff800000db2b7808 */ /* 0x000fe20006000000 */
[----:B------:R1:W-:Y:S01]  /*a7e0*/  MUFU.EX2 R210, R0 ;  /* 0x0000000000d27308 */ /* 0x0003e20000000800 */
[----:B------:R-:W-:-:S02]  /*a7f0*/  ISETP.GE.AND P4, PT, R18, R201, PT ;  /* 0x000000c91200720c */ /* 0x000fc40003f86270 */
[----:B------:R-:W-:Y:S01]  /*a800*/  FMNMX.FTZ R2, R9, R2, !PT ;  /* 0x0000000209027209 */ /* 0x000fe20007810000 */
[----:B--2---:R-:W-:Y:S01]  /*a810*/  FFMA.FTZ R4, R92, UR6, -R3 ;  /* 0x000000065c047c23 */ /* 0x004fe20008010803 */
[----:B------:R-:W-:Y:S02]  /*a820*/  ISETP.LT.OR P4, PT, R18, R197, P4 ;  /* 0x000000c51200720c */ /* 0x000fe40002781670 */
[----:B------:R-:W-:Y:S01]  /*a830*/  FMNMX.FTZ R2, R8, R2, !PT ;  /* 0x0000000208027209 */ /* 0x000fe20007810000 */
[----:B------:R-:W-:Y:S03]  /*a840*/  MUFU.EX2 R228, R4 ;  /* 0x0000000400e47308 */ /* 0x000fe60000000800 */
[----:B------:R-:W-:-:S04]  /*a850*/  FMNMX.FTZ R2, R7, R2, !PT ;  /* 0x0000000207027209 */ /* 0x000fc80007810000 */
[----:B------:R-:W-:Y:S01]  /*a860*/  FMNMX.FTZ R2, R22, R2, !PT ;  /* 0x0000000216027209 */ /* 0x000fe20007810000 */
[----:B-1----:R-:W-:-:S03]  /*a870*/  FFMA.FTZ R0, R34, UR6, -R3 ;  /* 0x0000000622007c23 */ /* 0x002fc60008010803 */
[----:B------:R-:W-:Y:S01]  /*a880*/  FMNMX.FTZ R2, R43, R2, !PT ;  /* 0x000000022b027209 */ /* 0x000fe20007810000 */
        /* <DEDUP_REMOVED lines=11> */
[----:B------:R-:W-:Y:S02]  /*a940*/  FMNMX.FTZ R2, R56, R2, !PT ;  /* 0x0000000238027209 */ /* 0x000fe40007810000 */
[----:B------:R-:W-:-:S04]  /*a950*/  ISETP.LT.OR P5, PT, R17, R197, P5 ;  /* 0x000000c51100720c */ /* 0x000fc80002fa1670 */
[----:B------:R-:W-:Y:S02]  /*a960*/  FSEL R63, R63, -INF , !P5 ;  /* 0xff8000003f3f7808 */ /* 0x000fe40006800000 */
[----:B------:R-:W-:-:S04]  /*a970*/  ISETP.GE.AND P5, PT, R15, R201, PT ;  /* 0x000000c90f00720c */ /* 0x000fc80003fa6270 */
[----:B------:R-:W-:Y:S01]  /*a980*/  ISETP.LT.OR P5, PT, R15, R197, P5 ;  /* 0x000000c50f00720c */ /* 0x000fe20002fa1670 */
[----:B-1----:R-:W-:Y:S01]  /*a990*/  FFMA.FTZ R0, R60, UR6, -R3 ;  /* 0x000000063c007c23 */ /* 0x002fe20008010803 */
[----:B------:R-:W-:Y:S01]  /*a9a0*/  FSEL R60, R115, -INF , !P4 ;  /* 0xff800000733c7808 */ /* 0x000fe20006000000 */
[----:B------:R-:W-:Y:S01]  /*a9b0*/  IMAD.MOV.U32 R115, RZ, RZ, R209 ;  /* 0x000000ffff737224 */ /* 0x000fe200078e00d1 */
[----:B------:R-:W-:Y:S01]  /*a9c0*/  ISETP.GE.AND P4, PT, R16, R201, PT ;  /* 0x000000c91000720c */ /* 0x000fe20003f86270 */
[----:B------:R1:W-:Y:S01]  /*a9d0*/  MUFU.EX2 R242, R0 ;  /* 0x0000000000f27308 */ /* 0x0003e20000000800 */
[----:B------:R-:W-:Y:S02]  /*a9e0*/  FMNMX.FTZ R2, R60, R2, !PT ;  /* 0x000000023c027209 */ /* 0x000fe40007810000 */
[----:B------:R-:W-:Y:S02]  /*a9f0*/  ISETP.LT.OR P4, PT, R16, R197, P4 ;  /* 0x000000c51000720c */ /* 0x000fe40002781670 */
[----:B------:R-:W-:-:S02]  /*aa00*/  FMNMX.FTZ R2, R63, R2, !PT ;  /* 0x000000023f027209 */ /* 0x000fc40007810000 */
[----:B------:R-:W-:Y:S02]  /*aa10*/  FSEL R64, R64, -INF , !P4 ;  /* 0xff80000040407808 */ /* 0x000fe40006000000 */
[----:B------:R-:W-:Y:S02]  /*aa20*/  ISETP.GE.AND P4, PT, R14, R201, PT ;  /* 0x000000c90e00720c */ /* 0x000fe40003f86270 */
[----:B------:R-:W-:Y:S02]  /*aa30*/  FSEL R66, R66, -INF , !P5 ;  /* 0xff80000042427808 */ /* 0x000fe40006800000 */
[----:B------:R-:W-:Y:S02]  /*aa40*/  ISETP.LT.OR P4, PT, R14, R197, P4 ;  /* 0x000000c50e00720c */ /* 0x000fe40002781670 */
[----:B------:R-:W-:Y:S01]  /*aa50*/  ISETP.GE.AND P5, PT, R13, R201, PT ;  /* 0x000000c90d00720c */ /* 0x000fe20003fa6270 */
[----:B-1----:R-:W-:Y:S01]  /*aa60*/  FFMA.FTZ R0, R73, UR6, -R3 ;  /* 0x0000000649007c23 */ /* 0x002fe20008010803 */
[----:B------:R-:W-:-:S02]  /*aa70*/  FSEL R67, R65, -INF , !P4 ;  /* 0xff80000041437808 */ /* 0x000fc40006000000 */
[----:B------:R-:W-:Y:S01]  /*aa80*/  ISETP.GE.AND P4, PT, R12, R201, PT ;  /* 0x000000c90c00720c */ /* 0x000fe20003f86270 */
[----:B------:R1:W-:Y:S01]  /*aa90*/  MUFU.EX2 R241, R0 ;  /* 0x0000000000f17308 */ /* 0x0003e20000000800 */
[----:B------:R-:W-:Y:S02]  /*aaa0*/  FMNMX.FTZ R2, R64, R2, !PT ;  /* 0x0000000240027209 */ /* 0x000fe40007810000 */
[-C--:B------:R-:W-:Y:S02]  /*aab0*/  ISETP.LT.OR P4, PT, R12, R197.reuse, P4 ;  /* 0x000000c50c00720c */ /* 0x080fe40002781670 */
[----:B------:R-:W-:Y:S02]  /*aac0*/  ISETP.LT.OR P5, PT, R13, R197, P5 ;  /* 0x000000c50d00720c */ /* 0x000fe40002fa1670 */
[----:B------:R-:W-:Y:S02]  /*aad0*/  FSEL R74, R102, -INF , !P4 ;  /* 0xff800000664a7808 */ /* 0x000fe40006000000 */
[----:B------:R-:W-:-:S02]  /*aae0*/  ISETP.GE.AND P4, PT, R31, R201, PT ;  /* 0x000000c91f00720c */ /* 0x000fc40003f86270 */
[----:B------:R-:W-:Y:S02]  /*aaf0*/  FMNMX.FTZ R2, R66, R2, !PT ;  /* 0x0000000242027209 */ /* 0x000fe40007810000 */
[----:B------:R-:W-:Y:S02]  /*ab00*/  ISETP.LT.OR P4, PT, R31, R197, P4 ;  /* 0x000000c51f00720c */ /* 0x000fe40002781670 */
[----:B------:R-:W-:Y:S01]  /*ab10*/  FSEL R73, R103, -INF , !P5 ;  /* 0xff80000067497808 */ /* 0x000fe20006800000 */
[----:B-1----:R-:W-:Y:S01]  /*ab20*/  FFMA.FTZ R0, R78, UR6, -R3 ;  /* 0x000000064e007c23 */ /* 0x002fe20008010803 */
[C---:B------:R-:W-:Y:S02]  /*ab30*/  ISETP.GE.AND P5, PT, R32.reuse, R201, PT ;  /* 0x000000c92000720c */ /* 0x040fe40003fa6270 */
[----:B------:R-:W-:Y:S01]  /*ab40*/  FMNMX.FTZ R2, R67, R2, !PT ;  /* 0x0000000243027209 */ /* 0x000fe20007810000 */
[----:B------:R1:W-:Y:S01]  /*ab50*/  MUFU.EX2 R240, R0 ;  /* 0x0000000000f07308 */ /* 0x0003e20000000800 */
[----:B------:R-:W-:-:S02]  /*ab60*/  ISETP.LT.OR P5, PT, R32, R197, P5 ;  /* 0x000000c52000720c */ /* 0x000fc40002fa1670 */
[----:B------:R-:W-:Y:S02]  /*ab70*/  FMNMX.FTZ R2, R73, R2, !PT ;  /* 0x0000000249027209 */ /* 0x000fe40007810000 */
[----:B------:R-:W-:Y:S02]  /*ab80*/  FSEL R75, R127, -INF , !P5 ;  /* 0xff8000007f4b7808 */ /* 0x000fe40006800000 */
[----:B------:R-:W-:Y:S02]  /*ab90*/  FMNMX.FTZ R2, R74, R2, !PT ;  /* 0x000000024a027209 */ /* 0x000fe40007810000 */
[----:B------:R-:W-:Y:S01]  /*aba0*/  FSEL R65, R247, -INF , !P0 ;  /* 0xff800000f7417808 */ /* 0x000fe20004000000 */
[----:B------:R-:W-:Y:S01]  /*abb0*/  IMAD.MOV.U32 R247, RZ, RZ, R177 ;  /* 0x000000fffff77224 */ /* 0x000fe200078e00b1 */
[----:B------:R-:W-:Y:S02]  /*abc0*/  FMNMX.FTZ R2, R75, R2, !PT ;  /* 0x000000024b027209 */ /* 0x000fe40007810000 */
[----:B------:R-:W-:-:S02]  /*abd0*/  ISETP.GE.AND P0, PT, R19, R200, PT ;  /* 0x000000c81300720c */ /* 0x000fc40003f06270 */
[----:B------:R-:W-:Y:S01]  /*abe0*/  ISETP.GE.AND P5, PT, R21, R200, PT ;  /* 0x000000c81500720c */ /* 0x000fe20003fa6270 */
[----:B-1----:R-:W-:Y:S01]  /*abf0*/  FFMA.FTZ R0, R79, UR6, -R3 ;  /* 0x000000064f007c23 */ /* 0x002fe20008010803 */
[-C--:B------:R-:W-:Y:S01]  /*ac00*/  ISETP.LT.OR P0, PT, R19, R196.reuse, P0 ;  /* 0x000000c41300720c */ /* 0x080fe20000701670 */
[----:B------:R-:W-:Y:S01]  /*ac10*/  IMAD.MOV.U32 R19, RZ, RZ, R128 ;  /* 0x000000ffff137224 */ /* 0x000fe200078e0080 */
[----:B------:R-:W-:Y:S01]  /*ac20*/  ISETP.LT.OR P5, PT, R21, R196, P5 ;  /* 0x000000c41500720c */ /* 0x000fe20002fa1670 */
[----:B------:R1:W-:Y:S01]  /*ac30*/  MUFU.EX2 R239, R0 ;  /* 0x0000000000ef7308 */ /* 0x0003e20000000800 */
[----:B------:R-:W-:Y:S01]  /*ac40*/  FSEL R92, R222, -INF , !P0 ;  /* 0xff800000de5c7808 */ /* 0x000fe20004000000 */
[----:B------:R-:W-:Y:S01]  /*ac50*/  IMAD.MOV.U32 R21, RZ, RZ, R204 ;  /* 0x000000ffff157224 */ /* 0x000fe200078e00cc */
[----:B------:R-:W-:-:S04]  /*ac60*/  ISETP.GE.AND P0, PT, R14, R200, PT ;  /* 0x000000c80e00720c */ /* 0x000fc80003f06270 */
[----:B------:R-:W-:-:S04]  /*ac70*/  ISETP.LT.OR P0, PT, R14, R196, P0 ;  /* 0x000000c40e00720c */ /* 0x000fc80000701670 */
[----:B------:R-:W-:Y:S01]  /*ac80*/  FSEL R103, R216, -INF , !P0 ;  /* 0xff800000d8677808 */ /* 0x000fe20004000000 */
        /* <DEDUP_REMOVED lines=9> */
[----:B------:R-:W-:-:S05]  /*ad20*/  IMAD.MOV.U32 R88, RZ, RZ, R206 ;  /* 0x000000ffff587224 */ /* 0x000fca00078e00ce */
[----:B------:R1:W-:Y:S02]  /*ad30*/  MUFU.EX2 R234, R0 ;  /* 0x0000000000ea7308 */ /* 0x0003e40000000800 */
[----:B-1----:R-:W-:Y:S01]  /*ad40*/  FFMA.FTZ R0, R87, UR6, -R3 ;  /* 0x0000000657007c23 */ /* 0x002fe20008010803 */
[----:B------:R-:W-:Y:S01]  /*ad50*/  FSEL R87, R126, -INF , !P4 ;  /* 0xff8000007e577808 */ /* 0x000fe20006000000 */
[----:B------:R-:W-:Y:S01]  /*ad60*/  IMAD.MOV.U32 R126, RZ, RZ, R111 ;  /* 0x000000ffff7e7224 */ /* 0x000fe200078e006f */
[----:B------:R-:W-:-:S03]  /*ad70*/  ISETP.GE.AND P4, PT, R30, R201, PT ;  /* 0x000000c91e00720c */ /* 0x000fc60003f86270 */
[----:B------:R1:W-:Y:S01]  /*ad80*/  MUFU.EX2 R233, R0 ;  /* 0x0000000000e97308 */ /* 0x0003e20000000800 */
[----:B------:R-:W-:Y:S02]  /*ad90*/  FMNMX.FTZ R4, R87, R2, !PT ;  /* 0x0000000257047209 */ /* 0x000fe40007810000 */
[----:B------:R-:W-:-:S04]  /*ada0*/  ISETP.LT.OR P4, PT, R30, R197, P4 ;  /* 0x000000c51e00720c */ /* 0x000fc80002781670 */
[----:B------:R-:W-:Y:S02]  /*adb0*/  FSEL R116, R116, -INF , !P4 ;  /* 0xff80000074747808 */ /* 0x000fe40006000000 */
[C---:B------:R-:W-:Y:S02]  /*adc0*/  ISETP.GE.AND P4, PT, R29.reuse, R201, PT ;  /* 0x000000c91d00720c */ /* 0x040fe40003f86270 */
[----:B------:R-:W-:Y:S02]  /*add0*/  FMNMX.FTZ R4, R116, R4, !PT ;  /* 0x0000000474047209 */ /* 0x000fe40007810000 */
[----:B------:R-:W-:Y:S01]  /*ade0*/  ISETP.LT.OR P4, PT, R29, R197, P4 ;  /* 0x000000c51d00720c */ /* 0x000fe20002781670 */
[----:B-1----:R-:W-:-:S03]  /*adf0*/  FFMA.FTZ R0, R86, UR6, -R3 ;  /* 0x0000000656007c23 */ /* 0x002fc60008010803 */
[----:B------:R-:W-:Y:S01]  /*ae00*/  FSEL R112, R112, -INF , !P4 ;  /* 0xff80000070707808 */ /* 0x000fe20006000000 */
[----:B------:R-:W-:Y:S01]  /*ae10*/  IMAD.MOV.U32 R86, RZ, RZ, R205 ;  /* 0x000000ffff567224 */ /* 0x000fe200078e00cd */
[C---:B------:R-:W-:Y:S01]  /*ae20*/  ISETP.GE.AND P4, PT, R20.reuse, R200, PT ;  /* 0x000000c81400720c */ /* 0x040fe20003f86270 */
[----:B------:R1:W-:Y:S03]  /*ae30*/  MUFU.EX2 R232, R0 ;  /* 0x0000000000e87308 */ /* 0x0003e60000000800 */
[----:B------:R-:W-:Y:S01]  /*ae40*/  ISETP.LT.OR P4, PT, R20, R196, P4 ;  /* 0x000000c41400720c */ /* 0x000fe20002781670 */
[----:B------:R-:W-:-:S03]  /*ae50*/  IMAD.MOV.U32 R20, RZ, RZ, R180 ;  /* 0x000000ffff147224 */ /* 0x000fc600078e00b4 */
[----:B------:R-:W-:Y:S01]  /*ae60*/  FSEL R81, R110, -INF , !P4 ;  /* 0xff8000006e517808 */ /* 0x000fe20006000000 */
[----:B------:R-:W-:Y:S01]  /*ae70*/  IMAD.MOV.U32 R110, RZ, RZ, R99 ;  /* 0x000000ffff6e7224 */ /* 0x000fe200078e0063 */
[----:B------:R-:W-:Y:S01]  /*ae80*/  ISETP.GE.AND P4, PT, R15, R200, PT ;  /* 0x000000c80f00720c */ /* 0x000fe20003f86270 */
[----:B------:R-:W-:-:S03]  /*ae90*/  IMAD.MOV.U32 R99, RZ, RZ, R223 ;  /* 0x000000ffff637224 */ /* 0x000fc600078e00df */
[----:B------:R-:W-:Y:S01]  /*aea0*/  ISETP.LT.OR P4, PT, R15, R196, P4 ;  /* 0x000000c40f00720c */ /* 0x000fe20002781670 */
[----:B------:R-:W-:Y:S01]  /*aeb0*/  IMAD.MOV.U32 R111, RZ, RZ, R99 ;  /* 0x000000ffff6f7224 */ /* 0x000fe200078e0063 */
[----:B------:R-:W-:Y:S01]  /*aec0*/  LDSM.16.MT88.4 R12, [R184+0x4000] ;  /* 0x00400000b80c783b */ /* 0x000fe20000004200 */
[----:B-1----:R-:W-:Y:S02]  /*aed0*/  FMNMX.FTZ R0, R38, R101, !PT ;  /* 0x0000006526007209 */ /* 0x002fe40007810000 */
[----:B------:R-:W-:Y:S01]  /*aee0*/  FSEL R102, R110, -INF , !P4 ;  /* 0xff8000006e667808 */ /* 0x000fe20006000000 */
[----:B------:R-:W-:Y:S01]  /*aef0*/  IMAD.MOV.U32 R110, RZ, RZ, R131 ;  /* 0x000000ffff6e7224 */ /* 0x000fe200078e0083 */
[----:B------:R-:W-:Y:S01]  /*af00*/  FMNMX.FTZ R0, R104, R0, !PT ;  /* 0x0000000068007209 */ /* 0x000fe20007810000 */
[----:B------:R-:W-:Y:S01]  /*af10*/  IMAD.MOV.U32 R131, RZ, RZ, R215 ;  /* 0x000000ffff837224 */ /* 0x000fe200078e00d7 */
[----:B------:R-:W-:Y:S02]  /*af20*/  ISETP.GE.AND P4, PT, R31, R200, PT ;  /* 0x000000c81f00720c */ /* 0x000fe40003f86270 */
[----:B------:R-:W-:-:S02]  /*af30*/  FMNMX.FTZ R0, R57, R0, !PT ;  /* 0x0000000039007209 */ /* 0x000fc40007810000 */
[----:B------:R-:W-:Y:S02]  /*af40*/  ISETP.LT.OR P4, PT, R31, R196, P4 ;  /* 0x000000c41f00720c */ /* 0x000fe40002781670 */
[----:B------:R-:W-:Y:S02]  /*af50*/  FMNMX.FTZ R0, R55, R0, !PT ;  /* 0x0000000037007209 */ /* 0x000fe40007810000 */
[----:B------:R-:W-:Y:S02]  /*af60*/  FSEL R98, R98, -INF , !P4 ;  /* 0xff80000062627808 */ /* 0x000fe40006000000 */
[----:B------:R-:W-:Y:S01]  /*af70*/  FMNMX.FTZ R2, R58, R0, !PT ;  /* 0x000000003a027209 */ /* 0x000fe20007810000 */
[--C-:B------:R-:W-:Y:S01]  /*af80*/  FFMA.FTZ R0, R93, UR6, -R3.reuse ;  /* 0x000000065d007c23 */ /* 0x100fe20008010803 */
[----:B------:R-:W-:Y:S02]  /*af90*/  FSEL R93, R131, -INF , !P3 ;  /* 0xff800000835d7808 */ /* 0x000fe40005800000 */
[----:B------:R-:W-:Y:S01]  /*afa0*/  FMNMX.FTZ R5, R59, R2, !PT ;  /* 0x000000023b057209 */ /* 0x000fe20007810000 */
[----:B------:R1:W-:Y:S01]  /*afb0*/  MUFU.EX2 R227, R0 ;  /* 0x0000000000e37308 */ /* 0x0003e20000000800 */
[----:B------:R-:W-:-:S07]  /*afc0*/  FFMA.FTZ R2, R91, UR6, -R3 ;  /* 0x000000065b027c23 */ /* 0x000fce0008010803 */
[----:B------:R2:W-:Y:S01]  /*afd0*/  MUFU.EX2 R226, R2 ;  /* 0x0000000200e27308 */ /* 0x0005e20000000800 */
[----:B-1----:R-:W-:Y:S02]  /*afe0*/  FMNMX.FTZ R0, R112, R4, !PT ;  /* 0x0000000470007209 */ /* 0x002fe40007810000 */
[----:B------:R-:W-:-:S03]  /*aff0*/  FMNMX.FTZ R4, R61, R5, !PT ;  /* 0x000000053d047209 */ /* 0x000fc60007810000 */
[----:B------:R-:W1:Y:S01]  /*b000*/  SHFL.BFLY PT, R5, R0, 0x2, 0x1f ;  /* 0x0c401f0000057f89 */ /* 0x000e6200000e0000 */
[----:B--2---:R-:W-:Y:S01]  /*b010*/  FMNMX.FTZ R2, R62, R4, !PT ;  /* 0x000000043e027209 */ /* 0x004fe20007810000 */
[----:B------:R-:W-:Y:S01]  /*b020*/  FFMA.FTZ R4, R90, UR6, -R3 ;  /* 0x000000065a047c23 */ /* 0x000fe20008010803 */
[----:B------:R-:W-:Y:S02]  /*b030*/  IMAD.MOV.U32 R90, RZ, RZ, R173 ;  /* 0x000000ffff5a7224 */ /* 0x000fe400078e00ad */
[----:B------:R-:W-:Y:S01]  /*b040*/  FMNMX.FTZ R2, R68, R2, !PT ;  /* 0x0000000244027209 */ /* 0x000fe20007810000 */
[----:B------:R2:W-:Y:S03]  /*b050*/  MUFU.EX2 R225, R4 ;  /* 0x0000000400e17308 */ /* 0x0005e60000000800 */
[----:B------:R-:W-:-:S04]  /*b060*/  FMNMX.FTZ R2, R69, R2, !PT ;  /* 0x0000000245027209 */ /* 0x000fc80007810000 */
[----:B------:R-:W-:Y:S02]  /*b070*/  FMNMX.FTZ R2, R71, R2, !PT ;  /* 0x0000000247027209 */ /* 0x000fe40007810000 */
[----:B-1----:R-:W-:Y:S01]  /*b080*/  FMNMX.FTZ R0, R0, R5, !PT ;  /* 0x0000000500007209 */ /* 0x002fe20007810000 */
[----:B--2---:R-:W-:Y:S01]  /*b090*/  FFMA.FTZ R4, R85, UR6, -R3 ;  /* 0x0000000655047c23 */ /* 0x004fe20008010803 */
[----:B------:R-:W-:Y:S02]  /*b0a0*/  FSEL R85, R119, -INF , !P5 ;  /* 0xff80000077557808 */ /* 0x000fe40006800000 */
[C---:B------:R-:W-:Y:S01]  /*b0b0*/  ISETP.GE.AND P5, PT, R16.reuse, R200, PT ;  /* 0x000000c81000720c */ /* 0x040fe20003fa6270 */
[----:B------:R1:W-:Y:S01]  /*b0c0*/  MUFU.EX2 R224, R4 ;  /* 0x0000000400e07308 */ /* 0x0003e20000000800 */
[----:B------:R-:W2:Y:S02]  /*b0d0*/  SHFL.BFLY PT, R5, R0, 0x1, 0x1f ;  /* 0x0c201f0000057f89 */ /* 0x000ea400000e0000 */
[----:B------:R-:W-:-:S04]  /*b0e0*/  ISETP.LT.OR P5, PT, R16, R196, P5 ;  /* 0x000000c41000720c */ /* 0x000fc80002fa1670 */
[----:B------:R-:W-:Y:S02]  /*b0f0*/  FSEL R105, R105, -INF , !P5 ;  /* 0xff80000069697808 */ /* 0x000fe40006800000 */
[----:B------:R-:W-:-:S04]  /*b100*/  ISETP.GE.AND P5, PT, R32, R200, PT ;  /* 0x000000c82000720c */ /* 0x000fc80003fa6270 */
[----:B------:R-:W-:Y:S02]  /*b110*/  ISETP.LT.OR P5, PT, R32, R196, P5 ;  /* 0x000000c42000720c */ /* 0x000fe40002fa1670 */
[----:B-1----:R-:W-:Y:S01]  /*b120*/  FMNMX.FTZ R4, R70, R2, !PT ;  /* 0x0000000246047209 */ /* 0x002fe20007810000 */
[--C-:B------:R-:W-:Y:S01]  /*b130*/  FFMA.FTZ R2, R83, UR6, -R3.reuse ;  /* 0x0000000653027c23 */ /* 0x100fe20008010803 */
[----:B------:R-:W-:Y:S02]  /*b140*/  FSEL R83, R126, -INF , !P6 ;  /* 0xff8000007e537808 */ /* 0x000fe40007000000 */
[----:B------:R-:W-:Y:S01]  /*b150*/  FMNMX.FTZ R4, R94, R4, !PT ;  /* 0x000000045e047209 */ /* 0x000fe20007810000 */
[----:B------:R1:W-:Y:S01]  /*b160*/  MUFU.EX2 R223, R2 ;  /* 0x0000000200df7308 */ /* 0x0003e20000000800 */
[----:B------:R-:W-:Y:S02]  /*b170*/  FSEL R76, R111, -INF , !P5 ;  /* 0xff8000006f4c7808 */ /* 0x000fe40006800000 */
[----:B--2---:R-:W-:Y:S01]  /*b180*/  FMNMX.FTZ R99, R0, R5, !PT ;  /* 0x0000000500637209 */ /* 0x004fe20007810000 */
[----:B------:R-:W-:Y:S01]  /*b190*/  FFMA.FTZ R0, R51, UR6, -R3 ;  /* 0x0000000633007c23 */ /* 0x000fe20008010803 */
[----:B------:R-:W-:-:S02]  /*b1a0*/  ISETP.GE.AND P5, PT, R29, R200, PT ;  /* 0x000000c81d00720c */ /* 0x000fc40003fa6270 */
[----:B------:R-:W-:Y:S01]  /*b1b0*/  FSETP.NEU.FTZ.AND P0, PT, R99, -INF , PT ;  /* 0xff8000006300780b */ /* 0x000fe20003f1d000 */
[----:B------:R-:W-:Y:S01]  /*b1c0*/  MUFU.EX2 R216, R0 ;  /* 0x0000000000d87308 */ /* 0x000fe20000000800 */
[----:B------:R-:W-:-:S04]  /*b1d0*/  ISETP.LT.OR P5, PT, R29, R196, P5 ;  /* 0x000000c41d00720c */ /* 0x000fc80002fa1670 */
[----:B------:R-:W-:Y:S02]  /*b1e0*/  FSEL R80, R110, -INF , !P5 ;  /* 0xff8000006e507808 */ /* 0x000fe40006800000 */
        /* <DEDUP_REMOVED lines=14> */
[----:B------:R-:W-:Y:S01]  /*b2d0*/  FMNMX.FTZ R0, R108, R2, !PT ;  /* 0x000000026c007209 */ /* 0x000fe20007810000 */
[----:B------:R-:W-:-:S03]  /*b2e0*/  FMUL.FTZ R2, R99, UR6 ;  /* 0x0000000663027c20 */ /* 0x000fc60008410000 */
[----:B------:R-:W-:Y:S01]  /*b2f0*/  FMNMX.FTZ R0, R107, R0, !PT ;  /* 0x000000006b007209 */ /* 0x000fe20007810000 */
[----:B-1----:R-:W-:Y:S01]  /*b300*/  FFMA.FTZ R4, R50, UR6, -R3 ;  /* 0x0000000632047c23 */ /* 0x002fe20008010803 */
[----:B------:R-:W-:-:S03]  /*b310*/  FSEL R2, R2, RZ, P0 ;  /* 0x000000ff02027208 */ /* 0x000fc60000000000 */
[----:B------:R1:W-:Y:S02]  /*b320*/  MUFU.EX2 R215, R4 ;  /* 0x0000000400d77308 */ /* 0x0003e40000000800 */
[----:B------:R-:W-:-:S06]  /*b330*/  FFMA.FTZ R5, R42, UR6, -R2 ;  /* 0x000000062a057c23 */ /* 0x000fcc0008010802 */
[----:B------:R-:W-:Y:S01]  /*b340*/  MUFU.EX2 R180, R5 ;  /* 0x0000000500b47308 */ /* 0x000fe20000000800 */
[----:B-1----:R-:W-:Y:S01]  /*b350*/  FMNMX.FTZ R4, R105, R0, !PT ;  /* 0x0000000069047209 */ /* 0x002fe20007810000 */
[----:B------:R-:W-:-:S03]  /*b360*/  FFMA.FTZ R0, R96, UR6, -R2 ;  /* 0x0000000660007c23 */ /* 0x000fc60008010802 */
[----:B------:R-:W-:-:S03]  /*b370*/  FMNMX.FTZ R4, R102, R4, !PT ;  /* 0x0000000466047209 */ /* 0x000fc60007810000 */
        /* <DEDUP_REMOVED lines=15> */
[----:B--2---:R-:W-:-:S05]  /*b470*/  FMNMX.FTZ R0, R0, R6, !PT ;  /* 0x0000000600007209 */ /* 0x004fca0007810000 */
[----:B------:R-:W2:Y:S01]  /*b480*/  SHFL.BFLY PT, R5, R0, 0x1, 0x1f ;  /* 0x0c201f0000057f89 */ /* 0x000ea200000e0000 */
[----:B-1----:R-:W-:-:S04]  /*b490*/  FFMA.FTZ R4, R47, UR6, -R2 ;  /* 0x000000062f047c23 */ /* 0x002fc80008010802 */
[----:B------:R1:W-:Y:S01]  /*b4a0*/  MUFU.EX2 R173, R4 ;  /* 0x0000000400ad7308 */ /* 0x0003e20000000800 */
[----:B--2---:R-:W-:Y:S01]  /*b4b0*/  FMNMX.FTZ R91, R0, R5, !PT ;  /* 0x00000005005b7209 */ /* 0x004fe20007810000 */
[--C-:B------:R-:W-:Y:S01]  /*b4c0*/  FFMA.FTZ R0, R9, UR6, -R2.reuse ;  /* 0x0000000609007c23 */ /* 0x100fe20008010802 */
[----:B------:R-:W-:Y:S01]  /*b4d0*/  FSEL R5, R99, RZ, P0 ;  /* 0x000000ff63057208 */ /* 0x000fe20000000000 */
[----:B-1----:R-:W-:Y:S01]  /*b4e0*/  FFMA.FTZ R4, R48, UR6, -R2 ;  /* 0x0000000630047c23 */ /* 0x002fe20008010802 */
[----:B------:R-:W-:-:S03]  /*b4f0*/  FSETP.NEU.FTZ.AND P3, PT, R91, -INF , PT ;  /* 0xff8000005b00780b */ /* 0x000fc60003f7d000 */
[----:B------:R1:W-:Y:S01]  /*b500*/  MUFU.EX2 R206, R0 ;  /* 0x0000000000ce7308 */ /* 0x0003e20000000800 */
[----:B------:R-:W-:-:S04]  /*b510*/  FADD.FTZ R5, R39, -R5 ;  /* 0x8000000527057221 */ /* 0x000fc80000010000 */
[----:B------:R-:W-:-:S03]  /*b520*/  FMUL.FTZ R5, R5, UR6 ;  /* 0x0000000605057c20 */ /* 0x000fc60008410000 */
[----:B------:R2:W-:Y:S08]  /*b530*/  MUFU.EX2 R176, R4 ;  /* 0x0000000400b07308 */ /* 0x0005f00000000800 */
[----:B------:R3:W4:Y:S01]  /*b540*/  MUFU.EX2 R82, R5 ;  /* 0x0000000500527308 */ /* 0x0007220000000800 */
[----:B-1----:R-:W-:-:S05]  /*b550*/  FMUL.FTZ R0, R91, UR6 ;  /* 0x000000065b007c20 */ /* 0x002fca0008410000 */
[----:B------:R-:W-:Y:S01]  /*b560*/  FSEL R0, R0, RZ, P3 ;  /* 0x000000ff00007208 */ /* 0x000fe20001800000 */
[----:B--2---:R-:W-:-:S04]  /*b570*/  FFMA.FTZ R4, R46, UR6, -R2 ;  /* 0x000000062e047c23 */ /* 0x004fc80008010802 */
[--C-:B------:R-:W-:Y:S01]  /*b580*/  FFMA.FTZ R6, R55, UR6, -R0.reuse ;  /* 0x0000000637067c23 */ /* 0x100fe20008010800 */
[----:B------:R-:W-:Y:S01]  /*b590*/  FFMA.FTZ R9, R61, UR6, -R0 ;  /* 0x000000063d097c23 */ /* 0x000fe20008010800 */
[----:B------:R1:W-:Y:S01]  /*b5a0*/  MUFU.EX2 R177, R4 ;  /* 0x0000000400b17308 */ /* 0x0003e20000000800 */
[----:B---3--:R-:W-:Y:S01]  /*b5b0*/  FSEL R5, R172, RZ, P2 ;  /* 0x000000ffac057208 */ /* 0x008fe20001000000 */
[-C--:B----4-:R-:W-:Y:S01]  /*b5c0*/  FMUL.FTZ R148, R148, R82.reuse ;  /* 0x0000005294947220 */ /* 0x090fe20000410000 */
[-C--:B------:R-:W-:Y:S01]  /*b5d0*/  FMUL.FTZ R149, R149, R82.reuse ;  /* 0x0000005295957220 */ /* 0x080fe20000410000 */
[----:B------:R-:W-:-:S04]  /*b5e0*/  FMUL.FTZ R156, R156, R82 ;  /* 0x000000529c9c7220 */ /* 0x000fc80000410000 */
[----:B------:R2:W-:Y:S01]  /*b5f0*/  MUFU.EX2 R127, R6 ;  /* 0x00000006007f7308 */ /* 0x0005e20000000800 */
[----:B------:R-:W-:Y:S01]  /*b600*/  FADD.FTZ R5, R41, -R5 ;  /* 0x8000000529057221 */ /* 0x000fe20000010000 */
[-C--:B------:R-:W-:Y:S01]  /*b610*/  FMUL.FTZ R157, R157, R82.reuse ;  /* 0x000000529d9d7220 */ /* 0x080fe20000410000 */
[-C--:B------:R-:W-:Y:S01]  /*b620*/  FMUL.FTZ R136, R136, R82.reuse ;  /* 0x0000005288887220 */ /* 0x080fe20000410000 */
[-C--:B------:R-:W-:Y:S01]  /*b630*/  FMUL.FTZ R137, R137, R82.reuse ;  /* 0x0000005289897220 */ /* 0x080fe20000410000 */
[----:B------:R-:W-:Y:S01]  /*b640*/  FMUL.FTZ R5, R5, UR6 ;  /* 0x0000000605057c20 */ /* 0x000fe20008410000 */
[-C--:B------:R-:W-:Y:S01]  /*b650*/  FMUL.FTZ R164, R164, R82.reuse ;  /* 0x00000052a4a47220 */ /* 0x080fe20000410000 */
[----:B------:R-:W-:Y:S01]  /*b660*/  FMUL.FTZ R165, R165, R82 ;  /* 0x00000052a5a57220 */ /* 0x000fe20000410000 */
[----:B-1----:R-:W-:Y:S01]  /*b670*/  FFMA.FTZ R4, R45, UR6, -R2 ;  /* 0x000000062d047c23 */ /* 0x002fe20008010802 */
[----:B------:R-:W1:Y:S01]  /*b680*/  MUFU.EX2 R79, R5 ;  /* 0x00000005004f7308 */ /* 0x000e620000000800 */
[----:B--2---:R-:W-:-:S07]  /*b690*/  FSEL R6, R123, RZ, P1 ;  /* 0x000000ff7b067208 */ /* 0x004fce0000800000 */
[----:B------:R2:W-:Y:S01]  /*b6a0*/  MUFU.EX2 R179, R4 ;  /* 0x0000000400b37308 */ /* 0x0005e20000000800 */
[-C--:B-1----:R-:W-:Y:S01]  /*b6b0*/  FMUL.FTZ R140, R140, R79.reuse ;  /* 0x0000004f8c8c7220 */ /* 0x082fe20000410000 */
[-C--:B------:R-:W-:Y:S01]  /*b6c0*/  FMUL.FTZ R141, R141, R79.reuse ;  /* 0x0000004f8d8d7220 */ /* 0x080fe20000410000 */
[-C--:B------:R-:W-:Y:S01]  /*b6d0*/  FMUL.FTZ R144, R144, R79.reuse ;  /* 0x0000004f90907220 */ /* 0x080fe20000410000 */
[-C--:B------:R-:W-:Y:S01]  /*b6e0*/  FMUL.FTZ R145, R145, R79.reuse ;  /* 0x0000004f91917220 */ /* 0x080fe20000410000 */
[-C--:B------:R-:W-:Y:S01]  /*b6f0*/  FMUL.FTZ R152, R152, R79.reuse ;  /* 0x0000004f98987220 */ /* 0x080fe20000410000 */
[-C--:B------:R-:W-:Y:S01]  /*b700*/  FMUL.FTZ R153, R153, R79.reuse ;  /* 0x0000004f99997220 */ /* 0x080fe20000410000 */
[-C--:B------:R-:W-:Y:S01]  /*b710*/  FMUL.FTZ R160, R160, R79.reuse ;  /* 0x0000004fa0a07220 */ /* 0x080fe20000410000 */
[----:B------:R-:W-:Y:S01]  /*b720*/  FMUL.FTZ R161, R161, R79 ;  /* 0x0000004fa1a17220 */ /* 0x000fe20000410000 */
[----:B--2---:R-:W-:-:S04]  /*b730*/  FFMA.FTZ R4, R44, UR6, -R2 ;  /* 0x000000062c047c23 */ /* 0x004fc80008010802 */
[----:B------:R1:W-:Y:S02]  /*b740*/  MUFU.EX2 R181, R4 ;  /* 0x0000000400b57308 */ /* 0x0003e40000000800 */
[----:B-1----:R-:W-:-:S06]  /*b750*/  FFMA.FTZ R4, R33, UR6, -R2 ;  /* 0x0000000621047c23 */ /* 0x002fcc0008010802 */
[----:B------:R1:W-:Y:S02]  /*b760*/  MUFU.EX2 R182, R4 ;  /* 0x0000000400b67308 */ /* 0x0003e40000000800 */
[----:B-1----:R-:W-:-:S06]  /*b770*/  FFMA.FTZ R4, R28, UR6, -R2 ;  /* 0x000000061c047c23 */ /* 0x002fcc0008010802 */
[----:B------:R1:W-:Y:S02]  /*b780*/  MUFU.EX2 R183, R4 ;  /* 0x0000000400b77308 */ /* 0x0003e40000000800 */
[--C-:B-1----:R-:W-:Y:S02]  /*b790*/  FFMA.FTZ R4, R26, UR6, -R2.reuse ;  /* 0x000000061a047c23 */ /* 0x102fe40008010802 */
[----:B------:R-:W1:Y:S04]  /*b7a0*/  LDSM.16.MT88.4 R24, [R185+0x4000] ;  /* 0x00400000b918783b */ /* 0x000e680000004200 */
[----:B------:R2:W-:Y:S02]  /*b7b0*/  MUFU.EX2 R204, R4 ;  /* 0x0000000400cc7308 */ /* 0x0005e40000000800 */
[----:B--2---:R-:W-:-:S06]  /*b7c0*/  FFMA.FTZ R4, R11, UR6, -R2 ;  /* 0x000000060b047c23 */ /* 0x004fcc0008010802 */
        /* <DEDUP_REMOVED lines=10> */
[----:B------:R2:W3:Y:S02]  /*b870*/  MUFU.EX2 R111, R4 ;  /* 0x00000004006f7308 */ /* 0x0004e40000000800 */
[----:B--2---:R-:W-:Y:S01]  /*b880*/  FFMA.FTZ R4, R57, UR6, -R0 ;  /* 0x0000000639047c23 */ /* 0x004fe20008010800 */
[----:B---3--:R-:W-:-:S05]  /*b890*/  F2FP.F16.F32.PACK_AB R5, R111, R110 ;  /* 0x0000006e6f05723e */ /* 0x008fca00000000ff */
[----:B------:R2:W3:Y:S02]  /*b8a0*/  MUFU.EX2 R128, R4 ;  /* 0x0000000400807308 */ /* 0x0004e40000000800 */
[----:B--2---:R-:W-:Y:S02]  /*b8b0*/  FSEL R4, R91, RZ, P3 ;  /* 0x000000ff5b047208 */ /* 0x004fe40001800000 */
[----:B---3--:R-:W-:-:S03]  /*b8c0*/  F2FP.F16.F32.PACK_AB R7, R127, R128 ;  /* 0x000000807f07723e */ /* 0x008fc600000000ff */
[----:B------:R-:W-:-:S04]  /*b8d0*/  FADD.FTZ R4, R38, -R4 ;  /* 0x8000000426047221 */ /* 0x000fc80000010000 */
[----:B------:R-:W-:-:S04]  /*b8e0*/  FMUL.FTZ R4, R4, UR6 ;  /* 0x0000000604047c20 */ /* 0x000fc80008410000 */
[----:B------:R2:W3:Y:S02]  /*b8f0*/  MUFU.EX2 R84, R4 ;  /* 0x0000000400547308 */ /* 0x0004e40000000800 */
[----:B--2---:R-:W-:Y:S01]  /*b900*/  FFMA.FTZ R4, R22, UR6, -R2 ;  /* 0x0000000616047c23 */ /* 0x004fe20008010802 */
[-C--:B---3--:R-:W-:Y:S01]  /*b910*/  FMUL.FTZ R150, R150, R84.reuse ;  /* 0x0000005496967220 */ /* 0x088fe20000410000 */
[-C--:B------:R-:W-:Y:S01]  /*b920*/  FMUL.FTZ R151, R151, R84.reuse ;  /* 0x0000005497977220 */ /* 0x080fe20000410000 */
[----:B------:R-:W-:-:S03]  /*b930*/  FMUL.FTZ R158, R158, R84 ;  /* 0x000000549e9e7220 */ /* 0x000fc60000410000 */
[----:B------:R2:W-:Y:S01]  /*b940*/  MUFU.EX2 R178, R4 ;  /* 0x0000000400b27308 */ /* 0x0005e20000000800 */
[-C--:B------:R-:W-:Y:S01]  /*b950*/  FMUL.FTZ R159, R159, R84.reuse ;  /* 0x000000549f9f7220 */ /* 0x080fe20000410000 */
[-C--:B------:R-:W-:Y:S01]  /*b960*/  FMUL.FTZ R138, R138, R84.reuse ;  /* 0x000000548a8a7220 */ /* 0x080fe20000410000 */
[-C--:B------:R-:W-:Y:S01]  /*b970*/  FMUL.FTZ R139, R139, R84.reuse ;  /* 0x000000548b8b7220 */ /* 0x080fe20000410000 */
[-C--:B------:R-:W-:Y:S01]  /*b980*/  FMUL.FTZ R166, R166, R84.reuse ;  /* 0x00000054a6a67220 */ /* 0x080fe20000410000 */
[----:B------:R-:W-:Y:S01]  /*b990*/  FMUL.FTZ R167, R167, R84 ;  /* 0x00000054a7a77220 */ /* 0x000fe20000410000 */
[----:B--2---:R-:W-:Y:S01]  /*b9a0*/  FADD.FTZ R4, R40, -R6 ;  /* 0x8000000628047221 */ /* 0x004fe20000010000 */
[----:B------:R-:W-:-:S03]  /*b9b0*/  F2FP.F16.F32.PACK_AB R6, R170, R131 ;  /* 0x00000083aa06723e */ /* 0x000fc600000000ff */
[----:B------:R-:W-:Y:S01]  /*b9c0*/  FMUL.FTZ R8, R4, UR6 ;  /* 0x0000000604087c20 */ /* 0x000fe20008410000 */
[----:B------:R-:W-:-:S03]  /*b9d0*/  F2FP.F16.F32.PACK_AB R4, R126, R119 ;  /* 0x000000777e04723e */ /* 0x000fc600000000ff */
[----:B------:R-:W2:Y:S04]  /*b9e0*/  MUFU.EX2 R78, R8 ;  /* 0x00000008004e7308 */ /* 0x000ea80000000800 */
[C---:B------:R-:W-:Y:S06]  /*b9f0*/  HMMA.16816.F32 R32, R4.reuse, R14, R148 ;  /* 0x0000000e0420723c */ /* 0x040fec0000001894 */
[----:B-1----:R-:W-:Y:S01]  /*ba00*/  HMMA.16816.F32 R28, R4, R24, R156 ;  /* 0x00000018041c723c */ /* 0x002fe2000000189c */
[----:B------:R-:W-:-:S02]  /*ba10*/  IMAD.MOV.U32 R148, RZ, RZ, R19 ;  /* 0x000000ffff947224 */ /* 0x000fc400078e0013 */
[----:B------:R-:W-:Y:S01]  /*ba20*/  IMAD.MOV.U32 R150, RZ, RZ, R90 ;  /* 0x000000ffff967224 */ /* 0x000fe200078e005a */
[----:B------:R-:W-:Y:S01]  /*ba30*/  LDSM.16.MT88.4 R16, [R184+0x4400] ;  /* 0x00440000b810783b */ /* 0x000fe20000004200 */
[----:B------:R-:W-:Y:S01]  /*ba40*/  IMAD.MOV.U32 R151, RZ, RZ, R250 ;  /* 0x000000ffff977224 */ /* 0x000fe200078e00fa */
[C---:B------:R-:W-:Y:S01]  /*ba50*/  HMMA.16816.F32 R36, R4.reuse, R12, R136 ;  /* 0x0000000c0424723c */ /* 0x040fe20000001888 */
[----:B------:R-:W-:Y:S02]  /*ba60*/  IMAD.MOV.U32 R157, RZ, RZ, R89 ;  /* 0x000000ffff9d7224 */ /* 0x000fe400078e0059 */
[-C--:B--2---:R-:W-:Y:S01]  /*ba70*/  FMUL.FTZ R142, R142, R78.reuse ;  /* 0x0000004e8e8e7220 */ /* 0x084fe20000410000 */
[----:B------:R-:W-:Y:S02]  /*ba80*/  IMAD.MOV.U32 R89, RZ, RZ, R86 ;  /* 0x000000ffff597224 */ /* 0x000fe400078e0056 */
[----:B------:R-:W-:Y:S01]  /*ba90*/  FMUL.FTZ R143, R143, R78 ;  /* 0x0000004e8f8f7220 */ /* 0x000fe20000410000 */
[----:B------:R-:W-:Y:S01]  /*baa0*/  IMAD.MOV.U32 R86, RZ, RZ, R249 ;  /* 0x000000ffff567224 */ /* 0x000fe200078e00f9 */
[----:B------:R-:W-:Y:S01]  /*bab0*/  HMMA.16816.F32 R164, R4, R26, R164 ;  /* 0x0000001a04a4723c */ /* 0x000fe200000018a4 */
[----:B------:R-:W-:-:S02]  /*bac0*/  IMAD.MOV.U32 R249, RZ, RZ, R245 ;  /* 0x000000fffff97224 */ /* 0x000fc400078e00f5 */
[----:B------:R-:W-:Y:S01]  /*bad0*/  FFMA.FTZ R8, R58, UR6, -R0 ;  /* 0x000000063a087c23 */ /* 0x000fe20008010800 */
[----:B------:R-:W-:Y:S02]  /*bae0*/  IMAD.MOV.U32 R156, RZ, RZ, R21 ;  /* 0x000000ffff9c7224 */ /* 0x000fe400078e0015 */
[-C--:B------:R-:W-:Y:S01]  /*baf0*/  FMUL.FTZ R146, R146, R78.reuse ;  /* 0x0000004e92927220 */ /* 0x080fe20000410000 */
[----:B------:R-:W-:Y:S02]  /*bb00*/  IMAD.MOV.U32 R245, RZ, RZ, R23 ;  /* 0x000000fffff57224 */ /* 0x000fe400078e0017 */
[----:B------:R-:W-:Y:S01]  /*bb10*/  FMUL.FTZ R147, R147, R78 ;  /* 0x0000004e93937220 */ /* 0x000fe20000410000 */
[----:B------:R-:W-:Y:S01]  /*bb20*/  F2FP.F16.F32.PACK_AB R4, R150, R252 ;  /* 0x000000fc9604723e */ /* 0x000fe200000000ff */
[----:B------:R-:W-:Y:S01]  /*bb30*/  IMAD.MOV.U32 R21, RZ, RZ, R88 ;  /* 0x000000ffff157224 */ /* 0x000fe200078e0058 */
[----:B------:R-:W-:Y:S01]  /*bb40*/  F2FP.F16.F32.PACK_AB R5, R210, R171 ;  /* 0x000000abd205723e */ /* 0x000fe200000000ff */
[----:B------:R-:W-:Y:S01]  /*bb50*/  IMAD.MOV.U32 R23, RZ, RZ, R120 ;  /* 0x000000ffff177224 */ /* 0x000fe200078e0078 */
[----:B------:R-:W-:Y:S01]  /*bb60*/  F2FP.F16.F32.PACK_AB R6, R151, R148 ;  /* 0x000000949706723e */ /* 0x000fe200000000ff */
[----:B------:R-:W-:Y:S01]  /*bb70*/  IMAD.MOV.U32 R158, RZ, RZ, R20 ;  /* 0x000000ffff9e7224 */ /* 0x000fe200078e0014 */
[----:B------:R-:W-:Y:S01]  /*bb80*/  F2FP.F16.F32.PACK_AB R7, R214, R211 ;  /* 0x000000d3d607723e */ /* 0x000fe200000000ff */
[----:B------:R1:W-:Y:S01]  /*bb90*/  MUFU.EX2 R120, R8 ;  /* 0x0000000800787308 */ /* 0x0003e20000000800 */
[----:B------:R-:W-:-:S02]  /*bba0*/  IMAD.MOV.U32 R88, RZ, RZ, R248 ;  /* 0x000000ffff587224 */ /* 0x000fc400078e00f8 */
[-C--:B------:R-:W-:Y:S01]  /*bbb0*/  FMUL.FTZ R154, R154, R78.reuse ;  /* 0x0000004e9a9a7220 */ /* 0x080fe20000410000 */
[----:B------:R-:W-:Y:S02]  /*bbc0*/  IMAD.MOV.U32 R248, RZ, RZ, R125 ;  /* 0x000000fffff87224 */ /* 0x000fe400078e007d */
[-C--:B------:R-:W-:Y:S01]  /*bbd0*/  FMUL.FTZ R155, R155, R78.reuse ;  /* 0x0000004e9b9b7220 */ /* 0x080fe20000410000 */
[----:B------:R-:W-:Y:S01]  /*bbe0*/  IMAD.MOV.U32 R250, RZ, RZ, R168 ;  /* 0x000000fffffa7224 */ /* 0x000fe200078e00a8 */
[C---:B------:R-:W-:Y:S01]  /*bbf0*/  HMMA.16816.F32 R52, R4.reuse, R12, R140 ;  /* 0x0000000c0434723c */ /* 0x040fe2000000188c */
[-C--:B------:R-:W-:Y:S01]  /*bc00*/  FMUL.FTZ R162, R162, R78.reuse ;  /* 0x0000004ea2a27220 */ /* 0x080fe20000410000 */
[----:B------:R-:W-:Y:S01]  /*bc10*/  FMUL.FTZ R163, R163, R78 ;  /* 0x0000004ea3a37220 */ /* 0x000fe20000410000 */
[----:B------:R-:W-:Y:S02]  /*bc20*/  IMAD.MOV.U32 R159, RZ, RZ, R247 ;  /* 0x000000ffff9f7224 */ /* 0x000fe400078e00f7 */
[----:B------:R-:W-:Y:S01]  /*bc30*/  IMAD.MOV.U32 R247, RZ, RZ, R169 ;  /* 0x000000fffff77224 */ /* 0x000fe200078e00a9 */
[----:B------:R-:W-:Y:S01]  /*bc40*/  HMMA.16816.F32 R144, R4, R14, R144 ;  /* 0x0000000e0490723c */ /* 0x000fe20000001890 */
[----:B------:R-:W-:Y:S01]  /*bc50*/  IMAD.MOV.U32 R143, RZ, RZ, R89 ;  /* 0x000000ffff8f7224 */ /* 0x000fe200078e0059 */
[----:B------:R-:W-:Y:S01]  /*bc60*/  LDSM.16.MT88.4 R12, [R184+0x4800] ;  /* 0x00480000b80c783b */ /* 0x000fe20000004200 */
[----:B------:R-:W-:-:S02]  /*bc70*/  IMAD.MOV.U32 R142, RZ, RZ, R21 ;  /* 0x000000ffff8e7224 */ /* 0x000fc400078e0015 */
[----:B------:R-:W-:Y:S02]  /*bc80*/  IMAD.MOV.U32 R89, RZ, RZ, R23 ;  /* 0x000000ffff597224 */ /* 0x000fe400078e0017 */
[----:B-1----:R-:W-:Y:S01]  /*bc90*/  FFMA.FTZ R8, R59, UR6, -R0 ;  /* 0x000000063b087c23 */ /* 0x002fe20008010800 */
[----:B------:R-:W1:Y:S01]  /*bca0*/  LDSM.16.MT88.4 R20, [R185+0x4400] ;  /* 0x00440000b914783b */ /* 0x000e620000004200 */
[----:B------:R-:W-:Y:S01]  /*bcb0*/  IMAD.MOV.U32 R141, RZ, RZ, R86 ;  /* 0x000000ffff8d7224 */ /* 0x000fe200078e0056 */
[C---:B------:R-:W-:Y:S01]  /*bcc0*/  HMMA.16816.F32 R152, R4.reuse, R24, R152 ;  /* 0x000000180498723c */ /* 0x040fe20000001898 */
[----:B------:R2:W3:Y:S01]  /*bcd0*/  MUFU.EX2 R125, R8 ;  /* 0x00000008007d7308 */ /* 0x0004e20000000800 */
[----:B------:R-:W-:Y:S02]  /*bce0*/  IMAD.MOV.U32 R140, RZ, RZ, R88 ;  /* 0x000000ffff8c7224 */ /* 0x000fe400078e0058 */
[----:B------:R-:W-:Y:S02]  /*bcf0*/  IMAD.MOV.U32 R88, RZ, RZ, R249 ;  /* 0x000000ffff587224 */ /* 0x000fe400078e00f9 */
[----:B------:R-:W-:Y:S01]  /*bd00*/  IMAD.MOV.U32 R86, RZ, RZ, R248 ;  /* 0x000000ffff567224 */ /* 0x000fe200078e00f8 */
[----:B------:R-:W-:Y:S01]  /*bd10*/  HMMA.16816.F32 R160, R4, R26, R160 ;  /* 0x0000001a04a0723c */ /* 0x000fe200000018a0 */
[----:B------:R-:W-:-:S02]  /*bd20*/  IMAD.MOV.U32 R248, RZ, RZ, R118 ;  /* 0x000000fffff87224 */ /* 0x000fc400078e0076 */
[----:B------:R-:W-:Y:S01]  /*bd30*/  IMAD.MOV.U32 R249, RZ, RZ, R130 ;  /* 0x000000fffff97224 */ /* 0x000fe200078e0082 */
[----:B------:R-:W-:Y:S01]  /*bd40*/  MUFU.EX2 R118, R9 ;  /* 0x0000000900767308 */ /* 0x000fe20000000800 */
[----:B------:R-:W-:Y:S02]  /*bd50*/  IMAD.MOV.U32 R90, RZ, RZ, R134 ;  /* 0x000000ffff5a7224 */ /* 0x000fe400078e0086 */
[----:B------:R-:W-:Y:S01]  /*bd60*/  F2FP.F16.F32.PACK_AB R4, R176, R173 ;  /* 0x000000adb004723e */ /* 0x000fe200000000ff */
[----:B------:R-:W-:Y:S01]  /*bd70*/  IMAD.MOV.U32 R136, RZ, RZ, R124 ;  /* 0x000000ffff887224 */ /* 0x000fe200078e007c */
[----:B------:R-:W-:Y:S01]  /*bd80*/  F2FP.F16.F32.PACK_AB R6, R179, R177 ;  /* 0x000000b1b306723e */ /* 0x000fe200000000ff */
[----:B------:R-:W-:Y:S02]  /*bd90*/  IMAD.MOV.U32 R149, RZ, RZ, R121 ;  /* 0x000000ffff957224 */ /* 0x000fe400078e0079 */
[----:B--2---:R-:W-:Y:S01]  /*bda0*/  FFMA.FTZ R8, R62, UR6, -R0 ;  /* 0x000000063e087c23 */ /* 0x004fe20008010800 */
[----:B---3--:R-:W-:-:S03]  /*bdb0*/  F2FP.F16.F32.PACK_AB R5, R125, R120 ;  /* 0x000000787d05723e */ /* 0x008fc600000000ff */
[----:B------:R2:W3:Y:S02]  /*bdc0*/  MUFU.EX2 R130, R8 ;  /* 0x0000000800827308 */ /* 0x0004e40000000800 */
[----:B--2---:R-:W-:Y:S01]  /*bdd0*/  FFMA.FTZ R8, R43, UR6, -R2 ;  /* 0x000000062b087c23 */ /* 0x004fe20008010802 */
[----:B---3--:R-:W-:-:S05]  /*bde0*/  F2FP.F16.F32.PACK_AB R7, R130, R118 ;  /* 0x000000768207723e */ /* 0x008fca00000000ff */
[----:B------:R2:W-:Y:S02]  /*bdf0*/  MUFU.EX2 R168, R8 ;  /* 0x0000000800a87308 */ /* 0x0005e40000000800 */
[C---:B-1----:R-:W-:Y:S06]  /*be00*/  HMMA.16816.F32 R24, R4.reuse, R22, R164 ;  /* 0x000000160418723c */ /* 0x042fec00000018a4 */
[----:B------:R-:W-:Y:S01]  /*be10*/  HMMA.16816.F32 R36, R4, R16, R36 ;  /* 0x000000100424723c */ /* 0x000fe20000001824 */
[----:B------:R-:W-:Y:S02]  /*be20*/  IMAD.MOV.U32 R164, RZ, RZ, R251 ;  /* 0x000000ffffa47224 */ /* 0x000fe400078e00fb */
[----:B------:R-:W-:-:S02]  /*be30*/  IMAD.MOV.U32 R251, RZ, RZ, R247 ;  /* 0x000000fffffb7224 */ /* 0x000fc400078e00f7 */
[----:B------:R-:W-:Y:S01]  /*be40*/  IMAD.MOV.U32 R247, RZ, RZ, R86 ;  /* 0x000000fffff77224 */ /* 0x000fe200078e0056 */
[C---:B------:R-:W-:Y:S01]  /*be50*/  HMMA.16816.F32 R32, R4.reuse, R18, R32 ;  /* 0x000000120420723c */ /* 0x040fe20000001820 */
[----:B--2---:R-:W-:Y:S01]  /*be60*/  FFMA.FTZ R8, R56, UR6, -R2 ;  /* 0x0000000638087c23 */ /* 0x004fe20008010802 */
[----:B------:R-:W-:Y:S02]  /*be70*/  IMAD.MOV.U32 R86, RZ, RZ, R114 ;  /* 0x000000ffff567224 */ /* 0x000fe400078e0072 */
[----:B------:R-:W-:Y:S01]  /*be80*/  IMAD.MOV.U32 R167, RZ, RZ, R250 ;  /* 0x000000ffffa77224 */ /* 0x000fe200078e00fa */
[----:B------:R1:W-:Y:S01]  /*be90*/  MUFU.EX2 R169, R8 ;  /* 0x0000000800a97308 */ /* 0x0003e20000000800 */
[----:B------:R-:W-:Y:S01]  /*bea0*/  IMAD.MOV.U32 R250, RZ, RZ, R89 ;  /* 0x000000fffffa7224 */ /* 0x000fe200078e0059 */
[----:B------:R-:W-:Y:S01]  /*beb0*/  HMMA.16816.F32 R28, R4, R20, R28 ;  /* 0x00000014041c723c */ /* 0x000fe2000000181c */
[----:B------:R-:W-:Y:S02]  /*bec0*/  IMAD.MOV.U32 R165, RZ, RZ, R90 ;  /* 0x000000ffffa57224 */ /* 0x000fe400078e005a */
[----:B------:R-:W-:-:S02]  /*bed0*/  IMAD.MOV.U32 R89, RZ, RZ, R115 ;  /* 0x000000ffff597224 */ /* 0x000fc400078e0073 */
[----:B------:R-:W-:Y:S02]  /*bee0*/  IMAD.MOV.U32 R90, RZ, RZ, R243 ;  /* 0x000000ffff5a7224 */ /* 0x000fe400078e00f3 */
[----:B------:R-:W-:Y:S01]  /*bef0*/  F2FP.F16.F32.PACK_AB R4, R165, R164 ;  /* 0x000000a4a504723e */ /* 0x000fe200000000ff */
[----:B------:R-:W-:Y:S01]  /*bf00*/  IMAD.MOV.U32 R243, RZ, RZ, R113 ;  /* 0x000000fffff37224 */ /* 0x000fe200078e0071 */
[----:B------:R-:W-:Y:S01]  /*bf10*/  F2FP.F16.F32.PACK_AB R5, R231, R218 ;  /* 0x000000dae705723e */ /* 0x000fe200000000ff */
[----:B------:R-:W-:Y:S01]  /*bf20*/  IMAD.MOV.U32 R166, RZ, RZ, R88 ;  /* 0x000000ffffa67224 */ /* 0x000fe200078e0058 */
[----:B------:R-:W-:Y:S01]  /*bf30*/  F2FP.F16.F32.PACK_AB R6, R141, R142 ;  /* 0x0000008e8d06723e */ /* 0x000fe200000000ff */
[----:B------:R-:W-:Y:S01]  /*bf40*/  IMAD.MOV.U32 R88, RZ, RZ, R129 ;  /* 0x000000ffff587224 */ /* 0x000fe200078e0081 */
[----:B------:R-:W-:Y:S01]  /*bf50*/  F2FP.F16.F32.PACK_AB R7, R242, R229 ;  /* 0x000000e5f207723e */ /* 0x000fe200000000ff */
[----:B------:R-:W-:Y:S02]  /*bf60*/  IMAD.MOV.U32 R138, RZ, RZ, R86 ;  /* 0x000000ffff8a7224 */ /* 0x000fe400078e0056 */
[----:B-1----:R-:W-:Y:S01]  /*bf70*/  FFMA.FTZ R8, R60, UR6, -R2 ;  /* 0x000000063c087c23 */ /* 0x002fe20008010802 */
[----:B------:R-:W-:-:S02]  /*bf80*/  IMAD.MOV.U32 R137, RZ, RZ, R88 ;  /* 0x000000ffff897224 */ /* 0x000fc400078e0058 */
[----:B------:R-:W-:Y:S01]  /*bf90*/  IMAD.MOV.U32 R139, RZ, RZ, R89 ;  /* 0x000000ffff8b7224 */ /* 0x000fe200078e0059 */
[----:B------:R1:W-:Y:S01]  /*bfa0*/  MUFU.EX2 R134, R8 ;  /* 0x0000000800867308 */ /* 0x0003e20000000800 */
[----:B------:R-:W-:Y:S01]  /*bfb0*/  HMMA.16816.F32 R52, R4, R16, R52 ;  /* 0x000000100434723c */ /* 0x000fe20000001834 */
[----:B------:R-:W-:-:S05]  /*bfc0*/  FFMA.FTZ R89, R175, UR6, -R3 ;  /* 0x00000006af597c23 */ /* 0x000fca0008010803 */
[----:B------:R-:W-:Y:S01]  /*bfd0*/  HMMA.16816.F32 R152, R4, R20, R152 ;  /* 0x000000140498723c */ /* 0x000fe20000001898 */
[----:B------:R-:W-:-:S04]  /*bfe0*/  FFMA.FTZ R16, R70, UR6, -R0 ;  /* 0x0000000646107c23 */ /* 0x000fc80008010800 */
[----:B------:R2:W-:Y:S01]  /*bff0*/  MUFU.EX2 R113, R16 ;  /* 0x0000001000717308 */ /* 0x0005e20000000800 */
[----:B------:R-:W-:Y:S01]  /*c000*/  HMMA.16816.F32 R144, R4, R18, R144 ;  /* 0x000000120490723c */ /* 0x000fe20000001890 */
[--C-:B------:R-:W-:Y:S01]  /*c010*/  FFMA.FTZ R20, R106, UR6, -R0.reuse ;  /* 0x000000066a147c23 */ /* 0x100fe20008010800 */
[----:B-1----:R-:W-:-:S04]  /*c020*/  FFMA.FTZ R8, R68, UR6, -R0 ;  /* 0x0000000644087c23 */ /* 0x002fc80008010800 */
[----:B------:R-:W-:Y:S01]  /*c030*/  HMMA.16816.F32 R44, R4, R22, R160 ;  /* 0x00000016042c723c */ /* 0x000fe200000018a0 */
[----:B------:R1:W-:Y:S06]  /*c040*/  MUFU.EX2 R96, R20 ;  /* 0x0000001400607308 */ /* 0x0003ec0000000800 */
[----:B------:R-:W-:Y:S01]  /*c050*/  F2FP.F16.F32.PACK_AB R4, R180, R181 ;  /* 0x000000b5b404723e */ /* 0x000fe200000000ff */
[----:B------:R-:W-:Y:S01]  /*c060*/  IMAD.MOV.U32 R163, RZ, RZ, R90 ;  /* 0x000000ffffa37224 */ /* 0x000fe200078e005a */
[----:B------:R3:W-:Y:S01]  /*c070*/  MUFU.EX2 R117, R8 ;  /* 0x0000000800757308 */ /* 0x0007e20000000800 */
[----:B--2---:R-:W-:Y:S01]  /*c080*/  FFMA.FTZ R16, R63, UR6, -R2 ;  /* 0x000000063f107c23 */ /* 0x004fe20008010802 */
[----:B------:R-:W-:-:S06]  /*c090*/  F2FP.F16.F32.PACK_AB R6, R183, R182 ;  /* 0x000000b6b706723e */ /* 0x000fcc00000000ff */
[----:B------:R2:W-:Y:S01]  /*c0a0*/  MUFU.EX2 R129, R16 ;  /* 0x0000001000817308 */ /* 0x0005e20000000800 */
[----:B-1----:R-:W-:-:S07]  /*c0b0*/  FFMA.FTZ R20, R109, UR6, -R0 ;  /* 0x000000066d147c23 */ /* 0x002fce0008010800 */
[----:B------:R1:W-:Y:S01]  /*c0c0*/  MUFU.EX2 R97, R20 ;  /* 0x0000001400617308 */ /* 0x0003e20000000800 */
[----:B---3--:R-:W-:-:S07]  /*c0d0*/  FFMA.FTZ R8, R69, UR6, -R0 ;  /* 0x0000000645087c23 */ /* 0x008fce0008010800 */
[----:B------:R3:W4:Y:S01]  /*c0e0*/  MUFU.EX2 R114, R8 ;  /* 0x0000000800727308 */ /* 0x0007220000000800 */
[----:B--2---:R-:W-:Y:S01]  /*c0f0*/  FFMA.FTZ R16, R64, UR6, -R2 ;  /* 0x0000000640107c23 */ /* 0x004fe20008010802 */
[----:B------:R-:W-:Y:S02]  /*c100*/  IMAD.MOV.U32 R64, RZ, RZ, R251 ;  /* 0x000000ffff407224 */ /* 0x000fe400078e00fb */
[----:B------:R-:W-:Y:S02]  /*c110*/  IMAD.MOV.U32 R251, RZ, RZ, R243 ;  /* 0x000000fffffb7224 */ /* 0x000fe400078e00f3 */
[----:B------:R-:W-:Y:S02]  /*c120*/  IMAD.MOV.U32 R243, RZ, RZ, R122 ;  /* 0x000000fffff37224 */ /* 0x000fe400078e007a */
[----:B------:R2:W-:Y:S01]  /*c130*/  MUFU.EX2 R122, R16 ;  /* 0x00000010007a7308 */ /* 0x0005e20000000800 */
[----:B-1----:R-:W-:Y:S01]  /*c140*/  LDSM.16.MT88.4 R20, [R185+0x4c00] ;  /* 0x004c0000b914783b */ /* 0x002fe20000004200 */
[----:B---3--:R-:W-:Y:S01]  /*c150*/  FFMA.FTZ R8, R71, UR6, -R0 ;  /* 0x0000000647087c23 */ /* 0x008fe20008010800 */
[----:B----4-:R-:W-:-:S05]  /*c160*/  F2FP.F16.F32.PACK_AB R5, R114, R117 ;  /* 0x000000757205723e */ /* 0x010fca00000000ff */
[----:B------:R1:W3:Y:S01]  /*c170*/  MUFU.EX2 R115, R8 ;  /* 0x0000000800737308 */ /* 0x0002e20000000800 */
[----:B--2---:R-:W-:-:S07]  /*c180*/  FFMA.FTZ R16, R66, UR6, -R2 ;  /* 0x0000000642107c23 */ /* 0x004fce0008010802 */
[----:B------:R2:W-:Y:S01]  /*c190*/  MUFU.EX2 R124, R16 ;  /* 0x00000010007c7308 */ /* 0x0005e20000000800 */
[----:B-1----:R-:W1:Y:S01]  /*c1a0*/  LDSM.16.MT88.4 R8, [R185+0x4800] ;  /* 0x00480000b908783b */ /* 0x002e620000004200 */
[----:B---3--:R-:W-:-:S07]  /*c1b0*/  F2FP.F16.F32.PACK_AB R7, R113, R115 ;  /* 0x000000737107723e */ /* 0x008fce00000000ff */
[----:B------:R-:W-:Y:S01]  /*c1c0*/  HMMA.16816.F32 R56, R4, R12, R36 ;  /* 0x0000000c0438723c */ /* 0x000fe20000001824 */
[----:B--2---:R-:W-:-:S04]  /*c1d0*/  FFMA.FTZ R16, R67, UR6, -R2 ;  /* 0x0000000643107c23 */ /* 0x004fc80008010802 */
[----:B------:R2:W-:Y:S01]  /*c1e0*/  MUFU.EX2 R121, R16 ;  /* 0x0000001000797308 */ /* 0x0005e20000000800 */
[----:B------:R-:W-:Y:S01]  /*c1f0*/  HMMA.16816.F32 R48, R4, R14, R32 ;  /* 0x0000000e0430723c */ /* 0x000fe20000001820 */
[----:B--2---:R-:W-:-:S06]  /*c200*/  FFMA.FTZ R16, R94, UR6, -R0 ;  /* 0x000000065e107c23 */ /* 0x004fcc0008010800 */
[----:B------:R2:W3:Y:S01]  /*c210*/  MUFU.EX2 R100, R16 ;  /* 0x0000001000647308 */ /* 0x0004e20000000800 */
[C---:B-1----:R-:W-:Y:S06]  /*c220*/  HMMA.16816.F32 R40, R4.reuse, R8, R28 ;  /* 0x000000080428723c */ /* 0x042fec000000181c */
[----:B------:R-:W-:Y:S01]  /*c230*/  HMMA.16816.F32 R36, R4, R10, R24 ;  /* 0x0000000a0424723c */ /* 0x000fe20000001818 */
[----:B--2---:R-:W1:Y:S06]  /*c240*/  LDSM.16.MT88.4 R16, [R184+0x4c00] ;  /* 0x004c0000b810783b */ /* 0x004e6c0000004200 */
[----:B------:R-:W-:-:S02]  /*c250*/  F2FP.F16.F32.PACK_AB R4, R166, R167 ;  /* 0x000000a7a604723e */ /* 0x000fc400000000ff */
[----:B------:R-:W-:Y:S02]  /*c260*/  F2FP.F16.F32.PACK_AB R5, R240, R241 ;  /* 0x000000f1f005723e */ /* 0x000fe400000000ff */
[----:B------:R-:W-:Y:S02]  /*c270*/  F2FP.F16.F32.PACK_AB R6, R159, R157 ;  /* 0x0000009d9f06723e */ /* 0x000fe400000000ff */
[----:B------:R-:W-:-:S07]  /*c280*/  F2FP.F16.F32.PACK_AB R7, R238, R239 ;  /* 0x000000efee07723e */ /* 0x000fce00000000ff */
[C---:B------:R-:W-:Y:S06]  /*c290*/  HMMA.16816.F32 R28, R4.reuse, R12, R52 ;  /* 0x0000000c041c723c */ /* 0x040fec0000001834 */
[C---:B------:R-:W-:Y:S01]  /*c2a0*/  HMMA.16816.F32 R32, R4.reuse, R14, R144 ;  /* 0x0000000e0420723c */ /* 0x040fe20000001890 */
[--C-:B------:R-:W-:Y:S01]  /*c2b0*/  FFMA.FTZ R12, R65, UR6, -R0.reuse ;  /* 0x00000006410c7c23 */ /* 0x100fe20008010800 */
[--C-:B------:R-:W-:Y:S01]  /*c2c0*/  FFMA.FTZ R66, R83, UR6, -R0.reuse ;  /* 0x0000000653427c23 */ /* 0x100fe20008010800 */
[--C-:B------:R-:W-:Y:S01]  /*c2d0*/  FFMA.FTZ R67, R76, UR6, -R0.reuse ;  /* 0x000000064c437c23 */ /* 0x100fe20008010800 */
[----:B------:R-:W-:Y:S01]  /*c2e0*/  FFMA.FTZ R80, R80, UR6, -R0 ;  /* 0x0000000650507c23 */ /* 0x000fe20008010800 */
[----:B------:R2:W4:Y:S01]  /*c2f0*/  MUFU.EX2 R94, R12 ;  /* 0x0000000c005e7308 */ /* 0x0005220000000800 */
[C---:B------:R-:W-:Y:S01]  /*c300*/  HMMA.16816.F32 R24, R4.reuse, R8, R152 ;  /* 0x000000080418723c */ /* 0x040fe20000001898 */
[----:B------:R-:W-:Y:S01]  /*c310*/  IMAD.MOV.U32 R162, RZ, RZ, R148 ;  /* 0x000000ffffa27224 */ /* 0x000fe200078e0094 */
[----:B------:R-:W-:Y:S04]  /*c320*/  LDSM.16.MT88.4 R144, [R184+0x5c00] ;  /* 0x005c0000b890783b */ /* 0x000fe80000004200 */
[----:B------:R-:W-:Y:S01]  /*c330*/  HMMA.16816.F32 R44, R4, R10, R44 ;  /* 0x0000000a042c723c */ /* 0x000fe2000000182c */
[----:B------:R-:W-:Y:S01]  /*c340*/  FFMA.FTZ R8, R74, UR6, -R2 ;  /* 0x000000064a087c23 */ /* 0x000fe20008010802 */
[----:B------:R-:W-:-:S03]  /*c350*/  F2FP.F16.F32.PACK_AB R9, R236, R237 ;  /* 0x000000edec09723e */ /* 0x000fc600000000ff */
[----:B------:R5:W-:Y:S02]  /*c360*/  MUFU.EX2 R104, R8 ;  /* 0x0000000800687308 */ /* 0x000be40000000800 */
[----:B------:R-:W-:Y:S02]  /*c370*/  F2FP.F16.F32.PACK_AB R4, R205, R204 ;  /* 0x000000cccd04723e */ /* 0x000fe400000000ff */
[----:B---3--:R-:W-:Y:S01]  /*c380*/  F2FP.F16.F32.PACK_AB R5, R96, R100 ;  /* 0x000000646005723e */ /* 0x008fe200000000ff */
[----:B--2---:R-:W-:Y:S01]  /*c390*/  FFMA.FTZ R12, R73, UR6, -R2 ;  /* 0x00000006490c7c23 */ /* 0x004fe20008010802 */
[----:B------:R-:W-:Y:S02]  /*c3a0*/  F2FP.F16.F32.PACK_AB R6, R206, R207 ;  /* 0x000000cfce06723e */ /* 0x000fe400000000ff */
[----:B----4-:R-:W-:Y:S01]  /*c3b0*/  F2FP.F16.F32.PACK_AB R7, R94, R97 ;  /* 0x000000615e07723e */ /* 0x010fe200000000ff */
[----:B------:R2:W-:Y:S01]  /*c3c0*/  MUFU.EX2 R109, R12 ;  /* 0x0000000c006d7308 */ /* 0x0005e20000000800 */
[----:B------:R-:W-:-:S02]  /*c3d0*/  F2FP.F16.F32.PACK_AB R10, R140, R143 ;  /* 0x0000008f8c0a723e */ /* 0x000fc400000000ff */
[----:B------:R-:W-:-:S03]  /*c3e0*/  F2FP.F16.F32.PACK_AB R11, R234, R235 ;  /* 0x000000ebea0b723e */ /* 0x000fc600000000ff */
[----:B------:R-:W-:Y:S01]  /*c3f0*/  HMMA.16816.F32 R52, R4, R22, R36 ;  /* 0x000000160434723c */ /* 0x000fe20000001824 */
[----:B-----5:R-:W-:-:S04]  /*c400*/  FFMA.FTZ R8, R75, UR6, -R2 ;  /* 0x000000064b087c23 */ /* 0x020fc80008010802 */
[----:B------:R3:W-:Y:S02]  /*c410*/  MUFU.EX2 R106, R8 ;  /* 0x00000008006a7308 */ /* 0x0007e40000000800 */
[--C-:B------:R-:W-:Y:S01]  /*c420*/  FFMA.FTZ R39, R112, UR6, -R2.reuse ;  /* 0x0000000670277c23 */ /* 0x100fe20008010802 */
[----:B------:R-:W-:Y:S02]  /*c430*/  IMAD.MOV.U32 R112, RZ, RZ, R149 ;  /* 0x000000ffff707224 */ /* 0x000fe400078e0095 */
[--C-:B------:R-:W-:Y:S01]  /*c440*/  FFMA.FTZ R36, R116, UR6, -R2.reuse ;  /* 0x0000000674247c23 */ /* 0x100fe20008010802 */
[----:B------:R-:W4:Y:S01]  /*c450*/  LDL.LU R149, [R1+0x68] ;  /* 0x0000680001957983 */ /* 0x000f220000300800 */
[C---:B-1----:R-:W-:Y:S03]  /*c460*/  HMMA.16816.F32 R56, R4.reuse, R16, R56 ;  /* 0x000000100438723c */ /* 0x042fe60000001838 */
[----:B--2---:R-:W1:Y:S03]  /*c470*/  LDSM.16.MT88.4 R12, [R184+0x5000] ;  /* 0x00500000b80c783b */ /* 0x004e660000004200 */
[----:B------:R-:W-:Y:S01]  /*c480*/  HMMA.16816.F32 R68, R4, R18, R48 ;  /* 0x000000120444723c */ /* 0x000fe20000001830 */
[----:B---3--:R-:W-:Y:S01]  /*c490*/  FFMA.FTZ R8, R87, UR6, -R2 ;  /* 0x0000000657087c23 */ /* 0x008fe20008010802 */
[----:B------:R-:W-:Y:S01]  /*c4a0*/  FFMA.FTZ R2, R108, UR6, -R0 ;  /* 0x000000066c027c23 */ /* 0x000fe20008010800 */
[----:B------:R-:W-:-:S02]  /*c4b0*/  IMAD.MOV.U32 R108, RZ, RZ, R136 ;  /* 0x000000ffff6c7224 */ /* 0x000fc400078e0088 */
[----:B------:R-:W2:Y:S01]  /*c4c0*/  LDL.LU R136, [R1+0x6c] ;  /* 0x00006c0001887983 */ /* 0x000ea20000300800 */
[----:B------:R3:W-:Y:S02]  /*c4d0*/  MUFU.EX2 R101, R8 ;  /* 0x0000000800657308 */ /* 0x0007e40000000800 */
[--C-:B---3--:R-:W-:Y:S02]  /*c4e0*/  FFMA.FTZ R8, R72, UR6, -R0.reuse ;  /* 0x0000000648087c23 */ /* 0x108fe40008010800 */
[----:B------:R-:W-:Y:S04]  /*c4f0*/  HMMA.16816.F32 R72, R4, R20, R40 ;  /* 0x000000140448723c */ /* 0x000fe80000001828 */
[----:B------:R3:W-:Y:S03]  /*c500*/  MUFU.EX2 R90, R8 ;  /* 0x00000008005a7308 */ /* 0x0007e60000000800 */
[----:B------:R-:W-:-:S05]  /*c510*/  FFMA.FTZ R4, R77, UR6, -R0 ;  /* 0x000000064d047c23 */ /* 0x000fca0008010800 */
[----:B------:R5:W1:Y:S01]  /*c520*/  MUFU.EX2 R88, R4 ;  /* 0x0000000400587308 */ /* 0x000a620000000800 */
[----:B---3--:R-:W-:-:S07]  /*c530*/  F2FP.F16.F32.PACK_AB R8, R156, R158 ;  /* 0x0000009e9c08723e */ /* 0x008fce00000000ff */
[----:B------:R-:W-:Y:S01]  /*c540*/  HMMA.16816.F32 R60, R8, R16, R28 ;  /* 0x00000010083c723c */ /* 0x000fe2000000181c */
[----:B-----5:R-:W-:-:S04]  /*c550*/  FFMA.FTZ R4, R85, UR6, -R0 ;  /* 0x0000000655047c23 */ /* 0x020fc80008010800 */
[----:B------:R3:W-:Y:S01]  /*c560*/  MUFU.EX2 R87, R4 ;  /* 0x0000000400577308 */ /* 0x0007e20000000800 */
[C---:B------:R-:W-:Y:S01]  /*c570*/  HMMA.16816.F32 R48, R8.reuse, R18, R32 ;  /* 0x000000120830723c */ /* 0x040fe20000001820 */
[----:B------:R-:W5:Y:S05]  /*c580*/  LDSM.16.MT88.4 R16, [R185+0x5000] ;  /* 0x00500000b910783b */ /* 0x000f6a0000004200 */
[C---:B------:R-:W-:Y:S01]  /*c590*/  HMMA.16816.F32 R40, R8.reuse, R20, R24 ;  /* 0x000000140828723c */ /* 0x040fe20000001818 */
[----:B------:R-:W-:Y:S05]  /*c5a0*/  LDSM.16.MT88.4 R24, [R184+0x5400] ;  /* 0x00540000b818783b */ /* 0x000fea0000004200 */
[----:B------:R-:W-:Y:S01]  /*c5b0*/  HMMA.16816.F32 R28, R8, R22, R44 ;  /* 0x00000016081c723c */ /* 0x000fe2000000182c */
[----:B------:R-:W5:Y:S01]  /*c5c0*/  LDSM.16.MT88.4 R20, [R185+0x5400] ;  /* 0x00540000b914783b */ /* 0x000f620000004200 */
[----:B---3--:R-:W-:-:S04]  /*c5d0*/  FFMA.FTZ R4, R81, UR6, -R0 ;  /* 0x0000000651047c23 */ /* 0x008fc80008010800 */
[----:B------:R3:W1:Y:S02]  /*c5e0*/  MUFU.EX2 R86, R4 ;  /* 0x0000000400567308 */ /* 0x0006640000000800 */
[--C-:B---3--:R-:W-:Y:S01]  /*c5f0*/  FFMA.FTZ R4, R92, UR6, -R0.reuse ;  /* 0x000000065c047c23 */ /* 0x108fe20008010800 */
[----:B------:R-:W-:Y:S01]  /*c600*/  FFMA.FTZ R92, R174, UR6, -R3 ;  /* 0x00000006ae5c7c23 */ /* 0x000fe20008010803 */
[----:B------:R-:W-:Y:S01]  /*c610*/  FFMA.FTZ R3, R107, UR6, -R0 ;  /* 0x000000066b037c23 */ /* 0x000fe20008010800 */
[----:B------:R-:W-:-:S03]  /*c620*/  IMAD.MOV.U32 R107, RZ, RZ, R163 ;  /* 0x000000ffff6b7224 */ /* 0x000fc600078e00a3 */
[----:B------:R3:W-:Y:S01]  /*c630*/  MUFU.EX2 R85, R4 ;  /* 0x0000000400557308 */ /* 0x0007e20000000800 */
[----:B------:R-:W5:Y:S01]  /*c640*/  LDL.LU R163, [R1+0x70] ;  /* 0x0000700001a37983 */ /* 0x000f620000300800 */
[----:B----4-:R-:W-:-:S03]  /*c650*/  FFMA.FTZ R38, R149, R79, R252 ;  /* 0x0000004f95267223 */ /* 0x010fc600000100fc */
[----:B------:R-:W4:Y:S01]  /*c660*/  LDL.LU R149, [R1+0x74] ;  /* 0x0000740001957983 */ /* 0x000f220000300800 */
[----:B---3--:R-:W-:Y:S02]  /*c670*/  F2FP.F16.F32.PACK_AB R4, R209, R208 ;  /* 0x000000d0d104723e */ /* 0x008fe400000000ff */
[----:B-1----:R-:W-:Y:S02]  /*c680*/  F2FP.F16.F32.PACK_AB R5, R88, R90 ;  /* 0x0000005a5805723e */ /* 0x002fe400000000ff */
[----:B------:R-:W-:Y:S02]  /*c690*/  F2FP.F16.F32.PACK_AB R6, R168, R178 ;  /* 0x000000b2a806723e */ /* 0x000fe400000000ff */
[----:B------:R-:W-:Y:S01]  /*c6a0*/  F2FP.F16.F32.PACK_AB R7, R86, R87 ;  /* 0x000000575607723e */ /* 0x000fe200000000ff */
[----:B------:R-:W-:Y:S01]  /*c6b0*/  FFMA.FTZ R8, R105, UR6, -R0 ;  /* 0x0000000669087c23 */ /* 0x000fe20008010800 */
[----:B------:R-:W-:Y:S01]  /*c6c0*/  IMAD.MOV.U32 R105, RZ, RZ, R64 ;  /* 0x000000ffff697224 */ /* 0x000fe200078e0040 */
[----:B------:R2:W-:Y:S01]  /*c6d0*/  MUFU.EX2 R83, R3 ;  /* 0x0000000300537308 */ /* 0x0005e20000000800 */
[----:B------:R-:W-:-:S02]  /*c6e0*/  F2FP.F16.F32.PACK_AB R9, R232, R233 ;  /* 0x000000e9e809723e */ /* 0x000fc400000000ff */
[----:B------:R-:W-:Y:S01]  /*c6f0*/  F2FP.F16.F32.PACK_AB R10, R112, R108 ;  /* 0x0000006c700a723e */ /* 0x000fe200000000ff */
[----:B------:R-:W-:Y:S01]  /*c700*/  HMMA.16816.F32 R32, R4, R12, R56 ;  /* 0x0000000c0420723c */ /* 0x000fe20000001838 */
[----:B------:R-:W-:-:S03]  /*c710*/  F2FP.F16.F32.PACK_AB R11, R228, R230 ;  /* 0x000000e6e40b723e */ /* 0x000fc600000000ff */
[----:B------:R-:W1:Y:S02]  /*c720*/  MUFU.EX2 R81, R2 ;  /* 0x0000000200517308 */ /* 0x000e640000000800 */
[----:B------:R-:W-:Y:S01]  /*c730*/  HMMA.16816.F32 R44, R4, R14, R68 ;  /* 0x0000000e042c723c */ /* 0x000fe20000001844 */
[----:B--2---:R-:W-:-:S05]  /*c740*/  FFMA.FTZ R3, R136, R78, R171 ;  /* 0x0000004e88037223 */ /* 0x004fca00000100ab */
[C---:B-----5:R-:W-:Y:S01]  /*c750*/  HMMA.16816.F32 R56, R4.reuse, R16, R72 ;  /* 0x000000100438723c */ /* 0x060fe20000001848 */
[----:B------:R2:W3:Y:S05]  /*c760*/  MUFU.EX2 R78, R8 ;  /* 0x00000008004e7308 */ /* 0x0004ea0000000800 */
[----:B------:R-:W-:Y:S01]  /*c770*/  HMMA.16816.F32 R52, R4, R18, R52 ;  /* 0x000000120434723c */ /* 0x000fe20000001834 */
[----:B--2---:R-:W-:-:S07]  /*c780*/  F2FP.F16.F32.PACK_AB R8, R107, R105 ;  /* 0x000000696b08723e */ /* 0x004fce00000000ff */
[C---:B------:R-:W-:Y:S06]  /*c790*/  HMMA.16816.F32 R60, R8.reuse, R12, R60 ;  /* 0x0000000c083c723c */ /* 0x040fec000000183c */
[C---:B------:R-:W-:Y:S01]  /*c7a0*/  HMMA.16816.F32 R48, R8.reuse, R14, R48 ;  /* 0x0000000e0830723c */ /* 0x040fe20000001830 */
[----:B------:R-:W2:Y:S05]  /*c7b0*/  LDSM.16.MT88.4 R12, [R184+0x5800] ;  /* 0x00580000b80c783b */ /* 0x000eaa0000004200 */
[C---:B------:R-:W-:Y:S06]  /*c7c0*/  HMMA.16816.F32 R40, R8.reuse, R16, R40 ;  /* 0x000000100828723c */ /* 0x040fec0000001828 */
[----:B------:R-:W-:Y:S01]  /*c7d0*/  HMMA.16816.F32 R28, R8, R18, R28 ;  /* 0x00000012081c723c */ /* 0x000fe2000000181c */
[----:B------:R-:W5:Y:S01]  /*c7e0*/  LDSM.16.MT88.4 R16, [R185+0x5800] ;  /* 0x00580000b910783b */ /* 0x000f620000004200 */
[----:B------:R-:W-:Y:S01]  /*c7f0*/  F2FP.F16.F32.PACK_AB R4, R134, R169 ;  /* 0x000000a98604723e */ /* 0x000fe200000000ff */
[----:B------:R-:W-:Y:S01]  /*c800*/  FFMA.FTZ R64, R103, UR6, -R0 ;  /* 0x0000000667407c23 */ /* 0x000fe20008010800 */
[----:B-1----:R-:W-:-:S02]  /*c810*/  F2FP.F16.F32.PACK_AB R5, R81, R85 ;  /* 0x000000555105723e */ /* 0x002fc400000000ff */
[----:B------:R-:W-:Y:S02]  /*c820*/  F2FP.F16.F32.PACK_AB R6, R122, R129 ;  /* 0x000000817a06723e */ /* 0x000fe400000000ff */
[----:B---3--:R-:W-:Y:S01]  /*c830*/  F2FP.F16.F32.PACK_AB R7, R78, R83 ;  /* 0x000000534e07723e */ /* 0x008fe200000000ff */
[--C-:B------:R-:W-:Y:S01]  /*c840*/  FFMA.FTZ R65, R95, UR6, -R0.reuse ;  /* 0x000000065f417c23 */ /* 0x100fe20008010800 */
[--C-:B------:R-:W-:Y:S01]  /*c850*/  FFMA.FTZ R37, R102, UR6, -R0.reuse ;  /* 0x0000000666257c23 */ /* 0x100fe20008010800 */
[--C-:B------:R-:W-:Y:S01]  /*c860*/  FFMA.FTZ R76, R98, UR6, -R0.reuse ;  /* 0x00000006624c7c23 */ /* 0x100fe20008010800 */
[----:B------:R-:W-:Y:S01]  /*c870*/  FFMA.FTZ R77, R93, UR6, -R0 ;  /* 0x000000065d4d7c23 */ /* 0x000fe20008010800 */
[----:B------:R1:W-:Y:S01]  /*c880*/  MUFU.EX2 R68, R64 ;  /* 0x0000004000447308 */ /* 0x0003e20000000800 */
[----:B------:R-:W-:Y:S01]  /*c890*/  IMAD.MOV.U32 R175, RZ, RZ, R137 ;  /* 0x000000ffffaf7224 */ /* 0x000fe200078e0089 */
[----:B------:R-:W-:Y:S01]  /*c8a0*/  HMMA.16816.F32 R56, R4, R20, R56 ;  /* 0x000000140438723c */ /* 0x000fe20000001838 */
[----:B------:R-:W-:-:S02]  /*c8b0*/  IMAD.MOV.U32 R174, RZ, RZ, R138 ;  /* 0x000000ffffae7224 */ /* 0x000fc400078e008a */
[----:B------:R-:W-:-:S03]  /*c8c0*/  IMAD.MOV.U32 R116, RZ, RZ, R139 ;  /* 0x000000ffff747224 */ /* 0x000fc600078e008b */
[----:B------:R-:W3:Y:S01]  /*c8d0*/  MUFU.EX2 R69, R37 ;  /* 0x0000002500457308 */ /* 0x000ee20000000800 */
[----:B------:R-:W-:Y:S01]  /*c8e0*/  HMMA.16816.F32 R136, R4, R24, R32 ;  /* 0x000000180488723c */ /* 0x000fe20000001820 */
[----:B-1----:R-:W-:-:S06]  /*c8f0*/  FADD.FTZ R64, R150, R38 ;  /* 0x0000002696407221 */ /* 0x002fcc0000010000 */
[----:B------:R-:W-:Y:S01]  /*c900*/  MUFU.EX2 R65, R65 ;  /* 0x0000004100417308 */ /* 0x000fe20000000800 */
[----:B------:R-:W-:Y:S01]  /*c910*/  FFMA.FTZ R2, R163, R82, R119 ;  /* 0x00000052a3027223 */ /* 0x000fe20000010077 */
[----:B------:R-:W-:-:S06]  /*c920*/  IMAD.MOV.U32 R163, RZ, RZ, R151 ;  /* 0x000000ffffa37224 */ /* 0x000fcc00078e0097 */
[----:B------:R-:W1:Y:S01]  /*c930*/  MUFU.EX2 R66, R66 ;  /* 0x0000004200427308 */ /* 0x000e620000000800 */
[----:B------:R-:W-:Y:S02]  /*c940*/  F2FP.F16.F32.PACK_AB R8, R174, R116 ;  /* 0x00000074ae08723e */ /* 0x000fe400000000ff */
[----:B------:R-:W-:Y:S02]  /*c950*/  F2FP.F16.F32.PACK_AB R9, R226, R227 ;  /* 0x000000e3e209723e */ /* 0x000fe400000000ff */
[----:B------:R-:W-:Y:S02]  /*c960*/  F2FP.F16.F32.PACK_AB R10, R251, R175 ;  /* 0x000000affb0a723e */ /* 0x000fe400000000ff */
[----:B------:R-:W-:Y:S01]  /*c970*/  F2FP.F16.F32.PACK_AB R11, R224, R225 ;  /* 0x000000e1e00b723e */ /* 0x000fe200000000ff */
[----:B------:R-:W-:Y:S01]  /*c980*/  FADD.FTZ R3, R210, R3 ;  /* 0x00000003d2037221 */ /* 0x000fe20000010000 */
[----:B------:R-:W-:-:S03]  /*c990*/  FADD.FTZ R2, R126, R2 ;  /* 0x000000027e027221 */ /* 0x000fc60000010000 */
[----:B------:R-:W-:Y:S02]  /*c9a0*/  FADD.FTZ R3, R211, R3 ;  /* 0x00000003d3037221 */ /* 0x000fe40000010000 */
[----:B------:R-:W-:Y:S01]  /*c9b0*/  HMMA.16816.F32 R40, R8, R20, R40 ;  /* 0x000000140828723c */ /* 0x000fe20000001828 */
[----:B------:R-:W-:-:S06]  /*c9c0*/  FADD.FTZ R2, R131, R2 ;  /* 0x0000000283027221 */ /* 0x000fcc0000010000 */
[----:B------:R-:W-:Y:S01]  /*c9d0*/  FADD.FTZ R20, R162, R64 ;  /* 0x00000040a2147221 */ /* 0x000fe20000010000 */
[----:B------:R-:W-:Y:S01]  /*c9e0*/  HMMA.16816.F32 R28, R8, R22, R28 ;  /* 0x00000016081c723c */ /* 0x000fe2000000181c */
[----:B------:R-:W-:Y:S01]  /*c9f0*/  FADD.FTZ R21, R214, R3 ;  /* 0x00000003d6157221 */ /* 0x000fe20000010000 */
[----:B------:R-:W-:-:S03]  /*ca00*/  FADD.FTZ R3, R170, R2 ;  /* 0x00000002aa037221 */ /* 0x000fc60000010000 */
[----:B------:R-:W-:Y:S01]  /*ca10*/  FADD.FTZ R2, R218, R21 ;  /* 0x00000015da027221 */ /* 0x000fe20000010000 */
[----:B------:R-:W-:Y:S01]  /*ca20*/  FADD.FTZ R3, R173, R3 ;  /* 0x00000003ad037221 */ /* 0x000fe20000010000 */
[----:B------:R-:W-:-:S03]  /*ca30*/  IMAD.MOV.U32 R75, RZ, RZ, R141 ;  /* 0x000000ffff4b7224 */ /* 0x000fc600078e008d */
[----:B------:R-:W-:Y:S01]  /*ca40*/  FADD.FTZ R3, R176, R3 ;  /* 0x00000003b0037221 */ /* 0x000fe20000010000 */
[----:B------:R-:W-:Y:S02]  /*ca50*/  IMAD.MOV.U32 R171, RZ, RZ, R167 ;  /* 0x000000ffffab7224 */ /* 0x000fe400078e00a7 */
[----:B------:R-:W-:Y:S02]  /*ca60*/  IMAD.MOV.U32 R79, RZ, RZ, R166 ;  /* 0x000000ffff4f7224 */ /* 0x000fe400078e00a6 */
[----:B------:R-:W-:Y:S02]  /*ca70*/  IMAD.MOV.U32 R252, RZ, RZ, R157 ;  /* 0x000000fffffc7224 */ /* 0x000fe400078e009d */
[----:B------:R-:W-:Y:S02]  /*ca80*/  IMAD.MOV.U32 R93, RZ, RZ, R159 ;  /* 0x000000ffff5d7224 */ /* 0x000fe400078e009f */
[----:B------:R-:W-:Y:S02]  /*ca90*/  IMAD.MOV.U32 R98, RZ, RZ, R158 ;  /* 0x000000ffff627224 */ /* 0x000fe400078e009e */
[----:B------:R-:W-:-:S02]  /*caa0*/  IMAD.MOV.U32 R95, RZ, RZ, R156 ;  /* 0x000000ffff5f7224 */ /* 0x000fc400078e009c */
[----:B------:R-:W-:Y:S02]  /*cab0*/  IMAD.MOV.U32 R103, RZ, RZ, R143 ;  /* 0x000000ffff677224 */ /* 0x000fe400078e008f */
[----:B------:R-:W-:Y:S01]  /*cac0*/  IMAD.MOV.U32 R102, RZ, RZ, R140 ;  /* 0x000000ffff667224 */ /* 0x000fe200078e008c */
[----:B------:R-:W-:Y:S01]  /*cad0*/  MUFU.EX2 R71, R36 ;  /* 0x0000002400477308 */ /* 0x000fe20000000800 */
[C---:B------:R-:W-:Y:S07]  /*cae0*/  HMMA.16816.F32 R32, R8.reuse, R26, R48 ;  /* 0x0000001a0820723c */ /* 0x040fee0000001830 */
[----:B------:R2:W-:Y:S02]  /*caf0*/  MUFU.EX2 R70, R39 ;  /* 0x0000002700467308 */ /* 0x0005e40000000800 */
[----:B--2---:R-:W-:Y:S06]  /*cb00*/  HMMA.16816.F32 R36, R8, R24, R60 ;  /* 0x000000180824723c */ /* 0x004fec000000183c */
[----:B------:R-:W2:Y:S01]  /*cb10*/  MUFU.EX2 R67, R67 ;  /* 0x0000004300437308 */ /* 0x000ea20000000800 */
[----:B------:R-:W-:-:S02]  /*cb20*/  F2FP.F16.F32.PACK_AB R8, R247, R250 ;  /* 0x000000faf708723e */ /* 0x000fc400000000ff */
[----:B------:R-:W-:Y:S02]  /*cb30*/  F2FP.F16.F32.PACK_AB R9, R222, R223 ;  /* 0x000000dfde09723e */ /* 0x000fe400000000ff */
[----:B------:R-:W-:Y:S01]  /*cb40*/  F2FP.F16.F32.PACK_AB R10, R248, R249 ;  /* 0x000000f9f80a723e */ /* 0x000fe200000000ff */
[----:B----4-:R-:W-:Y:S02]  /*cb50*/  FFMA.FTZ R0, R149, R84, R110 ;  /* 0x0000005495007223 */ /* 0x010fe4000001006e */
[C---:B------:R-:W-:Y:S01]  /*cb60*/  HMMA.16816.F32 R148, R4.reuse, R26, R44 ;  /* 0x0000001a0494723c */ /* 0x040fe2000000182c */
[----:B------:R-:W4:Y:S05]  /*cb70*/  LDSM.16.MT88.4 R24, [R185+0x5c00] ;  /* 0x005c0000b918783b */ /* 0x000f2a0000004200 */
[----:B------:R-:W-:Y:S01]  /*cb80*/  HMMA.16816.F32 R44, R4, R22, R52 ;  /* 0x00000016042c723c */ /* 0x000fe20000001834 */
[----:B------:R-:W-:-:S04]  /*cb90*/  FADD.FTZ R0, R111, R0 ;  /* 0x000000006f007221 */ /* 0x000fc80000010000 */
[----:B------:R-:W-:Y:S02]  /*cba0*/  FADD.FTZ R0, R128, R0 ;  /* 0x0000000080007221 */ /* 0x000fe40000010000 */
[----:B------:R-:W-:Y:S01]  /*cbb0*/  F2FP.F16.F32.PACK_AB R4, R121, R124 ;  /* 0x0000007c7904723e */ /* 0x000fe200000000ff */
[----:B------:R-:W-:Y:S01]  /*cbc0*/  FADD.FTZ R22, R163, R20 ;  /* 0x00000014a3167221 */ /* 0x000fe20000010000 */
[----:B---3--:R-:W-:Y:S02]  /*cbd0*/  F2FP.F16.F32.PACK_AB R5, R68, R69 ;  /* 0x000000454405723e */ /* 0x008fe400000000ff */
[----:B------:R-:W-:Y:S02]  /*cbe0*/  F2FP.F16.F32.PACK_AB R6, R104, R109 ;  /* 0x0000006d6806723e */ /* 0x000fe400000000ff */
[----:B-1----:R-:W-:Y:S01]  /*cbf0*/  F2FP.F16.F32.PACK_AB R7, R66, R65 ;  /* 0x000000414207723e */ /* 0x002fe200000000ff */
[----:B------:R-:W-:Y:S01]  /*cc00*/  FADD.FTZ R20, R127, R0 ;  /* 0x000000007f147221 */ /* 0x000fe20000010000 */
[----:B------:R-:W-:-:S05]  /*cc10*/  FADD.FTZ R0, R164, R22 ;  /* 0x00000016a4007221 */ /* 0x000fca0000010000 */
[C---:B------:R-:W-:Y:S06]  /*cc20*/  HMMA.16816.F32 R136, R4.reuse, R12, R136 ;  /* 0x0000000c0488723c */ /* 0x040fec0000001888 */
[C---:B------:R-:W-:Y:S06]  /*cc30*/  HMMA.16816.F32 R148, R4.reuse, R14, R148 ;  /* 0x0000000e0494723c */ /* 0x040fec0000001894 */
[C---:B-----5:R-:W-:Y:S06]  /*cc40*/  HMMA.16816.F32 R56, R4.reuse, R16, R56 ;  /* 0x000000100438723c */ /* 0x060fec0000001838 */
[----:B------:R-:W-:Y:S07]  /*cc50*/  HMMA.16816.F32 R44, R4, R18, R44 ;  /* 0x00000012042c723c */ /* 0x000fee000000182c */
[----:B------:R-:W-:Y:S01]  /*cc60*/  FADD.FTZ R4, R120, R20 ;  /* 0x0000001478047221 */ /* 0x000fe20000010000 */
[----:B------:R-:W-:Y:S01]  /*cc70*/  FADD.FTZ R5, R165, R0 ;  /* 0x00000000a5057221 */ /* 0x000fe20000010000 */
[----:B------:R-:W-:-:S02]  /*cc80*/  FADD.FTZ R0, R231, R2 ;  /* 0x00000002e7007221 */ /* 0x000fc40000010000 */
        /* <DEDUP_REMOVED lines=80> */
[----:B------:R-:W1:Y:S01]  /*d190*/  MUFU.EX2 R76, R76 ;  /* 0x0000004c004c7308 */ /* 0x000e620000000800 */
[----:B------:R-:W-:Y:S01]  /*d1a0*/  FADD.FTZ R2, R121, R2 ;  /* 0x0000000279027221 */ /* 0x000fe20000010000 */
[----:B------:R-:W-:Y:S01]  /*d1b0*/  HMMA.16816.F32 R36, R8, R12, R36 ;  /* 0x0000000c0824723c */ /* 0x000fe20000001824 */
[----:B------:R-:W-:Y:S01]  /*d1c0*/  FADD.FTZ R0, R68, R0 ;  /* 0x0000000044007221 */ /* 0x000fe20000010000 */
[----:B------:R-:W-:Y:S01]  /*d1d0*/  FADD.FTZ R4, R249, R4 ;  /* 0x00000004f9047221 */ /* 0x000fe20000010000 */
[----:B------:R-:W-:Y:S01]  /*d1e0*/  FADD.FTZ R3, R219, R3 ;  /* 0x00000003db037221 */ /* 0x000fe20000010000 */
[----:B------:R-:W-:-:S02]  /*d1f0*/  FADD.FTZ R2, R109, R2 ;  /* 0x000000026d027221 */ /* 0x000fc40000010000 */
[----:B------:R-:W3:Y:S01]  /*d200*/  MUFU.EX2 R12, R89 ;  /* 0x00000059000c7308 */ /* 0x000ee20000000800 */
[----:B------:R-:W-:Y:S01]  /*d210*/  FADD.FTZ R0, R65, R0 ;  /* 0x0000000041007221 */ /* 0x000fe20000010000 */
[----:B------:R-:W-:Y:S01]  /*d220*/  FADD.FTZ R4, R248, R4 ;  /* 0x00000004f8047221 */ /* 0x000fe20000010000 */
[----:B------:R-:W-:Y:S01]  /*d230*/  HMMA.16816.F32 R32, R8, R14, R32 ;  /* 0x0000000e0820723c */ /* 0x000fe20000001820 */
[----:B------:R-:W-:-:S04]  /*d240*/  FADD.FTZ R3, R217, R3 ;  /* 0x00000003d9037221 */ /* 0x000fc80000010000 */
[----:B------:R-:W5:Y:S01]  /*d250*/  MUFU.EX2 R48, R77 ;  /* 0x0000004d00307308 */ /* 0x000f620000000800 */
[----:B------:R-:W-:Y:S01]  /*d260*/  HMMA.16816.F32 R40, R8, R16, R40 ;  /* 0x000000100828723c */ /* 0x000fe20000001828 */
[----:B------:R-:W-:Y:S01]  /*d270*/  FADD.FTZ R2, R104, R2 ;  /* 0x0000000268027221 */ /* 0x000fe20000010000 */
[----:B------:R-:W-:Y:S01]  /*d280*/  FADD.FTZ R0, R66, R0 ;  /* 0x0000000042007221 */ /* 0x000fe20000010000 */
[----:B------:R-:W-:-:S04]  /*d290*/  FADD.FTZ R4, R245, R4 ;  /* 0x00000004f5047221 */ /* 0x000fc80000010000 */
[----:B------:R-:W-:Y:S01]  /*d2a0*/  MUFU.EX2 R23, R80 ;  /* 0x0000005000177308 */ /* 0x000fe20000000800 */
[----:B------:R-:W-:Y:S01]  /*d2b0*/  HMMA.16816.F32 R28, R8, R18, R28 ;  /* 0x00000012081c723c */ /* 0x000fe2000000181c */
[----:B------:R-:W-:-:S06]  /*d2c0*/  FADD.FTZ R3, R216, R3 ;  /* 0x00000003d8037221 */ /* 0x000fcc0000010000 */
[----:B------:R-:W4:Y:S01]  /*d2d0*/  MUFU.EX2 R7, R92 ;  /* 0x0000005c00077308 */ /* 0x000f220000000800 */
[----:B------:R-:W-:Y:S01]  /*d2e0*/  FADD.FTZ R2, R106, R2 ;  /* 0x000000026a027221 */ /* 0x000fe20000010000 */
[----:B--2---:R-:W-:Y:S01]  /*d2f0*/  FADD.FTZ R0, R67, R0 ;  /* 0x0000000043007221 */ /* 0x004fe20000010000 */
[----:B------:R-:W-:Y:S01]  /*d300*/  FADD.FTZ R4, R246, R4 ;  /* 0x00000004f6047221 */ /* 0x000fe20000010000 */
[----:B------:R-:W-:Y:S01]  /*d310*/  FADD.FTZ R3, R215, R3 ;  /* 0x00000003d7037221 */ /* 0x000fe20000010000 */
[----:B------:R-:W-:Y:S01]  /*d320*/  FADD.FTZ R2, R101, R2 ;  /* 0x0000000265027221 */ /* 0x000fe20000010000 */
[----:B-1----:R-:W-:Y:S01]  /*d330*/  FADD.FTZ R0, R76, R0 ;  /* 0x000000004c007221 */ /* 0x002fe20000010000 */
[----:B------:R-:W-:Y:S01]  /*d340*/  FADD.FTZ R4, R244, R4 ;  /* 0x00000004f4047221 */ /* 0x000fe20000010000 */
[----:B---3--:R-:W-:Y:S01]  /*d350*/  FADD.FTZ R3, R12, R3 ;  /* 0x000000030c037221 */ /* 0x008fe20000010000 */
[----:B------:R-:W-:Y:S01]  /*d360*/  FADD.FTZ R2, R71, R2 ;  /* 0x0000000247027221 */ /* 0x000fe20000010000 */
[----:B-----5:R-:W-:Y:S01]  /*d370*/  FADD.FTZ R0, R48, R0 ;  /* 0x0000000030007221 */ /* 0x020fe20000010000 */
[----:B------:R-:W-:Y:S01]  /*d380*/  FADD.FTZ R4, R243, R4 ;  /* 0x00000004f3047221 */ /* 0x000fe20000010000 */
[----:B------:R-:W-:Y:S01]  /*d390*/  F2FP.F16.F32.PACK_AB R164, R101, R106 ;  /* 0x0000006a65a4723e */ /* 0x000fe200000000ff */
[----:B------:R-:W-:Y:S01]  /*d3a0*/  FADD.FTZ R2, R70, R2 ;  /* 0x0000000246027221 */ /* 0x000fe20000010000 */
[----:B------:R-:W-:-:S02]  /*d3b0*/  F2FP.F16.F32.PACK_AB R165, R76, R67 ;  /* 0x000000434ca5723e */ /* 0x000fc400000000ff */
[----:B------:R-:W-:Y:S01]  /*d3c0*/  F2FP.F16.F32.PACK_AB R166, R70, R71 ;  /* 0x0000004746a6723e */ /* 0x000fe200000000ff */
[----:B----4-:R-:W-:Y:S01]  /*d3d0*/  FADD.FTZ R3, R7, R3 ;  /* 0x0000000307037221 */ /* 0x010fe20000010000 */
[----:B------:R-:W-:Y:S02]  /*d3e0*/  F2FP.F16.F32.PACK_AB R167, R23, R48 ;  /* 0x0000003017a7723e */ /* 0x000fe400000000ff */
[----:B------:R-:W-:Y:S02]  /*d3f0*/  F2FP.F16.F32.PACK_AB R160, R246, R245 ;  /* 0x000000f5f6a0723e */ /* 0x000fe400000000ff */
[----:B------:R-:W-:Y:S02]  /*d400*/  F2FP.F16.F32.PACK_AB R161, R215, R216 ;  /* 0x000000d8d7a1723e */ /* 0x000fe400000000ff */
[----:B------:R-:W-:Y:S02]  /*d410*/  F2FP.F16.F32.PACK_AB R162, R243, R244 ;  /* 0x000000f4f3a2723e */ /* 0x000fe400000000ff */
[----:B------:R-:W-:Y:S01]  /*d420*/  F2FP.F16.F32.PACK_AB R163, R7, R12 ;  /* 0x0000000c07a3723e */ /* 0x000fe200000000ff */
[----:B------:R-:W-:Y:S01]  /*d430*/  FADD.FTZ R0, R23, R0 ;  /* 0x0000000017007221 */ /* 0x000fe20000010000 */
[----:B------:R2:W-:Y:S01]  /*d440*/  STL [R1+0x68], R4 ;  /* 0x0000680401007387 */ /* 0x0005e20000100800 */
[C---:B------:R-:W-:Y:S03]  /*d450*/  HMMA.16816.F32 R136, R164.reuse, R144, R136 ;  /* 0x00000090a488723c */ /* 0x040fe60000001888 */
[----:B------:R2:W-:Y:S03]  /*d460*/  STL [R1+0x6c], R3 ;  /* 0x00006c0301007387 */ /* 0x0005e60000100800 */
[----:B------:R-:W-:Y:S01]  /*d470*/  HMMA.16816.F32 R148, R164, R146, R148 ;  /* 0x00000092a494723c */ /* 0x000fe20000001894 */
[----:B------:R2:W-:Y:S04]  /*d480*/  STL [R1+0x70], R2 ;  /* 0x0000700201007387 */ /* 0x0005e80000100800 */
[----:B------:R2:W-:Y:S01]  /*d490*/  STL [R1+0x74], R0 ;  /* 0x0000740001007387 */ /* 0x0005e20000100800 */
[----:B------:R-:W-:Y:S06]  /*d4a0*/  HMMA.16816.F32 R140, R160, R144, R36 ;  /* 0x00000090a08c723c */ /* 0x000fec0000001824 */
[----:B------:R-:W-:Y:S06]  /*d4b0*/  HMMA.16816.F32 R156, R164, R24, R56 ;  /* 0x00000018a49c723c */ /* 0x000fec0000001838 */
[C---:B------:R-:W-:Y:S06]  /*d4c0*/  HMMA.16816.F32 R144, R160.reuse, R146, R32 ;  /* 0x00000092a090723c */ /* 0x040fec0000001820 */
[----:B------:R-:W-:Y:S06]  /*d4d0*/  HMMA.16816.F32 R152, R160, R24, R40 ;  /* 0x00000018a098723c */ /* 0x000fec0000001828 */
[-C--:B------:R-:W-:Y:S06]  /*d4e0*/  HMMA.16816.F32 R164, R164, R26.reuse, R44 ;  /* 0x0000001aa4a4723c */ /* 0x080fec000000182c */
[----:B------:R-:W-:Y:S01]  /*d4f0*/  HMMA.16816.F32 R160, R160, R26, R28 ;  /* 0x0000001aa0a0723c */ /* 0x000fe2000000181c */
[----:B------:R-:W-:-:S02]  /*d500*/  IMAD.MOV.U32 R40, RZ, RZ, R123 ;  /* 0x000000ffff287224 */ /* 0x000fc400078e007b */
[----:B------:R-:W-:Y:S02]  /*d510*/  IMAD.MOV.U32 R41, RZ, RZ, R172 ;  /* 0x000000ffff297224 */ /* 0x000fe400078e00ac */
[----:B------:R-:W-:Y:S02]  /*d520*/  IMAD.MOV.U32 R38, RZ, RZ, R91 ;  /* 0x000000ffff267224 */ /* 0x000fe400078e005b */
[----:B--2---:R-:W-:-:S15]  /*d530*/  IMAD.MOV.U32 R39, RZ, RZ, R99 ;  /* 0x000000ffff277224 */ /* 0x004fde00078e0063 */
[----:B------:R-:W-:-:S02]  /*d540*/  NOP ;  /* 0x0000000000007918 */ /* 0x000fc40000000000 */
.L_x_185:
[----:B-1----:R-:W2:Y:S02]  /*d550*/  LDL R0, [R1+0x84] ;  /* 0x0000840001007983 */ /* 0x002ea40000100800 */
[----:B--2---:R-:W-:-:S13]  /*d560*/  ISETP.GT.AND P0, PT, R221, R0, PT ;  /* 0x00000000dd00720c */ /* 0x004fda0003f04270 */
[----:B------:R-:W-:Y:S05]  /*d570*/  @!P0 BRA `(.L_x_187) ;  /* 0x00000054006c8947 */ /* 0x000fea0003800000 */
[----:B------:R-:W2:Y:S01]  /*d580*/  LDL.LU.64 R6, [R1+0x18] ;  /* 0x0000180001067983 */ /* 0x000ea20000300a00 */
[----:B------:R-:W-:Y:S01]  /*d590*/  SHF.L.U64.HI R223, R132, 0x6, R133 ;  /* 0x0000000684df7819 */ /* 0x000fe20000010285 */
[----:B------:R-:W-:Y:S01]  /*d5a0*/  IMAD.SHL.U32 R224, R212, 0x40, RZ ;  /* 0x00000040d4e07824 */ /* 0x000fe200078e00ff */
[----:B------:R-:W-:Y:S01]  /*d5b0*/  SHF.L.U32 R222, R132, 0x6, RZ ;  /* 0x0000000684de7819 */ /* 0x000fe200000006ff */
[----:B------:R-:W2:Y:S01]  /*d5c0*/  LDL.LU.64 R4, [R1+0x60] ;  /* 0x0000600001047983 */ /* 0x000ea20000300a00 */
[----:B------:R-:W-:Y:S01]  /*d5d0*/  SHF.L.U64.HI R225, R212, 0x6, R213 ;  /* 0x00000006d4e17819 */ /* 0x000fe200000102d5 */
        /* <DEDUP_REMOVED lines=8> */
[----:B--2---:R-:W-:-:S05]  /*d660*/  IMAD.MOV.U32 R5, RZ, RZ, R7 ;  /* 0x000000ffff057224 */ /* 0x004fca00078e0007 */
[----:B------:R1:W-:Y:S01]  /*d670*/  STL.64 [R1+0x78], R4 ;  /* 0x0000780401007387 */ /* 0x0003e20000100a00 */
[----:B------:R-:W-:Y:S05]  /*d680*/  BRA `(.L_x_188) ;  /* 0x00000000006c7947 */ /* 0x000fea0003800000 */
.L_x_190:
[----:B------:R-:W2:Y:S01]  /*d690*/  LDL.64 R230, [R1+0x98] ;  /* 0x0000980001e67983 */ /* 0x000ea20000100a00 */
[----:B------:R-:W-:Y:S03]  /*d6a0*/  VIADD R7, R221, 0xfffffffe ;  /* 0xfffffffedd077836 */ /* 0x000fe60000000000 */
[----:B------:R-:W3:Y:S01]  /*d6b0*/  LDL.64 R228, [R1+0x88] ;  /* 0x0000880001e47983 */ /* 0x000ee20000100a00 */
[C---:B------:R-:W-:Y:S01]  /*d6c0*/  IMAD.WIDE.U32 R8, R7.reuse, UR8, RZ ;  /* 0x0000000807087c25 */ /* 0x040fe2000f8e00ff */
[----:B------:R-:W-:Y:S05]  /*d6d0*/  SHF.R.S32.HI R10, RZ, 0x1f, R7 ;  /* 0x0000001fff0a7819 */ /* 0x000fea0000011407 */
[----:B------:R-:W-:Y:S04]  /*d6e0*/  IMAD R10, R10, UR8, RZ ;  /* 0x000000080a0a7c24 */ /* 0x000fe8000f8e02ff */
[----:B------:R-:W-:Y:S04]  /*d6f0*/  IMAD R10, R7, UR9, R10 ;  /* 0x00000009070a7c24 */ /* 0x000fe8000f8e020a */
[----:B------:R-:W-:Y:S01]  /*d700*/  IMAD.IADD R10, R9, 0x1, R10 ;  /* 0x00000001090a7824 */ /* 0x000fe200078e020a */
[C---:B--2---:R-:W-:Y:S04]  /*d710*/  LEA R7, P0, R8.reuse, R230, 0x7 ;  /* 0x000000e608077211 */ /* 0x044fe800078038ff */
[----:B---3--:R-:W-:Y:S02]  /*d720*/  LEA.HI.X R10, R8, R229, R10, 0x7, P0 ;  /* 0x000000e5080a7211 */ /* 0x008fe400000f3c0a */
[C---:B------:R-:W-:Y:S04]  /*d730*/  LEA R12, P0, R7.reuse, UR6, 0x1 ;  /* 0x00000006070c7c11 */ /* 0x040fe8000f8008ff */
[----:B------:R-:W-:Y:S02]  /*d740*/  LEA.HI.X R13, R7, UR7, R10, 0x1, P0 ;  /* 0x00000007070d7c11 */ /* 0x000fe400080f0c0a */
[-C--:B------:R-:W-:Y:S03]  /*d750*/  IADD3 R10, P0, R12, R222.reuse, RZ ;  /* 0x000000de0c0a7210 */ /* 0x080fe60007f1e0ff */
[----:B------:R-:W-:Y:S01]  /*d760*/  @!PT LDS RZ, [RZ] ;  /* 0x00000000fffff984 */ /* 0x000fe20000000800 */
[----:B------:R-:W-:Y:S01]  /*d770*/  @!PT LDS RZ, [RZ] ;  /* 0x00000000fffff984 */ /* 0x000fe20000000800 */
[----:B------:R-:W-:Y:S01]  /*d780*/  @!PT LDS RZ, [RZ] ;  /* 0x00000000fffff984 */ /* 0x000fe20000000800 */
[----:B------:R1:W-:Y:S02]  /*d790*/  LDGSTS.E.BYPASS.LTC128B.128 [R220+0x2000], desc[UR12][R12.64] ;  /* 0x020000000cdc7fae */ /* 0x0003e4000b901d4c */
[--C-:B------:R-:W-:Y:S01]  /*d7a0*/  IMAD.X R11, R13, 0x1, R223.reuse, P0 ;  /* 0x000000010d0b7824 */ /* 0x100fe200000e06df */
[-C--:B------:R-:W-:Y:S04]  /*d7b0*/  IADD3 R8, P0, R10, R222.reuse, RZ ;  /* 0x000000de0a087210 */ /* 0x080fe80007f1e0ff */
[----:B------:R1:W-:Y:S01]  /*d7c0*/  LDGSTS.E.BYPASS.LTC128B.128 [R220+0x2800], desc[UR12][R10.64] ;  /* 0x028000000adc7fae */ /* 0x0003e2000b901d4c */
[--C-:B------:R-:W-:Y:S01]  /*d7d0*/  IMAD.X R9, R11, 0x1, R223.reuse, P0 ;  /* 0x000000010b097824 */ /* 0x100fe200000e06df */
[----:B------:R-:W-:Y:S04]  /*d7e0*/  IADD3 R14, P0, R8, R222, RZ ;  /* 0x000000de080e7210 */ /* 0x000fe80007f1e0ff */
[----:B------:R1:W-:Y:S01]  /*d7f0*/  LDGSTS.E.BYPASS.LTC128B.128 [R220+0x3000], desc[UR12][R8.64] ;  /* 0x0300000008dc7fae */ /* 0x0003e2000b901d4c */
[----:B------:R-:W-:Y:S05]  /*d800*/  IMAD.X R15, R9, 0x1, R223, P0 ;  /* 0x00000001090f7824 */ /* 0x000fea00000e06df */
[----:B------:R1:W-:Y:S04]  /*d810*/  LDGSTS.E.BYPASS.LTC128B.128 [R220+0x3800], desc[UR12][R14.64] ;  /* 0x038000000edc7fae */ /* 0x0003e8000b901d4c */
[----:B------:R-:W0:Y:S01]  /*d820*/  LDGDEPBAR ;  /* 0x00000000000079af */ /* 0x000e220000000000 */
[----:B------:R-:W-:Y:S05]  /*d830*/  BRA `(.L_x_189) ;  /* 0x0000002000107947 */ /* 0x000fea0003800000 */
.L_x_188:
[----:B--2---:R-:W2:Y:S01]  /*d840*/  LDL R0, [R1+0x90] ;  /* 0x0000900001007983 */ /* 0x004ea20000100800 */
[----:B------:R-:W-:Y:S04]  /*d850*/  DEPBAR.LE SB0, 0x0 ;  /* 0x000080000000791a */ /* 0x000fe80000000000 */
[----:B-1----:R-:W3:Y:S01]  /*d860*/  LDL.64 R4, [R1+0x78] ;  /* 0x0000780001047983 */ /* 0x002ee20000100a00 */
[----:B------:R-:W-:Y:S05]  /*d870*/  VIADD R204, R221, 0xffffffff ;  /* 0xffffffffddcc7836 */ /* 0x000fea0000000000 */
[----:B------:R-:W-:Y:S01]  /*d880*/  SHF.R.S32.HI R2, RZ, 0x1f, R204 ;  /* 0x0000001fff027819 */ /* 0x000fe200000114cc */
[----:B------:R-:W3:Y:S04]  /*d890*/  LDL R6, [R1+0x80] ;  /* 0x0000800001067983 */ /* 0x000ee80000100800 */
[----:B------:R-:W4:Y:S01]  /*d8a0*/  LDL R226, [R1+0x84] ;  /* 0x0000840001e27983 */ /* 0x000f220000100800 */
[----:B------:R-:W-:Y:S06]  /*d8b0*/  BAR.SYNC.DEFER_BLOCKING 0x0 ;  /* 0x0000000000007b1d */ /* 0x000fec0000010000 */
[----:B------:R-:W1:Y:S02]  /*d8c0*/  S2R R205, SR_TID.X ;  /* 0x0000000000cd7919 */ /* 0x000e640000002100 */
[----:B-1----:R-:W-:Y:S05]  /*d8d0*/  IMAD.SHL.U32 R205, R205, 0x2, RZ ;  /* 0x00000002cdcd7824 */ /* 0x002fea00078e00ff */
[----:B------:R-:W-:Y:S01]  /*d8e0*/  LOP3.LUT R205, R205, 0x6, RZ, 0xc0, !PT ;  /* 0x00000006cdcd7812 */ /* 0x000fe200078ec0ff */
[----:B--2---:R-:W-:Y:S02]  /*d8f0*/  IMAD R0, R0, R204, RZ ;  /* 0x000000cc00007224 */ /* 0x004fe400078e02ff */
[-C--:B---3--:R-:W-:Y:S04]  /*d900*/  IMAD.WIDE.U32 R4, R204, R6.reuse, R4 ;  /* 0x00000006cc047225 */ /* 0x088fe800078e0004 */
[----:B------:R-:W-:Y:S01]  /*d910*/  IMAD R0, R2, R6, R0 ;  /* 0x0000000602007224 */ /* 0x000fe200078e0200 */
[----:B------:R-:W-:Y:S03]  /*d920*/  LEA R8, P1, R4, UR10, 0x1 ;  /* 0x0000000a04087c11 */ /* 0x000fe6000f8208ff */
[----:B------:R-:W-:Y:S01]  /*d930*/  IMAD.IADD R0, R5, 0x1, R0 ;  /* 0x0000000105007824 */ /* 0x000fe200078e0200 */
[-C--:B------:R-:W-:Y:S04]  /*d940*/  IADD3 R6, P0, R8, R224.reuse, RZ ;  /* 0x000000e008067210 */ /* 0x080fe80007f1e0ff */
[----:B------:R-:W-:Y:S01]  /*d950*/  LEA.HI.X R9, R4, UR11, R0, 0x1, P1 ;  /* 0x0000000b04097c11 */ /* 0x000fe200088f0c00 */
[----:B------:R-:W-:Y:S01]  /*d960*/  IMAD R0, R204, 0x80, R205 ;  /* 0x00000080cc007824 */ /* 0x000fe200078e02cd */
[-C--:B------:R-:W-:Y:S03]  /*d970*/  IADD3 R4, P1, R6, R224.reuse, RZ ;  /* 0x000000e006047210 */ /* 0x080fe60007f3e0ff */
[----:B------:R-:W-:Y:S01]  /*d980*/  @!PT LDS RZ, [RZ] ;  /* 0x00000000fffff984 */ /* 0x000fe20000000800 */
[----:B------:R-:W-:Y:S01]  /*d990*/  @!PT LDS RZ, [RZ] ;  /* 0x00000000fffff984 */ /* 0x000fe20000000800 */
[----:B------:R-:W-:Y:S01]  /*d9a0*/  @!PT LDS RZ, [RZ] ;  /* 0x00000000fffff984 */ /* 0x000fe20000000800 */
[----:B------:R-:W-:Y:S01]  /*d9b0*/  LDGSTS.E.BYPASS.LTC128B.128 [R220+0x4000], desc[UR12][R8.64] ;  /* 0x0400000008dc7fae */ /* 0x000fe2000b901d4c */
[----:B------:R-:W-:Y:S01]  /*d9c0*/  ISETP.GE.AND P4, PT, R0, R199, PT ;  /* 0x000000c70000720c */ /* 0x000fe20003f86270 */
[--C-:B------:R-:W-:Y:S01]  /*d9d0*/  IMAD.X R7, R9, 0x1, R225.reuse, P0 ;  /* 0x0000000109077824 */ /* 0x100fe200000e06e1 */
[----:B------:R-:W-:Y:S01]  /*d9e0*/  IADD3 R10, P0, R4, R224, RZ ;  /* 0x000000e0040a7210 */ /* 0x000fe20007f1e0ff */
[C---:B------:R-:W-:Y:S01]  /*d9f0*/  VIADD R2, R0.reuse, 0x1 ;  /* 0x0000000100027836 */ /* 0x040fe20000000000 */
[C---:B------:R-:W-:Y:S01]  /*da00*/  ISETP.GE.AND P5, PT, R0.reuse, R197, PT ;  /* 0x000000c50000720c */ /* 0x040fe20003fa6270 */
[--C-:B------:R-:W-:Y:S01]  /*da10*/  IMAD.X R5, R7, 0x1, R225.reuse, P1 ;  /* 0x0000000107057824 */ /* 0x100fe200008e06e1 */
[----:B------:R-:W-:Y:S01]  /*da20*/  ISETP.GE.OR P4, PT, R0, R203, !P4 ;  /* 0x000000cb0000720c */ /* 0x000fe20006786670 */
[----:B------:R-:W-:Y:S01]  /*da30*/  LDGSTS.E.BYPASS.LTC128B.128 [R220+0x4800], desc[UR12][R6.64] ;  /* 0x0480000006dc7fae */ /* 0x000fe2000b901d4c */
[C---:B------:R-:W-:Y:S01]  /*da40*/  ISETP.GE.AND P3, PT, R2.reuse, R199, PT ;  /* 0x000000c70200720c */ /* 0x040fe20003f66270 */
[----:B------:R-:W-:Y:S01]  /*da50*/  IMAD.X R11, R5, 0x1, R225, P0 ;  /* 0x00000001050b7824 */ /* 0x000fe200000e06e1 */
[C---:B------:R-:W-:Y:S02]  /*da60*/  ISETP.GE.AND P2, PT, R2.reuse, R198, PT ;  /* 0x000000c60200720c */ /* 0x040fe40003f46270 */
[C---:B------:R-:W-:Y:S02]  /*da70*/  ISETP.GE.AND P6, PT, R2.reuse, R197, PT ;  /* 0x000000c50200720c */ /* 0x040fe40003fc6270 */
[----:B------:R-:W-:Y:S01]  /*da80*/  ISETP.GE.AND P1, PT, R2, R196, PT ;  /* 0x000000c40200720c */ /* 0x000fe20003f26270 */
[----:B------:R1:W-:Y:S01]  /*da90*/  LDGSTS.E.BYPASS.LTC128B.128 [R220+0x5000], desc[UR12][R4.64] ;  /* 0x0500000004dc7fae */ /* 0x0003e2000b901d4c */
[----:B------:R-:W-:Y:S02]  /*daa0*/  ISETP.GE.AND P0, PT, R0, R198, PT ;  /* 0x000000c60000720c */ /* 0x000fe40003f06270 */
[C---:B------:R-:W-:Y:S02]  /*dab0*/  ISETP.GE.OR P3, PT, R2.reuse, R203, !P3 ;  /* 0x000000cb0200720c */ /* 0x040fe40005f66670 */
[C---:B------:R-:W-:Y:S02]  /*dac0*/  ISETP.GE.OR P2, PT, R2.reuse, R202, !P2 ;  /* 0x000000ca0200720c */ /* 0x040fe40005746670 */
[CC--:B------:R-:W-:Y:S01]  /*dad0*/  ISETP.GE.OR P6, PT, R2.reuse, R201.reuse, !P6 ;  /* 0x000000c90200720c */ /* 0x0c0fe200077c6670 */
[----:B------:R2:W-:Y:S01]  /*dae0*/  LDGSTS.E.BYPASS.LTC128B.128 [R220+0x5800], desc[UR12][R10.64] ;  /* 0x058000000adc7fae */ /* 0x0005e2000b901d4c */
[----:B------:R-:W-:Y:S01]  /*daf0*/  ISETP.GE.OR P1, PT, R2, R200, !P1 ;  /* 0x000000c80200720c */ /* 0x000fe20004f26670 */
[C---:B------:R-:W-:Y:S01]  /*db00*/  VIADD R2, R0.reuse, 0x8 ;  /* 0x0000000800027836 */ /* 0x040fe20000000000 */
[C---:B------:R-:W-:Y:S02]  /*db10*/  ISETP.GE.OR P0, PT, R0.reuse, R202, !P0 ;  /* 0x000000ca0000720c */ /* 0x040fe40004706670 */
[----:B------:R-:W-:Y:S03]  /*db20*/  ISETP.GE.OR P5, PT, R0, R201, !P5 ;  /* 0x000000c90000720c */ /* 0x000fe60006fa6670 */
[----:B------:R-:W-:Y:S08]  /*db30*/  LDSM.16.M88.4 R128, [R186] ;  /* 0x00000000ba80783b */ /* 0x000ff00000000200 */
[----:B------:R-:W0:Y:S08]  /*db40*/  LDGDEPBAR ;  /* 0x00000000000079af */ /* 0x000e300000000000 */
[----:B------:R-:W1:Y:S08]  /*db50*/  LDSM.16.M88.4 R16, [R135+0x2000] ;  /* 0x002000008710783b */ /* 0x000e700000000200 */
[----:B------:R-:W2:Y:S08]  /*db60*/  LDSM.16.M88.4 R124, [R186+0x1000] ;  /* 0x00100000ba7c783b */ /* 0x000eb00000000200 */
[----:B------:R-:W3:Y:S08]  /*db70*/  LDSM.16.M88.4 R32, [R135+0x2400] ;  /* 0x002400008720783b */ /* 0x000ef00000000200 */
[----:B------:R-:W5:Y:S08]  /*db80*/  LDSM.16.M88.4 R48, [R135+0x2800] ;  /* 0x002800008730783b */ /* 0x000f700000000200 */
[----:B------:R-:W4:Y:S08]  /*db90*/  LDSM.16.M88.4 R64, [R135+0x2c00] ;  /* 0x002c00008740783b */ /* 0x000f300000000200 */
[----:B------:R-:W4:Y:S01]  /*dba0*/  LDSM.16.M88.4 R80, [R135+0x3000] ;  /* 0x003000008750783b */ /* 0x000f220000000200 */
[-C--:B-1----:R-:W-:Y:S07]  /*dbb0*/  HMMA.16816.F32 R4, R128, R16.reuse, RZ ;  /* 0x000000108004723c */ /* 0x082fee00000018ff */
[----:B------:R-:W1:Y:S01]  /*dbc0*/  LDSM.16.M88.4 R96, [R135+0x3400] ;  /* 0x003400008760783b */ /* 0x000e620000000200 */
[C---:B--2---:R-:W-:Y:S06]  /*dbd0*/  HMMA.16816.F32 R8, R124.reuse, R16, RZ ;  /* 0x000000107c08723c */ /* 0x044fec00000018ff */
[-C--:B------:R-:W-:Y:S01]  /*dbe0*/  HMMA.16816.F32 R12, R124, R18.reuse, RZ ;  /* 0x000000127c0c723c */ /* 0x080fe200000018ff */
[----:B------:R-:W2:Y:S05]  /*dbf0*/  LDSM.16.M88.4 R112, [R135+0x3800] ;  /* 0x003800008770783b */ /* 0x000eaa0000000200 */
[C---:B------:R-:W-:Y:S03]  /*dc00*/  HMMA.16816.F32 R16, R128.reuse, R18, RZ ;  /* 0x000000128010723c */ /* 0x040fe600000018ff */
[----:B------:R-:W2:Y:S03]  /*dc10*/  LDSM.16.M88.4 R168, [R135+0x3c00] ;  /* 0x003c000087a8783b */ /* 0x000ea60000000200 */
[-C--:B---3--:R-:W-:Y:S05]  /*dc20*/  HMMA.16816.F32 R20, R128, R32.reuse, RZ ;  /* 0x000000208014723c */ /* 0x088fea00000018ff */
[----:B------:R-:W-:Y:S01]  /*dc30*/  LDSM.16.M88.4 R172, [R187] ;  /* 0x00000000bbac783b */ /* 0x000fe20000000200 */
[C---:B------:R-:W-:Y:S06]  /*dc40*/  HMMA.16816.F32 R24, R124.reuse, R32, RZ ;  /* 0x000000207c18723c */ /* 0x040fec00000018ff */
[-C--:B------:R-:W-:Y:S01]  /*dc50*/  HMMA.16816.F32 R28, R124, R34.reuse, RZ ;  /* 0x000000227c1c723c */ /* 0x080fe200000018ff */
[----:B------:R-:W3:Y:S05]  /*dc60*/  LDSM.16.M88.4 R176, [R188] ;  /* 0x00000000bcb0783b */ /* 0x000eea0000000200 */
[C---:B------:R-:W-:Y:S03]  /*dc70*/  HMMA.16816.F32 R32, R128.reuse, R34, RZ ;  /* 0x000000228020723c */ /* 0x040fe600000018ff */
[----:B------:R-:W3:Y:S03]  /*dc80*/  LDSM.16.M88.4 R180, [R187+0x1000] ;  /* 0x00100000bbb4783b */ /* 0x000ee60000000200 */
[-C--:B-----5:R-:W-:Y:S06]  /*dc90*/  HMMA.16816.F32 R36, R128, R48.reuse, RZ ;  /* 0x000000308024723c */ /* 0x0a0fec00000018ff */
[C---:B------:R-:W-:Y:S06]  /*dca0*/  HMMA.16816.F32 R40, R124.reuse, R48, RZ ;  /* 0x000000307c28723c */ /* 0x040fec00000018ff */
[-C--:B------:R-:W-:Y:S06]  /*dcb0*/  HMMA.16816.F32 R44, R124, R50.reuse, RZ ;  /* 0x000000327c2c723c */ /* 0x080fec00000018ff */
[C---:B------:R-:W-:Y:S06]  /*dcc0*/  HMMA.16816.F32 R48, R128.reuse, R50, RZ ;  /* 0x000000328030723c */ /* 0x040fec00000018ff */
[-C--:B----4-:R-:W-:Y:S06]  /*dcd0*/  HMMA.16816.F32 R52, R128, R64.reuse, RZ ;  /* 0x000000408034723c */ /* 0x090fec00000018ff */
[C---:B------:R-:W-:Y:S06]  /*dce0*/  HMMA.16816.F32 R56, R124.reuse, R64, RZ ;  /* 0x000000407c38723c */ /* 0x040fec00000018ff */
[-C--:B------:R-:W-:Y:S06]  /*dcf0*/  HMMA.16816.F32 R60, R124, R66.reuse, RZ ;  /* 0x000000427c3c723c */ /* 0x080fec00000018ff */
[C---:B------:R-:W-:Y:S06]  /*dd00*/  HMMA.16816.F32 R64, R128.reuse, R66, RZ ;  /* 0x000000428040723c */ /* 0x040fec00000018ff */
[-C--:B------:R-:W-:Y:S06]  /*dd10*/  HMMA.16816.F32 R68, R128, R80.reuse, RZ ;  /* 0x000000508044723c */ /* 0x080fec00000018ff */
        /* <DEDUP_REMOVED lines=14> */
[----:B------:R-:W-:Y:S01]  /*de00*/  HMMA.16816.F32 R128, R128, R170, RZ ;  /* 0x000000aa8080723c */ /* 0x000fe200000018ff */
[----:B------:R-:W1:Y:S05]  /*de10*/  LDSM.16.M88.4 R168, [R195] ;  /* 0x00000000c3a8783b */ /* 0x000e6a0000000200 */
[-C--:B---3--:R-:W-:Y:S06]  /*de20*/  HMMA.16816.F32 R4, R172, R176.reuse, R4 ;  /* 0x000000b0ac04723c */ /* 0x088fec0000001804 */
[C---:B------:R-:W-:Y:S06]  /*de30*/  HMMA.16816.F32 R8, R180.reuse, R176, R8 ;  /* 0x000000b0b408723c */ /* 0x040fec0000001808 */
[-C--:B------:R-:W-:Y:S06]  /*de40*/  HMMA.16816.F32 R12, R180, R178.reuse, R12 ;  /* 0x000000b2b40c723c */ /* 0x080fec000000180c */
[C---:B------:R-:W-:Y:S06]  /*de50*/  HMMA.16816.F32 R16, R172.reuse, R178, R16 ;  /* 0x000000b2ac10723c */ /* 0x040fec0000001810 */
[----:B------:R-:W-:Y:S02]  /*de60*/  FSEL R208, R4, -INF , !P4 ;  /* 0xff80000004d07808 */ /* 0x000fe40006000000 */
[----:B------:R-:W-:Y:S02]  /*de70*/  FSEL R207, R6, -INF , !P0 ;  /* 0xff80000006cf7808 */ /* 0x000fe40004000000 */
[----:B------:R-:W-:Y:S02]  /*de80*/  ISETP.GE.AND P0, PT, R2, R197, PT ;  /* 0x000000c50200720c */ /* 0x000fe40003f06270 */
[----:B------:R-:W-:Y:S02]  /*de90*/  FSEL R215, R7, -INF , !P2 ;  /* 0xff80000007d77808 */ /* 0x000fe40005000000 */
[----:B------:R-:W-:Y:S02]  /*dea0*/  FSEL R210, R8, -INF , !P5 ;  /* 0xff80000008d27808 */ /* 0x000fe40006800000 */
[----:B------:R-:W-:Y:S01]  /*deb0*/  FSEL R216, R5, -INF , !P3 ;  /* 0xff80000005d87808 */ /* 0x000fe20005800000 */
[-C--:B-1----:R-:W-:Y:S01]  /*dec0*/  HMMA.16816.F32 R20, R172, R168.reuse, R20 ;  /* 0x000000a8ac14723c */ /* 0x082fe20000001814 */
[----:B------:R-:W1:Y:S02]  /*ded0*/  LDSM.16.M88.4 R4, [R194] ;  /* 0x00000000c204783b */ /* 0x000e640000000200 */
[C---:B------:R-:W-:Y:S02]  /*dee0*/  ISETP.GE.AND P2, PT, R2.reuse, R196, PT ;  /* 0x000000c40200720c */ /* 0x040fe40003f46270 */
[C---:B------:R-:W-:Y:S01]  /*def0*/  ISETP.GE.AND P4, PT, R2.reuse, R199, PT ;  /* 0x000000c70200720c */ /* 0x040fe20003f86270 */
[C---:B------:R-:W-:Y:S04]  /*df00*/  HMMA.16816.F32 R24, R180.reuse, R168, R24 ;  /* 0x000000a8b418723c */ /* 0x040fe80000001818 */
[----:B------:R-:W-:Y:S02]  /*df10*/  ISETP.GE.AND P5, PT, R2, R198, PT ;  /* 0x000000c60200720c */ /* 0x000fe40003fa6270 */
[----:B------:R-:W-:Y:S01]  /*df20*/  ISETP.GE.AND P3, PT, R0, R196, PT ;  /* 0x000000c40000720c */ /* 0x000fe20003f66270 */
[-C--:B------:R-:W-:Y:S03]  /*df30*/  HMMA.16816.F32 R28, R180, R170.reuse, R28 ;  /* 0x000000aab41c723c */ /* 0x080fe6000000181c */
[C---:B------:R-:W-:Y:S02]  /*df40*/  ISETP.GE.OR P0, PT, R2.reuse, R201, !P0 ;  /* 0x000000c90200720c */ /* 0x040fe40004706670 */
[C---:B------:R-:W-:Y:S01]  /*df50*/  ISETP.GE.OR P2, PT, R2.reuse, R200, !P2 ;  /* 0x000000c80200720c */ /* 0x040fe20005746670 */
[C---:B------:R-:W-:Y:S04]  /*df60*/  HMMA.16816.F32 R32, R172.reuse, R170, R32 ;  /* 0x000000aaac20723c */ /* 0x040fe80000001820 */
[C---:B------:R-:W-:Y:S02]  /*df70*/  ISETP.GE.OR P4, PT, R2.reuse, R203, !P4 ;  /* 0x000000cb0200720c */ /* 0x040fe40006786670 */
[----:B------:R-:W-:Y:S01]  /*df80*/  ISETP.GE.OR P5, PT, R2, R202, !P5 ;  /* 0x000000ca0200720c */ /* 0x000fe20006fa6670 */
[C---:B------:R-:W-:Y:S01]  /*df90*/  VIADD R2, R0.reuse, 0x9 ;  /* 0x0000000900027836 */ /* 0x040fe20000000000 */
[----:B------:R-:W-:Y:S03]  /*dfa0*/  ISETP.GE.OR P3, PT, R0, R200, !P3 ;  /* 0x000000c80000720c */ /* 0x000fe60005f66670 */
[----:B------:R-:W-:Y:S02]  /*dfb0*/  FSEL R218, R9, -INF , !P6 ;  /* 0xff80000009da7808 */ /* 0x000fe40007000000 */
[----:B------:R-:W-:Y:S02]  /*dfc0*/  FSEL R211, R10, -INF , !P3 ;  /* 0xff8000000ad37808 */ /* 0x000fe40005800000 */
[----:B------:R-:W-:Y:S02]  /*dfd0*/  FSEL R219, R11, -INF , !P1 ;  /* 0xff8000000bdb7808 */ /* 0x000fe40004800000 */
[----:B------:R-:W-:Y:S01]  /*dfe0*/  FSEL R217, R12, -INF , !P0 ;  /* 0xff8000000cd97808 */ /* 0x000fe20004000000 */
[----:B------:R-:W2:Y:S01]  /*dff0*/  LDSM.16.M88.4 R8, [R193] ;  /* 0x00000000c108783b */ /* 0x000ea20000000200 */
[C---:B------:R-:W-:Y:S02]  /*e000*/  ISETP.GE.AND P3, PT, R2.reuse, R197, PT ;  /* 0x000000c50200720c */ /* 0x040fe40003f66270 */
[C---:B------:R-:W-:Y:S01]  /*e010*/  ISETP.GE.AND P1, PT, R2.reuse, R196, PT ;  /* 0x000000c40200720c */ /* 0x040fe20003f26270 */
[-C--:B-1----:R-:W-:Y:S03]  /*e020*/  HMMA.16816.F32 R36, R172, R4.reuse, R36 ;  /* 0x00000004ac24723c */ /* 0x082fe60000001824 */
[C---:B------:R-:W-:Y:S02]  /*e030*/  ISETP.GE.OR P3, PT, R2.reuse, R201, !P3 ;  /* 0x000000c90200720c */ /* 0x040fe40005f66670 */
[C---:B------:R-:W-:Y:S01]  /*e040*/  ISETP.GE.OR P1, PT, R2.reuse, R200, !P1 ;  /* 0x000000c80200720c */ /* 0x040fe20004f26670 */
[C---:B------:R-:W-:Y:S04]  /*e050*/  HMMA.16816.F32 R40, R180.reuse, R4, R40 ;  /* 0x00000004b428723c */ /* 0x040fe80000001828 */
[C---:B------:R-:W-:Y:S02]  /*e060*/  ISETP.GE.AND P6, PT, R2.reuse, R199, PT ;  /* 0x000000c70200720c */ /* 0x040fe40003fc6270 */
[----:B------:R-:W-:Y:S01]  /*e070*/  FSEL R212, R13, -INF , !P3 ;  /* 0xff8000000dd47808 */ /* 0x000fe20005800000 */
[-C--:B------:R-:W-:Y:S03]  /*e080*/  HMMA.16816.F32 R44, R180, R6.reuse, R44 ;  /* 0x00000006b42c723c */ /* 0x080fe6000000182c */
[----:B------:R-:W-:Y:S02]  /*e090*/  ISETP.GE.AND P0, PT, R2, R198, PT ;  /* 0x000000c60200720c */ /* 0x000fe40003f06270 */
[----:B------:R-:W-:Y:S01]  /*e0a0*/  FSEL R214, R14, -INF , !P2 ;  /* 0xff8000000ed67808 */ /* 0x000fe20005000000 */
[C---:B------:R-:W-:Y:S01]  /*e0b0*/  HMMA.16816.F32 R48, R172.reuse, R6, R48 ;  /* 0x00000006ac30723c */ /* 0x040fe20000001830 */
[----:B------:R-:W1:Y:S03]  /*e0c0*/  LDSM.16.M88.4 R4, [R192] ;  /* 0x00000000c004783b */ /* 0x000e660000000200 */
[C---:B------:R-:W-:Y:S02]  /*e0d0*/  ISETP.GE.OR P6, PT, R2.reuse, R203, !P6 ;  /* 0x000000cb0200720c */ /* 0x040fe400077c6670 */
[----:B------:R-:W-:Y:S02]  /*e0e0*/  FSEL R213, R15, -INF , !P1 ;  /* 0xff8000000fd57808 */ /* 0x000fe40004800000 */
[----:B------:R-:W-:Y:S01]  /*e0f0*/  ISETP.GE.OR P0, PT, R2, R202, !P0 ;  /* 0x000000ca0200720c */ /* 0x000fe20004706670 */
[----:B------:R-:W-:Y:S02]  /*e100*/  LDSM.16.M88.4 R12, [R189] ;  /* 0x00000000bd0c783b */ /* 0x000fe40000000200 */
[----:B------:R-:W-:Y:S01]  /*e110*/  FSEL R177, R16, -INF , !P4 ;  /* 0xff80000010b17808 */ /* 0x000fe20006000000 */
[----:B------:R-:W-:Y:S01]  /*e120*/  VIADD R2, R0, 0x10 ;  /* 0x0000001000027836 */ /* 0x000fe20000000000 */
[----:B------:R-:W-:Y:S02]  /*e130*/  FSEL R168, R17, -INF , !P6 ;  /* 0xff80000011a87808 */ /* 0x000fe40007000000 */
[----:B------:R-:W-:Y:S02]  /*e140*/  FSEL R169, R18, -INF , !P5 ;  /* 0xff80000012a97808 */ /* 0x000fe40006800000 */
[C---:B------:R-:W-:Y:S01]  /*e150*/  ISETP.GE.AND P1, PT, R2.reuse, R199, PT ;  /* 0x000000c70200720c */ /* 0x040fe20003f26270 */
[-C--:B--2---:R-:W-:Y:S03]  /*e160*/  HMMA.16816.F32 R52, R172, R8.reuse, R52 ;  /* 0x00000008ac34723c */ /* 0x084fe60000001834 */
[C---:B------:R-:W-:Y:S02]  /*e170*/  ISETP.GE.AND P2, PT, R2.reuse, R198, PT ;  /* 0x000000c60200720c */ /* 0x040fe40003f46270 */
[C---:B------:R-:W-:Y:S01]  /*e180*/  ISETP.GE.AND P3, PT, R2.reuse, R197, PT ;  /* 0x000000c50200720c */ /* 0x040fe20003f66270 */
[C---:B------:R-:W-:Y:S04]  /*e190*/  HMMA.16816.F32 R56, R180.reuse, R8, R56 ;  /* 0x00000008b438723c */ /* 0x040fe80000001838 */
[C---:B------:R-:W-:Y:S02]  /*e1a0*/  ISETP.GE.AND P4, PT, R2.reuse, R196, PT ;  /* 0x000000c40200720c */ /* 0x040fe40003f86270 */
[C---:B------:R-:W-:Y:S01]  /*e1b0*/  ISETP.GE.OR P1, PT, R2.reuse, R203, !P1 ;  /* 0x000000cb0200720c */ /* 0x040fe20004f26670 */
[-C--:B------:R-:W-:Y:S03]  /*e1c0*/  HMMA.16816.F32 R60, R180, R10.reuse, R60 ;  /* 0x0000000ab43c723c */ /* 0x080fe6000000183c */
[C---:B------:R-:W-:Y:S02]  /*e1d0*/  ISETP.GE.OR P2, PT, R2.reuse, R202, !P2 ;  /* 0x000000ca0200720c */ /* 0x040fe40005746670 */
[C---:B------:R-:W-:Y:S01]  /*e1e0*/  ISETP.GE.OR P3, PT, R2.reuse, R201, !P3 ;  /* 0x000000c90200720c */ /* 0x040fe20005f66670 */
[C---:B------:R-:W-:Y:S01]  /*e1f0*/  HMMA.16816.F32 R64, R172.reuse, R10, R64 ;  /* 0x0000000aac40723c */ /* 0x040fe20000001840 */
[----:B------:R-:W2:Y:S03]  /*e200*/  LDSM.16.M88.4 R8, [R191] ;  /* 0x00000000bf08783b */ /* 0x000ea60000000200 */
[----:B------:R-:W-:Y:S01]  /*e210*/  ISETP.GE.OR P4, PT, R2, R200, !P4 ;  /* 0x000000c80200720c */ /* 0x000fe20006786670 */
[----:B------:R-:W-:Y:S01]  /*e220*/  VIADD R2, R0, 0x11 ;  /* 0x0000001100027836 */ /* 0x000fe20000000000 */
[----:B------:R-:W-:Y:S01]  /*e230*/  FSEL R176, R19, -INF , !P0 ;  /* 0xff80000013b07808 */ /* 0x000fe20004000000 */
[-C--:B-1----:R-:W-:Y:S03]  /*e240*/  HMMA.16816.F32 R68, R172, R4.reuse, R68 ;  /* 0x00000004ac44723c */ /* 0x082fe60000001844 */
[----:B------:R-:W-:Y:S02]  /*e250*/  ISETP.GE.AND P5, PT, R2, R199, PT ;  /* 0x000000c70200720c */ /* 0x000fe40003fa6270 */
[----:B------:R-:W-:Y:S01]  /*e260*/  FSEL R209, R20, -INF , !P1 ;  /* 0xff80000014d17808 */ /* 0x000fe20004800000 */
[C---:B------:R-:W-:Y:S04]  /*e270*/  HMMA.16816.F32 R72, R180.reuse, R4, R72 ;  /* 0x00000004b448723c */ /* 0x040fe80000001848 */
[C---:B------:R-:W-:Y:S02]  /*e280*/  ISETP.GE.AND P0, PT, R2.reuse, R198, PT ;  /* 0x000000c60200720c */ /* 0x040fe40003f06270 */
[C---:B------:R-:W-:Y:S01]  /*e290*/  ISETP.GE.AND P6, PT, R2.reuse, R197, PT ;  /* 0x000000c50200720c */ /* 0x040fe20003fc6270 */
[-C--:B------:R-:W-:Y:S03]  /*e2a0*/  HMMA.16816.F32 R76, R180, R6.reuse, R76 ;  /* 0x00000006b44c723c */ /* 0x080fe6000000184c */
[C---:B------:R-:W-:Y:S02]  /*e2b0*/  ISETP.GE.AND P1, PT, R2.reuse, R196, PT ;  /* 0x000000c40200720c */ /* 0x040fe40003f26270 */
[C---:B------:R-:W-:Y:S01]  /*e2c0*/  ISETP.GE.OR P5, PT, R2.reuse, R203, !P5 ;  /* 0x000000cb0200720c */ /* 0x040fe20006fa6670 */
[C---:B------:R-:W-:Y:S01]  /*e2d0*/  HMMA.16816.F32 R80, R172.reuse, R6, R80 ;  /* 0x00000006ac50723c */ /* 0x040fe20000001850 */
[----:B------:R-:W1:Y:S01]  /*e2e0*/  LDSM.16.M88.4 R4, [R190] ;  /* 0x00000000be04783b */ /* 0x000e620000000200 */
[----:B------:R-:W-:Y:S04]  /*e2f0*/  DEPBAR.LE SB0, 0x0 ;  /* 0x000080000000791a */ /* 0x000fe80000000000 */
[C---:B------:R-:W-:Y:S02]  /*e300*/  ISETP.GE.OR P0, PT, R2.reuse, R202, !P0 ;  /* 0x000000ca0200720c */ /* 0x040fe40004706670 */
[C---:B------:R-:W-:Y:S01]  /*e310*/  ISETP.GE.OR P6, PT, R2.reuse, R201, !P6 ;  /* 0x000000c90200720c */ /* 0x040fe200077c6670 */
[----:B------:R-:W-:Y:S01]  /*e320*/  BAR.SYNC.DEFER_BLOCKING 0x0 ;  /* 0x0000000000007b1d */ /* 0x000fe20000010000 */
[----:B------:R-:W-:Y:S01]  /*e330*/  ISETP.GE.OR P1, PT, R2, R200, !P1 ;  /* 0x000000c80200720c */ /* 0x000fe20004f26670 */
[----:B------:R-:W-:Y:S01]  /*e340*/  VIADD R2, R0, 0x18 ;  /* 0x0000001800027836 */ /* 0x000fe20000000000 */
[----:B------:R-:W-:Y:S02]  /*e350*/  FSEL R206, R21, -INF , !P5 ;  /* 0xff80000015ce7808 */ /* 0x000fe40006800000 */
[----:B------:R-:W-:Y:S01]  /*e360*/  FSEL R205, R22, -INF , !P2 ;  /* 0xff80000016cd7808 */ /* 0x000fe20005000000 */
[-C--:B--2---:R-:W-:Y:S05]  /*e370*/  HMMA.16816.F32 R84, R172, R8.reuse, R84 ;  /* 0x00000008ac54723c */ /* 0x084fea0000001854 */
[----:B------:R-:W-:Y:S01]  /*e380*/  FSEL R179, R23, -INF , !P0 ;  /* 0xff80000017b37808 */ /* 0x000fe20004000000 */
[C---:B------:R-:W-:Y:S04]  /*e390*/  HMMA.16816.F32 R88, R180.reuse, R8, R88 ;  /* 0x00000008b458723c */ /* 0x040fe80000001858 */
[----:B------:R-:W-:Y:S02]  /*e3a0*/  ISETP.GE.AND P0, PT, R2, R197, PT ;  /* 0x000000c50200720c */ /* 0x000fe40003f06270 */
[----:B------:R-:W-:Y:S01]  /*e3b0*/  FSEL R171, R24, -INF , !P3 ;  /* 0xff80000018ab7808 */ /* 0x000fe20005800000 */
[-C--:B------:R-:W-:Y:S03]  /*e3c0*/  HMMA.16816.F32 R92, R180, R10.reuse, R92 ;  /* 0x0000000ab45c723c */ /* 0x080fe6000000185c */
[C---:B------:R-:W-:Y:S02]  /*e3d0*/  ISETP.GE.AND P2, PT, R2.reuse, R196, PT ;  /* 0x000000c40200720c */ /* 0x040fe40003f46270 */
[C---:B------:R-:W-:Y:S01]  /*e3e0*/  ISETP.GE.AND P5, PT, R2.reuse, R199, PT ;  /* 0x000000c70200720c */ /* 0x040fe20003fa6270 */
[C---:B------:R-:W-:Y:S04]  /*e3f0*/  HMMA.16816.F32 R96, R172.reuse, R10, R96 ;  /* 0x0000000aac60723c */ /* 0x040fe80000001860 */
[C---:B------:R-:W-:Y:S02]  /*e400*/  ISETP.GE.AND P3, PT, R2.reuse, R198, PT ;  /* 0x000000c60200720c */ /* 0x040fe40003f66270 */
[C---:B------:R-:W-:Y:S01]  /*e410*/  ISETP.GE.OR P0, PT, R2.reuse, R201, !P0 ;  /* 0x000000c90200720c */ /* 0x040fe20004706670 */
[-C--:B-1----:R-:W-:Y:S03]  /*e420*/  HMMA.16816.F32 R100, R172, R4.reuse, R100 ;  /* 0x00000004ac64723c */ /* 0x082fe60000001864 */
[C---:B------:R-:W-:Y:S02]  /*e430*/  ISETP.GE.OR P2, PT, R2.reuse, R200, !P2 ;  /* 0x000000c80200720c */ /* 0x040fe40005746670 */
[C---:B------:R-:W-:Y:S01]  /*e440*/  ISETP.GE.OR P5, PT, R2.reuse, R203, !P5 ;  /* 0x000000cb0200720c */ /* 0x040fe20006fa6670 */
[C---:B------:R-:W-:Y:S04]  /*e450*/  HMMA.16816.F32 R104, R180.reuse, R4, R104 ;  /* 0x00000004b468723c */ /* 0x040fe80000001868 */
[----:B------:R-:W-:Y:S01]  /*e460*/  ISETP.GE.OR P3, PT, R2, R202, !P3 ;  /* 0x000000ca0200720c */ /* 0x000fe20005f66670 */
[----:B------:R-:W-:Y:S01]  /*e470*/  VIADD R2, R0, 0x19 ;  /* 0x0000001900027836 */ /* 0x000fe20000000000 */
[----:B------:R-:W-:Y:S01]  /*e480*/  FSEL R170, R25, -INF , !P6 ;  /* 0xff80000019aa7808 */ /* 0x000fe20007000000 */
[-C--:B------:R-:W-:Y:S03]  /*e490*/  HMMA.16816.F32 R108, R180, R6.reuse, R108 ;  /* 0x00000006b46c723c */ /* 0x080fe6000000186c */
[----:B------:R-:W-:Y:S01]  /*e4a0*/  ISETP.GE.AND P6, PT, R2, R199, PT ;  /* 0x000000c70200720c */ /* 0x000fe20003fc6270 */
[----:B------:R-:W-:Y:S01]  /*e4b0*/  VIADD R5, R0, 0x70 ;  /* 0x0000007000057836 */ /* 0x000fe20000000000 */
[----:B------:R-:W-:Y:S01]  /*e4c0*/  FSEL R178, R26, -INF , !P4 ;  /* 0xff8000001ab27808 */ /* 0x000fe20006000000 */
[C---:B------:R-:W-:Y:S04]  /*e4d0*/  HMMA.16816.F32 R112, R172.reuse, R6, R112 ;  /* 0x00000006ac70723c */ /* 0x040fe80000001870 */
[----:B------:R-:W-:Y:S01]  /*e4e0*/  ISETP.GE.AND P4, PT, R2, R197, PT ;  /* 0x000000c50200720c */ /* 0x000fe20003f86270 */
        /* <DEDUP_REMOVED lines=9> */
[C---:B------:R-:W-:Y:S01]  /*e580*/  ISETP.GE.OR P4, PT, R2.reuse, R201, !P4 ;  /* 0x000000c90200720c */ /* 0x040fe20006786670 */
[-C--:B------:R-:W-:Y:S03]  /*e590*/  HMMA.16816.F32 R124, R180, R14.reuse, R124 ;  /* 0x0000000eb47c723c */ /* 0x080fe6000000187c */
[C---:B------:R-:W-:Y:S02]  /*e5a0*/  ISETP.GE.OR P1, PT, R2.reuse, R200, !P1 ;  /* 0x000000c80200720c */ /* 0x040fe40004f26670 */
[C---:B------:R-:W-:Y:S01]  /*e5b0*/  ISETP.GE.OR P6, PT, R2.reuse, R203, !P6 ;  /* 0x000000cb0200720c */ /* 0x040fe200077c6670 */
[----:B------:R-:W-:Y:S04]  /*e5c0*/  HMMA.16816.F32 R128, R172, R14, R128 ;  /* 0x0000000eac80723c */ /* 0x000fe80000001880 */
[----:B------:R-:W-:Y:S01]  /*e5d0*/  ISETP.GE.OR P0, PT, R2, R202, !P0 ;  /* 0x000000ca0200720c */ /* 0x000fe20004706670 */
[----:B------:R-:W-:Y:S01]  /*e5e0*/  VIADD R2, R0, 0x20 ;  /* 0x0000002000027836 */ /* 0x000fe20000000000 */
[----:B------:R-:W-:Y:S02]  /*e5f0*/  FSEL R29, R29, -INF , !P4 ;  /* 0xff8000001d1d7808 */ /* 0x000fe40006000000 */
[----:B------:R-:W-:Y:S02]  /*e600*/  FSEL R30, R30, -INF , !P2 ;  /* 0xff8000001e1e7808 */ /* 0x000fe40005000000 */
[----:B------:R-:W-:Y:S02]  /*e610*/  ISETP.GE.AND P2, PT, R2, R198, PT ;  /* 0x000000c60200720c */ /* 0x000fe40003f46270 */
[----:B------:R-:W-:Y:S02]  /*e620*/  FSEL R31, R31, -INF , !P1 ;  /* 0xff8000001f1f7808 */ /* 0x000fe40004800000 */
[----:B------:R-:W-:Y:S02]  /*e630*/  FSEL R32, R32, -INF , !P5 ;  /* 0xff80000020207808 */ /* 0x000fe40006800000 */
[C---:B------:R-:W-:Y:S02]  /*e640*/  ISETP.GE.AND P1, PT, R2.reuse, R199, PT ;  /* 0x000000c70200720c */ /* 0x040fe40003f26270 */
[C---:B------:R-:W-:Y:S02]  /*e650*/  ISETP.GE.AND P4, PT, R2.reuse, R197, PT ;  /* 0x000000c50200720c */ /* 0x040fe40003f86270 */
[C---:B------:R-:W-:Y:S02]  /*e660*/  ISETP.GE.AND P5, PT, R2.reuse, R196, PT ;  /* 0x000000c40200720c */ /* 0x040fe40003fa6270 */
[C---:B------:R-:W-:Y:S02]  /*e670*/  ISETP.GE.OR P1, PT, R2.reuse, R203, !P1 ;  /* 0x000000cb0200720c */ /* 0x040fe40004f26670 */
[C---:B------:R-:W-:Y:S02]  /*e680*/  ISETP.GE.OR P2, PT, R2.reuse, R202, !P2 ;  /* 0x000000ca0200720c */ /* 0x040fe40005746670 */
[C---:B------:R-:W-:Y:S02]  /*e690*/  ISETP.GE.OR P4, PT, R2.reuse, R201, !P4 ;  /* 0x000000c90200720c */ /* 0x040fe40006786670 */
[----:B------:R-:W-:Y:S01]  /*e6a0*/  ISETP.GE.OR P5, PT, R2, R200, !P5 ;  /* 0x000000c80200720c */ /* 0x000fe20006fa6670 */
[----:B------:R-:W-:Y:S01]  /*e6b0*/  VIADD R2, R0, 0x21 ;  /* 0x0000002100027836 */ /* 0x000fe20000000000 */
[----:B------:R-:W-:Y:S02]  /*e6c0*/  FSEL R33, R33, -INF , !P6 ;  /* 0xff80000021217808 */ /* 0x000fe40007000000 */
[----:B------:R-:W-:Y:S02]  /*e6d0*/  FSEL R34, R34, -INF , !P3 ;  /* 0xff80000022227808 */ /* 0x000fe40005800000 */
[----:B------:R-:W-:Y:S02]  /*e6e0*/  FSEL R35, R35, -INF , !P0 ;  /* 0xff80000023237808 */ /* 0x000fe40004000000 */
[----:B------:R-:W-:Y:S02]  /*e6f0*/  FSEL R36, R36, -INF , !P1 ;  /* 0xff80000024247808 */ /* 0x000fe40004800000 */
[C---:B------:R-:W-:Y:S02]  /*e700*/  ISETP.GE.AND P3, PT, R2.reuse, R199, PT ;  /* 0x000000c70200720c */ /* 0x040fe40003f66270 */
        /* <DEDUP_REMOVED lines=205> */
[C---:B------:R-:W-:Y:S02]  /*f3e0*/  ISETP.GE.AND P4, PT, R2.reuse, R199, PT ;  /* 0x000000c70200720c */ /* 0x040fe40003f86270 */
[C---:B------:R-:W-:Y:S02]  /*f3f0*/  ISETP.GE.AND P0, PT, R2.reuse, R198, PT ;  /* 0x000000c60200720c */ /* 0x040fe40003f06270 */
[C---:B------:R-:W-:Y:S02]  /*f400*/  ISETP.GE.OR P4, PT, R2.reuse, R203, !P4 ;  /* 0x000000cb0200720c */ /* 0x040fe40006786670 */
[----:B------:R-:W-:Y:S02]  /*f410*/  ISETP.GE.OR P0, PT, R2, R202, !P0 ;  /* 0x000000ca0200720c */ /* 0x000fe40004706670 */
[----:B------:R-:W-:Y:S02]  /*f420*/  FSEL R101, R101, -INF , !P4 ;  /* 0xff80000065657808 */ /* 0x000fe40006000000 */
[----:B------:R-:W-:Y:S02]  /*f430*/  ISETP.GE.AND P4, PT, R7, R199, PT ;  /* 0x000000c70700720c */ /* 0x000fe40003f86270 */
[----:B------:R-:W-:Y:S02]  /*f440*/  FSEL R103, R103, -INF , !P0 ;  /* 0xff80000067677808 */ /* 0x000fe40004000000 */
[----:B------:R-:W-:Y:S02]  /*f450*/  ISETP.GE.OR P0, PT, R7, R203, !P4 ;  /* 0x000000cb0700720c */ /* 0x000fe40006706670 */
[----:B------:R-:W-:Y:S02]  /*f460*/  ISETP.GE.AND P4, PT, R6, R199, PT ;  /* 0x000000c70600720c */ /* 0x000fe40003f86270 */
[----:B------:R-:W-:Y:S02]  /*f470*/  FSEL R112, R112, -INF , !P0 ;  /* 0xff80000070707808 */ /* 0x000fe40004000000 */
[C---:B------:R-:W-:Y:S02]  /*f480*/  ISETP.GE.AND P0, PT, R6.reuse, R198, PT ;  /* 0x000000c60600720c */ /* 0x040fe40003f06270 */
[C---:B------:R-:W-:Y:S02]  /*f490*/  ISETP.GE.OR P4, PT, R6.reuse, R203, !P4 ;  /* 0x000000cb0600720c */ /* 0x040fe40006786670 */
[----:B------:R-:W-:Y:S02]  /*f4a0*/  ISETP.GE.OR P0, PT, R6, R202, !P0 ;  /* 0x000000ca0600720c */ /* 0x000fe40004706670 */
[----:B------:R-:W-:Y:S02]  /*f4b0*/  FSEL R113, R113, -INF , !P4 ;  /* 0xff80000071717808 */ /* 0x000fe40006000000 */
[----:B------:R-:W-:Y:S02]  /*f4c0*/  ISETP.GE.AND P4, PT, R5, R199, PT ;  /* 0x000000c70500720c */ /* 0x000fe40003f86270 */
[----:B------:R-:W-:Y:S02]  /*f4d0*/  FSEL R97, R97, -INF , !P5 ;  /* 0xff80000061617808 */ /* 0x000fe40006800000 */
[----:B------:R-:W-:Y:S02]  /*f4e0*/  FSEL R100, R100, -INF , !P2 ;  /* 0xff80000064647808 */ /* 0x000fe40005000000 */
[----:B------:R-:W-:Y:S02]  /*f4f0*/  FSEL R115, R115, -INF , !P0 ;  /* 0xff80000073737808 */ /* 0x000fe40004000000 */
[C---:B------:R-:W-:Y:S02]  /*f500*/  ISETP.GE.AND P5, PT, R2.reuse, R197, PT ;  /* 0x000000c50200720c */ /* 0x040fe40003fa6270 */
[----:B------:R-:W-:Y:S02]  /*f510*/  ISETP.GE.AND P2, PT, R2, R196, PT ;  /* 0x000000c40200720c */ /* 0x000fe40003f46270 */
[----:B------:R-:W-:Y:S02]  /*f520*/  ISETP.GE.OR P0, PT, R5, R203, !P4 ;  /* 0x000000cb0500720c */ /* 0x000fe40006706670 */
[----:B------:R-:W-:Y:S02]  /*f530*/  FSEL R102, R102, -INF , !P1 ;  /* 0xff80000066667808 */ /* 0x000fe40004800000 */
[----:B------:R-:W-:Y:S02]  /*f540*/  ISETP.GE.AND P4, PT, R4, R199, PT ;  /* 0x000000c70400720c */ /* 0x000fe40003f86270 */
[C---:B------:R-:W-:Y:S02]  /*f550*/  ISETP.GE.AND P1, PT, R7.reuse, R198, PT ;  /* 0x000000c60700720c */ /* 0x040fe40003f26270 */
[----:B------:R-:W-:Y:S02]  /*f560*/  FMNMX.FTZ R9, R208, R3, !PT ;  /* 0x00000003d0097209 */ /* 0x000fe40007810000 */
[C---:B------:R-:W-:Y:S02]  /*f570*/  ISETP.GE.OR P5, PT, R2.reuse, R201, !P5 ;  /* 0x000000c90200720c */ /* 0x040fe40006fa6670 */
[----:B------:R-:W-:Y:S01]  /*f580*/  ISETP.GE.OR P2, PT, R2, R200, !P2 ;  /* 0x000000c80200720c */ /* 0x000fe20005746670 */
[----:B------:R-:W-:Y:S01]  /*f590*/  VIADD R2, R0, 0x78 ;  /* 0x0000007800027836 */ /* 0x000fe20000000000 */
[----:B------:R-:W-:Y:S01]  /*f5a0*/  FSEL R116, R116, -INF , !P0 ;  /* 0xff80000074747808 */ /* 0x000fe20004000000 */
[----:B------:R-:W-:Y:S01]  /*f5b0*/  VIADD R0, R0, 0x79 ;  /* 0x0000007900007836 */ /* 0x000fe20000000000 */
[C---:B------:R-:W-:Y:S02]  /*f5c0*/  ISETP.GE.AND P0, PT, R4.reuse, R198, PT ;  /* 0x000000c60400720c */ /* 0x040fe40003f06270 */
[----:B------:R-:W-:Y:S02]  /*f5d0*/  ISETP.GE.OR P4, PT, R4, R203, !P4 ;  /* 0x000000cb0400720c */ /* 0x000fe40006786670 */
[-C--:B------:R-:W-:Y:S02]  /*f5e0*/  ISETP.GE.OR P1, PT, R7, R202.reuse, !P1 ;  /* 0x000000ca0700720c */ /* 0x080fe40004f26670 */
[----:B------:R-:W-:Y:S02]  /*f5f0*/  FMNMX.FTZ R9, R216, R9, !PT ;  /* 0x00000009d8097209 */ /* 0x000fe40007810000 */
[----:B------:R-:W-:Y:S02]  /*f600*/  ISETP.GE.OR P0, PT, R4, R202, !P0 ;  /* 0x000000ca0400720c */ /* 0x000fe40004706670 */
[----:B------:R-:W-:Y:S02]  /*f610*/  FSEL R117, R117, -INF , !P4 ;  /* 0xff80000075757808 */ /* 0x000fe40006000000 */
[----:B------:R-:W-:Y:S02]  /*f620*/  FSEL R114, R114, -INF , !P1 ;  /* 0xff80000072727808 */ /* 0x000fe40004800000 */
[C---:B------:R-:W-:Y:S02]  /*f630*/  ISETP.GE.AND P4, PT, R2.reuse, R199, PT ;  /* 0x000000c70200720c */ /* 0x040fe40003f86270 */
[----:B------:R-:W-:Y:S02]  /*f640*/  ISETP.GE.AND P1, PT, R5, R198, PT ;  /* 0x000000c60500720c */ /* 0x000fe40003f26270 */
[----:B------:R-:W-:Y:S02]  /*f650*/  FMNMX.FTZ R9, R177, R9, !PT ;  /* 0x00000009b1097209 */ /* 0x000fe40007810000 */
[----:B------:R-:W-:Y:S02]  /*f660*/  FSEL R119, R119, -INF , !P0 ;  /* 0xff80000077777808 */ /* 0x000fe40004000000 */
[----:B------:R-:W-:Y:S02]  /*f670*/  ISETP.GE.OR P0, PT, R2, R203, !P4 ;  /* 0x000000cb0200720c */ /* 0x000fe40006706670 */
[----:B------:R-:W-:Y:S02]  /*f680*/  ISETP.GE.OR P1, PT, R5, R202, !P1 ;  /* 0x000000ca0500720c */ /* 0x000fe40004f26670 */
[----:B------:R-:W-:Y:S02]  /*f690*/  FMNMX.FTZ R9, R168, R9, !PT ;  /* 0x00000009a8097209 */ /* 0x000fe40007810000 */
[----:B------:R-:W-:Y:S02]  /*f6a0*/  FSEL R128, R128, -INF , !P0 ;  /* 0xff80000080807808 */ /* 0x000fe40004000000 */
[----:B------:R-:W-:Y:S02]  /*f6b0*/  FSEL R118, R118, -INF , !P1 ;  /* 0xff80000076767808 */ /* 0x000fe40004800000 */
[CC--:B------:R-:W-:Y:S02]  /*f6c0*/  ISETP.GE.AND P0, PT, R0.reuse, R198.reuse, PT ;  /* 0x000000c60000720c */ /* 0x0c0fe40003f06270 */
[----:B------:R-:W-:Y:S02]  /*f6d0*/  FMNMX.FTZ R9, R209, R9, !PT ;  /* 0x00000009d1097209 */ /* 0x000fe40007810000 */
[----:B------:R-:W-:Y:S02]  /*f6e0*/  ISETP.GE.AND P4, PT, R0, R199, PT ;  /* 0x000000c70000720c */ /* 0x000fe40003f86270 */
[----:B------:R-:W-:Y:S02]  /*f6f0*/  ISETP.GE.AND P1, PT, R2, R198, PT ;  /* 0x000000c60200720c */ /* 0x000fe40003f26270 */
[----:B------:R-:W-:Y:S02]  /*f700*/  FMNMX.FTZ R8, R207, R132, !PT ;  /* 0x00000084cf087209 */ /* 0x000fe40007810000 */
[----:B------:R-:W-:Y:S02]  /*f710*/  FMNMX.FTZ R9, R206, R9, !PT ;  /* 0x00000009ce097209 */ /* 0x000fe40007810000 */
[CC--:B------:R-:W-:Y:S02]  /*f720*/  ISETP.GE.OR P0, PT, R0.reuse, R202.reuse, !P0 ;  /* 0x000000ca0000720c */ /* 0x0c0fe40004706670 */
[----:B------:R-:W-:Y:S02]  /*f730*/  ISETP.GE.OR P4, PT, R0, R203, !P4 ;  /* 0x000000cb0000720c */ /* 0x000fe40006786670 */
[----:B------:R-:W-:Y:S02]  /*f740*/  ISETP.GE.OR P1, PT, R2, R202, !P1 ;  /* 0x000000ca0200720c */ /* 0x000fe40004f26670 */
[----:B------:R-:W-:Y:S02]  /*f750*/  FMNMX.FTZ R8, R215, R8, !PT ;  /* 0x00000008d7087209 */ /* 0x000fe40007810000 */
[----:B------:R-:W-:Y:S02]  /*f760*/  FMNMX.FTZ R9, R32, R9, !PT ;  /* 0x0000000920097209 */ /* 0x000fe40007810000 */
[----:B------:R-:W-:Y:S02]  /*f770*/  FSEL R131, R131, -INF , !P0 ;  /* 0xff80000083837808 */ /* 0x000fe40004000000 */
[----:B------:R-:W-:Y:S02]  /*f780*/  FSEL R129, R129, -INF , !P4 ;  /* 0xff80000081817808 */ /* 0x000fe40006000000 */
[----:B------:R-:W-:Y:S02]  /*f790*/  FSEL R130, R130, -INF , !P1 ;  /* 0xff80000082827808 */ /* 0x000fe40004800000 */
[----:B------:R-:W-:Y:S02]  /*f7a0*/  ISETP.GT.AND P0, PT, R204, R226, PT ;  /* 0x000000e2cc00720c */ /* 0x000fe40003f04270 */
[C---:B------:R-:W-:Y:S02]  /*f7b0*/  ISETP.GE.AND P4, PT, R7.reuse, R197, PT ;  /* 0x000000c50700720c */ /* 0x040fe40003f86270 */
[----:B------:R-:W-:Y:S02]  /*f7c0*/  ISETP.GE.AND P1, PT, R7, R196, PT ;  /* 0x000000c40700720c */ /* 0x000fe40003f26270 */
[----:B------:R-:W-:Y:S02]  /*f7d0*/  FMNMX.FTZ R8, R169, R8, !PT ;  /* 0x00000008a9087209 */ /* 0x000fe40007810000 */
[----:B------:R-:W-:Y:S02]  /*f7e0*/  FMNMX.FTZ R9, R33, R9, !PT ;  /* 0x0000000921097209 */ /* 0x000fe40007810000 */
[C---:B------:R-:W-:Y:S02]  /*f7f0*/  ISETP.GE.OR P4, PT, R7.reuse, R201, !P4 ;  /* 0x000000c90700720c */ /* 0x040fe40006786670 */
[----:B------:R-:W-:Y:S02]  /*f800*/  ISETP.GE.OR P1, PT, R7, R200, !P1 ;  /* 0x000000c80700720c */ /* 0x000fe40004f26670 */
[----:B------:R-:W-:Y:S02]  /*f810*/  FMNMX.FTZ R7, R176, R8, !PT ;  /* 0x00000008b0077209 */ /* 0x000fe40007810000 */
[----:B------:R-:W-:Y:S02]  /*f820*/  FMNMX.FTZ R8, R36, R9, !PT ;  /* 0x0000000924087209 */ /* 0x000fe40007810000 */
[----:B------:R-:W-:Y:S02]  /*f830*/  FMNMX.FTZ R7, R205, R7, !PT ;  /* 0x00000007cd077209 */ /* 0x000fe40007810000 */
[----:B------:R-:W-:Y:S02]  /*f840*/  FMNMX.FTZ R8, R37, R8, !PT ;  /* 0x0000000825087209 */ /* 0x000fe40007810000 */
[----:B------:R-:W-:Y:S02]  /*f850*/  FMNMX.FTZ R16, R179, R7, !PT ;  /* 0x00000007b3107209 */ /* 0x000fe40007810000 */
[----:B------:R-:W-:Y:S01]  /*f860*/  FMNMX.FTZ R17, R48, R8, !PT ;  /* 0x0000000830117209 */ /* 0x000fe20007810000 */
[----:B------:R-:W-:Y:S06]  /*f870*/  @P0 BRA `(.L_x_190) ;  /* 0xffffffdc00840947 */ /* 0x000fec000383ffff */
.L_x_189:
[----:B-1----:R-:W-:Y:S02]  /*f880*/  FMNMX.FTZ R9, R49, R17, !PT ;  /* 0x0000001131097209 */ /* 0x002fe40007810000 */
[----:B------:R-:W-:Y:S02]  /*f890*/  FMNMX.FTZ R8, R34, R16, !PT ;  /* 0x0000001022087209 */ /* 0x000fe40007810000 */
[----:B------:R-:W-:Y:S02]  /*f8a0*/  FMNMX.FTZ R9, R52, R9, !PT ;  /* 0x0000000934097209 */ /* 0x000fe40007810000 */
[----:B------:R-:W-:Y:S02]  /*f8b0*/  FMNMX.FTZ R7, R210, R133, !PT ;  /* 0x00000085d2077209 */ /* 0x000fe40007810000 */
[----:B------:R-:W-:Y:S02]  /*f8c0*/  FMNMX.FTZ R8, R35, R8, !PT ;  /* 0x0000000823087209 */ /* 0x000fe40007810000 */
[----:B------:R-:W-:Y:S02]  /*f8d0*/  FSEL R104, R104, -INF , !P6 ;  /* 0xff80000068687808 */ /* 0x000fe40007000000 */
[C---:B------:R-:W-:Y:S02]  /*f8e0*/  ISETP.GE.AND P0, PT, R6.reuse, R197, PT ;  /* 0x000000c50600720c */ /* 0x040fe40003f06270 */
[----:B------:R-:W-:Y:S02]  /*f8f0*/  ISETP.GE.AND P6, PT, R6, R196, PT ;  /* 0x000000c40600720c */ /* 0x000fe40003fc6270 */
[----:B------:R-:W-:Y:S02]  /*f900*/  FMNMX.FTZ R9, R53, R9, !PT ;  /* 0x0000000935097209 */ /* 0x000fe40007810000 */
        /* <DEDUP_REMOVED lines=75> */
[----:B------:R-:W-:Y:S02]  /*fdc0*/  FSEL R105, R105, -INF , !P5 ;  /* 0xff80000069697808 */ /* 0x000fe40006800000 */
[----:B------:R-:W-:Y:S02]  /*fdd0*/  FSEL R106, R106, -INF , !P3 ;  /* 0xff8000006a6a7808 */ /* 0x000fe40005800000 */
[----:B------:R-:W-:Y:S02]  /*fde0*/  FMNMX.FTZ R41, R129, R41, !PT ;  /* 0x0000002981297209 */ /* 0x000fe40007810000 */
[----:B------:R-:W-:Y:S02]  /*fdf0*/  FMNMX.FTZ R40, R119, R40, !PT ;  /* 0x0000002877287209 */ /* 0x000fe40007810000 */
[----:B------:R-:W-:Y:S01]  /*fe00*/  FMNMX.FTZ R7, R88, R6, !PT ;  /* 0x0000000658077209 */ /* 0x000fe20007810000 */
[----:B------:R-:W1:Y:S01]  /*fe10*/  SHFL.BFLY PT, R9, R41, 0x2, 0x1f ;  /* 0x0c401f0029097f89 */ /* 0x000e6200000e0000 */
[C---:B------:R-:W-:Y:S02]  /*fe20*/  ISETP.GE.AND P5, PT, R5.reuse, R197, PT ;  /* 0x000000c50500720c */ /* 0x040fe40003fa6270 */
[C---:B------:R-:W-:Y:S02]  /*fe30*/  ISETP.GE.AND P3, PT, R5.reuse, R196, PT ;  /* 0x000000c40500720c */ /* 0x040fe40003f66270 */
        /* <DEDUP_REMOVED lines=9> */
[----:B------:R-:W-:Y:S01]  /*fed0*/  FSEL R108, R108, -INF , !P4 ;  /* 0xff8000006c6c7808 */ /* 0x000fe20006000000 */
[----:B------:R-:W2:Y:S01]  /*fee0*/  SHFL.BFLY PT, R7, R40, 0x2, 0x1f ;  /* 0x0c401f0028077f89 */ /* 0x000ea200000e0000 */
[----:B------:R-:W-:Y:S02]  /*fef0*/  FSEL R109, R109, -INF , !P0 ;  /* 0xff8000006d6d7808 */ /* 0x000fe40004000000 */
[C---:B------:R-:W-:Y:S02]  /*ff00*/  ISETP.GE.AND P0, PT, R4.reuse, R196, PT ;  /* 0x000000c40400720c */ /* 0x040fe40003f06270 */
[C---:B------:R-:W-:Y:S02]  /*ff10*/  ISETP.GE.AND P4, PT, R4.reuse, R197, PT ;  /* 0x000000c50400720c */ /* 0x040fe40003f86270 */
        /* <DEDUP_REMOVED lines=9> */
[----:B-1----:R-:W-:Y:S02]  /*ffb0*/  FMNMX.FTZ R41, R41, R9, !PT ;  /* 0x0000000929297209 */ /* 0x002fe40007810000 */
[----:B------:R-:W-:Y:S02]  /*ffc0*/  FMNMX.FTZ R4, R95, R4, !PT ;  /* 0x000000045f047209 */ /* 0x000fe40007810000 */
[----:B------:R-:W-:Y:S01]  /*ffd0*/  FSEL R107, R107, -INF , !P2 ;  /* 0xff8000006b6b7808 */ /* 0x000fe20005000000 */
[----:B------:R-:W1:Y:S01]  /*ffe0*/  SHFL.BFLY PT, R6, R41, 0x1, 0x1f ;  /* 0x0c201f0029067f89 */ /* 0x000e6200000e0000 */
[----:B------:R-:W-:Y:S02]  /*fff0*/  FMNMX.FTZ R4, R106, R4, !PT ;  /* 0x000000046a047209 */ /* 0x000fe40007810000 */
[----:B--2---:R-:W-:Y:S02]  /*10000*/  FMNMX.FTZ R40, R40, R7, !PT ;  /* 0x0000000728287209 */ /* 0x004fe40007810000 */
[----:B------:R-:W-:Y:S02]  /*10010*/  FSEL R110, R110, -INF , !P1 ;  /* 0xff8000006e6e7808 */ /* 0x000fe40004800000 */
[----:B------:R-:W-:Y:S02]  /*10020*/  FMNMX.FTZ R7, R107, R4, !PT ;  /* 0x000000046b077209 */ /* 0x000fe40007810000 */
[----:B------:R-:W-:Y:S01]  /*10030*/  FSEL R111, R111, -INF , !P6 ;  /* 0xff8000006f6f7808 */ /* 0x000fe20007000000 */
[----:B------:R-:W2:Y:S01]  /*10040*/  SHFL.BFLY PT, R4, R40, 0x1, 0x1f ;  /* 0x0c201f0028047f89 */ /* 0x000ea200000e0000 */
[----:B------:R-:W-:Y:S02]  /*10050*/  FMNMX.FTZ R7, R110, R7, !PT ;  /* 0x000000076e077209 */ /* 0x000fe40007810000 */
[----:B------:R-:W-:Y:S02]  /*10060*/  FSEL R120, R120, -INF , !P5 ;  /* 0xff80000078787808 */ /* 0x000fe40006800000 */
[C---:B------:R-:W-:Y:S02]  /*10070*/  ISETP.GE.AND P5, PT, R2.reuse, R197, PT ;  /* 0x000000c50200720c */ /* 0x040fe40003fa6270 */
[----:B------:R-:W-:Y:S02]  /*10080*/  ISETP.GE.AND P1, PT, R2, R196, PT ;  /* 0x000000c40200720c */ /* 0x000fe40003f26270 */
[----:B------:R-:W-:Y:S02]  /*10090*/  FMNMX.FTZ R39, R108, R39, !PT ;  /* 0x000000276c277209 */ /* 0x000fe40007810000 */
[----:B------:R-:W-:Y:S02]  /*100a0*/  FSEL R122, R122, -INF , !P3 ;  /* 0xff8000007a7a7808 */ /* 0x000fe40005800000 */
[----:B------:R-:W-:Y:S02]  /*100b0*/  FMNMX.FTZ R7, R111, R7, !PT ;  /* 0x000000076f077209 */ /* 0x000fe40007810000 */
[----:B------:R-:W-:Y:S02]  /*100c0*/  FSEL R121, R121, -INF , !P4 ;  /* 0xff80000079797808 */ /* 0x000fe40006000000 */
[C---:B------:R-:W-:Y:S02]  /*100d0*/  ISETP.GE.OR P1, PT, R2.reuse, R200, !P1 ;  /* 0x000000c80200720c */ /* 0x040fe40004f26670 */
[----:B------:R-:W-:Y:S02]  /*100e0*/  ISETP.GE.OR P5, PT, R2, R201, !P5 ;  /* 0x000000c90200720c */ /* 0x000fe40006fa6670 */
[C---:B------:R-:W-:Y:S02]  /*100f0*/  ISETP.GE.AND P2, PT, R0.reuse, R196, PT ;  /* 0x000000c40000720c */ /* 0x040fe40003f46270 */
[----:B------:R-:W-:Y:S02]  /*10100*/  ISETP.GE.AND P4, PT, R0, R197, PT ;  /* 0x000000c50000720c */ /* 0x000fe40003f86270 */
[----:B------:R-:W-:Y:S02]  /*10110*/  FMNMX.FTZ R39, R109, R39, !PT ;  /* 0x000000276d277209 */ /* 0x000fe40007810000 */
[----:B------:R-:W-:Y:S02]  /*10120*/  FSEL R123, R123, -INF , !P0 ;  /* 0xff8000007b7b7808 */ /* 0x000fe40004000000 */
[----:B------:R-:W-:Y:S02]  /*10130*/  FMNMX.FTZ R2, R122, R7, !PT ;  /* 0x000000077a027209 */ /* 0x000fe40007810000 */
[C---:B------:R-:W-:Y:S02]  /*10140*/  ISETP.GE.OR P2, PT, R0.reuse, R200, !P2 ;  /* 0x000000c80000720c */ /* 0x040fe40005746670 */
[----:B------:R-:W-:Y:S02]  /*10150*/  ISETP.GE.OR P4, PT, R0, R201, !P4 ;  /* 0x000000c90000720c */ /* 0x000fe40006786670 */
[----:B------:R-:W-:Y:S02]  /*10160*/  FMNMX.FTZ R39, R120, R39, !PT ;  /* 0x0000002778277209 */ /* 0x000fe40007810000 */
[----:B------:R-:W-:Y:S02]  /*10170*/  FSEL R126, R126, -INF , !P1 ;  /* 0xff8000007e7e7808 */ /* 0x000fe40004800000 */
[----:B------:R-:W-:Y:S02]  /*10180*/  FMNMX.FTZ R0, R123, R2, !PT ;  /* 0x000000027b007209 */ /* 0x000fe40007810000 */
[----:B------:R-:W-:Y:S02]  /*10190*/  FSEL R124, R124, -INF , !P5 ;  /* 0xff8000007c7c7808 */ /* 0x000fe40006800000 */
[----:B------:R-:W-:Y:S02]  /*101a0*/  FMNMX.FTZ R39, R121, R39, !PT ;  /* 0x0000002779277209 */ /* 0x000fe40007810000 */
[----:B------:R-:W-:Y:S02]  /*101b0*/  FSEL R42, R127, -INF , !P2 ;  /* 0xff8000007f2a7808 */ /* 0x000fe40005000000 */
[----:B-1----:R-:W-:Y:S02]  /*101c0*/  FMNMX.FTZ R41, R41, R6, !PT ;  /* 0x0000000629297209 */ /* 0x002fe40007810000 */
[----:B------:R-:W-:Y:S02]  /*101d0*/  FMNMX.FTZ R0, R126, R0, !PT ;  /* 0x000000007e007209 */ /* 0x000fe40007810000 */
[----:B------:R-:W-:Y:S01]  /*101e0*/  FSEL R125, R125, -INF , !P4 ;  /* 0xff8000007d7d7808 */ /* 0x000fe20006000000 */
[C---:B------:R-:W-:Y:S01]  /*101f0*/  FMUL.FTZ R43, R41.reuse, UR4 ;  /* 0x00000004292b7c20 */ /* 0x040fe20008410000 */
[----:B------:R-:W-:Y:S02]  /*10200*/  FMNMX.FTZ R39, R124, R39, !PT ;  /* 0x000000277c277209 */ /* 0x000fe40007810000 */
[----:B------:R-:W-:Y:S02]  /*10210*/  FMNMX.FTZ R0, R42, R0, !PT ;  /* 0x000000002a007209 */ /* 0x000fe40007810000 */
[----:B------:R-:W-:Y:S02]  /*10220*/  FSETP.NEU.FTZ.AND P3, PT, R41, -INF , PT ;  /* 0xff8000002900780b */ /* 0x000fe40003f7d000 */
[----:B------:R-:W-:Y:S01]  /*10230*/  FMNMX.FTZ R39, R125, R39, !PT ;  /* 0x000000277d277209 */ /* 0x000fe20007810000 */
[----:B------:R-:W1:Y:S01]  /*10240*/  SHFL.BFLY PT, R2, R0, 0x2, 0x1f ;  /* 0x0c401f0000027f89 */ /* 0x000e6200000e0000 */
[----:B------:R-:W-:Y:S02]  /*10250*/  FSEL R43, R43, RZ, P3 ;  /* 0x000000ff2b2b7208 */ /* 0x000fe40001800000 */
[----:B--2---:R-:W-:Y:S05]  /*10260*/  FMNMX.FTZ R40, R40, R4, !PT ;  /* 0x0000000428287209 */ /* 0x004fea0007810000 */
[----:B------:R-:W2:Y:S01]  /*10270*/  SHFL.BFLY PT, R5, R39, 0x2, 0x1f ;  /* 0x0c401f0027057f89 */ /* 0x000ea200000e0000 */
[----:B------:R-:W-:Y:S01]  /*10280*/  MOV R15, R226 ;  /* 0x000000e2000f7202 */ /* 0x000fe20000000f00 */
[--C-:B------:R-:W-:Y:S01]  /*10290*/  FFMA.FTZ R4, R208, UR4, -R43.reuse ;  /* 0x00000004d0047c23 */ /* 0x100fe2000801082b */
[C---:B------:R-:W-:Y:S01]  /*102a0*/  FSETP.NEU.FTZ.AND P2, PT, R40.reuse, -INF , PT ;  /* 0xff8000002800780b */ /* 0x040fe20003f5d000 */
[----:B------:R-:W-:Y:S01]  /*102b0*/  FMUL.FTZ R64, R40, UR4 ;  /* 0x0000000428407c20 */ /* 0x000fe20008410000 */
[--C-:B------:R-:W-:Y:S01]  /*102c0*/  FFMA.FTZ R6, R206, UR4, -R43.reuse ;  /* 0x00000004ce067c23 */ /* 0x100fe2000801082b */
[----:B------:R3:W-:Y:S01]  /*102d0*/  MUFU.EX2 R174, R4 ;  /* 0x0000000400ae7308 */ /* 0x0007e20000000800 */
[--C-:B------:R-:W-:Y:S02]  /*102e0*/  FFMA.FTZ R7, R209, UR4, -R43.reuse ;  /* 0x00000004d1077c23 */ /* 0x100fe4000801082b */
[----:B------:R-:W-:Y:S02]  /*102f0*/  FSEL R64, R64, RZ, P2 ;  /* 0x000000ff40407208 */ /* 0x000fe40001000000 */
[----:B-1----:R-:W-:Y:S01]  /*10300*/  FMNMX.FTZ R0, R0, R2, !PT ;  /* 0x0000000200007209 */ /* 0x002fe20007810000 */
[--C-:B------:R-:W-:Y:S01]  /*10310*/  FFMA.FTZ R2, R177, UR4, -R43.reuse ;  /* 0x00000004b1027c23 */ /* 0x100fe2000801082b */
[--C-:B---3--:R-:W-:Y:S01]  /*10320*/  FFMA.FTZ R4, R216, UR4, -R43.reuse ;  /* 0x00000004d8047c23 */ /* 0x108fe2000801082b */
[----:B--2---:R-:W-:Y:S02]  /*10330*/  FMNMX.FTZ R39, R39, R5, !PT ;  /* 0x0000000527277209 */ /* 0x004fe40007810000 */
[----:B------:R1:W-:Y:S03]  /*10340*/  MUFU.EX2 R216, R2 ;  /* 0x0000000200d87308 */ /* 0x0003e60000000800 */
[----:B------:R-:W2:Y:S07]  /*10350*/  SHFL.BFLY PT, R5, R39, 0x1, 0x1f ;  /* 0x0c201f0027057f89 */ /* 0x000eae00000e0000 */
[----:B------:R3:W-:Y:S01]  /*10360*/  MUFU.EX2 R180, R4 ;  /* 0x0000000400b47308 */ /* 0x0007e20000000800 */
[----:B-1----:R-:W1:Y:S01]  /*10370*/  SHFL.BFLY PT, R2, R0, 0x1, 0x1f ;  /* 0x0c201f0000027f89 */ /* 0x002e6200000e0000 */
[--C-:B---3--:R-:W-:Y:S08]  /*10380*/  FFMA.FTZ R4, R207, UR4, -R64.reuse ;  /* 0x00000004cf047c23 */ /* 0x108ff00008010840 */
[----:B------:R3:W-:Y:S01]  /*10390*/  MUFU.EX2 R207, R7 ;  /* 0x0000000700cf7308 */ /* 0x0007e20000000800 */
[----:B--2---:R-:W-:Y:S01]  /*103a0*/  FMNMX.FTZ R39, R39, R5, !PT ;  /* 0x0000000527277209 */ /* 0x004fe20007810000 */
[----:B------:R-:W-:Y:S03]  /*103b0*/  FFMA.FTZ R5, R32, UR4, -R43 ;  /* 0x0000000420057c23 */ /* 0x000fe6000801082b */
[C---:B------:R-:W-:Y:S01]  /*103c0*/  FSETP.NEU.FTZ.AND P1, PT, R39.reuse, -INF , PT ;  /* 0xff8000002700780b */ /* 0x040fe20003f3d000 */
[----:B------:R-:W-:Y:S04]  /*103d0*/  FMUL.FTZ R65, R39, UR4 ;  /* 0x0000000427417c20 */ /* 0x000fe80008410000 */
[----:B------:R2:W-:Y:S01]  /*103e0*/  MUFU.EX2 R173, R4 ;  /* 0x0000000400ad7308 */ /* 0x0005e20000000800 */
[----:B------:R-:W-:Y:S02]  /*103f0*/  FSEL R65, R65, RZ, P1 ;  /* 0x000000ff41417208 */ /* 0x000fe40000800000 */
[----:B-1----:R-:W-:Y:S03]  /*10400*/  FMNMX.FTZ R38, R0, R2, !PT ;  /* 0x0000000200267209 */ /* 0x002fe60007810000 */
[----:B------:R-:W-:Y:S01]  /*10410*/  FFMA.FTZ R0, R218, UR4, -R65 ;  /* 0x00000004da007c23 */ /* 0x000fe20008010841 */
[----:B---3--:R-:W-:Y:S01]  /*10420*/  FFMA.FTZ R7, R36, UR4, -R43 ;  /* 0x0000000424077c23 */ /* 0x008fe2000801082b */
[C---:B------:R-:W-:Y:S01]  /*10430*/  FSETP.NEU.FTZ.AND P0, PT, R38.reuse, -INF , PT ;  /* 0xff8000002600780b */ /* 0x040fe20003f1d000 */
[----:B------:R-:W-:Y:S01]  /*10440*/  FMUL.FTZ R66, R38, UR4 ;  /* 0x0000000426427c20 */ /* 0x000fe20008410000 */
[----:B------:R1:W-:Y:S01]  /*10450*/  MUFU.EX2 R172, R0 ;  /* 0x0000000000ac7308 */ /* 0x0003e20000000800 */
[--C-:B------:R-:W-:Y:S03]  /*10460*/  FFMA.FTZ R2, R212, UR4, -R65.reuse ;  /* 0x00000004d4027c23 */ /* 0x100fe60008010841 */
[----:B------:R-:W-:Y:S01]  /*10470*/  FSEL R66, R66, RZ, P0 ;  /* 0x000000ff42427208 */ /* 0x000fe20000000000 */
[----:B--2---:R-:W-:Y:S05]  /*10480*/  FFMA.FTZ R4, R215, UR4, -R64 ;  /* 0x00000004d7047c23 */ /* 0x004fea0008010840 */
[----:B------:R2:W-:Y:S01]  /*10490*/  MUFU.EX2 R233, R7 ;  /* 0x0000000700e97308 */ /* 0x0005e20000000800 */
[--C-:B------:R-:W-:Y:S09]  /*104a0*/  FFMA.FTZ R126, R126, UR4, -R66.reuse ;  /* 0x000000047e7e7c23 */ /* 0x100ff20008010842 */
[----:B------:R3:W-:Y:S01]  /*104b0*/  MUFU.EX2 R181, R4 ;  /* 0x0000000400b57308 */ /* 0x0007e20000000800 */
[----:B-1----:R-:W-:Y:S09]  /*104c0*/  FFMA.FTZ R0, R217, UR4, -R65 ;  /* 0x00000004d9007c23 */ /* 0x002ff20008010841 */
[----:B------:R1:W-:Y:S01]  /*104d0*/  MUFU.EX2 R182, R0 ;  /* 0x0000000000b67308 */ /* 0x0003e20000000800 */
[--C-:B--2---:R-:W-:Y:S09]  /*104e0*/  FFMA.FTZ R7, R52, UR4, -R43.reuse ;  /* 0x0000000434077c23 */ /* 0x104ff2000801082b */
[----:B------:R2:W-:Y:S01]  /*104f0*/  MUFU.EX2 R239, R7 ;  /* 0x0000000700ef7308 */ /* 0x0005e20000000800 */
[--C-:B---3--:R-:W-:Y:S09]  /*10500*/  FFMA.FTZ R4, R168, UR4, -R43.reuse ;  /* 0x00000004a8047c23 */ /* 0x108ff2000801082b */
[----:B------:R3:W-:Y:S01]  /*10510*/  MUFU.EX2 R226, R4 ;  /* 0x0000000400e27308 */ /* 0x0007e20000000800 */
[----:B-1----:R-:W-:Y:S09]  /*10520*/  FFMA.FTZ R0, R211, UR4, -R66 ;  /* 0x00000004d3007c23 */ /* 0x002ff20008010842 */
[----:B------:R1:W-:Y:S01]  /*10530*/  MUFU.EX2 R127, R0 ;  /* 0x00000000007f7308 */ /* 0x0003e20000000800 */
[--C-:B--2---:R-:W-:Y:S09]  /*10540*/  FFMA.FTZ R7, R68, UR4, -R43.reuse ;  /* 0x0000000444077c23 */ /* 0x104ff2000801082b */
[----:B------:R2:W-:Y:S01]  /*10550*/  MUFU.EX2 R211, R6 ;  /* 0x0000000600d37308 */ /* 0x0005e20000000800 */
[----:B---3--:R-:W-:Y:S09]  /*10560*/  FFMA.FTZ R4, R169, UR4, -R64 ;  /* 0x00000004a9047c23 */ /* 0x008ff20008010840 */
[----:B------:R3:W-:Y:S01]  /*10570*/  MUFU.EX2 R215, R4 ;  /* 0x0000000400d77308 */ /* 0x0007e20000000800 */
[----:B-1----:R-:W-:Y:S09]  /*10580*/  FFMA.FTZ R0, R219, UR4, -R66 ;  /* 0x00000004db007c23 */ /* 0x002ff20008010842 */
[----:B------:R1:W4:Y:S01]  /*10590*/  MUFU.EX2 R169, R0 ;  /* 0x0000000000a97308 */ /* 0x0003220000000800 */
[--C-:B--2---:R-:W-:Y:S09]  /*105a0*/  FFMA.FTZ R6, R37, UR4, -R43.reuse ;  /* 0x0000000425067c23 */ /* 0x104ff2000801082b */
[----:B------:R2:W-:Y:S01]  /*105b0*/  MUFU.EX2 R240, R6 ;  /* 0x0000000600f07308 */ /* 0x0005e20000000800 */
[----:B---3--:R-:W-:Y:S09]  /*105c0*/  FFMA.FTZ R4, R176, UR4, -R64 ;  /* 0x00000004b0047c23 */ /* 0x008ff20008010840 */
[----:B------:R3:W-:Y:S01]  /*105d0*/  MUFU.EX2 R221, R4 ;  /* 0x0000000400dd7308 */ /* 0x0007e20000000800 */
[--C-:B-1----:R-:W-:Y:S09]  /*105e0*/  FFMA.FTZ R0, R214, UR4, -R66.reuse ;  /* 0x00000004d6007c23 */ /* 0x102ff20008010842 */
[----:B------:R1:W-:Y:S01]  /*105f0*/  MUFU.EX2 R175, R0 ;  /* 0x0000000000af7308 */ /* 0x0003e20000000800 */
[----:B--2---:R-:W-:Y:S09]  /*10600*/  FFMA.FTZ R6, R53, UR4, -R43 ;  /* 0x0000000435067c23 */ /* 0x004ff2000801082b */
[----:B------:R2:W-:Y:S01]  /*10610*/  MUFU.EX2 R244, R6 ;  /* 0x0000000600f47308 */ /* 0x0005e20000000800 */
[----:B---3--:R-:W-:Y:S09]  /*10620*/  FFMA.FTZ R4, R210, UR4, -R65 ;  /* 0x00000004d2047c23 */ /* 0x008ff20008010841 */
[----:B------:R3:W-:Y:S01]  /*10630*/  MUFU.EX2 R210, R2 ;  /* 0x0000000200d27308 */ /* 0x0007e20000000800 */
[----:B-1----:R-:W-:Y:S09]  /*10640*/  FFMA.FTZ R0, R213, UR4, -R66 ;  /* 0x00000004d5007c23 */ /* 0x002ff20008010842 */
[----:B------:R1:W-:Y:S01]  /*10650*/  MUFU.EX2 R208, R0 ;  /* 0x0000000000d07308 */ /* 0x0003e20000000800 */
[--C-:B--2---:R-:W-:Y:S09]  /*10660*/  FFMA.FTZ R6, R69, UR4, -R43.reuse ;  /* 0x0000000445067c23 */ /* 0x104ff2000801082b */
[----:B------:R2:W5:Y:S01]  /*10670*/  MUFU.EX2 R168, R4 ;  /* 0x0000000400a87308 */ /* 0x0005620000000800 */
[--C-:B---3--:R-:W-:Y:S09]  /*10680*/  FFMA.FTZ R2, R205, UR4, -R64.reuse ;  /* 0x00000004cd027c23 */ /* 0x108ff20008010840 */
[----:B------:R3:W-:Y:S01]  /*10690*/  MUFU.EX2 R183, R2 ;  /* 0x0000000200b77308 */ /* 0x0007e20000000800 */
[--C-:B-1----:R-:W-:Y:S09]  /*106a0*/  FFMA.FTZ R0, R179, UR4, -R64.reuse ;  /* 0x00000004b3007c23 */ /* 0x102ff20008010840 */
[----:B------:R1:W-:Y:S01]  /*106b0*/  MUFU.EX2 R206, R0 ;  /* 0x0000000000ce7308 */ /* 0x0003e20000000800 */
[--C-:B--2---:R-:W-:Y:S09]  /*106c0*/  FFMA.FTZ R4, R33, UR4, -R43.reuse ;  /* 0x0000000421047c23 */ /* 0x104ff2000801082b */
[----:B------:R2:W-:Y:S01]  /*106d0*/  MUFU.EX2 R219, R4 ;  /* 0x0000000400db7308 */ /* 0x0005e20000000800 */
[--C-:B---3--:R-:W-:Y:S09]  /*106e0*/  FFMA.FTZ R2, R26, UR4, -R64.reuse ;  /* 0x000000041a027c23 */ /* 0x108ff20008010840 */
[----:B------:R3:W-:Y:S01]  /*106f0*/  MUFU.EX2 R232, R2 ;  /* 0x0000000200e87308 */ /* 0x0007e20000000800 */
[--C-:B-1----:R-:W-:Y:S09]  /*10700*/  FFMA.FTZ R0, R34, UR4, -R64.reuse ;  /* 0x0000000422007c23 */ /* 0x102ff20008010840 */
[----:B------:R1:W-:Y:S01]  /*10710*/  MUFU.EX2 R209, R0 ;  /* 0x0000000000d17308 */ /* 0x0003e20000000800 */
[--C-:B--2---:R-:W-:Y:S01]  /*10720*/  FFMA.FTZ R4, R49, UR4, -R43.reuse ;  /* 0x0000000431047c23 */ /* 0x104fe2000801082b */
[----:B----4-:R-:W-:Y:S08]  /*10730*/  F2FP.F16.F32.PACK_AB R49, R169, R127 ;  /* 0x0000007fa931723e */ /* 0x010ff000000000ff */
[----:B------:R2:W-:Y:S01]  /*10740*/  MUFU.EX2 R251, R4 ;  /* 0x0000000400fb7308 */ /* 0x0005e20000000800 */
[--C-:B---3--:R-:W-:Y:S09]  /*10750*/  FFMA.FTZ R2, R54, UR4, -R64.reuse ;  /* 0x0000000436027c23 */ /* 0x108ff20008010840 */
[----:B------:R3:W-:Y:S01]  /*10760*/  MUFU.EX2 R238, R2 ;  /* 0x0000000200ee7308 */ /* 0x0007e20000000800 */
[--C-:B-1----:R-:W-:Y:S09]  /*10770*/  FFMA.FTZ R0, R35, UR4, -R64.reuse ;  /* 0x0000000423007c23 */ /* 0x102ff20008010840 */
[----:B------:R1:W-:Y:S01]  /*10780*/  MUFU.EX2 R227, R0 ;  /* 0x0000000000e37308 */ /* 0x0003e20000000800 */
[----:B--2---:R-:W-:Y:S09]  /*10790*/  FFMA.FTZ R4, R19, UR4, -R43 ;  /* 0x0000000413047c23 */ /* 0x004ff2000801082b */
[----:B------:R2:W4:Y:S01]  /*107a0*/  MUFU.EX2 R14, R4 ;  /* 0x00000004000e7308 */ /* 0x0005220000000800 */
[--C-:B---3--:R-:W-:Y:S09]  /*107b0*/  FFMA.FTZ R2, R70, UR4, -R64.reuse ;  /* 0x0000000446027c23 */ /* 0x108ff20008010840 */
[----:B------:R3:W-:Y:S01]  /*107c0*/  MUFU.EX2 R32, R2 ;  /* 0x0000000200207308 */ /* 0x0007e20000000800 */
[----:B-1----:R-:W-:Y:S09]  /*107d0*/  FFMA.FTZ R0, R171, UR4, -R65 ;  /* 0x00000004ab007c23 */ /* 0x002ff20008010841 */
[----:B------:R1:W-:Y:S01]  /*107e0*/  MUFU.EX2 R176, R0 ;  /* 0x0000000000b07308 */ /* 0x0003e20000000800 */
[----:B--2---:R-:W-:Y:S09]  /*107f0*/  FFMA.FTZ R4, R81, UR4, -R43 ;  /* 0x0000000451047c23 */ /* 0x004ff2000801082b */
[----:B------:R2:W-:Y:S01]  /*10800*/  MUFU.EX2 R12, R4 ;  /* 0x00000004000c7308 */ /* 0x0005e20000000800 */
[----:B---3--:R-:W-:Y:S01]  /*10810*/  FFMA.FTZ R2, R86, UR4, -R64 ;  /* 0x0000000456027c23 */ /* 0x008fe20008010840 */
[----:B------:R-:W-:Y:S08]  /*10820*/  FFMA.FTZ R86, R122, UR4, -R66 ;  /* 0x000000047a567c23 */ /* 0x000ff00008010842 */
[----:B------:R3:W-:Y:S01]  /*10830*/  MUFU.EX2 R213, R5 ;  /* 0x0000000500d57308 */ /* 0x0007e20000000800 */
[----:B-1----:R-:W-:Y:S09]  /*10840*/  FFMA.FTZ R0, R170, UR4, -R65 ;  /* 0x00000004aa007c23 */ /* 0x002ff20008010841 */
[----:B------:R1:W-:Y:S01]  /*10850*/  MUFU.EX2 R179, R0 ;  /* 0x0000000000b37308 */ /* 0x0003e20000000800 */
[--C-:B--2---:R-:W-:Y:S09]  /*10860*/  FFMA.FTZ R4, R85, UR4, -R43.reuse ;  /* 0x0000000455047c23 */ /* 0x104ff2000801082b */
[----:B------:R2:W-:Y:S01]  /*10870*/  MUFU.EX2 R70, R4 ;  /* 0x0000000400467308 */ /* 0x0005e20000000800 */
[----:B---3--:R-:W-:Y:S01]  /*10880*/  FFMA.FTZ R5, R48, UR4, -R43 ;  /* 0x0000000430057c23 */ /* 0x008fe2000801082b */
[----:B-----5:R-:W-:Y:S08]  /*10890*/  F2FP.F16.F32.PACK_AB R48, R172, R168 ;  /* 0x000000a8ac30723e */ /* 0x020ff000000000ff */
[----:B------:R3:W-:Y:S01]  /*108a0*/  MUFU.EX2 R245, R5 ;  /* 0x0000000500f57308 */ /* 0x0007e20000000800 */
[----:B-1----:R-:W-:Y:S09]  /*108b0*/  FFMA.FTZ R0, R28, UR4, -R65 ;  /* 0x000000041c007c23 */ /* 0x002ff20008010841 */
[----:B------:R1:W-:Y:S01]  /*108c0*/  MUFU.EX2 R205, R0 ;  /* 0x0000000000cd7308 */ /* 0x0003e20000000800 */
[----:B--2---:R-:W-:Y:S01]  /*108d0*/  FFMA.FTZ R4, R87, UR4, -R64 ;  /* 0x0000000457047c23 */ /* 0x004fe20008010840 */
[--C-:B------:R-:W-:Y:S08]  /*108e0*/  FFMA.FTZ R87, R123, UR4, -R66.reuse ;  /* 0x000000047b577c23 */ /* 0x100ff00008010842 */
[----:B------:R-:W-:Y:S01]  /*108f0*/  MUFU.EX2 R33, R7 ;  /* 0x0000000700217308 */ /* 0x000fe20000000800 */
[----:B---3--:R-:W-:Y:S09]  /*10900*/  FFMA.FTZ R5, R20, UR4, -R43 ;  /* 0x0000000414057c23 */ /* 0x008ff2000801082b */
[----:B------:R2:W-:Y:S01]  /*10910*/  MUFU.EX2 R16, R5 ;  /* 0x0000000500107308 */ /* 0x0005e20000000800 */
[----:B-1----:R-:W-:Y:S09]  /*10920*/  FFMA.FTZ R0, R29, UR4, -R65 ;  /* 0x000000041d007c23 */ /* 0x002ff20008010841 */
[----:B------:R1:W-:Y:S10]  /*10930*/  MUFU.EX2 R214, R0 ;  /* 0x0000000000d67308 */ /* 0x0003f40000000800 */
[----:B------:R-:W-:Y:S01]  /*10940*/  MUFU.EX2 R69, R4 ;  /* 0x0000000400457308 */ /* 0x000fe20000000800 */
[--C-:B--2---:R-:W-:Y:S01]  /*10950*/  FFMA.FTZ R5, R80, UR4, -R43.reuse ;  /* 0x0000000450057c23 */ /* 0x104fe2000801082b */
[----:B----4-:R-:W-:Y:S08]  /*10960*/  MOV R80, R14 ;  /* 0x0000000e00507202 */ /* 0x010ff00000000f00 */
[----:B------:R2:W-:Y:S01]  /*10970*/  MUFU.EX2 R28, R5 ;  /* 0x00000005001c7308 */ /* 0x0005e20000000800 */
[--C-:B-1----:R-:W-:Y:S09]  /*10980*/  FFMA.FTZ R0, R178, UR4, -R66.reuse ;  /* 0x00000004b2007c23 */ /* 0x102ff20008010842 */
[----:B------:R1:W-:Y:S01]  /*10990*/  MUFU.EX2 R170, R0 ;  /* 0x0000000000aa7308 */ /* 0x0003e20000000800 */
[----:B--2---:R-:W-:Y:S01]  /*109a0*/  FFMA.FTZ R5, R84, UR4, -R43 ;  /* 0x0000000454057c23 */ /* 0x004fe2000801082b */
[--C-:B-1----:R-:W-:Y:S08]  /*109b0*/  FFMA.FTZ R0, R27, UR4, -R66.reuse ;  /* 0x000000041b007c23 */ /* 0x102ff00008010842 */
[----:B------:R1:W-:Y:S02]  /*109c0*/  MUFU.EX2 R171, R0 ;  /* 0x0000000000ab7308 */ /* 0x0003e40000000800 */
[--C-:B-1----:R-:W-:Y:S08]  /*109d0*/  FFMA.FTZ R0, R30, UR4, -R66.reuse ;  /* 0x000000041e007c23 */ /* 0x102ff00008010842 */
[----:B------:R1:W-:Y:S02]  /*109e0*/  MUFU.EX2 R177, R0 ;  /* 0x0000000000b17308 */ /* 0x0003e40000000800 */
[----:B-1----:R-:W-:Y:S08]  /*109f0*/  FFMA.FTZ R0, R31, UR4, -R66 ;  /* 0x000000041f007c23 */ /* 0x002ff00008010842 */
[----:B------:R-:W-:Y:S10]  /*10a00*/  MUFU.EX2 R31, R6 ;  /* 0x00000006001f7308 */ /* 0x000ff40000000800 */
[----:B------:R1:W-:Y:S02]  /*10a10*/  MUFU.EX2 R212, R0 ;  /* 0x0000000000d47308 */ /* 0x0003e40000000800 */
[--C-:B-1----:R-:W-:Y:S08]  /*10a20*/  FFMA.FTZ R0, R25, UR4, -R64.reuse ;  /* 0x0000000419007c23 */ /* 0x102ff00008010840 */
[----:B------:R1:W-:Y:S02]  /*10a30*/  MUFU.EX2 R241, R0 ;  /* 0x0000000000f17308 */ /* 0x0003e40000000800 */
[--C-:B-1----:R-:W-:Y:S01]  /*10a40*/  FFMA.FTZ R0, R50, UR4, -R64.reuse ;  /* 0x0000000432007c23 */ /* 0x102fe20008010840 */
[----:B------:R-:W-:Y:S07]  /*10a50*/  F2FP.F16.F32.PACK_AB R50, R210, R182 ;  /* 0x000000b6d232723e */ /* 0x000fee00000000ff */
[----:B------:R1:W-:Y:S02]  /*10a60*/  MUFU.EX2 R243, R0 ;  /* 0x0000000000f37308 */ /* 0x0003e40000000800 */
[----:B-1----:R-:W-:Y:S01]  /*10a70*/  FFMA.FTZ R0, R51, UR4, -R64 ;  /* 0x0000000433007c23 */ /* 0x002fe20008010840 */
[----:B------:R-:W-:Y:S07]  /*10a80*/  F2FP.F16.F32.PACK_AB R51, R208, R175 ;  /* 0x000000afd033723e */ /* 0x000fee00000000ff */
[----:B------:R1:W-:Y:S02]  /*10a90*/  MUFU.EX2 R248, R0 ;  /* 0x0000000000f87308 */ /* 0x0003e40000000800 */
[--C-:B-1----:R-:W-:Y:S08]  /*10aa0*/  FFMA.FTZ R0, R22, UR4, -R65.reuse ;  /* 0x0000000416007c23 */ /* 0x102ff00008010841 */
[----:B------:R1:W-:Y:S02]  /*10ab0*/  MUFU.EX2 R218, R0 ;  /* 0x0000000000da7308 */ /* 0x0003e40000000800 */
[--C-:B-1----:R-:W-:Y:S08]  /*10ac0*/  FFMA.FTZ R0, R21, UR4, -R65.reuse ;  /* 0x0000000415007c23 */ /* 0x102ff00008010841 */
[----:B------:R1:W-:Y:S02]  /*10ad0*/  MUFU.EX2 R231, R0 ;  /* 0x0000000000e77308 */ /* 0x0003e40000000800 */
[--C-:B-1----:R-:W-:Y:S01]  /*10ae0*/  FFMA.FTZ R0, R44, UR4, -R65.reuse ;  /* 0x000000042c007c23 */ /* 0x102fe20008010841 */
[----:B------:R-:W-:Y:S07]  /*10af0*/  F2FP.F16.F32.PACK_AB R44, R180, R174 ;  /* 0x000000aeb42c723e */ /* 0x000fee00000000ff */
[----:B------:R1:W-:Y:S02]  /*10b00*/  MUFU.EX2 R237, R0 ;  /* 0x0000000000ed7308 */ /* 0x0003e40000000800 */
[--C-:B-1----:R-:W-:Y:S01]  /*10b10*/  FFMA.FTZ R0, R45, UR4, -R65.reuse ;  /* 0x000000042d007c23 */ /* 0x102fe20008010841 */
[----:B------:R-:W-:Y:S07]  /*10b20*/  F2FP.F16.F32.PACK_AB R45, R181, R173 ;  /* 0x000000adb52d723e */ /* 0x000fee00000000ff */
[----:B------:R1:W-:Y:S02]  /*10b30*/  MUFU.EX2 R242, R0 ;  /* 0x0000000000f27308 */ /* 0x0003e40000000800 */
[--C-:B-1----:R-:W-:Y:S02]  /*10b40*/  FFMA.FTZ R0, R24, UR4, -R66.reuse ;  /* 0x0000000418007c23 */ /* 0x102fe40008010842 */
[----:B------:R-:W1:Y:S06]  /*10b50*/  LDSM.16.MT88.4 R24, [R184+0x4000] ;  /* 0x00400000b818783b */ /* 0x000e6c0000004200 */
[----:B------:R2:W-:Y:S02]  /*10b60*/  MUFU.EX2 R178, R0 ;  /* 0x0000000000b27308 */ /* 0x0005e40000000800 */
[--C-:B--2---:R-:W-:Y:S08]  /*10b70*/  FFMA.FTZ R0, R23, UR4, -R66.reuse ;  /* 0x0000000417007c23 */ /* 0x104ff00008010842 */
[----:B------:R2:W-:Y:S02]  /*10b80*/  MUFU.EX2 R229, R0 ;  /* 0x0000000000e57308 */ /* 0x0005e40000000800 */
[--C-:B--2---:R-:W-:Y:S01]  /*10b90*/  FFMA.FTZ R0, R46, UR4, -R66.reuse ;  /* 0x000000042e007c23 */ /* 0x104fe20008010842 */
[----:B------:R-:W-:Y:S07]  /*10ba0*/  F2FP.F16.F32.PACK_AB R46, R226, R216 ;  /* 0x000000d8e22e723e */ /* 0x000fee00000000ff */
[----:B------:R2:W-:Y:S02]  /*10bb0*/  MUFU.EX2 R230, R0 ;  /* 0x0000000000e67308 */ /* 0x0005e40000000800 */
[----:B--2---:R-:W-:Y:S01]  /*10bc0*/  FFMA.FTZ R0, R47, UR4, -R66 ;  /* 0x000000042f007c23 */ /* 0x004fe20008010842 */
[----:B------:R-:W-:Y:S07]  /*10bd0*/  F2FP.F16.F32.PACK_AB R47, R221, R215 ;  /* 0x000000d7dd2f723e */ /* 0x000fee00000000ff */
[----:B------:R2:W-:Y:S02]  /*10be0*/  MUFU.EX2 R235, R0 ;  /* 0x0000000000eb7308 */ /* 0x0005e40000000800 */
[--C-:B--2---:R-:W-:Y:S02]  /*10bf0*/  FFMA.FTZ R0, R55, UR4, -R64.reuse ;  /* 0x0000000437007c23 */ /* 0x104fe40008010840 */
[----:B------:R-:W2:Y:S06]  /*10c00*/  LDSM.16.MT88.4 R52, [R185+0x4000] ;  /* 0x00400000b934783b */ /* 0x000eac0000004200 */
[----:B------:R3:W-:Y:S02]  /*10c10*/  MUFU.EX2 R247, R0 ;  /* 0x0000000000f77308 */ /* 0x0007e40000000800 */
[--C-:B---3--:R-:W-:Y:S08]  /*10c20*/  FFMA.FTZ R0, R18, UR4, -R64.reuse ;  /* 0x0000000412007c23 */ /* 0x108ff00008010840 */
[----:B------:R3:W-:Y:S02]  /*10c30*/  MUFU.EX2 R35, R0 ;  /* 0x0000000000237308 */ /* 0x0007e40000000800 */
[----:B---3--:R-:W-:Y:S08]  /*10c40*/  FFMA.FTZ R0, R67, UR4, -R64 ;  /* 0x0000000443007c23 */ /* 0x008ff00008010840 */
[----:B------:R3:W4:Y:S02]  /*10c50*/  MUFU.EX2 R13, R0 ;  /* 0x00000000000d7308 */ /* 0x0007240000000800 */
[--C-:B---3--:R-:W-:Y:S01]  /*10c60*/  FFMA.FTZ R0, R56, UR4, -R65.reuse ;  /* 0x0000000438007c23 */ /* 0x108fe20008010841 */
[----:B----4-:R-:W-:Y:S07]  /*10c70*/  MOV R81, R13 ;  /* 0x0000000d00517202 */ /* 0x010fee0000000f00 */
[----:B------:R3:W-:Y:S02]  /*10c80*/  MUFU.EX2 R228, R0 ;  /* 0x0000000000e47308 */ /* 0x0007e40000000800 */
[--C-:B---3--:R-:W-:Y:S08]  /*10c90*/  FFMA.FTZ R0, R57, UR4, -R65.reuse ;  /* 0x0000000439007c23 */ /* 0x108ff00008010841 */
[----:B------:R3:W-:Y:S02]  /*10ca0*/  MUFU.EX2 R236, R0 ;  /* 0x0000000000ec7308 */ /* 0x0007e40000000800 */
[--C-:B---3--:R-:W-:Y:S08]  /*10cb0*/  FFMA.FTZ R0, R60, UR4, -R65.reuse ;  /* 0x000000043c007c23 */ /* 0x108ff00008010841 */
[----:B------:R3:W4:Y:S02]  /*10cc0*/  MUFU.EX2 R10, R0 ;  /* 0x00000000000a7308 */ /* 0x0007240000000800 */
[--C-:B---3--:R-:W-:Y:S01]  /*10cd0*/  FFMA.FTZ R0, R61, UR4, -R65.reuse ;  /* 0x000000043d007c23 */ /* 0x108fe20008010841 */
[----:B------:R-:W-:Y:S07]  /*10ce0*/  MOV R61, R16 ;  /* 0x00000010003d7202 */ /* 0x000fee0000000f00 */
[----:B------:R3:W5:Y:S02]  /*10cf0*/  MUFU.EX2 R11, R0 ;  /* 0x00000000000b7308 */ /* 0x0007640000000800 */
[--C-:B---3--:R-:W-:Y:S08]  /*10d00*/  FFMA.FTZ R0, R58, UR4, -R66.reuse ;  /* 0x000000043a007c23 */ /* 0x108ff00008010842 */
[----:B------:R3:W-:Y:S02]  /*10d10*/  MUFU.EX2 R217, R0 ;  /* 0x0000000000d97308 */ /* 0x0007e40000000800 */
[--C-:B---3--:R-:W-:Y:S02]  /*10d20*/  FFMA.FTZ R0, R59, UR4, -R66.reuse ;  /* 0x000000043b007c23 */ /* 0x108fe40008010842 */
[----:B------:R-:W3:Y:S06]  /*10d30*/  LDSM.16.MT88.4 R56, [R184+0x4400] ;  /* 0x00440000b838783b */ /* 0x000eec0000004200 */
[----:B------:R1:W-:Y:S02]  /*10d40*/  MUFU.EX2 R234, R0 ;  /* 0x0000000000ea7308 */ /* 0x0003e40000000800 */
[--C-:B-1----:R-:W-:Y:S01]  /*10d50*/  FFMA.FTZ R0, R62, UR4, -R66.reuse ;  /* 0x000000043e007c23 */ /* 0x102fe20008010842 */
[----:B------:R-:W-:Y:S07]  /*10d60*/  MOV R62, R15 ;  /* 0x0000000f003e7202 */ /* 0x000fee0000000f00 */
[----:B------:R1:W-:Y:S02]  /*10d70*/  MUFU.EX2 R250, R0 ;  /* 0x0000000000fa7308 */ /* 0x0003e40000000800 */
[----:B-1----:R-:W-:Y:S08]  /*10d80*/  FFMA.FTZ R0, R63, UR4, -R66 ;  /* 0x000000043f007c23 */ /* 0x002ff00008010842 */
[----:B------:R1:W-:Y:S02]  /*10d90*/  MUFU.EX2 R34, R0 ;  /* 0x0000000000227308 */ /* 0x0003e40000000800 */
[--C-:B-1----:R-:W-:Y:S08]  /*10da0*/  FFMA.FTZ R0, R71, UR4, -R64.reuse ;  /* 0x0000000447007c23 */ /* 0x102ff00008010840 */
[----:B------:R-:W-:Y:S10]  /*10db0*/  MUFU.EX2 R71, R2 ;  /* 0x0000000200477308 */ /* 0x000ff40000000800 */
[----:B------:R1:W-:Y:S02]  /*10dc0*/  MUFU.EX2 R30, R0 ;  /* 0x00000000001e7308 */ /* 0x0003e40000000800 */
[--C-:B-1----:R-:W-:Y:S01]  /*10dd0*/  FFMA.FTZ R0, R82, UR4, -R64.reuse ;  /* 0x0000000452007c23 */ /* 0x102fe20008010840 */
[----:B----4-:R-:W-:Y:S07]  /*10de0*/  MOV R82, R10 ;  /* 0x0000000a00527202 */ /* 0x010fee0000000f00 */
[----:B------:R1:W-:Y:S02]  /*10df0*/  MUFU.EX2 R60, R0 ;  /* 0x00000000003c7308 */ /* 0x0003e40000000800 */
[----:B-1----:R-:W-:Y:S01]  /*10e00*/  FFMA.FTZ R0, R83, UR4, -R64 ;  /* 0x0000000453007c23 */ /* 0x002fe20008010840 */
[----:B-----5:R-:W-:Y:S07]  /*10e10*/  MOV R83, R11 ;  /* 0x0000000b00537202 */ /* 0x020fee0000000f00 */
[----:B------:R1:W-:Y:S02]  /*10e20*/  MUFU.EX2 R23, R0 ;  /* 0x0000000000177308 */ /* 0x0003e40000000800 */
[--C-:B-1----:R-:W-:Y:S08]  /*10e30*/  FFMA.FTZ R0, R72, UR4, -R65.reuse ;  /* 0x0000000448007c23 */ /* 0x102ff00008010841 */
[----:B------:R1:W-:Y:S02]  /*10e40*/  MUFU.EX2 R252, R0 ;  /* 0x0000000000fc7308 */ /* 0x0003e40000000800 */
[--C-:B-1----:R-:W-:Y:S01]  /*10e50*/  FFMA.FTZ R0, R73, UR4, -R65.reuse ;  /* 0x0000000449007c23 */ /* 0x102fe20008010841 */
[----:B------:R-:W-:Y:S07]  /*10e60*/  MOV R73, R12 ;  /* 0x0000000c00497202 */ /* 0x000fee0000000f00 */
[----:B------:R1:W-:Y:S02]  /*10e70*/  MUFU.EX2 R29, R0 ;  /* 0x00000000001d7308 */ /* 0x0003e40000000800 */
[--C-:B-1----:R-:W-:Y:S08]  /*10e80*/  FFMA.FTZ R0, R76, UR4, -R65.reuse ;  /* 0x000000044c007c23 */ /* 0x102ff00008010841 */
[----:B------:R1:W-:Y:S02]  /*10e90*/  MUFU.EX2 R63, R0 ;  /* 0x00000000003f7308 */ /* 0x0003e40000000800 */
[--C-:B-1----:R-:W-:Y:S08]  /*10ea0*/  FFMA.FTZ R0, R77, UR4, -R65.reuse ;  /* 0x000000044d007c23 */ /* 0x102ff00008010841 */
[----:B------:R-:W-:Y:S10]  /*10eb0*/  MUFU.EX2 R77, R5 ;  /* 0x00000005004d7308 */ /* 0x000ff40000000800 */
[----:B------:R1:W-:Y:S02]  /*10ec0*/  MUFU.EX2 R17, R0 ;  /* 0x0000000000117308 */ /* 0x0003e40000000800 */
[----:B-1----:R-:W-:Y:S01]  /*10ed0*/  FFMA.FTZ R0, R74, UR4, -R66 ;  /* 0x000000044a007c23 */ /* 0x002fe20008010842 */
[----:B------:R-:W-:Y:S07]  /*10ee0*/  FFMA.FTZ R74, R130, UR4, -R64 ;  /* 0x00000004824a7c23 */ /* 0x000fee0008010840 */
[----:B------:R1:W-:Y:S10]  /*10ef0*/  MUFU.EX2 R246, R0 ;  /* 0x0000000000f67308 */ /* 0x0003f40000000800 */
[----:B------:R-:W-:Y:S01]  /*10f00*/  MUFU.EX2 R74, R74 ;  /* 0x0000004a004a7308 */ /* 0x000fe20000000800 */
[--C-:B-1----:R-:W-:Y:S01]  /*10f10*/  FFMA.FTZ R0, R75, UR4, -R66.reuse ;  /* 0x000000044b007c23 */ /* 0x102fe20008010842 */
[--C-:B------:R-:W-:Y:S08]  /*10f20*/  FFMA.FTZ R75, R120, UR4, -R65.reuse ;  /* 0x00000004784b7c23 */ /* 0x100ff00008010841 */
[----:B------:R1:W-:Y:S02]  /*10f30*/  MUFU.EX2 R249, R0 ;  /* 0x0000000000f97308 */ /* 0x0003e40000000800 */
[--C-:B-1----:R-:W-:Y:S01]  /*10f40*/  FFMA.FTZ R0, R78, UR4, -R66.reuse ;  /* 0x000000044e007c23 */ /* 0x102fe20008010842 */
[----:B------:R-:W-:Y:S07]  /*10f50*/  FFMA.FTZ R78, R121, UR4, -R65 ;  /* 0x00000004794e7c23 */ /* 0x000fee0008010841 */
[----:B------:R1:W-:Y:S02]  /*10f60*/  MUFU.EX2 R72, R0 ;  /* 0x0000000000487308 */ /* 0x0003e40000000800 */
[----:B-1----:R-:W-:Y:S08]  /*10f70*/  FFMA.FTZ R0, R79, UR4, -R66 ;  /* 0x000000044f007c23 */ /* 0x002ff00008010842 */
[----:B------:R1:W-:Y:S02]  /*10f80*/  MUFU.EX2 R8, R0 ;  /* 0x0000000000087308 */ /* 0x0003e40000000800 */
[----:B-1----:R-:W-:Y:S05]  /*10f90*/  FSEL R0, R41, RZ, P3 ;  /* 0x000000ff29007208 */ /* 0x002fea0001800000 */
[----:B------:R-:W-:Y:S01]  /*10fa0*/  FADD.FTZ R2, -R0, R3 ;  /* 0x0000000300027221 */ /* 0x000fe20000010100 */
[----:B------:R-:W-:Y:S02]  /*10fb0*/  FSEL R0, R40, RZ, P2 ;  /* 0x000000ff28007208 */ /* 0x000fe40001000000 */
[----:B------:R-:W-:Y:S01]  /*10fc0*/  FSEL R3, R39, RZ, P1 ;  /* 0x000000ff27037208 */ /* 0x000fe20000800000 */
[----:B------:R-:W-:Y:S02]  /*10fd0*/  FMUL.FTZ R2, R2, UR4 ;  /* 0x0000000402027c20 */ /* 0x000fe40008410000 */
[----:B------:R-:W-:Y:S02]  /*10fe0*/  FADD.FTZ R0, -R0, R132 ;  /* 0x0000008400007221 */ /* 0x000fe40000010100 */
[----:B------:R1:W4:Y:S01]  /*10ff0*/  MUFU.EX2 R37, R2 ;  /* 0x0000000200257308 */ /* 0x0003220000000800 */
[----:B------:R-:W-:Y:S01]  /*11000*/  FADD.FTZ R3, -R3, R133 ;  /* 0x0000008503037221 */ /* 0x000fe20000010100 */
[----:B-1----:R-:W-:Y:S01]  /*11010*/  FMUL.FTZ R2, R0, UR4 ;  /* 0x0000000400027c20 */ /* 0x002fe20008410000 */
[C---:B----4-:R-:W-:Y:S01]  /*11020*/  FMUL.FTZ R21, R37.reuse, R153 ;  /* 0x0000009925157220 */ /* 0x050fe20000410000 */
[----:B------:R-:W-:Y:S01]  /*11030*/  FSEL R0, R38, RZ, P0 ;  /* 0x000000ff26007208 */ /* 0x000fe20000000000 */
[C---:B------:R-:W-:Y:S05]  /*11040*/  FMUL.FTZ R20, R37.reuse, R152 ;  /* 0x0000009825147220 */ /* 0x040fea0000410000 */
[----:B------:R1:W4:Y:S01]  /*11050*/  MUFU.EX2 R36, R2 ;  /* 0x0000000200247308 */ /* 0x0003220000000800 */
[C---:B------:R-:W-:Y:S01]  /*11060*/  FMUL.FTZ R4, R37.reuse, R140 ;  /* 0x0000008c25047220 */ /* 0x040fe20000410000 */
[C---:B------:R-:W-:Y:S01]  /*11070*/  FMUL.FTZ R5, R37.reuse, R141 ;  /* 0x0000008d25057220 */ /* 0x040fe20000410000 */
[----:B------:R-:W-:Y:S01]  /*11080*/  FADD.FTZ R0, -R0, R134 ;  /* 0x0000008600007221 */ /* 0x000fe20000010100 */
[----:B------:R-:W-:Y:S01]  /*11090*/  FMUL.FTZ R16, R37, R144 ;  /* 0x0000009025107220 */ /* 0x000fe20000410000 */
[----:B------:R-:W-:Y:S01]  /*110a0*/  MOV R140, R71 ;  /* 0x00000047008c7202 */ /* 0x000fe20000000f00 */
[----:B------:R-:W-:Y:S01]  /*110b0*/  FFMA.FTZ R71, R118, UR4, -R64 ;  /* 0x0000000476477c23 */ /* 0x000fe20008010840 */
[----:B------:R-:W-:Y:S01]  /*110c0*/  FMUL.FTZ R0, R0, UR4 ;  /* 0x0000000400007c20 */ /* 0x000fe20008410000 */
[----:B------:R-:W-:Y:S01]  /*110d0*/  MOV R141, R70 ;  /* 0x00000046008d7202 */ /* 0x000fe20000000f00 */
[--C-:B------:R-:W-:Y:S03]  /*110e0*/  FFMA.FTZ R70, R117, UR4, -R43.reuse ;  /* 0x0000000475467c23 */ /* 0x100fe6000801082b */
[----:B------:R-:W-:Y:S01]  /*110f0*/  MUFU.EX2 R71, R71 ;  /* 0x0000004700477308 */ /* 0x000fe20000000800 */
[----:B-1----:R-:W-:Y:S01]  /*11100*/  FMUL.FTZ R2, R3, UR4 ;  /* 0x0000000403027c20 */ /* 0x002fe20008410000 */
[--C-:B------:R-:W-:Y:S01]  /*11110*/  FFMA.FTZ R3, R96, UR4, -R43.reuse ;  /* 0x0000000460037c23 */ /* 0x100fe2000801082b */
[C---:B----4-:R-:W-:Y:S01]  /*11120*/  FMUL.FTZ R6, R36.reuse, R142 ;  /* 0x0000008e24067220 */ /* 0x050fe20000410000 */
[----:B------:R-:W-:Y:S06]  /*11130*/  MOV R142, R8 ;  /* 0x00000008008e7202 */ /* 0x000fec0000000f00 */
[----:B------:R-:W1:Y:S01]  /*11140*/  MUFU.EX2 R0, R0 ;  /* 0x0000000000007308 */ /* 0x000e620000000800 */
[C---:B------:R-:W-:Y:S01]  /*11150*/  FMUL.FTZ R7, R36.reuse, R143 ;  /* 0x0000008f24077220 */ /* 0x040fe20000410000 */
[C---:B------:R-:W-:Y:S01]  /*11160*/  FMUL.FTZ R18, R36.reuse, R146 ;  /* 0x0000009224127220 */ /* 0x040fe20000410000 */
[----:B------:R-:W-:Y:S01]  /*11170*/  MOV R146, R82 ;  /* 0x0000005200927202 */ /* 0x000fe20000000f00 */
[C---:B------:R-:W-:Y:S01]  /*11180*/  FMUL.FTZ R19, R36.reuse, R147 ;  /* 0x0000009324137220 */ /* 0x040fe20000410000 */
[----:B------:R-:W-:Y:S01]  /*11190*/  MOV R147, R35 ;  /* 0x0000002300937202 */ /* 0x000fe20000000f00 */
[C---:B------:R-:W-:Y:S01]  /*111a0*/  FMUL.FTZ R22, R36.reuse, R154 ;  /* 0x0000009a24167220 */ /* 0x040fe20000410000 */
[C---:B------:R-:W-:Y:S01]  /*111b0*/  FMUL.FTZ R35, R36.reuse, R163 ;  /* 0x000000a324237220 */ /* 0x040fe20000410000 */
[-C--:B------:R-:W-:Y:S02]  /*111c0*/  HMMA.16816.F32 R4, R44, R24.reuse, R4 ;  /* 0x000000182c04723c */ /* 0x080fe40000001804 */
[----:B------:R4:W-:Y:S03]  /*111d0*/  MUFU.EX2 R68, R3 ;  /* 0x0000000300447308 */ /* 0x0009e60000000800 */
[----:B------:R-:W-:Y:S01]  /*111e0*/  MOV R143, R17 ;  /* 0x00000011008f7202 */ /* 0x000fe20000000f00 */
[----:B------:R-:W-:Y:S01]  /*111f0*/  FMUL.FTZ R17, R37, R145 ;  /* 0x0000009125117220 */ /* 0x000fe20000410000 */
[----:B------:R-:W-:Y:S01]  /*11200*/  MOV R154, R23 ;  /* 0x00000017009a7202 */ /* 0x000fe20000000f00 */
[----:B------:R-:W-:Y:S04]  /*11210*/  FMUL.FTZ R23, R36, R155 ;  /* 0x0000009b24177220 */ /* 0x000fe80000410000 */
[----:B------:R-:W5:Y:S01]  /*11220*/  MUFU.EX2 R2, R2 ;  /* 0x0000000200027308 */ /* 0x000f620000000800 */
[C---:B-1----:R-:W-:Y:S01]  /*11230*/  FMUL.FTZ R14, R0.reuse, R150 ;  /* 0x00000096000e7220 */ /* 0x042fe20000410000 */
[C---:B------:R-:W-:Y:S01]  /*11240*/  FMUL.FTZ R10, R0.reuse, R138 ;  /* 0x0000008a000a7220 */ /* 0x040fe20000410000 */
[----:B------:R-:W3:Y:S01]  /*11250*/  LDL.LU R150, [R1+0x68] ;  /* 0x0000680001967983 */ /* 0x000ee20000300800 */
[C---:B------:R-:W-:Y:S01]  /*11260*/  FMUL.FTZ R11, R0.reuse, R139 ;  /* 0x0000008b000b7220 */ /* 0x040fe20000410000 */
[----:B------:R-:W-:Y:S01]  /*11270*/  FMUL.FTZ R15, R0, R151 ;  /* 0x00000097000f7220 */ /* 0x000fe20000410000 */
[----:B------:R-:W-:Y:S01]  /*11280*/  MOV R155, R73 ;  /* 0x00000049009b7202 */ /* 0x000fe20000000f00 */
[----:B------:R-:W3:Y:S01]  /*11290*/  LDL.LU R79, [R1+0x6c] ;  /* 0x00006c00014f7983 */ /* 0x000ee20000300800 */
[--C-:B----4-:R-:W-:Y:S01]  /*112a0*/  FFMA.FTZ R3, R97, UR4, -R43.reuse ;  /* 0x0000000461037c23 */ /* 0x110fe2000801082b */
[----:B------:R-:W-:Y:S02]  /*112b0*/  MOV R73, R83 ;  /* 0x0000005300497202 */ /* 0x000fe40000000f00 */
[----:B------:R-:W-:Y:S01]  /*112c0*/  MOV R83, R80 ;  /* 0x0000005000537202 */ /* 0x000fe20000000f00 */
[----:B------:R1:W4:Y:S01]  /*112d0*/  MUFU.EX2 R67, R3 ;  /* 0x0000000300437308 */ /* 0x0003220000000800 */
[----:B------:R-:W-:Y:S02]  /*112e0*/  MOV R80, R62 ;  /* 0x0000003e00507202 */ /* 0x000fe40000000f00 */
[----:B------:R-:W-:Y:S01]  /*112f0*/  MOV R145, R83 ;  /* 0x0000005300917202 */ /* 0x000fe20000000f00 */
[C---:B-----5:R-:W-:Y:S01]  /*11300*/  FMUL.FTZ R12, R2.reuse, R148 ;  /* 0x00000094020c7220 */ /* 0x060fe20000410000 */
[C---:B------:R-:W-:Y:S01]  /*11310*/  FMUL.FTZ R9, R2.reuse, R137 ;  /* 0x0000008902097220 */ /* 0x040fe20000410000 */
[C---:B------:R-:W-:Y:S01]  /*11320*/  FMUL.FTZ R8, R2.reuse, R136 ;  /* 0x0000008802087220 */ /* 0x040fe20000410000 */
[----:B------:R-:W-:Y:S01]  /*11330*/  FMUL.FTZ R13, R2, R149 ;  /* 0x00000095020d7220 */ /* 0x000fe20000410000 */
[----:B------:R-:W-:Y:S01]  /*11340*/  MOV R138, R69 ;  /* 0x00000045008a7202 */ /* 0x000fe20000000f00 */
[----:B------:R-:W-:Y:S01]  /*11350*/  FFMA.FTZ R69, R116, UR4, -R43 ;  /* 0x0000000474457c23 */ /* 0x000fe2000801082b */
[----:B------:R-:W-:Y:S01]  /*11360*/  MOV R139, R68 ;  /* 0x00000044008b7202 */ /* 0x000fe20000000f00 */
[----:B------:R-:W-:Y:S01]  /*11370*/  FFMA.FTZ R68, R111, UR4, -R66 ;  /* 0x000000046f447c23 */ /* 0x000fe20008010842 */
[----:B------:R-:W-:Y:S01]  /*11380*/  MOV R76, R80 ;  /* 0x00000050004c7202 */ /* 0x000fe20000000f00 */
[C---:B------:R-:W-:Y:S04]  /*11390*/  HMMA.16816.F32 R8, R48.reuse, R24, R8 ;  /* 0x000000183008723c */ /* 0x040fe80000001808 */
[--C-:B-1----:R-:W-:Y:S01]  /*113a0*/  FFMA.FTZ R3, R98, UR4, -R64.reuse ;  /* 0x0000000462037c23 */ /* 0x102fe20008010840 */
[----:B------:R-:W-:Y:S01]  /*113b0*/  MOV R151, R139 ;  /* 0x0000008b00977202 */ /* 0x000fe20000000f00 */
[-C--:B------:R-:W-:Y:S02]  /*113c0*/  HMMA.16816.F32 R12, R48, R26.reuse, R12 ;  /* 0x0000001a300c723c */ /* 0x080fe4000000180c */
[----:B------:R1:W-:Y:S03]  /*113d0*/  MUFU.EX2 R148, R3 ;  /* 0x0000000300947308 */ /* 0x0003e60000000800 */
[C---:B------:R-:W-:Y:S01]  /*113e0*/  FMUL.FTZ R24, R2.reuse, R156 ;  /* 0x0000009c02187220 */ /* 0x040fe20000410000 */
[C---:B------:R-:W-:Y:S05]  /*113f0*/  HMMA.16816.F32 R16, R44.reuse, R26, R16 ;  /* 0x0000001a2c10723c */ /* 0x040fea0000001810 */
[----:B------:R-:W-:Y:S01]  /*11400*/  FMUL.FTZ R25, R2, R157 ;  /* 0x0000009d02197220 */ /* 0x000fe20000410000 */
[-C--:B--2---:R-:W-:Y:S05]  /*11410*/  HMMA.16816.F32 R20, R44, R52.reuse, R20 ;  /* 0x000000342c14723c */ /* 0x084fea0000001814 */
[C---:B------:R-:W-:Y:S01]  /*11420*/  FMUL.FTZ R27, R0.reuse, R159 ;  /* 0x0000009f001b7220 */ /* 0x040fe20000410000 */
[----:B------:R-:W-:Y:S01]  /*11430*/  MOV R159, R28 ;  /* 0x0000001c009f7202 */ /* 0x000fe20000000f00 */
[--C-:B-1----:R-:W-:Y:S01]  /*11440*/  FFMA.FTZ R3, R99, UR4, -R64.reuse ;  /* 0x0000000463037c23 */ /* 0x102fe20008010840 */
[----:B------:R-:W-:Y:S03]  /*11450*/  FMUL.FTZ R26, R0, R158 ;  /* 0x0000009e001a7220 */ /* 0x000fe60000410000 */
[----:B------:R1:W2:Y:S01]  /*11460*/  MUFU.EX2 R153, R3 ;  /* 0x0000000300997308 */ /* 0x0002a20000000800 */
[C---:B------:R-:W-:Y:S01]  /*11470*/  FMUL.FTZ R28, R2.reuse, R164 ;  /* 0x000000a4021c7220 */ /* 0x040fe20000410000 */
[----:B------:R-:W-:Y:S01]  /*11480*/  MOV R164, R29 ;  /* 0x0000001d00a47202 */ /* 0x000fe20000000f00 */
[----:B------:R-:W-:Y:S01]  /*11490*/  FMUL.FTZ R29, R2, R165 ;  /* 0x000000a5021d7220 */ /* 0x000fe20000410000 */
[C---:B------:R-:W-:Y:S04]  /*114a0*/  HMMA.16816.F32 R24, R48.reuse, R52, R24 ;  /* 0x000000343018723c */ /* 0x040fe80000001818 */
[----:B------:R-:W-:Y:S01]  /*114b0*/  MOV R165, R30 ;  /* 0x0000001e00a57202 */ /* 0x000fe20000000f00 */
[C---:B------:R-:W-:Y:S01]  /*114c0*/  FMUL.FTZ R30, R0.reuse, R166 ;  /* 0x000000a6001e7220 */ /* 0x040fe20000410000 */
[----:B------:R-:W-:Y:S01]  /*114d0*/  MOV R166, R31 ;  /* 0x0000001f00a67202 */ /* 0x000fe20000000f00 */
[----:B------:R-:W-:Y:S01]  /*114e0*/  FMUL.FTZ R31, R0, R167 ;  /* 0x000000a7001f7220 */ /* 0x000fe20000410000 */
[----:B------:R-:W-:Y:S03]  /*114f0*/  MOV R156, R72 ;  /* 0x00000048009c7202 */ /* 0x000fe60000000f00 */
[----:B------:R-:W-:Y:S01]  /*11500*/  MOV R167, R32 ;  /* 0x0000002000a77202 */ /* 0x000fe20000000f00 */
[C---:B------:R-:W-:Y:S01]  /*11510*/  FMUL.FTZ R32, R37.reuse, R160 ;  /* 0x000000a025207220 */ /* 0x040fe20000410000 */
[--C-:B-1----:R-:W-:Y:S01]  /*11520*/  FFMA.FTZ R3, R88, UR4, -R65.reuse ;  /* 0x0000000458037c23 */ /* 0x102fe20008010841 */
[-C--:B------:R-:W-:Y:S03]  /*11530*/  HMMA.16816.F32 R28, R48, R54.reuse, R28 ;  /* 0x00000036301c723c */ /* 0x080fe6000000181c */
[----:B------:R1:W-:Y:S01]  /*11540*/  MUFU.EX2 R137, R3 ;  /* 0x0000000300897308 */ /* 0x0003e20000000800 */
[----:B------:R-:W-:Y:S02]  /*11550*/  MOV R72, R81 ;  /* 0x0000005100487202 */ /* 0x000fe40000000f00 */
[----:B------:R-:W-:Y:S02]  /*11560*/  MOV R157, R63 ;  /* 0x0000003f009d7202 */ /* 0x000fe40000000f00 */
[----:B------:R-:W-:Y:S03]  /*11570*/  MOV R81, R61 ;  /* 0x0000003d00517202 */ /* 0x000fe60000000f00 */
[----:B------:R-:W-:Y:S02]  /*11580*/  MOV R158, R60 ;  /* 0x0000003c009e7202 */ /* 0x000fe40000000f00 */
[----:B------:R-:W-:Y:S01]  /*11590*/  MOV R160, R33 ;  /* 0x0000002100a07202 */ /* 0x000fe20000000f00 */
[----:B------:R-:W-:Y:S01]  /*115a0*/  FMUL.FTZ R33, R37, R161 ;  /* 0x000000a125217220 */ /* 0x000fe20000410000 */
[----:B------:R-:W5:Y:S01]  /*115b0*/  LDSM.16.MT88.4 R60, [R185+0x4400] ;  /* 0x00440000b93c783b */ /* 0x000f620000004200 */
[----:B------:R-:W-:Y:S01]  /*115c0*/  MOV R161, R34 ;  /* 0x0000002200a17202 */ /* 0x000fe20000000f00 */
[----:B------:R-:W-:Y:S01]  /*115d0*/  FMUL.FTZ R34, R36, R162 ;  /* 0x000000a224227220 */ /* 0x000fe20000410000 */
[----:B------:R-:W-:Y:S01]  /*115e0*/  MOV R144, R72 ;  /* 0x0000004800907202 */ /* 0x000fe20000000f00 */
[----:B------:R-:W-:Y:S01]  /*115f0*/  FFMA.FTZ R72, R119, UR4, -R64 ;  /* 0x0000000477487c23 */ /* 0x000fe20008010840 */
[--C-:B-1----:R-:W-:Y:S01]  /*11600*/  FFMA.FTZ R3, R89, UR4, -R65.reuse ;  /* 0x0000000459037c23 */ /* 0x102fe20008010841 */
[----:B------:R-:W-:Y:S02]  /*11610*/  F2FP.F16.F32.PACK_AB R48, R211, R207 ;  /* 0x000000cfd330723e */ /* 0x000fe400000000ff */
[----:B------:R-:W2:Y:S01]  /*11620*/  LDL.LU R89, [R1+0x70] ;  /* 0x0000700001597983 */ /* 0x000ea20000300800 */
[----:B------:R-:W-:Y:S01]  /*11630*/  HMMA.16816.F32 R32, R44, R54, R32 ;  /* 0x000000362c20723c */ /* 0x000fe20000001820 */
[----:B------:R1:W2:Y:S02]  /*11640*/  MUFU.EX2 R136, R3 ;  /* 0x0000000300887308 */ /* 0x0002a40000000800 */
[----:B------:R-:W2:Y:S01]  /*11650*/  LDL.LU R88, [R1+0x74] ;  /* 0x0000740001587983 */ /* 0x000ea20000300800 */
[----:B------:R-:W-:Y:S02]  /*11660*/  F2FP.F16.F32.PACK_AB R49, R206, R183 ;  /* 0x000000b7ce31723e */ /* 0x000fe400000000ff */
[----:B------:R-:W-:Y:S01]  /*11670*/  F2FP.F16.F32.PACK_AB R50, R219, R213 ;  /* 0x000000d5db32723e */ /* 0x000fe200000000ff */
[----:B------:R-:W4:Y:S01]  /*11680*/  LDSM.16.MT88.4 R52, [R184+0x4800] ;  /* 0x00480000b834783b */ /* 0x000f220000004200 */
[----:B------:R-:W-:Y:S03]  /*11690*/  F2FP.F16.F32.PACK_AB R51, R227, R209 ;  /* 0x000000d1e333723e */ /* 0x000fe600000000ff */
[----:B------:R-:W-:Y:S01]  /*116a0*/  MUFU.EX2 R72, R72 ;  /* 0x0000004800487308 */ /* 0x000fe20000000800 */
[----:B------:R-:W-:Y:S02]  /*116b0*/  F2FP.F16.F32.PACK_AB R44, R179, R176 ;  /* 0x000000b0b32c723e */ /* 0x000fe400000000ff */
[----:B------:R-:W-:Y:S01]  /*116c0*/  F2FP.F16.F32.PACK_AB R46, R214, R205 ;  /* 0x000000cdd62e723e */ /* 0x000fe200000000ff */
[-C--:B---3--:R-:W-:Y:S05]  /*116d0*/  HMMA.16816.F32 R4, R48, R56.reuse, R4 ;  /* 0x000000383004723c */ /* 0x088fea0000001804 */
[--C-:B-1----:R-:W-:Y:S01]  /*116e0*/  FFMA.FTZ R3, R92, UR4, -R65.reuse ;  /* 0x000000045c037c23 */ /* 0x102fe20008010841 */
[----:B------:R-:W-:Y:S02]  /*116f0*/  F2FP.F16.F32.PACK_AB R45, R171, R170 ;  /* 0x000000aaab2d723e */ /* 0x000fe400000000ff */
[----:B------:R-:W-:Y:S01]  /*11700*/  F2FP.F16.F32.PACK_AB R47, R212, R177 ;  /* 0x000000b1d42f723e */ /* 0x000fe200000000ff */
[----:B------:R1:W-:Y:S02]  /*11710*/  MUFU.EX2 R134, R3 ;  /* 0x0000000300867308 */ /* 0x0003e40000000800 */
[----:B------:R-:W-:Y:S01]  /*11720*/  MOV R163, R81 ;  /* 0x0000005100a37202 */ /* 0x000fe20000000f00 */
[----:B------:R-:W-:Y:S01]  /*11730*/  FFMA.FTZ R81, R124, UR4, -R65 ;  /* 0x000000047c517c23 */ /* 0x000fe20008010841 */
[----:B------:R-:W-:Y:S01]  /*11740*/  MOV R162, R73 ;  /* 0x0000004900a27202 */ /* 0x000fe20000000f00 */
[----:B------:R-:W-:Y:S01]  /*11750*/  FFMA.FTZ R73, R128, UR4, -R43 ;  /* 0x0000000480497c23 */ /* 0x000fe2000801082b */
[C---:B------:R-:W-:Y:S04]  /*11760*/  HMMA.16816.F32 R8, R44.reuse, R56, R8 ;  /* 0x000000382c08723c */ /* 0x040fe80000001808 */
[----:B------:R-:W-:Y:S01]  /*11770*/  MOV R139, R141 ;  /* 0x0000008d008b7202 */ /* 0x000fe20000000f00 */
[----:B------:R-:W-:Y:S01]  /*11780*/  MUFU.EX2 R73, R73 ;  /* 0x0000004900497308 */ /* 0x000fe20000000800 */
[-C--:B------:R-:W-:Y:S05]  /*11790*/  HMMA.16816.F32 R12, R44, R58.reuse, R12 ;  /* 0x0000003a2c0c723c */ /* 0x080fea000000180c */
[----:B-1----:R-:W-:Y:S01]  /*117a0*/  FFMA.FTZ R3, R93, UR4, -R65 ;  /* 0x000000045d037c23 */ /* 0x002fe20008010841 */
[C---:B------:R-:W-:Y:S01]  /*117b0*/  HMMA.16816.F32 R16, R48.reuse, R58, R16 ;  /* 0x0000003a3010723c */ /* 0x040fe20000001810 */
[----:B------:R-:W1:Y:S02]  /*117c0*/  LDSM.16.MT88.4 R56, [R185+0x4800] ;  /* 0x00480000b938783b */ /* 0x000e640000004200 */
[----:B------:R3:W2:Y:S02]  /*117d0*/  MUFU.EX2 R152, R3 ;  /* 0x0000000300987308 */ /* 0x0006a40000000800 */
[----:B------:R-:W-:Y:S01]  /*117e0*/  MOV R141, R77 ;  /* 0x0000004d008d7202 */ /* 0x000fe20000000f00 */
[-C--:B-----5:R-:W-:Y:S05]  /*117f0*/  HMMA.16816.F32 R20, R48, R60.reuse, R20 ;  /* 0x0000003c3014723c */ /* 0x0a0fea0000001814 */
[----:B----4-:R-:W-:Y:S01]  /*11800*/  MOV R149, R67 ;  /* 0x0000004300957202 */ /* 0x010fe20000000f00 */
[C---:B------:R-:W-:Y:S05]  /*11810*/  HMMA.16816.F32 R24, R44.reuse, R60, R24 ;  /* 0x0000003c2c18723c */ /* 0x040fea0000001818 */
[--C-:B------:R-:W-:Y:S01]  /*11820*/  FFMA.FTZ R67, R110, UR4, -R66.reuse ;  /* 0x000000046e437c23 */ /* 0x100fe20008010842 */
[-C--:B------:R-:W-:Y:S03]  /*11830*/  HMMA.16816.F32 R28, R44, R62.reuse, R28 ;  /* 0x0000003e2c1c723c */ /* 0x080fe6000000181c */
[----:B------:R-:W-:Y:S02]  /*11840*/  MUFU.EX2 R77, R67 ;  /* 0x00000043004d7308 */ /* 0x000fe40000000800 */
[--C-:B---3--:R-:W-:Y:S01]  /*11850*/  FFMA.FTZ R3, R90, UR4, -R66.reuse ;  /* 0x000000045a037c23 */ /* 0x108fe20008010842 */
[----:B------:R-:W-:Y:S01]  /*11860*/  HMMA.16816.F32 R32, R48, R62, R32 ;  /* 0x0000003e3020723c */ /* 0x000fe20000001820 */
[----:B------:R-:W3:Y:S06]  /*11870*/  LDSM.16.MT88.4 R60, [R184+0x4c00] ;  /* 0x004c0000b83c783b */ /* 0x000eec0000004200 */
[----:B------:R4:W-:Y:S01]  /*11880*/  MUFU.EX2 R133, R3 ;  /* 0x0000000300857308 */ /* 0x0009e20000000800 */
[----:B------:R-:W-:Y:S03]  /*11890*/  F2FP.F16.F32.PACK_AB R44, R240, R233 ;  /* 0x000000e9f02c723e */ /* 0x000fe600000000ff */
[----:B------:R-:W-:Y:S02]  /*118a0*/  F2FP.F16.F32.PACK_AB R45, R241, R232 ;  /* 0x000000e8f12d723e */ /* 0x000fe400000000ff */
[----:B------:R-:W-:Y:S02]  /*118b0*/  F2FP.F16.F32.PACK_AB R46, R251, R245 ;  /* 0x000000f5fb2e723e */ /* 0x000fe400000000ff */
[----:B------:R-:W-:Y:S02]  /*118c0*/  F2FP.F16.F32.PACK_AB R47, R248, R243 ;  /* 0x000000f3f82f723e */ /* 0x000fe400000000ff */
[----:B------:R-:W-:Y:S01]  /*118d0*/  MUFU.EX2 R67, R78 ;  /* 0x0000004e00437308 */ /* 0x000fe20000000800 */
[----:B------:R-:W-:Y:S02]  /*118e0*/  F2FP.F16.F32.PACK_AB R48, R231, R218 ;  /* 0x000000dae730723e */ /* 0x000fe400000000ff */
[----:B------:R-:W-:Y:S02]  /*118f0*/  F2FP.F16.F32.PACK_AB R50, R242, R237 ;  /* 0x000000edf232723e */ /* 0x000fe400000000ff */
[----:B------:R-:W-:Y:S01]  /*11900*/  F2FP.F16.F32.PACK_AB R49, R229, R178 ;  /* 0x000000b2e531723e */ /* 0x000fe200000000ff */
[-C--:B------:R-:W-:Y:S05]  /*11910*/  HMMA.16816.F32 R4, R44, R52.reuse, R4 ;  /* 0x000000342c04723c */ /* 0x080fea0000001804 */
[--C-:B----4-:R-:W-:Y:S01]  /*11920*/  FFMA.FTZ R3, R91, UR4, -R66.reuse ;  /* 0x000000045b037c23 */ /* 0x110fe20008010842 */
[----:B------:R-:W-:Y:S03]  /*11930*/  F2FP.F16.F32.PACK_AB R51, R235, R230 ;  /* 0x000000e6eb33723e */ /* 0x000fe600000000ff */
[----:B------:R4:W5:Y:S04]  /*11940*/  MUFU.EX2 R99, R3 ;  /* 0x0000000300637308 */ /* 0x0009680000000800 */
[C---:B------:R-:W-:Y:S06]  /*11950*/  HMMA.16816.F32 R8, R48.reuse, R52, R8 ;  /* 0x000000343008723c */ /* 0x040fec0000001808 */
[-C--:B------:R-:W-:Y:S06]  /*11960*/  HMMA.16816.F32 R12, R48, R54.reuse, R12 ;  /* 0x00000036300c723c */ /* 0x080fec000000180c */
[C---:B------:R-:W-:Y:S01]  /*11970*/  HMMA.16816.F32 R16, R44.reuse, R54, R16 ;  /* 0x000000362c10723c */ /* 0x040fe20000001810 */
[----:B------:R-:W5:Y:S04]  /*11980*/  LDSM.16.MT88.4 R52, [R185+0x4c00] ;  /* 0x004c0000b934783b */ /* 0x000f680000004200 */
[--C-:B----4-:R-:W-:Y:S01]  /*11990*/  FFMA.FTZ R3, R94, UR4, -R66.reuse ;  /* 0x000000045e037c23 */ /* 0x110fe20008010842 */
[-C--:B-1----:R-:W-:Y:S03]  /*119a0*/  HMMA.16816.F32 R20, R44, R56.reuse, R20 ;  /* 0x000000382c14723c */ /* 0x082fe60000001814 */
[----:B------:R1:W-:Y:S03]  /*119b0*/  MUFU.EX2 R98, R3 ;  /* 0x0000000300627308 */ /* 0x0003e60000000800 */
[C---:B------:R-:W-:Y:S06]  /*119c0*/  HMMA.16816.F32 R24, R48.reuse, R56, R24 ;  /* 0x000000383018723c */ /* 0x040fec0000001818 */
[-C--:B------:R-:W-:Y:S06]  /*119d0*/  HMMA.16816.F32 R28, R48, R58.reuse, R28 ;  /* 0x0000003a301c723c */ /* 0x080fec000000181c */
[----:B------:R-:W-:Y:S01]  /*119e0*/  HMMA.16816.F32 R32, R44, R58, R32 ;  /* 0x0000003a2c20723c */ /* 0x000fe20000001820 */
[----:B------:R-:W4:Y:S04]  /*119f0*/  LDSM.16.MT88.4 R56, [R184+0x5000] ;  /* 0x00500000b838783b */ /* 0x000f280000004200 */
[--C-:B-1----:R-:W-:Y:S01]  /*11a00*/  FFMA.FTZ R3, R95, UR4, -R66.reuse ;  /* 0x000000045f037c23 */ /* 0x102fe20008010842 */
[----:B------:R-:W-:Y:S02]  /*11a10*/  F2FP.F16.F32.PACK_AB R50, R162, R146 ;  /* 0x00000092a232723e */ /* 0x000fe400000000ff */
[----:B------:R-:W-:Y:S01]  /*11a20*/  F2FP.F16.F32.PACK_AB R46, R145, R163 ;  /* 0x000000a3912e723e */ /* 0x000fe200000000ff */
[----:B------:R1:W2:Y:S02]  /*11a30*/  MUFU.EX2 R132, R3 ;  /* 0x0000000300847308 */ /* 0x0002a40000000800 */
[----:B------:R-:W-:Y:S02]  /*11a40*/  F2FP.F16.F32.PACK_AB R47, R144, R147 ;  /* 0x00000093902f723e */ /* 0x000fe400000000ff */
[----:B------:R-:W-:Y:S02]  /*11a50*/  F2FP.F16.F32.PACK_AB R44, R244, R239 ;  /* 0x000000eff42c723e */ /* 0x000fe400000000ff */
[----:B------:R-:W-:Y:S02]  /*11a60*/  F2FP.F16.F32.PACK_AB R45, R247, R238 ;  /* 0x000000eef72d723e */ /* 0x000fe400000000ff */
[----:B------:R-:W-:Y:S02]  /*11a70*/  F2FP.F16.F32.PACK_AB R48, R236, R228 ;  /* 0x000000e4ec30723e */ /* 0x000fe400000000ff */
[----:B------:R-:W-:Y:S02]  /*11a80*/  F2FP.F16.F32.PACK_AB R49, R234, R217 ;  /* 0x000000d9ea31723e */ /* 0x000fe400000000ff */
[----:B------:R-:W-:Y:S01]  /*11a90*/  F2FP.F16.F32.PACK_AB R51, R161, R250 ;  /* 0x000000faa133723e */ /* 0x000fe200000000ff */
[-C--:B---3--:R-:W-:Y:S03]  /*11aa0*/  HMMA.16816.F32 R4, R44, R60.reuse, R4 ;  /* 0x0000003c2c04723c */ /* 0x088fe60000001804 */
[--C-:B-1----:R-:W-:Y:S03]  /*11ab0*/  FFMA.FTZ R3, R100, UR4, -R43.reuse ;  /* 0x0000000464037c23 */ /* 0x102fe6000801082b */
[C---:B------:R-:W-:Y:S01]  /*11ac0*/  HMMA.16816.F32 R8, R48.reuse, R60, R8 ;  /* 0x0000003c3008723c */ /* 0x040fe20000001808 */
[----:B------:R1:W-:Y:S05]  /*11ad0*/  MUFU.EX2 R97, R3 ;  /* 0x0000000300617308 */ /* 0x0003ea0000000800 */
[-C--:B------:R-:W-:Y:S05]  /*11ae0*/  HMMA.16816.F32 R12, R48, R62.reuse, R12 ;  /* 0x0000003e300c723c */ /* 0x080fea000000180c */
[----:B------:R-:W-:Y:S01]  /*11af0*/  FFMA.FTZ R60, R107, UR4, -R66 ;  /* 0x000000046b3c7c23 */ /* 0x000fe20008010842 */
[C---:B------:R-:W-:Y:S06]  /*11b00*/  HMMA.16816.F32 R16, R44.reuse, R62, R16 ;  /* 0x0000003e2c10723c */ /* 0x040fec0000001810 */
[-C--:B-----5:R-:W-:Y:S05]  /*11b10*/  HMMA.16816.F32 R20, R44, R52.reuse, R20 ;  /* 0x000000342c14723c */ /* 0x0a0fea0000001814 */
[----:B-1----:R-:W-:Y:S01]  /*11b20*/  FFMA.FTZ R3, R101, UR4, -R43 ;  /* 0x0000000465037c23 */ /* 0x002fe2000801082b */
[C---:B------:R-:W-:Y:S03]  /*11b30*/  HMMA.16816.F32 R24, R48.reuse, R52, R24 ;  /* 0x000000343018723c */ /* 0x040fe60000001818 */
[----:B------:R1:W3:Y:S03]  /*11b40*/  MUFU.EX2 R96, R3 ;  /* 0x0000000300607308 */ /* 0x0002e60000000800 */
[-C--:B------:R-:W-:Y:S06]  /*11b50*/  HMMA.16816.F32 R28, R48, R54.reuse, R28 ;  /* 0x00000036301c723c */ /* 0x080fec000000181c */
[----:B------:R-:W-:Y:S01]  /*11b60*/  HMMA.16816.F32 R32, R44, R54, R32 ;  /* 0x000000362c20723c */ /* 0x000fe20000001820 */
[----:B------:R-:W-:Y:S04]  /*11b70*/  LDSM.16.MT88.4 R52, [R184+0x5400] ;  /* 0x00540000b834783b */ /* 0x000fe80000004200 */
[----:B------:R-:W-:Y:S02]  /*11b80*/  F2FP.F16.F32.PACK_AB R48, R166, R160 ;  /* 0x000000a0a630723e */ /* 0x000fe400000000ff */
[----:B------:R-:W-:Y:S01]  /*11b90*/  F2FP.F16.F32.PACK_AB R49, R165, R167 ;  /* 0x000000a7a531723e */ /* 0x000fe200000000ff */
[----:B-1----:R-:W-:Y:S03]  /*11ba0*/  FFMA.FTZ R3, R102, UR4, -R64 ;  /* 0x0000000466037c23 */ /* 0x002fe60008010840 */
[----:B------:R-:W-:Y:S01]  /*11bb0*/  F2FP.F16.F32.PACK_AB R50, R155, R159 ;  /* 0x0000009f9b32723e */ /* 0x000fe200000000ff */
[----:B------:R1:W-:Y:S01]  /*11bc0*/  MUFU.EX2 R93, R3 ;  /* 0x00000003005d7308 */ /* 0x0003e20000000800 */
[----:B------:R-:W-:Y:S01]  /*11bd0*/  FFMA.FTZ R36, R36, R79, R173 ;  /* 0x0000004f24247223 */ /* 0x000fe200000100ad */
[----:B------:R-:W-:Y:S01]  /*11be0*/  F2FP.F16.F32.PACK_AB R51, R154, R158 ;  /* 0x0000009e9a33723e */ /* 0x000fe200000000ff */
[----:B------:R-:W-:Y:S01]  /*11bf0*/  FFMA.FTZ R37, R37, R150, R174 ;  /* 0x0000009625257223 */ /* 0x000fe200000100ae */
[----:B------:R-:W-:Y:S02]  /*11c00*/  F2FP.F16.F32.PACK_AB R44, R164, R252 ;  /* 0x000000fca42c723e */ /* 0x000fe400000000ff */
[----:B------:R-:W-:Y:S01]  /*11c10*/  F2FP.F16.F32.PACK_AB R46, R143, R157 ;  /* 0x0000009d8f2e723e */ /* 0x000fe200000000ff */
[----:B------:R-:W-:Y:S03]  /*11c20*/  FADD.FTZ R37, R180, R37 ;  /* 0x00000025b4257221 */ /* 0x000fe60000010000 */
[----:B------:R5:W-:Y:S01]  /*11c30*/  MUFU.EX2 R79, R60 ;  /* 0x0000003c004f7308 */ /* 0x000be20000000800 */
[-C--:B----4-:R-:W-:Y:S05]  /*11c40*/  HMMA.16816.F32 R4, R48, R56.reuse, R4 ;  /* 0x000000383004723c */ /* 0x090fea0000001804 */
[----:B------:R-:W-:Y:S02]  /*11c50*/  F2FP.F16.F32.PACK_AB R45, R249, R246 ;  /* 0x000000f6f92d723e */ /* 0x000fe400000000ff */
[----:B------:R-:W-:Y:S01]  /*11c60*/  F2FP.F16.F32.PACK_AB R47, R142, R156 ;  /* 0x0000009c8e2f723e */ /* 0x000fe200000000ff */
[--C-:B-1----:R-:W-:Y:S03]  /*11c70*/  FFMA.FTZ R3, R103, UR4, -R64.reuse ;  /* 0x0000000467037c23 */ /* 0x102fe60008010840 */
[----:B------:R-:W-:Y:S01]  /*11c80*/  MOV R150, R149 ;  /* 0x0000009500967202 */ /* 0x000fe20000000f00 */
[----:B------:R1:W4:Y:S01]  /*11c90*/  MUFU.EX2 R92, R3 ;  /* 0x00000003005c7308 */ /* 0x0003220000000800 */
[----:B------:R-:W-:Y:S01]  /*11ca0*/  MOV R149, R76 ;  /* 0x0000004c00957202 */ /* 0x000fe20000000f00 */
[C---:B------:R-:W-:Y:S01]  /*11cb0*/  HMMA.16816.F32 R8, R44.reuse, R56, R8 ;  /* 0x000000382c08723c */ /* 0x040fe20000001808 */
[----:B-----5:R-:W5:Y:S03]  /*11cc0*/  LDSM.16.MT88.4 R60, [R185+0x5000] ;  /* 0x00500000b93c783b */ /* 0x020f660000004200 */
[----:B------:R-:W-:Y:S02]  /*11cd0*/  MOV R100, R149 ;  /* 0x0000009500647202 */ /* 0x000fe40000000f00 */
[-C--:B------:R-:W-:Y:S02]  /*11ce0*/  HMMA.16816.F32 R12, R44, R58.reuse, R12 ;  /* 0x0000003a2c0c723c */ /* 0x080fe4000000180c */
[----:B------:R-:W-:Y:S01]  /*11cf0*/  MUFU.EX2 R76, R68 ;  /* 0x00000044004c7308 */ /* 0x000fe20000000800 */
[----:B------:R-:W-:Y:S03]  /*11d00*/  ISETP.GT.AND P0, PT, R204, R100, PT ;  /* 0x00000064cc00720c */ /* 0x000fe60003f04270 */
[C---:B------:R-:W-:Y:S01]  /*11d10*/  HMMA.16816.F32 R16, R48.reuse, R58, R16 ;  /* 0x0000003a3010723c */ /* 0x040fe20000001810 */
[----:B------:R-:W3:Y:S05]  /*11d20*/  LDSM.16.MT88.4 R56, [R185+0x5400] ;  /* 0x00540000b938783b */ /* 0x000eea0000004200 */
[----:B------:R-:W-:Y:S01]  /*11d30*/  MUFU.EX2 R68, R75 ;  /* 0x0000004b00447308 */ /* 0x000fe20000000800 */
[--C-:B-1----:R-:W-:Y:S09]  /*11d40*/  FFMA.FTZ R3, R112, UR4, -R43.reuse ;  /* 0x0000000470037c23 */ /* 0x102ff2000801082b */
[----:B------:R1:W-:Y:S02]  /*11d50*/  MUFU.EX2 R95, R3 ;  /* 0x00000003005f7308 */ /* 0x0003e40000000800 */
[--C-:B-1----:R-:W-:Y:S01]  /*11d60*/  FFMA.FTZ R3, R113, UR4, -R43.reuse ;  /* 0x0000000471037c23 */ /* 0x102fe2000801082b */
[----:B------:R-:W-:Y:S01]  /*11d70*/  FFMA.FTZ R43, R129, UR4, -R43 ;  /* 0x00000004812b7c23 */ /* 0x000fe2000801082b */
[-C--:B-----5:R-:W-:Y:S06]  /*11d80*/  HMMA.16816.F32 R20, R48, R60.reuse, R20 ;  /* 0x0000003c3014723c */ /* 0x0a0fec0000001814 */
[----:B------:R1:W5:Y:S01]  /*11d90*/  MUFU.EX2 R94, R3 ;  /* 0x00000003005e7308 */ /* 0x0003620000000800 */
[C---:B------:R-:W-:Y:S06]  /*11da0*/  HMMA.16816.F32 R24, R44.reuse, R60, R24 ;  /* 0x0000003c2c18723c */ /* 0x040fec0000001818 */
[-C--:B------:R-:W-:Y:S06]  /*11db0*/  HMMA.16816.F32 R28, R44, R62.reuse, R28 ;  /* 0x0000003e2c1c723c */ /* 0x080fec000000181c */
[----:B------:R-:W-:Y:S01]  /*11dc0*/  HMMA.16816.F32 R32, R48, R62, R32 ;  /* 0x0000003e3020723c */ /* 0x000fe20000001820 */
[----:B------:R-:W5:Y:S04]  /*11dd0*/  LDSM.16.MT88.4 R60, [R184+0x5800] ;  /* 0x00580000b83c783b */ /* 0x000f680000004200 */
[----:B-1----:R-:W-:Y:S01]  /*11de0*/  FFMA.FTZ R3, R114, UR4, -R64 ;  /* 0x0000000472037c23 */ /* 0x002fe20008010840 */
[----:B------:R-:W-:Y:S01]  /*11df0*/  F2FP.F16.F32.PACK_AB R44, R139, R141 ;  /* 0x0000008d8b2c723e */ /* 0x000fe200000000ff */
[----:B--2---:R-:W-:Y:S01]  /*11e00*/  FFMA.FTZ R2, R2, R89, R168 ;  /* 0x0000005902027223 */ /* 0x004fe200000100a8 */
[----:B------:R-:W-:Y:S01]  /*11e10*/  F2FP.F16.F32.PACK_AB R45, R138, R140 ;  /* 0x0000008c8a2d723e */ /* 0x000fe200000000ff */
[----:B------:R1:W-:Y:S02]  /*11e20*/  MUFU.EX2 R91, R3 ;  /* 0x00000003005b7308 */ /* 0x0003e40000000800 */
[----:B------:R-:W-:Y:S01]  /*11e30*/  F2FP.F16.F32.PACK_AB R46, R150, R151 ;  /* 0x00000097962e723e */ /* 0x000fe200000000ff */
[----:B------:R-:W-:Y:S01]  /*11e40*/  FFMA.FTZ R0, R0, R88, R127 ;  /* 0x0000005800007223 */ /* 0x000fe2000001007f */
[----:B------:R-:W-:Y:S01]  /*11e50*/  F2FP.F16.F32.PACK_AB R47, R153, R148 ;  /* 0x00000094992f723e */ /* 0x000fe200000000ff */
[----:B------:R-:W-:Y:S01]  /*11e60*/  FADD.FTZ R2, R172, R2 ;  /* 0x00000002ac027221 */ /* 0x000fe20000010000 */
[----:B------:R-:W-:Y:S02]  /*11e70*/  F2FP.F16.F32.PACK_AB R48, R136, R137 ;  /* 0x000000898830723e */ /* 0x000fe400000000ff */
[----:B------:R-:W-:Y:S02]  /*11e80*/  F2FP.F16.F32.PACK_AB R50, R152, R134 ;  /* 0x000000869832723e */ /* 0x000fe400000000ff */
[----:B------:R-:W-:Y:S01]  /*11e90*/  MUFU.EX2 R89, R69 ;  /* 0x0000004500597308 */ /* 0x000fe20000000800 */
[----:B------:R-:W-:Y:S01]  /*11ea0*/  F2FP.F16.F32.PACK_AB R49, R99, R133 ;  /* 0x000000856331723e */ /* 0x000fe200000000ff */
[-C--:B------:R-:W-:Y:S05]  /*11eb0*/  HMMA.16816.F32 R4, R44, R52.reuse, R4 ;  /* 0x000000342c04723c */ /* 0x080fea0000001804 */
[----:B------:R-:W-:Y:S01]  /*11ec0*/  F2FP.F16.F32.PACK_AB R51, R132, R98 ;  /* 0x000000628433723e */ /* 0x000fe200000000ff */
[----:B-1----:R-:W-:Y:S01]  /*11ed0*/  FFMA.FTZ R3, R115, UR4, -R64 ;  /* 0x0000000473037c23 */ /* 0x002fe20008010840 */
[----:B------:R-:W-:Y:S01]  /*11ee0*/  FADD.FTZ R2, R182, R2 ;  /* 0x00000002b6027221 */ /* 0x000fe20000010000 */
[----:B------:R-:W-:Y:S01]  /*11ef0*/  FFMA.FTZ R64, R131, UR4, -R64 ;  /* 0x0000000483407c23 */ /* 0x000fe20008010840 */
[----:B------:R-:W-:Y:S02]  /*11f00*/  MUFU.EX2 R88, R70 ;  /* 0x0000004600587308 */ /* 0x000fe40000000800 */
[----:B------:R-:W-:Y:S01]  /*11f10*/  FADD.FTZ R2, R210, R2 ;  /* 0x00000002d2027221 */ /* 0x000fe20000010000 */
[C---:B------:R-:W-:Y:S07]  /*11f20*/  HMMA.16816.F32 R8, R48.reuse, R52, R8 ;  /* 0x000000343008723c */ /* 0x040fee0000001808 */
[----:B------:R1:W2:Y:S01]  /*11f30*/  MUFU.EX2 R90, R3 ;  /* 0x00000003005a7308 */ /* 0x0002a20000000800 */
[-C--:B------:R-:W-:Y:S06]  /*11f40*/  HMMA.16816.F32 R12, R48, R54.reuse, R12 ;  /* 0x00000036300c723c */ /* 0x080fec000000180c */
[C---:B------:R-:W-:Y:S01]  /*11f50*/  HMMA.16816.F32 R16, R44.reuse, R54, R16 ;  /* 0x000000362c10723c */ /* 0x040fe20000001810 */
[----:B------:R-:W2:Y:S02]  /*11f60*/  LDSM.16.MT88.4 R52, [R185+0x5800] ;  /* 0x00580000b934783b */ /* 0x000ea40000004200 */
[----:B------:R-:W-:Y:S03]  /*11f70*/  MUFU.EX2 R70, R43 ;  /* 0x0000002b00467308 */ /* 0x000fe60000000800 */
[-C--:B---3--:R-:W-:Y:S07]  /*11f80*/  HMMA.16816.F32 R20, R44, R56.reuse, R20 ;  /* 0x000000382c14723c */ /* 0x088fee0000001814 */
[----:B------:R-:W-:Y:S01]  /*11f90*/  MUFU.EX2 R69, R64 ;  /* 0x0000004000457308 */ /* 0x000fe20000000800 */
[--C-:B-1----:R-:W-:Y:S01]  /*11fa0*/  FFMA.FTZ R3, R104, UR4, -R65.reuse ;  /* 0x0000000468037c23 */ /* 0x102fe20008010841 */
[C---:B------:R-:W-:Y:S08]  /*11fb0*/  HMMA.16816.F32 R24, R48.reuse, R56, R24 ;  /* 0x000000383018723c */ /* 0x040ff00000001818 */
[----:B------:R1:W-:Y:S01]  /*11fc0*/  MUFU.EX2 R84, R3 ;  /* 0x0000000300547308 */ /* 0x0003e20000000800 */
[-C--:B------:R-:W-:Y:S06]  /*11fd0*/  HMMA.16816.F32 R28, R48, R58.reuse, R28 ;  /* 0x0000003a301c723c */ /* 0x080fec000000181c */
[----:B------:R-:W-:Y:S01]  /*11fe0*/  HMMA.16816.F32 R32, R44, R58, R32 ;  /* 0x0000003a2c20723c */ /* 0x000fe20000001820 */
[----:B------:R-:W-:Y:S02]  /*11ff0*/  LDSM.16.MT88.4 R56, [R185+0x5c00] ;  /* 0x005c0000b938783b */ /* 0x000fe40000004200 */
[----:B------:R-:W-:Y:S02]  /*12000*/  MUFU.EX2 R64, R81 ;  /* 0x0000005100407308 */ /* 0x000fe40000000800 */
[----:B------:R-:W-:Y:S02]  /*12010*/  F2FP.F16.F32.PACK_AB R48, R96, R97 ;  /* 0x000000616030723e */ /* 0x000fe400000000ff */
[----:B----4-:R-:W-:Y:S06]  /*12020*/  F2FP.F16.F32.PACK_AB R49, R92, R93 ;  /* 0x0000005d5c31723e */ /* 0x010fec00000000ff */
[----:B------:R-:W-:Y:S01]  /*12030*/  MUFU.EX2 R43, R126 ;  /* 0x0000007e002b7308 */ /* 0x000fe20000000800 */
[--C-:B-1----:R-:W-:Y:S01]  /*12040*/  FFMA.FTZ R3, R105, UR4, -R65.reuse ;  /* 0x0000000469037c23 */ /* 0x102fe20008010841 */
[----:B-----5:R-:W-:Y:S02]  /*12050*/  F2FP.F16.F32.PACK_AB R50, R94, R95 ;  /* 0x0000005f5e32723e */ /* 0x020fe400000000ff */
[----:B--2---:R-:W-:Y:S02]  /*12060*/  F2FP.F16.F32.PACK_AB R51, R90, R91 ;  /* 0x0000005b5a33723e */ /* 0x004fe400000000ff */
[----:B------:R-:W-:Y:S04]  /*12070*/  F2FP.F16.F32.PACK_AB R47, R76, R77 ;  /* 0x0000004d4c2f723e */ /* 0x000fe800000000ff */
[----:B------:R1:W2:Y:S01]  /*12080*/  MUFU.EX2 R83, R3 ;  /* 0x0000000300537308 */ /* 0x0002a20000000800 */
[-C--:B------:R-:W-:Y:S05]  /*12090*/  HMMA.16816.F32 R4, R48, R60.reuse, R4 ;  /* 0x0000003c3004723c */ /* 0x080fea0000001804 */
[--C-:B-1----:R-:W-:Y:S01]  /*120a0*/  FFMA.FTZ R3, R108, UR4, -R65.reuse ;  /* 0x000000046c037c23 */ /* 0x102fe20008010841 */
[----:B--2---:R-:W-:Y:S03]  /*120b0*/  F2FP.F16.F32.PACK_AB R44, R83, R84 ;  /* 0x00000054532c723e */ /* 0x004fe600000000ff */
[----:B------:R1:W-:Y:S02]  /*120c0*/  MUFU.EX2 R82, R3 ;  /* 0x0000000300527308 */ /* 0x0003e40000000800 */
[--C-:B-1----:R-:W-:Y:S01]  /*120d0*/  FFMA.FTZ R3, R109, UR4, -R65.reuse ;  /* 0x000000046d037c23 */ /* 0x102fe20008010841 */
[----:B------:R-:W-:Y:S07]  /*120e0*/  FFMA.FTZ R65, R125, UR4, -R65 ;  /* 0x000000047d417c23 */ /* 0x000fee0008010841 */
[----:B------:R1:W2:Y:S10]  /*120f0*/  MUFU.EX2 R85, R3 ;  /* 0x0000000300557308 */ /* 0x0002b40000000800 */
[----:B------:R-:W-:Y:S01]  /*12100*/  MUFU.EX2 R65, R65 ;  /* 0x0000004100417308 */ /* 0x000fe20000000800 */
[--C-:B-1----:R-:W-:Y:S01]  /*12110*/  FFMA.FTZ R3, R106, UR4, -R66.reuse ;  /* 0x000000046a037c23 */ /* 0x102fe20008010842 */
[----:B------:R-:W-:Y:S01]  /*12120*/  FFMA.FTZ R66, R42, UR4, -R66 ;  /* 0x000000042a427c23 */ /* 0x000fe20008010842 */
[----:B--2---:R-:W-:Y:S07]  /*12130*/  F2FP.F16.F32.PACK_AB R46, R85, R82 ;  /* 0x00000052552e723e */ /* 0x004fee00000000ff */
[----:B------:R-:W1:Y:S10]  /*12140*/  MUFU.EX2 R80, R3 ;  /* 0x0000000300507308 */ /* 0x000e740000000800 */
[----:B------:R-:W-:Y:S01]  /*12150*/  MUFU.EX2 R66, R66 ;  /* 0x0000004200427308 */ /* 0x000fe20000000800 */
[----:B-1----:R-:W-:Y:S01]  /*12160*/  F2FP.F16.F32.PACK_AB R45, R79, R80 ;  /* 0x000000504f2d723e */ /* 0x002fe200000000ff */
[----:B------:R-:W-:Y:S01]  /*12170*/  FADD.FTZ R3, R181, R36 ;  /* 0x00000024b5037221 */ /* 0x000fe20000010000 */
[----:B------:R-:W-:Y:S01]  /*12180*/  FADD.FTZ R36, R169, R0 ;  /* 0x00000000a9247221 */ /* 0x000fe20000010000 */
[----:B------:R-:W-:Y:S02]  /*12190*/  FADD.FTZ R0, R216, R37 ;  /* 0x00000025d8007221 */ /* 0x000fe40000010000 */
[----:B------:R-:W-:Y:S01]  /*121a0*/  FADD.FTZ R3, R215, R3 ;  /* 0x00000003d7037221 */ /* 0x000fe20000010000 */
[----:B------:R-:W-:Y:S01]  /*121b0*/  FADD.FTZ R37, R175, R36 ;  /* 0x00000024af257221 */ /* 0x000fe20000010000 */
[----:B------:R-:W-:Y:S01]  /*121c0*/  FADD.FTZ R36, R226, R0 ;  /* 0x00000000e2247221 */ /* 0x000fe20000010000 */
[C---:B------:R-:W-:Y:S01]  /*121d0*/  HMMA.16816.F32 R8, R44.reuse, R60, R8 ;  /* 0x0000003c2c08723c */ /* 0x040fe20000001808 */
[----:B------:R-:W-:Y:S03]  /*121e0*/  MUFU.EX2 R61, R86 ;  /* 0x00000056003d7308 */ /* 0x000fe60000000800 */
[----:B------:R-:W-:Y:S01]  /*121f0*/  FADD.FTZ R0, R208, R37 ;  /* 0x00000025d0007221 */ /* 0x000fe20000010000 */
[----:B------:R-:W-:Y:S01]  /*12200*/  FADD.FTZ R37, R207, R36 ;  /* 0x00000024cf257221 */ /* 0x000fe20000010000 */
[----:B------:R-:W-:Y:S01]  /*12210*/  FADD.FTZ R3, R221, R3 ;  /* 0x00000003dd037221 */ /* 0x000fe20000010000 */
[-C--:B------:R-:W-:Y:S04]  /*12220*/  HMMA.16816.F32 R12, R44, R62.reuse, R12 ;  /* 0x0000003e2c0c723c */ /* 0x080fe8000000180c */
[----:B------:R-:W1:Y:S01]  /*12230*/  MUFU.EX2 R60, R87 ;  /* 0x00000057003c7308 */ /* 0x000e620000000800 */
[----:B------:R-:W-:Y:S01]  /*12240*/  FADD.FTZ R36, R183, R3 ;  /* 0x00000003b7247221 */ /* 0x000fe20000010000 */
[----:B------:R-:W-:Y:S01]  /*12250*/  FADD.FTZ R3, R176, R2 ;  /* 0x00000002b0037221 */ /* 0x000fe20000010000 */
[----:B------:R-:W-:Y:S01]  /*12260*/  FADD.FTZ R2, R170, R0 ;  /* 0x00000000aa027221 */ /* 0x000fe20000010000 */
[----:B------:R-:W-:Y:S03]  /*12270*/  FADD.FTZ R0, R211, R37 ;  /* 0x00000025d3007221 */ /* 0x000fe60000010000 */
[----:B------:R-:W-:Y:S01]  /*12280*/  FADD.FTZ R36, R206, R36 ;  /* 0x00000024ce247221 */ /* 0x000fe20000010000 */
[C---:B------:R-:W-:Y:S04]  /*12290*/  HMMA.16816.F32 R16, R48.reuse, R62, R16 ;  /* 0x0000003e3010723c */ /* 0x040fe80000001810 */
[----:B------:R-:W-:Y:S01]  /*122a0*/  FADD.FTZ R36, R209, R36 ;  /* 0x00000024d1247221 */ /* 0x000fe20000010000 */
[----:B------:R-:W-:Y:S01]  /*122b0*/  FADD.FTZ R3, R179, R3 ;  /* 0x00000003b3037221 */ /* 0x000fe20000010000 */
[----:B------:R-:W-:Y:S01]  /*122c0*/  FADD.FTZ R2, R171, R2 ;  /* 0x00000002ab027221 */ /* 0x000fe20000010000 */
[----:B------:R-:W-:Y:S01]  /*122d0*/  FADD.FTZ R0, R213, R0 ;  /* 0x00000000d5007221 */ /* 0x000fe20000010000 */
[----:B------:R-:W-:Y:S01]  /*122e0*/  FADD.FTZ R42, R227, R36 ;  /* 0x00000024e32a7221 */ /* 0x000fe20000010000 */
[-C--:B------:R-:W-:Y:S03]  /*122f0*/  HMMA.16816.F32 R20, R48, R52.reuse, R20 ;  /* 0x000000343014723c */ /* 0x080fe60000001814 */
[----:B------:R-:W-:Y:S01]  /*12300*/  FADD.FTZ R3, R205, R3 ;  /* 0x00000003cd037221 */ /* 0x000fe20000010000 */
[----:B------:R-:W-:Y:S01]  /*12310*/  FADD.FTZ R2, R177, R2 ;  /* 0x00000002b1027221 */ /* 0x000fe20000010000 */
[----:B------:R-:W-:Y:S01]  /*12320*/  FADD.FTZ R0, R219, R0 ;  /* 0x00000000db007221 */ /* 0x000fe20000010000 */
[C---:B------:R-:W-:Y:S05]  /*12330*/  HMMA.16816.F32 R24, R44.reuse, R52, R24 ;  /* 0x000000342c18723c */ /* 0x040fea0000001818 */
        /* <DEDUP_REMOVED lines=8> */
[----:B------:R-:W-:Y:S01]  /*123c0*/  FADD.FTZ R3, R241, R3 ;  /* 0x00000003f1037221 */ /* 0x000fe20000010000 */
[----:B------:R-:W-:Y:S01]  /*123d0*/  FADD.FTZ R2, R231, R2 ;  /* 0x00000002e7027221 */ /* 0x000fe20000010000 */
[----:B------:R-:W-:Y:S01]  /*123e0*/  FADD.FTZ R0, R229, R37 ;  /* 0x00000025e5007221 */ /* 0x000fe20000010000 */
[----:B------:R-:W-:Y:S04]  /*123f0*/  HMMA.16816.F32 R32, R48, R54, R32 ;  /* 0x000000363020723c */ /* 0x000fe80000001820 */
[----:B------:R-:W-:Y:S01]  /*12400*/  FADD.FTZ R37, R245, R36 ;  /* 0x00000024f5257221 */ /* 0x000fe20000010000 */
[----:B------:R-:W-:Y:S01]  /*12410*/  FADD.FTZ R36, R243, R3 ;  /* 0x00000003f3247221 */ /* 0x000fe20000010000 */
[----:B------:R-:W-:Y:S01]  /*12420*/  FADD.FTZ R3, R237, R2 ;  /* 0x00000002ed037221 */ /* 0x000fe20000010000 */
[----:B------:R-:W-:Y:S01]  /*12430*/  FADD.FTZ R2, R230, R0 ;  /* 0x00000000e6027221 */ /* 0x000fe20000010000 */
[----:B------:R-:W-:Y:S03]  /*12440*/  FADD.FTZ R0, R251, R37 ;  /* 0x00000025fb007221 */ /* 0x000fe60000010000 */
        /* <DEDUP_REMOVED lines=19> */
[----:B------:R-:W2:Y:S01]  /*12580*/  LDSM.16.MT88.4 R144, [R184+0x5c00] ;  /* 0x005c0000b890783b */ /* 0x000ea20000004200 */
[----:B------:R-:W-:Y:S01]  /*12590*/  FADD.FTZ R36, R160, R42 ;  /* 0x0000002aa0247221 */ /* 0x000fe20000010000 */
[----:B------:R-:W-:Y:S01]  /*125a0*/  F2FP.F16.F32.PACK_AB R160, R88, R89 ;  /* 0x0000005958a0723e */ /* 0x000fe200000000ff */
[----:B------:R-:W-:Y:S01]  /*125b0*/  FADD.FTZ R0, R161, R37 ;  /* 0x00000025a1007221 */ /* 0x000fe20000010000 */
[----:B------:R-:W-:Y:S01]  /*125c0*/  F2FP.F16.F32.PACK_AB R161, R72, R71 ;  /* 0x0000004748a1723e */ /* 0x000fe200000000ff */
        /* <DEDUP_REMOVED lines=22> */
[----:B------:R-:W-:Y:S02]  /*12730*/  F2FP.F16.F32.PACK_AB R166, R65, R64 ;  /* 0x0000004041a6723e */ /* 0x000fe400000000ff */
[----:B-1----:R-:W-:Y:S02]  /*12740*/  F2FP.F16.F32.PACK_AB R165, R60, R61 ;  /* 0x0000003d3ca5723e */ /* 0x002fe400000000ff */
[----:B------:R-:W-:Y:S02]  /*12750*/  F2FP.F16.F32.PACK_AB R167, R66, R43 ;  /* 0x0000002b42a7723e */ /* 0x000fe400000000ff */
[----:B------:R-:W-:Y:S02]  /*12760*/  MOV R221, R204 ;  /* 0x000000cc00dd7202 */ /* 0x000fe40000000f00 */
[----:B------:R-:W-:Y:S01]  /*12770*/  MOV R133, R39 ;  /* 0x0000002700857202 */ /* 0x000fe20000000f00 */
[-C--:B--2---:R-:W-:Y:S07]  /*12780*/  HMMA.16816.F32 R140, R160, R144.reuse, R4 ;  /* 0x00000090a08c723c */ /* 0x084fee0000001804 */
[----:B------:R-:W-:Y:S01]  /*12790*/  FADD.FTZ R5, R136, R2 ;  /* 0x0000000288057221 */ /* 0x000fe20000010000 */
[----:B------:R-:W-:Y:S03]  /*127a0*/  FADD.FTZ R4, R99, R0 ;  /* 0x0000000063047221 */ /* 0x000fe60000010000 */
[----:B------:R-:W-:Y:S01]  /*127b0*/  FADD.FTZ R6, R138, R37 ;  /* 0x000000258a067221 */ /* 0x000fe20000010000 */
[----:B------:R-:W-:Y:S01]  /*127c0*/  FADD.FTZ R0, R151, R3 ;  /* 0x0000000397007221 */ /* 0x000fe20000010000 */
[C---:B------:R-:W-:Y:S04]  /*127d0*/  HMMA.16816.F32 R136, R164.reuse, R144, R8 ;  /* 0x00000090a488723c */ /* 0x040fe80000001808 */
[----:B------:R-:W-:Y:S01]  /*127e0*/  FADD.FTZ R3, R134, R5 ;  /* 0x0000000586037221 */ /* 0x000fe20000010000 */
[----:B------:R-:W-:Y:S01]  /*127f0*/  FADD.FTZ R4, R98, R4 ;  /* 0x0000000462047221 */ /* 0x000fe20000010000 */
[----:B------:R-:W-:Y:S01]  /*12800*/  FADD.FTZ R5, R150, R0 ;  /* 0x0000000096057221 */ /* 0x000fe20000010000 */
[----:B------:R-:W-:Y:S01]  /*12810*/  FADD.FTZ R2, R148, R6 ;  /* 0x0000000694027221 */ /* 0x000fe20000010000 */
[----:B------:R-:W-:Y:S01]  /*12820*/  MOV R134, R38 ;  /* 0x0000002600867202 */ /* 0x000fe20000000f00 */
[-C--:B------:R-:W-:Y:S03]  /*12830*/  HMMA.16816.F32 R148, R164, R146.reuse, R12 ;  /* 0x00000092a494723c */ /* 0x080fe6000000180c */
[----:B------:R-:W-:Y:S01]  /*12840*/  FADD.FTZ R5, R97, R5 ;  /* 0x0000000561057221 */ /* 0x000fe20000010000 */
[----:B------:R-:W-:Y:S01]  /*12850*/  FADD.FTZ R0, R153, R2 ;  /* 0x0000000299007221 */ /* 0x000fe20000010000 */
[----:B------:R-:W-:Y:S01]  /*12860*/  FADD.FTZ R2, R152, R3 ;  /* 0x0000000398027221 */ /* 0x000fe20000010000 */
[----:B------:R-:W-:Y:S01]  /*12870*/  FADD.FTZ R3, R132, R4 ;  /* 0x0000000484037221 */ /* 0x000fe20000010000 */
[----:B------:R-:W-:Y:S01]  /*12880*/  FADD.FTZ R5, R96, R5 ;  /* 0x0000000560057221 */ /* 0x000fe20000010000 */
[----:B------:R-:W-:Y:S01]  /*12890*/  FADD.FTZ R4, R93, R0 ;  /* 0x000000005d047221 */ /* 0x000fe20000010000 */
[C---:B------:R-:W-:Y:S04]  /*128a0*/  HMMA.16816.F32 R144, R160.reuse, R146, R16 ;  /* 0x00000092a090723c */ /* 0x040fe80000001810 */
        /* <DEDUP_REMOVED lines=30> */
[----:B------:R-:W-:Y:S01]  /*12a90*/  MOV R132, R40 ;  /* 0x0000002800847202 */ /* 0x000fe20000000f00 */
[----:B------:R-:W-:Y:S01]  /*12aa0*/  STL [R1+0x68], R4 ;  /* 0x0000680401007387 */ /* 0x000fe20000100800 */
[----:B------:R-:W-:Y:S01]  /*12ab0*/  FADD.FTZ R3, R69, R3 ;  /* 0x0000000345037221 */ /* 0x000fe20000010000 */
[----:B------:R-:W-:Y:S01]  /*12ac0*/  FADD.FTZ R2, R65, R2 ;  /* 0x0000000241027221 */ /* 0x000fe20000010000 */
[----:B------:R-:W-:Y:S03]  /*12ad0*/  FADD.FTZ R0, R66, R0 ;  /* 0x0000000042007221 */ /* 0x000fe60000010000 */
[----:B------:R1:W-:Y:S04]  /*12ae0*/  STL [R1+0x6c], R3 ;  /* 0x00006c0301007387 */ /* 0x0003e80000100800 */
[----:B------:R2:W-:Y:S04]  /*12af0*/  STL [R1+0x70], R2 ;  /* 0x0000700201007387 */ /* 0x0005e80000100800 */
[----:B------:R2:W-:Y:S01]  /*12b00*/  STL [R1+0x74], R0 ;  /* 0x0000740001007387 */ /* 0x0005e20000100800 */
[----:B-1----:R-:W-:Y:S01]  /*12b10*/  MOV R3, R41 ;  /* 0x0000002900037202 */ /* 0x002fe20000000f00 */
[----:B------:R-:W-:Y:S06]  /*12b20*/  @P0 BRA `(.L_x_188) ;  /* 0xffffffac00440947 */ /* 0x000fec000383ffff */
.L_x_187:
[----:B------:R-:W3:Y:S04]  /*12b30*/  LDL.LU R7, [R1+0x68] ;  /* 0x0000680001077983 */ /* 0x000ee80000300800 */
[----:B--2---:R-:W2:Y:S04]  /*12b40*/  LDL.LU R2, [R1+0x6c] ;  /* 0x00006c0001027983 */ /* 0x004ea80000300800 */
[----:B------:R-:W4:Y:S04]  /*12b50*/  LDL.LU R14, [R1+0x70] ;  /* 0x00007000010e7983 */ /* 0x000f280000300800 */
[----:B------:R-:W5:Y:S04]  /*12b60*/  LDL.LU R13, [R1+0x74] ;  /* 0x00007400010d7983 */ /* 0x000f680000300800 */
[----:B------:R-:W5:Y:S01]  /*12b70*/  LDL R12, [R1+0x94] ;  /* 0x00009400010c7983 */ /* 0x000f620000100800 */
[----:B------:R-:W1:Y:S01]  /*12b80*/  S2UR UR4, SR_CgaCtaId ;  /* 0x00000000000479c3 */ /* 0x000e620000008800 */
[----:B------:R-:W-:Y:S01]  /*12b90*/  UMOV UR5, 0x400 ;  /* 0x0000040000057882 */ /* 0x000fe20000000000 */
[----:B------:R-:W1:Y:S02]  /*12ba0*/  S2R R36, SR_TID.X ;  /* 0x0000000000247919 */ /* 0x000e640000002100 */
[----:B-1----:R-:W-:Y:S01]  /*12bb0*/  ULEA UR4, UR4, UR5, 0x18 ;  /* 0x0000000504047291 */ /* 0x002fe2000f8ec03f */
[----:B------:R-:W-:-:S04]  /*12bc0*/  SHF.R.S32.HI R31, RZ, 0x1f, R36 ;  /* 0x0000001fff1f7819 */ /* 0x000fc80000011424 */
[CC--:B------:R-:W-:Y:S02]  /*12bd0*/  LEA.HI R6, R31.reuse, R36.reuse, RZ, 0x2 ;  /* 0x000000241f067211 */ /* 0x0c0fe400078f10ff */
[----:B------:R-:W-:Y:S02]  /*12be0*/  LEA.HI R31, R31, R36, RZ, 0x5 ;  /* 0x000000241f1f7211 */ /* 0x000fe400078f28ff */
[----:B------:R-:W-:Y:S02]  /*12bf0*/  SHF.R.S32.HI R0, RZ, 0x2, R6 ;  /* 0x00000002ff007819 */ /* 0x000fe40000011406 */
[----:B------:R-:W-:Y:S02]  /*12c00*/  LOP3.LUT R6, R6, 0xfffffffc, RZ, 0xc0, !PT ;  /* 0xfffffffc06067812 */ /* 0x000fe400078ec0ff */
[----:B------:R-:W-:Y:S02]  /*12c10*/  SHF.R.S32.HI R3, RZ, 0x1f, R0 ;  /* 0x0000001fff037819 */ /* 0x000fe40000011400 */
[----:B------:R-:W-:-:S02]  /*12c20*/  SHF.R.S32.HI R28, RZ, 0x5, R31 ;  /* 0x00000005ff1c7819 */ /* 0x000fc4000001141f */
[----:B------:R-:W-:-:S04]  /*12c30*/  LEA.HI R3, R3, R0, RZ, 0x3 ;  /* 0x0000000003037211 */ /* 0x000fc800078f18ff */
[----:B------:R-:W-:-:S05]  /*12c40*/  LOP3.LUT R3, R3, 0xfffffff8, RZ, 0xc0, !PT ;  /* 0xfffffff803037812 */ /* 0x000fca00078ec0ff */
[----:B------:R-:W-:Y:S01]  /*12c50*/  IMAD.IADD R3, R0, 0x1, -R3 ;  /* 0x0000000100037824 */ /* 0x000fe200078e0a03 */
[----:B---3--:R-:W1:Y:S04]  /*12c60*/  SHFL.BFLY PT, R5, R7, 0x2, 0x1f ;  /* 0x0c401f0007057f89 */ /* 0x008e6800000e0000 */
[----:B--2---:R-:W2:Y:S04]  /*12c70*/  SHFL.BFLY PT, R4, R2, 0x2, 0x1f ;  /* 0x0c401f0002047f89 */ /* 0x004ea800000e0000 */
[----:B----4-:R-:W3:Y:S04]  /*12c80*/  SHFL.BFLY PT, R8, R14, 0x2, 0x1f ;  /* 0x0c401f000e087f89 */ /* 0x010ee800000e0000 */
[----:B-----5:R-:W4:Y:S01]  /*12c90*/  SHFL.BFLY PT, R9, R13, 0x2, 0x1f ;  /* 0x0c401f000d097f89 */ /* 0x020f2200000e0000 */
[----:B------:R-:W-:Y:S01]  /*12ca0*/  ISETP.NE.AND P2, PT, R12, -0x1, PT ;  /* 0xffffffff0c00780c */ /* 0x000fe20003f45270 */
[----:B-1----:R-:W-:Y:S01]  /*12cb0*/  FADD.FTZ R5, R5, R7 ;  /* 0x0000000705057221 */ /* 0x002fe20000010000 */
[----:B--2---:R-:W-:-:S04]  /*12cc0*/  FADD.FTZ R4, R4, R2 ;  /* 0x0000000204047221 */ /* 0x004fc80000010000 */
[----:B------:R-:W1:Y:S01]  /*12cd0*/  SHFL.BFLY PT, R25, R5, 0x1, 0x1f ;  /* 0x0c201f0005197f89 */ /* 0x000e6200000e0000 */
[----:B------:R-:W-:-:S06]  /*12ce0*/  LEA.HI R2, R3, R3, RZ, 0x1 ;  /* 0x0000000303027211 */ /* 0x000fcc00078f08ff */
[----:B------:R-:W2:Y:S01]  /*12cf0*/  @P2 LDC.64 R10, c[0x0][0x298] ;  /* 0x0000a600ff0a2b82 */ /* 0x000ea20000000a00 */
[----:B------:R-:W5:Y:S01]  /*12d00*/  SHFL.BFLY PT, R26, R4, 0x1, 0x1f ;  /* 0x0c201f00041a7f89 */ /* 0x000f6200000e0000 */
[----:B------:R-:W-:Y:S02]  /*12d10*/  SHF.R.S32.HI R0, RZ, 0x1, R2 ;  /* 0x00000001ff007819 */ /* 0x000fe40000011402 */
[----:B------:R-:W-:Y:S01]  /*12d20*/  LOP3.LUT R16, R2, 0x3fffffe, RZ, 0xc0, !PT ;  /* 0x03fffffe02107812 */ /* 0x000fe200078ec0ff */
[----:B------:R-:W-:Y:S02]  /*12d30*/  IMAD.IADD R2, R36, 0x1, -R6 ;  /* 0x0000000124027824 */ /* 0x000fe400078e0a06 */
[----:B---3--:R-:W-:Y:S01]  /*12d40*/  FADD.FTZ R6, R8, R14 ;  /* 0x0000000e08067221 */ /* 0x008fe20000010000 */
[----:B------:R-:W-:Y:S02]  /*12d50*/  IMAD.SHL.U32 R7, R0, 0x40, RZ ;  /* 0x0000004000077824 */ /* 0x000fe400078e00ff */
[----:B------:R-:W-:-:S02]  /*12d60*/  IMAD.IADD R16, R3, 0x1, -R16 ;  /* 0x0000000103107824 */ /* 0x000fc400078e0a10 */
[----:B------:R-:W-:Y:S01]  /*12d70*/  IMAD R2, R28, 0x100, R2 ;  /* 0x000001001c027824 */ /* 0x000fe200078e0202 */
[----:B------:R-:W-:Y:S01]  /*12d80*/  LOP3.LUT R3, R7, 0xc0, RZ, 0xc0, !PT ;  /* 0x000000c007037812 */ /* 0x000fe200078ec0ff */
[----:B----4-:R-:W-:Y:S01]  /*12d90*/  FADD.FTZ R7, R9, R13 ;  /* 0x0000000d09077221 */ /* 0x010fe20000010000 */
[----:B------:R3:W4:Y:S01]  /*12da0*/  SHFL.BFLY PT, R21, R6, 0x1, 0x1f ;  /* 0x0c201f0006157f89 */ /* 0x00072200000e0000 */
[----:B------:R-:W-:Y:S01]  /*12db0*/  IMAD R16, R16, 0x10, R2 ;  /* 0x0000001010107824 */ /* 0x000fe200078e0202 */
[----:B------:R-:W-:Y:S02]  /*12dc0*/  LOP3.LUT R9, R0, 0x1, RZ, 0xc0, !PT ;  /* 0x0000000100097812 */ /* 0x000fe400078ec0ff */
[----:B------:R3:W2:Y:S01]  /*12dd0*/  SHFL.BFLY PT, R24, R7, 0x1, 0x1f ;  /* 0x0c201f0007187f89 */ /* 0x0006a200000e0000 */
[----:B-1----:R-:W-:Y:S01]  /*12de0*/  FADD.FTZ R25, R5, R25 ;  /* 0x0000001905197221 */ /* 0x002fe20000010000 */
[----:B------:R-:W-:Y:S01]  /*12df0*/  LEA.HI R5, R3, R3, RZ, 0x1d ;  /* 0x0000000303057211 */ /* 0x000fe200078fe8ff */
[----:B--2---:R-:W-:-:S04]  /*12e00*/  @P2 IMAD.WIDE.U32 R2, R12, R10, RZ ;  /* 0x0000000a0c022225 */ /* 0x004fc800078e00ff */
[----:B-----5:R-:W-:Y:S01]  /*12e10*/  FADD.FTZ R26, R4, R26 ;  /* 0x0000001a041a7221 */ /* 0x020fe20000010000 */
[----:B------:R-:W-:Y:S02]  /*12e20*/  IMAD.U32 R16, R16, 0x2, R5 ;  /* 0x0000000210107824 */ /* 0x000fe400078e0005 */
[----:B------:R-:W-:Y:S02]  /*12e30*/  @P2 IMAD R30, R12, R11, R3 ;  /* 0x0000000b0c1e2224 */ /* 0x000fe400078e0203 */
[----:B------:R-:W-:Y:S01]  /*12e40*/  @P2 IMAD.MOV.U32 R29, RZ, RZ, R2 ;  /* 0x000000ffff1d2224 */ /* 0x000fe200078e0002 */
[----:B------:R-:W-:Y:S01]  /*12e50*/  LEA R16, R16, UR4, 0x1 ;  /* 0x0000000410107c11 */ /* 0x000fe2000f8e08ff */
[----:B---34-:R-:W-:Y:S06]  /*12e60*/  @P2 BRA `(.L_x_191) ;  /* 0x0000000000202947 */ /* 0x018fec0003800000 */
        /* <DEDUP_REMOVED lines=8> */
.L_x_191:
[----:B------:R-:W-:Y:S01]  /*12ef0*/  ULDC.U8 UR4, c[0x0][0x3d8] ;  /* 0x0000f60000047ab9 */ /* 0x000fe20000000000 */
[----:B------:R-:W-:Y:S01]  /*12f00*/  P2R R2, PR, RZ, 0x4 ;  /* 0x00000004ff027803 */ /* 0x000fe20000000000 */
[----:B------:R-:W-:Y:S01]  /*12f10*/  FADD.FTZ R21, R6, R21 ;  /* 0x0000001506157221 */ /* 0x000fe20000010000 */
[----:B------:R-:W-:Y:S01]  /*12f20*/  ISETP.NE.AND P1, PT, RZ, UR4, PT ;  /* 0x00000004ff007c0c */ /* 0x000fe2000bf25270 */
[----:B------:R-:W-:Y:S01]  /*12f30*/  ULDC.U8 UR4, c[0x0][0x3d9] ;  /* 0x0000f64000047ab9 */ /* 0x000fe20000000000 */
[----:B------:R-:W-:Y:S02]  /*12f40*/  PLOP3.LUT P2, PT, PT, PT, PT, 0x8, 0x0 ;  /* 0x000000000000781c */ /* 0x000fe40003f4e170 */
[----:B------:R-:W-:Y:S02]  /*12f50*/  CS2R R22, SRZ ;  /* 0x0000000000167805 */ /* 0x000fe4000001ff00 */
[----:B------:R-:W-:Y:S02]  /*12f60*/  ISETP.NE.OR P0, PT, RZ, UR4, !P1 ;  /* 0x00000004ff007c0c */ /* 0x000fe4000cf05670 */
[----:B------:R-:W-:-:S02]  /*12f70*/  LOP3.LUT P3, RZ, R0, 0x2, RZ, 0xc0, !PT ;  /* 0x0000000200ff7812 */ /* 0x000fc4000786c0ff */
[----:B------:R-:W-:Y:S02]  /*12f80*/  P2R R0, PR, RZ, 0x4 ;  /* 0x00000004ff007803 */ /* 0x000fe40000000000 */
[----:B------:R-:W-:Y:S02]  /*12f90*/  ISETP.NE.U32.AND P4, PT, R9, 0x1, PT ;  /* 0x000000010900780c */ /* 0x000fe40003f85070 */
[----:B------:R-:W-:Y:S02]  /*12fa0*/  FSETP.NE.FTZ.AND P6, PT, R25, RZ, PT ;  /* 0x000000ff1900720b */ /* 0x000fe40003fd5000 */
[----:B------:R-:W-:Y:S02]  /*12fb0*/  FSETP.NE.FTZ.AND P5, PT, R26, RZ, PT ;  /* 0x000000ff1a00720b */ /* 0x000fe40003fb5000 */
[----:B------:R-:W-:Y:S01]  /*12fc0*/  ISETP.NE.AND P2, PT, R2, RZ, PT ;  /* 0x000000ff0200720c */ /* 0x000fe20003f45270 */
[----:B------:R-:W-:-:S12]  /*12fd0*/  @P0 BRA `(.L_x_192) ;  /* 0x0000000000200947 */ /* 0x000fd80003800000 */
[----:B------:R-:W1:Y:S01]  /*12fe0*/  S2R R2, SR_CTAID.Y ;  /* 0x0000000000027919 */ /* 0x000e620000002600 */
[----:B------:R-:W1:Y:S01]  /*12ff0*/  LDC R0, c[0x0][0x2c4] ;  /* 0x0000b100ff007b82 */ /* 0x000e620000000800 */
[----:B------:R-:W-:Y:S01]  /*13000*/  PLOP3.LUT P0, PT, PT, PT, PT, 0x80, 0x0 ;  /* 0x000000000000781c */ /* 0x000fe20003f0f070 */
[----:B-1----:R-:W-:-:S03]  /*13010*/  @!P2 IMAD R12, R2, R0, RZ ;  /* 0x00000000020ca224 */ /* 0x002fc600078e02ff */
[----:B------:R-:W-:Y:S01]  /*13020*/  P2R R0, PR, RZ, 0x1 ;  /* 0x00000001ff007803 */ /* 0x000fe20000000000 */
[--C-:B------:R-:W-:Y:S01]  /*13030*/  IMAD.MOV.U32 R22, RZ, RZ, R12.reuse ;  /* 0x000000ffff167224 */ /* 0x100fe200078e000c */
[----:B------:R1:W-:Y:S01]  /*13040*/  @!P2 STL [R1+0x94], R12 ;  /* 0x0000940c0100a387 */ /* 0x0003e20000100800 */
[----:B------:R-:W-:-:S07]  /*13050*/  SHF.R.S32.HI R23, RZ, 0x1f, R12 ;  /* 0x0000001fff177819 */ /* 0x000fce000001140c */
.L_x_192:
[----:B------:R2:W5:Y:S01]  /*13060*/  LDL R42, [R1+0xc0] ;  /* 0x0000c000012a7983 */ /* 0x0005620000100800 */
[----:B------:R-:W-:Y:S01]  /*13070*/  ISETP.NE.AND P0, PT, RZ, UR4, PT ;  /* 0x00000004ff007c0c */ /* 0x000fe2000bf05270 */
[----:B------:R-:W-:Y:S01]  /*13080*/  FADD.FTZ R24, R7, R24 ;  /* 0x0000001807187221 */ /* 0x000fe20000010000 */
[C---:B------:R-:W-:Y:S01]  /*13090*/  IADD3 R19, R16.reuse, 0x20, RZ ;  /* 0x0000002010137810 */ /* 0x040fe20007ffe0ff */
[----:B------:R-:W-:Y:S01]  /*130a0*/  @P3 VIADD R19, R16, 0xffffffe0 ;  /* 0xffffffe010133836 */ /* 0x000fe20000000000 */
[----:B------:R-:W-:Y:S01]  /*130b0*/  PLOP3.LUT P3, PT, PT, PT, PT, 0x8, 0x0 ;  /* 0x000000000000781c */ /* 0x000fe20003f6e170 */
[----:B------:R-:W3:Y:S01]  /*130c0*/  S2R R37, SR_TID.X ;  /* 0x0000000000257919 */ /* 0x000ee20000002100 */
[----:B------:R-:W-:Y:S01]  /*130d0*/  FSETP.NE.FTZ.AND P2, PT, R21, RZ, PT ;  /* 0x000000ff1500720b */ /* 0x000fe20003f55000 */
[----:B------:R-:W4:Y:S01]  /*130e0*/  S2UR UR4, SR_CTAID.X ;  /* 0x00000000000479c3 */ /* 0x000f220000002500 */
[----:B------:R-:W-:Y:S01]  /*130f0*/  MOV R27, 0x10 ;  /* 0x00000010001b7802 */ /* 0x000fe20000000f00 */
[----:B------:R-:W-:Y:S01]  /*13100*/  BSSY B0, `(.L_x_193) ;  /* 0x00000ad000007945 */ /* 0x000fe20003800000 */
[----:B------:R-:W-:-:S02]  /*13110*/  MOV R3, 0x3f800000 ;  /* 0x3f80000000037802 */ /* 0x000fc40000000f00 */
[----:B------:R-:W-:Y:S02]  /*13120*/  MOV R4, 0x3f800000 ;  /* 0x3f80000000047802 */ /* 0x000fe40000000f00 */
[----:B------:R-:W-:Y:S01]  /*13130*/  @!P0 PLOP3.LUT P3, PT, P1, PT, PT, 0x80, 0x0 ;  /* 0x000000000000881c */ /* 0x000fe20000f6f070 */
[----:B------:R-:W2:Y:S01]  /*13140*/  @!P0 LDC R18, c[0x0][0x2c4] ;  /* 0x0000b100ff128b82 */ /* 0x000ea20000000800 */
[----:B------:R-:W-:Y:S01]  /*13150*/  FSETP.NE.FTZ.AND P1, PT, R24, RZ, PT ;  /* 0x000000ff1800720b */ /* 0x000fe20003f35000 */
[----:B------:R-:W1:Y:S01]  /*13160*/  @P6 MUFU.RCP R3, R25 ;  /* 0x0000001900036308 */ /* 0x000e620000001000 */
[----:B------:R-:W-:Y:S02]  /*13170*/  SEL R27, R27, 0xfffffff0, P4 ;  /* 0xfffffff01b1b7807 */ /* 0x000fe40002000000 */
[----:B------:R-:W-:Y:S02]  /*13180*/  ISETP.NE.AND P4, PT, R0, RZ, PT ;  /* 0x000000ff0000720c */ /* 0x000fe40003f85270 */
[----:B------:R-:W-:-:S02]  /*13190*/  MOV R0, 0x3f800000 ;  /* 0x3f80000000007802 */ /* 0x000fc40000000f00 */
[----:B------:R-:W-:Y:S01]  /*131a0*/  MOV R2, 0x3f800000 ;  /* 0x3f80000000027802 */ /* 0x000fe20000000f00 */
[----:B------:R-:W4:Y:S08]  /*131b0*/  @P5 MUFU.RCP R4, R26 ;  /* 0x0000001a00045308 */ /* 0x000f300000001000 */
[----:B------:R-:W3:Y:S01]  /*131c0*/  @P2 MUFU.RCP R0, R21 ;  /* 0x0000001500002308 */ /* 0x000ee20000001000 */
[C---:B-1----:R-:W-:Y:S01]  /*131d0*/  FMUL.FTZ R140, R3.reuse, R140 ;  /* 0x0000008c038c7220 */ /* 0x042fe20000410000 */
[C---:B------:R-:W-:Y:S01]  /*131e0*/  FMUL.FTZ R7, R3.reuse, R141 ;  /* 0x0000008d03077220 */ /* 0x040fe20000410000 */
[C---:B------:R-:W-:Y:S01]  /*131f0*/  FMUL.FTZ R144, R3.reuse, R144 ;  /* 0x0000009003907220 */ /* 0x040fe20000410000 */
[C---:B------:R-:W-:Y:S01]  /*13200*/  FMUL.FTZ R145, R3.reuse, R145 ;  /* 0x0000009103917220 */ /* 0x040fe20000410000 */
[C---:B------:R-:W-:Y:S01]  /*13210*/  FMUL.FTZ R152, R3.reuse, R152 ;  /* 0x0000009803987220 */ /* 0x040fe20000410000 */
[----:B------:R-:W-:Y:S01]  /*13220*/  FMUL.FTZ R14, R3, R153 ;  /* 0x00000099030e7220 */ /* 0x000fe20000410000 */
[----:B------:R-:W-:Y:S01]  /*13230*/  F2FP.F16.F32.PACK_AB R7, R7, R140 ;  /* 0x0000008c0707723e */ /* 0x000fe200000000ff */
        /* <DEDUP_REMOVED lines=25> */
[----:B------:R-:W-:Y:S01]  /*133d0*/  F2FP.F16.F32.PACK_AB R6, R6, R142 ;  /* 0x0000008e0606723e */ /* 0x000fe200000000ff */
[----:B------:R-:W-:Y:S01]  /*133e0*/  FMUL.FTZ R160, R3, R160 ;  /* 0x000000a003a07220 */ /* 0x000fe20000410000 */
[----:B------:R-:W-:Y:S01]  /*133f0*/  F2FP.F16.F32.PACK_AB R0, R147, R146 ;  /* 0x000000929300723e */ /* 0x000fe200000000ff */
[----:B------:R-:W-:Y:S01]  /*13400*/  FMUL.FTZ R10, R3, R161 ;  /* 0x000000a1030a7220 */ /* 0x000fe20000410000 */
[----:B------:R-:W-:Y:S01]  /*13410*/  IADD3 R2, R16, R27, RZ ;  /* 0x0000001b10027210 */ /* 0x000fe20007ffe0ff */
[----:B------:R1:W-:Y:S01]  /*13420*/  STS [R16], R7 ;  /* 0x0000000710007388 */ /* 0x0003e20000000800 */
[----:B------:R-:W-:Y:S01]  /*13430*/  F2FP.F16.F32.PACK_AB R3, R145, R144 ;  /* 0x000000909103723e */ /* 0x000fe200000000ff */
[----:B--2---:R-:W2:Y:S01]  /*13440*/  @P3 LDC R18, c[0x0][0x2e4] ;  /* 0x0000b900ff123b82 */ /* 0x004ea20000000800 */
[----:B------:R-:W-:Y:S01]  /*13450*/  F2FP.F16.F32.PACK_AB R5, R5, R136 ;  /* 0x000000880505723e */ /* 0x000fe200000000ff */
[----:B------:R3:W-:Y:S01]  /*13460*/  STS [R16+0x200], R6 ;  /* 0x0002000610007388 */ /* 0x0007e20000000800 */
[----:B------:R-:W-:-:S02]  /*13470*/  F2FP.F16.F32.PACK_AB R4, R139, R4 ;  /* 0x000000048b04723e */ /* 0x000fc400000000ff */
[----:B------:R-:W-:Y:S01]  /*13480*/  F2FP.F16.F32.PACK_AB R17, R17, R148 ;  /* 0x000000941111723e */ /* 0x000fe200000000ff */
[----:B------:R4:W-:Y:S01]  /*13490*/  STS [R2+0x200], R0 ;  /* 0x0002000002007388 */ /* 0x0009e20000000800 */
[----:B------:R-:W-:Y:S02]  /*134a0*/  F2FP.F16.F32.PACK_AB R15, R151, R15 ;  /* 0x0000000f970f723e */ /* 0x000fe400000000ff */
[----:B------:R-:W-:Y:S01]  /*134b0*/  F2FP.F16.F32.PACK_AB R14, R14, R152 ;  /* 0x000000980e0e723e */ /* 0x000fe200000000ff */
[----:B------:R4:W-:Y:S01]  /*134c0*/  STS [R2], R3 ;  /* 0x0000000302007388 */ /* 0x0009e20000000800 */
        /* <DEDUP_REMOVED lines=8> */
[----:B------:R2:W-:Y:S01]  /*13550*/  STS [R2+0x1000], R17 ;  /* 0x0010001102007388 */ /* 0x0005e20000000800 */
[----:B------:R-:W-:Y:S01]  /*13560*/  F2FP.F16.F32.PACK_AB R20, R167, R20 ;  /* 0x00000014a714723e */ /* 0x000fe200000000ff */
[----:B-1----:R-:W1:Y:S02]  /*13570*/  @P0 LDC R7, c[0x0][0x2c0] ;  /* 0x0000b000ff070b82 */ /* 0x002e640000000800 */
[----:B------:R1:W-:Y:S01]  /*13580*/  STS [R2+0x1200], R15 ;  /* 0x0012000f02007388 */ /* 0x0003e20000000800 */
[----:B---3--:R3:W-:Y:S03]  /*13590*/  @P5 MUFU.LG2 R6, R26 ;  /* 0x0000001a00065308 */ /* 0x0087e60000000c00 */
[----:B------:R1:W-:Y:S01]  /*135a0*/  STS [R19], R14 ;  /* 0x0000000e13007388 */ /* 0x0003e20000000800 */
[----:B----4-:R-:W-:-:S03]  /*135b0*/  IMAD.IADD R0, R27, 0x1, R19 ;  /* 0x000000011b007824 */ /* 0x010fc600078e0213 */
[----:B------:R-:W-:Y:S01]  /*135c0*/  STS [R19+0x200], R13 ;  /* 0x0002000d13007388 */ /* 0x000fe20000000800 */
[----:B------:R-:W4:Y:S03]  /*135d0*/  @P6 MUFU.LG2 R3, R25 ;  /* 0x0000001900036308 */ /* 0x000f260000000c00 */
[----:B------:R4:W-:Y:S01]  /*135e0*/  STS [R0], R10 ;  /* 0x0000000a00007388 */ /* 0x0009e20000000800 */
[----:B------:R-:W4:Y:S03]  /*135f0*/  @P6 LDC R5, c[0x0][0x2e8] ;  /* 0x0000ba00ff056b82 */ /* 0x000f260000000800 */
[----:B------:R-:W-:Y:S01]  /*13600*/  STS [R0+0x200], R9 ;  /* 0x0002000900007388 */ /* 0x000fe20000000800 */
[----:B---3--:R-:W-:-:S03]  /*13610*/  IMAD.MOV.U32 R26, RZ, RZ, 0x7f800000 ;  /* 0x7f800000ff1a7424 */ /* 0x008fc600078e00ff */
[----:B------:R3:W-:Y:S01]  /*13620*/  STS [R19+0x1000], R12 ;  /* 0x0010000c13007388 */ /* 0x0007e20000000800 */
[----:B--2---:R-:W-:Y:S02]  /*13630*/  MOV R17, 0x7f800000 ;  /* 0x7f80000000117802 */ /* 0x004fe40000000f00 */
[----:B------:R-:W-:Y:S01]  /*13640*/  @!P0 MOV R7, 0x1 ;  /* 0x0000000100078802 */ /* 0x000fe20000000f00 */
[----:B------:R2:W-:Y:S01]  /*13650*/  STS [R19+0x1200], R11 ;  /* 0x0012000b13007388 */ /* 0x0005e20000000800 */
[----:B-1----:R-:W1:Y:S01]  /*13660*/  @P2 LDC R15, c[0x0][0x2e8] ;  /* 0x0000ba00ff0f2b82 */ /* 0x002e620000000800 */
[----:B------:R-:W-:Y:S01]  /*13670*/  LOP3.LUT R2, R31, 0xffffffe0, RZ, 0xc0, !PT ;  /* 0xffffffe01f027812 */ /* 0x000fe200078ec0ff */
[----:B----4-:R-:W-:Y:S01]  /*13680*/  @P6 FMUL.FTZ R3, R3, 0.69314718246459960938 ;  /* 0x3f31721803036820 */ /* 0x010fe20000410000 */
[----:B------:R4:W-:Y:S01]  /*13690*/  STS [R0+0x1000], R8 ;  /* 0x0010000800007388 */ /* 0x0009e20000000800 */
[----:B------:R-:W-:Y:S02]  /*136a0*/  MOV R25, 0x7f800000 ;  /* 0x7f80000000197802 */ /* 0x000fe40000000f00 */
[----:B------:R-:W-:Y:S01]  /*136b0*/  IADD3 R4, -R2, R36, RZ ;  /* 0x0000002402047210 */ /* 0x000fe20007ffe1ff */
[----:B------:R4:W-:Y:S01]  /*136c0*/  STS [R0+0x1200], R20 ;  /* 0x0012001400007388 */ /* 0x0009e20000000800 */
[----:B------:R-:W1:Y:S02]  /*136d0*/  @!P0 LDC R14, c[0x0][0x270] ;  /* 0x00009c00ff0e8b82 */ /* 0x000e640000000800 */
[----:B------:R-:W-:-:S06]  /*136e0*/  LOP3.LUT P3, RZ, R4, 0x3, RZ, 0xc0, !PT ;  /* 0x0000000304ff7812 */ /* 0x000fcc000786c0ff */
[----:B------:R-:W-:Y:S01]  /*136f0*/  BAR.SYNC.DEFER_BLOCKING 0x0 ;  /* 0x0000000000007b1d */ /* 0x000fe20000010000 */
[----:B------:R-:W-:Y:S01]  /*13700*/  @P6 FFMA.FTZ R26, R41, R5, R3 ;  /* 0x00000005291a6223 */ /* 0x000fe20000010003 */
[----:B------:R-:W-:Y:S02]  /*13710*/  IMAD R3, R7, UR4, RZ ;  /* 0x0000000407037c24 */ /* 0x000fe4000f8e02ff */
[----:B------:R-:W-:Y:S02]  /*13720*/  @P5 FMUL.FTZ R4, R6, 0.69314718246459960938 ;  /* 0x3f31721806045820 */ /* 0x000fe40000410000 */
[----:B------:R-:W1:Y:S01]  /*13730*/  @P2 MUFU.LG2 R10, R21 ;  /* 0x00000015000a2308 */ /* 0x000e620000000c00 */
[----:B------:R-:W-:Y:S01]  /*13740*/  SHF.L.U32 R3, R3, 0x7, RZ ;  /* 0x0000000703037819 */ /* 0x000fe200000006ff */
[----:B------:R-:W1:Y:S01]  /*13750*/  S2R R16, SR_CTAID.Y ;  /* 0x0000000000107919 */ /* 0x000e620000002600 */
[----:B---3--:R-:W-:Y:S01]  /*13760*/  SHF.R.S32.HI R12, RZ, 0x1f, R37 ;  /* 0x0000001fff0c7819 */ /* 0x008fe20000011425 */
[----:B------:R-:W3:Y:S01]  /*13770*/  S2R R27, SR_CTAID.Z ;  /* 0x00000000001b7919 */ /* 0x000ee20000002700 */
[----:B--2---:R-:W2:Y:S02]  /*13780*/  @P5 LDC R11, c[0x0][0x2e8] ;  /* 0x0000ba00ff0b5b82 */ /* 0x004ea40000000800 */
[----:B------:R-:W-:-:S04]  /*13790*/  LEA.HI R12, R12, R37, RZ, 0x2 ;  /* 0x000000250c0c7211 */ /* 0x000fc800078f10ff */
[----:B------:R-:W-:Y:S02]  /*137a0*/  LOP3.LUT R13, R12, 0xfffffffc, RZ, 0xc0, !PT ;  /* 0xfffffffc0c0d7812 */ /* 0x000fe400078ec0ff */
[----:B----4-:R-:W4:Y:S01]  /*137b0*/  @P0 LDC.64 R8, c[0x0][0x2c0] ;  /* 0x0000b000ff080b82 */ /* 0x010f220000000a00 */
[----:B------:R-:W-:Y:S01]  /*137c0*/  @P0 MOV R0, 0x1 ;  /* 0x0000000100000802 */ /* 0x000fe20000000f00 */
[----:B-1----:R-:W-:Y:S01]  /*137d0*/  @!P0 IMAD R0, R18, R14, RZ ;  /* 0x0000000e12008224 */ /* 0x002fe200078e02ff */
[----:B------:R1:W1:Y:S01]  /*137e0*/  LDS.128 R32, [R220+0x1800] ;  /* 0x00180000dc207984 */ /* 0x0002620000000c00 */
[----:B------:R-:W-:Y:S01]  /*137f0*/  @P2 FMUL.FTZ R5, R10, 0.69314718246459960938 ;  /* 0x3f3172180a052820 */ /* 0x000fe20000410000 */
[----:B------:R-:W-:-:S03]  /*13800*/  IADD3 R13, -R13, R37, RZ ;  /* 0x000000250d0d7210 */ /* 0x000fc60007ffe1ff */
[----:B------:R-:W1:Y:S01]  /*13810*/  @P1 LDC R14, c[0x0][0x2e8] ;  /* 0x0000ba00ff0e1b82 */ /* 0x000e620000000800 */
[----:B--2---:R-:W-:Y:S01]  /*13820*/  @P5 FFMA.FTZ R25, R40, R11, R4 ;  /* 0x0000000b28195223 */ /* 0x004fe20000010004 */
[----:B------:R-:W-:Y:S01]  /*13830*/  SHF.R.S32.HI R4, RZ, 0x1f, R3 ;  /* 0x0000001fff047819 */ /* 0x000fe20000011403 */
[----:B------:R-:W-:Y:S01]  /*13840*/  IMAD R0, R16, R0, RZ ;  /* 0x0000000010007224 */ /* 0x000fe200078e02ff */
[----:B------:R-:W-:Y:S01]  /*13850*/  SHF.L.U32 R16, R13, 0x3, RZ ;  /* 0x000000030d107819 */ /* 0x000fe200000006ff */
[----:B----4-:R-:W-:Y:S01]  /*13860*/  @P0 IMAD R2, R9, R8, RZ ;  /* 0x0000000809020224 */ /* 0x010fe200078e02ff */
[----:B------:R-:W-:Y:S01]  /*13870*/  @!P0 MOV R2, R18 ;  /* 0x0000001200028202 */ /* 0x000fe20000000f00 */
[----:B------:R2:W4:Y:S01]  /*13880*/  @P1 MUFU.LG2 R8, R24 ;  /* 0x0000001800081308 */ /* 0x0005220000000c00 */
[----:B------:R-:W-:-:S05]  /*13890*/  SEL R0, R0, RZ, !P4 ;  /* 0x000000ff00007207 */ /* 0x000fca0006000000 */
[----:B---3--:R-:W-:Y:S02]  /*138a0*/  IMAD R0, R27, R2, R0 ;  /* 0x000000021b007224 */ /* 0x008fe400078e0200 */
[----:B--2---:R-:W-:Y:S02]  /*138b0*/  IMAD.MOV.U32 R24, RZ, RZ, 0x7f800000 ;  /* 0x7f800000ff187424 */ /* 0x004fe400078e00ff */
[----:B------:R-:W-:Y:S01]  /*138c0*/  @P2 FFMA.FTZ R24, R39, R15, R5 ;  /* 0x0000000f27182223 */ /* 0x000fe20000010005 */
[----:B----4-:R-:W-:Y:S01]  /*138d0*/  @P1 FMUL.FTZ R2, R8, 0.69314718246459960938 ;  /* 0x3f31721808021820 */ /* 0x010fe20000410000 */
[--C-:B------:R-:W-:Y:S02]  /*138e0*/  IADD3 R3, P2, P0, R3, R22, R0.reuse ;  /* 0x0000001603037210 */ /* 0x100fe4000785e000 */
[----:B------:R-:W-:Y:S01]  /*138f0*/  SHF.R.S32.HI R0, RZ, 0x1f, R0 ;  /* 0x0000001fff007819 */ /* 0x000fe20000011400 */
[----:B-1----:R-:W-:Y:S01]  /*13900*/  @P1 FFMA.FTZ R17, R38, R14, R2 ;  /* 0x0000000e26111223 */ /* 0x002fe20000010002 */
[----:B------:R-:W-:-:S02]  /*13910*/  SHF.R.S32.HI R2, RZ, 0x2, R12 ;  /* 0x00000002ff027819 */ /* 0x000fc4000001140c */
[----:B------:R-:W-:Y:S01]  /*13920*/  IADD3.X R9, R4, R23, R0, P2, P0 ;  /* 0x0000001704097210 */ /* 0x000fe200017e0400 */
[----:B------:R-:W-:Y:S06]  /*13930*/  @P3 BRA `(.L_x_194) ;  /* 0x0000000000a43947 */ /* 0x000fec0003800000 */
[----:B------:R-:W2:Y:S01]  /*13940*/  LDL.LU R43, [R1+0xc4] ;  /* 0x0000c400012b7983 */ /* 0x000ea20000300800 */
[----:B------:R-:W-:-:S04]  /*13950*/  SHF.R.S32.HI R0, RZ, 0x1f, R28 ;  /* 0x0000001fff007819 */ /* 0x000fc8000001141c */
[----:B------:R-:W-:-:S04]  /*13960*/  LEA.HI R0, R0, R28, RZ, 0x2 ;  /* 0x0000001c00007211 */ /* 0x000fc800078f10ff */
[----:B------:R-:W-:-:S05]  /*13970*/  LOP3.LUT R0, R0, 0xffffffc, RZ, 0xc0, !PT ;  /* 0x0ffffffc00007812 */ /* 0x000fca00078ec0ff */
[----:B------:R-:W-:-:S04]  /*13980*/  IMAD.IADD R0, R28, 0x1, -R0 ;  /* 0x000000011c007824 */ /* 0x000fc800078e0a00 */
[----:B--2---:R-:W-:-:S04]  /*13990*/  IMAD R0, R0, 0x10, R43 ;  /* 0x0000001000007824 */ /* 0x004fc800078e022b */
        /* <DEDUP_REMOVED lines=11> */
[-C--:B------:R-:W-:Y:S01]  /*13a50*/  @!P6 IADD3 R11, P0, R8, R3.reuse, RZ ;  /* 0x00000003080be210 */ /* 0x080fe20007f1e0ff */
[----:B------:R-:W2:Y:S01]  /*13a60*/  @!P5 LDC.64 R18, c[0x0][0x2b0] ;  /* 0x0000ac00ff12db82 */ /* 0x000ea20000000a00 */
[----:B------:R-:W-:Y:S01]  /*13a70*/  @!P5 IADD3 R4, P2, R0, R3, RZ ;  /* 0x000000030004d210 */ /* 0x000fe20007f5e0ff */
[----:B------:R-:W-:Y:S01]  /*13a80*/  @!P3 IMAD R5, R5, R7, RZ ;  /* 0x000000070505b224 */ /* 0x000fe200078e02ff */
[----:B------:R-:W-:Y:S02]  /*13a90*/  @!P4 IADD3 R7, P1, R6, R3, RZ ;  /* 0x000000030607c210 */ /* 0x000fe40007f3e0ff */
[-C--:B------:R-:W-:Y:S02]  /*13aa0*/  @!P5 LEA.HI.X.SX32 R0, R0, R9.reuse, 0x1, P2 ;  /* 0x000000090000d211 */ /* 0x080fe400010f0eff */
[----:B------:R-:W-:Y:S01]  /*13ab0*/  @!P6 LEA.HI.X.SX32 R13, R8, R9, 0x1, P0 ;  /* 0x00000009080de211 */ /* 0x000fe200000f0eff */
[----:B------:R-:W3:Y:S01]  /*13ac0*/  @!P4 LDC.64 R20, c[0x0][0x2b0] ;  /* 0x0000ac00ff14cb82 */ /* 0x000ee20000000a00 */
[----:B------:R-:W-:-:S04]  /*13ad0*/  @!P3 IADD3 R12, P0, R5, R3, RZ ;  /* 0x00000003050cb210 */ /* 0x000fc80007f1e0ff */
[----:B------:R-:W-:-:S03]  /*13ae0*/  @!P3 LEA.HI.X.SX32 R5, R5, R9, 0x1, P0 ;  /* 0x000000090505b211 */ /* 0x000fc600000f0eff */
[----:B------:R-:W4:Y:S01]  /*13af0*/  @!P3 LDC.64 R22, c[0x0][0x2b0] ;  /* 0x0000ac00ff16bb82 */ /* 0x000f220000000a00 */
[C---:B-1----:R-:W-:Y:S02]  /*13b00*/  @!P6 LEA R10, P2, R11.reuse, R14, 0x2 ;  /* 0x0000000e0b0ae211 */ /* 0x042fe400078410ff */
        /* <DEDUP_REMOVED lines=12> */
.L_x_194:
[----:B------:R-:W-:Y:S05]  /*13bd0*/  BSYNC B0 ;  /* 0x0000000000007941 */ /* 0x000fea0003800000 */
.L_x_193:
[----:B------:R2:W3:Y:S01]  /*13be0*/  LDS.128 R12, [R220] ;  /* 0x00000000dc0c7984 */ /* 0x0004e20000000c00 */
[C---:B------:R-:W-:Y:S01]  /*13bf0*/  VIADD R0, R2.reuse, 0x40 ;  /* 0x0000004002007836 */ /* 0x040fe20000000000 */
[CC--:B-----5:R-:W-:Y:S01]  /*13c00*/  ISETP.GE.AND P3, PT, R2.reuse, R42.reuse, PT ;  /* 0x0000002a0200720c */ /* 0x0e0fe20003f66270 */
[----:B------:R-:W-:Y:S01]  /*13c10*/  VIADD R3, R2, 0x20 ;  /* 0x0000002002037836 */ /* 0x000fe20000000000 */
[----:B-1----:R-:W1:Y:S01]  /*13c20*/  S2R R7, SR_CTAID.X ;  /* 0x0000000000077919 */ /* 0x002e620000002500 */
[----:B------:R-:W-:Y:S01]  /*13c30*/  IADD3 R4, P0, R16, R29, RZ ;  /* 0x0000001d10047210 */ /* 0x000fe20007f1e0ff */
[----:B------:R-:W-:Y:S01]  /*13c40*/  ULDC.64 UR4, c[0x0][0x2a0] ;  /* 0x0000a80000047ab9 */ /* 0x000fe20000000a00 */
[----:B------:R-:W-:Y:S01]  /*13c50*/  SHF.R.S32.HI R5, RZ, 0x1f, R16 ;  /* 0x0000001fff057819 */ /* 0x000fe20000011410 */
[----:B------:R-:W-:Y:S01]  /*13c60*/  BSSY B0, `(.L_x_195) ;  /* 0x0000018000007945 */ /* 0x000fe20003800000 */
[----:B------:R-:W-:Y:S02]  /*13c70*/  SHF.R.S32.HI R6, RZ, 0x1f, R27 ;  /* 0x0000001fff067819 */ /* 0x000fe4000001141b */
[----:B------:R-:W-:Y:S01]  /*13c80*/  ISETP.GE.AND P1, PT, R0, R42, PT ;  /* 0x0000002a0000720c */ /* 0x000fe20003f26270 */
[----:B------:R-:W-:Y:S01]  /*13c90*/  VIADD R0, R2, 0x60 ;  /* 0x0000006002007836 */ /* 0x000fe20000000000 */
[----:B------:R-:W-:Y:S01]  /*13ca0*/  IADD3.X R5, R5, R30, RZ, P0, !PT ;  /* 0x0000001e05057210 */ /* 0x000fe200007fe4ff */
[----:B------:R-:W-:Y:S01]  /*13cb0*/  IMAD R6, R6, UR4, RZ ;  /* 0x0000000406067c24 */ /* 0x000fe2000f8e02ff */
[----:B------:R-:W-:-:S02]  /*13cc0*/  ISETP.GE.AND P2, PT, R3, R42, PT ;  /* 0x0000002a0300720c */ /* 0x000fc40003f46270 */
[----:B------:R-:W-:Y:S01]  /*13cd0*/  ISETP.GE.AND P0, PT, R0, R42, PT ;  /* 0x0000002a0000720c */ /* 0x000fe20003f06270 */
[C---:B------:R-:W-:Y:S01]  /*13ce0*/  IMAD R0, R27.reuse, UR5, R6 ;  /* 0x000000051b007c24 */ /* 0x040fe2000f8e0206 */
[----:B------:R-:W-:Y:S01]  /*13cf0*/  SHF.R.S32.HI R3, RZ, 0x1f, R2 ;  /* 0x0000001fff037819 */ /* 0x000fe20000011402 */
[----:B------:R-:W-:-:S05]  /*13d00*/  IMAD.WIDE.U32 R8, R27, UR4, R4 ;  /* 0x000000041b087c25 */ /* 0x000fca000f8e0004 */
[----:B------:R-:W-:Y:S01]  /*13d10*/  IADD3 R5, R0, R9, RZ ;  /* 0x0000000900057210 */ /* 0x000fe20007ffe0ff */
[----:B-1----:R-:W-:Y:S01]  /*13d20*/  IMAD.WIDE R2, R7, 0x80, R2 ;  /* 0x0000008007027825 */ /* 0x002fe200078e0202 */
        /* <DEDUP_REMOVED lines=10> */
[----:B---3--:R1:W-:Y:S02]  /*13dd0*/  STG.E.128 desc[UR12][R10.64], R12 ;  /* 0x0000000c0a007986 */ /* 0x0083e4000c101d0c */
.L_x_196:
[----:B------:R-:W-:Y:S05]  /*13de0*/  BSYNC B0 ;  /* 0x0000000000007941 */ /* 0x000fea0003800000 */
.L_x_195:
[----:B-1-3--:R1:W2:Y:S01]  /*13df0*/  LDS.128 R12, [R220+0x800] ;  /* 0x00080000dc0c7984 */ /* 0x00a2a20000000c00 */
        /* <DEDUP_REMOVED lines=15> */
.L_x_198:
[----:B------:R-:W-:Y:S05]  /*13ef0*/  BSYNC B0 ;  /* 0x0000000000007941 */ /* 0x000fea0003800000 */
.L_x_197:
        /* <DEDUP_REMOVED lines=16> */
.L_x_200:
[----:B------:R-:W-:Y:S05]  /*14000*/  BSYNC B0 ;  /* 0x0000000000007941 */ /* 0x000fea0003800000 */
.L_x_199:
[----:B------:R-:W-:Y:S05]  /*14010*/  @P0 EXIT ;  /* 0x000000000000094d */ /* 0x000fea0003800000 */
[----:B------:R-:W-:Y:S01]  /*14020*/  IADD3 R0, P0, R2, 0x60, RZ ;  /* 0x0000006002007810 */ /* 0x000fe20007f1e0ff */
[----:B------:R-:W-:-:S04]  /*14030*/  ULDC.64 UR4, c[0x0][0x298] ;  /* 0x0000a60000047ab9 */ /* 0x000fc80000000a00 */
[----:B------:R-:W-:Y:S01]  /*14040*/  IMAD.X R2, RZ, RZ, R3, P0 ;  /* 0x000000ffff027224 */ /* 0x000fe200000e0603 */
[----:B------:R-:W-:-:S03]  /*14050*/  MOV R3, R5 ;  /* 0x0000000500037202 */ /* 0x000fc60000000f00 */
        /* <DEDUP_REMOVED lines=8> */
[----:B------:R-:W-:Y:S01]  /*140e0*/  STG.E.128 desc[UR12][R2.64], R32 ;  /* 0x0000002002007986 */ /* 0x000fe2000c101d0c */
[----:B------:R-:W-:Y:S05]  /*140f0*/  EXIT ;  /* 0x000000000000794d */ /* 0x000fea0003800000 */
.L_x_201:
        /* <DEDUP_REMOVED lines=16> */
.L_x_1308:


//--------------------- .text._ZN5flash16flash_fwd_kernelI23Flash_fwd_kernel_traitsILi32ELi128ELi128ELi4ELb0ELb0EN7cutlass6half_tE19Flash_kernel_traitsILi32ELi128ELi128ELi4ES3_EELb0ELb0ELb1ELb0ELb0ELb0ELb0ELb0EEEvNS_16Flash_fwd_paramsE --------------------------
	.section	.text._ZN5flash16flash_fwd_kernelI23Flash_fwd_kernel_traitsILi32ELi128ELi128ELi4ELb0ELb0EN7cutlass6half_tE19Flash_kernel_traitsILi32ELi128ELi128ELi4ES3_EELb0ELb0ELb1ELb0ELb0ELb0ELb0ELb0EEEvNS_16Flash_fwd_paramsE,"ax",@progbits
	.align	128
        .global         _ZN5flash16flash_fwd_kernelI23Flash_fwd_kernel_traitsILi32ELi128ELi128ELi4ELb0ELb0EN7cutlass6half_tE19Flash_kernel_traitsILi32ELi128ELi128ELi4ES3_EELb0ELb0ELb1ELb0ELb0ELb0ELb0ELb0EEEvNS_16Flash_fwd_paramsE
        .type           _ZN5flash16flash_fwd_kernelI23Flash_fwd_kernel_traitsILi32ELi128ELi128ELi4ELb0ELb0EN7cutlass6half_tE19Flash_kernel_traitsILi32ELi128ELi128ELi4ES3_EELb0ELb0ELb1ELb0ELb0ELb0ELb0ELb0EEEvNS_16Flash_fwd_paramsE,@function
        .size           _ZN5flash16flash_fwd_kernelI23Flash_fwd_kernel_traitsILi32ELi128ELi128ELi4ELb0ELb0EN7cutlass6half_tE19Flash_kernel_traitsILi32ELi128ELi128ELi4ES3_EELb0ELb0ELb1ELb0ELb0ELb0ELb0ELb0EEEvNS_16Flash_fwd_paramsE,(.L_x_1309 - _ZN5flash16flash_fwd_kernelI23Flash_fwd_kernel_traitsILi32ELi128ELi128ELi4ELb0ELb0EN7cutlass6half_tE19Flash_kernel_traitsILi32ELi128ELi128ELi4ES3_EELb0ELb0ELb1ELb0ELb0ELb0ELb0ELb0EEEvNS_16Flash_fwd_paramsE)
        .other          _ZN5flash16flash_fwd_kernelI23Flash_fwd_kernel_traitsILi32ELi128ELi128ELi4ELb0ELb0EN7cutlass6half_tE19Flash_kernel_traitsILi32ELi128ELi128ELi4ES3_EELb0ELb0ELb1ELb0ELb0ELb0ELb0ELb0EEEvNS_16Flash_fwd_paramsE,@"STO_CUDA_ENTRY STV_DEFAULT"
_ZN5flash16flash_fwd_kernelI23Flash_fwd_kernel_traitsILi32ELi128ELi128ELi4ELb0ELb0EN7cutlass6half_tE19Flash_kernel_traitsILi32ELi128ELi128ELi4ES3_EELb0ELb0ELb1ELb0ELb0ELb0ELb0ELb0EEEvNS_16Flash_fwd_paramsE:
.text._ZN5flash16flash_fwd_kernelI23Flash_fwd_kernel_traitsILi32ELi128ELi128ELi4ELb0ELb0EN7cutlass6half_tE19Flash_kernel_traitsILi32ELi128ELi128ELi4ES3_EELb0ELb0ELb1ELb0ELb0ELb0ELb0ELb0EEEvNS_16Flash_fwd_paramsE:
[----:B------:R-:W1:Y:S08]  /*0000*/  LDC R1, c[0x0][0x28] ;  /* 0x00000a00ff017b82 */ /* 0x000e700000000800 */
[----:B------:R-:W2:Y:S01]  /*0010*/  S2UR UR32, SR_CTAID.Y ;  /* 0x00000000002079c3 */ /* 0x000ea20000002600 */
[----:B------:R-:W-:Y:S01]  /*0020*/  ULDC.64 UR4, c[0x0][0x300] ;  /* 0x0000c00000047ab9 */ /* 0x000fe20000000a00 */
[----:B------:R-:W-:Y:S01]  /*0030*/  ULDC.64 UR6, c[0x0][0x2f0] ;  /* 0x0000bc0000067ab9 */ /* 0x000fe20000000a00 */
[----:B------:R-:W-:Y:S01]  /*0040*/  UISETP.NE.U32.AND UP1, UPT, UR4, URZ, UPT ;  /* 0x0000003f0400728c */ /* 0x000fe2000bf25070 */
[----:B-1----:R-:W-:Y:S01]  /*0050*/  VIADD R1, R1, 0xffffffb0 ;  /* 0xffffffb001017836 */ /* 0x002fe20000000000 */
[----:B------:R-:W-:-:S02]  /*0060*/  UISETP.NE.U32.AND UP2, UPT, UR6, URZ, UPT ;  /* 0x0000003f0600728c */ /* 0x000fc4000bf45070 */
[----:B------:R-:W-:Y:S01]  /*0070*/  UISETP.NE.AND.EX UP1, UPT, UR5, URZ, UPT, UP1 ;  /* 0x0000003f0500728c */ /* 0x000fe2000bf25310 */
[----:B------:R-:W-:Y:S01]  /*0080*/  ULDC.64 UR8, c[0x0][0x2f0] ;  /* 0x0000bc0000087ab9 */ /* 0x000fe20000000a00 */
[----:B------:R-:W-:Y:S01]  /*0090*/  UISETP.NE.AND.EX UP2, UPT, UR7, URZ, UPT, UP2 ;  /* 0x0000003f0700728c */ /* 0x000fe2000bf45320 */
[----:B------:R-:W-:-:S03]  /*00a0*/  ULDC.U8 UR6, c[0x0][0x3c2] ;  /* 0x0000f08000067ab9 */ /* 0x000fc60000000000 */
[----:B------:R-:W-:Y:S01]  /*00b0*/  PLOP3.LUT P0, PT, PT, PT, UP1, 0x80, 0x0 ;  /* 0x000000000000781c */ /* 0x000fe20003f0f018 */
[----:B------:R-:W-:Y:S01]  /*00c0*/  ULDC.64 UR4, c[0x0][0x2f8] ;  /* 0x0000be0000047ab9 */ /* 0x000fe20000000a00 */
[----:B------:R-:W-:Y:S01]  /*00d0*/  UISETP.NE.AND UP3, UPT, UR6, URZ, UPT ;  /* 0x0000003f0600728c */ /* 0x000fe2000bf65270 */
[----:B------:R-:W-:Y:S01]  /*00e0*/  PLOP3.LUT P2, PT, PT, PT, UP2, 0x80, 0x0 ;  /* 0x000000000000781c */ /* 0x000fe20003f4f028 */
[----:B------:R-:W-:Y:S01]  /*00f0*/  UISETP.EQ.U32.AND UP0, UPT, UR4, URZ, UPT ;  /* 0x0000003f0400728c */ /* 0x000fe2000bf02070 */
[----:B------:R-:W-:Y:S01]  /*0100*/  ULDC.64 UR22, c[0x0][0x208] ;  /* 0x0000820000167ab9 */ /* 0x000fe20000000a00 */
[----:B------:R-:W-:Y:S02]  /*0110*/  ULDC.64 UR6, c[0x0][0x2f8] ;  /* 0x0000be0000067ab9 */ /* 0x000fe40000000a00 */
[----:B------:R-:W-:Y:S02]  /*0120*/  UISETP.EQ.OR.EX UP0, UPT, UR5, URZ, !UP3, UP0 ;  /* 0x0000003f0500728c */ /* 0x000fe4000df02700 */
[----:B--2---:R-:W-:-:S06]  /*0130*/  UIMAD.WIDE UR8, UR32, 0x4, UR8 ;  /* 0x00000004200878a5 */ /* 0x004fcc000f8e0208 */
[----:B------:R-:W-:Y:S02]  /*0140*/  IMAD.U32 R2, RZ, RZ, UR8 ;  /* 0x00000008ff027e24 */ /* 0x000fe4000f8e00ff */
[----:B------:R-:W-:Y:S01]  /*0150*/  IMAD.U32 R3, RZ, RZ, UR9 ;  /* 0x00000009ff037e24 */ /* 0x000fe2000f8e00ff */
[----:B------:R-:W-:Y:S02]  /*0160*/  @UP1 ULDC.64 UR8, c[0x0][0x300] ;  /* 0x0000c00000081ab9 */ /* 0x000fe40000000a00 */
[----:B------:R-:W-:Y:S02]  /*0170*/  @UP1 UIMAD.WIDE UR8, UR32, 0x4, UR8 ;  /* 0x00000004200818a5 */ /* 0x000fe4000f8e0208 */
[----:B------:R-:W2:Y:S04]  /*0180*/  @P2 LDG.E R7, desc[UR22][R2.64] ;  /* 0x0000001602072981 */ /* 0x000ea8000c1e1900 */
[----:B------:R-:W-:Y:S01]  /*0190*/  IMAD.U32 R4, RZ, RZ, UR8 ;  /* 0x00000008ff047e24 */ /* 0x000fe2000f8e00ff */
[----:B------:R1:W3:Y:S01]  /*01a0*/  @P2 LDG.E R6, desc[UR22][R2.64+0x4] ;  /* 0x0000041602062981 */ /* 0x0002e2000c1e1900 */
[----:B------:R-:W-:Y:S01]  /*01b0*/  IMAD.U32 R5, RZ, RZ, UR9 ;  /* 0x00000009ff057e24 */ /* 0x000fe2000f8e00ff */
[----:B------:R-:W-:Y:S01]  /*01c0*/  PLOP3.LUT P1, PT, PT, PT, UP0, 0x80, 0x0 ;  /* 0x000000000000781c */ /* 0x000fe20003f2f008 */
[----:B------:R-:W-:-:S03]  /*01d0*/  UIMAD.WIDE UR6, UR32, 0x4, UR6 ;  /* 0x00000004200678a5 */ /* 0x000fc6000f8e0206 */
[----:B------:R-:W4:Y:S03]  /*01e0*/  @P0 LDG.E R4, desc[UR22][R4.64] ;  /* 0x0000001604040981 */ /* 0x000f26000c1e1900 */
[----:B-1----:R-:W-:Y:S02]  /*01f0*/  IMAD.U32 R2, RZ, RZ, UR6 ;  /* 0x00000006ff027e24 */ /* 0x002fe4000f8e00ff */
[----:B------:R-:W-:-:S05]  /*0200*/  IMAD.U32 R3, RZ, RZ, UR7 ;  /* 0x00000007ff037e24 */ /* 0x000fca000f8e00ff */
[----:B------:R-:W5:Y:S01]  /*0210*/  @!P1 LDG.E R0, desc[UR22][R2.64] ;  /* 0x0000001602009981 */ /* 0x000f62000c1e1900 */
[----:B------:R-:W-:Y:S01]  /*0220*/  UMOV UR13, 0xffffffff ;  /* 0xffffffff000d7882 */ /* 0x000fe20000000000 */
[----:B------:R-:W-:Y:S01]  /*0230*/  UMOV UR33, URZ ;  /* 0x0000003f00217c82 */ /* 0x000fe20008000000 */
[----:B------:R-:W-:Y:S01]  /*0240*/  UMOV UR8, 0xffffffff ;  /* 0xffffffff00087882 */ /* 0x000fe20000000000 */
[----:B------:R-:W1:Y:S08]  /*0250*/  S2UR UR14, SR_CTAID.X ;  /* 0x00000000000e79c3 */ /* 0x000e700000002500 */
[----:B------:R-:W1:Y:S01]  /*0260*/  S2UR UR29, SR_CTAID.Z ;  /* 0x00000000001d79c3 */ /* 0x000e620000002700 */
[----:B--2---:R-:W-:-:S02]  /*0270*/  @P2 R2UR UR13, R7 ;  /* 0x00000000070d22ca */ /* 0x004fc400000e0000 */
[----:B---3--:R-:W-:Y:S02]  /*0280*/  @P2 R2UR UR15, R6 ;  /* 0x00000000060f22ca */ /* 0x008fe400000e0000 */
[----:B----4-:R-:W-:Y:S02]  /*0290*/  @P0 R2UR UR33, R4 ;  /* 0x00000000042102ca */ /* 0x010fe400000e0000 */
[----:B------:R-:W-:-:S04]  /*02a0*/  ISETP.NE.U32.AND P0, PT, RZ, UR4, PT ;  /* 0x00000004ff007c0c */ /* 0x000fc8000bf05070 */
[----:B------:R-:W-:-:S05]  /*02b0*/  ISETP.NE.AND.EX P0, PT, RZ, UR5, PT, P0 ;  /* 0x00000005ff007c0c */ /* 0x000fca000bf05300 */
[----:B------:R-:W-:-:S07]  /*02c0*/  @UP2 UIADD3 UR15, UR15, -UR13, URZ ;  /* 0x8000000d0f0f2290 */ /* 0x000fce000fffe03f */
[----:B------:R-:W-:Y:S01]  /*02d0*/  @!UP2 ULDC UR15, c[0x0][0x2c4] ;  /* 0x0000b100000faab9 */ /* 0x000fe20000000800 */
[----:B-----5:R-:W-:Y:S01]  /*02e0*/  @!P1 R2UR UR8, R0 ;  /* 0x00000000000892ca */ /* 0x020fe200000e0000 */
[----:B-1----:R-:W-:-:S14]  /*02f0*/  @!P0 BRA `(.L_x_202) ;  /* 0x00000000001c8947 */ /* 0x002fdc0003800000 */
[----:B------:R-:W-:-:S13]  /*0300*/  PLOP3.LUT P0, PT, PT, PT, UP3, 0x80, 0x0 ;  /* 0x000000000000781c */ /* 0x000fda0003f0f038 */
[----:B------:R-:W2:Y:S04]  /*0310*/  @P0 LDG.E R0, desc[UR22][R2.64+0x4] ;  /* 0x0000041602000981 */ /* 0x000ea8000c1e1900 */
[----:B------:R-:W3:Y:S01]  /*0320*/  @!P0 LDG.E R2, desc[UR22][R2.64] ;  /* 0x0000001602028981 */ /* 0x000ee2000c1e1900 */
[----:B--2---:R-:W-:-:S13]  /*0330*/  @P0 R2UR UR6, R0 ;  /* 0x00000000000602ca */ /* 0x004fda00000e0000 */
[----:B------:R-:W-:-:S07]  /*0340*/  @UP3 UIADD3 UR6, UR6, -UR8, URZ ;  /* 0x8000000806063290 */ /* 0x000fce000fffe03f */
[----:B---3--:R-:W-:Y:S01]  /*0350*/  @!P0 R2UR UR6, R2 ;  /* 0x00000000020682ca */ /* 0x008fe200000e0000 */
[----:B------:R-:W-:-:S14]  /*0360*/  BRA `(.L_x_203) ;  /* 0x0000000000047947 */ /* 0x000fdc0003800000 */
.L_x_202:
[----:B------:R-:W-:-:S05]  /*0370*/  ULDC UR6, c[0x0][0x2c8] ;  /* 0x0000b20000067ab9 */ /* 0x000fca0000000800 */
.L_x_203:
[----:B------:R-:W-:Y:S02]  /*0380*/  ULDC.64 UR4, c[0x0][0x308] ;  /* 0x0000c20000047ab9 */ /* 0x000fe40000000a00 */
[----:B------:R-:W-:-:S04]  /*0390*/  UISETP.NE.U32.AND UP2, UPT, UR4, URZ, UPT ;  /* 0x0000003f0400728c */ /* 0x000fc8000bf45070 */
[----:B------:R-:W-:-:S06]  /*03a0*/  UISETP.NE.AND.EX UP2, UPT, UR5, URZ, UPT, UP2 ;  /* 0x0000003f0500728c */ /* 0x000fcc000bf45320 */
[----:B------:R-:W-:-:S05]  /*03b0*/  PLOP3.LUT P0, PT, PT, PT, UP2, 0x80, 0x0 ;  /* 0x000000000000781c */ /* 0x000fca0003f0f028 */
[----:B------:R-:W-:Y:S02]  /*03c0*/  @UP2 ULDC.64 UR4, c[0x0][0x308] ;  /* 0x0000c20000042ab9 */ /* 0x000fe40000000a00 */
[----:B------:R-:W-:-:S06]  /*03d0*/  @UP2 UIMAD.WIDE UR4, UR32, 0x4, UR4 ;  /* 0x00000004200428a5 */ /* 0x000fcc000f8e0204 */
[----:B------:R-:W-:Y:S02]  /*03e0*/  IMAD.U32 R2, RZ, RZ, UR4 ;  /* 0x00000004ff027e24 */ /* 0x000fe4000f8e00ff */
[----:B------:R-:W-:Y:S01]  /*03f0*/  IMAD.U32 R3, RZ, RZ, UR5 ;  /* 0x00000005ff037e24 */ /* 0x000fe2000f8e00ff */
[----:B------:R-:W-:Y:S01]  /*0400*/  USHF.L.U32 UR21, UR14, 0x7, URZ ;  /* 0x000000070e157899 */ /* 0x000fe2000800063f */
[----:B------:R-:W-:-:S03]  /*0410*/  @!UP2 ULDC.64 UR4, c[0x0][0x318] ;  /* 0x0000c6000004aab9 */ /* 0x000fc60000000a00 */
[----:B------:R-:W2:Y:S01]  /*0420*/  @P0 LDG.E R0, desc[UR22][R2.64] ;  /* 0x0000001602000981 */ /* 0x000ea2000c1e1900 */
[----:B------:R-:W-:Y:S02]  /*0430*/  UISETP.GT.AND UP1, UPT, UR15, UR21, UPT ;  /* 0x000000150f00728c */ /* 0x000fe4000bf24270 */
[----:B------:R-:W-:-:S03]  /*0440*/  @!UP2 UISETP.NE.U32.AND UP0, UPT, UR4, URZ, UPT ;  /* 0x0000003f0400a28c */ /* 0x000fc6000bf05070 */
[----:B------:R-:W-:Y:S01]  /*0450*/  @!UP2 ULDC UR4, c[0x0][0x2cc] ;  /* 0x0000b3000004aab9 */ /* 0x000fe20000000800 */
[----:B------:R-:W-:-:S04]  /*0460*/  @!UP2 UISETP.NE.AND.EX UP0, UPT, UR5, URZ, UPT, UP0 ;  /* 0x0000003f0500a28c */ /* 0x000fc8000bf05300 */
[----:B------:R-:W-:Y:S01]  /*0470*/  @!UP2 USEL UR4, UR4, URZ, UP0 ;  /* 0x0000003f0404a287 */ /* 0x000fe20008000000 */
[----:B--2---:R-:W-:Y:S02]  /*0480*/  @P0 R2UR UR24, R0 ;  /* 0x00000000001802ca */ /* 0x004fe400000e0000 */
[----:B------:R-:W-:-:S11]  /*0490*/  PLOP3.LUT P0, PT, PT, PT, UP1, 0x80, 0x0 ;  /* 0x000000000000781c */ /* 0x000fd60003f0f018 */
[----:B------:R-:W-:Y:S02]  /*04a0*/  @UP2 UIADD3 UR24, UR24, -UR33, URZ ;  /* 0x8000002118182290 */ /* 0x000fe4000fffe03f */
[----:B------:R-:W-:Y:S10]  /*04b0*/  @!P0 EXIT ;  /* 0x000000000000894d */ /* 0x000ff40003800000 */
[----:B------:R-:W-:Y:S01]  /*04c0*/  @!UP2 UIADD3 UR24, UR4, UR6, -UR33 ;  /* 0x000000060418a290 */ /* 0x000fe2000fffe821 */
[----:B------:R-:W1:Y:S01]  /*04d0*/  S2R R106, SR_TID.X ;  /* 0x00000000006a7919 */ /* 0x000e620000002100 */
[----:B------:R-:W-:Y:S02]  /*04e0*/  UIADD3 UR5, -UR15, 0xff, UR21 ;  /* 0x000000ff0f057890 */ /* 0x000fe4000fffe115 */
[----:B------:R-:W-:Y:S01]  /*04f0*/  UIADD3 UR10, UR24, UR21, -UR15 ;  /* 0x00000015180a7290 */ /* 0x000fe2000fffe80f */
[----:B------:R-:W-:Y:S01]  /*0500*/  ULDC UR20, c[0x0][0x394] ;  /* 0x0000e50000147ab9 */ /* 0x000fe20000000800 */
[----:B------:R-:W-:Y:S01]  /*0510*/  ULDC UR19, c[0x0][0x398] ;  /* 0x0000e60000137ab9 */ /* 0x000fe20000000800 */
[----:B------:R-:W-:Y:S02]  /*0520*/  UIADD3 UR7, UR24, 0x7f, URZ ;  /* 0x0000007f18077890 */ /* 0x000fe4000fffe03f */
[----:B------:R-:W-:Y:S02]  /*0530*/  UIADD3 UR5, UR5, UR19, UR24 ;  /* 0x0000001305057290 */ /* 0x000fe4000fffe018 */
[----:B------:R-:W-:-:S02]  /*0540*/  UIADD3 UR10, UR10, -UR20, URZ ;  /* 0x800000140a0a7290 */ /* 0x000fc4000fffe03f */
[----:B------:R-:W-:Y:S02]  /*0550*/  USHF.R.S32.HI UR6, URZ, 0x1f, UR7 ;  /* 0x0000001f3f067899 */ /* 0x000fe40008011407 */
[----:B------:R-:W-:Y:S02]  /*0560*/  USHF.R.S32.HI UR4, URZ, 0x1f, UR5 ;  /* 0x0000001f3f047899 */ /* 0x000fe40008011405 */
[----:B------:R-:W-:Y:S02]  /*0570*/  USHF.R.S32.HI UR9, URZ, 0x1f, UR10 ;  /* 0x0000001f3f097899 */ /* 0x000fe4000801140a */
[----:B------:R-:W-:Y:S02]  /*0580*/  ULEA.HI UR6, UR6, UR7, URZ, 0x7 ;  /* 0x0000000706067291 */ /* 0x000fe4000f8f383f */
[----:B------:R-:W-:Y:S02]  /*0590*/  ULEA.HI UR4, UR4, UR5, URZ, 0x7 ;  /* 0x0000000504047291 */ /* 0x000fe4000f8f383f */
[----:B------:R-:W-:-:S02]  /*05a0*/  ULEA.HI UR9, UR9, UR10, URZ, 0x7 ;  /* 0x0000000a09097291 */ /* 0x000fc4000f8f383f */
[----:B------:R-:W-:Y:S02]  /*05b0*/  USHF.R.S32.HI UR6, URZ, 0x7, UR6 ;  /* 0x000000073f067899 */ /* 0x000fe40008011406 */
[----:B------:R-:W-:Y:S02]  /*05c0*/  USHF.R.S32.HI UR4, URZ, 0x7, UR4 ;  /* 0x000000073f047899 */ /* 0x000fe40008011404 */
[----:B------:R-:W-:Y:S02]  /*05d0*/  USHF.R.S32.HI UR9, URZ, 0x7, UR9 ;  /* 0x000000073f097899 */ /* 0x000fe40008011409 */
[----:B------:R-:W-:Y:S02]  /*05e0*/  UISETP.LT.AND UP0, UPT, UR6, UR4, UPT ;  /* 0x000000040600728c */ /* 0x000fe4000bf01270 */
[----:B------:R-:W-:Y:S02]  /*05f0*/  UISETP.LT.AND UP1, UPT, URZ, UR9, UPT ;  /* 0x000000093f00728c */ /* 0x000fe4000bf21270 */
[----:B------:R-:W-:-:S02]  /*0600*/  USEL UR18, UR6, UR4, UP0 ;  /* 0x0000000406127287 */ /* 0x000fc40008000000 */
[----:B------:R-:W-:-:S04]  /*0610*/  USEL UR12, URZ, UR9, !UP1 ;  /* 0x000000093f0c7287 */ /* 0x000fc8000c800000 */
[----:B------:R-:W-:-:S06]  /*0620*/  UISETP.GT.AND UP0, UPT, UR18, UR12, UPT ;  /* 0x0000000c1200728c */ /* 0x000fcc000bf04270 */
[----:B------:R-:W-:-:S13]  /*0630*/  PLOP3.LUT P0, PT, PT, PT, UP0, 0x80, 0x0 ;  /* 0x000000000000781c */ /* 0x000fda0003f0f008 */
[----:B-1----:R-:W-:Y:S05]  /*0640*/  @P0 BRA `(.L_x_204) ;  /* 0x0000000800d80947 */ /* 0x002fea0003800000 */
[----:B------:R-:W-:Y:S01]  /*0650*/  UISETP.NE.AND UP1, UPT, UR13, -0x1, UPT ;  /* 0xffffffff0d00788c */ /* 0x000fe2000bf25270 */
[----:B------:R-:W-:Y:S01]  /*0660*/  SHF.R.S32.HI R2, RZ, 0x1f, R106 ;  /* 0x0000001fff027819 */ /* 0x000fe2000001146a */
[----:B------:R-:W-:Y:S01]  /*0670*/  ULDC.U8 UR8, c[0x0][0x3d9] ;  /* 0x0000f64000087ab9 */ /* 0x000fe20000000000 */
[----:B------:R-:W-:Y:S01]  /*0680*/  USHF.R.S32.HI UR12, URZ, 0x1f, UR29 ;  /* 0x0000001f3f0c7899 */ /* 0x000fe2000801141d */
[----:B------:R-:W-:Y:S01]  /*0690*/  BSSY B0, `(.L_x_205) ;  /* 0x0000055000007945 */ /* 0x000fe20003800000 */
[----:B------:R-:W-:Y:S01]  /*06a0*/  UISETP.NE.AND UP2, UPT, UR8, URZ, UPT ;  /* 0x0000003f0800728c */ /* 0x000fe2000bf45270 */
[----:B------:R-:W-:Y:S01]  /*06b0*/  LEA.HI R2, R2, R106, RZ, 0x2 ;  /* 0x0000006a02027211 */ /* 0x000fe200078f10ff */
[----:B------:R-:W-:Y:S01]  /*06c0*/  UIADD3 UR15, -UR21, UR15, URZ ;  /* 0x0000000f150f7290 */ /* 0x000fe2000fffe13f */
[----:B------:R-:W-:Y:S02]  /*06d0*/  UMOV UR24, URZ ;  /* 0x0000003f00187c82 */ /* 0x000fe40008000000 */
[----:B------:R-:W-:Y:S01]  /*06e0*/  LOP3.LUT R0, R2, 0xfffffffc, RZ, 0xc0, !PT ;  /* 0xfffffffc02007812 */ /* 0x000fe200078ec0ff */
[----:B------:R-:W-:Y:S01]  /*06f0*/  @UP1 ULDC.64 UR6, c[0x0][0x298] ;  /* 0x0000a60000061ab9 */ /* 0x000fe20000000a00 */
[----:B------:R-:W-:Y:S01]  /*0700*/  @!UP1 USHF.R.S32.HI UR9, URZ, 0x1f, UR32 ;  /* 0x0000001f3f099899 */ /* 0x000fe20008011420 */
[----:B------:R-:W-:Y:S01]  /*0710*/  SHF.R.S32.HI R2, RZ, 0x2, R2 ;  /* 0x00000002ff027819 */ /* 0x000fe20000011402 */
[----:B------:R-:W-:Y:S01]  /*0720*/  @UP1 UIMAD.WIDE.U32 UR10, UR13, UR6, URZ ;  /* 0x000000060d0a12a5 */ /* 0x000fe2000f8e003f */
[----:B------:R-:W-:Y:S01]  /*0730*/  IMAD.IADD R0, R106, 0x1, -R0 ;  /* 0x000000016a007824 */ /* 0x000fe200078e0a00 */
[----:B------:R-:W-:Y:S01]  /*0740*/  @!UP1 ULDC.64 UR4, c[0x0][0x290] ;  /* 0x0000a40000049ab9 */ /* 0x000fe20000000a00 */
[----:B------:R-:W-:Y:S01]  /*0750*/  UMOV UR25, URZ ;  /* 0x0000003f00197c82 */ /* 0x000fe20008000000 */
[----:B------:R-:W-:Y:S01]  /*0760*/  @UP1 UIMAD UR7, UR13, UR7, UR11 ;  /* 0x000000070d0712a4 */ /* 0x000fe2000f8e020b */
[----:B------:R-:W-:Y:S01]  /*0770*/  IMAD.SHL.U32 R4, R0, 0x8, RZ ;  /* 0x0000000800047824 */ /* 0x000fe200078e00ff */
[----:B------:R-:W-:Y:S01]  /*0780*/  @!UP1 UIMAD UR6, UR9, UR4, URZ ;  /* 0x00000004090692a4 */ /* 0x000fe2000f8e023f */
[C---:B------:R-:W-:Y:S01]  /*0790*/  VIADD R14, R2.reuse, 0x20 ;  /* 0x00000020020e7836 */ /* 0x040fe20000000000 */
[----:B------:R-:W-:Y:S01]  /*07a0*/  ULDC.U8 UR11, c[0x0][0x3d8] ;  /* 0x0000f600000b7ab9 */ /* 0x000fe20000000000 */
[----:B------:R-:W-:Y:S01]  /*07b0*/  @!UP1 UIMAD.WIDE.U32 UR16, UR32, UR4, URZ ;  /* 0x00000004201092a5 */ /* 0x000fe2000f8e003f */
[C---:B------:R-:W-:Y:S01]  /*07c0*/  VIADD R15, R2.reuse, 0x40 ;  /* 0x00000040020f7836 */ /* 0x040fe20000000000 */
[----:B------:R-:W-:Y:S01]  /*07d0*/  UISETP.NE.AND UP3, UPT, UR11, URZ, UPT ;  /* 0x0000003f0b00728c */ /* 0x000fe2000bf65270 */
[C---:B------:R-:W-:Y:S01]  /*07e0*/  VIADD R16, R2.reuse, 0x60 ;  /* 0x0000006002107836 */ /* 0x040fe20000000000 */
[----:B------:R-:W-:Y:S01]  /*07f0*/  UISETP.NE.AND UP0, UPT, UR11, URZ, !UP2 ;  /* 0x0000003f0b00728c */ /* 0x000fe2000d705270 */
[----:B------:R-:W-:Y:S01]  /*0800*/  ISETP.GE.AND P4, PT, R2, UR15, PT ;  /* 0x0000000f02007c0c */ /* 0x000fe2000bf86270 */
[----:B------:R-:W-:Y:S01]  /*0810*/  UISETP.NE.OR UP3, UPT, UR8, URZ, !UP3 ;  /* 0x0000003f0800728c */ /* 0x000fe2000df65670 */
[----:B------:R-:W-:Y:S01]  /*0820*/  ISETP.GE.AND P3, PT, R14, UR15, PT ;  /* 0x0000000f0e007c0c */ /* 0x000fe2000bf66270 */
[----:B------:R-:W-:Y:S01]  /*0830*/  @!UP1 UIMAD UR6, UR32, UR5, UR6 ;  /* 0x00000005200692a4 */ /* 0x000fe2000f8e0206 */
[----:B------:R-:W-:Y:S01]  /*0840*/  ISETP.GE.AND P2, PT, R15, UR15, PT ;  /* 0x0000000f0f007c0c */ /* 0x000fe2000bf46270 */
[----:B------:R-:W-:Y:S01]  /*0850*/  @!UP2 ULDC UR8, c[0x0][0x2c4] ;  /* 0x0000b1000008aab9 */ /* 0x000fe20000000800 */
[----:B------:R-:W-:Y:S01]  /*0860*/  @UP2 ULDC.64 UR4, c[0x0][0x2c0] ;  /* 0x0000b00000042ab9 */ /* 0x000fe20000000a00 */
[----:B------:R-:W-:Y:S01]  /*0870*/  @UP2 UMOV UR11, 0x1 ;  /* 0x00000001000b2882 */ /* 0x000fe20000000000 */
[----:B------:R-:W-:Y:S01]  /*0880*/  @UP2 UIMAD UR18, UR5, UR4, URZ ;  /* 0x00000004051222a4 */ /* 0x000fe2000f8e023f */
[----:B------:R-:W-:Y:S01]  /*0890*/  ISETP.GE.AND P1, PT, R16, UR15, PT ;  /* 0x0000000f10007c0c */ /* 0x000fe2000bf26270 */
[----:B------:R-:W-:Y:S01]  /*08a0*/  @UP0 ULDC UR8, c[0x0][0x2e4] ;  /* 0x0000b90000080ab9 */ /* 0x000fe20000000800 */
[----:B------:R-:W-:Y:S01]  /*08b0*/  ULDC.64 UR4, c[0x0][0x2a0] ;  /* 0x0000a80000047ab9 */ /* 0x000fe20000000a00 */
[----:B------:R-:W-:Y:S01]  /*08c0*/  @UP1 UMOV UR19, UR10 ;  /* 0x0000000a00131c82 */ /* 0x000fe20008000000 */
[----:B------:R-:W-:Y:S01]  /*08d0*/  UIMAD UR12, UR12, UR4, URZ ;  /* 0x000000040c0c72a4 */ /* 0x000fe2000f8e023f */
[----:B------:R-:W-:Y:S01]  /*08e0*/  IMAD.U32 R3, RZ, RZ, UR4 ;  /* 0x00000004ff037e24 */ /* 0x000fe2000f8e00ff */
[----:B------:R-:W-:Y:S01]  /*08f0*/  @!UP3 ULDC UR10, c[0x0][0x2c4] ;  /* 0x0000b100000abab9 */ /* 0x000fe20000000800 */
[----:B------:R-:W-:Y:S01]  /*0900*/  @!UP2 ULDC UR4, c[0x0][0x270] ;  /* 0x00009c000004aab9 */ /* 0x000fe20000000800 */
[----:B------:R-:W-:Y:S01]  /*0910*/  ULDC UR9, c[0x0][0x2d0] ;  /* 0x0000b40000097ab9 */ /* 0x000fe20000000800 */
[----:B------:R-:W-:Y:S01]  /*0920*/  @!UP2 UIMAD UR11, UR8, UR4, URZ ;  /* 0x00000004080ba2a4 */ /* 0x000fe2000f8e023f */
[----:B------:R-:W-:Y:S01]  /*0930*/  ISETP.GE.AND P5, PT, R4, UR9, PT ;  /* 0x0000000904007c0c */ /* 0x000fe2000bfa6270 */
[----:B------:R-:W-:Y:S01]  /*0940*/  @!UP3 UIMAD UR10, UR32, UR10, URZ ;  /* 0x0000000a200ab2a4 */ /* 0x000fe2000f8e023f */
[----:B------:R-:W-:Y:S01]  /*0950*/  ISETP.NE.OR P4, PT, R0, RZ, P4 ;  /* 0x000000ff0000720c */ /* 0x000fe20002785670 */
[----:B------:R-:W-:Y:S01]  /*0960*/  UIMAD UR11, UR32, UR11, URZ ;  /* 0x0000000b200b72a4 */ /* 0x000fe2000f8e023f */
[----:B------:R-:W-:Y:S01]  /*0970*/  ISETP.GE.OR P6, PT, R2, UR15, P5 ;  /* 0x0000000f02007c0c */ /* 0x000fe2000afc6670 */
[----:B------:R-:W-:Y:S01]  /*0980*/  @!UP1 UIADD3 UR7, UR17, UR6, URZ ;  /* 0x0000000611079290 */ /* 0x000fe2000fffe03f */
[----:B------:R-:W-:Y:S01]  /*0990*/  ISETP.NE.OR P3, PT, R0, RZ, P3 ;  /* 0x000000ff0000720c */ /* 0x000fe20001f65670 */
[----:B------:R-:W-:Y:S01]  /*09a0*/  @!UP1 UMOV UR19, UR16 ;  /* 0x0000001000139c82 */ /* 0x000fe20008000000 */
[----:B------:R-:W-:Y:S01]  /*09b0*/  UIMAD UR5, UR29, UR5, UR12 ;  /* 0x000000051d0572a4 */ /* 0x000fe2000f8e020c */
[----:B------:R-:W-:Y:S01]  /*09c0*/  IADD3 R8, P0, R4, UR19, RZ ;  /* 0x0000001304087c10 */ /* 0x000fe2000ff1e0ff */
[----:B------:R-:W-:Y:S01]  /*09d0*/  @!UP3 USEL UR10, UR10, UR13, !UP1 ;  /* 0x0000000d0a0ab287 */ /* 0x000fe2000c800000 */
[----:B------:R-:W-:Y:S01]  /*09e0*/  ISETP.NE.OR P2, PT, R0, RZ, P2 ;  /* 0x000000ff0000720c */ /* 0x000fe20001745670 */
[----:B------:R-:W-:Y:S01]  /*09f0*/  @UP2 ULDC UR12, c[0x0][0x2c0] ;  /* 0x0000b000000c2ab9 */ /* 0x000fe20000000800 */
[----:B------:R-:W-:Y:S01]  /*0a00*/  USEL UR11, UR11, URZ, UP3 ;  /* 0x0000003f0b0b7287 */ /* 0x000fe20009800000 */
[----:B------:R-:W-:Y:S01]  /*0a10*/  LEA.HI.X.SX32 R9, R4, UR7, 0x1, P0 ;  /* 0x0000000704097c11 */ /* 0x000fe200080f0eff */
[----:B------:R-:W-:Y:S01]  /*0a20*/  @!UP2 UMOV UR12, 0x1 ;  /* 0x00000001000ca882 */ /* 0x000fe20000000000 */
[----:B------:R-:W-:Y:S01]  /*0a30*/  @!UP2 UMOV UR18, UR8 ;  /* 0x000000080012ac82 */ /* 0x000fe20008000000 */
[----:B------:R-:W-:Y:S01]  /*0a40*/  UIMAD UR21, UR21, UR12, URZ ;  /* 0x0000000c151572a4 */ /* 0x000fe2000f8e023f */
[----:B------:R-:W-:Y:S01]  /*0a50*/  IMAD.U32 R4, RZ, RZ, UR14 ;  /* 0x0000000eff047e24 */ /* 0x000fe2000f8e00ff */
[----:B------:R-:W-:Y:S01]  /*0a60*/  UIMAD UR11, UR29, UR18, UR11 ;  /* 0x000000121d0b72a4 */ /* 0x000fe2000f8e020b */
[----:B------:R-:W-:Y:S01]  /*0a70*/  IMAD.WIDE.U32 R8, R3, UR29, R8 ;  /* 0x0000001d03087c25 */ /* 0x000fe2000f8e0008 */
[----:B------:R-:W-:Y:S01]  /*0a80*/  @!UP3 UMOV UR24, UR10 ;  /* 0x0000000a0018bc82 */ /* 0x000fe20008000000 */
[----:B------:R-:W-:Y:S01]  /*0a90*/  USHF.R.S32.HI UR4, URZ, 0x1f, UR21 ;  /* 0x0000001f3f047899 */ /* 0x000fe20008011415 */
[--C-:B------:R-:W-:Y:S01]  /*0aa0*/  SHF.R.S32.HI R3, RZ, 0x1f, R2.reuse ;  /* 0x0000001fff037819 */ /* 0x100fe20000011402 */
[----:B------:R-:W-:Y:S01]  /*0ab0*/  @!UP3 USHF.R.S32.HI UR25, URZ, 0x1f, UR10 ;  /* 0x0000001f3f19b899 */ /* 0x000fe2000801140a */
[----:B------:R-:W-:Y:S01]  /*0ac0*/  VIADD R7, R9, UR5 ;  /* 0x0000000509077c36 */ /* 0x000fe20008000000 */
[----:B------:R-:W-:Y:S01]  /*0ad0*/  USHF.R.S32.HI UR6, URZ, 0x1f, UR11 ;  /* 0x0000001f3f067899 */ /* 0x000fe2000801140b */
[----:B------:R-:W-:Y:S01]  /*0ae0*/  ISETP.NE.OR P1, PT, R0, RZ, P1 ;  /* 0x000000ff0000720c */ /* 0x000fe20000f25670 */
[----:B------:R-:W-:Y:S01]  /*0af0*/  UIADD3 UR21, UP1, UP0, UR21, UR24, UR11 ;  /* 0x0000001815157290 */ /* 0x000fe2000f83e00b */
[----:B------:R-:W-:Y:S01]  /*0b00*/  ISETP.GE.OR P0, PT, R14, UR15, P5 ;  /* 0x0000000f0e007c0c */ /* 0x000fe2000af06670 */
[----:B------:R-:W-:-:S02]  /*0b10*/  IMAD.WIDE R4, R4, 0x80, R2 ;  /* 0x0000008004047825 */ /* 0x000fc400078e0202 */
[----:B------:R-:W-:Y:S01]  /*0b20*/  UIADD3.X UR24, UR4, UR25, UR6, UP1, UP0 ;  /* 0x0000001904187290 */ /* 0x000fe20008fe0406 */
[----:B------:R-:W-:Y:S11]  /*0b30*/  @P6 BRA `(.L_x_206) ;  /* 0x0000000000286947 */ /* 0x000ff60003800000 */
        /* <DEDUP_REMOVED lines=10> */
.L_x_206:
[----:B------:R-:W-:Y:S05]  /*0be0*/  BSYNC B0 ;  /* 0x0000000000007941 */ /* 0x000fea0003800000 */
.L_x_205:
[----:B------:R-:W-:Y:S01]  /*0bf0*/  BSSY B0, `(.L_x_207) ;  /* 0x0000011000007945 */ /* 0x000fe20003800000 */
[----:B------:R-:W-:Y:S02]  /*0c00*/  ISETP.GE.OR P6, PT, R15, UR15, P5 ;  /* 0x0000000f0f007c0c */ /* 0x000fe4000afc6670 */
[----:B------:R-:W-:Y:S01]  /*0c10*/  ISETP.GE.OR P5, PT, R16, UR15, P5 ;  /* 0x0000000f10007c0c */ /* 0x000fe2000afa6670 */
[----:B------:R-:W-:-:S12]  /*0c20*/  @P0 BRA `(.L_x_208) ;  /* 0x0000000000340947 */ /* 0x000fd80003800000 */
        /* <DEDUP_REMOVED lines=13> */
.L_x_208:
[----:B------:R-:W-:Y:S05]  /*0d00*/  BSYNC B0 ;  /* 0x0000000000007941 */ /* 0x000fea0003800000 */
.L_x_207:
        /* <DEDUP_REMOVED lines=15> */
.L_x_210:
[----:B------:R-:W-:Y:S05]  /*0e00*/  BSYNC B0 ;  /* 0x0000000000007941 */ /* 0x000fea0003800000 */
.L_x_209:
[----:B------:R-:W-:Y:S04]  /*0e10*/  BSSY B0, `(.L_x_211) ;  /* 0x000000e000007945 */ /* 0x000fe80003800000 */
        /* <DEDUP_REMOVED lines=13> */
.L_x_212:
[----:B------:R-:W-:Y:S05]  /*0ef0*/  BSYNC B0 ;  /* 0x0000000000007941 */ /* 0x000fea0003800000 */
.L_x_211:
[----:B------:R-:W-:Y:S04]  /*0f00*/  BSSY B0, `(.L_x_213) ;  /* 0x000000a000007945 */ /* 0x000fe80003800000 */
[----:B------:R-:W-:Y:S05]  /*0f10*/  @P4 BRA `(.L_x_214) ;  /* 0x0000000000204947 */ /* 0x000fea0003800000 */
[----:B------:R-:W-:Y:S01]  /*0f20*/  IMAD R2, R2, UR12, RZ ;  /* 0x0000000c02027c24 */ /* 0x000fe2000f8e02ff */
[----:B------:R-:W-:-:S04]  /*0f30*/  ULDC.64 UR4, c[0x0][0x2b0] ;  /* 0x0000ac0000047ab9 */ /* 0x000fc80000000a00 */
[----:B------:R-:W-:-:S04]  /*0f40*/  IADD3 R0, P0, R2, UR21, RZ ;  /* 0x0000001502007c10 */ /* 0x000fc8000ff1e0ff */
[----:B------:R-:W-:Y:S02]  /*0f50*/  LEA.HI.X.SX32 R3, R2, UR24, 0x1, P0 ;  /* 0x0000001802037c11 */ /* 0x000fe400080f0eff */
[----:B------:R-:W-:-:S04]  /*0f60*/  LEA R2, P0, R0, UR4, 0x2 ;  /* 0x0000000400027c11 */ /* 0x000fc8000f8010ff */
[----:B------:R-:W-:Y:S01]  /*0f70*/  LEA.HI.X R3, R0, UR5, R3, 0x2, P0 ;  /* 0x0000000500037c11 */ /* 0x000fe200080f1403 */
[----:B------:R-:W-:-:S05]  /*0f80*/  IMAD.MOV.U32 R0, RZ, RZ, 0x7f800000 ;  /* 0x7f800000ff007424 */ /* 0x000fca00078e00ff */
[----:B------:R1:W-:Y:S03]  /*0f90*/  STG.E desc[UR22][R2.64], R0 ;  /* 0x0000000002007986 */ /* 0x0003e6000c101916 */
.L_x_214:
[----:B------:R-:W-:Y:S05]  /*0fa0*/  BSYNC B0 ;  /* 0x0000000000007941 */ /* 0x000fea0003800000 */
.L_x_213:
[----:B------:R-:W-:Y:S04]  /*0fb0*/  BSSY B0, `(.L_x_215) ;  /* 0x000000a000007945 */ /* 0x000fe80003800000 */
[----:B------:R-:W-:Y:S05]  /*0fc0*/  @P3 BRA `(.L_x_216) ;  /* 0x0000000000203947 */ /* 0x000fea0003800000 */
[----:B-1----:R-:W-:Y:S01]  /*0fd0*/  IMAD R0, R14, UR12, RZ ;  /* 0x0000000c0e007c24 */ /* 0x002fe2000f8e02ff */
[----:B------:R-:W-:-:S04]  /*0fe0*/  ULDC.64 UR4, c[0x0][0x2b0] ;  /* 0x0000ac0000047ab9 */ /* 0x000fc80000000a00 */
[----:B------:R-:W-:-:S04]  /*0ff0*/  IADD3 R3, P0, R0, UR21, RZ ;  /* 0x0000001500037c10 */ /* 0x000fc8000ff1e0ff */
[----:B------:R-:W-:Y:S02]  /*1000*/  LEA.HI.X.SX32 R0, R0, UR24, 0x1, P0 ;  /* 0x0000001800007c11 */ /* 0x000fe400080f0eff */
[----:B------:R-:W-:-:S04]  /*1010*/  LEA R2, P0, R3, UR4, 0x2 ;  /* 0x0000000403027c11 */ /* 0x000fc8000f8010ff */
[----:B------:R-:W-:Y:S01]  /*1020*/  LEA.HI.X R3, R3, UR5, R0, 0x2, P0 ;  /* 0x0000000503037c11 */ /* 0x000fe200080f1400 */
[----:B------:R-:W-:-:S05]  /*1030*/  IMAD.MOV.U32 R0, RZ, RZ, 0x7f800000 ;  /* 0x7f800000ff007424 */ /* 0x000fca00078e00ff */
[----:B------:R1:W-:Y:S03]  /*1040*/  STG.E desc[UR22][R2.64], R0 ;  /* 0x0000000002007986 */ /* 0x0003e6000c101916 */
.L_x_216:
[----:B------:R-:W-:Y:S05]  /*1050*/  BSYNC B0 ;  /* 0x0000000000007941 */ /* 0x000fea0003800000 */
.L_x_215:
        /* <DEDUP_REMOVED lines=10> */
.L_x_218:
[----:B------:R-:W-:Y:S05]  /*1100*/  BSYNC B0 ;  /* 0x0000000000007941 */ /* 0x000fea0003800000 */
.L_x_217:
[----:B------:R-:W-:Y:S05]  /*1110*/  @P1 EXIT ;  /* 0x000000000000194d */ /* 0x000fea0003800000 */
[----:B-1----:R-:W-:Y:S01]  /*1120*/  IMAD R0, R16, UR12, RZ ;  /* 0x0000000c10007c24 */ /* 0x002fe2000f8e02ff */
[----:B------:R-:W-:-:S04]  /*1130*/  ULDC.64 UR4, c[0x0][0x2b0] ;  /* 0x0000ac0000047ab9 */ /* 0x000fc80000000a00 */
[----:B------:R-:W-:-:S04]  /*1140*/  IADD3 R3, P0, R0, UR21, RZ ;  /* 0x0000001500037c10 */ /* 0x000fc8000ff1e0ff */
[----:B------:R-:W-:Y:S02]  /*1150*/  LEA.HI.X.SX32 R0, R0, UR24, 0x1, P0 ;  /* 0x0000001800007c11 */ /* 0x000fe400080f0eff */
[----:B------:R-:W-:-:S04]  /*1160*/  LEA R2, P0, R3, UR4, 0x2 ;  /* 0x0000000403027c11 */ /* 0x000fc8000f8010ff */
[----:B------:R-:W-:Y:S01]  /*1170*/  LEA.HI.X R3, R3, UR5, R0, 0x2, P0 ;  /* 0x0000000503037c11 */ /* 0x000fe200080f1400 */
[----:B------:R-:W-:-:S05]  /*1180*/  IMAD.MOV.U32 R0, RZ, RZ, 0x7f800000 ;  /* 0x7f800000ff007424 */ /* 0x000fca00078e00ff */
[----:B------:R-:W-:Y:S01]  /*1190*/  STG.E desc[UR22][R2.64], R0 ;  /* 0x0000000002007986 */ /* 0x000fe2000c101916 */
[----:B------:R-:W-:Y:S05]  /*11a0*/  EXIT ;  /* 0x000000000000794d */ /* 0x000fea0003800000 */
.L_x_204:
[----:B------:R-:W1:Y:S01]  /*11b0*/  LDC R10, c[0x0][0x278] ;  /* 0x00009e00ff0a7b82 */ /* 0x000e620000000800 */
[----:B------:R-:W2:Y:S01]  /*11c0*/  S2R R4, SR_CTAID.Z ;  /* 0x0000000000047919 */ /* 0x000ea20000002700 */
[----:B------:R-:W-:Y:S01]  /*11d0*/  UISETP.NE.AND UP0, UPT, UR13, -0x1, UPT ;  /* 0xffffffff0d00788c */ /* 0x000fe2000bf05270 */
[----:B------:R-:W-:Y:S01]  /*11e0*/  SHF.R.S32.HI R19, RZ, 0x1f, R106 ;  /* 0x0000001fff137819 */ /* 0x000fe2000001146a */
[----:B------:R-:W-:Y:S02]  /*11f0*/  UISETP.NE.AND UP1, UPT, UR8, -0x1, UPT ;  /* 0xffffffff0800788c */ /* 0x000fe4000bf25270 */
[----:B------:R-:W-:Y:S01]  /*1200*/  UIADD3 UR17, UR18, -0x1, URZ ;  /* 0xffffffff12117890 */ /* 0x000fe2000fffe03f */
[CC--:B------:R-:W-:Y:S02]  /*1210*/  LEA.HI R7, R19.reuse, R106.reuse, RZ, 0x2 ;  /* 0x0000006a13077211 */ /* 0x0c0fe400078f10ff */
[----:B------:R-:W-:Y:S01]  /*1220*/  LEA.HI R17, R19, R106, RZ, 0x3 ;  /* 0x0000006a13117211 */ /* 0x000fe200078f18ff */
[----:B------:R-:W-:Y:S01]  /*1230*/  UIMAD UR16, UR17, -0x80, UR24 ;  /* 0xffffff80111078a4 */ /* 0x000fe2000f8e0218 */
[----:B------:R-:W-:-:S02]  /*1240*/  PLOP3.LUT P2, PT, PT, PT, UP1, 0x80, 0x0 ;  /* 0x000000000000781c */ /* 0x000fc40003f4f018 */
[----:B------:R-:W-:Y:S01]  /*1250*/  @UP0 ULDC.64 UR4, c[0x0][0x240] ;  /* 0x0000900000040ab9 */ /* 0x000fe20000000a00 */
[----:B------:R-:W-:Y:S01]  /*1260*/  @!UP0 USHF.R.S32.HI UR9, URZ, 0x1f, UR32 ;  /* 0x0000001f3f098899 */ /* 0x000fe20008011420 */
[----:B------:R-:W-:Y:S01]  /*1270*/  SHF.R.S32.HI R18, RZ, 0x3, R17 ;  /* 0x00000003ff127819 */ /* 0x000fe20000011411 */
[----:B------:R-:W-:Y:S01]  /*1280*/  @UP0 UIMAD.WIDE.U32 UR30, UR13, UR4, URZ ;  /* 0x000000040d1e02a5 */ /* 0x000fe2000f8e003f */
[----:B------:R-:W-:Y:S01]  /*1290*/  LEA.HI R107, R19, R106, RZ, 0x5 ;  /* 0x0000006a136b7211 */ /* 0x000fe200078f28ff */
[----:B------:R-:W-:Y:S01]  /*12a0*/  @!UP0 ULDC.64 UR6, c[0x0][0x228] ;  /* 0x00008a0000068ab9 */ /* 0x000fe20000000a00 */
[----:B------:R-:W-:Y:S01]  /*12b0*/  @UP1 UIADD3 UR25, UR33, UR8, URZ ;  /* 0x0000000821191290 */ /* 0x000fe2000fffe03f */
[----:B------:R-:W-:Y:S01]  /*12c0*/  IMAD.SHL.U32 R6, R18, 0x40, RZ ;  /* 0x0000004012067824 */ /* 0x000fe200078e00ff */
[----:B------:R-:W-:Y:S01]  /*12d0*/  @UP0 UIMAD UR4, UR13, UR5, UR31 ;  /* 0x000000050d0402a4 */ /* 0x000fe2000f8e021f */
[----:B------:R-:W-:Y:S01]  /*12e0*/  SHF.R.S32.HI R59, RZ, 0x5, R107 ;  /* 0x00000005ff3b7819 */ /* 0x000fe2000001146b */
[----:B------:R-:W-:Y:S01]  /*12f0*/  @!UP0 UIMAD UR5, UR9, UR6, URZ ;  /* 0x00000006090582a4 */ /* 0x000fe2000f8e023f */
[----:B-1----:R-:W-:Y:S01]  /*1300*/  IABS R0, R10 ;  /* 0x0000000a00007213 */ /* 0x002fe20000000000 */
[----:B------:R-:W-:Y:S01]  /*1310*/  @!UP0 UIMAD.WIDE.U32 UR34, UR32, UR6, URZ ;  /* 0x00000006202282a5 */ /* 0x000fe2000f8e003f */
[----:B------:R-:W-:Y:S01]  /*1320*/  @UP1 ULDC.64 UR10, c[0x0][0x248] ;  /* 0x00009200000a1ab9 */ /* 0x000fe20000000a00 */
[----:B------:R-:W-:-:S02]  /*1330*/  @!UP0 UIMAD UR7, UR32, UR7, UR5 ;  /* 0x00000007200782a4 */ /* 0x000fc4000f8e0205 */
[----:B------:R-:W-:Y:S01]  /*1340*/  IMAD.MOV.U32 R5, RZ, RZ, R0 ;  /* 0x000000ffff057224 */ /* 0x000fe200078e0000 */
[----:B------:R-:W-:Y:S02]  /*1350*/  @UP1 UIMAD.WIDE.U32 UR26, UR25, UR10, URZ ;  /* 0x0000000a191a12a5 */ /* 0x000fe4000f8e003f */
[----:B------:R-:W-:Y:S01]  /*1360*/  @UP1 UIMAD UR25, UR25, UR11, URZ ;  /* 0x0000000b191912a4 */ /* 0x000fe2000f8e023f */
[----:B------:R-:W1:Y:S01]  /*1370*/  I2F.RP R2, R5 ;  /* 0x0000000500027306 */ /* 0x000e620000209400 */
[----:B--2---:R-:W-:Y:S01]  /*1380*/  IABS R4, R4 ;  /* 0x0000000400047213 */ /* 0x004fe20000000000 */
[----:B------:R-:W-:Y:S02]  /*1390*/  UIADD3 UR5, -UR21, UR15, URZ ;  /* 0x0000000f15057290 */ /* 0x000fe4000fffe13f */
[----:B------:R-:W-:Y:S02]  /*13a0*/  @UP1 UIADD3 UR25, UR27, UR25, URZ ;  /* 0x000000191b191290 */ /* 0x000fe4000fffe03f */
[----:B------:R-:W-:Y:S01]  /*13b0*/  @!UP0 UIADD3 UR4, UR35, UR7, URZ ;  /* 0x0000000723048290 */ /* 0x000fe2000fffe03f */
[----:B------:R-:W-:Y:S01]  /*13c0*/  @!UP0 UMOV UR30, UR34 ;  /* 0x00000022001e8c82 */ /* 0x000fe20008000000 */
[----:B-1----:R-:W1:Y:S02]  /*13d0*/  MUFU.RCP R2, R2 ;  /* 0x0000000200027308 */ /* 0x002e640000001000 */
[----:B-1----:R-:W-:-:S06]  /*13e0*/  VIADD R2, R2, 0xffffffe ;  /* 0x0ffffffe02027836 */ /* 0x002fcc0000000000 */
[----:B------:R-:W1:Y:S02]  /*13f0*/  F2I.FTZ.U32.TRUNC.NTZ R3, R2 ;  /* 0x0000000200037305 */ /* 0x000e64000021f000 */
[----:B-1----:R-:W-:Y:S02]  /*1400*/  IMAD.MOV R0, RZ, RZ, -R3 ;  /* 0x000000ffff007224 */ /* 0x002fe400078e0a03 */
[----:B------:R-:W-:Y:S02]  /*1410*/  IMAD.MOV.U32 R2, RZ, RZ, RZ ;  /* 0x000000ffff027224 */ /* 0x000fe400078e00ff */
[----:B------:R-:W-:-:S04]  /*1420*/  IMAD R0, R0, R5, RZ ;  /* 0x0000000500007224 */ /* 0x000fc800078e02ff */
[----:B------:R-:W-:-:S04]  /*1430*/  IMAD.HI.U32 R2, R3, R0, R2 ;  /* 0x0000000003027227 */ /* 0x000fc800078e0002 */
[----:B------:R-:W-:-:S04]  /*1440*/  IMAD.MOV.U32 R3, RZ, RZ, R4 ;  /* 0x000000ffff037224 */ /* 0x000fc800078e0004 */
[----:B------:R-:W-:Y:S01]  /*1450*/  IMAD.HI.U32 R4, R2, R3, RZ ;  /* 0x0000000302047227 */ /* 0x000fe200078e00ff */
[----:B------:R-:W-:-:S03]  /*1460*/  SHF.R.S32.HI R2, RZ, 0x2, R7 ;  /* 0x00000002ff027819 */ /* 0x000fc60000011407 */
[----:B------:R-:W-:-:S04]  /*1470*/  IMAD.MOV R0, RZ, RZ, -R4 ;  /* 0x000000ffff007224 */ /* 0x000fc800078e0a04 */
[----:B------:R-:W-:-:S05]  /*1480*/  IMAD R0, R5, R0, R3 ;  /* 0x0000000005007224 */ /* 0x000fca00078e0203 */
[----:B------:R-:W-:-:S13]  /*1490*/  ISETP.GT.U32.AND P5, PT, R5, R0, PT ;  /* 0x000000000500720c */ /* 0x000fda0003fa4070 */
[----:B------:R-:W-:-:S05]  /*14a0*/  @!P5 IMAD.IADD R0, R0, 0x1, -R5 ;  /* 0x000000010000d824 */ /* 0x000fca00078e0a05 */
[----:B------:R-:W-:Y:S01]  /*14b0*/  ISETP.GE.U32.AND P1, PT, R0, R5, PT ;  /* 0x000000050000720c */ /* 0x000fe20003f26070 */
[----:B------:R-:W-:Y:S01]  /*14c0*/  VIADD R0, R2, 0x20 ;  /* 0x0000002002007836 */ /* 0x000fe20000000000 */
[C---:B------:R-:W-:Y:S02]  /*14d0*/  LOP3.LUT R5, R7.reuse, 0xfffffffc, RZ, 0xc0, !PT ;  /* 0xfffffffc07057812 */ /* 0x040fe400078ec0ff */
[----:B------:R-:W-:Y:S02]  /*14e0*/  LEA.HI R7, R7, R2, RZ, 0x1 ;  /* 0x0000000207077211 */ /* 0x000fe400078f08ff */
[----:B------:R-:W-:Y:S01]  /*14f0*/  ISETP.GE.AND P4, PT, R0, UR5, PT ;  /* 0x0000000500007c0c */ /* 0x000fe2000bf86270 */
[----:B------:R-:W-:Y:S01]  /*1500*/  IMAD.IADD R5, R106, 0x1, -R5 ;  /* 0x000000016a057824 */ /* 0x000fe200078e0a05 */
[----:B------:R-:W-:-:S03]  /*1510*/  ISETP.GE.AND P0, PT, R0, UR16, PT ;  /* 0x0000001000007c0c */ /* 0x000fc6000bf06270 */
[----:B------:R-:W-:Y:S01]  /*1520*/  IMAD.SHL.U32 R104, R5, 0x8, RZ ;  /* 0x0000000805687824 */ /* 0x000fe200078e00ff */
[----:B------:R-:W-:Y:S02]  /*1530*/  LOP3.LUT R5, R6, 0xc0, RZ, 0xc0, !PT ;  /* 0x000000c006057812 */ /* 0x000fe400078ec0ff */
[----:B------:R-:W-:Y:S02]  /*1540*/  LOP3.LUT R6, R7, 0x7fffffe, RZ, 0xc0, !PT ;  /* 0x07fffffe07067812 */ /* 0x000fe400078ec0ff */
[----:B------:R-:W-:Y:S01]  /*1550*/  LOP3.LUT R7, R5, 0x18, R104, 0xf8, !PT ;  /* 0x0000001805077812 */ /* 0x000fe200078ef868 */
[----:B------:R-:W-:Y:S06]  /*1560*/  @P2 BRA `(.L_x_219) ;  /* 0x0000000000302947 */ /* 0x000fec0003800000 */
[----:B------:R-:W-:Y:S01]  /*1570*/  USHF.R.S32.HI UR25, URZ, 0x1f, UR33 ;  /* 0x0000001f3f197899 */ /* 0x000fe20008011421 */
[----:B------:R-:W-:Y:S01]  /*1580*/  ULDC.64 UR10, c[0x0][0x248] ;  /* 0x00009200000a7ab9 */ /* 0x000fe20000000a00 */
[----:B------:R-:W-:Y:S02]  /*1590*/  USHF.R.S32.HI UR9, URZ, 0x1f, UR32 ;  /* 0x0000001f3f097899 */ /* 0x000fe40008011420 */
[----:B------:R-:W-:Y:S02]  /*15a0*/  UIMAD UR25, UR25, UR10, URZ ;  /* 0x0000000a191972a4 */ /* 0x000fe4000f8e023f */
[----:B------:R-:W-:Y:S02]  /*15b0*/  UIMAD.WIDE.U32 UR26, UR33, UR10, URZ ;  /* 0x0000000a211a72a5 */ /* 0x000fe4000f8e003f */
[----:B------:R-:W-:Y:S01]  /*15c0*/  UIMAD UR25, UR33, UR11, UR25 ;  /* 0x0000000b211972a4 */ /* 0x000fe2000f8e0219 */
[----:B------:R-:W-:-:S03]  /*15d0*/  ULDC.64 UR6, c[0x0][0x230] ;  /* 0x00008c0000067ab9 */ /* 0x000fc60000000a00 */
[----:B------:R-:W-:Y:S02]  /*15e0*/  UIADD3 UR27, UR27, UR25, URZ ;  /* 0x000000191b1b7290 */ /* 0x000fe4000fffe03f */
[----:B------:R-:W-:Y:S02]  /*15f0*/  UIMAD UR9, UR9, UR6, URZ ;  /* 0x00000006090972a4 */ /* 0x000fe4000f8e023f */
[----:B------:R-:W-:Y:S02]  /*1600*/  UIMAD.WIDE.U32 UR26, UR32, UR6, UR26 ;  /* 0x00000006201a72a5 */ /* 0x000fe4000f8e001a */
[----:B------:R-:W-:-:S04]  /*1610*/  UIMAD UR7, UR32, UR7, UR9 ;  /* 0x00000007200772a4 */ /* 0x000fc8000f8e0209 */
[----:B------:R-:W-:-:S12]  /*1620*/  UIADD3 UR25, UR27, UR7, URZ ;  /* 0x000000071b197290 */ /* 0x000fd8000fffe03f */
.L_x_219:
[----:B------:R-:W-:Y:S01]  /*1630*/  @UP1 UIADD3 UR27, UR33, UR8, URZ ;  /* 0x00000008211b1290 */ /* 0x000fe2000fffe03f */
[----:B------:R-:W-:Y:S01]  /*1640*/  SHF.R.U32.HI R8, RZ, 0x3, R5 ;  /* 0x00000003ff087819 */ /* 0x000fe20000011605 */
[----:B------:R-:W-:Y:S01]  /*1650*/  IMAD.IADD R5, R2, 0x1, -R6 ;  /* 0x0000000102057824 */ /* 0x000fe200078e0a06 */
[----:B------:R-:W-:Y:S01]  /*1660*/  @UP1 ULDC.64 UR8, c[0x0][0x250] ;  /* 0x0000940000081ab9 */ /* 0x000fe20000000a00 */
[----:B------:R-:W-:Y:S01]  /*1670*/  USHF.R.S32.HI UR31, URZ, 0x1f, UR29 ;  /* 0x0000001f3f1f7899 */ /* 0x000fe2000801141d */
[----:B------:R-:W-:Y:S01]  /*1680*/  LOP3.LUT R6, R7, R8, RZ, 0x3c, !PT ;  /* 0x0000000807067212 */ /* 0x000fe200078e3cff */
[----:B------:R-:W-:Y:S01]  /*1690*/  @UP1 UIMAD.WIDE.U32 UR6, UR27, UR8, URZ ;  /* 0x000000081b0612a5 */ /* 0x000fe2000f8e003f */
[----:B------:R-:W-:Y:S01]  /*16a0*/  LOP3.LUT R7, R10, UR29, RZ, 0x3c, !PT ;  /* 0x0000001d0a077c12 */ /* 0x000fe2000f8e3cff */
[----:B------:R-:W-:Y:S01]  /*16b0*/  @UP1 UIMAD UR27, UR27, UR9, URZ ;  /* 0x000000091b1b12a4 */ /* 0x000fe2000f8e023f */
[----:B------:R-:W-:-:S03]  /*16c0*/  IMAD R5, R59, 0x8, R5 ;  /* 0x000000083b057824 */ /* 0x000fc600078e0205 */
[----:B------:R-:W-:Y:S01]  /*16d0*/  @UP1 UIADD3 UR27, UR7, UR27, URZ ;  /* 0x0000001b071b1290 */ /* 0x000fe2000fffe03f */
[----:B------:R-:W-:Y:S01]  /*16e0*/  @UP1 UMOV UR28, UR6 ;  /* 0x00000006001c1c82 */ /* 0x000fe20008000000 */
[----:B------:R-:W-:Y:S10]  /*16f0*/  @P2 BRA `(.L_x_220) ;  /* 0x0000000000342947 */ /* 0x000ff40003800000 */
[----:B------:R-:W-:Y:S01]  /*1700*/  USHF.R.S32.HI UR6, URZ, 0x1f, UR33 ;  /* 0x0000001f3f067899 */ /* 0x000fe20008011421 */
[----:B------:R-:W-:Y:S01]  /*1710*/  ULDC.64 UR8, c[0x0][0x250] ;  /* 0x0000940000087ab9 */ /* 0x000fe20000000a00 */
[----:B------:R-:W-:Y:S02]  /*1720*/  USHF.R.S32.HI UR27, URZ, 0x1f, UR32 ;  /* 0x0000001f3f1b7899 */ /* 0x000fe40008011420 */
[----:B------:R-:W-:Y:S02]  /*1730*/  UIMAD UR6, UR6, UR8, URZ ;  /* 0x00000008060672a4 */ /* 0x000fe4000f8e023f */
[----:B------:R-:W-:Y:S02]  /*1740*/  UIMAD.WIDE.U32 UR34, UR33, UR8, URZ ;  /* 0x00000008212272a5 */ /* 0x000fe4000f8e003f */
[----:B------:R-:W-:-:S03]  /*1750*/  UIMAD UR33, UR33, UR9, UR6 ;  /* 0x00000009212172a4 */ /* 0x000fc6000f8e0206 */
[----:B------:R-:W-:Y:S01]  /*1760*/  ULDC.64 UR6, c[0x0][0x238] ;  /* 0x00008e0000067ab9 */ /* 0x000fe20000000a00 */
[----:B------:R-:W-:Y:S02]  /*1770*/  UIADD3 UR35, UR35, UR33, URZ ;  /* 0x0000002123237290 */ /* 0x000fe4000fffe03f */
[----:B------:R-:W-:-:S04]  /*1780*/  UIMAD UR27, UR27, UR6, URZ ;  /* 0x000000061b1b72a4 */ /* 0x000fc8000f8e023f */
[----:B------:R-:W-:Y:S02]  /*1790*/  UIMAD UR27, UR32, UR7, UR27 ;  /* 0x00000007201b72a4 */ /* 0x000fe4000f8e021b */
[----:B------:R-:W-:-:S04]  /*17a0*/  UIMAD.WIDE.U32 UR6, UR32, UR6, UR34 ;  /* 0x00000006200672a5 */ /* 0x000fc8000f8e0022 */
[----:B------:R-:W-:-:S03]  /*17b0*/  UIADD3 UR27, UR7, UR27, URZ ;  /* 0x0000001b071b7290 */ /* 0x000fc6000fffe03f */
[----:B------:R-:W-:-:S09]  /*17c0*/  UMOV UR28, UR6 ;  /* 0x00000006001c7c82 */ /* 0x000fd20008000000 */
.L_x_220:
[----:B------:R-:W1:Y:S01]  /*17d0*/  S2UR UR32, SR_CgaCtaId ;  /* 0x00000000002079c3 */ /* 0x000e620000008800 */
[----:B------:R-:W-:Y:S01]  /*17e0*/  @!P5 VIADD R4, R4, 0x1 ;  /* 0x000000010404d836 */ /* 0x000fe20000000000 */
[----:B------:R-:W-:Y:S01]  /*17f0*/  SHF.R.S32.HI R105, RZ, 0x1f, R104 ;  /* 0x0000001fff697819 */ /* 0x000fe20000011468 */
[----:B------:R-:W-:Y:S01]  /*1800*/  ULDC.64 UR6, c[0x0][0x258] ;  /* 0x0000960000067ab9 */ /* 0x000fe20000000a00 */
[----:B------:R-:W-:Y:S01]  /*1810*/  ISETP.GE.AND P5, PT, R2, UR5, PT ;  /* 0x0000000502007c0c */ /* 0x000fe2000bfa6270 */
[----:B------:R-:W-:Y:S01]  /*1820*/  @P1 VIADD R4, R4, 0x1 ;  /* 0x0000000104041836 */ /* 0x000fe20000000000 */
[----:B------:R-:W-:Y:S01]  /*1830*/  IADD3 R8, P1, R104, UR30, RZ ;  /* 0x0000001e68087c10 */ /* 0x000fe2000ff3e0ff */
[----:B------:R-:W-:Y:S01]  /*1840*/  UIMAD UR31, UR31, UR6, URZ ;  /* 0x000000061f1f72a4 */ /* 0x000fe2000f8e023f */
[----:B------:R-:W-:Y:S01]  /*1850*/  ISETP.GE.AND P2, PT, R7, RZ, PT ;  /* 0x000000ff0700720c */ /* 0x000fe20003f46270 */
[----:B------:R-:W-:Y:S01]  /*1860*/  IMAD.U32 R6, R5, 0x20, R6 ;  /* 0x0000002005067824 */ /* 0x000fe200078e0006 */
[----:B------:R-:W-:Y:S01]  /*1870*/  ISETP.NE.AND P6, PT, R10, RZ, PT ;  /* 0x000000ff0a00720c */ /* 0x000fe20003fc5270 */
[----:B------:R-:W-:Y:S01]  /*1880*/  UIMAD UR7, UR29, UR7, UR31 ;  /* 0x000000071d0772a4 */ /* 0x000fe2000f8e021f */
[----:B------:R-:W-:Y:S01]  /*1890*/  ISETP.GE.AND P3, PT, R0, UR16, PT ;  /* 0x0000001000007c0c */ /* 0x000fe2000bf66270 */
[----:B------:R-:W-:Y:S01]  /*18a0*/  IMAD.U32 R0, RZ, RZ, UR6 ;  /* 0x00000006ff007e24 */ /* 0x000fe2000f8e00ff */
[----:B------:R-:W-:Y:S01]  /*18b0*/  IADD3.X R9, R105, UR4, RZ, P1, !PT ;  /* 0x0000000469097c10 */ /* 0x000fe20008ffe4ff */
[----:B------:R-:W-:Y:S01]  /*18c0*/  UMOV UR4, 0x400 ;  /* 0x0000040000047882 */ /* 0x000fe20000000000 */
[----:B------:R-:W-:Y:S01]  /*18d0*/  SHF.R.S32.HI R3, RZ, 0x1f, R2 ;  /* 0x0000001fff037819 */ /* 0x000fe20000011402 */
[----:B------:R-:W-:Y:S01]  /*18e0*/  IMAD.MOV.U32 R14, RZ, RZ, R4 ;  /* 0x000000ffff0e7224 */ /* 0x000fe200078e0004 */
[----:B------:R-:W-:Y:S01]  /*18f0*/  BSSY B0, `(.L_x_221) ;  /* 0x0000021000007945 */ /* 0x000fe20003800000 */
[----:B------:R-:W-:-:S04]  /*1900*/  IMAD.WIDE.U32 R8, R0, UR29, R8 ;  /* 0x0000001d00087c25 */ /* 0x000fc8000f8e0008 */
[C---:B------:R-:W-:Y:S01]  /*1910*/  VIADD R15, R2.reuse, 0x40 ;  /* 0x00000040020f7836 */ /* 0x040fe20000000000 */
[----:B-1----:R-:W-:Y:S01]  /*1920*/  ULEA UR4, UR32, UR4, 0x18 ;  /* 0x0000000420047291 */ /* 0x002fe2000f8ec03f */
[----:B------:R-:W-:Y:S02]  /*1930*/  VIADD R16, R2, 0x60 ;  /* 0x0000006002107836 */ /* 0x000fe40000000000 */
[----:B------:R-:W-:Y:S02]  /*1940*/  IMAD.U32 R5, RZ, RZ, UR14 ;  /* 0x0000000eff057e24 */ /* 0x000fe4000f8e00ff */
[----:B------:R-:W-:Y:S01]  /*1950*/  VIADD R7, R9, UR7 ;  /* 0x0000000709077c36 */ /* 0x000fe20008000000 */
[----:B------:R-:W-:Y:S01]  /*1960*/  ISETP.GE.AND P1, PT, R16, UR5, PT ;  /* 0x0000000510007c0c */ /* 0x000fe2000bf26270 */
[----:B------:R-:W-:Y:S01]  /*1970*/  @!P2 IMAD.MOV R14, RZ, RZ, -R14 ;  /* 0x000000ffff0ea224 */ /* 0x000fe200078e0a0e */
[----:B------:R-:W-:Y:S01]  /*1980*/  ISETP.GE.AND P2, PT, R15, UR5, PT ;  /* 0x000000050f007c0c */ /* 0x000fe2000bf46270 */
[----:B------:R-:W-:Y:S01]  /*1990*/  IMAD.WIDE R4, R5, 0x80, R2 ;  /* 0x0000008005047825 */ /* 0x000fe200078e0202 */
[----:B------:R-:W-:-:S02]  /*19a0*/  @!P6 LOP3.LUT R14, RZ, R10, RZ, 0x33, !PT ;  /* 0x0000000aff0ee212 */ /* 0x000fc400078e33ff */
[----:B------:R-:W-:Y:S01]  /*19b0*/  LEA R204, R6, UR4, 0x1 ;  /* 0x0000000406cc7c11 */ /* 0x000fe2000f8e08ff */
[----:B------:R-:W-:Y:S08]  /*19c0*/  @P5 BRA `(.L_x_222) ;  /* 0x00000000004c5947 */ /* 0x000ff00003800000 */
        /* <DEDUP_REMOVED lines=19> */
.L_x_222:
[----:B------:R-:W-:Y:S05]  /*1b00*/  BSYNC B0 ;  /* 0x0000000000007941 */ /* 0x000fea0003800000 */
.L_x_221:
        /* <DEDUP_REMOVED lines=22> */
.L_x_224:
[----:B------:R-:W-:Y:S05]  /*1c70*/  BSYNC B0 ;  /* 0x0000000000007941 */ /* 0x000fea0003800000 */
.L_x_223:
        /* <DEDUP_REMOVED lines=10> */
[----:B--2-4-:R-:W-:Y:S02]  /*1d20*/  IMAD R12, R10, UR6, RZ ;  /* 0x000000060a0c7c24 */ /* 0x014fe4000f8e02ff */
        /* <DEDUP_REMOVED lines=11> */
.L_x_226:
[----:B------:R-:W-:Y:S05]  /*1de0*/  BSYNC B0 ;  /* 0x0000000000007941 */ /* 0x000fea0003800000 */
.L_x_225:
        /* <DEDUP_REMOVED lines=21> */
.L_x_228:
[----:B------:R-:W-:Y:S05]  /*1f40*/  BSYNC B0 ;  /* 0x0000000000007941 */ /* 0x000fea0003800000 */
.L_x_227:
[----:B------:R-:W-:Y:S01]  /*1f50*/  IMAD R0, R3, UR10, RZ ;  /* 0x0000000a03007c24 */ /* 0x000fe2000f8e02ff */
[C---:B------:R-:W-:Y:S01]  /*1f60*/  ISETP.GE.AND P1, PT, R2.reuse, UR16, PT ;  /* 0x0000001002007c0c */ /* 0x040fe2000bf26270 */
[C---:B-1----:R-:W-:Y:S01]  /*1f70*/  IMAD.WIDE.U32 R4, R2.reuse, UR10, R104 ;  /* 0x0000000a02047c25 */ /* 0x042fe2000f8e0068 */
[----:B------:R-:W-:Y:S01]  /*1f80*/  ISETP.GE.AND P4, PT, R2, UR16, PT ;  /* 0x0000001002007c0c */ /* 0x000fe2000bf86270 */
[----:B------:R-:W-:Y:S01]  /*1f90*/  ULDC.64 UR6, c[0x0][0x260] ;  /* 0x0000980000067ab9 */ /* 0x000fe20000000a00 */
[----:B------:R-:W-:Y:S01]  /*1fa0*/  LEA.HI R9, R19, R106, RZ, 0x4 ;  /* 0x0000006a13097211 */ /* 0x000fe200078f20ff */
[----:B------:R-:W-:Y:S01]  /*1fb0*/  IMAD R3, R3, UR8, RZ ;  /* 0x0000000803037c24 */ /* 0x000fe2000f8e02ff */
[----:B------:R-:W-:Y:S01]  /*1fc0*/  IADD3 R4, P2, R4, UR26, RZ ;  /* 0x0000001a04047c10 */ /* 0x000fe2000ff5e0ff */
[C---:B------:R-:W-:Y:S01]  /*1fd0*/  IMAD R0, R2.reuse, UR11, R0 ;  /* 0x0000000b02007c24 */ /* 0x040fe2000f8e0200 */
[----:B------:R-:W-:Y:S01]  /*1fe0*/  USHF.R.S32.HI UR31, URZ, 0x1f, UR17 ;  /* 0x0000001f3f1f7899 */ /* 0x000fe20008011411 */
[C---:B------:R-:W-:Y:S01]  /*1ff0*/  IMAD.WIDE.U32 R6, R2.reuse, UR8, R104 ;  /* 0x0000000802067c25 */ /* 0x040fe2000f8e0068 */
[----:B------:R-:W-:Y:S01]  /*2000*/  USHF.L.U32 UR26, UR10, 0x7, URZ ;  /* 0x000000070a1a7899 */ /* 0x000fe2000800063f */
[----:B------:R-:W-:Y:S01]  /*2010*/  LOP3.LUT R11, R17, 0xfffffff8, RZ, 0xc0, !PT ;  /* 0xfffffff8110b7812 */ /* 0x000fe200078ec0ff */
[----:B------:R-:W-:Y:S01]  /*2020*/  BSSY B0, `(.L_x_229) ;  /* 0x000002e000007945 */ /* 0x000fe20003800000 */
[----:B------:R-:W-:Y:S01]  /*2030*/  IMAD R2, R2, UR9, R3 ;  /* 0x0000000902027c24 */ /* 0x000fe2000f8e0203 */
[----:B------:R-:W-:-:S02]  /*2040*/  SHF.R.S32.HI R3, RZ, 0x1f, R14 ;  /* 0x0000001fff037819 */ /* 0x000fc4000001140e */
[----:B------:R-:W-:Y:S01]  /*2050*/  IADD3.X R5, R5, UR25, R0, P2, !PT ;  /* 0x0000001905057c10 */ /* 0x000fe200097fe400 */
[----:B------:R-:W-:Y:S01]  /*2060*/  USHF.L.U64.HI UR25, UR10, 0x7, UR11 ;  /* 0x000000070a197899 */ /* 0x000fe2000801020b */
[----:B------:R-:W-:Y:S01]  /*2070*/  IADD3 R6, P5, R6, UR28, RZ ;  /* 0x0000001c06067c10 */ /* 0x000fe2000ffbe0ff */
[----:B------:R-:W-:Y:S01]  /*2080*/  IMAD R0, R3, UR6, RZ ;  /* 0x0000000603007c24 */ /* 0x000fe2000f8e02ff */
[----:B------:R-:W-:Y:S01]  /*2090*/  ISETP.GE.AND P6, PT, R15, UR16, PT ;  /* 0x000000100f007c0c */ /* 0x000fe2000bfc6270 */
[C---:B------:R-:W-:Y:S01]  /*20a0*/  IMAD.WIDE.U32 R20, R14.reuse, UR6, R4 ;  /* 0x000000060e147c25 */ /* 0x040fe2000f8e0004 */
[----:B------:R-:W-:Y:S01]  /*20b0*/  IADD3.X R7, R7, UR27, R2, P5, !PT ;  /* 0x0000001b07077c10 */ /* 0x000fe2000affe402 */
[----:B------:R-:W-:Y:S01]  /*20c0*/  UIMAD UR27, UR25, UR17, URZ ;  /* 0x00000011191b72a4 */ /* 0x000fe2000f8e023f */
[----:B------:R-:W-:Y:S01]  /*20d0*/  ISETP.GE.AND P2, PT, R15, UR16, PT ;  /* 0x000000100f007c0c */ /* 0x000fe2000bf46270 */
[----:B------:R-:W-:Y:S01]  /*20e0*/  IMAD R8, R14, UR7, R0 ;  /* 0x000000070e087c24 */ /* 0x000fe2000f8e0200 */
[----:B------:R-:W-:Y:S01]  /*20f0*/  ULDC.64 UR6, c[0x0][0x268] ;  /* 0x00009a0000067ab9 */ /* 0x000fe20000000a00 */
[----:B------:R1:W-:Y:S01]  /*2100*/  STL.64 [R1+0x40], R20 ;  /* 0x0000401401007387 */ /* 0x0003e20000100a00 */
[----:B------:R-:W-:Y:S01]  /*2110*/  MOV R184, R20 ;  /* 0x0000001400b87202 */ /* 0x000fe20000000f00 */
[----:B------:R-:W-:Y:S01]  /*2120*/  IMAD.U32 R2, RZ, RZ, UR17 ;  /* 0x00000011ff027e24 */ /* 0x000fe2000f8e00ff */
[----:B------:R-:W-:Y:S01]  /*2130*/  IADD3 R185, R21, R8, RZ ;  /* 0x0000000815b97210 */ /* 0x000fe20007ffe0ff */
[----:B------:R-:W-:Y:S01]  /*2140*/  UIMAD UR27, UR31, UR26, UR27 ;  /* 0x0000001a1f1b72a4 */ /* 0x000fe2000f8e021b */
[----:B------:R-:W-:Y:S01]  /*2150*/  LOP3.LUT R0, R9, 0xfffffff0, RZ, 0xc0, !PT ;  /* 0xfffffff009007812 */ /* 0x000fe200078ec0ff */
[----:B------:R-:W-:Y:S01]  /*2160*/  IMAD.IADD R11, R106, 0x1, -R11 ;  /* 0x000000016a0b7824 */ /* 0x000fe200078e0a0b */
[----:B------:R-:W-:Y:S01]  /*2170*/  ISETP.GE.AND P5, PT, R16, UR16, PT ;  /* 0x0000001010007c0c */ /* 0x000fe2000bfa6270 */
[----:B------:R3:W-:Y:S02]  /*2180*/  STL.64 [R1+0x38], R184 ;  /* 0x000038b801007387 */ /* 0x0007e40000100a00 */
[----:B--2-4-:R-:W-:Y:S01]  /*2190*/  IMAD.IADD R12, R106, 0x1, -R0 ;  /* 0x000000016a0c7824 */ /* 0x014fe200078e0a00 */
[----:B------:R-:W-:Y:S01]  /*21a0*/  LEA.HI R4, R11, R11, RZ, 0x1 ;  /* 0x0000000b0b047211 */ /* 0x000fe200078f08ff */
[----:B------:R-:W-:-:S02]  /*21b0*/  IMAD R0, R3, UR6, RZ ;  /* 0x0000000603007c24 */ /* 0x000fc4000f8e02ff */
[----:B------:R-:W-:Y:S01]  /*21c0*/  IMAD.WIDE.U32 R2, R2, UR26, R184 ;  /* 0x0000001a02027c25 */ /* 0x000fe2000f8e00b8 */
[----:B------:R-:W-:-:S03]  /*21d0*/  LEA.HI R13, R12, R12, RZ, 0x1 ;  /* 0x0000000c0c0d7211 */ /* 0x000fc600078f08ff */
[C---:B------:R-:W-:Y:S02]  /*21e0*/  IMAD R17, R14.reuse, UR7, R0 ;  /* 0x000000070e117c24 */ /* 0x040fe4000f8e0200 */
[----:B------:R-:W-:Y:S02]  /*21f0*/  VIADD R5, R3, UR27 ;  /* 0x0000001b03057c36 */ /* 0x000fe40008000000 */
[----:B-1----:R-:W-:-:S05]  /*2200*/  IMAD.WIDE.U32 R20, R14, UR6, R6 ;  /* 0x000000060e147c25 */ /* 0x002fca000f8e0006 */
[----:B------:R3:W-:Y:S01]  /*2210*/  STL.64 [R1+0x48], R20 ;  /* 0x0000481401007387 */ /* 0x0007e20000100a00 */
        /* <DEDUP_REMOVED lines=14> */
.L_x_230:
[----:B------:R-:W-:Y:S05]  /*2300*/  BSYNC B0 ;  /* 0x0000000000007941 */ /* 0x000fea0003800000 */
.L_x_229:
[----:B------:R-:W-:Y:S01]  /*2310*/  SHF.R.S32.HI R19, RZ, 0x1, R4 ;  /* 0x00000001ff137819 */ /* 0x000fe20000011404 */
[----:B------:R-:W-:Y:S01]  /*2320*/  IMAD.SHL.U32 R15, R18, 0x8, RZ ;  /* 0x00000008120f7824 */ /* 0x000fe200078e00ff */
[--C-:B--2---:R-:W-:Y:S01]  /*2330*/  SHF.R.S32.HI R6, RZ, 0x1, R13.reuse ;  /* 0x00000001ff067819 */ /* 0x104fe2000001140d */
[----:B------:R-:W-:Y:S01]  /*2340*/  USHF.L.U64.HI UR27, UR10, 0x5, UR11 ;  /* 0x000000050a1b7899 */ /* 0x000fe2000801020b */
[----:B------:R-:W-:Y:S01]  /*2350*/  SHF.R.S32.HI R7, RZ, 0x1f, R13 ;  /* 0x0000001fff077819 */ /* 0x000fe2000001140d */
[----:B------:R-:W-:Y:S01]  /*2360*/  IMAD.SHL.U32 R0, R19, 0x40, RZ ;  /* 0x0000004013007824 */ /* 0x000fe200078e00ff */
[----:B------:R-:W-:Y:S01]  /*2370*/  SHF.R.S32.HI R14, RZ, 0x4, R9 ;  /* 0x00000004ff0e7819 */ /* 0x000fe20000011409 */
[----:B------:R-:W-:Y:S01]  /*2380*/  USHF.L.U32 UR28, UR10, 0x5, URZ ;  /* 0x000000050a1c7899 */ /* 0x000fe2000800063f */
[----:B------:R-:W-:Y:S01]  /*2390*/  LEA.HI R7, R7, R6, RZ, 0x2 ;  /* 0x0000000607077211 */ /* 0x000fe200078f10ff */
[----:B------:R-:W-:Y:S01]  /*23a0*/  BSSY B0, `(.L_x_231) ;  /* 0x000001c000007945 */ /* 0x000fe20003800000 */
[----:B------:R-:W-:-:S02]  /*23b0*/  LEA.HI R10, R9, R14, RZ, 0x1 ;  /* 0x0000000e090a7211 */ /* 0x000fc400078f08ff */
[----:B------:R-:W-:Y:S02]  /*23c0*/  LOP3.LUT R0, R0, 0xc0, RZ, 0xc0, !PT ;  /* 0x000000c000007812 */ /* 0x000fe400078ec0ff */
[----:B------:R-:W-:Y:S02]  /*23d0*/  LOP3.LUT R9, R4, 0x7fffffe, RZ, 0xc0, !PT ;  /* 0x07fffffe04097812 */ /* 0x000fe400078ec0ff */
[----:B------:R-:W-:Y:S02]  /*23e0*/  LOP3.LUT R8, R7, 0xfffffffc, RZ, 0xc0, !PT ;  /* 0xfffffffc07087812 */ /* 0x000fe400078ec0ff */
[----:B------:R-:W-:Y:S01]  /*23f0*/  LOP3.LUT R10, R10, 0xfffffffe, RZ, 0xc0, !PT ;  /* 0xfffffffe0a0a7812 */ /* 0x000fe200078ec0ff */
[----:B------:R-:W-:Y:S01]  /*2400*/  IMAD.IADD R9, R11, 0x1, -R9 ;  /* 0x000000010b097824 */ /* 0x000fe200078e0a09 */
[----:B------:R-:W-:Y:S02]  /*2410*/  LOP3.LUT R7, R0, 0x8, R15, 0xf8, !PT ;  /* 0x0000000800077812 */ /* 0x000fe400078ef80f */
[----:B------:R-:W-:Y:S01]  /*2420*/  SHF.R.U32.HI R0, RZ, 0x3, R0 ;  /* 0x00000003ff007819 */ /* 0x000fe20000011600 */
[----:B------:R-:W-:Y:S01]  /*2430*/  IMAD.IADD R10, R14, 0x1, -R10 ;  /* 0x000000010e0a7824 */ /* 0x000fe200078e0a0a */
[----:B------:R-:W-:Y:S01]  /*2440*/  ISETP.GE.AND P1, PT, R16, UR16, PT ;  /* 0x0000001010007c0c */ /* 0x000fe2000bf26270 */
[----:B------:R-:W-:Y:S01]  /*2450*/  IMAD.IADD R16, R6, 0x1, -R8 ;  /* 0x0000000106107824 */ /* 0x000fe200078e0a08 */
[----:B------:R-:W-:-:S02]  /*2460*/  LOP3.LUT R8, R7, R0, RZ, 0x3c, !PT ;  /* 0x0000000007087212 */ /* 0x000fc400078e3cff */
[----:B------:R-:W-:Y:S01]  /*2470*/  SHF.R.S32.HI R11, RZ, 0x1f, R12 ;  /* 0x0000001fff0b7819 */ /* 0x000fe2000001140c */
[----:B------:R-:W-:Y:S05]  /*2480*/  @P0 BRA `(.L_x_232) ;  /* 0x0000000000340947 */ /* 0x000fea0003800000 */
[----:B------:R-:W-:Y:S02]  /*2490*/  ULDC UR6, c[0x0][0x2d0] ;  /* 0x0000b40000067ab9 */ /* 0x000fe40000000800 */
[----:B------:R-:W-:-:S13]  /*24a0*/  ISETP.GE.AND P0, PT, R104, UR6, PT ;  /* 0x0000000668007c0c */ /* 0x000fda000bf06270 */
[----:B------:R2:W-:Y:S01]  /*24b0*/  @P0 STS.128 [R204+0x2800], RZ ;  /* 0x002800ffcc000388 */ /* 0x0005e20000000c00 */
[----:B------:R-:W-:Y:S05]  /*24c0*/  @P0 BRA `(.L_x_232) ;  /* 0x0000000000240947 */ /* 0x000fea0003800000 */
[----:B------:R-:W-:Y:S01]  /*24d0*/  IADD3 R0, P0, R2, UR28, RZ ;  /* 0x0000001c02007c10 */ /* 0x000fe2000ff1e0ff */
[----:B------:R-:W-:-:S03]  /*24e0*/  ULDC.64 UR6, c[0x0][0x218] ;  /* 0x0000860000067ab9 */ /* 0x000fc60000000a00 */
[----:B------:R-:W-:Y:S02]  /*24f0*/  IADD3.X R7, R5, UR27, RZ, P0, !PT ;  /* 0x0000001b05077c10 */ /* 0x000fe400087fe4ff */
[----:B------:R-:W-:-:S04]  /*2500*/  LEA R6, P0, R0, UR6, 0x1 ;  /* 0x0000000600067c11 */ /* 0x000fc8000f8008ff */
[----:B------:R-:W-:-:S05]  /*2510*/  LEA.HI.X R7, R0, UR7, R7, 0x1, P0 ;  /* 0x0000000700077c11 */ /* 0x000fca00080f0c07 */
[----:B------:R-:W-:Y:S01]  /*2520*/  @!PT LDS RZ, [RZ] ;  /* 0x00000000fffff984 */ /* 0x000fe20000000800 */
[----:B------:R-:W-:Y:S01]  /*2530*/  @!PT LDS RZ, [RZ] ;  /* 0x00000000fffff984 */ /* 0x000fe20000000800 */
[----:B------:R-:W-:Y:S01]  /*2540*/  @!PT LDS RZ, [RZ] ;  /* 0x00000000fffff984 */ /* 0x000fe20000000800 */
[----:B------:R4:W-:Y:S04]  /*2550*/  LDGSTS.E.BYPASS.LTC128B.128 [R204+0x2800], desc[UR22][R6.64] ;  /* 0x0280000006cc7fae */ /* 0x0009e8000b901d56 */
.L_x_232:
[----:B------:R-:W-:Y:S05]  /*2560*/  BSYNC B0 ;  /* 0x0000000000007941 */ /* 0x000fea0003800000 */
.L_x_231:
[----:B------:R-:W-:Y:S04]  /*2570*/  BSSY B0, `(.L_x_233) ;  /* 0x0000012000007945 */ /* 0x000fe80003800000 */
[----:B------:R-:W-:Y:S05]  /*2580*/  @P6 BRA `(.L_x_234) ;  /* 0x0000000000406947 */ /* 0x000fea0003800000 */
[----:B------:R-:W-:Y:S02]  /*2590*/  ULDC UR6, c[0x0][0x2d0] ;  /* 0x0000b40000067ab9 */ /* 0x000fe40000000800 */
[----:B------:R-:W-:-:S13]  /*25a0*/  ISETP.GE.AND P0, PT, R104, UR6, PT ;  /* 0x0000000668007c0c */ /* 0x000fda000bf06270 */
[----:B------:R1:W-:Y:S01]  /*25b0*/  @P0 STS.128 [R204+0x3000], RZ ;  /* 0x003000ffcc000388 */ /* 0x0003e20000000c00 */
[----:B------:R-:W-:Y:S05]  /*25c0*/  @P0 BRA `(.L_x_234) ;  /* 0x0000000000300947 */ /* 0x000fea0003800000 */
[----:B------:R-:W-:Y:S01]  /*25d0*/  IMAD.U32 R0, RZ, RZ, UR10 ;  /* 0x0000000aff007e24 */ /* 0x000fe2000f8e00ff */
[----:B------:R-:W-:Y:S01]  /*25e0*/  ULDC.64 UR6, c[0x0][0x218] ;  /* 0x0000860000067ab9 */ /* 0x000fe20000000a00 */
[----:B----4-:R-:W-:Y:S02]  /*25f0*/  IMAD.U32 R7, RZ, RZ, UR10 ;  /* 0x0000000aff077e24 */ /* 0x010fe4000f8e00ff */
[----:B------:R-:W-:Y:S01]  /*2600*/  IMAD.U32 R6, RZ, RZ, UR11 ;  /* 0x0000000bff067e24 */ /* 0x000fe2000f8e00ff */
[----:B------:R-:W-:-:S04]  /*2610*/  LEA R0, P0, R0, R2, 0x6 ;  /* 0x0000000200007211 */ /* 0x000fc800078030ff */
[----:B------:R-:W-:Y:S02]  /*2620*/  LEA.HI.X R7, R7, R5, R6, 0x6, P0 ;  /* 0x0000000507077211 */ /* 0x000fe400000f3406 */
[----:B------:R-:W-:-:S04]  /*2630*/  LEA R6, P0, R0, UR6, 0x1 ;  /* 0x0000000600067c11 */ /* 0x000fc8000f8008ff */
[----:B------:R-:W-:-:S05]  /*2640*/  LEA.HI.X R7, R0, UR7, R7, 0x1, P0 ;  /* 0x0000000700077c11 */ /* 0x000fca00080f0c07 */
[----:B------:R-:W-:Y:S01]  /*2650*/  @!PT LDS RZ, [RZ] ;  /* 0x00000000fffff984 */ /* 0x000fe20000000800 */
[----:B------:R-:W-:Y:S01]  /*2660*/  @!PT LDS RZ, [RZ] ;  /* 0x00000000fffff984 */ /* 0x000fe20000000800 */
[----:B------:R-:W-:Y:S01]  /*2670*/  @!PT LDS RZ, [RZ] ;  /* 0x00000000fffff984 */ /* 0x000fe20000000800 */
[----:B------:R4:W-:Y:S04]  /*2680*/  LDGSTS.E.BYPASS.LTC128B.128 [R204+0x3000], desc[UR22][R6.64] ;  /* 0x0300000006cc7fae */ /* 0x0009e8000b901d56 */
.L_x_234:
[----:B------:R-:W-:Y:S05]  /*2690*/  BSYNC B0 ;  /* 0x0000000000007941 */ /* 0x000fea0003800000 */
.L_x_233:
[----:B------:R-:W-:Y:S04]  /*26a0*/  BSSY B0, `(.L_x_235) ;  /* 0x0000012000007945 */ /* 0x000fe80003800000 */
[----:B------:R-:W-:Y:S05]  /*26b0*/  @P5 BRA `(.L_x_236) ;  /* 0x0000000000405947 */ /* 0x000fea0003800000 */
[----:B------:R-:W-:Y:S02]  /*26c0*/  ULDC UR6, c[0x0][0x2d0] ;  /* 0x0000b40000067ab9 */ /* 0x000fe40000000800 */
[----:B------:R-:W-:-:S13]  /*26d0*/  ISETP.GE.AND P0, PT, R104, UR6, PT ;  /* 0x0000000668007c0c */ /* 0x000fda000bf06270 */
[----:B------:R1:W-:Y:S01]  /*26e0*/  @P0 STS.128 [R204+0x3800], RZ ;  /* 0x003800ffcc000388 */ /* 0x0003e20000000c00 */
[----:B------:R-:W-:Y:S05]  /*26f0*/  @P0 BRA `(.L_x_236) ;  /* 0x0000000000300947 */ /* 0x000fea0003800000 */
[----:B------:R-:W-:Y:S01]  /*2700*/  MOV R4, R2 ;  /* 0x0000000200047202 */ /* 0x000fe20000000f00 */
[----:B------:R-:W-:Y:S01]  /*2710*/  IMAD.U32 R3, RZ, RZ, UR10 ;  /* 0x0000000aff037e24 */ /* 0x000fe2000f8e00ff */
[----:B------:R-:W-:Y:S01]  /*2720*/  UIMAD UR29, UR11, 0x60, URZ ;  /* 0x000000600b1d78a4 */ /* 0x000fe2000f8e023f */
[----:B------:R-:W-:Y:S02]  /*2730*/  ULDC.64 UR6, c[0x0][0x218] ;  /* 0x0000860000067ab9 */ /* 0x000fe40000000a00 */
[----:B------:R-:W-:-:S04]  /*2740*/  IMAD.WIDE.U32 R2, R3, 0x60, R4 ;  /* 0x0000006003027825 */ /* 0x000fc800078e0004 */
[----:B------:R-:W-:Y:S01]  /*2750*/  VIADD R0, R3, UR29 ;  /* 0x0000001d03007c36 */ /* 0x000fe20008000000 */
[----:B------:R-:W-:-:S04]  /*2760*/  LEA R4, P0, R2, UR6, 0x1 ;  /* 0x0000000602047c11 */ /* 0x000fc8000f8008ff */
[----:B------:R-:W-:-:S05]  /*2770*/  LEA.HI.X R5, R2, UR7, R0, 0x1, P0 ;  /* 0x0000000702057c11 */ /* 0x000fca00080f0c00 */
[----:B------:R-:W-:Y:S01]  /*2780*/  @!PT LDS RZ, [RZ] ;  /* 0x00000000fffff984 */ /* 0x000fe20000000800 */
[----:B------:R-:W-:Y:S01]  /*2790*/  @!PT LDS RZ, [RZ] ;  /* 0x00000000fffff984 */ /* 0x000fe20000000800 */
[----:B------:R-:W-:Y:S01]  /*27a0*/  @!PT LDS RZ, [RZ] ;  /* 0x00000000fffff984 */ /* 0x000fe20000000800 */
[----:B------:R1:W-:Y:S04]  /*27b0*/  LDGSTS.E.BYPASS.LTC128B.128 [R204+0x3800], desc[UR22][R4.64] ;  /* 0x0380000004cc7fae */ /* 0x0003e8000b901d56 */
.L_x_236:
[----:B------:R-:W-:Y:S05]  /*27c0*/  BSYNC B0 ;  /* 0x0000000000007941 */ /* 0x000fea0003800000 */
.L_x_235:
[----:B------:R-:W0:Y:S01]  /*27d0*/  LDGDEPBAR ;  /* 0x00000000000079af */ /* 0x000e220000000000 */
[----:B------:R-:W-:Y:S01]  /*27e0*/  LEA.HI R3, R11, R12, RZ, 0x3 ;  /* 0x0000000c0b037211 */ /* 0x000fe200078f18ff */
[----:B------:R-:W-:Y:S01]  /*27f0*/  IMAD.SHL.U32 R0, R16, 0x40, RZ ;  /* 0x0000004010007824 */ /* 0x000fe200078e00ff */
[----:B------:R-:W-:Y:S01]  /*2800*/  USHF.L.U64.HI UR29, UR8, 0x7, UR9 ;  /* 0x00000007081d7899 */ /* 0x000fe20008010209 */
[----:B------:R-:W-:Y:S01]  /*2810*/  IMAD.SHL.U32 R2, R10, 0x8, RZ ;  /* 0x000000080a027824 */ /* 0x000fe200078e00ff */
[----:B-1----:R-:W-:Y:S01]  /*2820*/  SHF.L.U32 R4, R3, 0x5, RZ ;  /* 0x0000000503047819 */ /* 0x002fe200000006ff */
[----:B------:R-:W-:Y:S01]  /*2830*/  USHF.L.U32 UR30, UR8, 0x7, URZ ;  /* 0x00000007081e7899 */ /* 0x000fe2000800063f */
[----:B------:R-:W-:Y:S01]  /*2840*/  LOP3.LUT R0, R0, 0xc0, RZ, 0xc0, !PT ;  /* 0x000000c000007812 */ /* 0x000fe200078ec0ff */
[----:B------:R-:W-:Y:S01]  /*2850*/  UIMAD UR6, UR29, UR17, URZ ;  /* 0x000000111d0672a4 */ /* 0x000fe2000f8e023f */
[----:B------:R-:W-:Y:S01]  /*2860*/  LOP3.LUT R5, R13, 0x7fffffe, RZ, 0xc0, !PT ;  /* 0x07fffffe0d057812 */ /* 0x000fe200078ec0ff */
[----:B------:R-:W-:Y:S01]  /*2870*/  IMAD.IADD R235, R21, 0x1, R17 ;  /* 0x0000000115eb7824 */ /* 0x000fe200078e0211 */
[----:B------:R-:W-:Y:S01]  /*2880*/  LOP3.LUT R57, R4, 0xffffff00, RZ, 0xc0, !PT ;  /* 0xffffff0004397812 */ /* 0x000fe200078ec0ff */
[----:B------:R-:W-:Y:S01]  /*2890*/  IMAD.U32 R4, RZ, RZ, UR17 ;  /* 0x00000011ff047e24 */ /* 0x000fe2000f8e00ff */
[----:B------:R-:W-:Y:S01]  /*28a0*/  LOP3.LUT R3, R0, 0x8, R2, 0xf8, !PT ;  /* 0x0000000800037812 */ /* 0x000fe200078ef802 */
[----:B------:R-:W-:Y:S01]  /*28b0*/  IMAD.MOV.U32 R234, RZ, RZ, R20 ;  /* 0x000000ffffea7224 */ /* 0x000fe200078e0014 */
[----:B------:R-:W-:Y:S01]  /*28c0*/  SHF.R.U32.HI R2, RZ, 0x3, R0 ;  /* 0x00000003ff027819 */ /* 0x000fe20000011600 */
[----:B------:R-:W-:Y:S01]  /*28d0*/  IMAD.IADD R58, R12, 0x1, -R5 ;  /* 0x000000010c3a7824 */ /* 0x000fe200078e0a05 */
[----:B------:R-:W-:Y:S01]  /*28e0*/  UIMAD UR6, UR31, UR30, UR6 ;  /* 0x0000001e1f0672a4 */ /* 0x000fe2000f8e0206 */
[----:B------:R-:W-:Y:S01]  /*28f0*/  IMAD.WIDE.U32 R4, R4, UR30, R234 ;  /* 0x0000001e04047c25 */ /* 0x000fe2000f8e00ea */
[----:B------:R-:W-:Y:S01]  /*2900*/  LOP3.LUT R56, R3, R2, RZ, 0x3c, !PT ;  /* 0x0000000203387212 */ /* 0x000fe200078e3cff */
[----:B------:R-:W-:Y:S01]  /*2910*/  UIADD3 UR32, UR24, -UR20, -UR15 ;  /* 0x8000001418207290 */ /* 0x000fe2000fffe80f */
[----:B------:R-:W-:Y:S01]  /*2920*/  LEA R2, R59, R57, 0x9 ;  /* 0x000000393b027211 */ /* 0x000fe200078e48ff */
[----:B----4-:R-:W-:Y:S01]  /*2930*/  IMAD R6, R10, 0x8, R9 ;  /* 0x000000080a067824 */ /* 0x010fe200078e0209 */
[----:B------:R-:W-:Y:S01]  /*2940*/  IADD3 R7, R5, UR6, RZ ;  /* 0x0000000605077c10 */ /* 0x000fe2000fffe0ff */
[----:B------:R-:W-:-:S04]  /*2950*/  DEPBAR.LE SB0, 0x0 ;  /* 0x000080000000791a */ /* 0x000fc80000000000 */
[----:B------:R-:W-:Y:S01]  /*2960*/  BAR.SYNC.DEFER_BLOCKING 0x0 ;  /* 0x0000000000007b1d */ /* 0x000fe20000010000 */
[----:B------:R-:W-:Y:S01]  /*2970*/  IMAD.U32 R0, R6, 0x20, R8 ;  /* 0x0000002006007824 */ /* 0x000fe200078e0008 */
[----:B------:R-:W-:Y:S02]  /*2980*/  LEA R59, R59, UR21, 0x4 ;  /* 0x000000153b3b7c11 */ /* 0x000fe4000f8e20ff */
[----:B------:R-:W-:Y:S02]  /*2990*/  LEA R6, R58, R2, 0x5 ;  /* 0x000000023a067211 */ /* 0x000fe400078e28ff */
[----:B------:R-:W-:Y:S01]  /*29a0*/  BSSY B0, `(.L_x_237) ;  /* 0x0000012000007945 */ /* 0x000fe20003800000 */
        /* <DEDUP_REMOVED lines=17> */
.L_x_238:
[----:B------:R-:W-:Y:S05]  /*2ac0*/  BSYNC B0 ;  /* 0x0000000000007941 */ /* 0x000fea0003800000 */
.L_x_237:
[----:B------:R2:W-:Y:S01]  /*2ad0*/  @P3 STS.128 [R204+0x4800], RZ ;  /* 0x004800ffcc003388 */ /* 0x0005e20000000c00 */
[----:B------:R-:W-:Y:S01]  /*2ae0*/  USHF.L.U64.HI UR21, UR8, 0x5, UR9 ;  /* 0x0000000508157899 */ /* 0x000fe20008010209 */
[----:B------:R-:W-:Y:S01]  /*2af0*/  BSSY B0, `(.L_x_239) ;  /* 0x0000011000007945 */ /* 0x000fe20003800000 */
[----:B------:R-:W-:Y:S01]  /*2b00*/  USHF.L.U32 UR31, UR8, 0x5, URZ ;  /* 0x00000005081f7899 */ /* 0x000fe2000800063f */
[----:B-1----:R-:W-:Y:S02]  /*2b10*/  IADD3 R2, R56, R6, RZ ;  /* 0x0000000638027210 */ /* 0x002fe40007ffe0ff */
        /* <DEDUP_REMOVED lines=14> */
.L_x_240:
[----:B------:R-:W-:Y:S05]  /*2c00*/  BSYNC B0 ;  /* 0x0000000000007941 */ /* 0x000fea0003800000 */
.L_x_239:
[----:B------:R1:W-:Y:S01]  /*2c10*/  @P2 STS.128 [R204+0x5000], RZ ;  /* 0x005000ffcc002388 */ /* 0x0003e20000000c00 */
        /* <DEDUP_REMOVED lines=8> */
[----:B-1----:R-:W-:Y:S02]  /*2ca0*/  IMAD.U32 R9, RZ, RZ, UR8 ;  /* 0x00000008ff097e24 */ /* 0x002fe4000f8e00ff */
        /* <DEDUP_REMOVED lines=9> */
.L_x_242:
[----:B------:R-:W-:Y:S05]  /*2d40*/  BSYNC B0 ;  /* 0x0000000000007941 */ /* 0x000fea0003800000 */
.L_x_241:
[----:B------:R1:W-:Y:S01]  /*2d50*/  @P1 STS.128 [R204+0x5800], RZ ;  /* 0x005800ffcc001388 */ /* 0x0003e20000000c00 */
[----:B------:R-:W-:Y:S01]  /*2d60*/  UIADD3 UR6, UR24, 0x1, -UR15 ;  /* 0x0000000118067890 */ /* 0x000fe2000fffe80f */
[----:B------:R-:W-:Y:S01]  /*2d70*/  BSSY B0, `(.L_x_243) ;  /* 0x0000015000007945 */ /* 0x000fe20003800000 */
[----:B------:R-:W-:Y:S02]  /*2d80*/  LEA R186, R2, UR4, 0x1 ;  /* 0x0000000402ba7c11 */ /* 0x000fe4000f8e08ff */
[----:B------:R-:W-:Y:S01]  /*2d90*/  UIADD3 UR19, UR6, UR19, URZ ;  /* 0x0000001306137290 */ /* 0x000fe2000fffe03f */
[----:B------:R-:W-:Y:S01]  /*2da0*/  LEA R135, R0, UR4, 0x1 ;  /* 0x0000000400877c11 */ /* 0x000fe2000f8e08ff */
[----:B------:R-:W-:Y:S10]  /*2db0*/  @P1 BRA `(.L_x_244) ;  /* 0x0000000000401947 */ /* 0x000ff40003800000 */
        /* <DEDUP_REMOVED lines=16> */
.L_x_244:
[----:B------:R-:W-:Y:S05]  /*2ec0*/  BSYNC B0 ;  /* 0x0000000000007941 */ /* 0x000fea0003800000 */
.L_x_243:
[----:B-1----:R-:W-:Y:S01]  /*2ed0*/  LDSM.16.M88.4 R8, [R186] ;  /* 0x00000000ba08783b */ /* 0x002fe20000000200 */
[----:B------:R-:W-:Y:S01]  /*2ee0*/  LOP3.LUT P0, RZ, R19, 0x2, RZ, 0xc0, !PT ;  /* 0x0000000213ff7812 */ /* 0x000fe2000780c0ff */
[----:B------:R-:W-:Y:S01]  /*2ef0*/  IMAD.MOV.U32 R0, RZ, RZ, 0x10 ;  /* 0x00000010ff007424 */ /* 0x000fe200078e00ff */
[----:B------:R-:W-:Y:S01]  /*2f00*/  LOP3.LUT P1, RZ, R16, 0x2, RZ, 0xc0, !PT ;  /* 0x0000000210ff7812 */ /* 0x000fe2000782c0ff */
[----:B------:R-:W1:Y:S01]  /*2f10*/  LDSM.16.M88.4 R12, [R135+0x2000] ;  /* 0x00200000870c783b */ /* 0x000e620000000200 */
[C---:B------:R-:W-:Y:S01]  /*2f20*/  VIADD R2, R135.reuse, 0x2000 ;  /* 0x0000200087027836 */ /* 0x040fe20000000000 */
[----:B------:R-:W-:Y:S01]  /*2f30*/  UISETP.GT.AND UP0, UPT, UR17, UR12, UPT ;  /* 0x0000000c1100728c */ /* 0x000fe2000bf04270 */
[----:B------:R-:W-:Y:S01]  /*2f40*/  SEL R0, R0, 0xfffffff0, !P1 ;  /* 0xfffffff000007807 */ /* 0x000fe20004800000 */
[----:B------:R-:W5:Y:S01]  /*2f50*/  LDSM.16.M88.4 R4, [R186+0x1000] ;  /* 0x00100000ba04783b */ /* 0x000f620000000200 */
[----:B------:R-:W-:-:S03]  /*2f60*/  VIADD R188, R135, 0x2020 ;  /* 0x0000202087bc7836 */ /* 0x000fc60000000000 */
[----:B------:R-:W2:Y:S01]  /*2f70*/  LDSM.16.M88.4 R40, [R135+0x2400] ;  /* 0x002400008728783b */ /* 0x000ea20000000200 */
[----:B------:R-:W-:Y:S02]  /*2f80*/  IMAD R187, R0, 0x2, R186 ;  /* 0x0000000200bb7824 */ /* 0x000fe400078e02ba */
[----:B------:R-:W-:Y:S01]  /*2f90*/  @P0 VIADD R188, R2, 0xffffffe0 ;  /* 0xffffffe002bc0836 */ /* 0x000fe20000000000 */
[----:B------:R-:W4:Y:S01]  /*2fa0*/  LDSM.16.M88.4 R36, [R135+0x2800] ;  /* 0x002800008724783b */ /* 0x000f220000000200 */
[----:B------:R-:W-:Y:S02]  /*2fb0*/  LOP3.LUT R2, R107, 0xffffffe0, RZ, 0xc0, !PT ;  /* 0xffffffe06b027812 */ /* 0x000fe400078ec0ff */
[C---:B------:R-:W-:Y:S01]  /*2fc0*/  VIADD R191, R188.reuse, 0x1400 ;  /* 0x00001400bcbf7836 */ /* 0x040fe20000000000 */
[----:B------:R-:W4:Y:S01]  /*2fd0*/  LDSM.16.M88.4 R32, [R135+0x2c00] ;  /* 0x002c00008720783b */ /* 0x000f220000000200 */
[----:B------:R-:W-:Y:S02]  /*2fe0*/  VIADD R190, R188, 0x1800 ;  /* 0x00001800bcbe7836 */ /* 0x000fe40000000000 */
[C---:B------:R-:W-:Y:S01]  /*2ff0*/  IMAD.IADD R2, R106.reuse, 0x1, -R2 ;  /* 0x000000016a027824 */ /* 0x040fe200078e0a02 */
[----:B------:R-:W4:Y:S01]  /*3000*/  LDSM.16.M88.4 R28, [R135+0x3000] ;  /* 0x00300000871c783b */ /* 0x000f220000000200 */
[----:B------:R-:W-:-:S02]  /*3010*/  IMAD.SHL.U32 R106, R106, 0x2, RZ ;  /* 0x000000026a6a7824 */ /* 0x000fc400078e00ff */
[----:B------:R-:W-:Y:S01]  /*3020*/  VIADD R189, R188, 0x1c00 ;  /* 0x00001c00bcbd7836 */ /* 0x000fe20000000000 */
[----:B------:R-:W4:Y:S01]  /*3030*/  LDSM.16.M88.4 R24, [R135+0x3400] ;  /* 0x003400008718783b */ /* 0x000f220000000200 */
[----:B------:R-:W-:Y:S02]  /*3040*/  SHF.R.S32.HI R3, RZ, 0x1f, R2 ;  /* 0x0000001fff037819 */ /* 0x000fe40000011402 */
[----:B------:R-:W-:Y:S01]  /*3050*/  LOP3.LUT R120, R106, 0x6, RZ, 0xc0, !PT ;  /* 0x000000066a787812 */ /* 0x000fe200078ec0ff */
[----:B---3--:R-:W3:Y:S01]  /*3060*/  LDSM.16.M88.4 R20, [R135+0x3800] ;  /* 0x003800008714783b */ /* 0x008ee20000000200 */
[----:B------:R-:W-:Y:S01]  /*3070*/  LEA.HI R2, R3, R2, RZ, 0x2 ;  /* 0x0000000203027211 */ /* 0x000fe200078f10ff */
[----:B------:R-:W-:Y:S02]  /*3080*/  IMAD.U32 R3, RZ, RZ, UR17 ;  /* 0x00000011ff037e24 */ /* 0x000fe4000f8e00ff */
[----:B------:R-:W3:Y:S01]  /*3090*/  LDSM.16.M88.4 R44, [R135+0x3c00] ;  /* 0x003c0000872c783b */ /* 0x000ee20000000200 */
[----:B------:R-:W-:Y:S01]  /*30a0*/  SHF.R.S32.HI R2, RZ, 0x2, R2 ;  /* 0x00000002ff027819 */ /* 0x000fe20000011402 */
[----:B------:R-:W-:-:S02]  /*30b0*/  IMAD R3, R3, 0x80, R120 ;  /* 0x0000008003037824 */ /* 0x000fc400078e0278 */
[----:B------:R-:W-:Y:S04]  /*30c0*/  LDSM.16.M88.4 R16, [R187] ;  /* 0x00000000bb10783b */ /* 0x000fe80000000200 */
[----:B------:R-:W3:Y:S01]  /*30d0*/  LDSM.16.M88.4 R48, [R188] ;  /* 0x00000000bc30783b */ /* 0x000ee20000000200 */
[-C--:B-1----:R-:W-:Y:S03]  /*30e0*/  HMMA.16816.F32 R52, R8, R12.reuse, RZ ;  /* 0x0000000c0834723c */ /* 0x082fe600000018ff */
[----:B------:R-:W0:Y:S03]  /*30f0*/  LDGDEPBAR ;  /* 0x00000000000079af */ /* 0x000e260000000000 */
[----:B-----5:R-:W-:Y:S06]  /*3100*/  HMMA.16816.F32 R60, R4, R12, RZ ;  /* 0x0000000c043c723c */ /* 0x020fec00000018ff */
[-C--:B------:R-:W-:Y:S06]  /*3110*/  HMMA.16816.F32 R68, R8, R14.reuse, RZ ;  /* 0x0000000e0844723c */ /* 0x080fec00000018ff */
[C---:B------:R-:W-:Y:S01]  /*3120*/  HMMA.16816.F32 R72, R4.reuse, R14, RZ ;  /* 0x0000000e0448723c */ /* 0x040fe200000018ff */
[----:B------:R-:W1:Y:S05]  /*3130*/  LDSM.16.M88.4 R12, [R187+0x1000] ;  /* 0x00100000bb0c783b */ /* 0x000e6a0000000200 */
[C---:B--2---:R-:W-:Y:S06]  /*3140*/  HMMA.16816.F32 R76, R4.reuse, R40, RZ ;  /* 0x00000028044c723c */ /* 0x044fec00000018ff */
[----:B------:R-:W-:Y:S06]  /*3150*/  HMMA.16816.F32 R84, R4, R42, RZ ;  /* 0x0000002a0454723c */ /* 0x000fec00000018ff */
[----:B------:R-:W-:Y:S06]  /*3160*/  HMMA.16816.F32 R64, R8, R40, RZ ;  /* 0x000000280840723c */ /* 0x000fec00000018ff */
[C---:B----4-:R-:W-:Y:S06]  /*3170*/  HMMA.16816.F32 R92, R4.reuse, R36, RZ ;  /* 0x00000024045c723c */ /* 0x050fec00000018ff */
[C---:B------:R-:W-:Y:S06]  /*3180*/  HMMA.16816.F32 R100, R4.reuse, R38, RZ ;  /* 0x000000260464723c */ /* 0x040fec00000018ff */
[C---:B------:R-:W-:Y:S06]  /*3190*/  HMMA.16816.F32 R112, R4.reuse, R32, RZ ;  /* 0x000000200470723c */ /* 0x040fec00000018ff */
[C---:B------:R-:W-:Y:S06]  /*31a0*/  HMMA.16816.F32 R124, R4.reuse, R34, RZ ;  /* 0x00000022047c723c */ /* 0x040fec00000018ff */
[C---:B------:R-:W-:Y:S06]  /*31b0*/  HMMA.16816.F32 R136, R4.reuse, R28, RZ ;  /* 0x0000001c0488723c */ /* 0x040fec00000018ff */
[C---:B------:R-:W-:Y:S06]  /*31c0*/  HMMA.16816.F32 R144, R4.reuse, R30, RZ ;  /* 0x0000001e0490723c */ /* 0x040fec00000018ff */
[C---:B------:R-:W-:Y:S06]  /*31d0*/  HMMA.16816.F32 R152, R4.reuse, R24, RZ ;  /* 0x000000180498723c */ /* 0x040fec00000018ff */
[C---:B------:R-:W-:Y:S06]  /*31e0*/  HMMA.16816.F32 R168, R4.reuse, R26, RZ ;  /* 0x0000001a04a8723c */ /* 0x040fec00000018ff */
[C---:B---3--:R-:W-:Y:S06]  /*31f0*/  HMMA.16816.F32 R192, R4.reuse, R20, RZ ;  /* 0x0000001404c0723c */ /* 0x048fec00000018ff */
[C---:B------:R-:W-:Y:S06]  /*3200*/  HMMA.16816.F32 R216, R4.reuse, R44, RZ ;  /* 0x0000002c04d8723c */ /* 0x040fec00000018ff */
[C---:B------:R-:W-:Y:S06]  /*3210*/  HMMA.16816.F32 R220, R4.reuse, R22, RZ ;  /* 0x0000001604dc723c */ /* 0x040fec00000018ff */
[----:B------:R-:W-:Y:S06]  /*3220*/  HMMA.16816.F32 R224, R4, R46, RZ ;  /* 0x0000002e04e0723c */ /* 0x000fec00000018ff */
[----:B------:R-:W-:Y:S01]  /*3230*/  HMMA.16816.F32 R40, R8, R42, RZ ;  /* 0x0000002a0828723c */ /* 0x000fe200000018ff */
[----:B------:R-:W-:-:S02]  /*3240*/  IMAD.IADD R4, R59, 0x1, R2 ;  /* 0x000000013b047824 */ /* 0x000fc400078e0202 */
[----:B------:R-:W-:Y:S02]  /*3250*/  IMAD.U32 R6, RZ, RZ, UR19 ;  /* 0x00000013ff067e24 */ /* 0x000fe4000f8e00ff */
[----:B------:R-:W-:Y:S01]  /*3260*/  IMAD R5, R58, 0x20, R57 ;  /* 0x000000203a057824 */ /* 0x000fe200078e0239 */
[C---:B------:R-:W-:Y:S01]  /*3270*/  HMMA.16816.F32 R80, R8.reuse, R36, RZ ;  /* 0x000000240850723c */ /* 0x040fe200000018ff */
[----:B------:R-:W-:Y:S01]  /*3280*/  IMAD.U32 R7, RZ, RZ, UR19 ;  /* 0x00000013ff077e24 */ /* 0x000fe2000f8e00ff */
[----:B------:R-:W-:Y:S01]  /*3290*/  VIADDMNMX R203, R4, R6, UR24, PT ;  /* 0x0000001804cb7e46 */ /* 0x000fe2000b800106 */
[----:B------:R-:W-:Y:S01]  /*32a0*/  IMAD.IADD R2, R56, 0x1, R5 ;  /* 0x0000000138027824 */ /* 0x000fe200078e0205 */
[----:B------:R-:W-:Y:S01]  /*32b0*/  VIADDMNMX R198, R4, UR32, RZ, !PT ;  /* 0x0000002004c67c46 */ /* 0x000fe2000f8001ff */
[----:B------:R-:W-:Y:S01]  /*32c0*/  VIADD R5, R3, 0x1 ;  /* 0x0000000103057836 */ /* 0x000fe20000000000 */
[----:B------:R-:W-:Y:S01]  /*32d0*/  HMMA.16816.F32 R88, R8, R38, RZ ;  /* 0x000000260858723c */ /* 0x000fe200000018ff */
[----:B------:R-:W-:-:S02]  /*32e0*/  IADD3 R7, R7, 0x48, R4 ;  /* 0x0000004807077810 */ /* 0x000fc40007ffe004 */
[-C--:B------:R-:W-:Y:S02]  /*32f0*/  ISETP.GE.AND P5, PT, R3, R203.reuse, PT ;  /* 0x000000cb0300720c */ /* 0x080fe40003fa6270 */
[----:B------:R-:W-:Y:S01]  /*3300*/  ISETP.GE.AND P4, PT, R5, R203, PT ;  /* 0x000000cb0500720c */ /* 0x000fe20003f86270 */
[C---:B------:R-:W-:Y:S01]  /*3310*/  HMMA.16816.F32 R96, R8.reuse, R32, RZ ;  /* 0x000000200860723c */ /* 0x040fe200000018ff */
[----:B------:R-:W-:Y:S02]  /*3320*/  VIMNMX R200, R7, UR24, PT ;  /* 0x0000001807c87c48 */ /* 0x000fe4000bfe0100 */
[C---:B------:R-:W-:Y:S02]  /*3330*/  ISETP.LT.OR P4, PT, R5.reuse, R198, P4 ;  /* 0x000000c60500720c */ /* 0x040fe40002781670 */
[----:B------:R-:W-:Y:S01]  /*3340*/  ISETP.GE.AND P2, PT, R5, R200, PT ;  /* 0x000000c80500720c */ /* 0x000fe20003f46270 */
[----:B------:R-:W-:Y:S01]  /*3350*/  HMMA.16816.F32 R108, R8, R34, RZ ;  /* 0x00000022086c723c */ /* 0x000fe200000018ff */
[----:B------:R-:W-:-:S05]  /*3360*/  ISETP.LT.OR P5, PT, R3, R198, P5 ;  /* 0x000000c60300720c */ /* 0x000fca0002fa1670 */
[C---:B------:R-:W-:Y:S06]  /*3370*/  HMMA.16816.F32 R116, R8.reuse, R28, RZ ;  /* 0x0000001c0874723c */ /* 0x040fec00000018ff */
[C---:B------:R-:W-:Y:S06]  /*3380*/  HMMA.16816.F32 R128, R8.reuse, R30, RZ ;  /* 0x0000001e0880723c */ /* 0x040fec00000018ff */
[C---:B------:R-:W-:Y:S06]  /*3390*/  HMMA.16816.F32 R140, R8.reuse, R24, RZ ;  /* 0x00000018088c723c */ /* 0x040fec00000018ff */
[C---:B------:R-:W-:Y:S06]  /*33a0*/  HMMA.16816.F32 R148, R8.reuse, R26, RZ ;  /* 0x0000001a0894723c */ /* 0x040fec00000018ff */
[C---:B------:R-:W-:Y:S06]  /*33b0*/  HMMA.16816.F32 R156, R8.reuse, R20, RZ ;  /* 0x00000014089c723c */ /* 0x040fec00000018ff */
[----:B------:R-:W-:Y:S01]  /*33c0*/  HMMA.16816.F32 R180, R8, R22, RZ ;  /* 0x0000001608b4723c */ /* 0x000fe200000018ff */
[----:B------:R-:W-:-:S05]  /*33d0*/  VIADD R20, R4, 0x48 ;  /* 0x0000004804147836 */ /* 0x000fca0000000000 */
[C---:B------:R-:W-:Y:S01]  /*33e0*/  HMMA.16816.F32 R160, R8.reuse, R44, RZ ;  /* 0x0000002c08a0723c */ /* 0x040fe200000018ff */
[----:B------:R-:W-:Y:S02]  /*33f0*/  VIADDMNMX R196, R20, UR32, RZ, !PT ;  /* 0x0000002014c47c46 */ /* 0x000fe4000f8001ff */
[----:B------:R-:W-:Y:S02]  /*3400*/  LDSM.16.M88.4 R20, [R188+0x800] ;  /* 0x00080000bc14783b */ /* 0x000fe40000000200 */
[----:B------:R-:W-:Y:S01]  /*3410*/  ISETP.LT.OR P2, PT, R5, R196, P2 ;  /* 0x000000c40500720c */ /* 0x000fe20001741670 */
[----:B------:R-:W-:Y:S06]  /*3420*/  HMMA.16816.F32 R208, R8, R46, RZ ;  /* 0x0000002e08d0723c */ /* 0x000fec00000018ff */
[----:B------:R-:W-:Y:S01]  /*3430*/  HMMA.16816.F32 R36, R16, R48, R52 ;  /* 0x000000301024723c */ /* 0x000fe20000001834 */
[----:B------:R-:W-:-:S02]  /*3440*/  IMAD.U32 R9, RZ, RZ, UR19 ;  /* 0x00000013ff097e24 */ /* 0x000fc4000f8e00ff */
[C---:B------:R-:W-:Y:S02]  /*3450*/  VIADD R10, R4.reuse, 0x8 ;  /* 0x00000008040a7836 */ /* 0x040fe40000000000 */
[----:B------:R-:W-:Y:S01]  /*3460*/  VIADD R11, R4, 0x40 ;  /* 0x00000040040b7836 */ /* 0x000fe20000000000 */
[--C-:B------:R-:W-:Y:S01]  /*3470*/  IADD3 R9, R9, 0x8, R4.reuse ;  /* 0x0000000809097810 */ /* 0x100fe20007ffe004 */
[----:B------:R-:W-:Y:S01]  /*3480*/  IMAD.U32 R8, RZ, RZ, UR19 ;  /* 0x00000013ff087e24 */ /* 0x000fe2000f8e00ff */
[----:B------:R-:W-:Y:S01]  /*3490*/  VIADDMNMX R197, R10, UR32, RZ, !PT ;  /* 0x000000200ac57c46 */ /* 0x000fe2000f8001ff */
[----:B-1----:R-:W-:Y:S01]  /*34a0*/  HMMA.16816.F32 R32, R12, R48, R60 ;  /* 0x000000300c20723c */ /* 0x002fe2000000183c */
[----:B------:R-:W-:Y:S02]  /*34b0*/  VIADDMNMX R199, R11, UR32, RZ, !PT ;  /* 0x000000200bc77c46 */ /* 0x000fe4000f8001ff */
[----:B------:R-:W-:Y:S01]  /*34c0*/  IADD3 R6, R8, 0x40, R4 ;  /* 0x0000004008067810 */ /* 0x000fe20007ffe004 */
[----:B------:R-:W-:Y:S01]  /*34d0*/  VIADD R4, R3, 0x8 ;  /* 0x0000000803047836 */ /* 0x000fe20000000000 */
[----:B------:R-:W-:Y:S01]  /*34e0*/  VIMNMX R202, R9, UR24, PT ;  /* 0x0000001809ca7c48 */ /* 0x000fe2000bfe0100 */
[----:B------:R-:W-:Y:S01]  /*34f0*/  HMMA.16816.F32 R24, R16, R50, R68 ;  /* 0x000000321018723c */ /* 0x000fe20000001844 */
[----:B------:R-:W1:Y:S01]  /*3500*/  LDSM.16.M88.4 R8, [R188+0x400] ;  /* 0x00040000bc08783b */ /* 0x000e620000000200 */
[----:B------:R-:W-:Y:S01]  /*3510*/  VIMNMX R201, R6, UR24, PT ;  /* 0x0000001806c97c48 */ /* 0x000fe2000bfe0100 */
[----:B------:R-:W-:Y:S01]  /*3520*/  VIADD R6, R3, 0x50 ;  /* 0x0000005003067836 */ /* 0x000fe20000000000 */
[----:B------:R-:W-:-:S02]  /*3530*/  ISETP.GE.AND P0, PT, R5, R202, PT ;  /* 0x000000ca0500720c */ /* 0x000fc40003f06270 */
[----:B------:R-:W-:Y:S01]  /*3540*/  HMMA.16816.F32 R28, R12, R50, R72 ;  /* 0x000000320c1c723c */ /* 0x000fe20000001848 */
[----:B------:R-:W-:Y:S02]  /*3550*/  ISETP.GE.AND P3, PT, R3, R202, PT ;  /* 0x000000ca0300720c */ /* 0x000fe40003f66270 */
[-C--:B------:R-:W-:Y:S02]  /*3560*/  ISETP.GE.AND P6, PT, R5, R201.reuse, PT ;  /* 0x000000c90500720c */ /* 0x080fe40003fc6270 */
[----:B------:R-:W-:Y:S02]  /*3570*/  ISETP.GE.AND P1, PT, R3, R201, PT ;  /* 0x000000c90300720c */ /* 0x000fe40003f26270 */
[----:B------:R-:W-:Y:S02]  /*3580*/  FSEL R106, R37, -INF , !P4 ;  /* 0xff800000256a7808 */ /* 0x000fe40006000000 */
[----:B------:R-:W-:Y:S02]  /*3590*/  ISETP.GE.AND P4, PT, R3, R200, PT ;  /* 0x000000c80300720c */ /* 0x000fe40003f86270 */
[----:B------:R-:W-:-:S02]  /*35a0*/  ISETP.LT.OR P0, PT, R5, R197, P0 ;  /* 0x000000c50500720c */ /* 0x000fc40000701670 */
[----:B------:R-:W-:Y:S02]  /*35b0*/  ISETP.LT.OR P3, PT, R3, R197, P3 ;  /* 0x000000c50300720c */ /* 0x000fe40001f61670 */
[-C--:B------:R-:W-:Y:S01]  /*35c0*/  ISETP.LT.OR P6, PT, R5, R199.reuse, P6 ;  /* 0x000000c70500720c */ /* 0x080fe200037c1670 */
[C---:B------:R-:W-:Y:S01]  /*35d0*/  VIADD R5, R3.reuse, 0x9 ;  /* 0x0000000903057836 */ /* 0x040fe20000000000 */
[C---:B------:R-:W-:Y:S02]  /*35e0*/  ISETP.LT.OR P1, PT, R3.reuse, R199, P1 ;  /* 0x000000c70300720c */ /* 0x040fe40000f21670 */
[----:B------:R-:W-:Y:S02]  /*35f0*/  ISETP.LT.OR P4, PT, R3, R196, P4 ;  /* 0x000000c40300720c */ /* 0x000fe40002781670 */
[----:B------:R-:W-:Y:S02]  /*3600*/  FSEL R107, R36, -INF , !P5 ;  /* 0xff800000246b7808 */ /* 0x000fe40006800000 */
[----:B------:R-:W-:-:S02]  /*3610*/  FSEL R123, R38, -INF , !P3 ;  /* 0xff800000267b7808 */ /* 0x000fc40005800000 */
[----:B------:R-:W-:Y:S02]  /*3620*/  FSEL R122, R39, -INF , !P0 ;  /* 0xff800000277a7808 */ /* 0x000fe40004000000 */
[----:B------:R-:W-:Y:S02]  /*3630*/  FSEL R173, R32, -INF , !P1 ;  /* 0xff80000020ad7808 */ /* 0x000fe40004800000 */
[C---:B------:R-:W-:Y:S02]  /*3640*/  ISETP.GE.AND P5, PT, R4.reuse, R203, PT ;  /* 0x000000cb0400720c */ /* 0x040fe40003fa6270 */
[C---:B------:R-:W-:Y:S02]  /*3650*/  ISETP.GE.AND P0, PT, R4.reuse, R202, PT ;  /* 0x000000ca0400720c */ /* 0x040fe40003f06270 */
[C---:B------:R-:W-:Y:S01]  /*3660*/  ISETP.GE.AND P3, PT, R4.reuse, R201, PT ;  /* 0x000000c90400720c */ /* 0x040fe20003f66270 */
[----:B-1----:R-:W-:Y:S01]  /*3670*/  HMMA.16816.F32 R36, R16, R8, R64 ;  /* 0x000000081024723c */ /* 0x002fe20000001840 */
[----:B------:R-:W-:-:S02]  /*3680*/  ISETP.GE.AND P1, PT, R4, R200, PT ;  /* 0x000000c80400720c */ /* 0x000fc40003f26270 */
[----:B------:R-:W-:Y:S02]  /*3690*/  FSEL R178, R34, -INF , !P4 ;  /* 0xff80000022b27808 */ /* 0x000fe40006000000 */
[----:B------:R-:W-:Y:S02]  /*36a0*/  ISETP.GE.AND P4, PT, R5, R203, PT ;  /* 0x000000cb0500720c */ /* 0x000fe40003f86270 */
[C---:B------:R-:W-:Y:S02]  /*36b0*/  ISETP.LT.OR P5, PT, R4.reuse, R198, P5 ;  /* 0x000000c60400720c */ /* 0x040fe40002fa1670 */
[C---:B------:R-:W-:Y:S02]  /*36c0*/  ISETP.LT.OR P0, PT, R4.reuse, R197, P0 ;  /* 0x000000c50400720c */ /* 0x040fe40000701670 */
[C---:B------:R-:W-:Y:S02]  /*36d0*/  ISETP.LT.OR P3, PT, R4.reuse, R199, P3 ;  /* 0x000000c70400720c */ /* 0x040fe40001f61670 */
[----:B------:R-:W-:Y:S01]  /*36e0*/  ISETP.LT.OR P1, PT, R4, R196, P1 ;  /* 0x000000c40400720c */ /* 0x000fe20000f21670 */
[----:B------:R-:W-:Y:S01]  /*36f0*/  VIADD R4, R3, 0x10 ;  /* 0x0000001003047836 */ /* 0x000fe20000000000 */
[----:B------:R-:W-:-:S02]  /*3700*/  ISETP.LT.OR P4, PT, R5, R198, P4 ;  /* 0x000000c60500720c */ /* 0x000fc40002781670 */
[----:B------:R-:W-:Y:S02]  /*3710*/  FSEL R172, R33, -INF , !P6 ;  /* 0xff80000021ac7808 */ /* 0x000fe40007000000 */
[----:B------:R-:W-:Y:S02]  /*3720*/  FSEL R179, R35, -INF , !P2 ;  /* 0xff80000023b37808 */ /* 0x000fe40005000000 */
[----:B------:R-:W-:Y:S01]  /*3730*/  HMMA.16816.F32 R32, R12, R8, R76 ;  /* 0x000000080c20723c */ /* 0x000fe2000000184c */
[----:B------:R-:W-:Y:S02]  /*3740*/  FSEL R120, R24, -INF , !P5 ;  /* 0xff80000018787808 */ /* 0x000fe40006800000 */
[----:B------:R-:W-:Y:S02]  /*3750*/  FSEL R132, R26, -INF , !P0 ;  /* 0xff8000001a847808 */ /* 0x000fe40004000000 */
[----:B------:R-:W-:Y:S02]  /*3760*/  FSEL R167, R28, -INF , !P3 ;  /* 0xff8000001ca77808 */ /* 0x000fe40005800000 */
[----:B------:R-:W-:-:S02]  /*3770*/  FSEL R206, R30, -INF , !P1 ;  /* 0xff8000001ece7808 */ /* 0x000fc40004800000 */
[----:B------:R-:W-:Y:S02]  /*3780*/  FSEL R76, R25, -INF , !P4 ;  /* 0xff800000194c7808 */ /* 0x000fe40006000000 */
[C---:B------:R-:W-:Y:S02]  /*3790*/  ISETP.GE.AND P2, PT, R4.reuse, R203, PT ;  /* 0x000000cb0400720c */ /* 0x040fe40003f46270 */
[C---:B------:R-:W-:Y:S02]  /*37a0*/  ISETP.GE.AND P6, PT, R5.reuse, R202, PT ;  /* 0x000000ca0500720c */ /* 0x040fe40003fc6270 */
[C---:B------:R-:W-:Y:S02]  /*37b0*/  ISETP.GE.AND P5, PT, R5.reuse, R201, PT ;  /* 0x000000c90500720c */ /* 0x040fe40003fa6270 */
[----:B------:R-:W-:Y:S02]  /*37c0*/  ISETP.GE.AND P0, PT, R5, R200, PT ;  /* 0x000000c80500720c */ /* 0x000fe40003f06270 */
[----:B------:R-:W-:-:S02]  /*37d0*/  ISETP.GE.AND P3, PT, R4, R202, PT ;  /* 0x000000ca0400720c */ /* 0x000fc40003f66270 */
[C---:B------:R-:W-:Y:S02]  /*37e0*/  ISETP.GE.AND P1, PT, R4.reuse, R201, PT ;  /* 0x000000c90400720c */ /* 0x040fe40003f26270 */
[C---:B------:R-:W-:Y:S02]  /*37f0*/  ISETP.GE.AND P4, PT, R4.reuse, R200, PT ;  /* 0x000000c80400720c */ /* 0x040fe40003f86270 */
[C---:B------:R-:W-:Y:S02]  /*3800*/  ISETP.LT.OR P6, PT, R5.reuse, R197, P6 ;  /* 0x000000c50500720c */ /* 0x040fe400037c1670 */
[C---:B------:R-:W-:Y:S02]  /*3810*/  ISETP.LT.OR P5, PT, R5.reuse, R199, P5 ;  /* 0x000000c70500720c */ /* 0x040fe40002fa1670 */
[----:B------:R-:W-:Y:S01]  /*3820*/  ISETP.LT.OR P0, PT, R5, R196, P0 ;  /* 0x000000c40500720c */ /* 0x000fe20000701670 */
[----:B------:R-:W-:Y:S01]  /*3830*/  VIADD R5, R3, 0x19 ;  /* 0x0000001903057836 */ /* 0x000fe20000000000 */
[----:B------:R-:W-:-:S02]  /*3840*/  ISETP.LT.OR P2, PT, R4, R198, P2 ;  /* 0x000000c60400720c */ /* 0x000fc40001741670 */
[C---:B------:R-:W-:Y:S02]  /*3850*/  ISETP.LT.OR P3, PT, R4.reuse, R197, P3 ;  /* 0x000000c50400720c */ /* 0x040fe40001f61670 */
[C---:B------:R-:W-:Y:S02]  /*3860*/  ISETP.LT.OR P1, PT, R4.reuse, R199, P1 ;  /* 0x000000c70400720c */ /* 0x040fe40000f21670 */
[----:B------:R-:W-:Y:S01]  /*3870*/  ISETP.LT.OR P4, PT, R4, R196, P4 ;  /* 0x000000c40400720c */ /* 0x000fe20002781670 */
[----:B------:R-:W-:Y:S01]  /*3880*/  VIADD R4, R3, 0x11 ;  /* 0x0000001103047836 */ /* 0x000fe20000000000 */
[----:B------:R-:W-:Y:S02]  /*3890*/  FSEL R121, R27, -INF , !P6 ;  /* 0xff8000001b797808 */ /* 0x000fe40007000000 */
[----:B------:R-:W-:Y:S01]  /*38a0*/  FSEL R166, R29, -INF , !P5 ;  /* 0xff8000001da67808 */ /* 0x000fe20006800000 */
[----:B------:R-:W-:Y:S01]  /*38b0*/  HMMA.16816.F32 R24, R12, R10, R84 ;  /* 0x0000000a0c18723c */ /* 0x000fe20000001854 */
[----:B------:R-:W-:-:S02]  /*38c0*/  FSEL R205, R31, -INF , !P0 ;  /* 0xff8000001fcd7808 */ /* 0x000fc40004000000 */
[C---:B------:R-:W-:Y:S02]  /*38d0*/  ISETP.GE.AND P5, PT, R4.reuse, R203, PT ;  /* 0x000000cb0400720c */ /* 0x040fe40003fa6270 */
[----:B------:R-:W-:Y:S01]  /*38e0*/  ISETP.GE.AND P0, PT, R4, R202, PT ;  /* 0x000000ca0400720c */ /* 0x000fe20003f06270 */
[----:B------:R-:W-:Y:S01]  /*38f0*/  HMMA.16816.F32 R28, R16, R10, R40 ;  /* 0x0000000a101c723c */ /* 0x000fe20000001828 */
[----:B------:R-:W-:Y:S01]  /*3900*/  FSEL R66, R36, -INF , !P2 ;  /* 0xff80000024427808 */ /* 0x000fe20005000000 */
[----:B------:R-:W1:Y:S01]  /*3910*/  LDSM.16.M88.4 R8, [R188+0xc00] ;  /* 0x000c0000bc08783b */ /* 0x000e620000000200 */
[C---:B------:R-:W-:Y:S02]  /*3920*/  ISETP.GE.AND P6, PT, R4.reuse, R201, PT ;  /* 0x000000c90400720c */ /* 0x040fe40003fc6270 */
[C---:B------:R-:W-:Y:S02]  /*3930*/  ISETP.GE.AND P2, PT, R4.reuse, R200, PT ;  /* 0x000000c80400720c */ /* 0x040fe40003f46270 */
[----:B------:R-:W-:-:S02]  /*3940*/  ISETP.LT.OR P5, PT, R4, R198, P5 ;  /* 0x000000c60400720c */ /* 0x000fc40002fa1670 */
[C---:B------:R-:W-:Y:S02]  /*3950*/  ISETP.LT.OR P0, PT, R4.reuse, R197, P0 ;  /* 0x000000c50400720c */ /* 0x040fe40000701670 */
[C---:B------:R-:W-:Y:S02]  /*3960*/  ISETP.LT.OR P6, PT, R4.reuse, R199, P6 ;  /* 0x000000c70400720c */ /* 0x040fe400037c1670 */
[----:B------:R-:W-:Y:S01]  /*3970*/  ISETP.LT.OR P2, PT, R4, R196, P2 ;  /* 0x000000c40400720c */ /* 0x000fe20001741670 */
[----:B------:R-:W-:Y:S01]  /*3980*/  VIADD R4, R3, 0x18 ;  /* 0x0000001803047836 */ /* 0x000fe20000000000 */
[----:B------:R-:W-:Y:S02]  /*3990*/  FSEL R63, R37, -INF , !P5 ;  /* 0xff800000253f7808 */ /* 0x000fe40006800000 */
[----:B------:R-:W-:Y:S02]  /*39a0*/  FSEL R84, R38, -INF , !P3 ;  /* 0xff80000026547808 */ /* 0x000fe40005800000 */
[----:B------:R-:W-:-:S02]  /*39b0*/  FSEL R85, R39, -INF , !P0 ;  /* 0xff80000027557808 */ /* 0x000fc40004000000 */
[----:B------:R-:W-:Y:S01]  /*39c0*/  HMMA.16816.F32 R36, R16, R20, R80 ;  /* 0x000000141024723c */ /* 0x000fe20000001850 */
[----:B------:R-:W-:Y:S02]  /*39d0*/  FSEL R165, R32, -INF , !P1 ;  /* 0xff80000020a57808 */ /* 0x000fe40004800000 */
[C---:B------:R-:W-:Y:S02]  /*39e0*/  ISETP.GE.AND P5, PT, R4.reuse, R203, PT ;  /* 0x000000cb0400720c */ /* 0x040fe40003fa6270 */
[C---:B------:R-:W-:Y:S02]  /*39f0*/  ISETP.GE.AND P0, PT, R4.reuse, R202, PT ;  /* 0x000000ca0400720c */ /* 0x040fe40003f06270 */
[C---:B------:R-:W-:Y:S02]  /*3a00*/  ISETP.GE.AND P3, PT, R4.reuse, R201, PT ;  /* 0x000000c90400720c */ /* 0x040fe40003f66270 */
[----:B------:R-:W-:Y:S02]  /*3a10*/  ISETP.GE.AND P1, PT, R4, R200, PT ;  /* 0x000000c80400720c */ /* 0x000fe40003f26270 */
[----:B------:R-:W-:-:S02]  /*3a20*/  FSEL R175, R34, -INF , !P4 ;  /* 0xff80000022af7808 */ /* 0x000fc40006000000 */
[----:B------:R-:W-:Y:S02]  /*3a30*/  ISETP.GE.AND P4, PT, R5, R203, PT ;  /* 0x000000cb0500720c */ /* 0x000fe40003f86270 */
[C---:B------:R-:W-:Y:S02]  /*3a40*/  ISETP.LT.OR P5, PT, R4.reuse, R198, P5 ;  /* 0x000000c60400720c */ /* 0x040fe40002fa1670 */
[C---:B------:R-:W-:Y:S02]  /*3a50*/  ISETP.LT.OR P0, PT, R4.reuse, R197, P0 ;  /* 0x000000c50400720c */ /* 0x040fe40000701670 */
[C---:B------:R-:W-:Y:S02]  /*3a60*/  ISETP.LT.OR P3, PT, R4.reuse, R199, P3 ;  /* 0x000000c70400720c */ /* 0x040fe40001f61670 */
[----:B------:R-:W-:Y:S01]  /*3a70*/  ISETP.LT.OR P1, PT, R4, R196, P1 ;  /* 0x000000c40400720c */ /* 0x000fe20000f21670 */
[----:B------:R-:W-:Y:S01]  /*3a80*/  VIADD R4, R3, 0x20 ;  /* 0x0000002003047836 */ /* 0x000fe20000000000 */
[----:B------:R-:W-:-:S02]  /*3a90*/  FSEL R164, R33, -INF , !P6 ;  /* 0xff80000021a47808 */ /* 0x000fc40007000000 */
[C---:B------:R-:W-:Y:S02]  /*3aa0*/  ISETP.GE.AND P6, PT, R5.reuse, R202, PT ;  /* 0x000000ca0500720c */ /* 0x040fe40003fc6270 */
[----:B------:R-:W-:Y:S02]  /*3ab0*/  ISETP.LT.OR P4, PT, R5, R198, P4 ;  /* 0x000000c60500720c */ /* 0x000fe40002781670 */
[----:B------:R-:W-:Y:S02]  /*3ac0*/  FSEL R176, R35, -INF , !P2 ;  /* 0xff80000023b07808 */ /* 0x000fe40005000000 */
[----:B------:R-:W-:Y:S01]  /*3ad0*/  ISETP.LT.OR P6, PT, R5, R197, P6 ;  /* 0x000000c50500720c */ /* 0x000fe200037c1670 */
[----:B------:R-:W-:Y:S01]  /*3ae0*/  HMMA.16816.F32 R32, R12, R20, R92 ;  /* 0x000000140c20723c */ /* 0x000fe2000000185c */
[----:B------:R-:W-:Y:S02]  /*3af0*/  FSEL R134, R24, -INF , !P3 ;  /* 0xff80000018867808 */ /* 0x000fe40005800000 */
[----:B------:R-:W-:-:S02]  /*3b00*/  FSEL R174, R26, -INF , !P1 ;  /* 0xff8000001aae7808 */ /* 0x000fc40004800000 */
[----:B------:R-:W-:Y:S02]  /*3b10*/  FSEL R61, R29, -INF , !P4 ;  /* 0xff8000001d3d7808 */ /* 0x000fe40006000000 */
[----:B------:R-:W-:Y:S02]  /*3b20*/  ISETP.GE.AND P2, PT, R4, R203, PT ;  /* 0x000000cb0400720c */ /* 0x000fe40003f46270 */
[----:B------:R-:W-:Y:S02]  /*3b30*/  FSEL R62, R28, -INF , !P5 ;  /* 0xff8000001c3e7808 */ /* 0x000fe40006800000 */
[----:B------:R-:W-:Y:S02]  /*3b40*/  FSEL R83, R30, -INF , !P0 ;  /* 0xff8000001e537808 */ /* 0x000fe40004000000 */
[C---:B------:R-:W-:Y:S02]  /*3b50*/  ISETP.GE.AND P3, PT, R4.reuse, R202, PT ;  /* 0x000000ca0400720c */ /* 0x040fe40003f66270 */
[----:B------:R-:W-:-:S02]  /*3b60*/  ISETP.GE.AND P1, PT, R4, R201, PT ;  /* 0x000000c90400720c */ /* 0x000fc40003f26270 */
[CC--:B------:R-:W-:Y:S02]  /*3b70*/  ISETP.GE.AND P4, PT, R4.reuse, R200.reuse, PT ;  /* 0x000000c80400720c */ /* 0x0c0fe40003f86270 */
[C---:B------:R-:W-:Y:S02]  /*3b80*/  ISETP.GE.AND P5, PT, R5.reuse, R201, PT ;  /* 0x000000c90500720c */ /* 0x040fe40003fa6270 */
[----:B------:R-:W-:Y:S02]  /*3b90*/  ISETP.GE.AND P0, PT, R5, R200, PT ;  /* 0x000000c80500720c */ /* 0x000fe40003f06270 */
[----:B------:R-:W-:Y:S02]  /*3ba0*/  FSEL R82, R31, -INF , !P6 ;  /* 0xff8000001f527808 */ /* 0x000fe40007000000 */
[C---:B------:R-:W-:Y:S01]  /*3bb0*/  ISETP.LT.OR P2, PT, R4.reuse, R198, P2 ;  /* 0x000000c60400720c */ /* 0x040fe20001741670 */
[----:B------:R-:W-:Y:S01]  /*3bc0*/  HMMA.16816.F32 R28, R12, R22, R100 ;  /* 0x000000160c1c723c */ /* 0x000fe20000001864 */
[----:B------:R-:W-:-:S02]  /*3bd0*/  ISETP.LT.OR P3, PT, R4, R197, P3 ;  /* 0x000000c50400720c */ /* 0x000fc40001f61670 */
[CC--:B------:R-:W-:Y:S02]  /*3be0*/  ISETP.LT.OR P1, PT, R4.reuse, R199.reuse, P1 ;  /* 0x000000c70400720c */ /* 0x0c0fe40000f21670 */
[-C--:B------:R-:W-:Y:S01]  /*3bf0*/  ISETP.LT.OR P4, PT, R4, R196.reuse, P4 ;  /* 0x000000c40400720c */ /* 0x080fe20002781670 */
[----:B------:R-:W-:Y:S01]  /*3c00*/  VIADD R4, R3, 0x21 ;  /* 0x0000002103047836 */ /* 0x000fe20000000000 */
[C---:B------:R-:W-:Y:S02]  /*3c10*/  ISETP.LT.OR P5, PT, R5.reuse, R199, P5 ;  /* 0x000000c70500720c */ /* 0x040fe40002fa1670 */
[----:B------:R-:W-:Y:S01]  /*3c20*/  ISETP.LT.OR P0, PT, R5, R196, P0 ;  /* 0x000000c40500720c */ /* 0x000fe20000701670 */
[----:B------:R-:W-:Y:S01]  /*3c30*/  VIADD R5, R3, 0x29 ;  /* 0x0000002903057836 */ /* 0x000fe20000000000 */
[----:B------:R-:W-:Y:S02]  /*3c40*/  FSEL R133, R25, -INF , !P5 ;  /* 0xff80000019857808 */ /* 0x000fe40006800000 */
[----:B------:R-:W-:-:S02]  /*3c50*/  FSEL R177, R27, -INF , !P0 ;  /* 0xff8000001bb17808 */ /* 0x000fc40004000000 */
[----:B------:R-:W-:Y:S01]  /*3c60*/  FSEL R60, R36, -INF , !P2 ;  /* 0xff800000243c7808 */ /* 0x000fe20005000000 */
[----:B------:R-:W-:Y:S01]  /*3c70*/  HMMA.16816.F32 R24, R16, R22, R88 ;  /* 0x000000161018723c */ /* 0x000fe20000001858 */
[C---:B------:R-:W-:Y:S01]  /*3c80*/  ISETP.GE.AND P5, PT, R4.reuse, R203, PT ;  /* 0x000000cb0400720c */ /* 0x040fe20003fa6270 */
[----:B------:R-:W2:Y:S01]  /*3c90*/  LDSM.16.M88.4 R20, [R188+0x1000] ;  /* 0x00100000bc14783b */ /* 0x000ea20000000200 */
[C---:B------:R-:W-:Y:S02]  /*3ca0*/  ISETP.GE.AND P0, PT, R4.reuse, R202, PT ;  /* 0x000000ca0400720c */ /* 0x040fe40003f06270 */
        /* <DEDUP_REMOVED lines=9> */
[----:B------:R-:W-:-:S02]  /*3d40*/  ISETP.GE.AND P5, PT, R4, R201, PT ;  /* 0x000000c90400720c */ /* 0x000fc40003fa6270 */
[----:B------:R-:W-:Y:S02]  /*3d50*/  FSEL R81, R39, -INF , !P0 ;  /* 0xff80000027517808 */ /* 0x000fe40004000000 */
[----:B------:R-:W-:Y:S01]  /*3d60*/  FSEL R94, R32, -INF , !P1 ;  /* 0xff800000205e7808 */ /* 0x000fe20004800000 */
[----:B-1----:R-:W-:Y:S01]  /*3d70*/  HMMA.16816.F32 R36, R16, R8, R96 ;  /* 0x000000081024723c */ /* 0x002fe20000001860 */
[C---:B------:R-:W-:Y:S02]  /*3d80*/  ISETP.GE.AND P1, PT, R4.reuse, R200, PT ;  /* 0x000000c80400720c */ /* 0x040fe40003f26270 */
[C---:B------:R-:W-:Y:S02]  /*3d90*/  ISETP.LT.OR P5, PT, R4.reuse, R199, P5 ;  /* 0x000000c70400720c */ /* 0x040fe40002fa1670 */
[C---:B------:R-:W-:Y:S02]  /*3da0*/  ISETP.GE.AND P3, PT, R4.reuse, R203, PT ;  /* 0x000000cb0400720c */ /* 0x040fe40003f66270 */
[----:B------:R-:W-:-:S02]  /*3db0*/  ISETP.GE.AND P0, PT, R4, R202, PT ;  /* 0x000000ca0400720c */ /* 0x000fc40003f06270 */
[----:B------:R-:W-:Y:S02]  /*3dc0*/  ISETP.LT.OR P1, PT, R4, R196, P1 ;  /* 0x000000c40400720c */ /* 0x000fe40000f21670 */
[----:B------:R-:W-:Y:S02]  /*3dd0*/  FSEL R91, R28, -INF , !P5 ;  /* 0xff8000001c5b7808 */ /* 0x000fe40006800000 */
[----:B------:R-:W-:Y:S02]  /*3de0*/  ISETP.GE.AND P5, PT, R5, R201, PT ;  /* 0x000000c90500720c */ /* 0x000fe40003fa6270 */
[C---:B------:R-:W-:Y:S02]  /*3df0*/  ISETP.LT.OR P3, PT, R4.reuse, R198, P3 ;  /* 0x000000c60400720c */ /* 0x040fe40001f61670 */
[----:B------:R-:W-:Y:S01]  /*3e00*/  ISETP.LT.OR P0, PT, R4, R197, P0 ;  /* 0x000000c50400720c */ /* 0x000fe20000701670 */
[----:B------:R-:W-:Y:S01]  /*3e10*/  VIADD R4, R3, 0x30 ;  /* 0x0000003003047836 */ /* 0x000fe20000000000 */
[----:B------:R-:W-:-:S02]  /*3e20*/  FSEL R212, R30, -INF , !P1 ;  /* 0xff8000001ed47808 */ /* 0x000fc40004800000 */
[C---:B------:R-:W-:Y:S02]  /*3e30*/  ISETP.GE.AND P1, PT, R5.reuse, R200, PT ;  /* 0x000000c80500720c */ /* 0x040fe40003f26270 */
[----:B------:R-:W-:Y:S02]  /*3e40*/  ISETP.LT.OR P5, PT, R5, R199, P5 ;  /* 0x000000c70500720c */ /* 0x000fe40002fa1670 */
[----:B------:R-:W-:Y:S02]  /*3e50*/  FSEL R92, R33, -INF , !P6 ;  /* 0xff800000215c7808 */ /* 0x000fe40007000000 */
[----:B------:R-:W-:Y:S02]  /*3e60*/  FSEL R103, R34, -INF , !P4 ;  /* 0xff80000022677808 */ /* 0x000fe40006000000 */
[----:B------:R-:W-:Y:S02]  /*3e70*/  FSEL R207, R35, -INF , !P2 ;  /* 0xff80000023cf7808 */ /* 0x000fe40005000000 */
[----:B------:R-:W-:Y:S01]  /*3e80*/  ISETP.LT.OR P1, PT, R5, R196, P1 ;  /* 0x000000c40500720c */ /* 0x000fe20000f21670 */
[----:B------:R-:W-:Y:S01]  /*3e90*/  HMMA.16816.F32 R32, R12, R8, R112 ;  /* 0x000000080c20723c */ /* 0x000fe20000001870 */
[----:B------:R-:W-:-:S02]  /*3ea0*/  FSEL R58, R24, -INF , !P3 ;  /* 0xff800000183a7808 */ /* 0x000fc40005800000 */
[----:B------:R-:W-:Y:S02]  /*3eb0*/  FSEL R79, R26, -INF , !P0 ;  /* 0xff8000001a4f7808 */ /* 0x000fe40004000000 */
[----:B------:R-:W-:Y:S02]  /*3ec0*/  FSEL R89, R29, -INF , !P5 ;  /* 0xff8000001d597808 */ /* 0x000fe40006800000 */
[C---:B------:R-:W-:Y:S02]  /*3ed0*/  ISETP.GE.AND P2, PT, R4.reuse, R203, PT ;  /* 0x000000cb0400720c */ /* 0x040fe40003f46270 */
[C---:B------:R-:W-:Y:S02]  /*3ee0*/  ISETP.GE.AND P3, PT, R4.reuse, R202, PT ;  /* 0x000000ca0400720c */ /* 0x040fe40003f66270 */
[C---:B------:R-:W-:Y:S02]  /*3ef0*/  ISETP.GE.AND P0, PT, R4.reuse, R201, PT ;  /* 0x000000c90400720c */ /* 0x040fe40003f06270 */
[----:B------:R-:W-:-:S02]  /*3f00*/  ISETP.GE.AND P5, PT, R4, R200, PT ;  /* 0x000000c80400720c */ /* 0x000fc40003fa6270 */
[C---:B------:R-:W-:Y:S02]  /*3f10*/  ISETP.GE.AND P6, PT, R5.reuse, R203, PT ;  /* 0x000000cb0500720c */ /* 0x040fe40003fc6270 */
[----:B------:R-:W-:Y:S02]  /*3f20*/  ISETP.GE.AND P4, PT, R5, R202, PT ;  /* 0x000000ca0500720c */ /* 0x000fe40003f86270 */
[----:B------:R-:W-:Y:S02]  /*3f30*/  FSEL R112, R31, -INF , !P1 ;  /* 0xff8000001f707808 */ /* 0x000fe40004800000 */
[C---:B------:R-:W-:Y:S01]  /*3f40*/  ISETP.LT.OR P2, PT, R4.reuse, R198, P2 ;  /* 0x000000c60400720c */ /* 0x040fe20001741670 */
[----:B------:R-:W-:Y:S01]  /*3f50*/  HMMA.16816.F32 R28, R12, R10, R124 ;  /* 0x0000000a0c1c723c */ /* 0x000fe2000000187c */
[C---:B------:R-:W-:Y:S02]  /*3f60*/  ISETP.LT.OR P3, PT, R4.reuse, R197, P3 ;  /* 0x000000c50400720c */ /* 0x040fe40001f61670 */
[----:B------:R-:W-:-:S02]  /*3f70*/  ISETP.LT.OR P0, PT, R4, R199, P0 ;  /* 0x000000c70400720c */ /* 0x000fc40000701670 */
[----:B------:R-:W-:Y:S01]  /*3f80*/  ISETP.LT.OR P5, PT, R4, R196, P5 ;  /* 0x000000c40400720c */ /* 0x000fe20002fa1670 */
[----:B------:R-:W-:Y:S01]  /*3f90*/  VIADD R4, R3, 0x31 ;  /* 0x0000003103047836 */ /* 0x000fe20000000000 */
[C---:B------:R-:W-:Y:S02]  /*3fa0*/  ISETP.LT.OR P6, PT, R5.reuse, R198, P6 ;  /* 0x000000c60500720c */ /* 0x040fe400037c1670 */
[----:B------:R-:W-:Y:S01]  /*3fb0*/  ISETP.LT.OR P4, PT, R5, R197, P4 ;  /* 0x000000c50500720c */ /* 0x000fe20002781670 */
[----:B------:R-:W-:Y:S01]  /*3fc0*/  VIADD R5, R3, 0x39 ;  /* 0x0000003903057836 */ /* 0x000fe20000000000 */
[----:B------:R-:W-:Y:S02]  /*3fd0*/  FSEL R56, R25, -INF , !P6 ;  /* 0xff80000019387808 */ /* 0x000fe40007000000 */
[----:B------:R-:W-:Y:S02]  /*3fe0*/  FSEL R78, R27, -INF , !P4 ;  /* 0xff8000001b4e7808 */ /* 0x000fe40006000000 */
[----:B------:R-:W-:Y:S01]  /*3ff0*/  FSEL R57, R36, -INF , !P2 ;  /* 0xff80000024397808 */ /* 0x000fe20005000000 */
[----:B------:R-:W-:Y:S01]  /*4000*/  HMMA.16816.F32 R24, R16, R10, R108 ;  /* 0x0000000a1018723c */ /* 0x000fe2000000186c */
[C---:B------:R-:W-:Y:S01]  /*4010*/  ISETP.GE.AND P4, PT, R4.reuse, R203, PT ;  /* 0x000000cb0400720c */ /* 0x040fe20003f86270 */
[----:B------:R-:W1:Y:S01]  /*4020*/  LDSM.16.M88.4 R8, [R188+0x1400] ;  /* 0x00140000bc08783b */ /* 0x000e620000000200 */
[----:B------:R-:W-:-:S02]  /*4030*/  ISETP.GE.AND P1, PT, R4, R202, PT ;  /* 0x000000ca0400720c */ /* 0x000fc40003f26270 */
[C---:B------:R-:W-:Y:S02]  /*4040*/  ISETP.GE.AND P6, PT, R4.reuse, R201, PT ;  /* 0x000000c90400720c */ /* 0x040fe40003fc6270 */
[C---:B------:R-:W-:Y:S02]  /*4050*/  ISETP.GE.AND P2, PT, R4.reuse, R200, PT ;  /* 0x000000c80400720c */ /* 0x040fe40003f46270 */
[C---:B------:R-:W-:Y:S02]  /*4060*/  ISETP.LT.OR P4, PT, R4.reuse, R198, P4 ;  /* 0x000000c60400720c */ /* 0x040fe40002781670 */
[C---:B------:R-:W-:Y:S02]  /*4070*/  ISETP.LT.OR P1, PT, R4.reuse, R197, P1 ;  /* 0x000000c50400720c */ /* 0x040fe40000f21670 */
[C---:B------:R-:W-:Y:S02]  /*4080*/  ISETP.LT.OR P6, PT, R4.reuse, R199, P6 ;  /* 0x000000c70400720c */ /* 0x040fe400037c1670 */
[----:B------:R-:W-:Y:S01]  /*4090*/  ISETP.LT.OR P2, PT, R4, R196, P2 ;  /* 0x000000c40400720c */ /* 0x000fe20001741670 */
[----:B------:R-:W-:Y:S01]  /*40a0*/  VIADD R4, R3, 0x38 ;  /* 0x0000003803047836 */ /* 0x000fe20000000000 */
[----:B------:R-:W-:-:S02]  /*40b0*/  FSEL R55, R37, -INF , !P4 ;  /* 0xff80000025377808 */ /* 0x000fc40006000000 */
[----:B------:R-:W-:Y:S02]  /*40c0*/  FSEL R75, R38, -INF , !P3 ;  /* 0xff800000264b7808 */ /* 0x000fe40005800000 */
[----:B------:R-:W-:Y:S02]  /*40d0*/  ISETP.GE.AND P4, PT, R4, R201, PT ;  /* 0x000000c90400720c */ /* 0x000fe40003f86270 */
[----:B------:R-:W-:Y:S02]  /*40e0*/  FSEL R77, R39, -INF , !P1 ;  /* 0xff800000274d7808 */ /* 0x000fe40004800000 */
[----:B--2---:R-:W-:Y:S01]  /*40f0*/  HMMA.16816.F32 R36, R16, R20, R116 ;  /* 0x000000141024723c */ /* 0x004fe20000001874 */
[----:B------:R-:W-:Y:S02]  /*4100*/  FSEL R87, R32, -INF , !P0 ;  /* 0xff80000020577808 */ /* 0x000fe40004000000 */
[C---:B------:R-:W-:Y:S02]  /*4110*/  ISETP.LT.OR P4, PT, R4.reuse, R199, P4 ;  /* 0x000000c70400720c */ /* 0x040fe40002781670 */
[----:B------:R-:W-:-:S02]  /*4120*/  ISETP.GE.AND P0, PT, R4, R200, PT ;  /* 0x000000c80400720c */ /* 0x000fc40003f06270 */
[C---:B------:R-:W-:Y:S02]  /*4130*/  ISETP.GE.AND P3, PT, R4.reuse, R203, PT ;  /* 0x000000cb0400720c */ /* 0x040fe40003f66270 */
[----:B------:R-:W-:Y:S02]  /*4140*/  ISETP.GE.AND P1, PT, R4, R202, PT ;  /* 0x000000ca0400720c */ /* 0x000fe40003f26270 */
[----:B------:R-:W-:Y:S02]  /*4150*/  FSEL R88, R28, -INF , !P4 ;  /* 0xff8000001c587808 */ /* 0x000fe40006000000 */
[C---:B------:R-:W-:Y:S02]  /*4160*/  ISETP.LT.OR P0, PT, R4.reuse, R196, P0 ;  /* 0x000000c40400720c */ /* 0x040fe40000701670 */
[----:B------:R-:W-:Y:S02]  /*4170*/  ISETP.GE.AND P4, PT, R5, R201, PT ;  /* 0x000000c90500720c */ /* 0x000fe40003f86270 */
[----:B------:R-:W-:-:S02]  /*4180*/  ISETP.LT.OR P3, PT, R4, R198, P3 ;  /* 0x000000c60400720c */ /* 0x000fc40001f61670 */
[----:B------:R-:W-:Y:S01]  /*4190*/  ISETP.LT.OR P1, PT, R4, R197, P1 ;  /* 0x000000c50400720c */ /* 0x000fe20000f21670 */
[----:B------:R-:W-:Y:S01]  /*41a0*/  VIADD R4, R3, 0x40 ;  /* 0x0000004003047836 */ /* 0x000fe20000000000 */
[----:B------:R-:W-:Y:S02]  /*41b0*/  FSEL R86, R33, -INF , !P6 ;  /* 0xff80000021567808 */ /* 0x000fe40007000000 */
[----:B------:R-:W-:Y:S02]  /*41c0*/  FSEL R109, R34, -INF , !P5 ;  /* 0xff800000226d7808 */ /* 0x000fe40006800000 */
[----:B------:R-:W-:Y:S02]  /*41d0*/  FSEL R110, R35, -INF , !P2 ;  /* 0xff800000236e7808 */ /* 0x000fe40005000000 */
[----:B------:R-:W-:Y:S01]  /*41e0*/  FSEL R111, R30, -INF , !P0 ;  /* 0xff8000001e6f7808 */ /* 0x000fe20004000000 */
[----:B------:R-:W-:Y:S01]  /*41f0*/  HMMA.16816.F32 R32, R12, R20, R136 ;  /* 0x000000140c20723c */ /* 0x000fe20000001888 */
[----:B------:R-:W-:-:S02]  /*4200*/  ISETP.LT.OR P4, PT, R5, R199, P4 ;  /* 0x000000c70500720c */ /* 0x000fc40002781670 */
[----:B------:R-:W-:Y:S02]  /*4210*/  ISETP.GE.AND P0, PT, R5, R200, PT ;  /* 0x000000c80500720c */ /* 0x000fe40003f06270 */
[----:B------:R-:W-:Y:S02]  /*4220*/  FSEL R54, R24, -INF , !P3 ;  /* 0xff80000018367808 */ /* 0x000fe40005800000 */
[----:B------:R-:W-:Y:S02]  /*4230*/  FSEL R73, R26, -INF , !P1 ;  /* 0xff8000001a497808 */ /* 0x000fe40004800000 */
[----:B------:R-:W-:Y:S02]  /*4240*/  FSEL R95, R29, -INF , !P4 ;  /* 0xff8000001d5f7808 */ /* 0x000fe40006000000 */
[----:B------:R-:W-:Y:S02]  /*4250*/  ISETP.GE.AND P2, PT, R4, R203, PT ;  /* 0x000000cb0400720c */ /* 0x000fe40003f46270 */
[----:B------:R-:W-:-:S02]  /*4260*/  ISETP.LT.OR P0, PT, R5, R196, P0 ;  /* 0x000000c40500720c */ /* 0x000fc40000701670 */
[C---:B------:R-:W-:Y:S02]  /*4270*/  ISETP.GE.AND P3, PT, R4.reuse, R202, PT ;  /* 0x000000ca0400720c */ /* 0x040fe40003f66270 */
[C---:B------:R-:W-:Y:S02]  /*4280*/  ISETP.GE.AND P1, PT, R4.reuse, R201, PT ;  /* 0x000000c90400720c */ /* 0x040fe40003f26270 */
[C---:B------:R-:W-:Y:S02]  /*4290*/  ISETP.GE.AND P4, PT, R4.reuse, R200, PT ;  /* 0x000000c80400720c */ /* 0x040fe40003f86270 */
[C---:B------:R-:W-:Y:S02]  /*42a0*/  ISETP.GE.AND P6, PT, R5.reuse, R203, PT ;  /* 0x000000cb0500720c */ /* 0x040fe40003fc6270 */
[----:B------:R-:W-:Y:S02]  /*42b0*/  ISETP.GE.AND P5, PT, R5, R202, PT ;  /* 0x000000ca0500720c */ /* 0x000fe40003fa6270 */
[----:B------:R-:W-:-:S02]  /*42c0*/  ISETP.LT.OR P2, PT, R4, R198, P2 ;  /* 0x000000c60400720c */ /* 0x000fc40001741670 */
[C---:B------:R-:W-:Y:S02]  /*42d0*/  ISETP.LT.OR P3, PT, R4.reuse, R197, P3 ;  /* 0x000000c50400720c */ /* 0x040fe40001f61670 */
[C---:B------:R-:W-:Y:S02]  /*42e0*/  ISETP.LT.OR P1, PT, R4.reuse, R199, P1 ;  /* 0x000000c70400720c */ /* 0x040fe40000f21670 */
[----:B------:R-:W-:Y:S01]  /*42f0*/  ISETP.LT.OR P4, PT, R4, R196, P4 ;  /* 0x000000c40400720c */ /* 0x000fe20002781670 */
[----:B------:R-:W-:Y:S01]  /*4300*/  VIADD R4, R3, 0x41 ;  /* 0x0000004103047836 */ /* 0x000fe20000000000 */
[----:B------:R-:W-:Y:S02]  /*4310*/  FSEL R113, R31, -INF , !P0 ;  /* 0xff8000001f717808 */ /* 0x000fe40004000000 */
[C---:B------:R-:W-:Y:S01]  /*4320*/  ISETP.LT.OR P6, PT, R5.reuse, R198, P6 ;  /* 0x000000c60500720c */ /* 0x040fe200037c1670 */
[----:B------:R-:W-:Y:S01]  /*4330*/  HMMA.16816.F32 R28, R12, R22, R144 ;  /* 0x000000160c1c723c */ /* 0x000fe20000001890 */
[----:B------:R-:W-:Y:S01]  /*4340*/  ISETP.LT.OR P5, PT, R5, R197, P5 ;  /* 0x000000c50500720c */ /* 0x000fe20002fa1670 */
[----:B------:R-:W-:Y:S01]  /*4350*/  VIADD R5, R3, 0x51 ;  /* 0x0000005103057836 */ /* 0x000fe20000000000 */
[----:B------:R-:W-:-:S02]  /*4360*/  FSEL R52, R25, -INF , !P6 ;  /* 0xff80000019347808 */ /* 0x000fc40007000000 */
[----:B------:R-:W-:Y:S02]  /*4370*/  FSEL R72, R27, -INF , !P5 ;  /* 0xff8000001b487808 */ /* 0x000fe40006800000 */
[----:B------:R-:W-:Y:S01]  /*4380*/  FSEL R53, R36, -INF , !P2 ;  /* 0xff80000024357808 */ /* 0x000fe20005000000 */
[----:B------:R-:W-:Y:S01]  /*4390*/  HMMA.16816.F32 R24, R16, R22, R128 ;  /* 0x000000161018723c */ /* 0x000fe20000001880 */
[C---:B------:R-:W-:Y:S01]  /*43a0*/  ISETP.GE.AND P5, PT, R4.reuse, R203, PT ;  /* 0x000000cb0400720c */ /* 0x040fe20003fa6270 */
[----:B------:R-:W2:Y:S01]  /*43b0*/  LDSM.16.M88.4 R20, [R188+0x1800] ;  /* 0x00180000bc14783b */ /* 0x000ea20000000200 */
[C---:B------:R-:W-:Y:S02]  /*43c0*/  ISETP.GE.AND P0, PT, R4.reuse, R202, PT ;  /* 0x000000ca0400720c */ /* 0x040fe40003f06270 */
[C---:B------:R-:W-:Y:S02]  /*43d0*/  ISETP.GE.AND P6, PT, R4.reuse, R201, PT ;  /* 0x000000c90400720c */ /* 0x040fe40003fc6270 */
[----:B------:R-:W-:-:S02]  /*43e0*/  ISETP.GE.AND P2, PT, R4, R200, PT ;  /* 0x000000c80400720c */ /* 0x000fc40003f46270 */
[C---:B------:R-:W-:Y:S02]  /*43f0*/  ISETP.LT.OR P5, PT, R4.reuse, R198, P5 ;  /* 0x000000c60400720c */ /* 0x040fe40002fa1670 */
[C---:B------:R-:W-:Y:S02]  /*4400*/  ISETP.LT.OR P0, PT, R4.reuse, R197, P0 ;  /* 0x000000c50400720c */ /* 0x040fe40000701670 */
[C---:B------:R-:W-:Y:S02]  /*4410*/  ISETP.LT.OR P6, PT, R4.reuse, R199, P6 ;  /* 0x000000c70400720c */ /* 0x040fe400037c1670 */
[----:B------:R-:W-:Y:S01]  /*4420*/  ISETP.LT.OR P2, PT, R4, R196, P2 ;  /* 0x000000c40400720c */ /* 0x000fe20001741670 */
[----:B------:R-:W-:Y:S01]  /*4430*/  VIADD R4, R3, 0x48 ;  /* 0x0000004803047836 */ /* 0x000fe20000000000 */
[----:B------:R-:W-:Y:S02]  /*4440*/  FSEL R51, R37, -INF , !P5 ;  /* 0xff80000025337808 */ /* 0x000fe40006800000 */
[----:B------:R-:W-:-:S02]  /*4450*/  FSEL R71, R38, -INF , !P3 ;  /* 0xff80000026477808 */ /* 0x000fc40005800000 */
[----:B------:R-:W-:Y:S02]  /*4460*/  FSEL R74, R39, -INF , !P0 ;  /* 0xff800000274a7808 */ /* 0x000fe40004000000 */
[----:B------:R-:W-:Y:S01]  /*4470*/  FSEL R90, R32, -INF , !P1 ;  /* 0xff800000205a7808 */ /* 0x000fe20004800000 */
[----:B-1----:R-:W-:Y:S01]  /*4480*/  HMMA.16816.F32 R36, R12, R8, R152 ;  /* 0x000000080c24723c */ /* 0x002fe20000001898 */
[C---:B------:R-:W-:Y:S02]  /*4490*/  ISETP.GE.AND P3, PT, R4.reuse, R203, PT ;  /* 0x000000cb0400720c */ /* 0x040fe40003f66270 */
        /* <DEDUP_REMOVED lines=8> */
[----:B------:R-:W-:Y:S01]  /*4520*/  FSEL R93, R33, -INF , !P6 ;  /* 0xff800000215d7808 */ /* 0x000fe20007000000 */
[----:B--2---:R-:W-:Y:S01]  /*4530*/  HMMA.16816.F32 R40, R16, R20, R156 ;  /* 0x000000141028723c */ /* 0x004fe2000000189c */
[----:B------:R-:W-:-:S02]  /*4540*/  FSEL R114, R34, -INF , !P4 ;  /* 0xff80000022727808 */ /* 0x000fc40006000000 */
[----:B------:R-:W-:Y:S02]  /*4550*/  FSEL R117, R35, -INF , !P2 ;  /* 0xff80000023757808 */ /* 0x000fe40005000000 */
[----:B------:R-:W-:Y:S01]  /*4560*/  FSEL R98, R28, -INF , !P5 ;  /* 0xff8000001c627808 */ /* 0x000fe20006800000 */
[----:B------:R-:W-:Y:S01]  /*4570*/  HMMA.16816.F32 R32, R16, R8, R140 ;  /* 0x000000081020723c */ /* 0x000fe2000000188c */
[----:B------:R-:W-:Y:S02]  /*4580*/  FSEL R119, R30, -INF , !P1 ;  /* 0xff8000001e777808 */ /* 0x000fe40004800000 */
[C---:B------:R-:W-:Y:S02]  /*4590*/  ISETP.GE.AND P4, PT, R4.reuse, R203, PT ;  /* 0x000000cb0400720c */ /* 0x040fe40003f86270 */
[C---:B------:R-:W-:Y:S02]  /*45a0*/  ISETP.GE.AND P6, PT, R4.reuse, R202, PT ;  /* 0x000000ca0400720c */ /* 0x040fe40003fc6270 */
[----:B------:R-:W-:-:S02]  /*45b0*/  ISETP.GE.AND P5, PT, R4, R201, PT ;  /* 0x000000c90400720c */ /* 0x000fc40003fa6270 */
        /* <DEDUP_REMOVED lines=8> */
[----:B------:R-:W-:Y:S02]  /*4640*/  FSEL R49, R25, -INF , !P4 ;  /* 0xff80000019317808 */ /* 0x000fe40006000000 */
[----:B------:R-:W-:Y:S02]  /*4650*/  FSEL R97, R29, -INF , !P5 ;  /* 0xff8000001d617808 */ /* 0x000fe40006800000 */
[----:B------:R-:W-:Y:S02]  /*4660*/  FSEL R118, R31, -INF , !P1 ;  /* 0xff8000001f767808 */ /* 0x000fe40004800000 */
[----:B------:R-:W-:Y:S01]  /*4670*/  FSEL R69, R27, -INF , !P6 ;  /* 0xff8000001b457808 */ /* 0x000fe20007000000 */
[----:B------:R-:W-:Y:S01]  /*4680*/  HMMA.16816.F32 R28, R12, R10, R168 ;  /* 0x0000000a0c1c723c */ /* 0x000fe200000018a8 */
[----:B------:R-:W-:-:S02]  /*4690*/  ISETP.GE.AND P2, PT, R6, R203, PT ;  /* 0x000000cb0600720c */ /* 0x000fc40003f46270 */
[----:B------:R-:W-:Y:S02]  /*46a0*/  ISETP.GE.AND P1, PT, R5, R202, PT ;  /* 0x000000ca0500720c */ /* 0x000fe40003f26270 */
[C---:B------:R-:W-:Y:S01]  /*46b0*/  ISETP.LT.OR P2, PT, R6.reuse, R198, P2 ;  /* 0x000000c60600720c */ /* 0x040fe20001741670 */
[----:B------:R-:W-:Y:S01]  /*46c0*/  HMMA.16816.F32 R24, R16, R10, R148 ;  /* 0x0000000a1018723c */ /* 0x000fe20000001894 */
[----:B------:R-:W1:Y:S01]  /*46d0*/  LDSM.16.M88.4 R8, [R188+0x1c00] ;  /* 0x001c0000bc08783b */ /* 0x000e620000000200 */
[----:B------:R-:W-:Y:S01]  /*46e0*/  ISETP.GE.AND P0, PT, R6, R201, PT ;  /* 0x000000c90600720c */ /* 0x000fe20003f06270 */
[----:B------:R-:W-:-:S04]  /*46f0*/  DEPBAR.LE SB0, 0x0 ;  /* 0x000080000000791a */ /* 0x000fc80000000000 */
[----:B------:R-:W-:Y:S01]  /*4700*/  FSEL R48, R32, -INF , !P2 ;  /* 0xff80000020307808 */ /* 0x000fe20005000000 */
[----:B------:R-:W-:Y:S01]  /*4710*/  BAR.SYNC.DEFER_BLOCKING 0x0 ;  /* 0x0000000000007b1d */ /* 0x000fe20000010000 */
[CC--:B------:R-:W-:Y:S02]  /*4720*/  ISETP.GE.AND P4, PT, R6.reuse, R200.reuse, PT ;  /* 0x000000c80600720c */ /* 0x0c0fe40003f86270 */
[C---:B------:R-:W-:Y:S02]  /*4730*/  ISETP.GE.AND P6, PT, R5.reuse, R201, PT ;  /* 0x000000c90500720c */ /* 0x040fe40003fc6270 */
[C---:B------:R-:W-:Y:S02]  /*4740*/  ISETP.GE.AND P2, PT, R5.reuse, R200, PT ;  /* 0x000000c80500720c */ /* 0x040fe40003f46270 */
[----:B------:R-:W-:Y:S02]  /*4750*/  ISETP.LT.OR P1, PT, R5, R197, P1 ;  /* 0x000000c50500720c */ /* 0x000fe40000f21670 */
[----:B------:R-:W-:-:S02]  /*4760*/  ISETP.LT.OR P0, PT, R6, R199, P0 ;  /* 0x000000c70600720c */ /* 0x000fc40000701670 */
[CC--:B------:R-:W-:Y:S02]  /*4770*/  ISETP.LT.OR P4, PT, R6.reuse, R196.reuse, P4 ;  /* 0x000000c40600720c */ /* 0x0c0fe40002781670 */
[C---:B------:R-:W-:Y:S02]  /*4780*/  ISETP.LT.OR P6, PT, R5.reuse, R199, P6 ;  /* 0x000000c70500720c */ /* 0x040fe400037c1670 */
[C---:B------:R-:W-:Y:S02]  /*4790*/  ISETP.LT.OR P2, PT, R5.reuse, R196, P2 ;  /* 0x000000c40500720c */ /* 0x040fe40001741670 */
[----:B------:R-:W-:Y:S02]  /*47a0*/  ISETP.GE.AND P3, PT, R6, R202, PT ;  /* 0x000000ca0600720c */ /* 0x000fe40003f66270 */
[----:B------:R-:W-:Y:S02]  /*47b0*/  ISETP.GE.AND P5, PT, R5, R203, PT ;  /* 0x000000cb0500720c */ /* 0x000fe40003fa6270 */
[----:B------:R-:W-:-:S02]  /*47c0*/  FSEL R68, R35, -INF , !P1 ;  /* 0xff80000023447808 */ /* 0x000fc40004800000 */
[----:B------:R-:W-:Y:S02]  /*47d0*/  ISETP.GE.AND P1, PT, R4, R201, PT ;  /* 0x000000c90400720c */ /* 0x000fe40003f26270 */
[----:B------:R-:W-:Y:S02]  /*47e0*/  FSEL R96, R36, -INF , !P0 ;  /* 0xff80000024607808 */ /* 0x000fe40004000000 */
[----:B------:R-:W-:Y:S02]  /*47f0*/  FSEL R100, R37, -INF , !P6 ;  /* 0xff80000025647808 */ /* 0x000fe40007000000 */
[----:B------:R-:W-:Y:S02]  /*4800*/  FSEL R125, R38, -INF , !P4 ;  /* 0xff800000267d7808 */ /* 0x000fe40006000000 */
[----:B------:R-:W-:Y:S02]  /*4810*/  FSEL R129, R39, -INF , !P2 ;  /* 0xff80000027817808 */ /* 0x000fe40005000000 */
[----:B------:R-:W-:Y:S01]  /*4820*/  HMMA.16816.F32 R36, R12, R20, R192 ;  /* 0x000000140c24723c */ /* 0x000fe200000018c0 */
[----:B------:R-:W-:-:S02]  /*4830*/  ISETP.LT.OR P3, PT, R6, R197, P3 ;  /* 0x000000c50600720c */ /* 0x000fc40001f61670 */
[----:B------:R-:W-:Y:S01]  /*4840*/  ISETP.LT.OR P5, PT, R5, R198, P5 ;  /* 0x000000c60500720c */ /* 0x000fe20002fa1670 */
[----:B------:R-:W-:Y:S01]  /*4850*/  VIADD R5, R3, 0x59 ;  /* 0x0000005903057836 */ /* 0x000fe20000000000 */
[----:B------:R-:W-:Y:S02]  /*4860*/  ISETP.LT.OR P1, PT, R4, R199, P1 ;  /* 0x000000c70400720c */ /* 0x000fe40000f21670 */
[----:B------:R-:W-:Y:S01]  /*4870*/  FSEL R47, R33, -INF , !P5 ;  /* 0xff800000212f7808 */ /* 0x000fe20006800000 */
[----:B------:R-:W-:Y:S01]  /*4880*/  VIADD R195, R188, 0x400 ;  /* 0x00000400bcc37836 */ /* 0x000fe20000000000 */
[----:B------:R-:W-:Y:S01]  /*4890*/  FSEL R67, R34, -INF , !P3 ;  /* 0xff80000022437808 */ /* 0x000fe20005800000 */
[----:B------:R-:W-:Y:S01]  /*48a0*/  VIADD R194, R188, 0x800 ;  /* 0x00000800bcc27836 */ /* 0x000fe20000000000 */
[CC--:B------:R-:W-:Y:S01]  /*48b0*/  ISETP.GE.AND P5, PT, R4.reuse, R203.reuse, PT ;  /* 0x000000cb0400720c */ /* 0x0c0fe20003fa6270 */
[-C--:B------:R-:W-:Y:S01]  /*48c0*/  HMMA.16816.F32 R32, R12, R22.reuse, R220 ;  /* 0x000000160c20723c */ /* 0x080fe200000018dc */
[----:B------:R-:W-:Y:S01]  /*48d0*/  ISETP.GE.AND P3, PT, R4, R202, PT ;  /* 0x000000ca0400720c */ /* 0x000fe20003f66270 */
[----:B------:R-:W-:Y:S01]  /*48e0*/  VIADD R193, R188, 0xc00 ;  /* 0x00000c00bcc17836 */ /* 0x000fe20000000000 */
[----:B------:R-:W-:Y:S01]  /*48f0*/  ISETP.GE.AND P0, PT, R4, R200, PT ;  /* 0x000000c80400720c */ /* 0x000fe20003f06270 */
[----:B------:R-:W-:Y:S01]  /*4900*/  VIADD R192, R188, 0x1000 ;  /* 0x00001000bcc07836 */ /* 0x000fe20000000000 */
[----:B------:R-:W-:Y:S01]  /*4910*/  FSEL R99, R28, -INF , !P1 ;  /* 0xff8000001c637808 */ /* 0x000fe20004800000 */
[----:B------:R-:W-:Y:S01]  /*4920*/  HMMA.16816.F32 R20, R16, R22, R180 ;  /* 0x000000161014723c */ /* 0x000fe200000018b4 */
[----:B------:R-:W-:-:S02]  /*4930*/  ISETP.GE.AND P4, PT, R5, R203, PT ;  /* 0x000000cb0500720c */ /* 0x000fc40003f86270 */
[C---:B------:R-:W-:Y:S02]  /*4940*/  ISETP.GE.AND P2, PT, R5.reuse, R202, PT ;  /* 0x000000ca0500720c */ /* 0x040fe40003f46270 */
[C---:B------:R-:W-:Y:S02]  /*4950*/  ISETP.GE.AND P6, PT, R5.reuse, R201, PT ;  /* 0x000000c90500720c */ /* 0x040fe40003fc6270 */
[----:B------:R-:W-:Y:S02]  /*4960*/  ISETP.GE.AND P1, PT, R5, R200, PT ;  /* 0x000000c80500720c */ /* 0x000fe40003f26270 */
        /* <DEDUP_REMOVED lines=17> */
[----:B------:R-:W-:-:S02]  /*4a80*/  FSEL R45, R25, -INF , !P4 ;  /* 0xff800000192d7808 */ /* 0x000fc40006000000 */
[----:B------:R-:W-:Y:S02]  /*4a90*/  ISETP.GE.AND P4, PT, R5, R203, PT ;  /* 0x000000cb0500720c */ /* 0x000fe40003f86270 */
[----:B------:R-:W-:Y:S02]  /*4aa0*/  FSEL R64, R27, -INF , !P2 ;  /* 0xff8000001b407808 */ /* 0x000fe40005000000 */
[----:B------:R-:W-:Y:S01]  /*4ab0*/  FSEL R131, R31, -INF , !P1 ;  /* 0xff8000001f837808 */ /* 0x000fe20004800000 */
[-C--:B-1----:R-:W-:Y:S01]  /*4ac0*/  HMMA.16816.F32 R24, R12, R8.reuse, R216 ;  /* 0x000000080c18723c */ /* 0x082fe200000018d8 */
[C---:B------:R-:W-:Y:S02]  /*4ad0*/  ISETP.LT.OR P0, PT, R4.reuse, R198, P0 ;  /* 0x000000c60400720c */ /* 0x040fe40000701670 */
[C---:B------:R-:W-:Y:S02]  /*4ae0*/  ISETP.LT.OR P5, PT, R4.reuse, R197, P5 ;  /* 0x000000c50400720c */ /* 0x040fe40002fa1670 */
[C---:B------:R-:W-:Y:S01]  /*4af0*/  ISETP.LT.OR P3, PT, R4.reuse, R199, P3 ;  /* 0x000000c70400720c */ /* 0x040fe20001f61670 */
[----:B------:R-:W-:Y:S01]  /*4b00*/  HMMA.16816.F32 R28, R16, R8, R160 ;  /* 0x00000008101c723c */ /* 0x000fe200000018a0 */
[----:B------:R-:W-:Y:S01]  /*4b10*/  ISETP.LT.OR P6, PT, R4, R196, P6 ;  /* 0x000000c40400720c */ /* 0x000fe200037c1670 */
[----:B------:R-:W-:Y:S01]  /*4b20*/  VIADD R4, R3, 0x70 ;  /* 0x0000007003047836 */ /* 0x000fe20000000000 */
[----:B------:R-:W-:-:S02]  /*4b30*/  ISETP.LT.OR P4, PT, R5, R198, P4 ;  /* 0x000000c60500720c */ /* 0x000fc40002781670 */
[----:B------:R-:W-:Y:S01]  /*4b40*/  FSEL R102, R36, -INF , !P3 ;  /* 0xff80000024667808 */ /* 0x000fe20005800000 */
[-C--:B------:R-:W-:Y:S01]  /*4b50*/  HMMA.16816.F32 R12, R12, R10.reuse, R224 ;  /* 0x0000000a0c0c723c */ /* 0x080fe200000018e0 */
[----:B------:R-:W-:Y:S02]  /*4b60*/  FSEL R42, R42, -INF , !P5 ;  /* 0xff8000002a2a7808 */ /* 0x000fe40006800000 */
[----:B------:R-:W-:Y:S02]  /*4b70*/  FSEL R145, R38, -INF , !P6 ;  /* 0xff80000026917808 */ /* 0x000fe40007000000 */
[----:B------:R-:W-:Y:S01]  /*4b80*/  FSEL R36, R41, -INF , !P4 ;  /* 0xff80000029247808 */ /* 0x000fe20006000000 */
[----:B------:R-:W-:Y:S01]  /*4b90*/  HMMA.16816.F32 R16, R16, R10, R208 ;  /* 0x0000000a1010723c */ /* 0x000fe200000018d0 */
[----:B------:R-:W-:Y:S02]  /*4ba0*/  ISETP.GE.AND P1, PT, R5, R202, PT ;  /* 0x000000ca0500720c */ /* 0x000fe40003f26270 */
[----:B------:R-:W-:-:S02]  /*4bb0*/  ISETP.GE.AND P5, PT, R4, R203, PT ;  /* 0x000000cb0400720c */ /* 0x000fc40003fa6270 */
[C---:B------:R-:W-:Y:S02]  /*4bc0*/  ISETP.GE.AND P3, PT, R4.reuse, R202, PT ;  /* 0x000000ca0400720c */ /* 0x040fe40003f66270 */
[CC--:B------:R-:W-:Y:S02]  /*4bd0*/  ISETP.GE.AND P6, PT, R4.reuse, R201.reuse, PT ;  /* 0x000000c90400720c */ /* 0x0c0fe40003fc6270 */
[C---:B------:R-:W-:Y:S02]  /*4be0*/  ISETP.GE.AND P4, PT, R4.reuse, R200, PT ;  /* 0x000000c80400720c */ /* 0x040fe40003f86270 */
[C---:B------:R-:W-:Y:S02]  /*4bf0*/  ISETP.GE.AND P2, PT, R5.reuse, R201, PT ;  /* 0x000000c90500720c */ /* 0x040fe40003f46270 */
[----:B------:R-:W-:Y:S02]  /*4c00*/  ISETP.LT.OR P1, PT, R5, R197, P1 ;  /* 0x000000c50500720c */ /* 0x000fe40000f21670 */
[----:B------:R-:W-:-:S02]  /*4c10*/  ISETP.LT.OR P5, PT, R4, R198, P5 ;  /* 0x000000c60400720c */ /* 0x000fc40002fa1670 */
[C---:B------:R-:W-:Y:S02]  /*4c20*/  ISETP.LT.OR P3, PT, R4.reuse, R197, P3 ;  /* 0x000000c50400720c */ /* 0x040fe40001f61670 */
[CC--:B------:R-:W-:Y:S02]  /*4c30*/  ISETP.LT.OR P6, PT, R4.reuse, R199.reuse, P6 ;  /* 0x000000c70400720c */ /* 0x0c0fe400037c1670 */
[----:B------:R-:W-:Y:S01]  /*4c40*/  ISETP.LT.OR P4, PT, R4, R196, P4 ;  /* 0x000000c40400720c */ /* 0x000fe20002781670 */
[----:B------:R-:W-:Y:S01]  /*4c50*/  VIADD R4, R3, 0x71 ;  /* 0x0000007103047836 */ /* 0x000fe20000000000 */
[----:B------:R-:W-:Y:S02]  /*4c60*/  ISETP.LT.OR P2, PT, R5, R199, P2 ;  /* 0x000000c70500720c */ /* 0x000fe40001741670 */
[----:B------:R-:W-:Y:S02]  /*4c70*/  FSEL R38, R43, -INF , !P1 ;  /* 0xff8000002b267808 */ /* 0x000fe40004800000 */
[----:B------:R-:W-:-:S02]  /*4c80*/  FSEL R44, R40, -INF , !P0 ;  /* 0xff800000282c7808 */ /* 0x000fc40004000000 */
[----:B------:R-:W-:Y:S02]  /*4c90*/  FSEL R43, R37, -INF , !P2 ;  /* 0xff800000252b7808 */ /* 0x000fe40005000000 */
[C---:B------:R-:W-:Y:S02]  /*4ca0*/  ISETP.GE.AND P0, PT, R5.reuse, R200, PT ;  /* 0x000000c80500720c */ /* 0x040fe40003f06270 */
[C---:B------:R-:W-:Y:S02]  /*4cb0*/  ISETP.GE.AND P2, PT, R4.reuse, R203, PT ;  /* 0x000000cb0400720c */ /* 0x040fe40003f46270 */
[----:B------:R-:W-:Y:S01]  /*4cc0*/  ISETP.LT.OR P0, PT, R5, R196, P0 ;  /* 0x000000c40500720c */ /* 0x000fe20000701670 */
[----:B------:R-:W-:Y:S01]  /*4cd0*/  VIADD R5, R3, 0x68 ;  /* 0x0000006803057836 */ /* 0x000fe20000000000 */
[----:B------:R-:W-:Y:S02]  /*4ce0*/  ISETP.LT.OR P2, PT, R4, R198, P2 ;  /* 0x000000c60400720c */ /* 0x000fe40001741670 */
[----:B------:R-:W-:-:S02]  /*4cf0*/  FSEL R147, R26, -INF , !P4 ;  /* 0xff8000001a937808 */ /* 0x000fc40006000000 */
[----:B------:R-:W-:Y:S02]  /*4d00*/  FSEL R115, R24, -INF , !P6 ;  /* 0xff80000018737808 */ /* 0x000fe40007000000 */
[----:B------:R-:W-:Y:S02]  /*4d10*/  FSEL R26, R29, -INF , !P2 ;  /* 0xff8000001d1a7808 */ /* 0x000fe40005000000 */
[----:B------:R-:W-:Y:S02]  /*4d20*/  FSEL R28, R28, -INF , !P5 ;  /* 0xff8000001c1c7808 */ /* 0x000fe40006800000 */
[----:B------:R-:W-:Y:S02]  /*4d30*/  FSEL R30, R30, -INF , !P3 ;  /* 0xff8000001e1e7808 */ /* 0x000fe40005800000 */
[C---:B------:R-:W-:Y:S02]  /*4d40*/  ISETP.GE.AND P6, PT, R4.reuse, R202, PT ;  /* 0x000000ca0400720c */ /* 0x040fe40003fc6270 */
[----:B------:R-:W-:-:S02]  /*4d50*/  ISETP.GE.AND P4, PT, R4, R201, PT ;  /* 0x000000c90400720c */ /* 0x000fc40003f86270 */
[CC--:B------:R-:W-:Y:S02]  /*4d60*/  ISETP.GE.AND P2, PT, R4.reuse, R200.reuse, PT ;  /* 0x000000c80400720c */ /* 0x0c0fe40003f46270 */
[C---:B------:R-:W-:Y:S02]  /*4d70*/  ISETP.GE.AND P5, PT, R5.reuse, R201, PT ;  /* 0x000000c90500720c */ /* 0x040fe40003fa6270 */
[----:B------:R-:W-:Y:S02]  /*4d80*/  ISETP.GE.AND P3, PT, R5, R200, PT ;  /* 0x000000c80500720c */ /* 0x000fe40003f66270 */
[C---:B------:R-:W-:Y:S02]  /*4d90*/  ISETP.LT.OR P6, PT, R4.reuse, R197, P6 ;  /* 0x000000c50400720c */ /* 0x040fe400037c1670 */
[CC--:B------:R-:W-:Y:S02]  /*4da0*/  ISETP.LT.OR P4, PT, R4.reuse, R199.reuse, P4 ;  /* 0x000000c70400720c */ /* 0x0c0fe40002781670 */
[----:B------:R-:W-:Y:S01]  /*4db0*/  ISETP.LT.OR P2, PT, R4, R196, P2 ;  /* 0x000000c40400720c */ /* 0x000fe20001741670 */
[----:B------:R-:W-:Y:S01]  /*4dc0*/  VIADD R4, R3, 0x69 ;  /* 0x0000006903047836 */ /* 0x000fe20000000000 */
[----:B------:R-:W-:-:S02]  /*4dd0*/  ISETP.LT.OR P5, PT, R5, R199, P5 ;  /* 0x000000c70500720c */ /* 0x000fc40002fa1670 */
[----:B------:R-:W-:Y:S02]  /*4de0*/  ISETP.LT.OR P3, PT, R5, R196, P3 ;  /* 0x000000c40500720c */ /* 0x000fe40001f61670 */
[----:B------:R-:W-:Y:S02]  /*4df0*/  FSEL R156, R31, -INF , !P6 ;  /* 0xff8000001f9c7808 */ /* 0x000fe40007000000 */
[----:B------:R-:W-:Y:S02]  /*4e00*/  FSEL R37, R32, -INF , !P5 ;  /* 0xff80000020257808 */ /* 0x000fe40006800000 */
[----:B------:R-:W-:Y:S02]  /*4e10*/  FSEL R128, R34, -INF , !P3 ;  /* 0xff80000022807808 */ /* 0x000fe40005800000 */
[----:B------:R-:W-:Y:S02]  /*4e20*/  FSEL R116, R25, -INF , !P4 ;  /* 0xff80000019747808 */ /* 0x000fe40006000000 */
[----:B------:R-:W-:-:S02]  /*4e30*/  FSEL R144, R39, -INF , !P0 ;  /* 0xff80000027907808 */ /* 0x000fc40004000000 */
        /* <DEDUP_REMOVED lines=10> */
[----:B------:R-:W-:Y:S01]  /*4ee0*/  ISETP.LT.OR P0, PT, R5, R197, P0 ;  /* 0x000000c50500720c */ /* 0x000fe20000701670 */
[----:B------:R-:W-:Y:S01]  /*4ef0*/  VIADD R3, R3, 0x79 ;  /* 0x0000007903037836 */ /* 0x000fe20000000000 */
[----:B------:R-:W-:Y:S02]  /*4f00*/  ISETP.GE.AND P1, PT, R5, R203, PT ;  /* 0x000000cb0500720c */ /* 0x000fe40003f26270 */
[----:B------:R-:W-:-:S02]  /*4f10*/  FSEL R22, R22, -INF , !P0 ;  /* 0xff80000016167808 */ /* 0x000fc40004000000 */
[C---:B------:R-:W-:Y:S02]  /*4f20*/  ISETP.GE.AND P0, PT, R4.reuse, R200, PT ;  /* 0x000000c80400720c */ /* 0x040fe40003f06270 */
[----:B------:R-:W-:Y:S02]  /*4f30*/  ISETP.LT.OR P1, PT, R5, R198, P1 ;  /* 0x000000c60500720c */ /* 0x000fe40000f21670 */
[----:B------:R-:W-:Y:S02]  /*4f40*/  ISETP.LT.OR P0, PT, R4, R196, P0 ;  /* 0x000000c40400720c */ /* 0x000fe40000701670 */
[----:B------:R-:W-:Y:S02]  /*4f50*/  FSEL R126, R35, -INF , !P4 ;  /* 0xff800000237e7808 */ /* 0x000fe40006000000 */
[----:B------:R-:W-:Y:S02]  /*4f60*/  FSEL R153, R14, -INF , !P0 ;  /* 0xff8000000e997808 */ /* 0x000fe40004000000 */
[----:B------:R-:W-:-:S02]  /*4f70*/  ISETP.GE.AND P0, PT, R3, R200, PT ;  /* 0x000000c80300720c */ /* 0x000fc40003f06270 */
[----:B------:R-:W-:Y:S02]  /*4f80*/  FSEL R24, R20, -INF , !P1 ;  /* 0xff80000014187808 */ /* 0x000fe40004800000 */
[C---:B------:R-:W-:Y:S02]  /*4f90*/  ISETP.LT.OR P0, PT, R3.reuse, R196, P0 ;  /* 0x000000c40300720c */ /* 0x040fe40000701670 */
[-C--:B------:R-:W-:Y:S02]  /*4fa0*/  ISETP.GE.AND P4, PT, R4, R201.reuse, PT ;  /* 0x000000c90400720c */ /* 0x080fe40003f86270 */
[----:B------:R-:W-:Y:S02]  /*4fb0*/  ISETP.GE.AND P1, PT, R3, R201, PT ;  /* 0x000000c90300720c */ /* 0x000fe40003f26270 */
[----:B------:R-:W-:Y:S02]  /*4fc0*/  FSEL R152, R15, -INF , !P0 ;  /* 0xff8000000f987808 */ /* 0x000fe40004000000 */
[----:B------:R-:W-:-:S02]  /*4fd0*/  PLOP3.LUT P0, PT, PT, PT, UP0, 0x80, 0x0 ;  /* 0x000000000000781c */ /* 0x000fc40003f0f008 */
[-C--:B------:R-:W-:Y:S02]  /*4fe0*/  ISETP.LT.OR P4, PT, R4, R199.reuse, P4 ;  /* 0x000000c70400720c */ /* 0x080fe40002781670 */
[----:B------:R-:W-:Y:S02]  /*4ff0*/  ISETP.LT.OR P1, PT, R3, R199, P1 ;  /* 0x000000c70300720c */ /* 0x000fe40000f21670 */
[----:B------:R-:W-:Y:S02]  /*5000*/  FSEL R146, R27, -INF , !P2 ;  /* 0xff8000001b927808 */ /* 0x000fe40005000000 */
[----:B------:R-:W-:Y:S02]  /*5010*/  FSEL R108, R33, -INF , !P5 ;  /* 0xff800000216c7808 */ /* 0x000fe40006800000 */
[----:B------:R-:W-:Y:S02]  /*5020*/  FSEL R127, R12, -INF , !P4 ;  /* 0xff8000000c7f7808 */ /* 0x000fe40006000000 */
[----:B------:R-:W-:-:S02]  /*5030*/  FSEL R130, R13, -INF , !P1 ;  /* 0xff8000000d827808 */ /* 0x000fc40004800000 */
[CC--:B------:R-:W-:Y:S02]  /*5040*/  ISETP.GE.AND P5, PT, R4.reuse, R203.reuse, PT ;  /* 0x000000cb0400720c */ /* 0x0c0fe40003fa6270 */
[CC--:B------:R-:W-:Y:S02]  /*5050*/  ISETP.GE.AND P2, PT, R4.reuse, R202.reuse, PT ;  /* 0x000000ca0400720c */ /* 0x0c0fe40003f46270 */
[C---:B------:R-:W-:Y:S02]  /*5060*/  ISETP.GE.AND P4, PT, R3.reuse, R203, PT ;  /* 0x000000cb0300720c */ /* 0x040fe40003f86270 */
[----:B------:R-:W-:Y:S02]  /*5070*/  ISETP.GE.AND P1, PT, R3, R202, PT ;  /* 0x000000ca0300720c */ /* 0x000fe40003f26270 */
[C---:B------:R-:W-:Y:S02]  /*5080*/  ISETP.LT.OR P5, PT, R4.reuse, R198, P5 ;  /* 0x000000c60400720c */ /* 0x040fe40002fa1670 */
[----:B------:R-:W-:-:S02]  /*5090*/  ISETP.LT.OR P2, PT, R4, R197, P2 ;  /* 0x000000c50400720c */ /* 0x000fc40001741670 */
[C---:B------:R-:W-:Y:S02]  /*50a0*/  ISETP.LT.OR P4, PT, R3.reuse, R198, P4 ;  /* 0x000000c60300720c */ /* 0x040fe40002781670 */
[----:B------:R-:W-:Y:S02]  /*50b0*/  ISETP.LT.OR P1, PT, R3, R197, P1 ;  /* 0x000000c50300720c */ /* 0x000fe40000f21670 */
[----:B------:R-:W-:Y:S02]  /*50c0*/  FSEL R21, R21, -INF , !P6 ;  /* 0xff80000015157808 */ /* 0x000fe40007000000 */
[----:B------:R-:W-:Y:S02]  /*50d0*/  FSEL R23, R23, -INF , !P3 ;  /* 0xff80000017177808 */ /* 0x000fe40005800000 */
[----:B------:R-:W-:Y:S02]  /*50e0*/  FSEL R20, R16, -INF , !P5 ;  /* 0xff80000010147808 */ /* 0x000fe40006800000 */
[----:B------:R-:W-:-:S02]  /*50f0*/  FSEL R154, R18, -INF , !P2 ;  /* 0xff800000129a7808 */ /* 0x000fc40005000000 */
[----:B------:R-:W-:Y:S02]  /*5100*/  FSEL R15, R17, -INF , !P4 ;  /* 0xff800000110f7808 */ /* 0x000fe40006000000 */
[----:B------:R-:W-:Y:S01]  /*5110*/  FSEL R155, R19, -INF , !P1 ;  /* 0xff800000139b7808 */ /* 0x000fe20004800000 */
[----:B------:R-:W-:Y:S06]  /*5120*/  @!P0 BRA `(.L_x_245) ;  /* 0x0000000000ec8947 */ /* 0x000fec0003800000 */
[----:B------:R-:W-:Y:S01]  /*5130*/  ULDC UR6, c[0x0][0x2d0] ;  /* 0x0000b40000067ab9 */ /* 0x000fe20000000800 */
[----:B------:R-:W-:Y:S01]  /*5140*/  UIADD3 UR7, UR18, -0x2, URZ ;  /* 0xfffffffe12077890 */ /* 0x000fe2000fffe03f */
[----:B------:R-:W-:Y:S01]  /*5150*/  ISETP.GE.AND P1, PT, R104, UR6, PT ;  /* 0x0000000668007c0c */ /* 0x000fe2000bf26270 */
[----:B------:R-:W-:Y:S01]  /*5160*/  IMAD.U32 R6, RZ, RZ, UR10 ;  /* 0x0000000aff067e24 */ /* 0x000fe2000f8e00ff */
[----:B------:R-:W-:Y:S01]  /*5170*/  BSSY B0, `(.L_x_246) ;  /* 0x0000035000007945 */ /* 0x000fe20003800000 */
[----:B------:R-:W-:Y:S01]  /*5180*/  USHF.R.S32.HI UR6, URZ, 0x1f, UR7 ;  /* 0x0000001f3f067899 */ /* 0x000fe20008011407 */
[----:B------:R-:W-:Y:S02]  /*5190*/  IMAD.U32 R9, RZ, RZ, UR10 ;  /* 0x0000000aff097e24 */ /* 0x000fe4000f8e00ff */
[----:B------:R-:W-:Y:S01]  /*51a0*/  IMAD.U32 R4, RZ, RZ, UR7 ;  /* 0x00000007ff047e24 */ /* 0x000fe2000f8e00ff */
[----:B------:R-:W-:Y:S01]  /*51b0*/  UIMAD UR7, UR25, UR7, URZ ;  /* 0x00000007190772a4 */ /* 0x000fe2000f8e023f */
[----:B------:R-:W-:-:S02]  /*51c0*/  IMAD.U32 R8, RZ, RZ, UR11 ;  /* 0x0000000bff087e24 */ /* 0x000fc4000f8e00ff */
[----:B------:R-:W-:Y:S01]  /*51d0*/  IMAD.WIDE.U32 R4, R4, UR26, R184 ;  /* 0x0000001a04047c25 */ /* 0x000fe2000f8e00b8 */
[----:B------:R-:W-:Y:S02]  /*51e0*/  UIMAD UR6, UR6, UR26, UR7 ;  /* 0x0000001a060672a4 */ /* 0x000fe4000f8e0207 */
[----:B------:R-:W1:Y:S01]  /*51f0*/  @!P1 LDC.64 R12, c[0x0][0x218] ;  /* 0x00008600ff0c9b82 */ /* 0x000e620000000a00 */
[----:B------:R2:W-:Y:S01]  /*5200*/  @P1 STS [R204+0x2000], RZ ;  /* 0x002000ffcc001388 */ /* 0x0005e20000000800 */
[----:B------:R-:W-:Y:S02]  /*5210*/  @!P1 LEA R6, P2, R6, R4, 0x6 ;  /* 0x0000000406069211 */ /* 0x000fe400078430ff */
[----:B------:R-:W-:Y:S01]  /*5220*/  VIADD R7, R5, UR6 ;  /* 0x0000000605077c36 */ /* 0x000fe20008000000 */
[----:B------:R-:W-:Y:S01]  /*5230*/  @!P1 IADD3 R3, P3, R4, UR28, RZ ;  /* 0x0000001c04039c10 */ /* 0x000fe2000ff7e0ff */
[----:B------:R2:W-:Y:S02]  /*5240*/  @P1 STS [R204+0x2004], RZ ;  /* 0x002004ffcc001388 */ /* 0x0005e40000000800 */
[----:B------:R-:W3:Y:S01]  /*5250*/  @!P1 LDC.64 R10, c[0x0][0x218] ;  /* 0x00008600ff0a9b82 */ /* 0x000ee20000000a00 */
[----:B------:R-:W-:Y:S01]  /*5260*/  @!P1 LEA.HI.X R14, R9, R7, R8, 0x6, P2 ;  /* 0x00000007090e9211 */ /* 0x000fe200010f3408 */
[----:B------:R2:W-:Y:S01]  /*5270*/  @P1 STS.64 [R204+0x2008], RZ ;  /* 0x002008ffcc001388 */ /* 0x0005e20000000a00 */
[----:B------:R-:W-:-:S05]  /*5280*/  @!P1 IADD3.X R9, R7, UR27, RZ, P3, !PT ;  /* 0x0000001b07099c10 */ /* 0x000fca0009ffe4ff */
        /* <DEDUP_REMOVED lines=8> */
[----:B------:R-:W-:-:S03]  /*5310*/  @!P1 LEA.HI.X R11, R3, R11, R9, 0x1, P3 ;  /* 0x0000000b030b9211 */ /* 0x000fc600018f0c09 */
        /* <DEDUP_REMOVED lines=26> */
.L_x_247:
[----:B------:R-:W-:Y:S05]  /*54c0*/  BSYNC B0 ;  /* 0x0000000000007941 */ /* 0x000fea0003800000 */
.L_x_246:
[----:B------:R-:W0:Y:S02]  /*54d0*/  LDGDEPBAR ;  /* 0x00000000000079af */ /* 0x000e240000000000 */
.L_x_245:
        /* <DEDUP_REMOVED lines=82> */
[----:B------:R-:W-:-:S06]  /*5a00*/  FFMA.FTZ R6, R77, UR16, -R5 ;  /* 0x000000104d067c23 */ /* 0x000fcc0008010805 */
        /* <DEDUP_REMOVED lines=10> */
[----:B------:R1:W4:Y:S01]  /*5ab0*/  MUFU.EX2 R238, R4 ;  /* 0x0000000400ee7308 */ /* 0x0003220000000800 */
[----:B---3--:R-:W-:-:S07]  /*5ac0*/  FFMA.FTZ R6, R71, UR16, -R5 ;  /* 0x0000001047067c23 */ /* 0x008fce0008010805 */
[----:B------:R3:W-:Y:S01]  /*5ad0*/  MUFU.EX2 R226, R6 ;  /* 0x0000000600e27308 */ /* 0x0007e20000000800 */
[----:B-1----:R-:W-:Y:S01]  /*5ae0*/  FFMA.FTZ R4, R66, UR16, -R3 ;  /* 0x0000001042047c23 */ /* 0x002fe20008010803 */
[----:B----4-:R-:W-:-:S06]  /*5af0*/  F2FP.F16.F32.PACK_AB R14, R238, R237 ;  /* 0x000000edee0e723e */ /* 0x010fcc00000000ff */
[----:B------:R1:W-:Y:S01]  /*5b00*/  MUFU.EX2 R240, R4 ;  /* 0x0000000400f07308 */ /* 0x0003e20000000800 */
[----:B---3--:R-:W-:-:S07]  /*5b10*/  FFMA.FTZ R6, R74, UR16, -R5 ;  /* 0x000000104a067c23 */ /* 0x008fce0008010805 */
[----:B------:R3:W-:Y:S01]  /*5b20*/  MUFU.EX2 R224, R6 ;  /* 0x0000000600e07308 */ /* 0x0007e20000000800 */
[----:B-1----:R-:W-:-:S07]  /*5b30*/  FFMA.FTZ R4, R63, UR16, -R3 ;  /* 0x000000103f047c23 */ /* 0x002fce0008010803 */
[----:B------:R1:W-:Y:S01]  /*5b40*/  MUFU.EX2 R239, R4 ;  /* 0x0000000400ef7308 */ /* 0x0003e20000000800 */
[----:B---3--:R-:W-:-:S07]  /*5b50*/  FFMA.FTZ R6, R70, UR16, -R5 ;  /* 0x0000001046067c23 */ /* 0x008fce0008010805 */
        /* <DEDUP_REMOVED lines=47> */
[--C-:B-1----:R-:W-:Y:S02]  /*5e50*/  FFMA.FTZ R4, R26, UR16, -R3.reuse ;  /* 0x000000101a047c23 */ /* 0x102fe40008010803 */
[----:B------:R-:W-:Y:S04]  /*5e60*/  LDSM.16.MT88.4 R24, [R184+0x4400] ;  /* 0x00440000b818783b */ /* 0x000fe80000004200 */
        /* <DEDUP_REMOVED lines=11> */
[----:B--2---:R-:W-:-:S05]  /*5f20*/  FADD.FTZ R2, R160, R158 ;  /* 0x0000009ea0027221 */ /* 0x004fca0000010000 */
[----:B------:R1:W2:Y:S02]  /*5f30*/  MUFU.EX2 R159, R3 ;  /* 0x00000003009f7308 */ /* 0x0002a40000000800 */
[----:B-1----:R-:W-:Y:S01]  /*5f40*/  FFMA.FTZ R3, R121, UR16, -R5 ;  /* 0x0000001079037c23 */ /* 0x002fe20008010805 */
[----:B--2---:R-:W-:-:S05]  /*5f50*/  FADD.FTZ R2, R159, R2 ;  /* 0x000000029f027221 */ /* 0x004fca0000010000 */
        /* <DEDUP_REMOVED lines=93> */
[----:B-1----:R-:W-:-:S04]  /*6530*/  FFMA.FTZ R4, R38, UR16, -R5 ;  /* 0x0000001026047c23 */ /* 0x002fc80008010805 */
[----:B------:R1:W-:Y:S02]  /*6540*/  MUFU.EX2 R214, R4 ;  /* 0x0000000400d67308 */ /* 0x0003e40000000800 */
[----:B-1----:R-:W-:Y:S01]  /*6550*/  FMNMX.FTZ R4, R128, R3, !PT ;  /* 0x0000000380047209 */ /* 0x002fe20007810000 */
[----:B------:R-:W-:-:S03]  /*6560*/  FFMA.FTZ R3, R22, UR16, -R5 ;  /* 0x0000001016037c23 */ /* 0x000fc60008010805 */
[----:B------:R-:W-:Y:S02]  /*6570*/  FMNMX.FTZ R4, R126, R4, !PT ;  /* 0x000000047e047209 */ /* 0x000fe40007810000 */
[----:B------:R1:W-:Y:S02]  /*6580*/  MUFU.EX2 R213, R3 ;  /* 0x0000000300d57308 */ /* 0x0003e40000000800 */
[----:B-1----:R-:W-:Y:S01]  /*6590*/  FMNMX.FTZ R3, R147, R4, !PT ;  /* 0x0000000493037209 */ /* 0x002fe20007810000 */
[--C-:B------:R-:W-:Y:S02]  /*65a0*/  FFMA.FTZ R4, R23, UR16, -R5.reuse ;  /* 0x0000001017047c23 */ /* 0x100fe40008010805 */
[----:B------:R-:W-:Y:S01]  /*65b0*/  LDSM.16.MT88.4 R20, [R185+0x4000] ;  /* 0x00400000b914783b */ /* 0x000fe20000004200 */
[----:B------:R-:W-:Y:S02]  /*65c0*/  FMNMX.FTZ R3, R146, R3, !PT ;  /* 0x0000000392037209 */ /* 0x000fe40007810000 */
[----:B------:R1:W-:Y:S02]  /*65d0*/  MUFU.EX2 R210, R4 ;  /* 0x0000000400d27308 */ /* 0x0003e40000000800 */
[----:B------:R-:W-:Y:S01]  /*65e0*/  FMNMX.FTZ R38, R153, R3, !PT ;  /* 0x0000000399267209 */ /* 0x000fe20007810000 */
[----:B------:R-:W-:-:S02]  /*65f0*/  FFMA.FTZ R3, R30, UR16, -R5 ;  /* 0x000000101e037c23 */ /* 0x000fc40008010805 */
[----:B------:R-:W-:Y:S01]  /*6600*/  LDSM.16.MT88.4 R28, [R185+0x4400] ;  /* 0x00440000b91c783b */ /* 0x000fe20000004200 */
[----:B------:R-:W-:Y:S02]  /*6610*/  FMNMX.FTZ R38, R152, R38, !PT ;  /* 0x0000002698267209 */ /* 0x000fe40007810000 */
[----:B------:R2:W-:Y:S03]  /*6620*/  MUFU.EX2 R209, R3 ;  /* 0x0000000300d17308 */ /* 0x0005e60000000800 */
[----:B------:R-:W3:Y:S01]  /*6630*/  SHFL.BFLY PT, R7, R38, 0x2, 0x1f ;  /* 0x0c401f0026077f89 */ /* 0x000ee200000e0000 */
[----:B-1----:R-:W-:-:S05]  /*6640*/  FSEL R4, R6, RZ, P1 ;  /* 0x000000ff06047208 */ /* 0x002fca0000800000 */
[--C-:B------:R-:W-:Y:S01]  /*6650*/  FFMA.FTZ R6, R164, UR16, -R4.reuse ;  /* 0x00000010a4067c23 */ /* 0x100fe20008010804 */
[----:B--2---:R-:W-:-:S03]  /*6660*/  FFMA.FTZ R3, R173, UR16, -R4 ;  /* 0x00000010ad037c23 */ /* 0x004fc60008010804 */
[----:B------:R1:W-:Y:S08]  /*6670*/  MUFU.EX2 R169, R6 ;  /* 0x0000000600a97308 */ /* 0x0003f00000000800 */
[----:B------:R2:W-:Y:S01]  /*6680*/  MUFU.EX2 R123, R3 ;  /* 0x00000003007b7308 */ /* 0x0005e20000000800 */
[----:B---3--:R-:W-:-:S05]  /*6690*/  FMNMX.FTZ R38, R38, R7, !PT ;  /* 0x0000000726267209 */ /* 0x008fca0007810000 */
[----:B-1----:R-:W1:Y:S01]  /*66a0*/  SHFL.BFLY PT, R6, R38, 0x1, 0x1f ;  /* 0x0c201f0026067f89 */ /* 0x002e6200000e0000 */
[----:B--2---:R-:W-:-:S04]  /*66b0*/  FFMA.FTZ R3, R172, UR16, -R4 ;  /* 0x00000010ac037c23 */ /* 0x004fc80008010804 */
[----:B------:R2:W-:Y:S01]  /*66c0*/  MUFU.EX2 R122, R3 ;  /* 0x00000003007a7308 */ /* 0x0005e20000000800 */
[----:B-1----:R-:W-:Y:S01]  /*66d0*/  FMNMX.FTZ R38, R38, R6, !PT ;  /* 0x0000000626267209 */ /* 0x002fe20007810000 */
[----:B------:R-:W-:-:S03]  /*66e0*/  FFMA.FTZ R6, R87, UR16, -R4 ;  /* 0x0000001057067c23 */ /* 0x000fc60008010804 */
[----:B------:R-:W-:Y:S01]  /*66f0*/  FSETP.NEU.FTZ.AND P1, PT, R38, -INF , PT ;  /* 0xff8000002600780b */ /* 0x000fe20003f3d000 */
[--C-:B--2---:R-:W-:Y:S02]  /*6700*/  FFMA.FTZ R3, R167, UR16, -R4.reuse ;  /* 0x00000010a7037c23 */ /* 0x104fe40008010804 */
[----:B------:R1:W-:Y:S08]  /*6710*/  MUFU.EX2 R183, R6 ;  /* 0x0000000600b77308 */ /* 0x0003f00000000800 */
[----:B------:R2:W-:Y:S01]  /*6720*/  MUFU.EX2 R132, R3 ;  /* 0x0000000300847308 */ /* 0x0005e20000000800 */
[----:B-1----:R-:W-:-:S07]  /*6730*/  FFMA.FTZ R6, R86, UR16, -R4 ;  /* 0x0000001056067c23 */ /* 0x002fce0008010804 */
[----:B------:R-:W-:Y:S01]  /*6740*/  MUFU.EX2 R208, R6 ;  /* 0x0000000600d07308 */ /* 0x000fe20000000800 */
[----:B--2---:R-:W-:-:S07]  /*6750*/  FFMA.FTZ R3, R166, UR16, -R4 ;  /* 0x00000010a6037c23 */ /* 0x004fce0008010804 */
        /* <DEDUP_REMOVED lines=43> */
[----:B------:R1:W2:Y:S01]  /*6a10*/  MUFU.EX2 R107, R0 ;  /* 0x00000000006b7308 */ /* 0x0002a20000000800 */
[----:B------:R-:W-:-:S03]  /*6a20*/  F2FP.F16.F32.PACK_AB R160, R205, R175 ;  /* 0x000000afcda0723e */ /* 0x000fc600000000ff */
[----:B------:R-:W-:Y:S07]  /*6a30*/  HMMA.16816.F32 R48, R8, R18, RZ ;  /* 0x000000120830723c */ /* 0x000fee00000018ff */
[----:B------:R-:W-:Y:S02]  /*6a40*/  F2FP.F16.F32.PACK_AB R8, R169, R168 ;  /* 0x000000a8a908723e */ /* 0x000fe400000000ff */
[----:B------:R-:W-:Y:S01]  /*6a50*/  F2FP.F16.F32.PACK_AB R10, R172, R171 ;  /* 0x000000abac0a723e */ /* 0x000fe200000000ff */
[----:B-1----:R-:W-:Y:S01]  /*6a60*/  FFMA.FTZ R0, R174, UR16, -R3 ;  /* 0x00000010ae007c23 */ /* 0x002fe20008010803 */
[----:B------:R-:W-:-:S02]  /*6a70*/  MOV R174, R12 ;  /* 0x0000000c00ae7202 */ /* 0x000fc40000000f00 */
[----:B------:R-:W-:Y:S01]  /*6a80*/  F2FP.F16.F32.PACK_AB R12, R162, R163 ;  /* 0x000000a3a20c723e */ /* 0x000fe200000000ff */
[----:B------:R1:W-:Y:S01]  /*6a90*/  MUFU.EX2 R120, R0 ;  /* 0x0000000000787308 */ /* 0x0003e20000000800 */
[----:B--2---:R-:W-:-:S05]  /*6aa0*/  F2FP.F16.F32.PACK_AB R9, R107, R106 ;  /* 0x0000006a6b09723e */ /* 0x004fca00000000ff */
[C---:B------:R-:W-:Y:S06]  /*6ab0*/  HMMA.16816.F32 R72, R12.reuse, R16, RZ ;  /* 0x000000100c48723c */ /* 0x040fec00000018ff */
[----:B------:R-:W-:Y:S01]  /*6ac0*/  HMMA.16816.F32 R60, R12, R20, RZ ;  /* 0x000000140c3c723c */ /* 0x000fe200000018ff */
[----:B-1----:R-:W-:-:S05]  /*6ad0*/  FFMA.FTZ R0, R177, UR16, -R3 ;  /* 0x00000010b1007c23 */ /* 0x002fca0008010803 */
[C---:B------:R-:W-:Y:S01]  /*6ae0*/  HMMA.16816.F32 R68, R12.reuse, R18, RZ ;  /* 0x000000120c44723c */ /* 0x040fe200000018ff */
[----:B------:R-:W1:Y:S01]  /*6af0*/  LDSM.16.MT88.4 R16, [R185+0x4800] ;  /* 0x00480000b910783b */ /* 0x000e620000004200 */
[----:B------:R-:W-:Y:S01]  /*6b00*/  MOV R177, R136 ;  /* 0x0000008800b17202 */ /* 0x000fe20000000f00 */
[----:B------:R2:W3:Y:S03]  /*6b10*/  MUFU.EX2 R121, R0 ;  /* 0x0000000000797308 */ /* 0x0004e60000000800 */
[----:B------:R-:W-:Y:S01]  /*6b20*/  HMMA.16816.F32 R64, R12, R22, RZ ;  /* 0x000000160c40723c */ /* 0x000fe200000018ff */
[----:B------:R-:W4:Y:S06]  /*6b30*/  LDSM.16.MT88.4 R20, [R184+0x4800] ;  /* 0x00480000b814783b */ /* 0x000f2c0000004200 */
[----:B------:R-:W-:-:S02]  /*6b40*/  F2FP.F16.F32.PACK_AB R12, R239, R240 ;  /* 0x000000f0ef0c723e */ /* 0x000fc400000000ff */
[----:B------:R-:W-:Y:S02]  /*6b50*/  F2FP.F16.F32.PACK_AB R13, R222, R211 ;  /* 0x000000d3de0d723e */ /* 0x000fe400000000ff */
[----:B------:R-:W-:Y:S02]  /*6b60*/  F2FP.F16.F32.PACK_AB R14, R242, R241 ;  /* 0x000000f1f20e723e */ /* 0x000fe400000000ff */
[----:B------:R-:W-:Y:S01]  /*6b70*/  F2FP.F16.F32.PACK_AB R15, R225, R221 ;  /* 0x000000dde10f723e */ /* 0x000fe200000000ff */
[----:B--2---:R-:W-:Y:S01]  /*6b80*/  FFMA.FTZ R0, R95, UR16, -R4 ;  /* 0x000000105f007c23 */ /* 0x004fe20008010804 */
[----:B---3--:R-:W-:-:S03]  /*6b90*/  F2FP.F16.F32.PACK_AB R11, R121, R120 ;  /* 0x00000078790b723e */ /* 0x008fc600000000ff */
[----:B------:R2:W-:Y:S02]  /*6ba0*/  MUFU.EX2 R170, R0 ;  /* 0x0000000000aa7308 */ /* 0x0005e40000000800 */
[----:B------:R-:W-:Y:S06]  /*6bb0*/  HMMA.16816.F32 R72, R12, R24, R72 ;  /* 0x000000180c48723c */ /* 0x000fec0000001848 */
[C---:B------:R-:W-:Y:S06]  /*6bc0*/  HMMA.16816.F32 R56, R8.reuse, R28, R44 ;  /* 0x0000001c0838723c */ /* 0x040fec000000182c */
[----:B------:R-:W-:Y:S01]  /*6bd0*/  HMMA.16816.F32 R44, R8, R30, R52 ;  /* 0x0000001e082c723c */ /* 0x000fe20000001834 */
[----:B--2---:R-:W-:-:S05]  /*6be0*/  FFMA.FTZ R0, R90, UR16, -R4 ;  /* 0x000000105a007c23 */ /* 0x004fca0008010804 */
[----:B------:R-:W-:Y:S01]  /*6bf0*/  HMMA.16816.F32 R76, R12, R28, R60 ;  /* 0x0000001c0c4c723c */ /* 0x000fe2000000183c */
[----:B------:R2:W-:Y:S05]  /*6c00*/  MUFU.EX2 R134, R0 ;  /* 0x0000000000867308 */ /* 0x0005ea0000000800 */
[C---:B------:R-:W-:Y:S06]  /*6c10*/  HMMA.16816.F32 R136, R8.reuse, R24, R32 ;  /* 0x000000180888723c */ /* 0x040fec0000001820 */
[----:B------:R-:W-:Y:S01]  /*6c20*/  HMMA.16816.F32 R32, R8, R26, R48 ;  /* 0x0000001a0820723c */ /* 0x000fe20000001830 */
[----:B--2---:R-:W-:-:S05]  /*6c30*/  FFMA.FTZ R0, R93, UR16, -R4 ;  /* 0x000000105d007c23 */ /* 0x004fca0008010804 */
[C---:B------:R-:W-:Y:S01]  /*6c40*/  HMMA.16816.F32 R48, R12.reuse, R26, R68 ;  /* 0x0000001a0c30723c */ /* 0x040fe20000001844 */
[----:B------:R-:W-:Y:S01]  /*6c50*/  LDSM.16.MT88.4 R24, [R185+0x4c00] ;  /* 0x004c0000b918783b */ /* 0x000fe20000004200 */
[----:B------:R-:W-:Y:S01]  /*6c60*/  F2FP.F16.F32.PACK_AB R8, R180, R173 ;  /* 0x000000adb408723e */ /* 0x000fe200000000ff */
[----:B------:R2:W-:Y:S01]  /*6c70*/  MUFU.EX2 R133, R0 ;  /* 0x0000000000857308 */ /* 0x0005e20000000800 */
[----:B------:R-:W-:Y:S02]  /*6c80*/  F2FP.F16.F32.PACK_AB R10, R181, R182 ;  /* 0x000000b6b50a723e */ /* 0x000fe400000000ff */
[----:B------:R-:W-:Y:S01]  /*6c90*/  HMMA.16816.F32 R52, R12, R30, R64 ;  /* 0x0000001e0c34723c */ /* 0x000fe20000001840 */
[----:B------:R-:W3:Y:S06]  /*6ca0*/  LDSM.16.MT88.4 R28, [R184+0x4c00] ;  /* 0x004c0000b81c783b */ /* 0x000eec0000004200 */
[----:B------:R-:W-:-:S02]  /*6cb0*/  F2FP.F16.F32.PACK_AB R13, R236, R228 ;  /* 0x000000e4ec0d723e */ /* 0x000fc400000000ff */
[----:B------:R-:W-:Y:S02]  /*6cc0*/  F2FP.F16.F32.PACK_AB R14, R251, R252 ;  /* 0x000000fcfb0e723e */ /* 0x000fe400000000ff */
[----:B------:R-:W-:Y:S01]  /*6cd0*/  F2FP.F16.F32.PACK_AB R15, R232, R233 ;  /* 0x000000e9e80f723e */ /* 0x000fe200000000ff */
[----:B--2---:R-:W-:-:S04]  /*6ce0*/  FFMA.FTZ R0, R103, UR16, -R3 ;  /* 0x0000001067007c23 */ /* 0x004fc80008010803 */
[----:B------:R2:W-:Y:S02]  /*6cf0*/  MUFU.EX2 R95, R0 ;  /* 0x00000000005f7308 */ /* 0x0005e40000000800 */
[----:B--2---:R-:W-:Y:S01]  /*6d00*/  FFMA.FTZ R0, R207, UR16, -R3 ;  /* 0x00000010cf007c23 */ /* 0x004fe20008010803 */
[----:B------:R-:W-:-:S05]  /*6d10*/  MOV R207, R150 ;  /* 0x0000009600cf7202 */ /* 0x000fca0000000f00 */
[----:B------:R2:W5:Y:S02]  /*6d20*/  MUFU.EX2 R103, R0 ;  /* 0x0000000000677308 */ /* 0x0005640000000800 */
[----:B--2---:R-:W-:Y:S01]  /*6d30*/  FFMA.FTZ R0, R212, UR16, -R3 ;  /* 0x00000010d4007c23 */ /* 0x004fe20008010803 */
[----:B-----5:R-:W-:Y:S02]  /*6d40*/  F2FP.F16.F32.PACK_AB R9, R103, R95 ;  /* 0x0000005f6709723e */ /* 0x020fe400000000ff */
[----:B------:R-:W-:-:S03]  /*6d50*/  MOV R212, R149 ;  /* 0x0000009500d47202 */ /* 0x000fc60000000f00 */
[----:B------:R2:W-:Y:S02]  /*6d60*/  MUFU.EX2 R90, R0 ;  /* 0x00000000005a7308 */ /* 0x0005e40000000800 */
[----:B--2---:R-:W-:Y:S01]  /*6d70*/  FFMA.FTZ R0, R112, UR16, -R3 ;  /* 0x0000001070007c23 */ /* 0x004fe20008010803 */
[----:B------:R-:W-:-:S05]  /*6d80*/  MOV R112, R148 ;  /* 0x0000009400707202 */ /* 0x000fca0000000f00 */
[----:B------:R2:W5:Y:S02]  /*6d90*/  MUFU.EX2 R92, R0 ;  /* 0x00000000005c7308 */ /* 0x0005640000000800 */
[----:B--2---:R-:W-:Y:S01]  /*6da0*/  FFMA.FTZ R0, R98, UR16, -R4 ;  /* 0x0000001062007c23 */ /* 0x004fe20008010804 */
[----:B-----5:R-:W-:-:S05]  /*6db0*/  F2FP.F16.F32.PACK_AB R11, R92, R90 ;  /* 0x0000005a5c0b723e */ /* 0x020fca00000000ff */
[----:B------:R2:W-:Y:S02]  /*6dc0*/  MUFU.EX2 R98, R0 ;  /* 0x0000000000627308 */ /* 0x0005e40000000800 */
[C---:B-1----:R-:W-:Y:S06]  /*6dd0*/  HMMA.16816.F32 R60, R8.reuse, R18, R44 ;  /* 0x00000012083c723c */ /* 0x042fec000000182c */
[C---:B------:R-:W-:Y:S06]  /*6de0*/  HMMA.16816.F32 R64, R8.reuse, R16, R56 ;  /* 0x000000100840723c */ /* 0x040fec0000001838 */
[----:B----4-:R-:W-:Y:S01]  /*6df0*/  HMMA.16816.F32 R136, R8, R20, R136 ;  /* 0x000000140888723c */ /* 0x010fe20000001888 */
[----:B--2---:R-:W-:-:S04]  /*6e00*/  FFMA.FTZ R0, R97, UR16, -R4 ;  /* 0x0000001061007c23 */ /* 0x004fc80008010804 */
[----:B------:R1:W-:Y:S01]  /*6e10*/  MUFU.EX2 R97, R0 ;  /* 0x0000000000617308 */ /* 0x0003e20000000800 */
[----:B------:R-:W-:Y:S07]  /*6e20*/  HMMA.16816.F32 R148, R8, R22, R32 ;  /* 0x000000160894723c */ /* 0x000fee0000001820 */
[----:B------:R-:W-:Y:S02]  /*6e30*/  F2FP.F16.F32.PACK_AB R8, R208, R183 ;  /* 0x000000b7d008723e */ /* 0x000fe400000000ff */
[----:B------:R-:W-:Y:S01]  /*6e40*/  F2FP.F16.F32.PACK_AB R10, R170, R178 ;  /* 0x000000b2aa0a723e */ /* 0x000fe200000000ff */
[----:B-1----:R-:W-:Y:S01]  /*6e50*/  FFMA.FTZ R0, R96, UR16, -R4 ;  /* 0x0000001060007c23 */ /* 0x002fe20008010804 */
[----:B------:R-:W-:-:S03]  /*6e60*/  MOV R96, R143 ;  /* 0x0000008f00607202 */ /* 0x000fc60000000f00 */
[----:B------:R1:W-:Y:S02]  /*6e70*/  MUFU.EX2 R93, R0 ;  /* 0x00000000005d7308 */ /* 0x0003e40000000800 */
[----:B-1----:R-:W-:Y:S01]  /*6e80*/  FFMA.FTZ R0, R109, UR16, -R3 ;  /* 0x000000106d007c23 */ /* 0x002fe20008010803 */
[----:B------:R-:W-:-:S05]  /*6e90*/  MOV R109, R142 ;  /* 0x0000008e006d7202 */ /* 0x000fca0000000f00 */
[----:B------:R1:W-:Y:S02]  /*6ea0*/  MUFU.EX2 R88, R0 ;  /* 0x0000000000587308 */ /* 0x0003e40000000800 */
[----:B-1----:R-:W-:Y:S01]  /*6eb0*/  FFMA.FTZ R0, R110, UR16, -R3 ;  /* 0x000000106e007c23 */ /* 0x002fe20008010803 */
[----:B------:R-:W-:-:S05]  /*6ec0*/  MOV R110, R141 ;  /* 0x0000008d006e7202 */ /* 0x000fca0000000f00 */
[----:B------:R1:W2:Y:S02]  /*6ed0*/  MUFU.EX2 R87, R0 ;  /* 0x0000000000577308 */ /* 0x0002a40000000800 */
[----:B-1----:R-:W-:Y:S01]  /*6ee0*/  FFMA.FTZ R0, R111, UR16, -R3 ;  /* 0x000000106f007c23 */ /* 0x002fe20008010803 */
[----:B------:R-:W-:Y:S02]  /*6ef0*/  MOV R111, R140 ;  /* 0x0000008c006f7202 */ /* 0x000fe40000000f00 */
[----:B--2---:R-:W-:-:S03]  /*6f00*/  F2FP.F16.F32.PACK_AB R9, R87, R88 ;  /* 0x000000585709723e */ /* 0x004fc600000000ff */
[----:B------:R1:W-:Y:S01]  /*6f10*/  MUFU.EX2 R84, R0 ;  /* 0x0000000000547308 */ /* 0x0003e20000000800 */
[----:B------:R-:W-:-:S07]  /*6f20*/  F2FP.F16.F32.PACK_AB R12, R111, R243 ;  /* 0x000000f36f0c723e */ /* 0x000fce00000000ff */
[C---:B------:R-:W-:Y:S06]  /*6f30*/  HMMA.16816.F32 R68, R12.reuse, R20, R72 ;  /* 0x000000140c44723c */ /* 0x040fec0000001848 */
[----:B------:R-:W-:Y:S01]  /*6f40*/  HMMA.16816.F32 R44, R12, R16, R76 ;  /* 0x000000100c2c723c */ /* 0x000fe2000000184c */
[----:B-1----:R-:W-:-:S05]  /*6f50*/  FFMA.FTZ R0, R113, UR16, -R3 ;  /* 0x0000001071007c23 */ /* 0x002fca0008010803 */
[C---:B------:R-:W-:Y:S01]  /*6f60*/  HMMA.16816.F32 R56, R12.reuse, R22, R48 ;  /* 0x000000160c38723c */ /* 0x040fe20000001830 */
[----:B------:R1:W2:Y:S01]  /*6f70*/  MUFU.EX2 R85, R0 ;  /* 0x0000000000557308 */ /* 0x0002a20000000800 */
[----:B------:R-:W4:Y:S04]  /*6f80*/  LDSM.16.MT88.4 R20, [R184+0x5000] ;  /* 0x00500000b814783b */ /* 0x000f280000004200 */
[----:B------:R-:W-:Y:S01]  /*6f90*/  HMMA.16816.F32 R32, R12, R18, R52 ;  /* 0x000000120c20723c */ /* 0x000fe20000001834 */
[----:B------:R-:W5:Y:S06]  /*6fa0*/  LDSM.16.MT88.4 R16, [R185+0x5000] ;  /* 0x00500000b910783b */ /* 0x000f6c0000004200 */
[----:B------:R-:W-:-:S02]  /*6fb0*/  F2FP.F16.F32.PACK_AB R12, R249, R250 ;  /* 0x000000faf90c723e */ /* 0x000fc400000000ff */
[----:B------:R-:W-:Y:S02]  /*6fc0*/  F2FP.F16.F32.PACK_AB R13, R230, R231 ;  /* 0x000000e7e60d723e */ /* 0x000fe400000000ff */
[----:B------:R-:W-:Y:S01]  /*6fd0*/  F2FP.F16.F32.PACK_AB R14, R247, R248 ;  /* 0x000000f8f70e723e */ /* 0x000fe200000000ff */
[--C-:B-1----:R-:W-:Y:S01]  /*6fe0*/  FFMA.FTZ R0, R100, UR16, -R4.reuse ;  /* 0x0000001064007c23 */ /* 0x102fe20008010804 */
[----:B------:R-:W-:Y:S02]  /*6ff0*/  F2FP.F16.F32.PACK_AB R15, R227, R229 ;  /* 0x000000e5e30f723e */ /* 0x000fe400000000ff */
[----:B--2---:R-:W-:Y:S01]  /*7000*/  F2FP.F16.F32.PACK_AB R11, R85, R84 ;  /* 0x00000054550b723e */ /* 0x004fe200000000ff */
[----:B------:R1:W-:Y:S04]  /*7010*/  MUFU.EX2 R89, R0 ;  /* 0x0000000000597308 */ /* 0x0003e80000000800 */
[----:B---3--:R-:W-:Y:S06]  /*7020*/  HMMA.16816.F32 R68, R12, R28, R68 ;  /* 0x0000001c0c44723c */ /* 0x008fec0000001844 */
[C---:B------:R-:W-:Y:S06]  /*7030*/  HMMA.16816.F32 R48, R8.reuse, R24, R64 ;  /* 0x000000180830723c */ /* 0x040fec0000001840 */
[----:B------:R-:W-:Y:S01]  /*7040*/  HMMA.16816.F32 R136, R8, R28, R136 ;  /* 0x0000001c0888723c */ /* 0x000fe20000001888 */
[----:B-1----:R-:W-:-:S04]  /*7050*/  FFMA.FTZ R0, R99, UR16, -R4 ;  /* 0x0000001063007c23 */ /* 0x002fc80008010804 */
[----:B------:R1:W-:Y:S01]  /*7060*/  MUFU.EX2 R86, R0 ;  /* 0x0000000000567308 */ /* 0x0003e20000000800 */
[C---:B------:R-:W-:Y:S06]  /*7070*/  HMMA.16816.F32 R148, R8.reuse, R30, R148 ;  /* 0x0000001e0894723c */ /* 0x040fec0000001894 */
[----:B------:R-:W-:Y:S06]  /*7080*/  HMMA.16816.F32 R60, R8, R26, R60 ;  /* 0x0000001a083c723c */ /* 0x000fec000000183c */
[----:B------:R-:W-:Y:S01]  /*7090*/  HMMA.16816.F32 R56, R12, R30, R56 ;  /* 0x0000001e0c38723c */ /* 0x000fe20000001838 */
[----:B------:R-:W2:Y:S01]  /*70a0*/  LDSM.16.MT88.4 R28, [R184+0x5400] ;  /* 0x00540000b81c783b */ /* 0x000ea20000004200 */
[----:B------:R-:W-:Y:S01]  /*70b0*/  F2FP.F16.F32.PACK_AB R8, R133, R134 ;  /* 0x000000868508723e */ /* 0x000fe200000000ff */
[----:B-1----:R-:W-:Y:S01]  /*70c0*/  FFMA.FTZ R0, R101, UR16, -R4 ;  /* 0x0000001065007c23 */ /* 0x002fe20008010804 */
[----:B------:R-:W-:-:S02]  /*70d0*/  F2FP.F16.F32.PACK_AB R10, R97, R98 ;  /* 0x00000062610a723e */ /* 0x000fc400000000ff */
[C---:B------:R-:W-:Y:S01]  /*70e0*/  HMMA.16816.F32 R52, R12.reuse, R24, R44 ;  /* 0x000000180c34723c */ /* 0x040fe2000000182c */
[----:B------:R1:W-:Y:S05]  /*70f0*/  MUFU.EX2 R83, R0 ;  /* 0x0000000000537308 */ /* 0x0003ea0000000800 */
[----:B------:R-:W-:Y:S01]  /*7100*/  HMMA.16816.F32 R32, R12, R26, R32 ;  /* 0x0000001a0c20723c */ /* 0x000fe20000001820 */
[----:B------:R-:W3:Y:S06]  /*7110*/  LDSM.16.MT88.4 R24, [R185+0x5400] ;  /* 0x00540000b918783b */ /* 0x000eec0000004200 */
[----:B------:R-:W-:-:S02]  /*7120*/  F2FP.F16.F32.PACK_AB R12, R245, R246 ;  /* 0x000000f6f50c723e */ /* 0x000fc400000000ff */
[----:B------:R-:W-:Y:S02]  /*7130*/  F2FP.F16.F32.PACK_AB R13, R224, R226 ;  /* 0x000000e2e00d723e */ /* 0x000fe400000000ff */
[----:B------:R-:W-:Y:S01]  /*7140*/  F2FP.F16.F32.PACK_AB R14, R110, R244 ;  /* 0x000000f46e0e723e */ /* 0x000fe200000000ff */
[----:B-1----:R-:W-:Y:S01]  /*7150*/  FFMA.FTZ R0, R114, UR16, -R3 ;  /* 0x0000001072007c23 */ /* 0x002fe20008010803 */
[----:B------:R-:W-:-:S03]  /*7160*/  F2FP.F16.F32.PACK_AB R15, R220, R223 ;  /* 0x000000dfdc0f723e */ /* 0x000fc600000000ff */
[----:B------:R1:W-:Y:S04]  /*7170*/  MUFU.EX2 R81, R0 ;  /* 0x0000000000517308 */ /* 0x0003e80000000800 */
[C---:B----4-:R-:W-:Y:S06]  /*7180*/  HMMA.16816.F32 R140, R12.reuse, R20, R68 ;  /* 0x000000140c8c723c */ /* 0x050fec0000001844 */
[----:B-----5:R-:W-:Y:S01]  /*7190*/  HMMA.16816.F32 R32, R12, R18, R32 ;  /* 0x000000120c20723c */ /* 0x020fe20000001820 */
[----:B-1----:R-:W-:-:S04]  /*71a0*/  FFMA.FTZ R0, R117, UR16, -R3 ;  /* 0x0000001075007c23 */ /* 0x002fc80008010803 */
        /* <DEDUP_REMOVED lines=10> */
[C---:B------:R-:W-:Y:S06]  /*7250*/  HMMA.16816.F32 R136, R8.reuse, R20, R136 ;  /* 0x000000140888723c */ /* 0x040fec0000001888 */
[----:B------:R-:W-:Y:S01]  /*7260*/  HMMA.16816.F32 R148, R8, R22, R148 ;  /* 0x000000160894723c */ /* 0x000fe20000001894 */
[----:B-1----:R-:W-:-:S04]  /*7270*/  FFMA.FTZ R0, R43, UR16, -R4 ;  /* 0x000000102b007c23 */ /* 0x002fc80008010804 */
[----:B------:R1:W-:Y:S01]  /*7280*/  MUFU.EX2 R79, R0 ;  /* 0x00000000004f7308 */ /* 0x0003e20000000800 */
[----:B------:R-:W-:Y:S06]  /*7290*/  HMMA.16816.F32 R48, R8, R18, R60 ;  /* 0x000000120830723c */ /* 0x000fec000000183c */
[----:B------:R-:W-:Y:S01]  /*72a0*/  HMMA.16816.F32 R60, R12, R22, R56 ;  /* 0x000000160c3c723c */ /* 0x000fe20000001838 */
[----:B------:R-:W4:Y:S01]  /*72b0*/  LDSM.16.MT88.4 R20, [R184+0x5800] ;  /* 0x00580000b814783b */ /* 0x000f220000004200 */
[----:B------:R-:W-:Y:S02]  /*72c0*/  F2FP.F16.F32.PACK_AB R8, R89, R93 ;  /* 0x0000005d5908723e */ /* 0x000fe400000000ff */
[----:B------:R-:W-:-:S02]  /*72d0*/  F2FP.F16.F32.PACK_AB R10, R83, R86 ;  /* 0x00000056530a723e */ /* 0x000fc400000000ff */
[----:B------:R-:W-:Y:S01]  /*72e0*/  HMMA.16816.F32 R56, R12, R16, R52 ;  /* 0x000000100c38723c */ /* 0x000fe20000001834 */
[----:B------:R-:W5:Y:S01]  /*72f0*/  LDSM.16.MT88.4 R16, [R185+0x5800] ;  /* 0x00580000b910783b */ /* 0x000f620000004200 */
[----:B-1----:R-:W-:-:S05]  /*7300*/  FFMA.FTZ R0, R37, UR16, -R4 ;  /* 0x0000001025007c23 */ /* 0x002fca0008010804 */
[----:B------:R-:W-:Y:S01]  /*7310*/  F2FP.F16.F32.PACK_AB R12, R96, R109 ;  /* 0x0000006d600c723e */ /* 0x000fe200000000ff */
[----:B------:R1:W-:Y:S01]  /*7320*/  MUFU.EX2 R76, R0 ;  /* 0x00000000004c7308 */ /* 0x0003e20000000800 */
[----:B------:R-:W-:Y:S02]  /*7330*/  F2FP.F16.F32.PACK_AB R13, R218, R219 ;  /* 0x000000dbda0d723e */ /* 0x000fe400000000ff */
[----:B------:R-:W-:Y:S02]  /*7340*/  F2FP.F16.F32.PACK_AB R14, R212, R112 ;  /* 0x00000070d40e723e */ /* 0x000fe400000000ff */
[----:B------:R-:W-:-:S07]  /*7350*/  F2FP.F16.F32.PACK_AB R15, R216, R217 ;  /* 0x000000d9d80f723e */ /* 0x000fce00000000ff */
[----:B--2---:R-:W-:Y:S01]  /*7360*/  HMMA.16816.F32 R140, R12, R28, R140 ;  /* 0x0000001c0c8c723c */ /* 0x004fe2000000188c */
[----:B-1----:R-:W-:-:S05]  /*7370*/  FFMA.FTZ R0, R125, UR16, -R3 ;  /* 0x000000107d007c23 */ /* 0x002fca0008010803 */
        /* <DEDUP_REMOVED lines=14> */
[----:B------:R-:W-:Y:S01]  /*7460*/  HMMA.16816.F32 R148, R8, R30, R148 ;  /* 0x0000001e0894723c */ /* 0x000fe20000001894 */
[----:B-1----:R-:W-:-:S04]  /*7470*/  FFMA.FTZ R0, R115, UR16, -R4 ;  /* 0x0000001073007c23 */ /* 0x002fc80008010804 */
[----:B------:R1:W-:Y:S01]  /*7480*/  MUFU.EX2 R67, R0 ;  /* 0x0000000000437308 */ /* 0x0003e20000000800 */
[----:B------:R-:W-:Y:S06]  /*7490*/  HMMA.16816.F32 R44, R8, R26, R48 ;  /* 0x0000001a082c723c */ /* 0x000fec0000001830 */
[----:B------:R-:W-:Y:S01]  /*74a0*/  HMMA.16816.F32 R28, R12, R24, R56 ;  /* 0x000000180c1c723c */ /* 0x000fe20000001838 */
[----:B------:R-:W-:Y:S02]  /*74b0*/  F2FP.F16.F32.PACK_AB R8, R79, R82 ;  /* 0x000000524f08723e */ /* 0x000fe400000000ff */
[----:B--2---:R-:W-:-:S03]  /*74c0*/  F2FP.F16.F32.PACK_AB R10, R68, R76 ;  /* 0x0000004c440a723e */ /* 0x004fc600000000ff */
[----:B------:R-:W-:Y:S01]  /*74d0*/  HMMA.16816.F32 R12, R12, R26, R32 ;  /* 0x0000001a0c0c723c */ /* 0x000fe20000001820 */
[----:B------:R-:W-:Y:S01]  /*74e0*/  LDSM.16.MT88.4 R24, [R185+0x5c00] ;  /* 0x005c0000b918783b */ /* 0x000fe20000004200 */
        /* <DEDUP_REMOVED lines=17> */
[----:B-----5:R-:W-:Y:S01]  /*7600*/  HMMA.16816.F32 R52, R8, R16, R52 ;  /* 0x000000100834723c */ /* 0x020fe20000001834 */
[----:B-1----:R-:W-:Y:S01]  /*7610*/  FFMA.FTZ R0, R130, UR16, -R4 ;  /* 0x0000001082007c23 */ /* 0x002fe20008010804 */
[----:B------:R-:W-:-:S03]  /*7620*/  FADD.FTZ R4, R7, R6 ;  /* 0x0000000607047221 */ /* 0x000fc60000010000 */
[----:B------:R1:W2:Y:S01]  /*7630*/  MUFU.EX2 R36, R0 ;  /* 0x0000000000247308 */ /* 0x0002a20000000800 */
[----:B------:R-:W-:Y:S01]  /*7640*/  HMMA.16816.F32 R44, R8, R18, R44 ;  /* 0x00000012082c723c */ /* 0x000fe2000000182c */
[----:B------:R-:W-:-:S06]  /*7650*/  FADD.FTZ R4, R91, R4 ;  /* 0x000000045b047221 */ /* 0x000fcc0000010000 */
[----:B------:R-:W-:Y:S02]  /*7660*/  F2FP.F16.F32.PACK_AB R8, R177, R207 ;  /* 0x000000cfb108723e */ /* 0x000fe400000000ff */
[----:B------:R-:W-:Y:S02]  /*7670*/  F2FP.F16.F32.PACK_AB R9, R214, R215 ;  /* 0x000000d7d609723e */ /* 0x000fe400000000ff */
[----:B------:R-:W-:Y:S02]  /*7680*/  F2FP.F16.F32.PACK_AB R10, R176, R174 ;  /* 0x000000aeb00a723e */ /* 0x000fe400000000ff */
[----:B------:R-:W-:Y:S01]  /*7690*/  F2FP.F16.F32.PACK_AB R11, R210, R213 ;  /* 0x000000d5d20b723e */ /* 0x000fe200000000ff */
[----:B-1----:R-:W-:Y:S01]  /*76a0*/  FFMA.FTZ R0, R147, UR16, -R3 ;  /* 0x0000001093007c23 */ /* 0x002fe20008010803 */
[----:B--2---:R-:W-:-:S03]  /*76b0*/  F2FP.F16.F32.PACK_AB R166, R36, R43 ;  /* 0x0000002b24a6723e */ /* 0x004fc600000000ff */
[----:B------:R1:W-:Y:S02]  /*76c0*/  MUFU.EX2 R35, R0 ;  /* 0x0000000000237308 */ /* 0x0003e40000000800 */
[C---:B------:R-:W-:Y:S06]  /*76d0*/  HMMA.16816.F32 R140, R8.reuse, R20, R140 ;  /* 0x00000014088c723c */ /* 0x040fec000000188c */
[C---:B------:R-:W-:Y:S06]  /*76e0*/  HMMA.16816.F32 R28, R8.reuse, R16, R28 ;  /* 0x00000010081c723c */ /* 0x040fec000000181c */
[----:B------:R-:W-:Y:S01]  /*76f0*/  HMMA.16816.F32 R60, R8, R22, R60 ;  /* 0x00000016083c723c */ /* 0x000fe2000000183c */
[----:B-1----:R-:W-:-:S05]  /*7700*/  FFMA.FTZ R0, R146, UR16, -R3 ;  /* 0x0000001092007c23 */ /* 0x002fca0008010803 */
[----:B------:R-:W-:Y:S01]  /*7710*/  HMMA.16816.F32 R12, R8, R18, R12 ;  /* 0x00000012080c723c */ /* 0x000fe2000000180c */
[----:B------:R-:W1:Y:S01]  /*7720*/  LDSM.16.MT88.4 R144, [R184+0x5c00] ;  /* 0x005c0000b890783b */ /* 0x000e620000004200 */
        /* <DEDUP_REMOVED lines=10> */
[----:B------:R-:W-:Y:S01]  /*77d0*/  F2FP.F16.F32.PACK_AB R162, R179, R206 ;  /* 0x000000ceb3a2723e */ /* 0x000fe200000000ff */
[----:B------:R-:W-:-:S04]  /*77e0*/  FADD.FTZ R3, R237, R3 ;  /* 0x00000003ed037221 */ /* 0x000fc80000010000 */
[----:B------:R-:W-:Y:S01]  /*77f0*/  FADD.FTZ R6, R238, R3 ;  /* 0x00000003ee067221 */ /* 0x000fe20000010000 */
[----:B------:R-:W-:Y:S01]  /*7800*/  FADD.FTZ R3, R161, R2 ;  /* 0x00000002a1037221 */ /* 0x000fe20000010000 */
[----:B------:R-:W-:Y:S01]  /*7810*/  FADD.FTZ R2, R94, R4 ;  /* 0x000000045e027221 */ /* 0x000fe20000010000 */
[C---:B-1----:R-:W-:Y:S01]  /*7820*/  HMMA.16816.F32 R136, R164.reuse, R144, R136 ;  /* 0x00000090a488723c */ /* 0x042fe20000001888 */
[----:B--2---:R-:W-:Y:S01]  /*7830*/  FFMA.FTZ R0, R154, UR16, -R5 ;  /* 0x000000109a007c23 */ /* 0x004fe20008010805 */
[----:B------:R-:W-:Y:S01]  /*7840*/  FADD.FTZ R3, R211, R3 ;  /* 0x00000003d3037221 */ /* 0x000fe20000010000 */
[----:B------:R-:W-:Y:S01]  /*7850*/  FADD.FTZ R4, R106, R2 ;  /* 0x000000026a047221 */ /* 0x000fe20000010000 */
[----:B-----5:R-:W-:Y:S01]  /*7860*/  F2FP.F16.F32.PACK_AB R161, R20, R209 ;  /* 0x000000d114a1723e */ /* 0x020fe200000000ff */
[----:B------:R1:W-:Y:S01]  /*7870*/  MUFU.EX2 R16, R0 ;  /* 0x0000000000107308 */ /* 0x0003e20000000800 */
[----:B------:R-:W-:Y:S01]  /*7880*/  HMMA.16816.F32 R148, R164, R146, R148 ;  /* 0x00000092a494723c */ /* 0x000fe20000001894 */
[----:B------:R-:W-:-:S04]  /*7890*/  FADD.FTZ R4, R107, R4 ;  /* 0x000000046b047221 */ /* 0x000fc80000010000 */
[----:B------:R-:W-:Y:S01]  /*78a0*/  FADD.FTZ R4, R120, R4 ;  /* 0x0000000478047221 */ /* 0x000fe20000010000 */
[----:B-1----:R-:W-:-:S04]  /*78b0*/  FFMA.FTZ R0, R155, UR16, -R5 ;  /* 0x000000109b007c23 */ /* 0x002fc80008010805 */
[----:B------:R1:W2:Y:S02]  /*78c0*/  MUFU.EX2 R8, R0 ;  /* 0x0000000000087308 */ /* 0x0002a40000000800 */
[----:B-1----:R-:W-:Y:S01]  /*78d0*/  FADD.FTZ R0, R123, R122 ;  /* 0x0000007a7b007221 */ /* 0x002fe20000010000 */
[----:B--2---:R-:W-:-:S03]  /*78e0*/  F2FP.F16.F32.PACK_AB R163, R8, R16 ;  /* 0x0000001008a3723e */ /* 0x004fc600000000ff */
[----:B------:R-:W-:-:S04]  /*78f0*/  FADD.FTZ R0, R132, R0 ;  /* 0x0000000084007221 */ /* 0x000fc80000010000 */
[----:B------:R-:W-:Y:S01]  /*7900*/  FADD.FTZ R5, R157, R0 ;  /* 0x000000009d057221 */ /* 0x000fe20000010000 */
[----:B------:R-:W-:Y:S01]  /*7910*/  FADD.FTZ R0, R240, R6 ;  /* 0x00000006f0007221 */ /* 0x000fe20000010000 */
[----:B------:R-:W-:Y:S02]  /*7920*/  HMMA.16816.F32 R140, R160, R144, R140 ;  /* 0x00000090a08c723c */ /* 0x000fe4000000188c */
[----:B------:R-:W-:Y:S01]  /*7930*/  FADD.FTZ R5, R168, R5 ;  /* 0x00000005a8057221 */ /* 0x000fe20000010000 */
[----:B------:R-:W-:Y:S01]  /*7940*/  FADD.FTZ R2, R239, R0 ;  /* 0x00000000ef027221 */ /* 0x000fe20000010000 */
[----:B------:R-:W-:Y:S02]  /*7950*/  FADD.FTZ R0, R222, R3 ;  /* 0x00000003de007221 */ /* 0x000fe40000010000 */
[----:B------:R-:W-:Y:S01]  /*7960*/  FADD.FTZ R5, R169, R5 ;  /* 0x00000005a9057221 */ /* 0x000fe20000010000 */
[----:B------:R-:W-:Y:S01]  /*7970*/  FADD.FTZ R3, R241, R2 ;  /* 0x00000002f1037221 */ /* 0x000fe20000010000 */
[----:B------:R-:W-:Y:S01]  /*7980*/  FADD.FTZ R2, R221, R0 ;  /* 0x00000000dd027221 */ /* 0x000fe20000010000 */
[----:B------:R-:W-:Y:S01]  /*7990*/  HMMA.16816.F32 R156, R164, R24, R52 ;  /* 0x00000018a49c723c */ /* 0x000fe20000001834 */
        /* <DEDUP_REMOVED lines=102> */
[----:B------:R1:W-:Y:S04]  /*8000*/  STL [R1], R238 ;  /* 0x000000ee01007387 */ /* 0x0003e80000100800 */
[----:B------:R1:W-:Y:S01]  /*8010*/  STL [R1+0x4], R236 ;  /* 0x000004ec01007387 */ /* 0x0003e20000100800 */
[----:B------:R-:W-:Y:S03]  /*8020*/  HMMA.16816.F32 R152, R160, R24, R28 ;  /* 0x00000018a098723c */ /* 0x000fe6000000181c */
[----:B------:R1:W-:Y:S03]  /*8030*/  STL [R1+0x8], R240 ;  /* 0x000008f001007387 */ /* 0x0003e60000100800 */
[-C--:B------:R-:W-:Y:S01]  /*8040*/  HMMA.16816.F32 R164, R164, R26.reuse, R44 ;  /* 0x0000001aa4a4723c */ /* 0x080fe2000000182c */
[----:B------:R1:W-:Y:S05]  /*8050*/  STL [R1+0xc], R237 ;  /* 0x00000ced01007387 */ /* 0x0003ea0000100800 */
[----:B------:R-:W-:Y:S01]  /*8060*/  HMMA.16816.F32 R160, R160, R26, R12 ;  /* 0x0000001aa0a0723c */ /* 0x000fe2000000180c */
[----:B------:R-:W-:-:S08]  /*8070*/  NOP ;  /* 0x0000000000007918 */ /* 0x000fd00000000000 */
[----:B------:R-:W-:-:S15]  /*8080*/  @!P0 BRA `(.L_x_248) ;  /* 0x0000005c00988947 */ /* 0x000fde0003800000 */
[----:B------:R-:W-:Y:S01]  /*8090*/  ULDC UR4, c[0x0][0x2d0] ;  /* 0x0000b40000047ab9 */ /* 0x000fe20000000800 */
[----:B------:R-:W-:Y:S01]  /*80a0*/  UIADD3 UR17, UR18, -0x2, URZ ;  /* 0xfffffffe12117890 */ /* 0x000fe2000fffe03f */
[----:B------:R-:W-:Y:S01]  /*80b0*/  ISETP.GE.AND P1, PT, R104, UR4, PT ;  /* 0x0000000468007c0c */ /* 0x000fe2000bf26270 */
[----:B------:R-:W-:-:S04]  /*80c0*/  DEPBAR.LE SB0, 0x0 ;  /* 0x000080000000791a */ /* 0x000fc80000000000 */
[----:B------:R-:W-:Y:S01]  /*80d0*/  USHF.R.S32.HI UR6, URZ, 0x1f, UR17 ;  /* 0x0000001f3f067899 */ /* 0x000fe20008011411 */
[----:B------:R-:W-:Y:S01]  /*80e0*/  IMAD.U32 R2, RZ, RZ, UR17 ;  /* 0x00000011ff027e24 */ /* 0x000fe2000f8e00ff */
[----:B------:R-:W-:Y:S01]  /*80f0*/  UIMAD UR4, UR29, UR17, URZ ;  /* 0x000000111d0472a4 */ /* 0x000fe2000f8e023f */
[----:B------:R-:W-:Y:S01]  /*8100*/  BAR.SYNC.DEFER_BLOCKING 0x0 ;  /* 0x0000000000007b1d */ /* 0x000fe20000010000 */
[----:B------:R-:W-:Y:S02]  /*8110*/  IMAD.U32 R7, RZ, RZ, UR8 ;  /* 0x00000008ff077e24 */ /* 0x000fe4000f8e00ff */
[----:B------:R-:W-:Y:S01]  /*8120*/  UIMAD UR4, UR6, UR30, UR4 ;  /* 0x0000001e060472a4 */ /* 0x000fe2000f8e0204 */
[----:B------:R-:W-:-:S04]  /*8130*/  IMAD.WIDE.U32 R2, R2, UR30, R234 ;  /* 0x0000001e02027c25 */ /* 0x000fc8000f8e00ea */
[----:B------:R-:W2:Y:S01]  /*8140*/  @!P1 LDC.64 R10, c[0x0][0x220] ;  /* 0x00008800ff0a9b82 */ /* 0x000ea20000000a00 */
[----:B------:R-:W-:Y:S01]  /*8150*/  VOTEU.ALL UP0, P1 ;  /* 0x00000000003f7886 */ /* 0x000fe20000800000 */
[----:B------:R-:W-:Y:S01]  /*8160*/  IMAD.U32 R4, RZ, RZ, UR8 ;  /* 0x00000008ff047e24 */ /* 0x000fe2000f8e00ff */
[----:B------:R-:W-:Y:S01]  /*8170*/  @!P1 LEA R7, P0, R7, R2, 0x6 ;  /* 0x0000000207079211 */ /* 0x000fe200078030ff */
[----:B------:R-:W-:Y:S01]  /*8180*/  IMAD.U32 R0, RZ, RZ, UR9 ;  /* 0x00000009ff007e24 */ /* 0x000fe2000f8e00ff */
[----:B------:R-:W3:Y:S01]  /*8190*/  S2R R179, SR_TID.X ;  /* 0x0000000000b37919 */ /* 0x000ee20000002100 */
[----:B------:R-:W-:Y:S01]  /*81a0*/  VIADD R3, R3, UR4 ;  /* 0x0000000403037c36 */ /* 0x000fe20008000000 */
[----:B------:R-:W-:Y:S01]  /*81b0*/  @!UP0 UIMAD UR4, UR9, 0x60, URZ ;  /* 0x00000060090488a4 */ /* 0x000fe2000f8e023f */
[----:B------:R-:W4:Y:S01]  /*81c0*/  @!P1 LDC.64 R14, c[0x0][0x220] ;  /* 0x00008800ff0e9b82 */ /* 0x000f220000000a00 */
[----:B------:R-:W-:Y:S02]  /*81d0*/  UISETP.GT.AND UP0, UPT, UR17, UR12, UPT ;  /* 0x0000000c1100728c */ /* 0x000fe4000bf04270 */
[C---:B------:R-:W-:Y:S01]  /*81e0*/  @!P1 LEA.HI.X R12, R4.reuse, R3, R0, 0x6, P0 ;  /* 0x00000003040c9211 */ /* 0x040fe200000f3400 */
[----:B------:R-:W-:Y:S01]  /*81f0*/  @!P1 IMAD.WIDE.U32 R4, R4, 0x60, R2 ;  /* 0x0000006004049825 */ /* 0x000fe200078e0002 */
[----:B------:R-:W-:-:S03]  /*8200*/  @!P1 IADD3 R0, P0, R2, UR31, RZ ;  /* 0x0000001f02009c10 */ /* 0x000fc6000ff1e0ff */
[----:B------:R-:W5:Y:S01]  /*8210*/  @!P1 LDC.64 R16, c[0x0][0x220] ;  /* 0x00008800ff109b82 */ /* 0x000f620000000a00 */
[----:B------:R-:W-:Y:S01]  /*8220*/  @!P1 IADD3.X R9, R3, UR21, RZ, P0, !PT ;  /* 0x0000001503099c10 */ /* 0x000fe200087fe4ff */
[----:B------:R-:W-:Y:S04]  /*8230*/  @P1 STS [R204+0x4000], RZ ;  /* 0x004000ffcc001388 */ /* 0x000fe80000000800 */
[----:B------:R-:W-:Y:S02]  /*8240*/  @P1 STS [R204+0x4004], RZ ;  /* 0x004004ffcc001388 */ /* 0x000fe40000000800 */
[----:B------:R-:W1:Y:S01]  /*8250*/  @!P1 LDC.64 R18, c[0x0][0x220] ;  /* 0x00008800ff129b82 */ /* 0x000e620000000a00 */
[C---:B--2---:R-:W-:Y:S01]  /*8260*/  @!P1 LEA R10, P3, R2.reuse, R10, 0x1 ;  /* 0x0000000a020a9211 */ /* 0x044fe200078608ff */
[----:B------:R-:W-:Y:S03]  /*8270*/  @P1 STS.64 [R204+0x4008], RZ ;  /* 0x004008ffcc001388 */ /* 0x000fe60000000a00 */
[----:B------:R-:W-:-:S02]  /*8280*/  @!P1 LEA.HI.X R11, R2, R11, R3, 0x1, P3 ;  /* 0x0000000b020b9211 */ /* 0x000fc400018f0c03 */
[----:B----4-:R-:W-:-:S03]  /*8290*/  @!P1 LEA R8, P2, R0, R14, 0x1 ;  /* 0x0000000e00089211 */ /* 0x010fc600078408ff */
[----:B------:R-:W-:Y:S01]  /*82a0*/  @!PT LDS RZ, [RZ] ;  /* 0x00000000fffff984 */ /* 0x000fe20000000800 */
[----:B------:R-:W-:Y:S01]  /*82b0*/  @!PT LDS RZ, [RZ] ;  /* 0x00000000fffff984 */ /* 0x000fe20000000800 */
[----:B------:R-:W-:Y:S01]  /*82c0*/  @!PT LDS RZ, [RZ] ;  /* 0x00000000fffff984 */ /* 0x000fe20000000800 */
[----:B------:R-:W-:Y:S01]  /*82d0*/  @!P1 LDGSTS.E.BYPASS.LTC128B.128 [R204+0x4000], desc[UR22][R10.64] ;  /* 0x040000000acc9fae */ /* 0x000fe2000b901d56 */
[----:B------:R-:W-:Y:S01]  /*82e0*/  @!P1 LEA.HI.X R9, R0, R15, R9, 0x1, P2 ;  /* 0x0000000f00099211 */ /* 0x000fe200010f0c09 */
[----:B------:R-:W-:Y:S02]  /*82f0*/  @!P1 VIADD R0, R5, UR4 ;  /* 0x0000000405009c36 */ /* 0x000fe40008000000 */
[----:B------:R-:W-:Y:S01]  /*8300*/  @P1 STS.128 [R204+0x4800], RZ ;  /* 0x004800ffcc001388 */ /* 0x000fe20000000c00 */
[----:B---3--:R-:W-:Y:S01]  /*8310*/  IMAD.SHL.U32 R179, R179, 0x2, RZ ;  /* 0x00000002b3b37824 */ /* 0x008fe200078e00ff */
[C---:B-----5:R-:W-:Y:S02]  /*8320*/  @!P1 LEA R6, P0, R7.reuse, R16, 0x1 ;  /* 0x0000001007069211 */ /* 0x060fe400078008ff */
[----:B------:R-:W-:Y:S01]  /*8330*/  @!PT LDS RZ, [RZ] ;  /* 0x00000000fffff984 */ /* 0x000fe20000000800 */
[----:B------:R-:W-:Y:S01]  /*8340*/  @!PT LDS RZ, [RZ] ;  /* 0x00000000fffff984 */ /* 0x000fe20000000800 */
[----:B------:R-:W-:Y:S01]  /*8350*/  @!PT LDS RZ, [RZ] ;  /* 0x00000000fffff984 */ /* 0x000fe20000000800 */
[----:B------:R2:W-:Y:S02]  /*8360*/  @!P1 LDGSTS.E.BYPASS.LTC128B.128 [R204+0x4800], desc[UR22][R8.64] ;  /* 0x0480000008cc9fae */ /* 0x0005e4000b901d56 */
[----:B------:R-:W-:-:S02]  /*8370*/  @!P1 LEA.HI.X R7, R7, R17, R12, 0x1, P0 ;  /* 0x0000001107079211 */ /* 0x000fc400000f0c0c */
[----:B------:R-:W-:Y:S01]  /*8380*/  @P1 STS.128 [R204+0x5000], RZ ;  /* 0x005000ffcc001388 */ /* 0x000fe20000000c00 */
[----:B------:R-:W-:Y:S02]  /*8390*/  LOP3.LUT R179, R179, 0x6, RZ, 0xc0, !PT ;  /* 0x00000006b3b37812 */ /* 0x000fe400078ec0ff */
[C---:B-1----:R-:W-:Y:S01]  /*83a0*/  @!P1 LEA R2, P0, R4.reuse, R18, 0x1 ;  /* 0x0000001204029211 */ /* 0x042fe200078008ff */
[----:B------:R-:W-:Y:S01]  /*83b0*/  @!PT LDS RZ, [RZ] ;  /* 0x00000000fffff984 */ /* 0x000fe20000000800 */
[----:B------:R-:W-:Y:S01]  /*83c0*/  @!PT LDS RZ, [RZ] ;  /* 0x00000000fffff984 */ /* 0x000fe20000000800 */
[----:B------:R-:W-:Y:S01]  /*83d0*/  @!PT LDS RZ, [RZ] ;  /* 0x00000000fffff984 */ /* 0x000fe20000000800 */
[----:B------:R1:W-:Y:S03]  /*83e0*/  @!P1 LDGSTS.E.BYPASS.LTC128B.128 [R204+0x5000], desc[UR22][R6.64] ;  /* 0x0500000006cc9fae */ /* 0x0003e6000b901d56 */
[----:B------:R-:W-:Y:S01]  /*83f0*/  @!P1 LEA.HI.X R3, R4, R19, R0, 0x1, P0 ;  /* 0x0000001304039211 */ /* 0x000fe200000f0c00 */
[----:B------:R-:W-:Y:S01]  /*8400*/  @P1 STS.128 [R204+0x5800], RZ ;  /* 0x005800ffcc001388 */ /* 0x000fe20000000c00 */
[----:B------:R-:W-:-:S03]  /*8410*/  IMAD.U32 R0, RZ, RZ, UR17 ;  /* 0x00000011ff007e24 */ /* 0x000fc6000f8e00ff */
[----:B------:R-:W-:Y:S01]  /*8420*/  @!PT LDS RZ, [RZ] ;  /* 0x00000000fffff984 */ /* 0x000fe20000000800 */
[----:B------:R-:W-:Y:S01]  /*8430*/  @!PT LDS RZ, [RZ] ;  /* 0x00000000fffff984 */ /* 0x000fe20000000800 */
[----:B------:R-:W-:Y:S01]  /*8440*/  @!PT LDS RZ, [RZ] ;  /* 0x00000000fffff984 */ /* 0x000fe20000000800 */
[----:B------:R3:W-:Y:S01]  /*8450*/  @!P1 LDGSTS.E.BYPASS.LTC128B.128 [R204+0x5800], desc[UR22][R2.64] ;  /* 0x0580000002cc9fae */ /* 0x0007e2000b901d56 */
[----:B------:R-:W-:-:S03]  /*8460*/  IMAD R0, R0, 0x80, R179 ;  /* 0x0000008000007824 */ /* 0x000fc600078e02b3 */
[----:B------:R-:W-:Y:S02]  /*8470*/  LDSM.16.M88.4 R16, [R186] ;  /* 0x00000000ba10783b */ /* 0x000fe40000000200 */
[C---:B------:R-:W-:Y:S02]  /*8480*/  ISETP.GE.AND P0, PT, R0.reuse, R203, PT ;  /* 0x000000cb0000720c */ /* 0x040fe40003f06270 */
[----:B------:R-:W4:Y:S01]  /*8490*/  LDSM.16.M88.4 R20, [R135+0x2000] ;  /* 0x002000008714783b */ /* 0x000f220000000200 */
[C---:B------:R-:W-:Y:S02]  /*84a0*/  ISETP.GE.AND P6, PT, R0.reuse, R202, PT ;  /* 0x000000ca0000720c */ /* 0x040fe40003fc6270 */
[C---:B------:R-:W-:Y:S01]  /*84b0*/  ISETP.LT.OR P0, PT, R0.reuse, R198, P0 ;  /* 0x000000c60000720c */ /* 0x040fe20000701670 */
[----:B------:R-:W5:Y:S01]  /*84c0*/  LDSM.16.M88.4 R12, [R186+0x1000] ;  /* 0x00100000ba0c783b */ /* 0x000f620000000200 */
[----:B------:R-:W-:-:S03]  /*84d0*/  ISETP.LT.OR P6, PT, R0, R197, P6 ;  /* 0x000000c50000720c */ /* 0x000fc600037c1670 */
[----:B--2---:R-:W-:Y:S04]  /*84e0*/  LDSM.16.M88.4 R8, [R187] ;  /* 0x00000000bb08783b */ /* 0x004fe80000000200 */
[----:B------:R-:W2:Y:S04]  /*84f0*/  LDSM.16.M88.4 R24, [R188] ;  /* 0x00000000bc18783b */ /* 0x000ea80000000200 */
[----:B-1----:R-:W1:Y:S01]  /*8500*/  LDSM.16.M88.4 R4, [R187+0x1000] ;  /* 0x00100000bb04783b */ /* 0x002e620000000200 */
[----:B---3--:R-:W-:-:S03]  /*8510*/  VIADD R2, R0, 0x1 ;  /* 0x0000000100027836 */ /* 0x008fc60000000000 */
[----:B------:R-:W3:Y:S01]  /*8520*/  LDSM.16.M88.4 R32, [R135+0x2400] ;  /* 0x002400008720783b */ /* 0x000ee20000000200 */
[----:B------:R-:W-:Y:S01]  /*8530*/  VIADD R3, R0, 0x10 ;  /* 0x0000001000037836 */ /* 0x000fe20000000000 */
[C---:B------:R-:W-:Y:S02]  /*8540*/  ISETP.GE.AND P5, PT, R2.reuse, R203, PT ;  /* 0x000000cb0200720c */ /* 0x040fe40003fa6270 */
[----:B------:R-:W0:Y:S01]  /*8550*/  LDGDEPBAR ;  /* 0x00000000000079af */ /* 0x000e220000000000 */
        /* <DEDUP_REMOVED lines=8> */
[-C--:B----4-:R-:W-:Y:S06]  /*85e0*/  HMMA.16816.F32 R28, R16, R20.reuse, RZ ;  /* 0x00000014101c723c */ /* 0x090fec00000018ff */
[C---:B-----5:R-:W-:Y:S06]  /*85f0*/  HMMA.16816.F32 R44, R12.reuse, R20, RZ ;  /* 0x000000140c2c723c */ /* 0x060fec00000018ff */
[-C--:B------:R-:W-:Y:S06]  /*8600*/  HMMA.16816.F32 R48, R12, R22.reuse, RZ ;  /* 0x000000160c30723c */ /* 0x080fec00000018ff */
[----:B------:R-:W-:Y:S06]  /*8610*/  HMMA.16816.F32 R20, R16, R22, RZ ;  /* 0x000000161014723c */ /* 0x000fec00000018ff */
[-C--:B--2---:R-:W-:Y:S01]  /*8620*/  HMMA.16816.F32 R56, R8, R24.reuse, R28 ;  /* 0x000000180838723c */ /* 0x084fe2000000181c */
[----:B------:R-:W2:Y:S05]  /*8630*/  LDSM.16.M88.4 R28, [R195] ;  /* 0x00000000c31c783b */ /* 0x000eaa0000000200 */
[C---:B-1----:R-:W-:Y:S01]  /*8640*/  HMMA.16816.F32 R52, R4.reuse, R24, R44 ;  /* 0x000000180434723c */ /* 0x042fe2000000182c */
[----:B------:R-:W1:Y:S05]  /*8650*/  LDSM.16.M88.4 R44, [R135+0x2800] ;  /* 0x00280000872c783b */ /* 0x000e6a0000000200 */
[-C--:B------:R-:W-:Y:S06]  /*8660*/  HMMA.16816.F32 R48, R4, R26.reuse, R48 ;  /* 0x0000001a0430723c */ /* 0x080fec0000001830 */
[----:B------:R-:W-:Y:S06]  /*8670*/  HMMA.16816.F32 R64, R8, R26, R20 ;  /* 0x0000001a0840723c */ /* 0x000fec0000001814 */
[----:B---3--:R-:W-:Y:S01]  /*8680*/  HMMA.16816.F32 R24, R16, R32, RZ ;  /* 0x000000201018723c */ /* 0x008fe200000018ff */
[----:B------:R-:W-:-:S02]  /*8690*/  FSEL R102, R56, -INF , !P0 ;  /* 0xff80000038667808 */ /* 0x000fc40004000000 */
[----:B------:R-:W-:Y:S02]  /*86a0*/  ISETP.GE.AND P0, PT, R0, R201, PT ;  /* 0x000000c90000720c */ /* 0x000fe40003f06270 */
[----:B------:R-:W-:Y:S01]  /*86b0*/  FSEL R119, R58, -INF , !P6 ;  /* 0xff8000003a777808 */ /* 0x000fe20007000000 */
[----:B------:R-:W-:Y:S01]  /*86c0*/  HMMA.16816.F32 R20, R12, R32, RZ ;  /* 0x000000200c14723c */ /* 0x000fe200000018ff */
[----:B------:R-:W-:Y:S02]  /*86d0*/  ISETP.LT.OR P0, PT, R0, R199, P0 ;  /* 0x000000c70000720c */ /* 0x000fe40000701670 */
[----:B------:R-:W-:Y:S02]  /*86e0*/  FSEL R120, R59, -INF , !P4 ;  /* 0xff8000003b787808 */ /* 0x000fe40006000000 */
[----:B------:R-:W-:Y:S02]  /*86f0*/  FSEL R169, R52, -INF , !P0 ;  /* 0xff80000034a97808 */ /* 0x000fe40004000000 */
[----:B------:R-:W-:-:S02]  /*8700*/  FSEL R176, R53, -INF , !P3 ;  /* 0xff80000035b07808 */ /* 0x000fc40005800000 */
[----:B------:R-:W-:Y:S02]  /*8710*/  FSEL R107, R57, -INF , !P5 ;  /* 0xff800000396b7808 */ /* 0x000fe40006800000 */
[C---:B------:R-:W-:Y:S02]  /*8720*/  ISETP.GE.AND P6, PT, R2.reuse, R203, PT ;  /* 0x000000cb0200720c */ /* 0x040fe40003fc6270 */
[C---:B------:R-:W-:Y:S02]  /*8730*/  ISETP.GE.AND P4, PT, R2.reuse, R202, PT ;  /* 0x000000ca0200720c */ /* 0x040fe40003f86270 */
[C---:B------:R-:W-:Y:S02]  /*8740*/  ISETP.GE.AND P0, PT, R2.reuse, R201, PT ;  /* 0x000000c90200720c */ /* 0x040fe40003f06270 */
[-C--:B------:R-:W-:Y:S01]  /*8750*/  ISETP.GE.AND P3, PT, R2, R200.reuse, PT ;  /* 0x000000c80200720c */ /* 0x080fe20003f66270 */
[----:B--2---:R-:W-:Y:S01]  /*8760*/  HMMA.16816.F32 R60, R8, R28, R24 ;  /* 0x0000001c083c723c */ /* 0x004fe20000001818 */
[----:B------:R-:W-:-:S02]  /*8770*/  ISETP.GE.AND P5, PT, R0, R200, PT ;  /* 0x000000c80000720c */ /* 0x000fc40003fa6270 */
[C---:B------:R-:W-:Y:S02]  /*8780*/  ISETP.LT.OR P6, PT, R2.reuse, R198, P6 ;  /* 0x000000c60200720c */ /* 0x040fe400037c1670 */
[C---:B------:R-:W-:Y:S01]  /*8790*/  ISETP.LT.OR P4, PT, R2.reuse, R197, P4 ;  /* 0x000000c50200720c */ /* 0x040fe20002781670 */
[-C--:B------:R-:W-:Y:S01]  /*87a0*/  HMMA.16816.F32 R24, R12, R34.reuse, RZ ;  /* 0x000000220c18723c */ /* 0x080fe200000018ff */
[C---:B------:R-:W-:Y:S02]  /*87b0*/  ISETP.LT.OR P0, PT, R2.reuse, R199, P0 ;  /* 0x000000c70200720c */ /* 0x040fe40000701670 */
[-C--:B------:R-:W-:Y:S01]  /*87c0*/  ISETP.LT.OR P3, PT, R2, R196.reuse, P3 ;  /* 0x000000c40200720c */ /* 0x080fe20001f61670 */
[C---:B------:R-:W-:Y:S01]  /*87d0*/  VIADD R2, R0.reuse, 0x9 ;  /* 0x0000000900027836 */ /* 0x040fe20000000000 */
[----:B------:R-:W-:Y:S01]  /*87e0*/  ISETP.LT.OR P5, PT, R0, R196, P5 ;  /* 0x000000c40000720c */ /* 0x000fe20002fa1670 */
[----:B------:R-:W-:Y:S01]  /*87f0*/  HMMA.16816.F32 R32, R16, R34, RZ ;  /* 0x000000221020723c */ /* 0x000fe200000018ff */
[----:B------:R-:W-:-:S02]  /*8800*/  FSEL R181, R55, -INF , !P2 ;  /* 0xff80000037b57808 */ /* 0x000fc40005000000 */
[----:B------:R-:W-:Y:S02]  /*8810*/  FSEL R175, R54, -INF , !P5 ;  /* 0xff80000036af7808 */ /* 0x000fe40006800000 */
[----:B------:R-:W-:Y:S01]  /*8820*/  FSEL R171, R48, -INF , !P0 ;  /* 0xff80000030ab7808 */ /* 0x000fe20004000000 */
[----:B------:R-:W-:Y:S01]  /*8830*/  HMMA.16816.F32 R72, R4, R28, R20 ;  /* 0x0000001c0448723c */ /* 0x000fe20000001814 */
[----:B------:R-:W-:Y:S01]  /*8840*/  FSEL R179, R50, -INF , !P3 ;  /* 0xff80000032b37808 */ /* 0x000fe20005800000 */
[----:B------:R-:W2:Y:S01]  /*8850*/  LDSM.16.M88.4 R20, [R194] ;  /* 0x00000000c214783b */ /* 0x000ea20000000200 */
[C---:B------:R-:W-:Y:S02]  /*8860*/  ISETP.GE.AND P5, PT, R2.reuse, R203, PT ;  /* 0x000000cb0200720c */ /* 0x040fe40003fa6270 */
[C---:B------:R-:W-:Y:S01]  /*8870*/  ISETP.GE.AND P2, PT, R2.reuse, R201, PT ;  /* 0x000000c90200720c */ /* 0x040fe20003f46270 */
[----:B-1----:R-:W-:Y:S01]  /*8880*/  HMMA.16816.F32 R52, R16, R44, RZ ;  /* 0x0000002c1034723c */ /* 0x002fe200000018ff */
[----:B------:R-:W-:-:S02]  /*8890*/  ISETP.GE.AND P0, PT, R2, R200, PT ;  /* 0x000000c80200720c */ /* 0x000fc40003f06270 */
[C---:B------:R-:W-:Y:S02]  /*88a0*/  ISETP.GE.AND P3, PT, R2.reuse, R202, PT ;  /* 0x000000ca0200720c */ /* 0x040fe40003f66270 */
[C---:B------:R-:W-:Y:S01]  /*88b0*/  ISETP.LT.OR P5, PT, R2.reuse, R198, P5 ;  /* 0x000000c60200720c */ /* 0x040fe20002fa1670 */
[-C--:B------:R-:W-:Y:S01]  /*88c0*/  HMMA.16816.F32 R24, R4, R30.reuse, R24 ;  /* 0x0000001e0418723c */ /* 0x080fe20000001818 */
[C---:B------:R-:W-:Y:S02]  /*88d0*/  ISETP.LT.OR P2, PT, R2.reuse, R199, P2 ;  /* 0x000000c70200720c */ /* 0x040fe40001741670 */
[C---:B------:R-:W-:Y:S02]  /*88e0*/  ISETP.LT.OR P0, PT, R2.reuse, R196, P0 ;  /* 0x000000c40200720c */ /* 0x040fe40000701670 */
[----:B------:R-:W-:Y:S01]  /*88f0*/  ISETP.LT.OR P3, PT, R2, R197, P3 ;  /* 0x000000c50200720c */ /* 0x000fe20001f61670 */
[----:B------:R-:W-:Y:S01]  /*8900*/  VIADD R2, R0, 0x11 ;  /* 0x0000001100027836 */ /* 0x000fe20000000000 */
[----:B------:R-:W-:Y:S01]  /*8910*/  FSEL R170, R49, -INF , !P2 ;  /* 0xff80000031aa7808 */ /* 0x000fe20005000000 */
[----:B------:R-:W-:Y:S01]  /*8920*/  HMMA.16816.F32 R56, R8, R30, R32 ;  /* 0x0000001e0838723c */ /* 0x000fe20000001820 */
[----:B------:R-:W-:Y:S01]  /*8930*/  FSEL R115, R67, -INF , !P3 ;  /* 0xff80000043737808 */ /* 0x000fe20005800000 */
[----:B------:R-:W1:Y:S01]  /*8940*/  LDSM.16.M88.4 R28, [R135+0x2c00] ;  /* 0x002c0000871c783b */ /* 0x000e620000000200 */
[----:B------:R-:W-:-:S02]  /*8950*/  ISETP.GE.AND P3, PT, R3, R203, PT ;  /* 0x000000cb0300720c */ /* 0x000fc40003f66270 */
[C---:B------:R-:W-:Y:S01]  /*8960*/  ISETP.GE.AND P2, PT, R2.reuse, R203, PT ;  /* 0x000000cb0200720c */ /* 0x040fe20003f46270 */
[----:B------:R-:W-:Y:S01]  /*8970*/  HMMA.16816.F32 R32, R12, R46, RZ ;  /* 0x0000002e0c20723c */ /* 0x000fe200000018ff */
[-C--:B------:R-:W-:Y:S02]  /*8980*/  ISETP.LT.OR P3, PT, R3, R198.reuse, P3 ;  /* 0x000000c60300720c */ /* 0x080fe40001f61670 */
[----:B------:R-:W-:Y:S02]  /*8990*/  ISETP.LT.OR P2, PT, R2, R198, P2 ;  /* 0x000000c60200720c */ /* 0x000fe40001741670 */
[----:B------:R-:W-:Y:S02]  /*89a0*/  FSEL R116, R66, -INF , !P4 ;  /* 0xff80000042747808 */ /* 0x000fe40006000000 */
[----:B------:R-:W-:Y:S02]  /*89b0*/  FSEL R97, R60, -INF , !P3 ;  /* 0xff8000003c617808 */ /* 0x000fe40005800000 */
[----:B------:R-:W-:-:S02]  /*89c0*/  FSEL R101, R61, -INF , !P2 ;  /* 0xff8000003d657808 */ /* 0x000fc40005000000 */
[----:B------:R-:W-:Y:S02]  /*89d0*/  FSEL R177, R51, -INF , !P0 ;  /* 0xff80000033b17808 */ /* 0x000fe40004000000 */
[----:B------:R-:W-:Y:S01]  /*89e0*/  FSEL R100, R64, -INF , !P6 ;  /* 0xff80000040647808 */ /* 0x000fe20007000000 */
[----:B------:R-:W-:Y:S01]  /*89f0*/  HMMA.16816.F32 R48, R12, R44, RZ ;  /* 0x0000002c0c30723c */ /* 0x000fe200000018ff */
[C---:B------:R-:W-:Y:S02]  /*8a00*/  ISETP.GE.AND P4, PT, R2.reuse, R202, PT ;  /* 0x000000ca0200720c */ /* 0x040fe40003f86270 */
[C---:B------:R-:W-:Y:S02]  /*8a10*/  ISETP.GE.AND P3, PT, R2.reuse, R201, PT ;  /* 0x000000c90200720c */ /* 0x040fe40003f66270 */
[----:B------:R-:W-:Y:S01]  /*8a20*/  ISETP.GE.AND P2, PT, R2, R200, PT ;  /* 0x000000c80200720c */ /* 0x000fe20003f46270 */
[----:B------:R-:W-:Y:S01]  /*8a30*/  HMMA.16816.F32 R44, R16, R46, RZ ;  /* 0x0000002e102c723c */ /* 0x000fe200000018ff */
[----:B------:R-:W-:-:S02]  /*8a40*/  ISETP.GE.AND P6, PT, R3, R202, PT ;  /* 0x000000ca0300720c */ /* 0x000fc40003fc6270 */
[C---:B------:R-:W-:Y:S02]  /*8a50*/  ISETP.GE.AND P0, PT, R3.reuse, R201, PT ;  /* 0x000000c90300720c */ /* 0x040fe40003f06270 */
[C---:B------:R-:W-:Y:S02]  /*8a60*/  ISETP.LT.OR P4, PT, R2.reuse, R197, P4 ;  /* 0x000000c50200720c */ /* 0x040fe40002781670 */
[C---:B------:R-:W-:Y:S02]  /*8a70*/  ISETP.LT.OR P3, PT, R2.reuse, R199, P3 ;  /* 0x000000c70200720c */ /* 0x040fe40001f61670 */
[----:B------:R-:W-:Y:S01]  /*8a80*/  ISETP.LT.OR P2, PT, R2, R196, P2 ;  /* 0x000000c40200720c */ /* 0x000fe20001741670 */
[----:B------:R-:W-:Y:S01]  /*8a90*/  VIADD R2, R0, 0x18 ;  /* 0x0000001800027836 */ /* 0x000fe20000000000 */
[C---:B------:R-:W-:Y:S02]  /*8aa0*/  ISETP.LT.OR P6, PT, R3.reuse, R197, P6 ;  /* 0x000000c50300720c */ /* 0x040fe400037c1670 */
[----:B------:R-:W-:-:S02]  /*8ab0*/  ISETP.LT.OR P0, PT, R3, R199, P0 ;  /* 0x000000c70300720c */ /* 0x000fc40000701670 */
[----:B------:R-:W-:Y:S02]  /*8ac0*/  FSEL R112, R62, -INF , !P6 ;  /* 0xff8000003e707808 */ /* 0x000fe40007000000 */
[----:B------:R-:W-:Y:S01]  /*8ad0*/  FSEL R111, R63, -INF , !P4 ;  /* 0xff8000003f6f7808 */ /* 0x000fe20006000000 */
[----:B--2---:R-:W-:Y:S01]  /*8ae0*/  HMMA.16816.F32 R68, R4, R20, R48 ;  /* 0x000000140444723c */ /* 0x004fe20000001830 */
[----:B------:R-:W-:Y:S02]  /*8af0*/  FSEL R133, R72, -INF , !P0 ;  /* 0xff80000048857808 */ /* 0x000fe40004000000 */
[----:B------:R-:W-:Y:S02]  /*8b00*/  FSEL R132, R73, -INF , !P3 ;  /* 0xff80000049847808 */ /* 0x000fe40005800000 */
[C---:B------:R-:W-:Y:S01]  /*8b10*/  ISETP.GE.AND P6, PT, R2.reuse, R203, PT ;  /* 0x000000cb0200720c */ /* 0x040fe20003fc6270 */
[----:B------:R-:W-:Y:S01]  /*8b20*/  HMMA.16816.F32 R60, R8, R22, R44 ;  /* 0x00000016083c723c */ /* 0x000fe2000000182c */
[C---:B------:R-:W-:Y:S01]  /*8b30*/  ISETP.GE.AND P4, PT, R2.reuse, R202, PT ;  /* 0x000000ca0200720c */ /* 0x040fe20003f86270 */
[----:B------:R-:W-:Y:S01]  /*8b40*/  LDSM.16.M88.4 R44, [R135+0x3000] ;  /* 0x00300000872c783b */ /* 0x000fe20000000200 */
[----:B------:R-:W-:-:S02]  /*8b50*/  ISETP.GE.AND P0, PT, R2, R201, PT ;  /* 0x000000c90200720c */ /* 0x000fc40003f06270 */
[C---:B------:R-:W-:Y:S01]  /*8b60*/  ISETP.GE.AND P3, PT, R2.reuse, R200, PT ;  /* 0x000000c80200720c */ /* 0x040fe20003f66270 */
[----:B------:R-:W-:Y:S01]  /*8b70*/  HMMA.16816.F32 R48, R4, R22, R32 ;  /* 0x000000160430723c */ /* 0x000fe20000001820 */
[C---:B------:R-:W-:Y:S02]  /*8b80*/  ISETP.LT.OR P6, PT, R2.reuse, R198, P6 ;  /* 0x000000c60200720c */ /* 0x040fe400037c1670 */
[C---:B------:R-:W-:Y:S02]  /*8b90*/  ISETP.LT.OR P4, PT, R2.reuse, R197, P4 ;  /* 0x000000c50200720c */ /* 0x040fe40002781670 */
[C---:B------:R-:W-:Y:S01]  /*8ba0*/  ISETP.LT.OR P0, PT, R2.reuse, R199, P0 ;  /* 0x000000c70200720c */ /* 0x040fe20000701670 */
[----:B-1----:R-:W-:Y:S01]  /*8bb0*/  HMMA.16816.F32 R32, R12, R30, RZ ;  /* 0x0000001e0c20723c */ /* 0x002fe200000018ff */
[----:B------:R-:W-:Y:S01]  /*8bc0*/  ISETP.LT.OR P3, PT, R2, R196, P3 ;  /* 0x000000c40200720c */ /* 0x000fe20001f61670 */
[----:B------:R-:W-:Y:S01]  /*8bd0*/  VIADD R2, R0, 0x19 ;  /* 0x0000001900027836 */ /* 0x000fe20000000000 */
[----:B------:R-:W-:-:S02]  /*8be0*/  FSEL R172, R75, -INF , !P2 ;  /* 0xff8000004bac7808 */ /* 0x000fc40005000000 */
[----:B------:R-:W-:Y:S02]  /*8bf0*/  FSEL R129, R24, -INF , !P0 ;  /* 0xff80000018817808 */ /* 0x000fe40004000000 */
[C---:B------:R-:W-:Y:S02]  /*8c00*/  ISETP.GE.AND P2, PT, R2.reuse, R201, PT ;  /* 0x000000c90200720c */ /* 0x040fe40003f46270 */
[C---:B------:R-:W-:Y:S02]  /*8c10*/  ISETP.GE.AND P0, PT, R2.reuse, R200, PT ;  /* 0x000000c80200720c */ /* 0x040fe40003f06270 */
[C---:B------:R-:W-:Y:S02]  /*8c20*/  ISETP.LT.OR P2, PT, R2.reuse, R199, P2 ;  /* 0x000000c70200720c */ /* 0x040fe40001741670 */
[----:B------:R-:W-:Y:S02]  /*8c30*/  ISETP.LT.OR P0, PT, R2, R196, P0 ;  /* 0x000000c40200720c */ /* 0x000fe40000701670 */
[----:B------:R-:W-:-:S02]  /*8c40*/  FSEL R99, R65, -INF , !P5 ;  /* 0xff80000041637808 */ /* 0x000fc40006800000 */
[----:B------:R-:W-:Y:S01]  /*8c50*/  ISETP.GE.AND P5, PT, R3, R200, PT ;  /* 0x000000c80300720c */ /* 0x000fe20003fa6270 */
[----:B------:R-:W-:Y:S01]  /*8c60*/  HMMA.16816.F32 R64, R8, R20, R52 ;  /* 0x000000140840723c */ /* 0x000fe20000001834 */
[----:B------:R-:W-:Y:S01]  /*8c70*/  FSEL R173, R26, -INF , !P3 ;  /* 0xff8000001aad7808 */ /* 0x000fe20005800000 */
[----:B------:R-:W-:Y:S01]  /*8c80*/  LDSM.16.M88.4 R20, [R192] ;  /* 0x00000000c014783b */ /* 0x000fe20000000200 */
[----:B------:R-:W-:Y:S02]  /*8c90*/  FSEL R127, R25, -INF , !P2 ;  /* 0xff800000197f7808 */ /* 0x000fe40005000000 */
[----:B------:R-:W-:Y:S01]  /*8ca0*/  FSEL R205, R27, -INF , !P0 ;  /* 0xff8000001bcd7808 */ /* 0x000fe20004000000 */
[----:B------:R-:W-:Y:S01]  /*8cb0*/  HMMA.16816.F32 R52, R12, R28, RZ ;  /* 0x0000001c0c34723c */ /* 0x000fe200000018ff */
[----:B------:R-:W1:Y:S01]  /*8cc0*/  LDSM.16.M88.4 R24, [R193] ;  /* 0x00000000c118783b */ /* 0x000e620000000200 */
[----:B------:R-:W-:Y:S01]  /*8cd0*/  ISETP.LT.OR P5, PT, R3, R196, P5 ;  /* 0x000000c40300720c */ /* 0x000fe20002fa1670 */
[----:B------:R-:W-:Y:S01]  /*8ce0*/  VIADD R3, R0, 0x20 ;  /* 0x0000002000037836 */ /* 0x000fe20000000000 */
[----:B------:R-:W-:-:S02]  /*8cf0*/  ISETP.GE.AND P3, PT, R2, R202, PT ;  /* 0x000000ca0200720c */ /* 0x000fc40003f66270 */
[----:B------:R-:W-:Y:S02]  /*8d00*/  FSEL R168, R74, -INF , !P5 ;  /* 0xff8000004aa87808 */ /* 0x000fe40006800000 */
[C---:B------:R-:W-:Y:S02]  /*8d10*/  ISETP.GE.AND P5, PT, R2.reuse, R203, PT ;  /* 0x000000cb0200720c */ /* 0x040fe40003fa6270 */
[C---:B------:R-:W-:Y:S02]  /*8d20*/  ISETP.LT.OR P3, PT, R2.reuse, R197, P3 ;  /* 0x000000c50200720c */ /* 0x040fe40001f61670 */
[----:B------:R-:W-:Y:S01]  /*8d30*/  ISETP.LT.OR P5, PT, R2, R198, P5 ;  /* 0x000000c60200720c */ /* 0x000fe20002fa1670 */
[----:B------:R-:W-:Y:S01]  /*8d40*/  VIADD R2, R0, 0x21 ;  /* 0x0000002100027836 */ /* 0x000fe20000000000 */
[----:B------:R-:W-:Y:S02]  /*8d50*/  FSEL R91, R56, -INF , !P6 ;  /* 0xff800000385b7808 */ /* 0x000fe40007000000 */
[----:B------:R-:W-:-:S02]  /*8d60*/  FSEL R108, R58, -INF , !P4 ;  /* 0xff8000003a6c7808 */ /* 0x000fc40006000000 */
[----:B------:R-:W-:Y:S02]  /*8d70*/  FSEL R92, R57, -INF , !P5 ;  /* 0xff800000395c7808 */ /* 0x000fe40006800000 */
[----:B------:R-:W-:Y:S02]  /*8d80*/  FSEL R109, R59, -INF , !P3 ;  /* 0xff8000003b6d7808 */ /* 0x000fe40005800000 */
[C---:B------:R-:W-:Y:S01]  /*8d90*/  HMMA.16816.F32 R56, R16.reuse, R28, RZ ;  /* 0x0000001c1038723c */ /* 0x040fe200000018ff */
[CC--:B------:R-:W-:Y:S02]  /*8da0*/  ISETP.GE.AND P3, PT, R3.reuse, R203.reuse, PT ;  /* 0x000000cb0300720c */ /* 0x0c0fe40003f66270 */
[C---:B------:R-:W-:Y:S02]  /*8db0*/  ISETP.GE.AND P2, PT, R2.reuse, R203, PT ;  /* 0x000000cb0200720c */ /* 0x040fe40003f46270 */
[-C--:B------:R-:W-:Y:S01]  /*8dc0*/  ISETP.LT.OR P3, PT, R3, R198.reuse, P3 ;  /* 0x000000c60300720c */ /* 0x080fe20001f61670 */
[----:B------:R-:W-:Y:S01]  /*8dd0*/  HMMA.16816.F32 R28, R16, R30, RZ ;  /* 0x0000001e101c723c */ /* 0x000fe200000018ff */
[----:B------:R-:W-:-:S02]  /*8de0*/  ISETP.LT.OR P2, PT, R2, R198, P2 ;  /* 0x000000c60200720c */ /* 0x000fc40001741670 */
[----:B------:R-:W-:Y:S02]  /*8df0*/  FSEL R90, R64, -INF , !P3 ;  /* 0xff800000405a7808 */ /* 0x000fe40005800000 */
[----:B------:R-:W-:Y:S02]  /*8e00*/  FSEL R93, R65, -INF , !P2 ;  /* 0xff800000415d7808 */ /* 0x000fe40005000000 */
[C---:B------:R-:W-:Y:S02]  /*8e10*/  ISETP.GE.AND P4, PT, R2.reuse, R202, PT ;  /* 0x000000ca0200720c */ /* 0x040fe40003f86270 */
[CC--:B------:R-:W-:Y:S02]  /*8e20*/  ISETP.GE.AND P3, PT, R2.reuse, R201.reuse, PT ;  /* 0x000000c90200720c */ /* 0x0c0fe40003f66270 */
[----:B------:R-:W-:Y:S02]  /*8e30*/  ISETP.GE.AND P2, PT, R2, R200, PT ;  /* 0x000000c80200720c */ /* 0x000fe40003f46270 */
[C---:B------:R-:W-:Y:S01]  /*8e40*/  ISETP.GE.AND P6, PT, R3.reuse, R202, PT ;  /* 0x000000ca0300720c */ /* 0x040fe20003fc6270 */
[----:B-1----:R-:W-:Y:S01]  /*8e50*/  HMMA.16816.F32 R72, R4, R24, R52 ;  /* 0x000000180448723c */ /* 0x002fe20000001834 */
[----:B------:R-:W-:-:S02]  /*8e60*/  ISETP.GE.AND P0, PT, R3, R201, PT ;  /* 0x000000c90300720c */ /* 0x000fc40003f06270 */
[C---:B------:R-:W-:Y:S02]  /*8e70*/  ISETP.LT.OR P4, PT, R2.reuse, R197, P4 ;  /* 0x000000c50200720c */ /* 0x040fe40002781670 */
[C---:B------:R-:W-:Y:S01]  /*8e80*/  ISETP.LT.OR P3, PT, R2.reuse, R199, P3 ;  /* 0x000000c70200720c */ /* 0x040fe20001f61670 */
[----:B------:R-:W-:Y:S01]  /*8e90*/  HMMA.16816.F32 R52, R12, R44, RZ ;  /* 0x0000002c0c34723c */ /* 0x000fe200000018ff */
[----:B------:R-:W-:Y:S01]  /*8ea0*/  ISETP.LT.OR P2, PT, R2, R196, P2 ;  /* 0x000000c40200720c */ /* 0x000fe20001741670 */
[----:B------:R-:W-:Y:S01]  /*8eb0*/  VIADD R2, R0, 0x28 ;  /* 0x0000002800027836 */ /* 0x000fe20000000000 */
[C---:B------:R-:W-:Y:S02]  /*8ec0*/  ISETP.LT.OR P6, PT, R3.reuse, R197, P6 ;  /* 0x000000c50300720c */ /* 0x040fe400037c1670 */
[----:B------:R-:W-:Y:S02]  /*8ed0*/  ISETP.LT.OR P0, PT, R3, R199, P0 ;  /* 0x000000c70300720c */ /* 0x000fe40000701670 */
[----:B------:R-:W-:-:S02]  /*8ee0*/  FSEL R103, R66, -INF , !P6 ;  /* 0xff80000042677808 */ /* 0x000fc40007000000 */
[----:B------:R-:W-:Y:S02]  /*8ef0*/  FSEL R106, R67, -INF , !P4 ;  /* 0xff800000436a7808 */ /* 0x000fe40006000000 */
[----:B------:R-:W-:Y:S01]  /*8f00*/  FSEL R123, R68, -INF , !P0 ;  /* 0xff800000447b7808 */ /* 0x000fe20004000000 */
[----:B------:R-:W-:Y:S01]  /*8f10*/  HMMA.16816.F32 R64, R8, R24, R56 ;  /* 0x000000180840723c */ /* 0x000fe20000001838 */
[----:B------:R-:W-:Y:S02]  /*8f20*/  FSEL R124, R69, -INF , !P3 ;  /* 0xff800000457c7808 */ /* 0x000fe40005800000 */
[C---:B------:R-:W-:Y:S02]  /*8f30*/  ISETP.GE.AND P6, PT, R2.reuse, R203, PT ;  /* 0x000000cb0200720c */ /* 0x040fe40003fc6270 */
[C---:B------:R-:W-:Y:S01]  /*8f40*/  ISETP.GE.AND P4, PT, R2.reuse, R202, PT ;  /* 0x000000ca0200720c */ /* 0x040fe20003f86270 */
[----:B------:R-:W-:Y:S01]  /*8f50*/  HMMA.16816.F32 R56, R16, R44, RZ ;  /* 0x0000002c1038723c */ /* 0x000fe200000018ff */
[----:B------:R-:W-:-:S02]  /*8f60*/  ISETP.GE.AND P0, PT, R2, R201, PT ;  /* 0x000000c90200720c */ /* 0x000fc40003f06270 */
[CC--:B------:R-:W-:Y:S02]  /*8f70*/  ISETP.GE.AND P3, PT, R2.reuse, R200.reuse, PT ;  /* 0x000000c80200720c */ /* 0x0c0fe40003f66270 */
[C---:B------:R-:W-:Y:S02]  /*8f80*/  ISETP.GE.AND P5, PT, R3.reuse, R200, PT ;  /* 0x000000c80300720c */ /* 0x040fe40003fa6270 */
[C---:B------:R-:W-:Y:S02]  /*8f90*/  ISETP.LT.OR P6, PT, R2.reuse, R198, P6 ;  /* 0x000000c60200720c */ /* 0x040fe400037c1670 */
[C---:B------:R-:W-:Y:S02]  /*8fa0*/  ISETP.LT.OR P4, PT, R2.reuse, R197, P4 ;  /* 0x000000c50200720c */ /* 0x040fe40002781670 */
[C---:B------:R-:W-:Y:S02]  /*8fb0*/  ISETP.LT.OR P0, PT, R2.reuse, R199, P0 ;  /* 0x000000c70200720c */ /* 0x040fe40000701670 */
[-C--:B------:R-:W-:Y:S01]  /*8fc0*/  ISETP.LT.OR P3, PT, R2, R196.reuse, P3 ;  /* 0x000000c40200720c */ /* 0x080fe20001f61670 */
[C---:B------:R-:W-:Y:S01]  /*8fd0*/  VIADD R2, R0.reuse, 0x29 ;  /* 0x0000002900027836 */ /* 0x040fe20000000000 */
[----:B------:R-:W-:Y:S01]  /*8fe0*/  ISETP.LT.OR P5, PT, R3, R196, P5 ;  /* 0x000000c40300720c */ /* 0x000fe20002fa1670 */
[----:B------:R-:W-:Y:S01]  /*8ff0*/  VIADD R3, R0, 0x30 ;  /* 0x0000003000037836 */ /* 0x000fe20000000000 */
        /* <DEDUP_REMOVED lines=16> */
[-C--:B------:R-:W-:Y:S02]  /*9100*/  ISETP.GE.AND P3, PT, R3, R203.reuse, PT ;  /* 0x000000cb0300720c */ /* 0x080fe40003f66270 */
[C---:B------:R-:W-:Y:S02]  /*9110*/  ISETP.GE.AND P2, PT, R2.reuse, R203, PT ;  /* 0x000000cb0200720c */ /* 0x040fe40003f46270 */
[----:B------:R-:W-:Y:S02]  /*9120*/  FSEL R215, R51, -INF , !P0 ;  /* 0xff80000033d77808 */ /* 0x000fe40004000000 */
[-C--:B------:R-:W-:Y:S01]  /*9130*/  ISETP.LT.OR P3, PT, R3, R198.reuse, P3 ;  /* 0x000000c60300720c */ /* 0x080fe20001f61670 */
[----:B------:R-:W-:Y:S01]  /*9140*/  HMMA.16816.F32 R48, R4, R26, R32 ;  /* 0x0000001a0430723c */ /* 0x000fe20000001820 */
[----:B------:R-:W-:Y:S01]  /*9150*/  ISETP.LT.OR P2, PT, R2, R198, P2 ;  /* 0x000000c60200720c */ /* 0x000fe20001741670 */
[----:B------:R-:W1:Y:S01]  /*9160*/  LDSM.16.M88.4 R32, [R135+0x3400] ;  /* 0x003400008720783b */ /* 0x000e620000000200 */
[----:B------:R-:W-:-:S02]  /*9170*/  FSEL R96, R62, -INF , !P4 ;  /* 0xff8000003e607808 */ /* 0x000fc40006000000 */
[----:B------:R-:W-:Y:S02]  /*9180*/  FSEL R80, R64, -INF , !P3 ;  /* 0xff80000040507808 */ /* 0x000fe40005800000 */
[----:B------:R-:W-:Y:S02]  /*9190*/  FSEL R84, R65, -INF , !P2 ;  /* 0xff80000041547808 */ /* 0x000fe40005000000 */
[----:B------:R-:W-:Y:S02]  /*91a0*/  FSEL R81, R60, -INF , !P6 ;  /* 0xff8000003c517808 */ /* 0x000fe40007000000 */
        /* <DEDUP_REMOVED lines=8> */
[C---:B------:R-:W-:Y:S01]  /*9230*/  ISETP.LT.OR P3, PT, R2.reuse, R199, P3 ;  /* 0x000000c70200720c */ /* 0x040fe20001f61670 */
[----:B------:R-:W2:Y:S01]  /*9240*/  LDSM.16.M88.4 R28, [R191] ;  /* 0x00000000bf1c783b */ /* 0x000ea20000000200 */
[----:B------:R-:W-:Y:S01]  /*9250*/  ISETP.LT.OR P2, PT, R2, R196, P2 ;  /* 0x000000c40200720c */ /* 0x000fe20001741670 */
[----:B------:R-:W-:Y:S01]  /*9260*/  VIADD R2, R0, 0x38 ;  /* 0x0000003800027836 */ /* 0x000fe20000000000 */
[C---:B------:R-:W-:Y:S01]  /*9270*/  ISETP.LT.OR P6, PT, R3.reuse, R197, P6 ;  /* 0x000000c50300720c */ /* 0x040fe200037c1670 */
[----:B------:R-:W-:Y:S01]  /*9280*/  HMMA.16816.F32 R24, R12, R46, RZ ;  /* 0x0000002e0c18723c */ /* 0x000fe200000018ff */
[----:B------:R-:W-:-:S02]  /*9290*/  ISETP.LT.OR P0, PT, R3, R199, P0 ;  /* 0x000000c70300720c */ /* 0x000fc40000701670 */
[----:B------:R-:W-:Y:S02]  /*92a0*/  FSEL R94, R66, -INF , !P6 ;  /* 0xff800000425e7808 */ /* 0x000fe40007000000 */
[----:B------:R-:W-:Y:S01]  /*92b0*/  FSEL R95, R67, -INF , !P4 ;  /* 0xff800000435f7808 */ /* 0x000fe20006000000 */
[----:B------:R-:W-:Y:S01]  /*92c0*/  HMMA.16816.F32 R44, R16, R46, RZ ;  /* 0x0000002e102c723c */ /* 0x000fe200000018ff */
[----:B------:R-:W-:Y:S02]  /*92d0*/  FSEL R118, R72, -INF , !P0 ;  /* 0xff80000048767808 */ /* 0x000fe40004000000 */
[----:B------:R-:W-:Y:S02]  /*92e0*/  FSEL R117, R73, -INF , !P3 ;  /* 0xff80000049757808 */ /* 0x000fe40005800000 */
[C---:B------:R-:W-:Y:S01]  /*92f0*/  ISETP.GE.AND P6, PT, R2.reuse, R203, PT ;  /* 0x000000cb0200720c */ /* 0x040fe20003fc6270 */
[----:B------:R-:W-:Y:S01]  /*9300*/  HMMA.16816.F32 R64, R8, R20, R56 ;  /* 0x000000140840723c */ /* 0x000fe20000001838 */
[----:B------:R-:W-:-:S02]  /*9310*/  ISETP.GE.AND P4, PT, R2, R202, PT ;  /* 0x000000ca0200720c */ /* 0x000fc40003f86270 */
[C---:B------:R-:W-:Y:S02]  /*9320*/  ISETP.GE.AND P0, PT, R2.reuse, R201, PT ;  /* 0x000000c90200720c */ /* 0x040fe40003f06270 */
[CC--:B------:R-:W-:Y:S01]  /*9330*/  ISETP.GE.AND P3, PT, R2.reuse, R200.reuse, PT ;  /* 0x000000c80200720c */ /* 0x0c0fe20003f66270 */
[----:B-1----:R-:W-:Y:S01]  /*9340*/  HMMA.16816.F32 R52, R16, R32, RZ ;  /* 0x000000201034723c */ /* 0x002fe200000018ff */
[----:B------:R-:W-:Y:S02]  /*9350*/  ISETP.GE.AND P5, PT, R3, R200, PT ;  /* 0x000000c80300720c */ /* 0x000fe40003fa6270 */
[C---:B------:R-:W-:Y:S02]  /*9360*/  ISETP.LT.OR P6, PT, R2.reuse, R198, P6 ;  /* 0x000000c60200720c */ /* 0x040fe400037c1670 */
[C---:B------:R-:W-:Y:S01]  /*9370*/  ISETP.LT.OR P4, PT, R2.reuse, R197, P4 ;  /* 0x000000c50200720c */ /* 0x040fe20002781670 */
[----:B------:R-:W-:Y:S01]  /*9380*/  HMMA.16816.F32 R24, R4, R22, R24 ;  /* 0x000000160418723c */ /* 0x000fe20000001818 */
[----:B------:R-:W-:-:S02]  /*9390*/  ISETP.LT.OR P0, PT, R2, R199, P0 ;  /* 0x000000c70200720c */ /* 0x000fc40000701670 */
[-C--:B------:R-:W-:Y:S01]  /*93a0*/  ISETP.LT.OR P3, PT, R2, R196.reuse, P3 ;  /* 0x000000c40200720c */ /* 0x080fe20001f61670 */
[C---:B------:R-:W-:Y:S01]  /*93b0*/  VIADD R2, R0.reuse, 0x39 ;  /* 0x0000003900027836 */ /* 0x040fe20000000000 */
[----:B------:R-:W-:Y:S01]  /*93c0*/  ISETP.LT.OR P5, PT, R3, R196, P5 ;  /* 0x000000c40300720c */ /* 0x000fe20002fa1670 */
[----:B------:R-:W-:Y:S01]  /*93d0*/  VIADD R3, R0, 0x40 ;  /* 0x0000004000037836 */ /* 0x000fe20000000000 */
[----:B------:R-:W-:Y:S01]  /*93e0*/  FSEL R214, R75, -INF , !P2 ;  /* 0xff8000004bd67808 */ /* 0x000fe20005000000 */
[----:B------:R-:W-:Y:S01]  /*93f0*/  HMMA.16816.F32 R56, R8, R22, R44 ;  /* 0x000000160838723c */ /* 0x000fe2000000182c */
[----:B------:R-:W-:Y:S01]  /*9400*/  FSEL R212, R74, -INF , !P5 ;  /* 0xff8000004ad47808 */ /* 0x000fe20006800000 */
[----:B------:R-:W1:Y:S01]  /*9410*/  LDSM.16.M88.4 R44, [R135+0x3800] ;  /* 0x00380000872c783b */ /* 0x000e620000000200 */
[----:B------:R-:W-:Y:S02]  /*9420*/  FSEL R114, R48, -INF , !P0 ;  /* 0xff80000030727808 */ /* 0x000fe40004000000 */
[----:B------:R-:W-:Y:S01]  /*9430*/  FSEL R217, R50, -INF , !P3 ;  /* 0xff80000032d97808 */ /* 0x000fe20005800000 */
[----:B------:R-:W-:Y:S01]  /*9440*/  HMMA.16816.F32 R20, R12, R34, RZ ;  /* 0x000000220c14723c */ /* 0x000fe200000018ff */
[----:B------:R-:W-:-:S02]  /*9450*/  ISETP.GE.AND P5, PT, R2, R203, PT ;  /* 0x000000cb0200720c */ /* 0x000fc40003fa6270 */
[C---:B------:R-:W-:Y:S02]  /*9460*/  ISETP.GE.AND P2, PT, R2.reuse, R201, PT ;  /* 0x000000c90200720c */ /* 0x040fe40003f46270 */
[C---:B------:R-:W-:Y:S02]  /*9470*/  ISETP.GE.AND P0, PT, R2.reuse, R200, PT ;  /* 0x000000c80200720c */ /* 0x040fe40003f06270 */
[C---:B------:R-:W-:Y:S02]  /*9480*/  ISETP.GE.AND P3, PT, R2.reuse, R202, PT ;  /* 0x000000ca0200720c */ /* 0x040fe40003f66270 */
[C---:B------:R-:W-:Y:S02]  /*9490*/  ISETP.LT.OR P5, PT, R2.reuse, R198, P5 ;  /* 0x000000c60200720c */ /* 0x040fe40002fa1670 */
[C---:B------:R-:W-:Y:S02]  /*94a0*/  ISETP.LT.OR P2, PT, R2.reuse, R199, P2 ;  /* 0x000000c70200720c */ /* 0x040fe40001741670 */
[----:B------:R-:W-:-:S02]  /*94b0*/  ISETP.LT.OR P0, PT, R2, R196, P0 ;  /* 0x000000c40200720c */ /* 0x000fc40000701670 */
[----:B------:R-:W-:Y:S01]  /*94c0*/  ISETP.LT.OR P3, PT, R2, R197, P3 ;  /* 0x000000c50200720c */ /* 0x000fe20001f61670 */
[----:B------:R-:W-:Y:S01]  /*94d0*/  VIADD R2, R0, 0x41 ;  /* 0x0000004100027836 */ /* 0x000fe20000000000 */
[----:B------:R-:W-:Y:S02]  /*94e0*/  FSEL R113, R49, -INF , !P2 ;  /* 0xff80000031717808 */ /* 0x000fe40005000000 */
[----:B------:R-:W-:Y:S02]  /*94f0*/  FSEL R89, R63, -INF , !P3 ;  /* 0xff8000003f597808 */ /* 0x000fe40005800000 */
[CC--:B------:R-:W-:Y:S02]  /*9500*/  ISETP.GE.AND P3, PT, R3.reuse, R203.reuse, PT ;  /* 0x000000cb0300720c */ /* 0x0c0fe40003f66270 */
[----:B------:R-:W-:Y:S02]  /*9510*/  ISETP.GE.AND P2, PT, R2, R203, PT ;  /* 0x000000cb0200720c */ /* 0x000fe40003f46270 */
[----:B------:R-:W-:-:S02]  /*9520*/  ISETP.LT.OR P3, PT, R3, R198, P3 ;  /* 0x000000c60300720c */ /* 0x000fc40001f61670 */
[----:B------:R-:W-:Y:S02]  /*9530*/  ISETP.LT.OR P2, PT, R2, R198, P2 ;  /* 0x000000c60200720c */ /* 0x000fe40001741670 */
[----:B------:R-:W-:Y:S02]  /*9540*/  FSEL R88, R62, -INF , !P4 ;  /* 0xff8000003e587808 */ /* 0x000fe40006000000 */
[----:B------:R-:W-:Y:S02]  /*9550*/  FSEL R76, R64, -INF , !P3 ;  /* 0xff800000404c7808 */ /* 0x000fe40005800000 */
[----:B------:R-:W-:Y:S02]  /*9560*/  FSEL R79, R65, -INF , !P2 ;  /* 0xff800000414f7808 */ /* 0x000fe40005000000 */
[----:B------:R-:W-:Y:S02]  /*9570*/  FSEL R219, R51, -INF , !P0 ;  /* 0xff80000033db7808 */ /* 0x000fe40004000000 */
[----:B------:R-:W-:Y:S01]  /*9580*/  FSEL R77, R60, -INF , !P6 ;  /* 0xff8000003c4d7808 */ /* 0x000fe20007000000 */
[----:B------:R-:W-:Y:S01]  /*9590*/  HMMA.16816.F32 R48, R12, R32, RZ ;  /* 0x000000200c30723c */ /* 0x000fe200000018ff */
[----:B------:R-:W-:-:S02]  /*95a0*/  ISETP.GE.AND P4, PT, R2, R202, PT ;  /* 0x000000ca0200720c */ /* 0x000fc40003f86270 */
[CC--:B------:R-:W-:Y:S02]  /*95b0*/  ISETP.GE.AND P3, PT, R2.reuse, R201.reuse, PT ;  /* 0x000000c90200720c */ /* 0x0c0fe40003f66270 */
[C---:B------:R-:W-:Y:S01]  /*95c0*/  ISETP.GE.AND P2, PT, R2.reuse, R200, PT ;  /* 0x000000c80200720c */ /* 0x040fe20003f46270 */
[----:B------:R-:W-:Y:S01]  /*95d0*/  HMMA.16816.F32 R32, R16, R34, RZ ;  /* 0x000000221020723c */ /* 0x000fe200000018ff */
[C---:B------:R-:W-:Y:S02]  /*95e0*/  ISETP.GE.AND P6, PT, R3.reuse, R202, PT ;  /* 0x000000ca0300720c */ /* 0x040fe40003fc6270 */
[----:B------:R-:W-:Y:S02]  /*95f0*/  ISETP.GE.AND P0, PT, R3, R201, PT ;  /* 0x000000c90300720c */ /* 0x000fe40003f06270 */
[C---:B------:R-:W-:Y:S02]  /*9600*/  ISETP.LT.OR P4, PT, R2.reuse, R197, P4 ;  /* 0x000000c50200720c */ /* 0x040fe40002781670 */
[----:B------:R-:W-:-:S02]  /*9610*/  ISETP.LT.OR P3, PT, R2, R199, P3 ;  /* 0x000000c70200720c */ /* 0x000fc40001f61670 */
[----:B------:R-:W-:Y:S01]  /*9620*/  ISETP.LT.OR P2, PT, R2, R196, P2 ;  /* 0x000000c40200720c */ /* 0x000fe20001741670 */
[----:B------:R-:W-:Y:S01]  /*9630*/  VIADD R2, R0, 0x48 ;  /* 0x0000004800027836 */ /* 0x000fe20000000000 */
[C---:B------:R-:W-:Y:S02]  /*9640*/  ISETP.LT.OR P6, PT, R3.reuse, R197, P6 ;  /* 0x000000c50300720c */ /* 0x040fe400037c1670 */
[----:B------:R-:W-:Y:S02]  /*9650*/  ISETP.LT.OR P0, PT, R3, R199, P0 ;  /* 0x000000c70300720c */ /* 0x000fe40000701670 */
[----:B------:R-:W-:Y:S02]  /*9660*/  FSEL R86, R66, -INF , !P6 ;  /* 0xff80000042567808 */ /* 0x000fe40007000000 */
[----:B------:R-:W-:Y:S01]  /*9670*/  FSEL R87, R67, -INF , !P4 ;  /* 0xff80000043577808 */ /* 0x000fe20006000000 */
[----:B--2---:R-:W-:Y:S01]  /*9680*/  HMMA.16816.F32 R72, R4, R28, R48 ;  /* 0x0000001c0448723c */ /* 0x004fe20000001830 */
[----:B------:R-:W-:-:S02]  /*9690*/  FSEL R110, R68, -INF , !P0 ;  /* 0xff800000446e7808 */ /* 0x000fc40004000000 */
[----:B------:R-:W-:Y:S02]  /*96a0*/  FSEL R125, R69, -INF , !P3 ;  /* 0xff800000457d7808 */ /* 0x000fe40005800000 */
[C---:B------:R-:W-:Y:S01]  /*96b0*/  ISETP.GE.AND P6, PT, R2.reuse, R203, PT ;  /* 0x000000cb0200720c */ /* 0x040fe20003fc6270 */
[----:B------:R-:W-:Y:S01]  /*96c0*/  HMMA.16816.F32 R32, R8, R30, R32 ;  /* 0x0000001e0820723c */ /* 0x000fe20000001820 */
[C---:B------:R-:W-:Y:S02]  /*96d0*/  ISETP.GE.AND P4, PT, R2.reuse, R202, PT ;  /* 0x000000ca0200720c */ /* 0x040fe40003f86270 */
[C---:B------:R-:W-:Y:S02]  /*96e0*/  ISETP.GE.AND P0, PT, R2.reuse, R201, PT ;  /* 0x000000c90200720c */ /* 0x040fe40003f06270 */
[C---:B------:R-:W-:Y:S01]  /*96f0*/  ISETP.GE.AND P3, PT, R2.reuse, R200, PT ;  /* 0x000000c80200720c */ /* 0x040fe20003f66270 */
[----:B-1----:R-:W-:Y:S01]  /*9700*/  HMMA.16816.F32 R48, R12, R44, RZ ;  /* 0x0000002c0c30723c */ /* 0x002fe200000018ff */
        /* <DEDUP_REMOVED lines=8> */
[C---:B------:R-:W-:Y:S01]  /*9790*/  ISETP.GE.AND P2, PT, R2.reuse, R201, PT ;  /* 0x000000c90200720c */ /* 0x040fe20003f46270 */
[----:B------:R-:W-:Y:S01]  /*97a0*/  HMMA.16816.F32 R60, R8, R28, R52 ;  /* 0x0000001c083c723c */ /* 0x000fe20000001834 */
[CC--:B------:R-:W-:Y:S02]  /*97b0*/  ISETP.GE.AND P0, PT, R2.reuse, R200.reuse, PT ;  /* 0x000000c80200720c */ /* 0x0c0fe40003f06270 */
[C---:B------:R-:W-:Y:S02]  /*97c0*/  ISETP.GE.AND P5, PT, R3.reuse, R200, PT ;  /* 0x000000c80300720c */ /* 0x040fe40003fa6270 */
[C---:B------:R-:W-:Y:S01]  /*97d0*/  ISETP.LT.OR P2, PT, R2.reuse, R199, P2 ;  /* 0x000000c70200720c */ /* 0x040fe20001741670 */
[----:B------:R-:W-:Y:S01]  /*97e0*/  HMMA.16816.F32 R52, R16, R44, RZ ;  /* 0x0000002c1034723c */ /* 0x000fe200000018ff */
[-C--:B------:R-:W-:Y:S02]  /*97f0*/  ISETP.LT.OR P0, PT, R2, R196.reuse, P0 ;  /* 0x000000c40200720c */ /* 0x080fe40000701670 */
[----:B------:R-:W-:Y:S01]  /*9800*/  ISETP.LT.OR P5, PT, R3, R196, P5 ;  /* 0x000000c40300720c */ /* 0x000fe20002fa1670 */
[----:B------:R-:W-:Y:S01]  /*9810*/  VIADD R3, R0, 0x50 ;  /* 0x0000005000037836 */ /* 0x000fe20000000000 */
[----:B------:R-:W-:-:S02]  /*9820*/  FSEL R221, R26, -INF , !P3 ;  /* 0xff8000001add7808 */ /* 0x000fc40005800000 */
[----:B------:R-:W-:Y:S02]  /*9830*/  FSEL R128, R25, -INF , !P2 ;  /* 0xff80000019807808 */ /* 0x000fe40005000000 */
[----:B------:R-:W-:Y:S02]  /*9840*/  FSEL R223, R27, -INF , !P0 ;  /* 0xff8000001bdf7808 */ /* 0x000fe40004000000 */
[----:B------:R-:W-:Y:S01]  /*9850*/  FSEL R216, R70, -INF , !P5 ;  /* 0xff80000046d87808 */ /* 0x000fe20006800000 */
[----:B------:R-:W1:Y:S01]  /*9860*/  LDSM.16.M88.4 R24, [R190] ;  /* 0x00000000be18783b */ /* 0x000e620000000200 */
[C---:B------:R-:W-:Y:S02]  /*9870*/  ISETP.GE.AND P5, PT, R2.reuse, R203, PT ;  /* 0x000000cb0200720c */ /* 0x040fe40003fa6270 */
[C---:B------:R-:W-:Y:S02]  /*9880*/  ISETP.GE.AND P3, PT, R2.reuse, R202, PT ;  /* 0x000000ca0200720c */ /* 0x040fe40003f66270 */
[----:B------:R-:W-:-:S02]  /*9890*/  ISETP.LT.OR P5, PT, R2, R198, P5 ;  /* 0x000000c60200720c */ /* 0x000fc40002fa1670 */
[----:B------:R-:W-:Y:S01]  /*98a0*/  ISETP.LT.OR P3, PT, R2, R197, P3 ;  /* 0x000000c50200720c */ /* 0x000fe20001f61670 */
[----:B------:R-:W-:Y:S01]  /*98b0*/  VIADD R2, R0, 0x51 ;  /* 0x0000005100027836 */ /* 0x000fe20000000000 */
[----:B------:R-:W-:Y:S02]  /*98c0*/  FSEL R69, R56, -INF , !P6 ;  /* 0xff80000038457808 */ /* 0x000fe40007000000 */
[----:B------:R-:W-:Y:S02]  /*98d0*/  FSEL R83, R58, -INF , !P4 ;  /* 0xff8000003a537808 */ /* 0x000fe40006000000 */
[----:B------:R-:W-:Y:S02]  /*98e0*/  FSEL R68, R57, -INF , !P5 ;  /* 0xff80000039447808 */ /* 0x000fe40006800000 */
[----:B------:R-:W-:Y:S02]  /*98f0*/  FSEL R85, R59, -INF , !P3 ;  /* 0xff8000003b557808 */ /* 0x000fe40005800000 */
[----:B------:R-:W-:Y:S01]  /*9900*/  HMMA.16816.F32 R56, R4, R30, R20 ;  /* 0x0000001e0438723c */ /* 0x000fe20000001814 */
[----:B------:R-:W2:Y:S01]  /*9910*/  LDSM.16.M88.4 R28, [R135+0x3c00] ;  /* 0x003c0000871c783b */ /* 0x000ea20000000200 */
[----:B------:R-:W-:-:S02]  /*9920*/  ISETP.GE.AND P3, PT, R3, R203, PT ;  /* 0x000000cb0300720c */ /* 0x000fc40003f66270 */
[----:B------:R-:W-:Y:S01]  /*9930*/  ISETP.GE.AND P5, PT, R2, R203, PT ;  /* 0x000000cb0200720c */ /* 0x000fe20003fa6270 */
[----:B------:R-:W3:Y:S01]  /*9940*/  LDSM.16.M88.4 R20, [R189] ;  /* 0x00000000bd14783b */ /* 0x000ee20000000200 */
[----:B------:R-:W-:Y:S01]  /*9950*/  ISETP.LT.OR P3, PT, R3, R198, P3 ;  /* 0x000000c60300720c */ /* 0x000fe20001f61670 */
[----:B------:R-:W-:-:S04]  /*9960*/  DEPBAR.LE SB0, 0x0 ;  /* 0x000080000000791a */ /* 0x000fc80000000000 */
[----:B------:R-:W-:Y:S01]  /*9970*/  BAR.SYNC.DEFER_BLOCKING 0x0 ;  /* 0x0000000000007b1d */ /* 0x000fe20000010000 */
[----:B------:R-:W-:Y:S02]  /*9980*/  ISETP.LT.OR P5, PT, R2, R198, P5 ;  /* 0x000000c60200720c */ /* 0x000fe40002fa1670 */
[----:B------:R-:W-:Y:S02]  /*9990*/  FSEL R43, R60, -INF , !P3 ;  /* 0xff8000003c2b7808 */ /* 0x000fe40005800000 */
[----:B------:R-:W-:Y:S02]  /*99a0*/  FSEL R42, R61, -INF , !P5 ;  /* 0xff8000003d2a7808 */ /* 0x000fe40006800000 */
[C---:B------:R-:W-:Y:S02]  /*99b0*/  ISETP.GE.AND P0, PT, R2.reuse, R202, PT ;  /* 0x000000ca0200720c */ /* 0x040fe40003f06270 */
[C---:B------:R-:W-:Y:S02]  /*99c0*/  ISETP.GE.AND P3, PT, R2.reuse, R201, PT ;  /* 0x000000c90200720c */ /* 0x040fe40003f66270 */
[----:B------:R-:W-:Y:S01]  /*99d0*/  ISETP.GE.AND P5, PT, R2, R200, PT ;  /* 0x000000c80200720c */ /* 0x000fe20003fa6270 */
[----:B-1----:R-:W-:Y:S01]  /*99e0*/  HMMA.16816.F32 R64, R4, R24, R48 ;  /* 0x000000180440723c */ /* 0x002fe20000001830 */
        /* <DEDUP_REMOVED lines=10> */
[----:B--2---:R-:W-:Y:S01]  /*9a90*/  HMMA.16816.F32 R48, R16, R28, RZ ;  /* 0x0000001c1030723c */ /* 0x004fe200000018ff */
[----:B------:R-:W-:Y:S02]  /*9aa0*/  FSEL R130, R72, -INF , !P4 ;  /* 0xff80000048827808 */ /* 0x000fe40006000000 */
[----:B------:R-:W-:Y:S02]  /*9ab0*/  FSEL R134, R73, -INF , !P3 ;  /* 0xff80000049867808 */ /* 0x000fe40005800000 */
[C---:B------:R-:W-:Y:S01]  /*9ac0*/  ISETP.GE.AND P2, PT, R2.reuse, R203, PT ;  /* 0x000000cb0200720c */ /* 0x040fe20003f46270 */
[----:B------:R-:W-:Y:S01]  /*9ad0*/  HMMA.16816.F32 R60, R8, R24, R52 ;  /* 0x00000018083c723c */ /* 0x000fe20000001834 */
[----:B------:R-:W-:-:S02]  /*9ae0*/  ISETP.GE.AND P0, PT, R2, R202, PT ;  /* 0x000000ca0200720c */ /* 0x000fc40003f06270 */
[C---:B------:R-:W-:Y:S02]  /*9af0*/  ISETP.GE.AND P4, PT, R2.reuse, R201, PT ;  /* 0x000000c90200720c */ /* 0x040fe40003f86270 */
[CC--:B------:R-:W-:Y:S01]  /*9b00*/  ISETP.GE.AND P3, PT, R2.reuse, R200.reuse, PT ;  /* 0x000000c80200720c */ /* 0x0c0fe20003f66270 */
[-C--:B------:R-:W-:Y:S01]  /*9b10*/  HMMA.16816.F32 R52, R16, R46.reuse, RZ ;  /* 0x0000002e1034723c */ /* 0x080fe200000018ff */
[----:B------:R-:W-:Y:S02]  /*9b20*/  ISETP.GE.AND P6, PT, R3, R200, PT ;  /* 0x000000c80300720c */ /* 0x000fe40003fc6270 */
[C---:B------:R-:W-:Y:S02]  /*9b30*/  ISETP.LT.OR P2, PT, R2.reuse, R198, P2 ;  /* 0x000000c60200720c */ /* 0x040fe40001741670 */
[C---:B------:R-:W-:Y:S01]  /*9b40*/  ISETP.LT.OR P0, PT, R2.reuse, R197, P0 ;  /* 0x000000c50200720c */ /* 0x040fe20000701670 */
[----:B------:R-:W-:Y:S01]  /*9b50*/  HMMA.16816.F32 R44, R12, R46, RZ ;  /* 0x0000002e0c2c723c */ /* 0x000fe200000018ff */
[----:B------:R-:W-:-:S02]  /*9b60*/  ISETP.LT.OR P4, PT, R2, R199, P4 ;  /* 0x000000c70200720c */ /* 0x000fc40002781670 */
[-C--:B------:R-:W-:Y:S01]  /*9b70*/  ISETP.LT.OR P3, PT, R2, R196.reuse, P3 ;  /* 0x000000c40200720c */ /* 0x080fe20001f61670 */
[C---:B------:R-:W-:Y:S01]  /*9b80*/  VIADD R2, R0.reuse, 0x59 ;  /* 0x0000005900027836 */ /* 0x040fe20000000000 */
[----:B------:R-:W-:Y:S01]  /*9b90*/  ISETP.LT.OR P6, PT, R3, R196, P6 ;  /* 0x000000c40300720c */ /* 0x000fe200037c1670 */
[----:B------:R-:W-:Y:S01]  /*9ba0*/  VIADD R3, R0, 0x60 ;  /* 0x0000006000037836 */ /* 0x000fe20000000000 */
[----:B------:R-:W-:Y:S01]  /*9bb0*/  FSEL R222, R75, -INF , !P5 ;  /* 0xff8000004bde7808 */ /* 0x000fe20006800000 */
[----:B---3--:R-:W-:Y:S01]  /*9bc0*/  HMMA.16816.F32 R48, R8, R20, R48 ;  /* 0x000000140830723c */ /* 0x008fe20000001830 */
[----:B------:R-:W-:Y:S02]  /*9bd0*/  FSEL R220, R74, -INF , !P6 ;  /* 0xff8000004adc7808 */ /* 0x000fe40007000000 */
[C---:B------:R-:W-:Y:S02]  /*9be0*/  ISETP.GE.AND P5, PT, R2.reuse, R203, PT ;  /* 0x000000cb0200720c */ /* 0x040fe40003fa6270 */
[C---:B------:R-:W-:Y:S01]  /*9bf0*/  ISETP.GE.AND P6, PT, R2.reuse, R202, PT ;  /* 0x000000ca0200720c */ /* 0x040fe20003fc6270 */
[----:B------:R-:W-:Y:S01]  /*9c00*/  HMMA.16816.F32 R16, R16, R30, RZ ;  /* 0x0000001e1010723c */ /* 0x000fe200000018ff */
[----:B------:R-:W-:-:S02]  /*9c10*/  ISETP.LT.OR P5, PT, R2, R198, P5 ;  /* 0x000000c60200720c */ /* 0x000fc40002fa1670 */
[----:B------:R-:W-:Y:S02]  /*9c20*/  ISETP.LT.OR P6, PT, R2, R197, P6 ;  /* 0x000000c50200720c */ /* 0x000fe400037c1670 */
[----:B------:R-:W-:Y:S01]  /*9c30*/  FSEL R131, R56, -INF , !P4 ;  /* 0xff80000038837808 */ /* 0x000fe20006000000 */
[-C--:B------:R-:W-:Y:S01]  /*9c40*/  HMMA.16816.F32 R52, R8, R26.reuse, R52 ;  /* 0x0000001a0834723c */ /* 0x080fe20000001834 */
[----:B------:R-:W-:Y:S02]  /*9c50*/  FSEL R225, R58, -INF , !P3 ;  /* 0xff8000003ae17808 */ /* 0x000fe40005800000 */
[----:B------:R-:W-:Y:S02]  /*9c60*/  FSEL R37, R32, -INF , !P2 ;  /* 0xff80000020257808 */ /* 0x000fe40005000000 */
[----:B------:R-:W-:Y:S01]  /*9c70*/  FSEL R58, R34, -INF , !P0 ;  /* 0xff800000223a7808 */ /* 0x000fe20004000000 */
[----:B------:R-:W-:Y:S01]  /*9c80*/  HMMA.16816.F32 R24, R4, R26, R44 ;  /* 0x0000001a0418723c */ /* 0x000fe2000000182c */
[----:B------:R-:W-:-:S02]  /*9c90*/  FSEL R36, R33, -INF , !P5 ;  /* 0xff80000021247808 */ /* 0x000fc40006800000 */
[----:B------:R-:W-:Y:S02]  /*9ca0*/  FSEL R56, R35, -INF , !P6 ;  /* 0xff80000023387808 */ /* 0x000fe40007000000 */
[C---:B------:R-:W-:Y:S01]  /*9cb0*/  ISETP.GE.AND P4, PT, R2.reuse, R201, PT ;  /* 0x000000c90200720c */ /* 0x040fe20003f86270 */
[C---:B------:R-:W-:Y:S01]  /*9cc0*/  HMMA.16816.F32 R32, R12.reuse, R28, RZ ;  /* 0x0000001c0c20723c */ /* 0x040fe200000018ff */
[C---:B------:R-:W-:Y:S02]  /*9cd0*/  ISETP.GE.AND P3, PT, R2.reuse, R200, PT ;  /* 0x000000c80200720c */ /* 0x040fe40003f66270 */
[C---:B------:R-:W-:Y:S02]  /*9ce0*/  ISETP.GE.AND P2, PT, R3.reuse, R203, PT ;  /* 0x000000cb0300720c */ /* 0x040fe40003f46270 */
[----:B------:R-:W-:Y:S01]  /*9cf0*/  ISETP.GE.AND P0, PT, R3, R202, PT ;  /* 0x000000ca0300720c */ /* 0x000fe20003f06270 */
[----:B------:R-:W-:Y:S01]  /*9d00*/  HMMA.16816.F32 R12, R12, R30, RZ ;  /* 0x0000001e0c0c723c */ /* 0x000fe200000018ff */
[----:B------:R-:W-:-:S02]  /*9d10*/  ISETP.LT.OR P4, PT, R2, R199, P4 ;  /* 0x000000c70200720c */ /* 0x000fc40002781670 */
[----:B------:R-:W-:Y:S01]  /*9d20*/  ISETP.LT.OR P3, PT, R2, R196, P3 ;  /* 0x000000c40200720c */ /* 0x000fe20001f61670 */
[----:B------:R-:W-:Y:S01]  /*9d30*/  VIADD R2, R0, 0x61 ;  /* 0x0000006100027836 */ /* 0x000fe20000000000 */
[C---:B------:R-:W-:Y:S01]  /*9d40*/  ISETP.LT.OR P2, PT, R3.reuse, R198, P2 ;  /* 0x000000c60300720c */ /* 0x040fe20001741670 */
[----:B------:R-:W-:Y:S01]  /*9d50*/  HMMA.16816.F32 R8, R8, R22, R16 ;  /* 0x000000160808723c */ /* 0x000fe20000001810 */
[----:B------:R-:W-:Y:S02]  /*9d60*/  ISETP.LT.OR P0, PT, R3, R197, P0 ;  /* 0x000000c50300720c */ /* 0x000fe40000701670 */
[----:B------:R-:W-:Y:S02]  /*9d70*/  FSEL R226, R59, -INF , !P3 ;  /* 0xff8000003be27808 */ /* 0x000fe40005800000 */
[----:B------:R-:W-:Y:S02]  /*9d80*/  FSEL R60, R60, -INF , !P2 ;  /* 0xff8000003c3c7808 */ /* 0x000fe40005000000 */
[----:B------:R-:W-:-:S02]  /*9d90*/  FSEL R62, R62, -INF , !P0 ;  /* 0xff8000003e3e7808 */ /* 0x000fc40004000000 */
[----:B------:R-:W-:Y:S02]  /*9da0*/  FSEL R174, R57, -INF , !P4 ;  /* 0xff80000039ae7808 */ /* 0x000fe40006000000 */
[C---:B------:R-:W-:Y:S01]  /*9db0*/  ISETP.GE.AND P6, PT, R2.reuse, R203, PT ;  /* 0x000000cb0200720c */ /* 0x040fe20003fc6270 */
[C---:B------:R-:W-:Y:S01]  /*9dc0*/  HMMA.16816.F32 R32, R4.reuse, R20, R32 ;  /* 0x000000140420723c */ /* 0x040fe20000001820 */
[C---:B------:R-:W-:Y:S02]  /*9dd0*/  ISETP.GE.AND P3, PT, R2.reuse, R202, PT ;  /* 0x000000ca0200720c */ /* 0x040fe40003f66270 */
[CC--:B------:R-:W-:Y:S02]  /*9de0*/  ISETP.GE.AND P2, PT, R2.reuse, R201.reuse, PT ;  /* 0x000000c90200720c */ /* 0x0c0fe40003f46270 */
[-C--:B------:R-:W-:Y:S01]  /*9df0*/  ISETP.GE.AND P0, PT, R2, R200.reuse, PT ;  /* 0x000000c80200720c */ /* 0x080fe20003f06270 */
[----:B------:R-:W-:Y:S01]  /*9e00*/  HMMA.16816.F32 R4, R4, R22, R12 ;  /* 0x000000160404723c */ /* 0x000fe2000000180c */
[C---:B------:R-:W-:Y:S01]  /*9e10*/  ISETP.GE.AND P5, PT, R3.reuse, R201, PT ;  /* 0x000000c90300720c */ /* 0x040fe20003fa6270 */
[----:B------:R-:W-:Y:S01]  /*9e20*/  VIADD R20, R0, 0x69 ;  /* 0x0000006900147836 */ /* 0x000fe20000000000 */
[----:B------:R-:W-:-:S02]  /*9e30*/  ISETP.GE.AND P4, PT, R3, R200, PT ;  /* 0x000000c80300720c */ /* 0x000fc40003f86270 */
[C---:B------:R-:W-:Y:S02]  /*9e40*/  ISETP.LT.OR P6, PT, R2.reuse, R198, P6 ;  /* 0x000000c60200720c */ /* 0x040fe400037c1670 */
[C---:B------:R-:W-:Y:S02]  /*9e50*/  ISETP.LT.OR P3, PT, R2.reuse, R197, P3 ;  /* 0x000000c50200720c */ /* 0x040fe40001f61670 */
[CC--:B------:R-:W-:Y:S02]  /*9e60*/  ISETP.LT.OR P2, PT, R2.reuse, R199.reuse, P2 ;  /* 0x000000c70200720c */ /* 0x0c0fe40001741670 */
[-C--:B------:R-:W-:Y:S01]  /*9e70*/  ISETP.LT.OR P0, PT, R2, R196.reuse, P0 ;  /* 0x000000c40200720c */ /* 0x080fe20000701670 */
[C---:B------:R-:W-:Y:S01]  /*9e80*/  VIADD R2, R0.reuse, 0x68 ;  /* 0x0000006800027836 */ /* 0x040fe20000000000 */
[C---:B------:R-:W-:Y:S02]  /*9e90*/  ISETP.LT.OR P5, PT, R3.reuse, R199, P5 ;  /* 0x000000c70300720c */ /* 0x040fe40002fa1670 */
[----:B------:R-:W-:Y:S01]  /*9ea0*/  ISETP.LT.OR P4, PT, R3, R196, P4 ;  /* 0x000000c40300720c */ /* 0x000fe20002781670 */
[----:B------:R-:W-:Y:S01]  /*9eb0*/  VIADD R3, R0, 0x70 ;  /* 0x0000007000037836 */ /* 0x000fe20000000000 */
[----:B------:R-:W-:-:S02]  /*9ec0*/  FSEL R61, R61, -INF , !P6 ;  /* 0xff8000003d3d7808 */ /* 0x000fc40007000000 */
[----:B------:R-:W-:Y:S02]  /*9ed0*/  FSEL R63, R63, -INF , !P3 ;  /* 0xff8000003f3f7808 */ /* 0x000fe40005800000 */
[----:B------:R-:W-:Y:S02]  /*9ee0*/  FSEL R59, R64, -INF , !P5 ;  /* 0xff800000403b7808 */ /* 0x000fe40006800000 */
[----:B------:R-:W-:Y:S02]  /*9ef0*/  FSEL R230, R66, -INF , !P4 ;  /* 0xff80000042e67808 */ /* 0x000fe40006000000 */
[C---:B------:R-:W-:Y:S02]  /*9f00*/  ISETP.GE.AND P3, PT, R2.reuse, R203, PT ;  /* 0x000000cb0200720c */ /* 0x040fe40003f66270 */
[C---:B------:R-:W-:Y:S02]  /*9f10*/  ISETP.GE.AND P6, PT, R2.reuse, R202, PT ;  /* 0x000000ca0200720c */ /* 0x040fe40003fc6270 */
[----:B------:R-:W-:-:S02]  /*9f20*/  ISETP.GE.AND P5, PT, R2, R201, PT ;  /* 0x000000c90200720c */ /* 0x000fc40003fa6270 */
[-C--:B------:R-:W-:Y:S02]  /*9f30*/  ISETP.GE.AND P4, PT, R2, R200.reuse, PT ;  /* 0x000000c80200720c */ /* 0x080fe40003f86270 */
[----:B------:R-:W-:Y:S02]  /*9f40*/  FSEL R57, R65, -INF , !P2 ;  /* 0xff80000041397808 */ /* 0x000fe40005000000 */
[----:B------:R-:W-:Y:S02]  /*9f50*/  FSEL R228, R67, -INF , !P0 ;  /* 0xff80000043e47808 */ /* 0x000fe40004000000 */
[C---:B------:R-:W-:Y:S02]  /*9f60*/  ISETP.GE.AND P2, PT, R20.reuse, R201, PT ;  /* 0x000000c91400720c */ /* 0x040fe40003f46270 */
[----:B------:R-:W-:Y:S02]  /*9f70*/  ISETP.GE.AND P0, PT, R20, R200, PT ;  /* 0x000000c81400720c */ /* 0x000fe40003f06270 */
[----:B------:R-:W-:-:S02]  /*9f80*/  ISETP.LT.OR P3, PT, R2, R198, P3 ;  /* 0x000000c60200720c */ /* 0x000fc40001f61670 */
[C---:B------:R-:W-:Y:S02]  /*9f90*/  ISETP.LT.OR P6, PT, R2.reuse, R197, P6 ;  /* 0x000000c50200720c */ /* 0x040fe400037c1670 */
[CC--:B------:R-:W-:Y:S02]  /*9fa0*/  ISETP.LT.OR P5, PT, R2.reuse, R199.reuse, P5 ;  /* 0x000000c70200720c */ /* 0x0c0fe40002fa1670 */
[-C--:B------:R-:W-:Y:S01]  /*9fb0*/  ISETP.LT.OR P4, PT, R2, R196.reuse, P4 ;  /* 0x000000c40200720c */ /* 0x080fe20002781670 */
[----:B------:R-:W-:Y:S01]  /*9fc0*/  VIADD R2, R0, 0x71 ;  /* 0x0000007100027836 */ /* 0x000fe20000000000 */
[C---:B------:R-:W-:Y:S02]  /*9fd0*/  ISETP.LT.OR P2, PT, R20.reuse, R199, P2 ;  /* 0x000000c71400720c */ /* 0x040fe40001741670 */
[----:B------:R-:W-:Y:S02]  /*9fe0*/  ISETP.LT.OR P0, PT, R20, R196, P0 ;  /* 0x000000c41400720c */ /* 0x000fe40000701670 */
[----:B------:R-:W-:-:S02]  /*9ff0*/  FSEL R233, R26, -INF , !P4 ;  /* 0xff8000001ae97808 */ /* 0x000fc40006000000 */
[----:B------:R-:W-:Y:S02]  /*a000*/  FSEL R182, R25, -INF , !P2 ;  /* 0xff80000019b67808 */ /* 0x000fe40005000000 */
[----:B------:R-:W-:Y:S02]  /*a010*/  FSEL R231, R27, -INF , !P0 ;  /* 0xff8000001be77808 */ /* 0x000fe40004000000 */
[C---:B------:R-:W-:Y:S02]  /*a020*/  ISETP.GE.AND P4, PT, R3.reuse, R201, PT ;  /* 0x000000c90300720c */ /* 0x040fe40003f86270 */
[C---:B------:R-:W-:Y:S02]  /*a030*/  ISETP.GE.AND P2, PT, R3.reuse, R200, PT ;  /* 0x000000c80300720c */ /* 0x040fe40003f46270 */
[----:B------:R-:W-:Y:S02]  /*a040*/  ISETP.GE.AND P0, PT, R2, R203, PT ;  /* 0x000000cb0200720c */ /* 0x000fe40003f06270 */
[----:B------:R-:W-:-:S02]  /*a050*/  ISETP.LT.OR P4, PT, R3, R199, P4 ;  /* 0x000000c70300720c */ /* 0x000fc40002781670 */
[----:B------:R-:W-:Y:S02]  /*a060*/  ISETP.LT.OR P2, PT, R3, R196, P2 ;  /* 0x000000c40300720c */ /* 0x000fe40001741670 */
[----:B------:R-:W-:Y:S02]  /*a070*/  ISETP.LT.OR P0, PT, R2, R198, P0 ;  /* 0x000000c60200720c */ /* 0x000fe40000701670 */
        /* <DEDUP_REMOVED lines=8> */
[----:B------:R-:W-:Y:S02]  /*a100*/  ISETP.LT.OR P3, PT, R3, R198, P3 ;  /* 0x000000c60300720c */ /* 0x000fe40001f61670 */
[----:B------:R-:W-:-:S02]  /*a110*/  ISETP.LT.OR P4, PT, R2, R197, P4 ;  /* 0x000000c50200720c */ /* 0x000fc40002781670 */
[C---:B------:R-:W-:Y:S02]  /*a120*/  ISETP.LT.OR P2, PT, R2.reuse, R199, P2 ;  /* 0x000000c70200720c */ /* 0x040fe40001741670 */
[----:B------:R-:W-:Y:S01]  /*a130*/  ISETP.LT.OR P0, PT, R2, R196, P0 ;  /* 0x000000c40200720c */ /* 0x000fe20000701670 */
[----:B------:R-:W-:Y:S01]  /*a140*/  VIADD R2, R0, 0x78 ;  /* 0x0000007800027836 */ /* 0x000fe20000000000 */
[----:B------:R-:W-:Y:S01]  /*a150*/  FSEL R178, R24, -INF , !P5 ;  /* 0xff80000018b27808 */ /* 0x000fe20006800000 */
[----:B------:R-:W-:Y:S01]  /*a160*/  VIADD R0, R0, 0x79 ;  /* 0x0000007900007836 */ /* 0x000fe20000000000 */
[----:B------:R-:W-:Y:S02]  /*a170*/  FSEL R48, R48, -INF , !P3 ;  /* 0xff80000030307808 */ /* 0x000fe40005800000 */
[----:B------:R-:W-:Y:S02]  /*a180*/  ISETP.GE.AND P5, PT, R3, R202, PT ;  /* 0x000000ca0300720c */ /* 0x000fe40003fa6270 */
[----:B------:R-:W-:-:S02]  /*a190*/  ISETP.GE.AND P3, PT, R20, R203, PT ;  /* 0x000000cb1400720c */ /* 0x000fc40003f66270 */
[----:B------:R-:W-:Y:S02]  /*a1a0*/  FSEL R224, R35, -INF , !P0 ;  /* 0xff80000023e07808 */ /* 0x000fe40004000000 */
[----:B------:R-:W-:Y:S02]  /*a1b0*/  ISETP.GE.AND P0, PT, R0, R201, PT ;  /* 0x000000c90000720c */ /* 0x000fe40003f06270 */
[----:B------:R-:W-:Y:S02]  /*a1c0*/  ISETP.LT.OR P5, PT, R3, R197, P5 ;  /* 0x000000c50300720c */ /* 0x000fe40002fa1670 */
[----:B------:R-:W-:Y:S02]  /*a1d0*/  ISETP.LT.OR P3, PT, R20, R198, P3 ;  /* 0x000000c61400720c */ /* 0x000fe40001f61670 */
[----:B------:R-:W-:Y:S02]  /*a1e0*/  ISETP.LT.OR P0, PT, R0, R199, P0 ;  /* 0x000000c70000720c */ /* 0x000fe40000701670 */
[----:B------:R-:W-:-:S02]  /*a1f0*/  FSEL R50, R50, -INF , !P5 ;  /* 0xff80000032327808 */ /* 0x000fc40006800000 */
[----:B------:R-:W-:Y:S02]  /*a200*/  FSEL R53, R53, -INF , !P3 ;  /* 0xff80000035357808 */ /* 0x000fe40005800000 */
[----:B------:R-:W-:Y:S02]  /*a210*/  FSEL R207, R33, -INF , !P2 ;  /* 0xff80000021cf7808 */ /* 0x000fe40005000000 */
[----:B------:R-:W-:Y:S02]  /*a220*/  ISETP.GE.AND P5, PT, R20, R202, PT ;  /* 0x000000ca1400720c */ /* 0x000fe40003fa6270 */
[C---:B------:R-:W-:Y:S02]  /*a230*/  ISETP.GE.AND P3, PT, R2.reuse, R201, PT ;  /* 0x000000c90200720c */ /* 0x040fe40003f66270 */
[----:B------:R-:W-:Y:S02]  /*a240*/  ISETP.GE.AND P2, PT, R2, R200, PT ;  /* 0x000000c80200720c */ /* 0x000fe40003f46270 */
[----:B------:R-:W-:-:S02]  /*a250*/  FSEL R206, R5, -INF , !P0 ;  /* 0xff80000005ce7808 */ /* 0x000fc40004000000 */
[----:B------:R-:W-:Y:S02]  /*a260*/  PLOP3.LUT P0, PT, PT, PT, UP0, 0x80, 0x0 ;  /* 0x000000000000781c */ /* 0x000fe40003f0f008 */
[----:B------:R-:W-:Y:S02]  /*a270*/  ISETP.LT.OR P5, PT, R20, R197, P5 ;  /* 0x000000c51400720c */ /* 0x000fe40002fa1670 */
[C---:B------:R-:W-:Y:S02]  /*a280*/  ISETP.LT.OR P3, PT, R2.reuse, R199, P3 ;  /* 0x000000c70200720c */ /* 0x040fe40001f61670 */
[----:B------:R-:W-:Y:S02]  /*a290*/  ISETP.LT.OR P2, PT, R2, R196, P2 ;  /* 0x000000c40200720c */ /* 0x000fe40001741670 */
[----:B------:R-:W-:Y:S02]  /*a2a0*/  FSEL R51, R51, -INF , !P4 ;  /* 0xff80000033337808 */ /* 0x000fe40006000000 */
[----:B------:R-:W-:-:S02]  /*a2b0*/  FSEL R54, R54, -INF , !P6 ;  /* 0xff80000036367808 */ /* 0x000fc40007000000 */
[----:B------:R-:W-:Y:S02]  /*a2c0*/  FSEL R55, R55, -INF , !P5 ;  /* 0xff80000037377808 */ /* 0x000fe40006800000 */
[----:B------:R-:W-:Y:S02]  /*a2d0*/  FSEL R183, R4, -INF , !P3 ;  /* 0xff80000004b77808 */ /* 0x000fe40005800000 */
[----:B------:R-:W-:Y:S02]  /*a2e0*/  FSEL R227, R6, -INF , !P2 ;  /* 0xff80000006e37808 */ /* 0x000fe40005000000 */
[CC--:B------:R-:W-:Y:S02]  /*a2f0*/  ISETP.GE.AND P6, PT, R2.reuse, R203.reuse, PT ;  /* 0x000000cb0200720c */ /* 0x0c0fe40003fc6270 */
[----:B------:R-:W-:Y:S02]  /*a300*/  ISETP.GE.AND P4, PT, R2, R202, PT ;  /* 0x000000ca0200720c */ /* 0x000fe40003f86270 */
[----:B------:R-:W-:-:S02]  /*a310*/  ISETP.GE.AND P5, PT, R0, R203, PT ;  /* 0x000000cb0000720c */ /* 0x000fc40003fa6270 */
[C---:B------:R-:W-:Y:S02]  /*a320*/  ISETP.GE.AND P3, PT, R0.reuse, R202, PT ;  /* 0x000000ca0000720c */ /* 0x040fe40003f66270 */
[----:B------:R-:W-:Y:S02]  /*a330*/  ISETP.GE.AND P2, PT, R0, R200, PT ;  /* 0x000000c80000720c */ /* 0x000fe40003f46270 */
[CC--:B------:R-:W-:Y:S02]  /*a340*/  ISETP.LT.OR P6, PT, R2.reuse, R198.reuse, P6 ;  /* 0x000000c60200720c */ /* 0x0c0fe400037c1670 */
[-C--:B------:R-:W-:Y:S02]  /*a350*/  ISETP.LT.OR P4, PT, R2, R197.reuse, P4 ;  /* 0x000000c50200720c */ /* 0x080fe40002781670 */
[C---:B------:R-:W-:Y:S02]  /*a360*/  ISETP.LT.OR P5, PT, R0.reuse, R198, P5 ;  /* 0x000000c60000720c */ /* 0x040fe40002fa1670 */
[----:B------:R-:W-:-:S02]  /*a370*/  ISETP.LT.OR P3, PT, R0, R197, P3 ;  /* 0x000000c50000720c */ /* 0x000fc40001f61670 */
[----:B------:R-:W-:Y:S02]  /*a380*/  ISETP.LT.OR P2, PT, R0, R196, P2 ;  /* 0x000000c40000720c */ /* 0x000fe40001741670 */
[----:B------:R-:W-:Y:S02]  /*a390*/  FSEL R17, R8, -INF , !P6 ;  /* 0xff80000008117808 */ /* 0x000fe40007000000 */
[----:B------:R-:W-:Y:S02]  /*a3a0*/  FSEL R229, R7, -INF , !P2 ;  /* 0xff80000007e57808 */ /* 0x000fe40005000000 */
[----:B------:R-:W-:Y:S02]  /*a3b0*/  FSEL R209, R10, -INF , !P4 ;  /* 0xff8000000ad17808 */ /* 0x000fe40006000000 */
[----:B------:R-:W-:Y:S02]  /*a3c0*/  FSEL R16, R9, -INF , !P5 ;  /* 0xff80000009107808 */ /* 0x000fe40006800000 */
[----:B------:R-:W-:Y:S01]  /*a3d0*/  FSEL R208, R11, -INF , !P3 ;  /* 0xff8000000bd07808 */ /* 0x000fe20005800000 */
[----:B------:R-:W-:Y:S06]  /*a3e0*/  @!P0 BRA `(.L_x_249) ;  /* 0x0000000000f88947 */ /* 0x000fec0003800000 */
[----:B------:R-:W2:Y:S04]  /*a3f0*/  LDL.64 R250, [R1+0x40] ;  /* 0x0000400001fa7983 */ /* 0x000ea80000100a00 */
[----:B------:R-:W3:Y:S01]  /*a400*/  LDL.64 R242, [R1+0x38] ;  /* 0x0000380001f27983 */ /* 0x000ee20000100a00 */
[----:B------:R-:W-:Y:S01]  /*a410*/  UIADD3 UR18, UR18, -0x3, URZ ;  /* 0xfffffffd12127890 */ /* 0x000fe2000fffe03f */
[----:B------:R-:W1:Y:S01]  /*a420*/  @!P1 LDC.64 R8, c[0x0][0x218] ;  /* 0x00008600ff089b82 */ /* 0x000e620000000a00 */
[----:B------:R-:W-:Y:S01]  /*a430*/  IMAD.U32 R5, RZ, RZ, UR10 ;  /* 0x0000000aff057e24 */ /* 0x000fe2000f8e00ff */
[----:B------:R4:W-:Y:S01]  /*a440*/  @P1 STS [R204+0x2000], RZ ;  /* 0x002000ffcc001388 */ /* 0x0009e20000000800 */
[----:B------:R-:W-:Y:S01]  /*a450*/  USHF.R.S32.HI UR4, URZ, 0x1f, UR18 ;  /* 0x0000001f3f047899 */ /* 0x000fe20008011412 */
[----:B------:R-:W-:Y:S01]  /*a460*/  IMAD.U32 R6, RZ, RZ, UR10 ;  /* 0x0000000aff067e24 */ /* 0x000fe2000f8e00ff */
[----:B------:R-:W-:Y:S01]  /*a470*/  UIMAD.WIDE.U32 UR6, UR18, UR10, URZ ;  /* 0x0000000a120672a5 */ /* 0x000fe2000f8e003f */
[----:B------:R-:W-:Y:S01]  /*a480*/  IMAD.U32 R4, RZ, RZ, UR11 ;  /* 0x0000000bff047e24 */ /* 0x000fe2000f8e00ff */
[----:B------:R-:W-:Y:S01]  /*a490*/  UIMAD UR4, UR4, UR10, URZ ;  /* 0x0000000a040472a4 */ /* 0x000fe2000f8e023f */
[----:B------:R-:W5:Y:S01]  /*a4a0*/  @!P1 LDC.64 R12, c[0x0][0x218] ;  /* 0x00008600ff0c9b82 */ /* 0x000f620000000a00 */
[----:B------:R4:W-:Y:S01]  /*a4b0*/  @P1 STS [R204+0x2004], RZ ;  /* 0x002004ffcc001388 */ /* 0x0009e20000000800 */
[----:B------:R-:W-:Y:S01]  /*a4c0*/  BSSY B0, `(.L_x_250) ;  /* 0x000002f000007945 */ /* 0x000fe20003800000 */
[----:B------:R-:W-:Y:S01]  /*a4d0*/  UIMAD UR4, UR18, UR11, UR4 ;  /* 0x0000000b120472a4 */ /* 0x000fe2000f8e0204 */
[----:B------:R-:W-:Y:S01]  /*a4e0*/  IMAD.U32 R2, RZ, RZ, UR6 ;  /* 0x00000006ff027e24 */ /* 0x000fe2000f8e00ff */
[----:B------:R4:W-:Y:S01]  /*a4f0*/  @P1 STS.64 [R204+0x2008], RZ ;  /* 0x002008ffcc001388 */ /* 0x0009e20000000a00 */
[----:B------:R-:W-:Y:S01]  /*a500*/  IMAD.U32 R3, RZ, RZ, UR6 ;  /* 0x00000006ff037e24 */ /* 0x000fe2000f8e00ff */
[----:B------:R-:W-:Y:S01]  /*a510*/  UIADD3 UR4, UR7, UR4, URZ ;  /* 0x0000000407047290 */ /* 0x000fe2000fffe03f */
[----:B------:R-:W4:Y:S05]  /*a520*/  @!P1 LDC.64 R14, c[0x0][0x218] ;  /* 0x00008600ff0e9b82 */ /* 0x000f2a0000000a00 */
[----:B------:R-:W-:Y:S01]  /*a530*/  IMAD.U32 R0, RZ, RZ, UR4 ;  /* 0x00000004ff007e24 */ /* 0x000fe2000f8e00ff */
[----:B--2---:R-:W-:-:S04]  /*a540*/  LEA R2, P0, R2, R250, 0x7 ;  /* 0x000000fa02027211 */ /* 0x004fc800078038ff */
[----:B---3--:R-:W-:Y:S02]  /*a550*/  LEA.HI.X R3, R3, R243, R0, 0x7, P0 ;  /* 0x000000f303037211 */ /* 0x008fe400000f3c00 */
[----:B------:R-:W-:Y:S02]  /*a560*/  @!P1 LEA R5, P2, R5, R2, 0x6 ;  /* 0x0000000205059211 */ /* 0x000fe400078430ff */
[----:B------:R-:W-:Y:S02]  /*a570*/  @!P1 IADD3 R0, P0, R2, UR28, RZ ;  /* 0x0000001c02009c10 */ /* 0x000fe4000ff1e0ff */
[----:B------:R-:W-:Y:S02]  /*a580*/  @!P1 LEA.HI.X R10, R6, R3, R4, 0x6, P2 ;  /* 0x00000003060a9211 */ /* 0x000fe400010f3404 */
[----:B-1----:R-:W-:Y:S02]  /*a590*/  @!P1 LEA R6, P2, R0, R8, 0x1 ;  /* 0x0000000800069211 */ /* 0x002fe400078408ff */
[----:B------:R-:W-:-:S02]  /*a5a0*/  @!P1 IADD3.X R7, R3, UR27, RZ, P0, !PT ;  /* 0x0000001b03079c10 */ /* 0x000fc400087fe4ff */
[----:B-----5:R-:W-:Y:S02]  /*a5b0*/  @!P1 LEA R8, P3, R2, R12, 0x1 ;  /* 0x0000000c02089211 */ /* 0x020fe400078608ff */
[----:B------:R-:W-:Y:S02]  /*a5c0*/  @!P1 LEA.HI.X R7, R0, R9, R7, 0x1, P2 ;  /* 0x0000000900079211 */ /* 0x000fe400010f0c07 */
[C---:B----4-:R-:W-:Y:S02]  /*a5d0*/  @!P1 LEA R4, P0, R5.reuse, R14, 0x1 ;  /* 0x0000000e05049211 */ /* 0x050fe400078008ff */
[----:B------:R-:W-:Y:S02]  /*a5e0*/  @!P1 LEA.HI.X R9, R2, R13, R3, 0x1, P3 ;  /* 0x0000000d02099211 */ /* 0x000fe400018f0c03 */
[----:B------:R-:W-:-:S03]  /*a5f0*/  @!P1 LEA.HI.X R5, R5, R15, R10, 0x1, P0 ;  /* 0x0000000f05059211 */ /* 0x000fc600000f0c0a */
[----:B------:R-:W-:Y:S01]  /*a600*/  @!PT LDS RZ, [RZ] ;  /* 0x00000000fffff984 */ /* 0x000fe20000000800 */
[----:B------:R-:W-:Y:S01]  /*a610*/  @!PT LDS RZ, [RZ] ;  /* 0x00000000fffff984 */ /* 0x000fe20000000800 */
[----:B------:R-:W-:Y:S01]  /*a620*/  @!PT LDS RZ, [RZ] ;  /* 0x00000000fffff984 */ /* 0x000fe20000000800 */
[----:B------:R1:W-:Y:S04]  /*a630*/  @!P1 LDGSTS.E.BYPASS.LTC128B.128 [R204+0x2000], desc[UR22][R8.64] ;  /* 0x0200000008cc9fae */ /* 0x0003e8000b901d56 */
[----:B------:R1:W-:Y:S04]  /*a640*/  @P1 STS.128 [R204+0x2800], RZ ;  /* 0x002800ffcc001388 */ /* 0x0003e80000000c00 */
        /* <DEDUP_REMOVED lines=9> */
[----:B------:R1:W-:Y:S01]  /*a6e0*/  @P1 STS.128 [R204+0x3800], RZ ;  /* 0x003800ffcc001388 */ /* 0x0003e20000000c00 */
[----:B------:R-:W-:Y:S05]  /*a6f0*/  @P1 BRA `(.L_x_251) ;  /* 0x00000000002c1947 */ /* 0x000fea0003800000 */
[----:B------:R-:W-:Y:S01]  /*a700*/  IMAD.U32 R0, RZ, RZ, UR10 ;  /* 0x0000000aff007e24 */ /* 0x000fe2000f8e00ff */
[----:B------:R-:W-:Y:S01]  /*a710*/  UIMAD UR4, UR11, 0x60, URZ ;  /* 0x000000600b0478a4 */ /* 0x000fe2000f8e023f */
[----:B------:R-:W-:Y:S02]  /*a720*/  ULDC.64 UR6, c[0x0][0x218] ;  /* 0x0000860000067ab9 */ /* 0x000fe40000000a00 */
[----:B------:R-:W-:-:S05]  /*a730*/  IMAD.WIDE.U32 R2, R0, 0x60, R2 ;  /* 0x0000006000027825 */ /* 0x000fca00078e0002 */
[----:B------:R-:W-:Y:S02]  /*a740*/  IADD3 R0, R3, UR4, RZ ;  /* 0x0000000403007c10 */ /* 0x000fe4000fffe0ff */
[----:B-1----:R-:W-:-:S04]  /*a750*/  LEA R4, P0, R2, UR6, 0x1 ;  /* 0x0000000602047c11 */ /* 0x002fc8000f8008ff */
[----:B------:R-:W-:-:S05]  /*a760*/  LEA.HI.X R5, R2, UR7, R0, 0x1, P0 ;  /* 0x0000000702057c11 */ /* 0x000fca00080f0c00 */
[----:B------:R-:W-:Y:S01]  /*a770*/  @!PT LDS RZ, [RZ] ;  /* 0x00000000fffff984 */ /* 0x000fe20000000800 */
[----:B------:R-:W-:Y:S01]  /*a780*/  @!PT LDS RZ, [RZ] ;  /* 0x00000000fffff984 */ /* 0x000fe20000000800 */
[----:B------:R-:W-:Y:S01]  /*a790*/  @!PT LDS RZ, [RZ] ;  /* 0x00000000fffff984 */ /* 0x000fe20000000800 */
[----:B------:R2:W-:Y:S04]  /*a7a0*/  LDGSTS.E.BYPASS.LTC128B.128 [R204+0x3800], desc[UR22][R4.64] ;  /* 0x0380000004cc7fae */ /* 0x0005e8000b901d56 */
.L_x_251:
[----:B------:R-:W-:Y:S05]  /*a7b0*/  BSYNC B0 ;  /* 0x0000000000007941 */ /* 0x000fea0003800000 */
.L_x_250:
[----:B------:R-:W0:Y:S02]  /*a7c0*/  LDGDEPBAR ;  /* 0x00000000000079af */ /* 0x000e240000000000 */
.L_x_249:
[----:B------:R-:W-:Y:S01]  /*a7d0*/  FMNMX.FTZ R0, R41, R102, !PT ;  /* 0x0000006629007209 */ /* 0x000fe20007810000 */
[----:B------:R-:W-:Y:S01]  /*a7e0*/  IMAD.MOV.U32 R29, RZ, RZ, R236 ;  /* 0x000000ffff1d7224 */ /* 0x000fe200078e00ec */
[----:B------:R-:W-:Y:S01]  /*a7f0*/  MOV R30, R237 ;  /* 0x000000ed001e7202 */ /* 0x000fe20000000f00 */
[----:B------:R-:W-:Y:S01]  /*a800*/  LDSM.16.MT88.4 R12, [R184+0x4000] ;  /* 0x00400000b80c783b */ /* 0x000fe20000004200 */
[----:B------:R-:W-:Y:S02]  /*a810*/  FMNMX.FTZ R0, R107, R0, !PT ;  /* 0x000000006b007209 */ /* 0x000fe40007810000 */
[----:B------:R-:W-:Y:S02]  /*a820*/  MOV R23, R238 ;  /* 0x000000ee00177202 */ /* 0x000fe40000000f00 */
[----:B------:R-:W-:Y:S02]  /*a830*/  FMNMX.FTZ R0, R100, R0, !PT ;  /* 0x0000000064007209 */ /* 0x000fe40007810000 */
[----:B------:R-:W-:-:S02]  /*a840*/  MOV R20, R240 ;  /* 0x000000f000147202 */ /* 0x000fc40000000f00 */
        /* <DEDUP_REMOVED lines=29> */
[----:B------:R-:W3:Y:S02]  /*aa20*/  SHFL.BFLY PT, R2, R0, 0x2, 0x1f ;  /* 0x0c401f0000027f89 */ /* 0x000ee400000e0000 */
[----:B---3--:R-:W-:-:S05]  /*aa30*/  FMNMX.FTZ R0, R0, R2, !PT ;  /* 0x0000000200007209 */ /* 0x008fca0007810000 */
[----:B------:R-:W3:Y:S02]  /*aa40*/  SHFL.BFLY PT, R2, R0, 0x1, 0x1f ;  /* 0x0c201f0000027f89 */ /* 0x000ee400000e0000 */
[----:B---3--:R-:W-:-:S04]  /*aa50*/  FMNMX.FTZ R75, R0, R2, !PT ;  /* 0x00000002004b7209 */ /* 0x008fc80007810000 */
[C---:B------:R-:W-:Y:S01]  /*aa60*/  FSETP.NEU.FTZ.AND P3, PT, R75.reuse, -INF , PT ;  /* 0xff8000004b00780b */ /* 0x040fe20003f7d000 */
[----:B------:R-:W-:-:S05]  /*aa70*/  FMUL.FTZ R0, R75, UR16 ;  /* 0x000000104b007c20 */ /* 0x000fca0008410000 */
[----:B------:R-:W-:-:S05]  /*aa80*/  FSEL R0, R0, RZ, P3 ;  /* 0x000000ff00007208 */ /* 0x000fca0001800000 */
[--C-:B------:R-:W-:Y:S01]  /*aa90*/  FFMA.FTZ R2, R102, UR16, -R0.reuse ;  /* 0x0000001066027c23 */ /* 0x100fe20008010800 */
[----:B------:R-:W-:-:S03]  /*aaa0*/  FFMA.FTZ R3, R99, UR16, -R0 ;  /* 0x0000001063037c23 */ /* 0x000fc60008010800 */
[----:B------:R3:W-:Y:S08]  /*aab0*/  MUFU.EX2 R239, R2 ;  /* 0x0000000200ef7308 */ /* 0x0007f00000000800 */
[----:B-1----:R1:W-:Y:S01]  /*aac0*/  MUFU.EX2 R6, R3 ;  /* 0x0000000300067308 */ /* 0x0023e20000000800 */
[----:B---3--:R-:W-:-:S07]  /*aad0*/  FFMA.FTZ R2, R107, UR16, -R0 ;  /* 0x000000106b027c23 */ /* 0x008fce0008010800 */
[----:B------:R3:W-:Y:S01]  /*aae0*/  MUFU.EX2 R67, R2 ;  /* 0x0000000200437308 */ /* 0x0007e20000000800 */
[----:B-1----:R-:W-:-:S07]  /*aaf0*/  FFMA.FTZ R3, R97, UR16, -R0 ;  /* 0x0000001061037c23 */ /* 0x002fce0008010800 */
[----:B------:R1:W-:Y:S01]  /*ab00*/  MUFU.EX2 R7, R3 ;  /* 0x0000000300077308 */ /* 0x0003e20000000800 */
[----:B---3--:R-:W-:-:S07]  /*ab10*/  FFMA.FTZ R2, R100, UR16, -R0 ;  /* 0x0000001064027c23 */ /* 0x008fce0008010800 */
[----:B--2---:R2:W3:Y:S01]  /*ab20*/  MUFU.EX2 R5, R2 ;  /* 0x0000000200057308 */ /* 0x0044e20000000800 */
[----:B-1----:R-:W-:-:S07]  /*ab30*/  FFMA.FTZ R3, R101, UR16, -R0 ;  /* 0x0000001065037c23 */ /* 0x002fce0008010800 */
[----:B------:R1:W-:Y:S01]  /*ab40*/  MUFU.EX2 R102, R3 ;  /* 0x0000000300667308 */ /* 0x0003e20000000800 */
[----:B--2---:R-:W-:-:S04]  /*ab50*/  FMNMX.FTZ R2, R40, R119, !PT ;  /* 0x0000007728027209 */ /* 0x004fc80007810000 */
        /* <DEDUP_REMOVED lines=43> */
[----:B------:R-:W2:Y:S01]  /*ae10*/  SHFL.BFLY PT, R4, R2, 0x2, 0x1f ;  /* 0x0c401f0002047f89 */ /* 0x000ea200000e0000 */
[----:B-1----:R-:W-:-:S04]  /*ae20*/  FFMA.FTZ R3, R80, UR16, -R0 ;  /* 0x0000001050037c23 */ /* 0x002fc80008010800 */
[----:B------:R1:W-:Y:S01]  /*ae30*/  MUFU.EX2 R34, R3 ;  /* 0x0000000300227308 */ /* 0x0003e20000000800 */
[----:B--2---:R-:W-:Y:S01]  /*ae40*/  FMNMX.FTZ R2, R2, R4, !PT ;  /* 0x0000000402027209 */ /* 0x004fe20007810000 */
[----:B-1----:R-:W-:-:S04]  /*ae50*/  FFMA.FTZ R3, R84, UR16, -R0 ;  /* 0x0000001054037c23 */ /* 0x002fc80008010800 */
[----:B------:R-:W1:Y:S02]  /*ae60*/  SHFL.BFLY PT, R4, R2, 0x1, 0x1f ;  /* 0x0c201f0002047f89 */ /* 0x000e6400000e0000 */
[----:B------:R2:W-:Y:S02]  /*ae70*/  MUFU.EX2 R93, R3 ;  /* 0x00000003005d7308 */ /* 0x0005e40000000800 */
[----:B--2---:R-:W-:-:S06]  /*ae80*/  FFMA.FTZ R3, R77, UR16, -R0 ;  /* 0x000000104d037c23 */ /* 0x004fcc0008010800 */
[----:B------:R2:W-:Y:S01]  /*ae90*/  MUFU.EX2 R90, R3 ;  /* 0x00000003005a7308 */ /* 0x0005e20000000800 */
[----:B-1----:R-:W-:Y:S01]  /*aea0*/  FMNMX.FTZ R74, R2, R4, !PT ;  /* 0x00000004024a7209 */ /* 0x002fe20007810000 */
[----:B------:R-:W-:-:S03]  /*aeb0*/  FFMA.FTZ R2, R17, UR16, -R0 ;  /* 0x0000001011027c23 */ /* 0x000fc60008010800 */
[----:B------:R-:W-:-:S03]  /*aec0*/  FSETP.NEU.FTZ.AND P2, PT, R74, -INF , PT ;  /* 0xff8000004a00780b */ /* 0x000fc60003f5d000 */
[----:B------:R1:W-:Y:S01]  /*aed0*/  MUFU.EX2 R97, R2 ;  /* 0x0000000200617308 */ /* 0x0003e20000000800 */
[----:B--2---:R-:W-:-:S07]  /*aee0*/  FFMA.FTZ R3, R78, UR16, -R0 ;  /* 0x000000104e037c23 */ /* 0x004fce0008010800 */
[----:B------:R2:W-:Y:S01]  /*aef0*/  MUFU.EX2 R32, R3 ;  /* 0x0000000300207308 */ /* 0x0005e20000000800 */
[----:B-1----:R-:W-:Y:S01]  /*af00*/  FMNMX.FTZ R2, R39, R169, !PT ;  /* 0x000000a927027209 */ /* 0x002fe20007810000 */
[----:B--2---:R-:W-:Y:S01]  /*af10*/  FFMA.FTZ R3, R76, UR16, -R0 ;  /* 0x000000104c037c23 */ /* 0x004fe20008010800 */
[----:B---3--:R-:W-:-:S05]  /*af20*/  MOV R76, R5 ;  /* 0x00000005004c7202 */ /* 0x008fca0000000f00 */
        /* <DEDUP_REMOVED lines=8> */
[----:B------:R-:W-:-:S05]  /*afb0*/  MOV R43, R6 ;  /* 0x00000006002b7202 */ /* 0x000fca0000000f00 */
[----:B------:R1:W2:Y:S02]  /*afc0*/  MUFU.EX2 R35, R3 ;  /* 0x0000000300237308 */ /* 0x0002a40000000800 */
[----:B-1----:R-:W-:-:S06]  /*afd0*/  FFMA.FTZ R3, R42, UR16, -R0 ;  /* 0x000000102a037c23 */ /* 0x002fcc0008010800 */
[----:B------:R1:W3:Y:S02]  /*afe0*/  MUFU.EX2 R22, R3 ;  /* 0x0000000300167308 */ /* 0x0002e40000000800 */
[----:B-1----:R-:W-:-:S06]  /*aff0*/  FFMA.FTZ R3, R37, UR16, -R0 ;  /* 0x0000001025037c23 */ /* 0x002fcc0008010800 */
[----:B------:R1:W4:Y:S02]  /*b000*/  MUFU.EX2 R9, R3 ;  /* 0x0000000300097308 */ /* 0x0003240000000800 */
[----:B-1----:R-:W-:-:S06]  /*b010*/  FFMA.FTZ R3, R36, UR16, -R0 ;  /* 0x0000001024037c23 */ /* 0x002fcc0008010800 */
[----:B------:R1:W-:Y:S02]  /*b020*/  MUFU.EX2 R68, R3 ;  /* 0x0000000300447308 */ /* 0x0003e40000000800 */
[----:B-1----:R-:W-:-:S06]  /*b030*/  FFMA.FTZ R3, R60, UR16, -R0 ;  /* 0x000000103c037c23 */ /* 0x002fcc0008010800 */
[----:B------:R1:W-:Y:S02]  /*b040*/  MUFU.EX2 R77, R3 ;  /* 0x00000003004d7308 */ /* 0x0003e40000000800 */
[----:B-1----:R-:W-:Y:S01]  /*b050*/  FFMA.FTZ R3, R61, UR16, -R0 ;  /* 0x000000103d037c23 */ /* 0x002fe20008010800 */
[----:B--2---:R-:W-:Y:S02]  /*b060*/  MOV R61, R35 ;  /* 0x00000023003d7202 */ /* 0x004fe40000000f00 */
[----:B------:R-:W-:-:S03]  /*b070*/  MOV R35, R23 ;  /* 0x0000001700237202 */ /* 0x000fc60000000f00 */
[----:B------:R1:W-:Y:S02]  /*b080*/  MUFU.EX2 R84, R3 ;  /* 0x0000000300547308 */ /* 0x0003e40000000800 */
[----:B-1----:R-:W-:Y:S01]  /*b090*/  FFMA.FTZ R3, R52, UR16, -R0 ;  /* 0x0000001034037c23 */ /* 0x002fe20008010800 */
[----:B------:R-:W-:-:S05]  /*b0a0*/  MOV R52, R7 ;  /* 0x0000000700347202 */ /* 0x000fca0000000f00 */
[----:B------:R1:W-:Y:S02]  /*b0b0*/  MUFU.EX2 R80, R3 ;  /* 0x0000000300507308 */ /* 0x0003e40000000800 */
[----:B-1----:R-:W-:Y:S01]  /*b0c0*/  FFMA.FTZ R3, R53, UR16, -R0 ;  /* 0x0000001035037c23 */ /* 0x002fe20008010800 */
[----:B------:R-:W-:Y:S01]  /*b0d0*/  MOV R53, R76 ;  /* 0x0000004c00357202 */ /* 0x000fe20000000f00 */
[----:B------:R-:W-:-:S04]  /*b0e0*/  IMAD.MOV.U32 R76, RZ, RZ, R21 ;  /* 0x000000ffff4c7224 */ /* 0x000fc800078e0015 */
[----:B------:R1:W-:Y:S02]  /*b0f0*/  MUFU.EX2 R82, R3 ;  /* 0x0000000300527308 */ /* 0x0003e40000000800 */
[----:B-1----:R-:W-:Y:S01]  /*b100*/  FFMA.FTZ R3, R48, UR16, -R0 ;  /* 0x0000001030037c23 */ /* 0x002fe20008010800 */
[----:B---3--:R-:W-:-:S05]  /*b110*/  MOV R48, R22 ;  /* 0x0000001600307202 */ /* 0x008fca0000000f00 */
[----:B------:R1:W-:Y:S02]  /*b120*/  MUFU.EX2 R78, R3 ;  /* 0x00000003004e7308 */ /* 0x0003e40000000800 */
[--C-:B-1----:R-:W-:Y:S01]  /*b130*/  FFMA.FTZ R3, R49, UR16, -R0.reuse ;  /* 0x0000001031037c23 */ /* 0x102fe20008010800 */
[----:B------:R-:W-:Y:S01]  /*b140*/  FFMA.FTZ R0, R16, UR16, -R0 ;  /* 0x0000001010007c23 */ /* 0x000fe20008010800 */
[----:B----4-:R-:W-:Y:S01]  /*b150*/  MOV R49, R9 ;  /* 0x0000000900317202 */ /* 0x010fe20000000f00 */
[----:B------:R-:W-:Y:S03]  /*b160*/  LDSM.16.MT88.4 R16, [R185+0x4000] ;  /* 0x00400000b910783b */ /* 0x000fe60000004200 */
[----:B------:R1:W-:Y:S08]  /*b170*/  MUFU.EX2 R101, R3 ;  /* 0x0000000300657308 */ /* 0x0003f00000000800 */
[----:B------:R2:W-:Y:S01]  /*b180*/  MUFU.EX2 R100, R0 ;  /* 0x0000000000647308 */ /* 0x0005e20000000800 */
[----:B-1----:R-:W-:-:S05]  /*b190*/  FMUL.FTZ R3, R74, UR16 ;  /* 0x000000104a037c20 */ /* 0x002fca0008410000 */
[----:B------:R-:W-:-:S05]  /*b1a0*/  FSEL R3, R3, RZ, P2 ;  /* 0x000000ff03037208 */ /* 0x000fca0001000000 */
[--C-:B--2---:R-:W-:Y:S01]  /*b1b0*/  FFMA.FTZ R0, R119, UR16, -R3.reuse ;  /* 0x0000001077007c23 */ /* 0x104fe20008010803 */
[----:B------:R-:W-:-:S03]  /*b1c0*/  FFMA.FTZ R4, R87, UR16, -R3 ;  /* 0x0000001057047c23 */ /* 0x000fc60008010803 */
[----:B------:R1:W-:Y:S08]  /*b1d0*/  MUFU.EX2 R236, R0 ;  /* 0x0000000000ec7308 */ /* 0x0003f00000000800 */
[----:B------:R2:W-:Y:S01]  /*b1e0*/  MUFU.EX2 R66, R4 ;  /* 0x0000000400427308 */ /* 0x0005e20000000800 */
[----:B-1----:R-:W-:-:S07]  /*b1f0*/  FFMA.FTZ R0, R120, UR16, -R3 ;  /* 0x0000001078007c23 */ /* 0x002fce0008010803 */
[----:B------:R1:W-:Y:S01]  /*b200*/  MUFU.EX2 R237, R0 ;  /* 0x0000000000ed7308 */ /* 0x0003e20000000800 */
[----:B--2---:R-:W-:Y:S01]  /*b210*/  FFMA.FTZ R4, R83, UR16, -R3 ;  /* 0x0000001053047c23 */ /* 0x004fe20008010803 */
[----:B------:R-:W-:-:S06]  /*b220*/  MOV R83, R45 ;  /* 0x0000002d00537202 */ /* 0x000fcc0000000f00 */
        /* <DEDUP_REMOVED lines=10> */
[----:B------:R1:W2:Y:S02]  /*b2d0*/  MUFU.EX2 R44, R0 ;  /* 0x00000000002c7308 */ /* 0x0002a40000000800 */
[----:B-1----:R-:W-:Y:S01]  /*b2e0*/  FMNMX.FTZ R0, R176, R2, !PT ;  /* 0x00000002b0007209 */ /* 0x002fe20007810000 */
[----:B------:R-:W-:Y:S01]  /*b2f0*/  FFMA.FTZ R2, R108, UR16, -R3 ;  /* 0x000000106c027c23 */ /* 0x000fe20008010803 */
[----:B--2---:R-:W-:Y:S02]  /*b300*/  MOV R87, R44 ;  /* 0x0000002c00577202 */ /* 0x004fe40000000f00 */
[----:B------:R-:W-:Y:S02]  /*b310*/  FMNMX.FTZ R0, R171, R0, !PT ;  /* 0x00000000ab007209 */ /* 0x000fe40007810000 */
[----:B------:R1:W2:Y:S02]  /*b320*/  MUFU.EX2 R46, R2 ;  /* 0x00000002002e7308 */ /* 0x0002a40000000800 */
[----:B------:R-:W-:-:S04]  /*b330*/  FMNMX.FTZ R0, R170, R0, !PT ;  /* 0x00000000aa007209 */ /* 0x000fc80007810000 */
[----:B------:R-:W-:-:S04]  /*b340*/  FMNMX.FTZ R0, R133, R0, !PT ;  /* 0x0000000085007209 */ /* 0x000fc80007810000 */
[----:B------:R-:W-:-:S04]  /*b350*/  FMNMX.FTZ R0, R132, R0, !PT ;  /* 0x0000000084007209 */ /* 0x000fc80007810000 */
[----:B------:R-:W-:Y:S01]  /*b360*/  FMNMX.FTZ R0, R129, R0, !PT ;  /* 0x0000000081007209 */ /* 0x000fe20007810000 */
[----:B-1----:R-:W-:Y:S01]  /*b370*/  FFMA.FTZ R2, R109, UR16, -R3 ;  /* 0x000000106d027c23 */ /* 0x002fe20008010803 */
[----:B--2---:R-:W-:Y:S02]  /*b380*/  MOV R85, R46 ;  /* 0x0000002e00557202 */ /* 0x004fe40000000f00 */
        /* <DEDUP_REMOVED lines=22> */
[----:B--2---:R-:W-:Y:S01]  /*b4f0*/  MOV R96, R11 ;  /* 0x0000000b00607202 */ /* 0x004fe20000000f00 */
[----:B------:R1:W-:Y:S01]  /*b500*/  MUFU.EX2 R79, R2 ;  /* 0x00000002004f7308 */ /* 0x0003e20000000800 */
[----:B------:R-:W-:Y:S01]  /*b510*/  F2FP.F16.F32.PACK_AB R11, R246, R238 ;  /* 0x000000eef60b723e */ /* 0x000fe200000000ff */
[----:B-1----:R-:W-:Y:S01]  /*b520*/  FFMA.FTZ R2, R98, UR16, -R3 ;  /* 0x0000001062027c23 */ /* 0x002fe20008010803 */
[----:B------:R-:W-:-:S05]  /*b530*/  MOV R98, R24 ;  /* 0x0000001800627202 */ /* 0x000fca0000000f00 */
[----:B------:R1:W2:Y:S02]  /*b540*/  MUFU.EX2 R25, R2 ;  /* 0x0000000200197308 */ /* 0x0002a40000000800 */
[----:B-1----:R-:W-:Y:S01]  /*b550*/  FFMA.FTZ R2, R94, UR16, -R3 ;  /* 0x000000105e027c23 */ /* 0x002fe20008010803 */
[----:B--2---:R-:W-:-:S05]  /*b560*/  IMAD.MOV.U32 R94, RZ, RZ, R25 ;  /* 0x000000ffff5e7224 */ /* 0x004fca00078e0019 */
[----:B------:R1:W-:Y:S02]  /*b570*/  MUFU.EX2 R92, R2 ;  /* 0x00000002005c7308 */ /* 0x0003e40000000800 */
[----:B-1----:R-:W-:Y:S01]  /*b580*/  FFMA.FTZ R2, R95, UR16, -R3 ;  /* 0x000000105f027c23 */ /* 0x002fe20008010803 */
[----:B------:R-:W-:-:S05]  /*b590*/  MOV R95, R26 ;  /* 0x0000001a005f7202 */ /* 0x000fca0000000f00 */
[----:B------:R1:W-:Y:S02]  /*b5a0*/  MUFU.EX2 R81, R2 ;  /* 0x0000000200517308 */ /* 0x0003e40000000800 */
[--C-:B-1----:R-:W-:Y:S01]  /*b5b0*/  FFMA.FTZ R2, R88, UR16, -R3.reuse ;  /* 0x0000001058027c23 */ /* 0x102fe20008010803 */
[----:B------:R-:W-:Y:S02]  /*b5c0*/  MOV R88, R27 ;  /* 0x0000001b00587202 */ /* 0x000fe40000000f00 */
[----:B------:R-:W-:Y:S03]  /*b5d0*/  LDSM.16.MT88.4 R24, [R185+0x4400] ;  /* 0x00440000b918783b */ /* 0x000fe60000004200 */
[----:B------:R1:W-:Y:S02]  /*b5e0*/  MUFU.EX2 R91, R2 ;  /* 0x00000002005b7308 */ /* 0x0003e40000000800 */
[----:B-1----:R-:W-:Y:S01]  /*b5f0*/  FFMA.FTZ R2, R89, UR16, -R3 ;  /* 0x0000001059027c23 */ /* 0x002fe20008010803 */
[----:B------:R-:W-:-:S05]  /*b600*/  MOV R89, R28 ;  /* 0x0000001c00597202 */ /* 0x000fca0000000f00 */
[----:B------:R1:W-:Y:S02]  /*b610*/  MUFU.EX2 R33, R2 ;  /* 0x0000000200217308 */ /* 0x0003e40000000800 */
[----:B-1----:R-:W-:Y:S01]  /*b620*/  FFMA.FTZ R2, R86, UR16, -R3 ;  /* 0x0000001056027c23 */ /* 0x002fe20008010803 */
[----:B------:R-:W-:-:S05]  /*b630*/  MOV R86, R31 ;  /* 0x0000001f00567202 */ /* 0x000fca0000000f00 */
        /* <DEDUP_REMOVED lines=15> */
[--C-:B------:R-:W-:Y:S01]  /*b730*/  FFMA.FTZ R0, R70, UR16, -R3.reuse ;  /* 0x0000001046007c23 */ /* 0x100fe20008010803 */
[----:B------:R-:W-:Y:S02]  /*b740*/  FMNMX.FTZ R4, R183, R4, !PT ;  /* 0x00000004b7047209 */ /* 0x000fe40007810000 */
        /* <DEDUP_REMOVED lines=9> */
[----:B------:R-:W-:Y:S01]  /*b7e0*/  IMAD.MOV.U32 R58, RZ, RZ, R67 ;  /* 0x000000ffff3a7224 */ /* 0x000fe200078e0043 */
[----:B------:R-:W-:Y:S02]  /*b7f0*/  MOV R67, R20 ;  /* 0x0000001400437202 */ /* 0x000fe40000000f00 */
[----:B------:R-:W-:Y:S01]  /*b800*/  FMNMX.FTZ R2, R213, R2, !PT ;  /* 0x00000002d5027209 */ /* 0x000fe20007810000 */
[----:B------:R2:W-:Y:S03]  /*b810*/  MUFU.EX2 R248, R4 ;  /* 0x0000000400f87308 */ /* 0x0005e60000000800 */
[----:B------:R-:W-:-:S04]  /*b820*/  FMNMX.FTZ R2, R215, R2, !PT ;  /* 0x00000002d7027209 */ /* 0x000fc80007810000 */
[----:B------:R-:W-:-:S04]  /*b830*/  FMNMX.FTZ R2, R212, R2, !PT ;  /* 0x00000002d4027209 */ /* 0x000fc80007810000 */
[----:B------:R-:W-:-:S04]  /*b840*/  FMNMX.FTZ R2, R214, R2, !PT ;  /* 0x00000002d6027209 */ /* 0x000fc80007810000 */
[----:B------:R-:W-:Y:S02]  /*b850*/  FMNMX.FTZ R2, R217, R2, !PT ;  /* 0x00000002d9027209 */ /* 0x000fe40007810000 */
[----:B-1----:R-:W-:Y:S01]  /*b860*/  FMNMX.FTZ R0, R0, R5, !PT ;  /* 0x0000000500007209 */ /* 0x002fe20007810000 */
[----:B--2---:R-:W-:Y:S01]  /*b870*/  FFMA.FTZ R4, R56, UR16, -R3 ;  /* 0x0000001038047c23 */ /* 0x004fe20008010803 */
[----:B------:R-:W-:Y:S01]  /*b880*/  FMNMX.FTZ R2, R219, R2, !PT ;  /* 0x00000002db027209 */ /* 0x000fe20007810000 */
[----:B------:R-:W-:Y:S02]  /*b890*/  IMAD.MOV.U32 R56, RZ, RZ, R47 ;  /* 0x000000ffff387224 */ /* 0x000fe400078e002f */
[----:B------:R-:W1:Y:S01]  /*b8a0*/  SHFL.BFLY PT, R5, R0, 0x1, 0x1f ;  /* 0x0c201f0000057f89 */ /* 0x000e6200000e0000 */
[----:B------:R-:W-:Y:S01]  /*b8b0*/  FMNMX.FTZ R2, R216, R2, !PT ;  /* 0x00000002d8027209 */ /* 0x000fe20007810000 */
[----:B------:R2:W-:Y:S03]  /*b8c0*/  MUFU.EX2 R247, R4 ;  /* 0x0000000400f77308 */ /* 0x0005e60000000800 */
[----:B------:R-:W-:-:S04]  /*b8d0*/  FMNMX.FTZ R2, R218, R2, !PT ;  /* 0x00000002da027209 */ /* 0x000fc80007810000 */
[----:B------:R-:W-:-:S04]  /*b8e0*/  FMNMX.FTZ R2, R221, R2, !PT ;  /* 0x00000002dd027209 */ /* 0x000fc80007810000 */
[----:B------:R-:W-:-:S04]  /*b8f0*/  FMNMX.FTZ R2, R223, R2, !PT ;  /* 0x00000002df027209 */ /* 0x000fc80007810000 */
[----:B------:R-:W-:Y:S01]  /*b900*/  FMNMX.FTZ R2, R220, R2, !PT ;  /* 0x00000002dc027209 */ /* 0x000fe20007810000 */
[--C-:B--2---:R-:W-:Y:S01]  /*b910*/  FFMA.FTZ R4, R62, UR16, -R3.reuse ;  /* 0x000000103e047c23 */ /* 0x104fe20008010803 */
[----:B------:R-:W-:Y:S02]  /*b920*/  MOV R62, R102 ;  /* 0x00000066003e7202 */ /* 0x000fe40000000f00 */
[----:B------:R-:W-:Y:S01]  /*b930*/  FMNMX.FTZ R2, R222, R2, !PT ;  /* 0x00000002de027209 */ /* 0x000fe20007810000 */
[----:B------:R2:W-:Y:S01]  /*b940*/  MUFU.EX2 R245, R4 ;  /* 0x0000000400f57308 */ /* 0x0005e20000000800 */
[----:B-1----:R-:W-:Y:S01]  /*b950*/  FMNMX.FTZ R73, R0, R5, !PT ;  /* 0x0000000500497209 */ /* 0x002fe20007810000 */
[----:B------:R-:W-:Y:S01]  /*b960*/  FFMA.FTZ R0, R50, UR16, -R3 ;  /* 0x0000001032007c23 */ /* 0x000fe20008010803 */
[----:B------:R-:W-:Y:S02]  /*b970*/  FMNMX.FTZ R2, R225, R2, !PT ;  /* 0x00000002e1027209 */ /* 0x000fe40007810000 */
[----:B------:R-:W-:-:S03]  /*b980*/  FSETP.NEU.FTZ.AND P1, PT, R73, -INF , PT ;  /* 0xff8000004900780b */ /* 0x000fc60003f3d000 */
[----:B------:R1:W-:Y:S01]  /*b990*/  MUFU.EX2 R241, R0 ;  /* 0x0000000000f17308 */ /* 0x0003e20000000800 */
[----:B--2---:R-:W-:Y:S01]  /*b9a0*/  FFMA.FTZ R4, R63, UR16, -R3 ;  /* 0x000000103f047c23 */ /* 0x004fe20008010803 */
[----:B------:R-:W-:Y:S02]  /*b9b0*/  MOV R63, R61 ;  /* 0x0000003d003f7202 */ /* 0x000fe40000000f00 */
[----:B------:R-:W-:-:S04]  /*b9c0*/  MOV R61, R10 ;  /* 0x0000000a003d7202 */ /* 0x000fc80000000f00 */
[----:B------:R2:W-:Y:S01]  /*b9d0*/  MUFU.EX2 R244, R4 ;  /* 0x0000000400f47308 */ /* 0x0005e20000000800 */
[----:B-1----:R-:W-:Y:S01]  /*b9e0*/  FMNMX.FTZ R0, R226, R2, !PT ;  /* 0x00000002e2007209 */ /* 0x002fe20007810000 */
[----:B------:R-:W-:-:S03]  /*b9f0*/  FMUL.FTZ R2, R73, UR16 ;  /* 0x0000001049027c20 */ /* 0x000fc60008410000 */
[----:B------:R-:W-:Y:S02]  /*ba00*/  FMNMX.FTZ R0, R230, R0, !PT ;  /* 0x00000000e6007209 */ /* 0x000fe40007810000 */
[----:B------:R-:W-:Y:S02]  /*ba10*/  FSEL R2, R2, RZ, P1 ;  /* 0x000000ff02027208 */ /* 0x000fe40000800000 */
[----:B------:R-:W-:-:S03]  /*ba20*/  FMNMX.FTZ R0, R228, R0, !PT ;  /* 0x00000000e4007209 */ /* 0x000fc60007810000 */
[----:B------:R-:W-:Y:S01]  /*ba30*/  FFMA.FTZ R5, R123, UR16, -R2 ;  /* 0x000000107b057c23 */ /* 0x000fe20008010802 */
[----:B------:R-:W-:Y:S01]  /*ba40*/  FMNMX.FTZ R0, R233, R0, !PT ;  /* 0x00000000e9007209 */ /* 0x000fe20007810000 */
[----:B--2---:R-:W-:Y:S01]  /*ba50*/  FFMA.FTZ R4, R54, UR16, -R3 ;  /* 0x0000001036047c23 */ /* 0x004fe20008010803 */
[----:B------:R-:W-:Y:S01]  /*ba60*/  MOV R54, R48 ;  /* 0x0000003000367202 */ /* 0x000fe20000000f00 */
[----:B------:R-:W-:Y:S01]  /*ba70*/  MUFU.EX2 R123, R5 ;  /* 0x00000005007b7308 */ /* 0x000fe20000000800 */
[----:B------:R-:W-:Y:S01]  /*ba80*/  FMNMX.FTZ R0, R231, R0, !PT ;  /* 0x00000000e7007209 */ /* 0x000fe20007810000 */
[----:B------:R-:W-:-:S03]  /*ba90*/  IMAD.MOV.U32 R48, RZ, RZ, R30 ;  /* 0x000000ffff307224 */ /* 0x000fc600078e001e */
[----:B------:R-:W-:-:S03]  /*baa0*/  FMNMX.FTZ R0, R232, R0, !PT ;  /* 0x00000000e8007209 */ /* 0x000fc60007810000 */
        /* <DEDUP_REMOVED lines=12> */
[----:B------:R1:W-:Y:S01]  /*bb70*/  MUFU.EX2 R108, R4 ;  /* 0x00000004006c7308 */ /* 0x0003e20000000800 */
[----:B--2---:R-:W-:Y:S01]  /*bb80*/  FMNMX.FTZ R69, R0, R5, !PT ;  /* 0x0000000500457209 */ /* 0x004fe20007810000 */
[----:B------:R-:W-:Y:S01]  /*bb90*/  FFMA.FTZ R0, R114, UR16, -R2 ;  /* 0x0000001072007c23 */ /* 0x000fe20008010802 */
[----:B------:R-:W-:Y:S02]  /*bba0*/  FSEL R5, R73, RZ, P1 ;  /* 0x000000ff49057208 */ /* 0x000fe40000800000 */
[----:B------:R-:W-:-:S03]  /*bbb0*/  FSETP.NEU.FTZ.AND P0, PT, R69, -INF , PT ;  /* 0xff8000004500780b */ /* 0x000fc60003f1d000 */
[----:B------:R-:W-:-:S04]  /*bbc0*/  FADD.FTZ R5, R39, -R5 ;  /* 0x8000000527057221 */ /* 0x000fc80000010000 */
[----:B------:R-:W-:Y:S01]  /*bbd0*/  FMUL.FTZ R5, R5, UR16 ;  /* 0x0000001005057c20 */ /* 0x000fe20008410000 */
[----:B-1----:R-:W-:-:S03]  /*bbe0*/  FFMA.FTZ R4, R176, UR16, -R2 ;  /* 0x00000010b0047c23 */ /* 0x002fc60008010802 */
[----:B------:R1:W2:Y:S08]  /*bbf0*/  MUFU.EX2 R72, R5 ;  /* 0x0000000500487308 */ /* 0x0002b00000000800 */
[----:B------:R3:W-:Y:S01]  /*bc00*/  MUFU.EX2 R115, R4 ;  /* 0x0000000400737308 */ /* 0x0007e20000000800 */
[----:B-1----:R-:W-:Y:S01]  /*bc10*/  FSEL R5, R75, RZ, P3 ;  /* 0x000000ff4b057208 */ /* 0x002fe20001800000 */
[-C--:B--2---:R-:W-:Y:S01]  /*bc20*/  FMUL.FTZ R136, R136, R72.reuse ;  /* 0x0000004888887220 */ /* 0x084fe20000410000 */
[-C--:B------:R-:W-:Y:S01]  /*bc30*/  FMUL.FTZ R137, R137, R72.reuse ;  /* 0x0000004889897220 */ /* 0x080fe20000410000 */
[-C--:B------:R-:W-:Y:S01]  /*bc40*/  FMUL.FTZ R148, R148, R72.reuse ;  /* 0x0000004894947220 */ /* 0x080fe20000410000 */
[-C--:B------:R-:W-:Y:S01]  /*bc50*/  FMUL.FTZ R149, R149, R72.reuse ;  /* 0x0000004895957220 */ /* 0x080fe20000410000 */
[----:B------:R-:W-:Y:S01]  /*bc60*/  FADD.FTZ R5, R41, -R5 ;  /* 0x8000000529057221 */ /* 0x000fe20000010000 */
[-C--:B------:R-:W-:Y:S01]  /*bc70*/  FMUL.FTZ R156, R156, R72.reuse ;  /* 0x000000489c9c7220 */ /* 0x080fe20000410000 */
[-C--:B------:R-:W-:Y:S01]  /*bc80*/  FMUL.FTZ R157, R157, R72.reuse ;  /* 0x000000489d9d7220 */ /* 0x080fe20000410000 */
[--C-:B---3--:R-:W-:Y:S01]  /*bc90*/  FFMA.FTZ R4, R171, UR16, -R2.reuse ;  /* 0x00000010ab047c23 */ /* 0x108fe20008010802 */
[----:B------:R-:W-:Y:S01]  /*bca0*/  FMUL.FTZ R5, R5, UR16 ;  /* 0x0000001005057c20 */ /* 0x000fe20008410000 */
[-C--:B------:R-:W-:Y:S01]  /*bcb0*/  FMUL.FTZ R164, R164, R72.reuse ;  /* 0x00000048a4a47220 */ /* 0x080fe20000410000 */
[----:B------:R-:W-:Y:S01]  /*bcc0*/  FMUL.FTZ R165, R165, R72 ;  /* 0x00000048a5a57220 */ /* 0x000fe20000410000 */
        /* <DEDUP_REMOVED lines=24> */
[----:B--2---:R-:W-:-:S04]  /*be50*/  FFMA.FTZ R4, R113, UR16, -R2 ;  /* 0x0000001071047c23 */ /* 0x004fc80008010802 */
[--C-:B------:R-:W-:Y:S01]  /*be60*/  FFMA.FTZ R6, R168, UR16, -R0.reuse ;  /* 0x00000010a8067c23 */ /* 0x100fe20008010800 */
[----:B------:R-:W-:Y:S01]  /*be70*/  FFMA.FTZ R8, R173, UR16, -R0 ;  /* 0x00000010ad087c23 */ /* 0x000fe20008010800 */
[----:B------:R1:W-:Y:S01]  /*be80*/  MUFU.EX2 R169, R4 ;  /* 0x0000000400a97308 */ /* 0x0003e20000000800 */
[----:B------:R-:W-:Y:S02]  /*be90*/  MOV R173, R68 ;  /* 0x0000004400ad7202 */ /* 0x000fe40000000f00 */
[----:B------:R-:W-:-:S05]  /*bea0*/  MOV R168, R84 ;  /* 0x0000005400a87202 */ /* 0x000fca0000000f00 */
[----:B------:R2:W-:Y:S08]  /*beb0*/  MUFU.EX2 R113, R6 ;  /* 0x0000000600717308 */ /* 0x0005f00000000800 */
[----:B------:R3:W-:Y:S01]  /*bec0*/  MUFU.EX2 R106, R8 ;  /* 0x00000008006a7308 */ /* 0x0007e20000000800 */
[----:B-1----:R-:W-:-:S07]  /*bed0*/  FFMA.FTZ R4, R110, UR16, -R2 ;  /* 0x000000106e047c23 */ /* 0x002fce0008010802 */
[----:B------:R1:W-:Y:S01]  /*bee0*/  MUFU.EX2 R170, R4 ;  /* 0x0000000400aa7308 */ /* 0x0003e20000000800 */
[----:B--2---:R-:W-:-:S07]  /*bef0*/  FSEL R6, R74, RZ, P2 ;  /* 0x000000ff4a067208 */ /* 0x004fce0001000000 */
[----:B------:R-:W2:Y:S01]  /*bf00*/  MUFU.EX2 R68, R5 ;  /* 0x0000000500447308 */ /* 0x000ea20000000800 */
[--C-:B---3--:R-:W-:Y:S01]  /*bf10*/  FFMA.FTZ R8, R205, UR16, -R0.reuse ;  /* 0x00000010cd087c23 */ /* 0x108fe20008010800 */
[----:B------:R-:W-:Y:S02]  /*bf20*/  MOV R205, R49 ;  /* 0x0000003100cd7202 */ /* 0x000fe40000000f00 */
[----:B------:R-:W-:Y:S02]  /*bf30*/  MOV R49, R29 ;  /* 0x0000001d00317202 */ /* 0x000fe40000000f00 */
[----:B------:R-:W3:Y:S02]  /*bf40*/  LDSM.16.MT88.4 R28, [R184+0x4400] ;  /* 0x00440000b81c783b */ /* 0x000ee40000004200 */
[----:B------:R4:W-:Y:S01]  /*bf50*/  MUFU.EX2 R102, R8 ;  /* 0x0000000800667308 */ /* 0x0009e20000000800 */
[----:B-1----:R-:W-:-:S07]  /*bf60*/  FFMA.FTZ R4, R175, UR16, -R0 ;  /* 0x00000010af047c23 */ /* 0x002fce0008010800 */
[----:B------:R1:W-:Y:S01]  /*bf70*/  MUFU.EX2 R99, R4 ;  /* 0x0000000400637308 */ /* 0x0003e20000000800 */
[-C--:B--2---:R-:W-:Y:S01]  /*bf80*/  FMUL.FTZ R140, R140, R68.reuse ;  /* 0x000000448c8c7220 */ /* 0x084fe20000410000 */
[-C--:B------:R-:W-:Y:S01]  /*bf90*/  FMUL.FTZ R141, R141, R68.reuse ;  /* 0x000000448d8d7220 */ /* 0x080fe20000410000 */
[-C--:B------:R-:W-:Y:S01]  /*bfa0*/  FMUL.FTZ R144, R144, R68.reuse ;  /* 0x0000004490907220 */ /* 0x080fe20000410000 */
[-C--:B------:R-:W-:Y:S01]  /*bfb0*/  FMUL.FTZ R145, R145, R68.reuse ;  /* 0x0000004491917220 */ /* 0x080fe20000410000 */
[-C--:B------:R-:W-:Y:S01]  /*bfc0*/  FMUL.FTZ R152, R152, R68.reuse ;  /* 0x0000004498987220 */ /* 0x080fe20000410000 */
[-C--:B------:R-:W-:Y:S01]  /*bfd0*/  FMUL.FTZ R153, R153, R68.reuse ;  /* 0x0000004499997220 */ /* 0x080fe20000410000 */
[-C--:B------:R-:W-:Y:S01]  /*bfe0*/  FMUL.FTZ R160, R160, R68.reuse ;  /* 0x00000044a0a07220 */ /* 0x080fe20000410000 */
[----:B------:R-:W-:Y:S01]  /*bff0*/  FMUL.FTZ R161, R161, R68 ;  /* 0x00000044a1a17220 */ /* 0x000fe20000410000 */
[----:B----4-:R-:W-:Y:S01]  /*c000*/  F2FP.F16.F32.PACK_AB R8, R58, R239 ;  /* 0x000000ef3a08723e */ /* 0x010fe200000000ff */
[----:B-1----:R-:W-:Y:S01]  /*c010*/  FFMA.FTZ R4, R181, UR16, -R0 ;  /* 0x00000010b5047c23 */ /* 0x002fe20008010800 */
[----:B------:R-:W-:-:S03]  /*c020*/  MOV R181, R78 ;  /* 0x0000004e00b57202 */ /* 0x000fc60000000f00 */
[----:B------:R1:W2:Y:S02]  /*c030*/  MUFU.EX2 R103, R4 ;  /* 0x0000000400677308 */ /* 0x0002a40000000800 */
[----:B-1----:R-:W-:Y:S01]  /*c040*/  FFMA.FTZ R4, R179, UR16, -R0 ;  /* 0x00000010b3047c23 */ /* 0x002fe20008010800 */
[----:B--2---:R-:W-:Y:S02]  /*c050*/  F2FP.F16.F32.PACK_AB R5, R103, R99 ;  /* 0x000000636705723e */ /* 0x004fe400000000ff */
[----:B------:R-:W-:-:S03]  /*c060*/  MOV R179, R82 ;  /* 0x0000005200b37202 */ /* 0x000fc60000000f00 */
[----:B------:R1:W-:Y:S02]  /*c070*/  MUFU.EX2 R111, R4 ;  /* 0x00000004006f7308 */ /* 0x0003e40000000800 */
[----:B-1----:R-:W-:Y:S01]  /*c080*/  FFMA.FTZ R4, R177, UR16, -R0 ;  /* 0x00000010b1047c23 */ /* 0x002fe20008010800 */
[----:B------:R-:W-:-:S05]  /*c090*/  IMAD.MOV.U32 R177, RZ, RZ, R80 ;  /* 0x000000ffffb17224 */ /* 0x000fca00078e0050 */
[----:B------:R1:W2:Y:S02]  /*c0a0*/  MUFU.EX2 R112, R4 ;  /* 0x0000000400707308 */ /* 0x0002a40000000800 */
[----:B-1----:R-:W-:Y:S02]  /*c0b0*/  FSEL R4, R69, RZ, P0 ;  /* 0x000000ff45047208 */ /* 0x002fe40000000000 */
[----:B--2---:R-:W-:-:S03]  /*c0c0*/  F2FP.F16.F32.PACK_AB R7, R112, R111 ;  /* 0x0000006f7007723e */ /* 0x004fc600000000ff */
[----:B------:R-:W-:-:S04]  /*c0d0*/  FADD.FTZ R4, R38, -R4 ;  /* 0x8000000426047221 */ /* 0x000fc80000010000 */
[----:B------:R-:W-:-:S04]  /*c0e0*/  FMUL.FTZ R4, R4, UR16 ;  /* 0x0000001004047c20 */ /* 0x000fc80008410000 */
[----:B------:R1:W2:Y:S02]  /*c0f0*/  MUFU.EX2 R71, R4 ;  /* 0x0000000400477308 */ /* 0x0002a40000000800 */
[----:B-1----:R-:W-:Y:S01]  /*c100*/  FFMA.FTZ R4, R172, UR16, -R0 ;  /* 0x00000010ac047c23 */ /* 0x002fe20008010800 */
[-C--:B--2---:R-:W-:Y:S01]  /*c110*/  FMUL.FTZ R138, R138, R71.reuse ;  /* 0x000000478a8a7220 */ /* 0x084fe20000410000 */
        /* <DEDUP_REMOVED lines=8> */
[----:B------:R-:W-:Y:S01]  /*c1a0*/  MOV R172, R77 ;  /* 0x0000004d00ac7202 */ /* 0x000fe20000000f00 */
[----:B-1----:R-:W-:Y:S01]  /*c1b0*/  FADD.FTZ R4, R40, -R6 ;  /* 0x8000000628047221 */ /* 0x002fe20000010000 */
[----:B------:R-:W-:-:S03]  /*c1c0*/  F2FP.F16.F32.PACK_AB R6, R119, R116 ;  /* 0x000000747706723e */ /* 0x000fc600000000ff */
[----:B------:R-:W-:Y:S01]  /*c1d0*/  FMUL.FTZ R9, R4, UR16 ;  /* 0x0000001004097c20 */ /* 0x000fe20008410000 */
[----:B------:R-:W-:-:S03]  /*c1e0*/  F2FP.F16.F32.PACK_AB R4, R115, R108 ;  /* 0x0000006c7304723e */ /* 0x000fc600000000ff */
[----:B------:R1:W2:Y:S04]  /*c1f0*/  MUFU.EX2 R70, R9 ;  /* 0x0000000900467308 */ /* 0x0002a80000000800 */
[C---:B------:R-:W-:Y:S06]  /*c200*/  HMMA.16816.F32 R20, R4.reuse, R12, R136 ;  /* 0x0000000c0414723c */ /* 0x040fec0000001888 */
[----:B------:R-:W-:Y:S01]  /*c210*/  HMMA.16816.F32 R36, R4, R14, R148 ;  /* 0x0000000e0424723c */ /* 0x000fe20000001894 */
[----:B------:R-:W-:Y:S01]  /*c220*/  IMAD.MOV.U32 R139, RZ, RZ, R43 ;  /* 0x000000ffff8b7224 */ /* 0x000fe200078e002b */
[----:B------:R-:W-:Y:S01]  /*c230*/  MOV R137, R83 ;  /* 0x0000005300897202 */ /* 0x000fe20000000f00 */
[----:B------:R-:W-:Y:S01]  /*c240*/  IMAD.MOV.U32 R136, RZ, RZ, R87 ;  /* 0x000000ffff887224 */ /* 0x000fe200078e0057 */
[----:B------:R-:W-:-:S02]  /*c250*/  MOV R87, R86 ;  /* 0x0000005600577202 */ /* 0x000fc40000000f00 */
[C---:B------:R-:W-:Y:S01]  /*c260*/  HMMA.16816.F32 R40, R4.reuse, R16, R156 ;  /* 0x000000100428723c */ /* 0x040fe2000000189c */
[----:B-1----:R-:W-:Y:S01]  /*c270*/  F2FP.F16.F32.PACK_AB R9, R237, R236 ;  /* 0x000000eced09723e */ /* 0x002fe200000000ff */
[-C--:B--2---:R-:W-:Y:S01]  /*c280*/  FMUL.FTZ R142, R142, R70.reuse ;  /* 0x000000468e8e7220 */ /* 0x084fe20000410000 */
[----:B------:R-:W-:Y:S01]  /*c290*/  F2FP.F16.F32.PACK_AB R10, R139, R53 ;  /* 0x000000358b0a723e */ /* 0x000fe200000000ff */
[-C--:B------:R-:W-:Y:S01]  /*c2a0*/  FMUL.FTZ R143, R143, R70.reuse ;  /* 0x000000468f8f7220 */ /* 0x080fe20000410000 */
[-C--:B------:R-:W-:Y:S01]  /*c2b0*/  FMUL.FTZ R146, R146, R70.reuse ;  /* 0x0000004692927220 */ /* 0x080fe20000410000 */
[----:B------:R-:W-:Y:S01]  /*c2c0*/  HMMA.16816.F32 R44, R4, R18, R164 ;  /* 0x00000012042c723c */ /* 0x000fe200000018a4 */
[-C--:B------:R-:W-:Y:S01]  /*c2d0*/  FMUL.FTZ R147, R147, R70.reuse ;  /* 0x0000004693937220 */ /* 0x080fe20000410000 */
[-C--:B------:R-:W-:Y:S01]  /*c2e0*/  FMUL.FTZ R154, R154, R70.reuse ;  /* 0x000000469a9a7220 */ /* 0x080fe20000410000 */
[-C--:B------:R-:W-:Y:S01]  /*c2f0*/  FMUL.FTZ R155, R155, R70.reuse ;  /* 0x000000469b9b7220 */ /* 0x080fe20000410000 */
[-C--:B------:R-:W-:Y:S01]  /*c300*/  FMUL.FTZ R162, R162, R70.reuse ;  /* 0x00000046a2a27220 */ /* 0x080fe20000410000 */
[----:B------:R-:W-:Y:S01]  /*c310*/  FMUL.FTZ R163, R163, R70 ;  /* 0x00000046a3a37220 */ /* 0x000fe20000410000 */
[----:B------:R-:W-:Y:S01]  /*c320*/  MOV R86, R89 ;  /* 0x0000005900567202 */ /* 0x000fe20000000f00 */
[----:B------:R-:W-:Y:S01]  /*c330*/  FFMA.FTZ R4, R125, UR16, -R2 ;  /* 0x000000107d047c23 */ /* 0x000fe20008010802 */
[----:B------:R-:W-:Y:S01]  /*c340*/  HMMA.16816.F32 R140, R8, R12, R140 ;  /* 0x0000000c088c723c */ /* 0x000fe2000000188c */
[----:B------:R-:W-:-:S02]  /*c350*/  MOV R89, R88 ;  /* 0x0000005800597202 */ /* 0x000fc40000000f00 */
[----:B------:R-:W-:Y:S01]  /*c360*/  MOV R88, R95 ;  /* 0x0000005f00587202 */ /* 0x000fe20000000f00 */
[----:B------:R1:W-:Y:S01]  /*c370*/  MUFU.EX2 R114, R4 ;  /* 0x0000000400727308 */ /* 0x0003e20000000800 */
[----:B------:R-:W-:Y:S01]  /*c380*/  IMAD.MOV.U32 R95, RZ, RZ, R94 ;  /* 0x000000ffff5f7224 */ /* 0x000fe200078e005e */
[C---:B------:R-:W-:Y:S01]  /*c390*/  HMMA.16816.F32 R144, R8.reuse, R14, R144 ;  /* 0x0000000e0890723c */ /* 0x040fe20000001890 */
[----:B------:R-:W-:Y:S01]  /*c3a0*/  MOV R94, R98 ;  /* 0x00000062005e7202 */ /* 0x000fe20000000f00 */
[----:B------:R-:W-:Y:S01]  /*c3b0*/  LDSM.16.MT88.4 R12, [R185+0x4800] ;  /* 0x00480000b90c783b */ /* 0x000fe20000004200 */
[----:B------:R-:W-:Y:S02]  /*c3c0*/  MOV R98, R96 ;  /* 0x0000006000627202 */ /* 0x000fe40000000f00 */
[----:B------:R-:W-:Y:S01]  /*c3d0*/  MOV R96, R109 ;  /* 0x0000006d00607202 */ /* 0x000fe20000000f00 */
[----:B------:R-:W-:Y:S01]  /*c3e0*/  HMMA.16816.F32 R152, R8, R16, R152 ;  /* 0x000000100898723c */ /* 0x000fe20000001898 */
[----:B------:R-:W-:-:S02]  /*c3f0*/  MOV R164, R62 ;  /* 0x0000003e00a47202 */ /* 0x000fc40000000f00 */
[----:B------:R-:W-:Y:S02]  /*c400*/  F2FP.F16.F32.PACK_AB R5, R110, R113 ;  /* 0x000000716e05723e */ /* 0x000fe400000000ff */
[----:B------:R-:W-:Y:S01]  /*c410*/  F2FP.F16.F32.PACK_AB R6, R127, R129 ;  /* 0x000000817f06723e */ /* 0x000fe200000000ff */
[----:B------:R-:W-:Y:S01]  /*c420*/  HMMA.16816.F32 R160, R8, R18, R160 ;  /* 0x0000001208a0723c */ /* 0x000fe200000018a0 */
[----:B------:R-:W2:Y:S01]  /*c430*/  LDSM.16.MT88.4 R16, [R184+0x4800] ;  /* 0x00480000b810783b */ /* 0x000ea20000004200 */
[----:B------:R-:W-:Y:S01]  /*c440*/  F2FP.F16.F32.PACK_AB R7, R102, R106 ;  /* 0x0000006a6607723e */ /* 0x000fe200000000ff */
[--C-:B-1----:R-:W-:Y:S01]  /*c450*/  FFMA.FTZ R4, R126, UR16, -R2.reuse ;  /* 0x000000107e047c23 */ /* 0x102fe20008010802 */
[----:B------:R-:W-:Y:S01]  /*c460*/  MOV R62, R86 ;  /* 0x00000056003e7202 */ /* 0x000fe20000000f00 */
[----:B------:R-:W-:Y:S01]  /*c470*/  IMAD.MOV.U32 R126, RZ, RZ, R63 ;  /* 0x000000ffff7e7224 */ /* 0x000fe200078e003f */
[----:B------:R-:W-:Y:S01]  /*c480*/  MOV R86, R98 ;  /* 0x0000006200567202 */ /* 0x000fe20000000f00 */
[----:B------:R-:W-:Y:S01]  /*c490*/  FFMA.FTZ R8, R128, UR16, -R2 ;  /* 0x0000001080087c23 */ /* 0x000fe20008010802 */
[----:B------:R-:W-:Y:S01]  /*c4a0*/  MOV R128, R107 ;  /* 0x0000006b00807202 */ /* 0x000fe20000000f00 */
[----:B------:R1:W-:Y:S01]  /*c4b0*/  MUFU.EX2 R109, R4 ;  /* 0x00000004006d7308 */ /* 0x0003e20000000800 */
[----:B------:R-:W-:-:S02]  /*c4c0*/  MOV R167, R56 ;  /* 0x0000003800a77202 */ /* 0x000fc40000000f00 */
[----:B------:R-:W-:Y:S02]  /*c4d0*/  MOV R56, R89 ;  /* 0x0000005900387202 */ /* 0x000fe40000000f00 */
[----:B------:R-:W-:Y:S02]  /*c4e0*/  MOV R89, R96 ;  /* 0x0000006000597202 */ /* 0x000fe40000000f00 */
[----:B------:R-:W-:Y:S01]  /*c4f0*/  MOV R83, R95 ;  /* 0x0000005f00537202 */ /* 0x000fe20000000f00 */
[----:B------:R4:W-:Y:S01]  /*c500*/  MUFU.EX2 R107, R8 ;  /* 0x00000008006b7308 */ /* 0x0009e20000000800 */
[----:B------:R-:W-:Y:S02]  /*c510*/  MOV R138, R85 ;  /* 0x00000055008a7202 */ /* 0x000fe40000000f00 */
[----:B------:R-:W-:Y:S01]  /*c520*/  MOV R158, R86 ;  /* 0x00000056009e7202 */ /* 0x000fe20000000f00 */
[----:B------:R-:W-:Y:S01]  /*c530*/  IMAD.MOV.U32 R165, RZ, RZ, R83 ;  /* 0x000000ffffa57224 */ /* 0x000fe200078e0053 */
[----:B------:R-:W-:-:S02]  /*c540*/  MOV R85, R88 ;  /* 0x0000005800557202 */ /* 0x000fc40000000f00 */
[----:B------:R-:W-:Y:S02]  /*c550*/  MOV R86, R101 ;  /* 0x0000006500567202 */ /* 0x000fe40000000f00 */
[----:B-1----:R-:W-:Y:S02]  /*c560*/  F2FP.F16.F32.PACK_AB R4, R132, R120 ;  /* 0x000000788404723e */ /* 0x002fe400000000ff */
[----:B------:R-:W-:Y:S01]  /*c570*/  F2FP.F16.F32.PACK_AB R9, R136, R167 ;  /* 0x000000a78809723e */ /* 0x000fe200000000ff */
[----:B------:R-:W-:Y:S01]  /*c580*/  IMAD.MOV.U32 R175, RZ, RZ, R86 ;  /* 0x000000ffffaf7224 */ /* 0x000fe200078e0056 */
[----:B------:R-:W-:Y:S02]  /*c590*/  F2FP.F16.F32.PACK_AB R10, R61, R137 ;  /* 0x000000893d0a723e */ /* 0x000fe400000000ff */
[----:B------:R-:W-:Y:S01]  /*c5a0*/  F2FP.F16.F32.PACK_AB R11, R60, R138 ;  /* 0x0000008a3c0b723e */ /* 0x000fe200000000ff */
[C---:B---3--:R-:W-:Y:S01]  /*c5b0*/  HMMA.16816.F32 R20, R4.reuse, R28, R20 ;  /* 0x0000001c0414723c */ /* 0x048fe20000001814 */
[----:B----4-:R-:W-:Y:S01]  /*c5c0*/  FFMA.FTZ R8, R210, UR16, -R0 ;  /* 0x00000010d2087c23 */ /* 0x010fe20008010800 */
[----:B------:R-:W-:Y:S01]  /*c5d0*/  IMAD.MOV.U32 R210, RZ, RZ, R87 ;  /* 0x000000ffffd27224 */ /* 0x000fe200078e0057 */
[----:B------:R-:W-:Y:S01]  /*c5e0*/  MOV R159, R85 ;  /* 0x00000055009f7202 */ /* 0x000fe20000000f00 */
[----:B------:R-:W-:Y:S01]  /*c5f0*/  IMAD.MOV.U32 R87, RZ, RZ, R94 ;  /* 0x000000ffff577224 */ /* 0x000fe200078e005e */
[----:B------:R1:W-:Y:S01]  /*c600*/  MUFU.EX2 R98, R8 ;  /* 0x0000000800627308 */ /* 0x0003e20000000800 */
[----:B------:R-:W-:Y:S01]  /*c610*/  HMMA.16816.F32 R36, R4, R30, R36 ;  /* 0x0000001e0424723c */ /* 0x000fe20000001824 */
[----:B------:R-:W-:-:S02]  /*c620*/  MOV R85, R100 ;  /* 0x0000006400557202 */ /* 0x000fc40000000f00 */
[----:B------:R-:W-:Y:S01]  /*c630*/  MOV R157, R87 ;  /* 0x00000057009d7202 */ /* 0x000fe20000000f00 */
[----:B------:R-:W-:Y:S01]  /*c640*/  IMAD.MOV.U32 R87, RZ, RZ, R48 ;  /* 0x000000ffff577224 */ /* 0x000fe200078e0030 */
[----:B------:R-:W-:Y:S01]  /*c650*/  MOV R156, R89 ;  /* 0x00000059009c7202 */ /* 0x000fe20000000f00 */
[C---:B------:R-:W-:Y:S01]  /*c660*/  HMMA.16816.F32 R40, R4.reuse, R24, R40 ;  /* 0x000000180428723c */ /* 0x040fe20000001828 */
[----:B------:R-:W-:Y:S02]  /*c670*/  MOV R88, R67 ;  /* 0x0000004300587202 */ /* 0x000fe40000000f00 */
[----:B------:R-:W-:Y:S02]  /*c680*/  MOV R89, R49 ;  /* 0x0000003100597202 */ /* 0x000fe40000000f00 */
[----:B------:R-:W-:Y:S01]  /*c690*/  MOV R166, R56 ;  /* 0x0000003800a67202 */ /* 0x000fe20000000f00 */
[----:B------:R-:W-:Y:S01]  /*c6a0*/  HMMA.16816.F32 R44, R4, R26, R44 ;  /* 0x0000001a042c723c */ /* 0x000fe2000000182c */
[----:B------:R-:W-:-:S02]  /*c6b0*/  MOV R83, R97 ;  /* 0x0000006100537202 */ /* 0x000fc40000000f00 */
[----:B------:R-:W-:Y:S01]  /*c6c0*/  MOV R56, R34 ;  /* 0x0000002200387202 */ /* 0x000fe20000000f00 */
[--C-:B-1----:R-:W-:Y:S01]  /*c6d0*/  FFMA.FTZ R8, R211, UR16, -R0.reuse ;  /* 0x00000010d3087c23 */ /* 0x102fe20008010800 */
[----:B------:R-:W-:Y:S02]  /*c6e0*/  MOV R211, R66 ;  /* 0x0000004200d37202 */ /* 0x000fe40000000f00 */
[----:B------:R-:W-:Y:S01]  /*c6f0*/  FFMA.FTZ R4, R215, UR16, -R0 ;  /* 0x00000010d7047c23 */ /* 0x000fe20008010800 */
[----:B------:R1:W3:Y:S01]  /*c700*/  MUFU.EX2 R96, R8 ;  /* 0x0000000800607308 */ /* 0x0002e20000000800 */
[----:B------:R-:W-:Y:S02]  /*c710*/  MOV R215, R64 ;  /* 0x0000004000d77202 */ /* 0x000fe40000000f00 */
[----:B------:R-:W-:Y:S02]  /*c720*/  F2FP.F16.F32.PACK_AB R6, R121, R122 ;  /* 0x0000007a7906723e */ /* 0x000fe400000000ff */
[----:B------:R-:W-:-:S02]  /*c730*/  MOV R125, R54 ;  /* 0x00000036007d7202 */ /* 0x000fc40000000f00 */
[----:B------:R-:W-:Y:S01]  /*c740*/  MOV R54, R56 ;  /* 0x0000003800367202 */ /* 0x000fe20000000f00 */
[----:B------:R4:W-:Y:S01]  /*c750*/  MUFU.EX2 R95, R4 ;  /* 0x00000004005f7308 */ /* 0x0009e20000000800 */
[----:B------:R-:W-:Y:S01]  /*c760*/  MOV R63, R87 ;  /* 0x00000057003f7202 */ /* 0x000fe20000000f00 */
[----:B------:R-:W-:Y:S01]  /*c770*/  IMAD.MOV.U32 R56, RZ, RZ, R88 ;  /* 0x000000ffff387224 */ /* 0x000fe200078e0058 */
[----:B------:R-:W-:Y:S02]  /*c780*/  MOV R176, R85 ;  /* 0x0000005500b07202 */ /* 0x000fe40000000f00 */
[----:B------:R-:W-:Y:S01]  /*c790*/  MOV R171, R83 ;  /* 0x0000005300ab7202 */ /* 0x000fe20000000f00 */
[----:B-1----:R-:W-:Y:S01]  /*c7a0*/  FFMA.FTZ R8, R213, UR16, -R0 ;  /* 0x00000010d5087c23 */ /* 0x002fe20008010800 */
[----:B------:R-:W-:Y:S01]  /*c7b0*/  IMAD.MOV.U32 R213, RZ, RZ, R65 ;  /* 0x000000ffffd57224 */ /* 0x000fe200078e0041 */
[----:B---3--:R-:W-:Y:S02]  /*c7c0*/  F2FP.F16.F32.PACK_AB R5, R96, R98 ;  /* 0x000000626005723e */ /* 0x008fe400000000ff */
[----:B------:R1:W3:Y:S01]  /*c7d0*/  MUFU.EX2 R94, R8 ;  /* 0x00000008005e7308 */ /* 0x0002e20000000800 */
[----:B----4-:R-:W-:Y:S01]  /*c7e0*/  FFMA.FTZ R4, R130, UR16, -R2 ;  /* 0x0000001082047c23 */ /* 0x010fe20008010802 */
[----:B------:R-:W-:-:S02]  /*c7f0*/  MOV R130, R62 ;  /* 0x0000003e00827202 */ /* 0x000fc40000000f00 */
[----:B------:R-:W-:-:S04]  /*c800*/  MOV R62, R81 ;  /* 0x00000051003e7202 */ /* 0x000fc80000000f00 */
[----:B------:R4:W-:Y:S01]  /*c810*/  MUFU.EX2 R101, R4 ;  /* 0x0000000400657308 */ /* 0x0009e20000000800 */
[----:B------:R-:W-:Y:S01]  /*c820*/  IMAD.MOV.U32 R81, RZ, RZ, R35 ;  /* 0x000000ffff517224 */ /* 0x000fe200078e0023 */
[----:B-1----:R-:W-:Y:S02]  /*c830*/  F2FP.F16.F32.PACK_AB R8, R164, R52 ;  /* 0x00000034a408723e */ /* 0x002fe400000000ff */
[----:B---3--:R-:W-:-:S05]  /*c840*/  F2FP.F16.F32.PACK_AB R7, R95, R94 ;  /* 0x0000005e5f07723e */ /* 0x008fca00000000ff */
[----:B------:R-:W-:Y:S01]  /*c850*/  HMMA.16816.F32 R64, R8, R28, R140 ;  /* 0x0000001c0840723c */ /* 0x000fe2000000188c */
[----:B----4-:R-:W-:Y:S01]  /*c860*/  FFMA.FTZ R4, R134, UR16, -R2 ;  /* 0x0000001086047c23 */ /* 0x010fe20008010802 */
[----:B------:R-:W-:-:S03]  /*c870*/  MOV R134, R33 ;  /* 0x0000002100867202 */ /* 0x000fc60000000f00 */
[----:B------:R1:W-:Y:S01]  /*c880*/  MUFU.EX2 R100, R4 ;  /* 0x0000000400647308 */ /* 0x0003e20000000800 */
[C---:B------:R-:W-:Y:S01]  /*c890*/  HMMA.16816.F32 R48, R8.reuse, R30, R144 ;  /* 0x0000001e0830723c */ /* 0x040fe20000001890 */
[----:B------:R-:W-:Y:S02]  /*c8a0*/  MOV R143, R63 ;  /* 0x0000003f008f7202 */ /* 0x000fe40000000f00 */
[----:B------:R-:W-:Y:S02]  /*c8b0*/  MOV R141, R56 ;  /* 0x00000038008d7202 */ /* 0x000fe40000000f00 */
[----:B------:R-:W-:Y:S01]  /*c8c0*/  MOV R140, R58 ;  /* 0x0000003a008c7202 */ /* 0x000fe20000000f00 */
[----:B------:R-:W-:Y:S01]  /*c8d0*/  HMMA.16816.F32 R152, R8, R24, R152 ;  /* 0x000000180898723c */ /* 0x000fe20000001898 */
[----:B------:R-:W-:Y:S02]  /*c8e0*/  MOV R145, R61 ;  /* 0x0000003d00917202 */ /* 0x000fe40000000f00 */
[----:B------:R-:W-:-:S02]  /*c8f0*/  MOV R144, R60 ;  /* 0x0000003c00907202 */ /* 0x000fc40000000f00 */
[----:B------:R-:W-:Y:S01]  /*c900*/  MOV R147, R53 ;  /* 0x0000003500937202 */ /* 0x000fe20000000f00 */
[----:B------:R-:W-:Y:S01]  /*c910*/  HMMA.16816.F32 R160, R8, R26, R160 ;  /* 0x0000001a08a0723c */ /* 0x000fe200000018a0 */
[----:B------:R-:W3:Y:S01]  /*c920*/  LDSM.16.MT88.4 R24, [R184+0x4c00] ;  /* 0x004c0000b818783b */ /* 0x000ee20000004200 */
[----:B------:R-:W-:Y:S02]  /*c930*/  MOV R146, R52 ;  /* 0x0000003400927202 */ /* 0x000fe40000000f00 */
[----:B-1----:R-:W-:-:S03]  /*c940*/  F2FP.F16.F32.PACK_AB R4, R124, R123 ;  /* 0x0000007b7c04723e */ /* 0x002fc600000000ff */
[----:B------:R-:W-:Y:S01]  /*c950*/  FFMA.FTZ R8, R131, UR16, -R2 ;  /* 0x0000001083087c23 */ /* 0x000fe20008010802 */
[----:B------:R-:W-:Y:S02]  /*c960*/  MOV R131, R32 ;  /* 0x0000002000837202 */ /* 0x000fe40000000f00 */
[----:B------:R-:W-:Y:S01]  /*c970*/  F2FP.F16.F32.PACK_AB R9, R156, R158 ;  /* 0x0000009e9c09723e */ /* 0x000fe200000000ff */
[----:B------:R1:W-:Y:S01]  /*c980*/  MUFU.EX2 R97, R8 ;  /* 0x0000000800617308 */ /* 0x0003e20000000800 */
[C---:B--2---:R-:W-:Y:S01]  /*c990*/  HMMA.16816.F32 R32, R4.reuse, R16, R20 ;  /* 0x000000100420723c */ /* 0x044fe20000001814 */
[----:B------:R-:W2:Y:S01]  /*c9a0*/  LDSM.16.MT88.4 R20, [R185+0x4c00] ;  /* 0x004c0000b914783b */ /* 0x000ea20000004200 */
[----:B------:R-:W-:Y:S02]  /*c9b0*/  F2FP.F16.F32.PACK_AB R10, R166, R76 ;  /* 0x0000004ca60a723e */ /* 0x000fe400000000ff */
[----:B------:R-:W-:Y:S02]  /*c9c0*/  F2FP.F16.F32.PACK_AB R11, R165, R79 ;  /* 0x0000004fa50b723e */ /* 0x000fe400000000ff */
[C---:B------:R-:W-:Y:S06]  /*c9d0*/  HMMA.16816.F32 R28, R4.reuse, R18, R36 ;  /* 0x00000012041c723c */ /* 0x040fec0000001824 */
[----:B------:R-:W-:Y:S01]  /*c9e0*/  HMMA.16816.F32 R36, R4, R12, R40 ;  /* 0x0000000c0424723c */ /* 0x000fe20000001828 */
[----:B-1----:R-:W-:Y:S01]  /*c9f0*/  FFMA.FTZ R8, R212, UR16, -R0 ;  /* 0x00000010d4087c23 */ /* 0x002fe20008010800 */
[----:B------:R-:W-:-:S04]  /*ca00*/  MOV R212, R91 ;  /* 0x0000005b00d47202 */ /* 0x000fc80000000f00 */
[----:B------:R-:W-:Y:S01]  /*ca10*/  HMMA.16816.F32 R44, R4, R14, R44 ;  /* 0x0000000e042c723c */ /* 0x000fe2000000182c */
[----:B------:R1:W-:Y:S06]  /*ca20*/  MUFU.EX2 R91, R8 ;  /* 0x00000008005b7308 */ /* 0x0003ec0000000800 */
[--C-:B------:R-:W-:Y:S01]  /*ca30*/  FFMA.FTZ R4, R219, UR16, -R0.reuse ;  /* 0x00000010db047c23 */ /* 0x100fe20008010800 */
[----:B------:R-:W-:Y:S02]  /*ca40*/  MOV R219, R93 ;  /* 0x0000005d00db7202 */ /* 0x000fe40000000f00 */
[----:B------:R-:W-:Y:S01]  /*ca50*/  F2FP.F16.F32.PACK_AB R6, R169, R117 ;  /* 0x00000075a906723e */ /* 0x000fe200000000ff */
[----:B------:R4:W-:Y:S01]  /*ca60*/  MUFU.EX2 R88, R4 ;  /* 0x0000000400587308 */ /* 0x0009e20000000800 */
[----:B-1----:R-:W-:Y:S01]  /*ca70*/  FFMA.FTZ R8, R214, UR16, -R0 ;  /* 0x00000010d6087c23 */ /* 0x002fe20008010800 */
[----:B------:R-:W-:-:S06]  /*ca80*/  IMAD.MOV.U32 R214, RZ, RZ, R90 ;  /* 0x000000ffffd67224 */ /* 0x000fcc00078e005a */
[----:B------:R1:W5:Y:S01]  /*ca90*/  MUFU.EX2 R90, R8 ;  /* 0x00000008005a7308 */ /* 0x0003620000000800 */
[----:B----4-:R-:W-:Y:S01]  /*caa0*/  FFMA.FTZ R4, R174, UR16, -R2 ;  /* 0x00000010ae047c23 */ /* 0x010fe20008010802 */
[----:B------:R-:W-:-:S06]  /*cab0*/  MOV R174, R92 ;  /* 0x0000005c00ae7202 */ /* 0x000fcc0000000f00 */
[----:B------:R4:W-:Y:S01]  /*cac0*/  MUFU.EX2 R93, R4 ;  /* 0x00000004005d7308 */ /* 0x0009e20000000800 */
[----:B-1----:R-:W-:Y:S01]  /*cad0*/  FFMA.FTZ R8, R217, UR16, -R0 ;  /* 0x00000010d9087c23 */ /* 0x002fe20008010800 */
[----:B------:R-:W-:Y:S02]  /*cae0*/  MOV R217, R62 ;  /* 0x0000003e00d97202 */ /* 0x000fe40000000f00 */
[----:B------:R-:W-:-:S04]  /*caf0*/  MOV R62, R89 ;  /* 0x00000059003e7202 */ /* 0x000fc80000000f00 */
[----:B------:R1:W3:Y:S01]  /*cb00*/  MUFU.EX2 R87, R8 ;  /* 0x0000000800577308 */ /* 0x0002e20000000800 */
[----:B-----5:R-:W-:Y:S01]  /*cb10*/  F2FP.F16.F32.PACK_AB R5, R90, R91 ;  /* 0x0000005b5a05723e */ /* 0x020fe200000000ff */
[----:B------:R-:W-:Y:S02]  /*cb20*/  IMAD.MOV.U32 R142, RZ, RZ, R62 ;  /* 0x000000ffff8e7224 */ /* 0x000fe400078e003e */
[----:B----4-:R-:W-:-:S04]  /*cb30*/  FFMA.FTZ R4, R59, UR16, -R2 ;  /* 0x000000103b047c23 */ /* 0x010fc80008010802 */
[----:B------:R4:W-:Y:S01]  /*cb40*/  MUFU.EX2 R92, R4 ;  /* 0x00000004005c7308 */ /* 0x0009e20000000800 */
[----:B-1----:R-:W-:Y:S02]  /*cb50*/  F2FP.F16.F32.PACK_AB R8, R159, R157 ;  /* 0x0000009d9f08723e */ /* 0x002fe400000000ff */
[----:B---3--:R-:W-:-:S05]  /*cb60*/  F2FP.F16.F32.PACK_AB R7, R88, R87 ;  /* 0x000000575807723e */ /* 0x008fca00000000ff */
[----:B------:R-:W-:Y:S01]  /*cb70*/  HMMA.16816.F32 R64, R8, R16, R64 ;  /* 0x000000100840723c */ /* 0x000fe20000001840 */
[----:B----4-:R-:W-:-:S05]  /*cb80*/  F2FP.F16.F32.PACK_AB R4, R133, R118 ;  /* 0x000000768504723e */ /* 0x010fca00000000ff */
[C---:B------:R-:W-:Y:S01]  /*cb90*/  HMMA.16816.F32 R48, R8.reuse, R18, R48 ;  /* 0x000000120830723c */ /* 0x040fe20000001830 */
[----:B------:R-:W1:Y:S05]  /*cba0*/  LDSM.16.MT88.4 R16, [R184+0x5000] ;  /* 0x00500000b810783b */ /* 0x000e6a0000004200 */
[C---:B------:R-:W-:Y:S06]  /*cbb0*/  HMMA.16816.F32 R152, R8.reuse, R12, R152 ;  /* 0x0000000c0898723c */ /* 0x040fec0000001898 */
[----:B------:R-:W-:Y:S01]  /*cbc0*/  HMMA.16816.F32 R160, R8, R14, R160 ;  /* 0x0000000e08a0723c */ /* 0x000fe200000018a0 */
[----:B------:R-:W3:Y:S05]  /*cbd0*/  LDSM.16.MT88.4 R12, [R185+0x5000] ;  /* 0x00500000b90c783b */ /* 0x000eea0000004200 */
[----:B------:R-:W-:Y:S01]  /*cbe0*/  HMMA.16816.F32 R40, R4, R24, R32 ;  /* 0x000000180428723c */ /* 0x000fe20000001820 */
[----:B------:R-:W-:Y:S01]  /*cbf0*/  FFMA.FTZ R8, R57, UR16, -R2 ;  /* 0x0000001039087c23 */ /* 0x000fe20008010802 */
[----:B------:R-:W-:-:S02]  /*cc00*/  F2FP.F16.F32.PACK_AB R9, R217, R174 ;  /* 0x000000aed909723e */ /* 0x000fc400000000ff */
[----:B------:R-:W-:Y:S01]  /*cc10*/  F2FP.F16.F32.PACK_AB R10, R131, R214 ;  /* 0x000000d6830a723e */ /* 0x000fe200000000ff */
[----:B------:R4:W-:Y:S01]  /*cc20*/  MUFU.EX2 R89, R8 ;  /* 0x0000000800597308 */ /* 0x0009e20000000800 */
[----:B------:R-:W-:Y:S01]  /*cc30*/  HMMA.16816.F32 R32, R4, R26, R28 ;  /* 0x0000001a0420723c */ /* 0x000fe2000000181c */
[----:B------:R-:W-:-:S05]  /*cc40*/  F2FP.F16.F32.PACK_AB R11, R134, R212 ;  /* 0x000000d4860b723e */ /* 0x000fca00000000ff */
[C---:B--2---:R-:W-:Y:S06]  /*cc50*/  HMMA.16816.F32 R28, R4.reuse, R20, R36 ;  /* 0x00000014041c723c */ /* 0x044fec0000001824 */
[----:B------:R-:W-:Y:S01]  /*cc60*/  HMMA.16816.F32 R36, R4, R22, R44 ;  /* 0x000000160424723c */ /* 0x000fe2000000182c */
[----:B----4-:R-:W-:Y:S01]  /*cc70*/  FFMA.FTZ R8, R216, UR16, -R0 ;  /* 0x00000010d8087c23 */ /* 0x010fe20008010800 */
[----:B------:R-:W-:-:S05]  /*cc80*/  MOV R216, R54 ;  /* 0x0000003600d87202 */ /* 0x000fca0000000f00 */
[----:B------:R-:W-:Y:S01]  /*cc90*/  FFMA.FTZ R4, R223, UR16, -R0 ;  /* 0x00000010df047c23 */ /* 0x000fe20008010800 */
[----:B------:R2:W-:Y:S01]  /*cca0*/  MUFU.EX2 R85, R8 ;  /* 0x0000000800557308 */ /* 0x0005e20000000800 */
[----:B------:R-:W-:Y:S02]  /*ccb0*/  MOV R223, R81 ;  /* 0x0000005100df7202 */ /* 0x000fe40000000f00 */
[----:B------:R-:W-:-:S05]  /*ccc0*/  F2FP.F16.F32.PACK_AB R6, R107, R109 ;  /* 0x0000006d6b06723e */ /* 0x000fca00000000ff */
[----:B------:R4:W-:Y:S01]  /*ccd0*/  MUFU.EX2 R81, R4 ;  /* 0x0000000400517308 */ /* 0x0009e20000000800 */
[----:B--2---:R-:W-:Y:S01]  /*cce0*/  FFMA.FTZ R8, R218, UR16, -R0 ;  /* 0x00000010da087c23 */ /* 0x004fe20008010800 */
[----:B------:R-:W-:-:S06]  /*ccf0*/  MOV R218, R76 ;  /* 0x0000004c00da7202 */ /* 0x000fcc0000000f00 */
[----:B------:R2:W5:Y:S01]  /*cd00*/  MUFU.EX2 R83, R8 ;  /* 0x0000000800537308 */ /* 0x0005620000000800 */
[----:B----4-:R-:W-:Y:S01]  /*cd10*/  FFMA.FTZ R4, R178, UR16, -R2 ;  /* 0x00000010b2047c23 */ /* 0x010fe20008010802 */
[----:B------:R-:W-:-:S06]  /*cd20*/  MOV R178, R145 ;  /* 0x0000009100b27202 */ /* 0x000fcc0000000f00 */
[----:B------:R4:W-:Y:S01]  /*cd30*/  MUFU.EX2 R86, R4 ;  /* 0x0000000400567308 */ /* 0x0009e20000000800 */
[----:B--2---:R-:W-:Y:S01]  /*cd40*/  FFMA.FTZ R8, R221, UR16, -R0 ;  /* 0x00000010dd087c23 */ /* 0x004fe20008010800 */
[----:B------:R-:W-:Y:S01]  /*cd50*/  IMAD.MOV.U32 R221, RZ, RZ, R79 ;  /* 0x000000ffffdd7224 */ /* 0x000fe200078e004f */
[----:B-----5:R-:W-:-:S05]  /*cd60*/  F2FP.F16.F32.PACK_AB R5, R83, R85 ;  /* 0x000000555305723e */ /* 0x020fca00000000ff */
[----:B------:R2:W5:Y:S01]  /*cd70*/  MUFU.EX2 R80, R8 ;  /* 0x0000000800507308 */ /* 0x0005620000000800 */
[----:B----4-:R-:W-:Y:S01]  /*cd80*/  FFMA.FTZ R4, R182, UR16, -R2 ;  /* 0x00000010b6047c23 */ /* 0x010fe20008010802 */
[----:B------:R-:W-:-:S06]  /*cd90*/  IMAD.MOV.U32 R182, RZ, RZ, R146 ;  /* 0x000000ffffb67224 */ /* 0x000fcc00078e0092 */
[----:B------:R4:W-:Y:S01]  /*cda0*/  MUFU.EX2 R84, R4 ;  /* 0x0000000400547308 */ /* 0x0009e20000000800 */
[----:B--2---:R-:W-:Y:S02]  /*cdb0*/  F2FP.F16.F32.PACK_AB R8, R219, R216 ;  /* 0x000000d8db08723e */ /* 0x004fe400000000ff */
[----:B-----5:R-:W-:-:S05]  /*cdc0*/  F2FP.F16.F32.PACK_AB R7, R81, R80 ;  /* 0x000000505107723e */ /* 0x020fca00000000ff */
[----:B------:R-:W-:Y:S01]  /*cdd0*/  HMMA.16816.F32 R64, R8, R24, R64 ;  /* 0x000000180840723c */ /* 0x000fe20000001840 */
[----:B----4-:R-:W-:-:S05]  /*cde0*/  F2FP.F16.F32.PACK_AB R4, R114, R170 ;  /* 0x000000aa7204723e */ /* 0x010fca00000000ff */
[C---:B------:R-:W-:Y:S01]  /*cdf0*/  HMMA.16816.F32 R60, R8.reuse, R26, R48 ;  /* 0x0000001a083c723c */ /* 0x040fe20000001830 */
[----:B------:R-:W2:Y:S05]  /*ce00*/  LDSM.16.MT88.4 R24, [R184+0x5400] ;  /* 0x00540000b818783b */ /* 0x000eaa0000004200 */
[C---:B------:R-:W-:Y:S06]  /*ce10*/  HMMA.16816.F32 R152, R8.reuse, R20, R152 ;  /* 0x000000140898723c */ /* 0x040fec0000001898 */
[----:B------:R-:W-:Y:S01]  /*ce20*/  HMMA.16816.F32 R160, R8, R22, R160 ;  /* 0x0000001608a0723c */ /* 0x000fe200000018a0 */
[----:B------:R-:W4:Y:S05]  /*ce30*/  LDSM.16.MT88.4 R20, [R185+0x5400] ;  /* 0x00540000b914783b */ /* 0x000f2a0000004200 */
[----:B-1----:R-:W-:Y:S01]  /*ce40*/  HMMA.16816.F32 R56, R4, R16, R40 ;  /* 0x000000100438723c */ /* 0x002fe20000001828 */
[----:B------:R-:W-:Y:S01]  /*ce50*/  FFMA.FTZ R8, R180, UR16, -R2 ;  /* 0x00000010b4087c23 */ /* 0x000fe20008010802 */
[----:B------:R-:W-:-:S02]  /*ce60*/  F2FP.F16.F32.PACK_AB R10, R93, R97 ;  /* 0x000000615d0a723e */ /* 0x000fc400000000ff */
[----:B------:R-:W-:Y:S01]  /*ce70*/  MOV R180, R147 ;  /* 0x0000009300b47202 */ /* 0x000fe20000000f00 */
[----:B------:R1:W-:Y:S01]  /*ce80*/  MUFU.EX2 R82, R8 ;  /* 0x0000000800527308 */ /* 0x0003e20000000800 */
[C---:B------:R-:W-:Y:S06]  /*ce90*/  HMMA.16816.F32 R52, R4.reuse, R18, R32 ;  /* 0x000000120434723c */ /* 0x040fec0000001820 */
[C---:B---3--:R-:W-:Y:S06]  /*cea0*/  HMMA.16816.F32 R48, R4.reuse, R12, R28 ;  /* 0x0000000c0430723c */ /* 0x048fec000000181c */
[----:B------:R-:W-:Y:S01]  /*ceb0*/  HMMA.16816.F32 R44, R4, R14, R36 ;  /* 0x0000000e042c723c */ /* 0x000fe20000001824 */
[----:B-1----:R-:W-:Y:S01]  /*cec0*/  FFMA.FTZ R8, R220, UR16, -R0 ;  /* 0x00000010dc087c23 */ /* 0x002fe20008010800 */
[----:B------:R-:W-:-:S05]  /*ced0*/  MOV R220, R140 ;  /* 0x0000008c00dc7202 */ /* 0x000fca0000000f00 */
[----:B------:R-:W-:Y:S01]  /*cee0*/  F2FP.F16.F32.PACK_AB R4, R213, R130 ;  /* 0x00000082d504723e */ /* 0x000fe200000000ff */
[----:B------:R1:W-:Y:S01]  /*cef0*/  MUFU.EX2 R79, R8 ;  /* 0x00000008004f7308 */ /* 0x0003e20000000800 */
[----:B------:R-:W-:Y:S02]  /*cf00*/  F2FP.F16.F32.PACK_AB R5, R211, R215 ;  /* 0x000000d7d305723e */ /* 0x000fe400000000ff */
[----:B------:R-:W-:Y:S02]  /*cf10*/  F2FP.F16.F32.PACK_AB R6, R128, R210 ;  /* 0x000000d28006723e */ /* 0x000fe400000000ff */
[----:B------:R-:W-:-:S07]  /*cf20*/  F2FP.F16.F32.PACK_AB R7, R251, R252 ;  /* 0x000000fcfb07723e */ /* 0x000fce00000000ff */
[----:B------:R-:W-:Y:S01]  /*cf30*/  HMMA.16816.F32 R32, R4, R16, R64 ;  /* 0x000000100420723c */ /* 0x000fe20000001840 */
[----:B-1----:R-:W-:-:S05]  /*cf40*/  FFMA.FTZ R8, R222, UR16, -R0 ;  /* 0x00000010de087c23 */ /* 0x002fca0008010800 */
[C---:B------:R-:W-:Y:S01]  /*cf50*/  HMMA.16816.F32 R40, R4.reuse, R18, R60 ;  /* 0x000000120428723c */ /* 0x040fe2000000183c */
[----:B------:R-:W1:Y:S01]  /*cf60*/  LDSM.16.MT88.4 R16, [R184+0x5800] ;  /* 0x00580000b810783b */ /* 0x000e620000004200 */
[----:B------:R-:W-:Y:S01]  /*cf70*/  MOV R222, R141 ;  /* 0x0000008d00de7202 */ /* 0x000fe20000000f00 */
[----:B------:R3:W5:Y:S03]  /*cf80*/  MUFU.EX2 R78, R8 ;  /* 0x00000008004e7308 */ /* 0x0007660000000800 */
[C---:B------:R-:W-:Y:S06]  /*cf90*/  HMMA.16816.F32 R36, R4.reuse, R12, R152 ;  /* 0x0000000c0424723c */ /* 0x040fec0000001898 */
[----:B------:R-:W-:Y:S01]  /*cfa0*/  HMMA.16816.F32 R28, R4, R14, R160 ;  /* 0x0000000e041c723c */ /* 0x000fe200000018a0 */
[----:B------:R-:W1:Y:S01]  /*cfb0*/  LDSM.16.MT88.4 R12, [R185+0x5800] ;  /* 0x00580000b90c783b */ /* 0x000e620000004200 */
[----:B------:R-:W-:Y:S01]  /*cfc0*/  MOV R155, R180 ;  /* 0x000000b4009b7202 */ /* 0x000fe20000000f00 */
[----:B------:R-:W-:Y:S01]  /*cfd0*/  IMAD.MOV.U32 R153, RZ, RZ, R167 ;  /* 0x000000ffff997224 */ /* 0x000fe200078e00a7 */
[----:B------:R-:W-:-:S02]  /*cfe0*/  MOV R180, R158 ;  /* 0x0000009e00b47202 */ /* 0x000fc40000000f00 */
[----:B------:R-:W-:Y:S01]  /*cff0*/  MOV R154, R164 ;  /* 0x000000a4009a7202 */ /* 0x000fe20000000f00 */
[----:B---3--:R-:W-:Y:S01]  /*d000*/  FFMA.FTZ R8, R225, UR16, -R0 ;  /* 0x00000010e1087c23 */ /* 0x008fe20008010800 */
[----:B-----5:R-:W-:Y:S01]  /*d010*/  F2FP.F16.F32.PACK_AB R9, R78, R79 ;  /* 0x0000004f4e09723e */ /* 0x020fe200000000ff */
[----:B------:R-:W-:Y:S01]  /*d020*/  IMAD.MOV.U32 R225, RZ, RZ, R143 ;  /* 0x000000ffffe17224 */ /* 0x000fe200078e008f */
[----:B------:R-:W-:Y:S01]  /*d030*/  F2FP.F16.F32.PACK_AB R4, R125, R126 ;  /* 0x0000007e7d04723e */ /* 0x000fe200000000ff */
[----:B------:R3:W-:Y:S01]  /*d040*/  MUFU.EX2 R76, R8 ;  /* 0x00000008004c7308 */ /* 0x0007e20000000800 */
[----:B------:R-:W-:Y:S02]  /*d050*/  F2FP.F16.F32.PACK_AB R5, R249, R250 ;  /* 0x000000faf905723e */ /* 0x000fe400000000ff */
[----:B------:R-:W-:Y:S02]  /*d060*/  F2FP.F16.F32.PACK_AB R6, R173, R205 ;  /* 0x000000cdad06723e */ /* 0x000fe400000000ff */
[----:B------:R-:W-:-:S02]  /*d070*/  F2FP.F16.F32.PACK_AB R7, R247, R248 ;  /* 0x000000f8f707723e */ /* 0x000fc400000000ff */
[----:B------:R-:W-:Y:S02]  /*d080*/  MOV R163, R139 ;  /* 0x0000008b00a37202 */ /* 0x000fe40000000f00 */
[----:B------:R-:W-:Y:S02]  /*d090*/  F2FP.F16.F32.PACK_AB R160, R175, R181 ;  /* 0x000000b5afa0723e */ /* 0x000fe400000000ff */
[----:B------:R-:W-:Y:S01]  /*d0a0*/  F2FP.F16.F32.PACK_AB R161, R240, R241 ;  /* 0x000000f1f0a1723e */ /* 0x000fe200000000ff */
[----:B--2---:R-:W-:Y:S01]  /*d0b0*/  HMMA.16816.F32 R40, R4, R26, R40 ;  /* 0x0000001a0428723c */ /* 0x004fe20000001828 */
[----:B------:R-:W-:Y:S01]  /*d0c0*/  F2FP.F16.F32.PACK_AB R162, R176, R171 ;  /* 0x000000abb0a2723e */ /* 0x000fe200000000ff */
[----:B---3--:R-:W-:Y:S01]  /*d0d0*/  FFMA.FTZ R8, R226, UR16, -R0 ;  /* 0x00000010e2087c23 */ /* 0x008fe20008010800 */
[----:B------:R-:W-:-:S03]  /*d0e0*/  MOV R226, R142 ;  /* 0x0000008e00e27202 */ /* 0x000fc60000000f00 */
[C---:B------:R-:W-:Y:S01]  /*d0f0*/  HMMA.16816.F32 R140, R4.reuse, R24, R32 ;  /* 0x00000018048c723c */ /* 0x040fe20000001820 */
[----:B------:R2:W3:Y:S05]  /*d100*/  MUFU.EX2 R77, R8 ;  /* 0x00000008004d7308 */ /* 0x0004ea0000000800 */
[----:B----4-:R-:W-:Y:S01]  /*d110*/  HMMA.16816.F32 R32, R4, R20, R36 ;  /* 0x000000140420723c */ /* 0x010fe20000001824 */
[--C-:B--2---:R-:W-:Y:S01]  /*d120*/  FFMA.FTZ R8, R207, UR16, -R2.reuse ;  /* 0x00000010cf087c23 */ /* 0x104fe20008010802 */
[----:B---3--:R-:W-:Y:S02]  /*d130*/  F2FP.F16.F32.PACK_AB R11, R77, R76 ;  /* 0x0000004c4d0b723e */ /* 0x008fe400000000ff */
[----:B------:R-:W-:Y:S01]  /*d140*/  MOV R207, R138 ;  /* 0x0000008a00cf7202 */ /* 0x000fe20000000f00 */
[----:B------:R2:W3:Y:S02]  /*d150*/  MUFU.EX2 R67, R8 ;  /* 0x0000000800437308 */ /* 0x0004e40000000800 */
[--C-:B--2---:R-:W-:Y:S01]  /*d160*/  FFMA.FTZ R8, R183, UR16, -R2.reuse ;  /* 0x00000010b7087c23 */ /* 0x104fe20008010802 */
[----:B------:R-:W-:Y:S01]  /*d170*/  FFMA.FTZ R2, R206, UR16, -R2 ;  /* 0x00000010ce027c23 */ /* 0x000fe20008010802 */
[----:B------:R-:W-:-:S04]  /*d180*/  MOV R183, R137 ;  /* 0x0000008900b77202 */ /* 0x000fc80000000f00 */
[----:B------:R2:W-:Y:S01]  /*d190*/  MUFU.EX2 R66, R8 ;  /* 0x0000000800427308 */ /* 0x0005e20000000800 */
[----:B---3--:R-:W-:-:S07]  /*d1a0*/  F2FP.F16.F32.PACK_AB R164, R67, R82 ;  /* 0x0000005243a4723e */ /* 0x008fce00000000ff */
[----:B------:R3:W-:Y:S01]  /*d1b0*/  MUFU.EX2 R65, R2 ;  /* 0x0000000200417308 */ /* 0x0007e20000000800 */
[----:B--2---:R-:W-:-:S07]  /*d1c0*/  F2FP.F16.F32.PACK_AB R8, R100, R101 ;  /* 0x000000656408723e */ /* 0x004fce00000000ff */
[----:B------:R-:W-:Y:S01]  /*d1d0*/  HMMA.16816.F32 R56, R8, R24, R56 ;  /* 0x000000180838723c */ /* 0x000fe20000001838 */
[----:B---3--:R-:W-:-:S04]  /*d1e0*/  FFMA.FTZ R2, R230, UR16, -R0 ;  /* 0x00000010e6027c23 */ /* 0x008fc80008010800 */
[----:B------:R2:W-:Y:S01]  /*d1f0*/  MUFU.EX2 R64, R2 ;  /* 0x0000000200407308 */ /* 0x0005e20000000800 */
[C---:B------:R-:W-:Y:S06]  /*d200*/  HMMA.16816.F32 R148, R8.reuse, R26, R52 ;  /* 0x0000001a0894723c */ /* 0x040fec0000001834 */
[C---:B------:R-:W-:Y:S01]  /*d210*/  HMMA.16816.F32 R48, R8.reuse, R20, R48 ;  /* 0x000000140830723c */ /* 0x040fe20000001830 */
[----:B------:R-:W-:Y:S01]  /*d220*/  FFMA.FTZ R52, R223, R68, R239 ;  /* 0x00000044df347223 */ /* 0x000fe200000100ef */
[----:B------:R-:W-:Y:S01]  /*d230*/  MOV R223, R144 ;  /* 0x0000009000df7202 */ /* 0x000fe20000000f00 */
[--C-:B------:R-:W-:Y:S01]  /*d240*/  FFMA.FTZ R53, R209, UR16, -R3.reuse ;  /* 0x00000010d1357c23 */ /* 0x100fe20008010803 */
[----:B------:R-:W-:Y:S01]  /*d250*/  FFMA.FTZ R54, R208, UR16, -R3 ;  /* 0x00000010d0367c23 */ /* 0x000fe20008010803 */
[----:B------:R-:W-:Y:S01]  /*d260*/  FFMA.FTZ R3, R225, R72, R108 ;  /* 0x00000048e1037223 */ /* 0x000fe2000001006c */
[-C--:B------:R-:W-:Y:S01]  /*d270*/  HMMA.16816.F32 R44, R8, R22.reuse, R44 ;  /* 0x00000016082c723c */ /* 0x080fe2000000182c */
[----:B------:R-:W-:Y:S01]  /*d280*/  FFMA.FTZ R20, R226, R70, R236 ;  /* 0x00000046e2147223 */ /* 0x000fe200000100ec */
[----:B------:R-:W-:Y:S01]  /*d290*/  MOV R225, R178 ;  /* 0x000000b200e17202 */ /* 0x000fe20000000f00 */
[----:B------:R-:W-:Y:S01]  /*d2a0*/  FADD.FTZ R52, R220, R52 ;  /* 0x00000034dc347221 */ /* 0x000fe20000010000 */
[----:B--2---:R-:W-:Y:S01]  /*d2b0*/  FFMA.FTZ R2, R228, UR16, -R0 ;  /* 0x00000010e4027c23 */ /* 0x004fe20008010800 */
[----:B------:R-:W-:Y:S01]  /*d2c0*/  MOV R226, R182 ;  /* 0x000000b600e27202 */ /* 0x000fe20000000f00 */
[----:B------:R-:W-:Y:S01]  /*d2d0*/  HMMA.16816.F32 R24, R4, R22, R28 ;  /* 0x000000160418723c */ /* 0x000fe2000000181c */
[----:B------:R-:W-:Y:S01]  /*d2e0*/  F2FP.F16.F32.PACK_AB R8, R89, R92 ;  /* 0x0000005c5908723e */ /* 0x000fe200000000ff */
[----:B------:R2:W3:Y:S01]  /*d2f0*/  MUFU.EX2 R63, R2 ;  /* 0x00000002003f7308 */ /* 0x0004e20000000800 */
[----:B------:R-:W-:Y:S01]  /*d300*/  F2FP.F16.F32.PACK_AB R10, R84, R86 ;  /* 0x00000056540a723e */ /* 0x000fe200000000ff */
[----:B------:R-:W-:Y:S01]  /*d310*/  IMAD.MOV.U32 R152, RZ, RZ, R226 ;  /* 0x000000ffff987224 */ /* 0x000fe200078e00e2 */
[----:B------:R-:W-:Y:S01]  /*d320*/  MOV R178, R218 ;  /* 0x000000da00b27202 */ /* 0x000fe20000000f00 */
[----:B------:R-:W4:Y:S01]  /*d330*/  LDSM.16.MT88.4 R144, [R184+0x5c00] ;  /* 0x005c0000b890783b */ /* 0x000f220000004200 */
[----:B------:R-:W-:-:S02]  /*d340*/  MOV R182, R156 ;  /* 0x0000009c00b67202 */ /* 0x000fc40000000f00 */
[----:B------:R-:W-:Y:S01]  /*d350*/  MOV R220, R157 ;  /* 0x0000009d00dc7202 */ /* 0x000fe20000000f00 */
[----:B------:R-:W5:Y:S01]  /*d360*/  LDSM.16.MT88.4 R28, [R185+0x5c00] ;  /* 0x005c0000b91c783b */ /* 0x000f620000004200 */
[----:B------:R-:W-:Y:S01]  /*d370*/  MOV R218, R136 ;  /* 0x0000008800da7202 */ /* 0x000fe20000000f00 */
[----:B------:R-:W-:Y:S01]  /*d380*/  MUFU.EX2 R53, R53 ;  /* 0x0000003500357308 */ /* 0x000fe20000000800 */
[----:B------:R-:W-:Y:S02]  /*d390*/  F2FP.F16.F32.PACK_AB R4, R168, R172 ;  /* 0x000000aca804723e */ /* 0x000fe400000000ff */
[----:B------:R-:W-:Y:S02]  /*d3a0*/  F2FP.F16.F32.PACK_AB R5, R244, R245 ;  /* 0x000000f5f405723e */ /* 0x000fe400000000ff */
[----:B------:R-:W-:Y:S01]  /*d3b0*/  F2FP.F16.F32.PACK_AB R6, R179, R177 ;  /* 0x000000b1b306723e */ /* 0x000fe200000000ff */
[----:B--2---:R-:W-:Y:S01]  /*d3c0*/  FFMA.FTZ R2, R233, UR16, -R0 ;  /* 0x00000010e9027c23 */ /* 0x004fe20008010800 */
[----:B---3--:R-:W-:Y:S01]  /*d3d0*/  F2FP.F16.F32.PACK_AB R9, R63, R64 ;  /* 0x000000403f09723e */ /* 0x008fe200000000ff */
[----:B------:R-:W-:Y:S01]  /*d3e0*/  MUFU.EX2 R54, R54 ;  /* 0x0000003600367308 */ /* 0x000fe20000000800 */
[----:B------:R-:W-:-:S02]  /*d3f0*/  F2FP.F16.F32.PACK_AB R7, R242, R243 ;  /* 0x000000f3f207723e */ /* 0x000fc400000000ff */
[----:B------:R-:W-:-:S05]  /*d400*/  MOV R226, R225 ;  /* 0x000000e100e27202 */ /* 0x000fca0000000f00 */
[----:B------:R2:W-:Y:S01]  /*d410*/  MUFU.EX2 R62, R2 ;  /* 0x00000002003e7308 */ /* 0x0005e20000000800 */
[C---:B-1----:R-:W-:Y:S06]  /*d420*/  HMMA.16816.F32 R140, R4.reuse, R16, R140 ;  /* 0x00000010048c723c */ /* 0x042fec000000188c */
[C---:B------:R-:W-:Y:S06]  /*d430*/  HMMA.16816.F32 R40, R4.reuse, R18, R40 ;  /* 0x000000120428723c */ /* 0x040fec0000001828 */
[----:B------:R-:W-:Y:S01]  /*d440*/  HMMA.16816.F32 R32, R4, R12, R32 ;  /* 0x0000000c0420723c */ /* 0x000fe20000001820 */
[----:B--2---:R-:W-:-:S05]  /*d450*/  FFMA.FTZ R2, R231, UR16, -R0 ;  /* 0x00000010e7027c23 */ /* 0x004fca0008010800 */
[----:B------:R-:W-:Y:S01]  /*d460*/  HMMA.16816.F32 R24, R4, R14, R24 ;  /* 0x0000000e0418723c */ /* 0x000fe20000001818 */
[----:B------:R1:W2:Y:S02]  /*d470*/  MUFU.EX2 R61, R2 ;  /* 0x00000002003d7308 */ /* 0x0002a40000000800 */
[----:B-1----:R-:W-:Y:S01]  /*d480*/  FFMA.FTZ R2, R232, UR16, -R0 ;  /* 0x00000010e8027c23 */ /* 0x002fe20008010800 */
[----:B--2---:R-:W-:-:S05]  /*d490*/  F2FP.F16.F32.PACK_AB R11, R61, R62 ;  /* 0x0000003e3d0b723e */ /* 0x004fca00000000ff */
[----:B------:R1:W2:Y:S02]  /*d4a0*/  MUFU.EX2 R60, R2 ;  /* 0x00000002003c7308 */ /* 0x0002a40000000800 */
[C---:B------:R-:W-:Y:S06]  /*d4b0*/  HMMA.16816.F32 R136, R8.reuse, R16, R56 ;  /* 0x000000100888723c */ /* 0x040fec0000001838 */
[C---:B------:R-:W-:Y:S06]  /*d4c0*/  HMMA.16816.F32 R148, R8.reuse, R18, R148 ;  /* 0x000000120894723c */ /* 0x040fec0000001894 */
[----:B------:R-:W-:Y:S01]  /*d4d0*/  HMMA.16816.F32 R36, R8, R14, R44 ;  /* 0x0000000e0824723c */ /* 0x000fe2000000182c */
[----:B-1----:R-:W-:-:S04]  /*d4e0*/  FFMA.FTZ R2, R224, UR16, -R0 ;  /* 0x00000010e0027c23 */ /* 0x002fc80008010800 */
[----:B------:R1:W3:Y:S02]  /*d4f0*/  MUFU.EX2 R55, R2 ;  /* 0x0000000200377308 */ /* 0x0002e40000000800 */
[--C-:B-1----:R-:W-:Y:S01]  /*d500*/  FFMA.FTZ R2, R227, UR16, -R0.reuse ;  /* 0x00000010e3027c23 */ /* 0x102fe20008010800 */
[----:B------:R-:W-:-:S05]  /*d510*/  FFMA.FTZ R0, R229, UR16, -R0 ;  /* 0x00000010e5007c23 */ /* 0x000fca0008010800 */
[----:B------:R1:W4:Y:S08]  /*d520*/  MUFU.EX2 R22, R2 ;  /* 0x0000000200167308 */ /* 0x0003300000000800 */
[----:B------:R5:W4:Y:S01]  /*d530*/  MUFU.EX2 R21, R0 ;  /* 0x0000000000157308 */ /* 0x000b220000000800 */
[----:B-1----:R-:W-:Y:S01]  /*d540*/  FFMA.FTZ R2, R222, R71, R99 ;  /* 0x00000047de027223 */ /* 0x002fe20000010063 */
[----:B------:R-:W-:Y:S01]  /*d550*/  MOV R222, R223 ;  /* 0x000000df00de7202 */ /* 0x000fe20000000f00 */
[----:B------:R-:W-:-:S02]  /*d560*/  IMAD.MOV.U32 R223, RZ, RZ, R221 ;  /* 0x000000ffffdf7224 */ /* 0x000fc400078e00dd */
[----:B------:R-:W-:Y:S01]  /*d570*/  IMAD.MOV.U32 R221, RZ, RZ, R159 ;  /* 0x000000ffffdd7224 */ /* 0x000fe200078e009f */
[----:B------:R-:W-:Y:S01]  /*d580*/  MOV R225, R222 ;  /* 0x000000de00e17202 */ /* 0x000fe20000000f00 */
[----:B------:R-:W-:Y:S01]  /*d590*/  HMMA.16816.F32 R156, R8, R12, R48 ;  /* 0x0000000c089c723c */ /* 0x000fe20000001830 */
[----:B------:R-:W-:Y:S01]  /*d5a0*/  MOV R222, R220 ;  /* 0x000000dc00de7202 */ /* 0x000fe20000000f00 */
[----:B-----5:R-:W-:Y:S01]  /*d5b0*/  FADD.FTZ R0, R237, R20 ;  /* 0x00000014ed007221 */ /* 0x020fe20000010000 */
[----:B------:R-:W-:Y:S01]  /*d5c0*/  MOV R220, R180 ;  /* 0x000000b400dc7202 */ /* 0x000fe20000000f00 */
[----:B------:R-:W-:Y:S01]  /*d5d0*/  IMAD.MOV.U32 R180, RZ, RZ, R221 ;  /* 0x000000ffffb47224 */ /* 0x000fe200078e00dd */
[----:B------:R-:W-:Y:S02]  /*d5e0*/  MOV R221, R166 ;  /* 0x000000a600dd7202 */ /* 0x000fe40000000f00 */
        /* <DEDUP_REMOVED lines=10> */
[----:B------:R-:W-:Y:S01]  /*d690*/  MOV R155, R218 ;  /* 0x000000da009b7202 */ /* 0x000fe20000000f00 */
        /* <DEDUP_REMOVED lines=101> */
[----:B------:R-:W-:Y:S01]  /*dcf0*/  FADD.FTZ R4, R175, R4 ;  /* 0x00000004af047221 */ /* 0x000fe20000010000 */
[----:B------:R-:W-:Y:S01]  /*dd00*/  FADD.FTZ R3, R240, R3 ;  /* 0x00000003f0037221 */ /* 0x000fe20000010000 */
[----:B------:R-:W-:Y:S01]  /*dd10*/  FADD.FTZ R2, R67, R2 ;  /* 0x0000000243027221 */ /* 0x000fe20000010000 */
[----:B---3--:R-:W-:Y:S01]  /*dd20*/  FADD.FTZ R0, R55, R0 ;  /* 0x0000000037007221 */ /* 0x008fe20000010000 */
[----:B------:R-:W-:Y:S01]  /*dd30*/  FADD.FTZ R4, R171, R4 ;  /* 0x00000004ab047221 */ /* 0x000fe20000010000 */
[----:B------:R-:W-:Y:S01]  /*dd40*/  FADD.FTZ R3, R53, R3 ;  /* 0x0000000335037221 */ /* 0x000fe20000010000 */
[----:B------:R-:W-:Y:S01]  /*dd50*/  FADD.FTZ R2, R66, R2 ;  /* 0x0000000242027221 */ /* 0x000fe20000010000 */
[----:B----4-:R-:W-:Y:S01]  /*dd60*/  FADD.FTZ R0, R22, R0 ;  /* 0x0000000016007221 */ /* 0x010fe20000010000 */
[----:B------:R-:W-:Y:S01]  /*dd70*/  FADD.FTZ R4, R176, R4 ;  /* 0x00000004b0047221 */ /* 0x000fe20000010000 */
[----:B------:R-:W-:Y:S01]  /*dd80*/  F2FP.F16.F32.PACK_AB R165, R55, R60 ;  /* 0x0000003c37a5723e */ /* 0x000fe200000000ff */
[C---:B------:R-:W-:Y:S01]  /*dd90*/  FADD.FTZ R3, R54.reuse, R3 ;  /* 0x0000000336037221 */ /* 0x040fe20000010000 */
[C---:B------:R-:W-:Y:S01]  /*dda0*/  F2FP.F16.F32.PACK_AB R166, R65.reuse, R66 ;  /* 0x0000004241a6723e */ /* 0x040fe200000000ff */
[----:B------:R-:W-:Y:S01]  /*ddb0*/  FADD.FTZ R2, R65, R2 ;  /* 0x0000000241027221 */ /* 0x000fe20000010000 */
[C---:B------:R-:W-:Y:S01]  /*ddc0*/  F2FP.F16.F32.PACK_AB R167, R21.reuse, R22 ;  /* 0x0000001615a7723e */ /* 0x040fe200000000ff */
[----:B------:R-:W-:Y:S01]  /*ddd0*/  FADD.FTZ R0, R21, R0 ;  /* 0x0000000015007221 */ /* 0x000fe20000010000 */
[----:B------:R-:W-:Y:S01]  /*dde0*/  F2FP.F16.F32.PACK_AB R163, R54, R53 ;  /* 0x0000003536a3723e */ /* 0x000fe200000000ff */
[----:B------:R2:W-:Y:S04]  /*ddf0*/  STL [R1], R4 ;  /* 0x0000000401007387 */ /* 0x0005e80000100800 */
[----:B------:R2:W-:Y:S01]  /*de00*/  STL [R1+0x4], R3 ;  /* 0x0000040301007387 */ /* 0x0005e20000100800 */
[C---:B------:R-:W-:Y:S03]  /*de10*/  HMMA.16816.F32 R136, R164.reuse, R144, R136 ;  /* 0x00000090a488723c */ /* 0x040fe60000001888 */
[----:B------:R2:W-:Y:S03]  /*de20*/  STL [R1+0xc], R2 ;  /* 0x00000c0201007387 */ /* 0x0005e60000100800 */
[----:B------:R-:W-:Y:S01]  /*de30*/  HMMA.16816.F32 R148, R164, R146, R148 ;  /* 0x00000092a494723c */ /* 0x000fe20000001894 */
[----:B------:R2:W-:Y:S05]  /*de40*/  STL [R1+0x8], R0 ;  /* 0x0000080001007387 */ /* 0x0005ea0000100800 */
[C---:B------:R-:W-:Y:S06]  /*de50*/  HMMA.16816.F32 R140, R160.reuse, R144, R140 ;  /* 0x00000090a08c723c */ /* 0x040fec000000188c */
[C---:B------:R-:W-:Y:S06]  /*de60*/  HMMA.16816.F32 R144, R160.reuse, R146, R40 ;  /* 0x00000092a090723c */ /* 0x040fec0000001828 */
[----:B------:R-:W-:Y:S01]  /*de70*/  HMMA.16816.F32 R152, R160, R28, R32 ;  /* 0x0000001ca098723c */ /* 0x000fe20000001820 */
[----:B------:R-:W-:-:S02]  /*de80*/  MOV R40, R74 ;  /* 0x0000004a00287202 */ /* 0x000fc40000000f00 */
[----:B------:R-:W-:-:S03]  /*de90*/  MOV R41, R75 ;  /* 0x0000004b00297202 */ /* 0x000fc60000000f00 */
[----:B------:R-:W-:Y:S06]  /*dea0*/  HMMA.16816.F32 R160, R160, R30, R24 ;  /* 0x0000001ea0a0723c */ /* 0x000fec0000001818 */
[C---:B------:R-:W-:Y:S06]  /*deb0*/  HMMA.16816.F32 R156, R164.reuse, R28, R156 ;  /* 0x0000001ca49c723c */ /* 0x040fec000000189c */
[----:B------:R-:W-:Y:S07]  /*dec0*/  HMMA.16816.F32 R164, R164, R30, R36 ;  /* 0x0000001ea4a4723c */ /* 0x000fee0000001824 */
[----:B------:R-:W-:-:S02]  /*ded0*/  MOV R38, R69 ;  /* 0x0000004500267202 */ /* 0x000fc40000000f00 */
[----:B--2---:R-:W-:-:S15]  /*dee0*/  MOV R39, R73 ;  /* 0x0000004900277202 */ /* 0x004fde0000000f00 */
.L_x_248:
[----:B------:R-:W-:-:S06]  /*def0*/  UISETP.GT.AND UP0, UPT, UR17, UR12, UPT ;  /* 0x0000000c1100728c */ /* 0x000fcc000bf04270 */
[----:B------:R-:W-:-:S13]  /*df00*/  PLOP3.LUT P0, PT, PT, PT, UP0, 0x80, 0x0 ;  /* 0x000000000000781c */ /* 0x000fda0003f0f008 */
[----:B------:R-:W-:Y:S05]  /*df10*/  @!P0 BRA `(.L_x_252) ;  /* 0x00000058002c8947 */ /* 0x000fea0003800000 */
[----:B------:R-:W-:Y:S01]  /*df20*/  ULDC UR4, c[0x0][0x2d0] ;  /* 0x0000b40000047ab9 */ /* 0x000fe20000000800 */
[----:B------:R-:W-:Y:S01]  /*df30*/  USHF.L.U64.HI UR16, UR8, 0x6, UR9 ;  /* 0x0000000608107899 */ /* 0x000fe20008010209 */
[----:B------:R-:W-:Y:S01]  /*df40*/  ISETP.GE.AND P4, PT, R104, UR4, PT ;  /* 0x0000000468007c0c */ /* 0x000fe2000bf86270 */
[----:B------:R-:W-:Y:S01]  /*df50*/  UIMAD.WIDE.U32 UR24, UR8, 0x60, URZ ;  /* 0x00000060081878a5 */ /* 0x000fe2000f8e003f */
[----:B------:R-:W-:Y:S01]  /*df60*/  IMAD.MOV.U32 R132, RZ, RZ, R40 ;  /* 0x000000ffff847224 */ /* 0x000fe200078e0028 */
[----:B------:R-:W-:Y:S01]  /*df70*/  UIMAD UR9, UR9, 0x60, URZ ;  /* 0x00000060090978a4 */ /* 0x000fe2000f8e023f */
[----:B------:R-:W-:Y:S01]  /*df80*/  IMAD.MOV.U32 R134, RZ, RZ, R38 ;  /* 0x000000ffff867224 */ /* 0x000fe200078e0026 */
[----:B------:R-:W-:Y:S01]  /*df90*/  UIMAD.WIDE.U32 UR32, UR10, 0x60, URZ ;  /* 0x000000600a2078a5 */ /* 0x000fe2000f8e003f */
[----:B------:R-:W-:Y:S01]  /*dfa0*/  MOV R133, R39 ;  /* 0x0000002700857202 */ /* 0x000fe20000000f00 */
[----:B------:R-:W-:Y:S02]  /*dfb0*/  UIMAD UR20, UR11, 0x60, URZ ;  /* 0x000000600b1478a4 */ /* 0x000fe4000f8e023f */
[----:B------:R-:W-:-:S02]  /*dfc0*/  USHF.L.U32 UR18, UR8, 0x6, URZ ;  /* 0x0000000608127899 */ /* 0x000fc4000800063f */
[----:B------:R-:W-:Y:S02]  /*dfd0*/  USHF.L.U64.HI UR8, UR10, 0x6, UR11 ;  /* 0x000000060a087899 */ /* 0x000fe4000801020b */
[----:B------:R-:W2:Y:S01]  /*dfe0*/  @!P4 LDC.64 R2, c[0x0][0x220] ;  /* 0x00008800ff02cb82 */ /* 0x000ea20000000a00 */
[----:B------:R-:W-:Y:S02]  /*dff0*/  USHF.L.U32 UR19, UR10, 0x6, URZ ;  /* 0x000000060a137899 */ /* 0x000fe4000800063f */
[----:B------:R-:W-:Y:S02]  /*e000*/  UIADD3 UR11, UR9, UR25, URZ ;  /* 0x00000019090b7290 */ /* 0x000fe4000fffe03f */
[----:B------:R-:W-:Y:S01]  /*e010*/  UIADD3 UR20, UR20, UR33, URZ ;  /* 0x0000002114147290 */ /* 0x000fe2000fffe03f */
[----:B------:R-:W-:Y:S02]  /*e020*/  ULDC UR4, c[0x0][0x2ec] ;  /* 0x0000bb0000047ab9 */ /* 0x000fe40000000800 */
[----:B------:R-:W3:Y:S01]  /*e030*/  @!P4 LDC.64 R6, c[0x0][0x220] ;  /* 0x00008800ff06cb82 */ /* 0x000ee20000000a00 */
[----:B------:R-:W-:-:S07]  /*e040*/  ULDC.64 UR6, c[0x0][0x248] ;  /* 0x0000920000067ab9 */ /* 0x000fce0000000a00 */
[----:B------:R-:W4:Y:S01]  /*e050*/  @!P4 LDC.64 R4, c[0x0][0x220] ;  /* 0x00008800ff04cb82 */ /* 0x000f220000000a00 */
[----:B--2---:R2:W-:Y:S04]  /*e060*/  @!P4 STL.64 [R1+0x30], R2 ;  /* 0x000030020100c387 */ /* 0x0045e80000100a00 */
[----:B---3--:R-:W-:Y:S04]  /*e070*/  @!P4 STL.64 [R1+0x28], R6 ;  /* 0x000028060100c387 */ /* 0x008fe80000100a00 */
[----:B----4-:R3:W-:Y:S01]  /*e080*/  @!P4 STL.64 [R1+0x20], R4 ;  /* 0x000020040100c387 */ /* 0x0107e20000100a00 */
[----:B--2---:R-:W2:Y:S03]  /*e090*/  @!P4 LDC.64 R2, c[0x0][0x220] ;  /* 0x00008800ff02cb82 */ /* 0x004ea60000000a00 */
[----:B--2---:R2:W-:Y:S04]  /*e0a0*/  @!P4 STL.64 [R1+0x18], R2 ;  /* 0x000018020100c387 */ /* 0x0045e80000100a00 */
[----:B---3--:R-:W3:Y:S01]  /*e0b0*/  LDL.LU.64 R4, [R1+0x48] ;  /* 0x0000480001047983 */ /* 0x008ee20000300a00 */
[----:B--2---:R-:W-:Y:S01]  /*e0c0*/  MOV R3, R41 ;  /* 0x0000002900037202 */ /* 0x004fe20000000f00 */
[----:B---3--:R-:W-:-:S05]  /*e0d0*/  IMAD.MOV.U32 R5, RZ, RZ, R235 ;  /* 0x000000ffff057224 */ /* 0x008fca00078e00eb */
[----:B------:R2:W-:Y:S01]  /*e0e0*/  STL.64 [R1+0x10], R4 ;  /* 0x0000100401007387 */ /* 0x0005e20000100a00 */
[----:B------:R-:W-:Y:S05]  /*e0f0*/  BRA `(.L_x_253) ;  /* 0x0000000000dc7947 */ /* 0x000fea0003800000 */
.L_x_255:
[----:B------:R-:W2:Y:S01]  /*e100*/  LDL.64 R226, [R1+0x40] ;  /* 0x0000400001e27983 */ /* 0x000ea20000100a00 */
[----:B------:R-:W1:Y:S01]  /*e110*/  @!P4 LDC.64 R12, c[0x0][0x218] ;  /* 0x00008600ff0ccb82 */ /* 0x000e620000000a00 */
[----:B------:R-:W-:Y:S02]  /*e120*/  UIADD3 UR17, UR17, -0x2, URZ ;  /* 0xfffffffe11117890 */ /* 0x000fe4000fffe03f */
[----:B------:R-:W3:Y:S02]  /*e130*/  LDL.64 R224, [R1+0x38] ;  /* 0x0000380001e07983 */ /* 0x000ee40000100a00 */
[----:B------:R-:W-:Y:S02]  /*e140*/  USHF.R.S32.HI UR10, URZ, 0x1f, UR17 ;  /* 0x0000001f3f0a7899 */ /* 0x000fe40008011411 */
[----:B------:R4:W-:Y:S01]  /*e150*/  @P4 STS [R204+0x2000], RZ ;  /* 0x002000ffcc004388 */ /* 0x0009e20000000800 */
[----:B------:R-:W-:Y:S01]  /*e160*/  UIMAD.WIDE.U32 UR34, UR17, UR6, URZ ;  /* 0x00000006112272a5 */ /* 0x000fe2000f8e003f */
[----:B------:R-:W5:Y:S01]  /*e170*/  @!P4 LDC.64 R10, c[0x0][0x218] ;  /* 0x00008600ff0acb82 */ /* 0x000f620000000a00 */
[----:B------:R-:W-:Y:S01]  /*e180*/  UIMAD UR10, UR10, UR6, URZ ;  /* 0x000000060a0a72a4 */ /* 0x000fe2000f8e023f */
[----:B------:R4:W-:Y:S03]  /*e190*/  @P4 STS [R204+0x2004], RZ ;  /* 0x002004ffcc004388 */ /* 0x0009e60000000800 */
[----:B------:R-:W-:Y:S01]  /*e1a0*/  UIMAD UR10, UR17, UR7, UR10 ;  /* 0x00000007110a72a4 */ /* 0x000fe2000f8e020a */
[----:B------:R4:W-:Y:S01]  /*e1b0*/  @P4 STS.64 [R204+0x2008], RZ ;  /* 0x002008ffcc004388 */ /* 0x0009e20000000a00 */
[----:B------:R-:W-:Y:S01]  /*e1c0*/  IMAD.U32 R6, RZ, RZ, UR34 ;  /* 0x00000022ff067e24 */ /* 0x000fe2000f8e00ff */
[----:B------:R-:W4:Y:S01]  /*e1d0*/  @!P4 LDC.64 R16, c[0x0][0x218] ;  /* 0x00008600ff10cb82 */ /* 0x000f220000000a00 */
[----:B------:R-:W-:Y:S01]  /*e1e0*/  UIADD3 UR10, UR35, UR10, URZ ;  /* 0x0000000a230a7290 */ /* 0x000fe2000fffe03f */
[----:B------:R-:W-:Y:S05]  /*e1f0*/  IMAD.U32 R8, RZ, RZ, UR34 ;  /* 0x00000022ff087e24 */ /* 0x000fea000f8e00ff */
[----:B------:R-:W-:Y:S01]  /*e200*/  IMAD.U32 R7, RZ, RZ, UR10 ;  /* 0x0000000aff077e24 */ /* 0x000fe2000f8e00ff */
[----:B------:R-:W4:Y:S01]  /*e210*/  @!P4 LDC.64 R18, c[0x0][0x218] ;  /* 0x00008600ff12cb82 */ /* 0x000f220000000a00 */
[----:B--2---:R-:W-:Y:S04]  /*e220*/  LEA R6, P0, R6, R226, 0x7 ;  /* 0x000000e206067211 */ /* 0x004fe800078038ff */
[----:B---3--:R-:W-:Y:S02]  /*e230*/  LEA.HI.X R7, R8, R225, R7, 0x7, P0 ;  /* 0x000000e108077211 */ /* 0x008fe400000f3c07 */
[C---:B-1----:R-:W-:Y:S04]  /*e240*/  @!P4 LEA R12, P0, R6.reuse, R12, 0x1 ;  /* 0x0000000c060cc211 */ /* 0x042fe800078008ff */
[C---:B------:R-:W-:Y:S02]  /*e250*/  @!P4 LEA.HI.X R13, R6.reuse, R13, R7, 0x1, P0 ;  /* 0x0000000d060dc211 */ /* 0x040fe400000f0c07 */
[----:B------:R-:W-:Y:S03]  /*e260*/  @!P4 IADD3 R8, P0, R6, UR28, RZ ;  /* 0x0000001c0608cc10 */ /* 0x000fe6000ff1e0ff */
[----:B------:R-:W-:Y:S01]  /*e270*/  @!PT LDS RZ, [RZ] ;  /* 0x00000000fffff984 */ /* 0x000fe20000000800 */
[----:B------:R-:W-:Y:S01]  /*e280*/  @!PT LDS RZ, [RZ] ;  /* 0x00000000fffff984 */ /* 0x000fe20000000800 */
[----:B------:R-:W-:Y:S01]  /*e290*/  @!PT LDS RZ, [RZ] ;  /* 0x00000000fffff984 */ /* 0x000fe20000000800 */
[----:B------:R1:W-:Y:S01]  /*e2a0*/  @!P4 LDGSTS.E.BYPASS.LTC128B.128 [R204+0x2000], desc[UR22][R12.64] ;  /* 0x020000000ccccfae */ /* 0x0003e2000b901d56 */
[C---:B------:R-:W-:Y:S02]  /*e2b0*/  @!P4 IADD3.X R9, R7.reuse, UR27, RZ, P0, !PT ;  /* 0x0000001b0709cc10 */ /* 0x040fe400087fe4ff */
[C---:B-----5:R-:W-:Y:S01]  /*e2c0*/  @!P4 LEA R10, P0, R8.reuse, R10, 0x1 ;  /* 0x0000000a080ac211 */ /* 0x060fe200078008ff */
[----:B------:R1:W-:Y:S03]  /*e2d0*/  @P4 STS.128 [R204+0x2800], RZ ;  /* 0x002800ffcc004388 */ /* 0x0003e60000000c00 */
[----:B------:R-:W-:Y:S02]  /*e2e0*/  @!P4 LEA.HI.X R11, R8, R11, R9, 0x1, P0 ;  /* 0x0000000b080bc211 */ /* 0x000fe400000f0c09 */
[C---:B------:R-:W-:Y:S03]  /*e2f0*/  @!P4 IADD3 R9, P0, R6.reuse, UR19, RZ ;  /* 0x000000130609cc10 */ /* 0x040fe6000ff1e0ff */
[----:B------:R-:W-:Y:S01]  /*e300*/  @!PT LDS RZ, [RZ] ;  /* 0x00000000fffff984 */ /* 0x000fe20000000800 */
[----:B------:R-:W-:Y:S01]  /*e310*/  @!PT LDS RZ, [RZ] ;  /* 0x00000000fffff984 */ /* 0x000fe20000000800 */
[----:B------:R-:W-:Y:S01]  /*e320*/  @!PT LDS RZ, [RZ] ;  /* 0x00000000fffff984 */ /* 0x000fe20000000800 */
[----:B------:R1:W-:Y:S01]  /*e330*/  @!P4 LDGSTS.E.BYPASS.LTC128B.128 [R204+0x2800], desc[UR22][R10.64] ;  /* 0x028000000acccfae */ /* 0x0003e2000b901d56 */
[----:B------:R-:W-:Y:S02]  /*e340*/  @!P4 IADD3.X R14, R7, UR8, RZ, P0, !PT ;  /* 0x00000008070ecc10 */ /* 0x000fe400087fe4ff */
[C---:B----4-:R-:W-:Y:S01]  /*e350*/  @!P4 LEA R8, P0, R9.reuse, R16, 0x1 ;  /* 0x000000100908c211 */ /* 0x050fe200078008ff */
[----:B------:R1:W-:Y:S03]  /*e360*/  @P4 STS.128 [R204+0x3000], RZ ;  /* 0x003000ffcc004388 */ /* 0x0003e60000000c00 */
[----:B------:R-:W-:Y:S02]  /*e370*/  @!P4 LEA.HI.X R9, R9, R17, R14, 0x1, P0 ;  /* 0x000000110909c211 */ /* 0x000fe400000f0c0e */
[----:B------:R-:W-:Y:S03]  /*e380*/  @!P4 IADD3 R14, P0, R6, UR32, RZ ;  /* 0x00000020060ecc10 */ /* 0x000fe6000ff1e0ff */
[----:B------:R-:W-:Y:S01]  /*e390*/  @!PT LDS RZ, [RZ] ;  /* 0x00000000fffff984 */ /* 0x000fe20000000800 */
[----:B------:R-:W-:Y:S01]  /*e3a0*/  @!PT LDS RZ, [RZ] ;  /* 0x00000000fffff984 */ /* 0x000fe20000000800 */
[----:B------:R-:W-:Y:S01]  /*e3b0*/  @!PT LDS RZ, [RZ] ;  /* 0x00000000fffff984 */ /* 0x000fe20000000800 */
[----:B------:R1:W-:Y:S01]  /*e3c0*/  @!P4 LDGSTS.E.BYPASS.LTC128B.128 [R204+0x3000], desc[UR22][R8.64] ;  /* 0x0300000008cccfae */ /* 0x0003e2000b901d56 */
[----:B------:R-:W-:Y:S02]  /*e3d0*/  @!P4 IADD3.X R7, R7, UR20, RZ, P0, !PT ;  /* 0x000000140707cc10 */ /* 0x000fe400087fe4ff */
[C---:B------:R-:W-:Y:S01]  /*e3e0*/  @!P4 LEA R6, P0, R14.reuse, R18, 0x1 ;  /* 0x000000120e06c211 */ /* 0x040fe200078008ff */
[----:B------:R1:W-:Y:S03]  /*e3f0*/  @P4 STS.128 [R204+0x3800], RZ ;  /* 0x003800ffcc004388 */ /* 0x0003e60000000c00 */
[----:B------:R-:W-:Y:S05]  /*e400*/  @!P4 LEA.HI.X R7, R14, R19, R7, 0x1, P0 ;  /* 0x000000130e07c211 */ /* 0x000fea00000f0c07 */
[----:B------:R-:W-:Y:S01]  /*e410*/  @!PT LDS RZ, [RZ] ;  /* 0x00000000fffff984 */ /* 0x000fe20000000800 */
[----:B------:R-:W-:Y:S01]  /*e420*/  @!PT LDS RZ, [RZ] ;  /* 0x00000000fffff984 */ /* 0x000fe20000000800 */
[----:B------:R-:W-:Y:S01]  /*e430*/  @!PT LDS RZ, [RZ] ;  /* 0x00000000fffff984 */ /* 0x000fe20000000800 */
[----:B------:R1:W-:Y:S04]  /*e440*/  @!P4 LDGSTS.E.BYPASS.LTC128B.128 [R204+0x3800], desc[UR22][R6.64] ;  /* 0x0380000006cccfae */ /* 0x0003e8000b901d56 */
[----:B------:R-:W0:Y:S01]  /*e450*/  LDGDEPBAR ;  /* 0x00000000000079af */ /* 0x000e220000000000 */
[----:B------:R-:W-:Y:S05]  /*e460*/  BRA `(.L_x_254) ;  /* 0x0000002000d07947 */ /* 0x000fea0003800000 */
.L_x_253:
[----:B---3--:R-:W3:Y:S01]  /*e470*/  LDL.64 R12, [R1+0x10] ;  /* 0x00001000010c7983 */ /* 0x008ee20000100a00 */
[----:B------:R-:W-:Y:S04]  /*e480*/  DEPBAR.LE SB0, 0x0 ;  /* 0x000080000000791a */ /* 0x000fe80000000000 */
[----:B------:R-:W-:Y:S01]  /*e490*/  UIADD3 UR9, UR17, -0x1, URZ ;  /* 0xffffffff11097890 */ /* 0x000fe2000fffe03f */
[----:B------:R-:W4:Y:S03]  /*e4a0*/  LDL R9, [R1+0x30] ;  /* 0x0000300001097983 */ /* 0x000f260000100800 */
[----:B------:R-:W-:Y:S01]  /*e4b0*/  USHF.R.S32.HI UR26, URZ, 0x1f, UR9 ;  /* 0x0000001f3f1a7899 */ /* 0x000fe20008011409 */
[----:B------:R-:W5:Y:S01]  /*e4c0*/  LDL R19, [R1+0x34] ;  /* 0x0000340001137983 */ /* 0x000f620000100800 */
[----:B--2---:R-:W-:Y:S01]  /*e4d0*/  IMAD.U32 R4, RZ, RZ, UR9 ;  /* 0x00000009ff047e24 */ /* 0x004fe2000f8e00ff */
[----:B------:R-:W-:Y:S02]  /*e4e0*/  UIMAD UR10, UR29, UR9, URZ ;  /* 0x000000091d0a72a4 */ /* 0x000fe4000f8e023f */
[----:B------:R-:W2:Y:S01]  /*e4f0*/  LDL R10, [R1+0x28] ;  /* 0x00002800010a7983 */ /* 0x000ea20000100800 */
[----:B------:R-:W-:Y:S02]  /*e500*/  UISETP.GT.AND UP0, UPT, UR9, UR12, UPT ;  /* 0x0000000c0900728c */ /* 0x000fe4000bf04270 */
[----:B------:R-:W-:Y:S01]  /*e510*/  UIMAD UR10, UR26, UR30, UR10 ;  /* 0x0000001e1a0a72a4 */ /* 0x000fe2000f8e020a */
[----:B------:R-:W2:Y:S04]  /*e520*/  LDL R18, [R1+0x2c] ;  /* 0x00002c0001127983 */ /* 0x000ea80000100800 */
[----:B------:R-:W2:Y:S04]  /*e530*/  LDL R8, [R1+0x20] ;  /* 0x0000200001087983 */ /* 0x000ea80000100800 */
[----:B------:R-:W2:Y:S04]  /*e540*/  LDL R17, [R1+0x24] ;  /* 0x0000240001117983 */ /* 0x000ea80000100800 */
[----:B------:R-:W2:Y:S04]  /*e550*/  LDL R6, [R1+0x18] ;  /* 0x0000180001067983 */ /* 0x000ea80000100800 */
[----:B------:R-:W2:Y:S01]  /*e560*/  LDL R16, [R1+0x1c] ;  /* 0x00001c0001107983 */ /* 0x000ea20000100800 */
[----:B------:R-:W-:Y:S06]  /*e570*/  BAR.SYNC.DEFER_BLOCKING 0x0 ;  /* 0x0000000000007b1d */ /* 0x000fec0000010000 */
[----:B------:R-:W-:Y:S06]  /*e580*/  @P4 STS.64 [R204+0x4008], RZ ;  /* 0x004008ffcc004388 */ /* 0x000fec0000000a00 */
[----:B------:R-:W-:Y:S04]  /*e590*/  @P4 STS [R204+0x4000], RZ ;  /* 0x004000ffcc004388 */ /* 0x000fe80000000800 */
[----:B------:R-:W-:Y:S01]  /*e5a0*/  @P4 STS [R204+0x4004], RZ ;  /* 0x004004ffcc004388 */ /* 0x000fe20000000800 */
[----:B---3--:R-:W-:Y:S04]  /*e5b0*/  IMAD.WIDE.U32 R4, R4, UR30, R12 ;  /* 0x0000001e04047c25 */ /* 0x008fe8000f8e000c */
[----:B------:R-:W-:Y:S01]  /*e5c0*/  VIADD R0, R5, UR10 ;  /* 0x0000000a05007c36 */ /* 0x000fe20008000000 */
[C---:B------:R-:W-:Y:S02]  /*e5d0*/  @!P4 IADD3 R2, P2, R4.reuse, UR31, RZ ;  /* 0x0000001f0402cc10 */ /* 0x040fe4000ff5e0ff */
[----:B----4-:R-:W-:Y:S02]  /*e5e0*/  @!P4 LEA R12, P3, R4, R9, 0x1 ;  /* 0x00000009040cc211 */ /* 0x010fe400078608ff */
[----:B------:R-:W-:Y:S02]  /*e5f0*/  @!P4 IADD3.X R9, R0, UR21, RZ, P2, !PT ;  /* 0x000000150009cc10 */ /* 0x000fe400097fe4ff */
[C---:B-----5:R-:W-:Y:S02]  /*e600*/  @!P4 LEA.HI.X R13, R4.reuse, R19, R0, 0x1, P3 ;  /* 0x00000013040dc211 */ /* 0x060fe400018f0c00 */
[----:B------:R-:W-:Y:S02]  /*e610*/  @!P4 IADD3 R5, P1, R4, UR18, RZ ;  /* 0x000000120405cc10 */ /* 0x000fe4000ff3e0ff */
[----:B--2---:R-:W-:Y:S01]  /*e620*/  @!P4 LEA R10, P2, R2, R10, 0x1 ;  /* 0x0000000a020ac211 */ /* 0x004fe200078408ff */
[----:B------:R-:W-:Y:S01]  /*e630*/  @!PT LDS RZ, [RZ] ;  /* 0x00000000fffff984 */ /* 0x000fe20000000800 */
[----:B------:R-:W-:Y:S01]  /*e640*/  @!PT LDS RZ, [RZ] ;  /* 0x00000000fffff984 */ /* 0x000fe20000000800 */
[----:B------:R-:W-:Y:S01]  /*e650*/  @!PT LDS RZ, [RZ] ;  /* 0x00000000fffff984 */ /* 0x000fe20000000800 */
[----:B------:R-:W-:Y:S01]  /*e660*/  @!P4 LDGSTS.E.BYPASS.LTC128B.128 [R204+0x4000], desc[UR22][R12.64] ;  /* 0x040000000ccccfae */ /* 0x000fe2000b901d56 */
[----:B------:R-:W-:Y:S02]  /*e670*/  @!P4 IADD3.X R14, R0, UR16, RZ, P1, !PT ;  /* 0x00000010000ecc10 */ /* 0x000fe40008ffe4ff */
[----:B------:R-:W-:Y:S02]  /*e680*/  @!P4 LEA.HI.X R11, R2, R18, R9, 0x1, P2 ;  /* 0x00000012020bc211 */ /* 0x000fe400010f0c09 */
[----:B------:R-:W-:Y:S02]  /*e690*/  @!P4 IADD3 R7, P0, R4, UR24, RZ ;  /* 0x000000180407cc10 */ /* 0x000fe4000ff1e0ff */
[C---:B------:R-:W-:Y:S01]  /*e6a0*/  @!P4 LEA R8, P1, R5.reuse, R8, 0x1 ;  /* 0x000000080508c211 */ /* 0x040fe200078208ff */
[----:B------:R-:W-:Y:S01]  /*e6b0*/  @P4 STS.128 [R204+0x4800], RZ ;  /* 0x004800ffcc004388 */ /* 0x000fe20000000c00 */
[----:B------:R-:W-:Y:S01]  /*e6c0*/  @!P4 IADD3.X R15, R0, UR11, RZ, P0, !PT ;  /* 0x0000000b000fcc10 */ /* 0x000fe200087fe4ff */
[----:B------:R-:W-:Y:S01]  /*e6d0*/  IMAD.U32 R0, RZ, RZ, UR9 ;  /* 0x00000009ff007e24 */ /* 0x000fe2000f8e00ff */
[----:B------:R-:W-:Y:S02]  /*e6e0*/  @!P4 LEA.HI.X R9, R5, R17, R14, 0x1, P1 ;  /* 0x000000110509c211 */ /* 0x000fe400008f0c0e */
[C---:B------:R-:W-:Y:S03]  /*e6f0*/  @!P4 LEA R6, P0, R7.reuse, R6, 0x1 ;  /* 0x000000060706c211 */ /* 0x040fe600078008ff */
[----:B------:R-:W-:Y:S01]  /*e700*/  @!PT LDS RZ, [RZ] ;  /* 0x00000000fffff984 */ /* 0x000fe20000000800 */
[----:B------:R-:W-:Y:S01]  /*e710*/  @!PT LDS RZ, [RZ] ;  /* 0x00000000fffff984 */ /* 0x000fe20000000800 */
[----:B------:R-:W-:Y:S01]  /*e720*/  @!PT LDS RZ, [RZ] ;  /* 0x00000000fffff984 */ /* 0x000fe20000000800 */
[----:B------:R-:W-:Y:S01]  /*e730*/  @!P4 LDGSTS.E.BYPASS.LTC128B.128 [R204+0x4800], desc[UR22][R10.64] ;  /* 0x048000000acccfae */ /* 0x000fe2000b901d56 */
[----:B------:R-:W-:Y:S07]  /*e740*/  @!P4 LEA.HI.X R7, R7, R16, R15, 0x1, P0 ;  /* 0x000000100707c211 */ /* 0x000fee00000f0c0f */
        /* <DEDUP_REMOVED lines=11> */
[----:B------:R-:W0:Y:S08]  /*e800*/  LDGDEPBAR ;  /* 0x00000000000079af */ /* 0x000e300000000000 */
[----:B------:R-:W2:Y:S08]  /*e810*/  LDSM.16.M88.4 R16, [R135+0x2000] ;  /* 0x002000008710783b */ /* 0x000eb00000000200 */
[----:B------:R-:W3:Y:S08]  /*e820*/  LDSM.16.M88.4 R124, [R186+0x1000] ;  /* 0x00100000ba7c783b */ /* 0x000ef00000000200 */
[----:B------:R-:W4:Y:S08]  /*e830*/  LDSM.16.M88.4 R32, [R135+0x2400] ;  /* 0x002400008720783b */ /* 0x000f300000000200 */
[----:B------:R-:W5:Y:S08]  /*e840*/  LDSM.16.M88.4 R48, [R135+0x2800] ;  /* 0x002800008730783b */ /* 0x000f700000000200 */
[----:B------:R-:W1:Y:S08]  /*e850*/  LDSM.16.M88.4 R64, [R135+0x2c00] ;  /* 0x002c00008740783b */ /* 0x000e700000000200 */
[----:B------:R-:W1:Y:S01]  /*e860*/  LDSM.16.M88.4 R80, [R135+0x3000] ;  /* 0x003000008750783b */ /* 0x000e620000000200 */
[-C--:B--2---:R-:W-:Y:S07]  /*e870*/  HMMA.16816.F32 R4, R128, R16.reuse, RZ ;  /* 0x000000108004723c */ /* 0x084fee00000018ff */
[----:B------:R-:W2:Y:S01]  /*e880*/  LDSM.16.M88.4 R96, [R135+0x3400] ;  /* 0x003400008760783b */ /* 0x000ea20000000200 */
[C---:B---3--:R-:W-:Y:S06]  /*e890*/  HMMA.16816.F32 R8, R124.reuse, R16, RZ ;  /* 0x000000107c08723c */ /* 0x048fec00000018ff */
[-C--:B------:R-:W-:Y:S01]  /*e8a0*/  HMMA.16816.F32 R12, R124, R18.reuse, RZ ;  /* 0x000000127c0c723c */ /* 0x080fe200000018ff */
[----:B------:R-:W3:Y:S05]  /*e8b0*/  LDSM.16.M88.4 R112, [R135+0x3800] ;  /* 0x003800008770783b */ /* 0x000eea0000000200 */
[C---:B------:R-:W-:Y:S03]  /*e8c0*/  HMMA.16816.F32 R16, R128.reuse, R18, RZ ;  /* 0x000000128010723c */ /* 0x040fe600000018ff */
[----:B------:R-:W3:Y:S03]  /*e8d0*/  LDSM.16.M88.4 R168, [R135+0x3c00] ;  /* 0x003c000087a8783b */ /* 0x000ee60000000200 */
[-C--:B----4-:R-:W-:Y:S05]  /*e8e0*/  HMMA.16816.F32 R20, R128, R32.reuse, RZ ;  /* 0x000000208014723c */ /* 0x090fea00000018ff */
[----:B------:R-:W-:Y:S01]  /*e8f0*/  LDSM.16.M88.4 R172, [R187] ;  /* 0x00000000bbac783b */ /* 0x000fe20000000200 */
[C---:B------:R-:W-:Y:S06]  /*e900*/  HMMA.16816.F32 R24, R124.reuse, R32, RZ ;  /* 0x000000207c18723c */ /* 0x040fec00000018ff */
[-C--:B------:R-:W-:Y:S01]  /*e910*/  HMMA.16816.F32 R28, R124, R34.reuse, RZ ;  /* 0x000000227c1c723c */ /* 0x080fe200000018ff */
[----:B------:R-:W4:Y:S05]  /*e920*/  LDSM.16.M88.4 R176, [R188] ;  /* 0x00000000bcb0783b */ /* 0x000f2a0000000200 */
[C---:B------:R-:W-:Y:S03]  /*e930*/  HMMA.16816.F32 R32, R128.reuse, R34, RZ ;  /* 0x000000228020723c */ /* 0x040fe600000018ff */
[----:B------:R-:W4:Y:S03]  /*e940*/  LDSM.16.M88.4 R180, [R187+0x1000] ;  /* 0x00100000bbb4783b */ /* 0x000f260000000200 */
[-C--:B-----5:R-:W-:Y:S01]  /*e950*/  HMMA.16816.F32 R36, R128, R48.reuse, RZ ;  /* 0x000000308024723c */ /* 0x0a0fe200000018ff */
[----:B------:R-:W5:Y:S05]  /*e960*/  S2R R2, SR_TID.X ;  /* 0x0000000000027919 */ /* 0x000f6a0000002100 */
[C---:B------:R-:W-:Y:S06]  /*e970*/  HMMA.16816.F32 R40, R124.reuse, R48, RZ ;  /* 0x000000307c28723c */ /* 0x040fec00000018ff */
[-C--:B------:R-:W-:Y:S06]  /*e980*/  HMMA.16816.F32 R44, R124, R50.reuse, RZ ;  /* 0x000000327c2c723c */ /* 0x080fec00000018ff */
[C---:B------:R-:W-:Y:S06]  /*e990*/  HMMA.16816.F32 R48, R128.reuse, R50, RZ ;  /* 0x000000328030723c */ /* 0x040fec00000018ff */
[-C--:B-1----:R-:W-:Y:S06]  /*e9a0*/  HMMA.16816.F32 R52, R128, R64.reuse, RZ ;  /* 0x000000408034723c */ /* 0x082fec00000018ff */
[C---:B------:R-:W-:Y:S06]  /*e9b0*/  HMMA.16816.F32 R56, R124.reuse, R64, RZ ;  /* 0x000000407c38723c */ /* 0x040fec00000018ff */
[-C--:B------:R-:W-:Y:S01]  /*e9c0*/  HMMA.16816.F32 R60, R124, R66.reuse, RZ ;  /* 0x000000427c3c723c */ /* 0x080fe200000018ff */
[----:B-----5:R-:W-:Y:S05]  /*e9d0*/  IMAD.SHL.U32 R2, R2, 0x2, RZ ;  /* 0x0000000202027824 */ /* 0x020fea00078e00ff */
[----:B------:R-:W-:Y:S01]  /*e9e0*/  LOP3.LUT R2, R2, 0x6, RZ, 0xc0, !PT ;  /* 0x0000000602027812 */ /* 0x000fe200078ec0ff */
[C---:B------:R-:W-:Y:S04]  /*e9f0*/  HMMA.16816.F32 R64, R128.reuse, R66, RZ ;  /* 0x000000428040723c */ /* 0x040fe800000018ff */
[----:B------:R-:W-:Y:S02]  /*ea00*/  IMAD R0, R0, 0x80, R2 ;  /* 0x0000008000007824 */ /* 0x000fe400078e0202 */
[-C--:B------:R-:W-:Y:S02]  /*ea10*/  HMMA.16816.F32 R68, R128, R80.reuse, RZ ;  /* 0x000000508044723c */ /* 0x080fe400000018ff */
[C---:B------:R-:W-:Y:S01]  /*ea20*/  VIADD R2, R0.reuse, 0x1 ;  /* 0x0000000100027836 */ /* 0x040fe20000000000 */
[CC--:B------:R-:W-:Y:S02]  /*ea30*/  ISETP.GE.AND P6, PT, R0.reuse, R198.reuse, PT ;  /* 0x000000c60000720c */ /* 0x0c0fe40003fc6270 */
[-C--:B------:R-:W-:Y:S01]  /*ea40*/  ISETP.GE.AND P2, PT, R0, R197.reuse, PT ;  /* 0x000000c50000720c */ /* 0x080fe20003f46270 */
[C---:B------:R-:W-:Y:S02]  /*ea50*/  HMMA.16816.F32 R72, R124.reuse, R80, RZ ;  /* 0x000000507c48723c */ /* 0x040fe400000018ff */
[C---:B------:R-:W-:Y:S02]  /*ea60*/  ISETP.GE.AND P0, PT, R2.reuse, R197, PT ;  /* 0x000000c50200720c */ /* 0x040fe40003f06270 */
[C---:B------:R-:W-:Y:S02]  /*ea70*/  ISETP.GE.AND P5, PT, R2.reuse, R198, PT ;  /* 0x000000c60200720c */ /* 0x040fe40003fa6270 */
[C---:B------:R-:W-:Y:S01]  /*ea80*/  ISETP.GE.OR P0, PT, R2.reuse, R202, !P0 ;  /* 0x000000ca0200720c */ /* 0x040fe20004706670 */
[-C--:B------:R-:W-:Y:S01]  /*ea90*/  HMMA.16816.F32 R76, R124, R82.reuse, RZ ;  /* 0x000000527c4c723c */ /* 0x080fe200000018ff */
[C---:B------:R-:W-:Y:S02]  /*eaa0*/  ISETP.GE.AND P1, PT, R2.reuse, R199, PT ;  /* 0x000000c70200720c */ /* 0x040fe40003f26270 */
[----:B------:R-:W-:Y:S02]  /*eab0*/  ISETP.GE.AND P3, PT, R2, R196, PT ;  /* 0x000000c40200720c */ /* 0x000fe40003f66270 */
[-C--:B------:R-:W-:Y:S01]  /*eac0*/  ISETP.GE.OR P6, PT, R0, R203.reuse, !P6 ;  /* 0x000000cb0000720c */ /* 0x080fe200077c6670 */
[C---:B------:R-:W-:Y:S02]  /*ead0*/  HMMA.16816.F32 R80, R128.reuse, R82, RZ ;  /* 0x000000528050723c */ /* 0x040fe400000018ff */
[C---:B------:R-:W-:Y:S02]  /*eae0*/  ISETP.GE.OR P5, PT, R2.reuse, R203, !P5 ;  /* 0x000000cb0200720c */ /* 0x040fe40006fa6670 */
[C---:B------:R-:W-:Y:S02]  /*eaf0*/  ISETP.GE.OR P1, PT, R2.reuse, R201, !P1 ;  /* 0x000000c90200720c */ /* 0x040fe40004f26670 */
[----:B------:R-:W-:Y:S01]  /*eb00*/  ISETP.GE.OR P3, PT, R2, R200, !P3 ;  /* 0x000000c80200720c */ /* 0x000fe20005f66670 */
[-C--:B--2---:R-:W-:Y:S01]  /*eb10*/  HMMA.16816.F32 R84, R128, R96.reuse, RZ ;  /* 0x000000608054723c */ /* 0x084fe200000018ff */
[C---:B------:R-:W-:Y:S03]  /*eb20*/  ISETP.GE.OR P2, PT, R0.reuse, R202, !P2 ;  /* 0x000000ca0000720c */ /* 0x040fe60005746670 */
[C---:B------:R-:W-:Y:S02]  /*eb30*/  VIADD R2, R0.reuse, 0x8 ;  /* 0x0000000800027836 */ /* 0x040fe40000000000 */
[C---:B------:R-:W-:Y:S06]  /*eb40*/  HMMA.16816.F32 R88, R124.reuse, R96, RZ ;  /* 0x000000607c58723c */ /* 0x040fec00000018ff */
[-C--:B------:R-:W-:Y:S06]  /*eb50*/  HMMA.16816.F32 R92, R124, R98.reuse, RZ ;  /* 0x000000627c5c723c */ /* 0x080fec00000018ff */
[C---:B------:R-:W-:Y:S06]  /*eb60*/  HMMA.16816.F32 R96, R128.reuse, R98, RZ ;  /* 0x000000628060723c */ /* 0x040fec00000018ff */
[-C--:B---3--:R-:W-:Y:S06]  /*eb70*/  HMMA.16816.F32 R100, R128, R112.reuse, RZ ;  /* 0x000000708064723c */ /* 0x088fec00000018ff */
        /* <DEDUP_REMOVED lines=8> */
[-C--:B----4-:R-:W-:Y:S06]  /*ec00*/  HMMA.16816.F32 R4, R172, R176.reuse, R4 ;  /* 0x000000b0ac04723c */ /* 0x090fec0000001804 */
[C---:B------:R-:W-:Y:S06]  /*ec10*/  HMMA.16816.F32 R8, R180.reuse, R176, R8 ;  /* 0x000000b0b408723c */ /* 0x040fec0000001808 */
[-C--:B------:R-:W-:Y:S06]  /*ec20*/  HMMA.16816.F32 R12, R180, R178.reuse, R12 ;  /* 0x000000b2b40c723c */ /* 0x080fec000000180c */
[C---:B------:R-:W-:Y:S06]  /*ec30*/  HMMA.16816.F32 R16, R172.reuse, R178, R16 ;  /* 0x000000b2ac10723c */ /* 0x040fec0000001810 */
[----:B------:R-:W-:Y:S02]  /*ec40*/  FSEL R218, R7, -INF , !P0 ;  /* 0xff80000007da7808 */ /* 0x000fe40004000000 */
[----:B------:R-:W-:Y:S03]  /*ec50*/  ISETP.GE.AND P0, PT, R0, R196, PT ;  /* 0x000000c40000720c */ /* 0x000fe60003f06270 */
[----:B------:R-:W-:Y:S01]  /*ec60*/  FSEL R207, R4, -INF , !P6 ;  /* 0xff80000004cf7808 */ /* 0x000fe20007000000 */
[C---:B------:R-:W-:Y:S01]  /*ec70*/  VIADD R4, R0.reuse, 0x9 ;  /* 0x0000000900047836 */ /* 0x040fe20000000000 */
[----:B------:R-:W-:Y:S02]  /*ec80*/  ISETP.GE.OR P0, PT, R0, R200, !P0 ;  /* 0x000000c80000720c */ /* 0x000fe40004706670 */
[----:B------:R-:W-:Y:S02]  /*ec90*/  FSEL R211, R6, -INF , !P2 ;  /* 0xff80000006d37808 */ /* 0x000fe40005000000 */
[----:B------:R-:W-:Y:S01]  /*eca0*/  FSEL R215, R10, -INF , !P0 ;  /* 0xff8000000ad77808 */ /* 0x000fe20004000000 */
[-C--:B-1----:R-:W-:Y:S03]  /*ecb0*/  HMMA.16816.F32 R20, R172, R168.reuse, R20 ;  /* 0x000000a8ac14723c */ /* 0x082fe60000001814 */
[-C--:B------:R-:W-:Y:S02]  /*ecc0*/  ISETP.GE.AND P2, PT, R2, R199.reuse, PT ;  /* 0x000000c70200720c */ /* 0x080fe40003f46270 */
[----:B------:R-:W-:Y:S01]  /*ecd0*/  ISETP.GE.AND P0, PT, R4, R199, PT ;  /* 0x000000c70400720c */ /* 0x000fe20003f06270 */
[C---:B------:R-:W-:Y:S04]  /*ece0*/  HMMA.16816.F32 R24, R180.reuse, R168, R24 ;  /* 0x000000a8b418723c */ /* 0x040fe80000001818 */
[-C--:B------:R-:W-:Y:S02]  /*ecf0*/  ISETP.GE.OR P2, PT, R2, R201.reuse, !P2 ;  /* 0x000000c90200720c */ /* 0x080fe40005746670 */
[----:B------:R-:W-:Y:S01]  /*ed00*/  ISETP.GE.OR P0, PT, R4, R201, !P0 ;  /* 0x000000c90400720c */ /* 0x000fe20004706670 */
[-C--:B------:R-:W-:Y:S03]  /*ed10*/  HMMA.16816.F32 R28, R180, R170.reuse, R28 ;  /* 0x000000aab41c723c */ /* 0x080fe6000000181c */
[----:B------:R-:W-:Y:S02]  /*ed20*/  ISETP.GE.AND P6, PT, R0, R199, PT ;  /* 0x000000c70000720c */ /* 0x000fe40003fc6270 */
[----:B------:R-:W-:Y:S01]  /*ed30*/  FSEL R223, R11, -INF , !P3 ;  /* 0xff8000000bdf7808 */ /* 0x000fe20005800000 */
[C---:B------:R-:W-:Y:S04]  /*ed40*/  HMMA.16816.F32 R32, R172.reuse, R170, R32 ;  /* 0x000000aaac20723c */ /* 0x040fe80000001820 */
[----:B------:R-:W-:Y:S02]  /*ed50*/  ISETP.GE.AND P3, PT, R4, R196, PT ;  /* 0x000000c40400720c */ /* 0x000fe40003f66270 */
[----:B------:R-:W-:Y:S01]  /*ed60*/  FSEL R220, R12, -INF , !P2 ;  /* 0xff8000000cdc7808 */ /* 0x000fe20005000000 */
[----:B------:R-:W-:Y:S01]  /*ed70*/  VIADD R12, R0, 0x20 ;  /* 0x00000020000c7836 */ /* 0x000fe20000000000 */
[----:B------:R-:W-:Y:S02]  /*ed80*/  FSEL R221, R13, -INF , !P0 ;  /* 0xff8000000ddd7808 */ /* 0x000fe40004000000 */
[C---:B------:R-:W-:Y:S02]  /*ed90*/  ISETP.GE.AND P2, PT, R4.reuse, R198, PT ;  /* 0x000000c60400720c */ /* 0x040fe40003f46270 */
[C---:B------:R-:W-:Y:S02]  /*eda0*/  ISETP.GE.AND P0, PT, R4.reuse, R197, PT ;  /* 0x000000c50400720c */ /* 0x040fe40003f06270 */
[----:B------:R-:W-:Y:S02]  /*edb0*/  FSEL R219, R5, -INF , !P5 ;  /* 0xff80000005db7808 */ /* 0x000fe40006800000 */
[C---:B------:R-:W-:Y:S02]  /*edc0*/  ISETP.GE.OR P3, PT, R4.reuse, R200, !P3 ;  /* 0x000000c80400720c */ /* 0x040fe40005f66670 */
[C---:B------:R-:W-:Y:S02]  /*edd0*/  ISETP.GE.OR P2, PT, R4.reuse, R203, !P2 ;  /* 0x000000cb0400720c */ /* 0x040fe40005746670 */
[----:B------:R-:W-:Y:S02]  /*ede0*/  ISETP.GE.OR P0, PT, R4, R202, !P0 ;  /* 0x000000ca0400720c */ /* 0x000fe40004706670 */
[----:B------:R-:W-:Y:S01]  /*edf0*/  ISETP.GE.OR P6, PT, R0, R201, !P6 ;  /* 0x000000c90000720c */ /* 0x000fe200077c6670 */
[----:B------:R-:W1:Y:S01]  /*ee00*/  LDSM.16.M88.4 R4, [R194] ;  /* 0x00000000c204783b */ /* 0x000e620000000200 */
[----:B------:R-:W-:Y:S02]  /*ee10*/  FSEL R222, R9, -INF , !P1 ;  /* 0xff80000009de7808 */ /* 0x000fe40004800000 */
[----:B------:R-:W-:Y:S01]  /*ee20*/  FSEL R214, R8, -INF , !P6 ;  /* 0xff80000008d67808 */ /* 0x000fe20007000000 */
[----:B------:R-:W-:Y:S01]  /*ee30*/  VIADD R8, R0, 0x10 ;  /* 0x0000001000087836 */ /* 0x000fe20000000000 */
[C---:B------:R-:W-:Y:S02]  /*ee40*/  ISETP.GE.AND P5, PT, R2.reuse, R196, PT ;  /* 0x000000c40200720c */ /* 0x040fe40003fa6270 */
[C---:B------:R-:W-:Y:S02]  /*ee50*/  ISETP.GE.AND P6, PT, R2.reuse, R198, PT ;  /* 0x000000c60200720c */ /* 0x040fe40003fc6270 */
[C---:B------:R-:W-:Y:S02]  /*ee60*/  ISETP.GE.AND P1, PT, R2.reuse, R197, PT ;  /* 0x000000c50200720c */ /* 0x040fe40003f26270 */
[----:B------:R-:W-:Y:S02]  /*ee70*/  FSEL R216, R15, -INF , !P3 ;  /* 0xff8000000fd87808 */ /* 0x000fe40005800000 */
[C---:B------:R-:W-:Y:S02]  /*ee80*/  ISETP.GE.OR P5, PT, R2.reuse, R200, !P5 ;  /* 0x000000c80200720c */ /* 0x040fe40006fa6670 */
[CC--:B------:R-:W-:Y:S02]  /*ee90*/  ISETP.GE.OR P6, PT, R2.reuse, R203.reuse, !P6 ;  /* 0x000000cb0200720c */ /* 0x0c0fe400077c6670 */
[----:B------:R-:W-:Y:S01]  /*eea0*/  ISETP.GE.OR P1, PT, R2, R202, !P1 ;  /* 0x000000ca0200720c */ /* 0x000fe20004f26670 */
[----:B------:R-:W-:Y:S01]  /*eeb0*/  VIADD R2, R0, 0x11 ;  /* 0x0000001100027836 */ /* 0x000fe20000000000 */
[-C--:B------:R-:W-:Y:S02]  /*eec0*/  ISETP.GE.AND P3, PT, R8, R198.reuse, PT ;  /* 0x000000c60800720c */ /* 0x080fe40003f66270 */
[----:B------:R-:W-:Y:S02]  /*eed0*/  FSEL R178, R18, -INF , !P1 ;  /* 0xff80000012b27808 */ /* 0x000fe40004800000 */
[----:B------:R-:W-:Y:S02]  /*eee0*/  ISETP.GE.OR P3, PT, R8, R203, !P3 ;  /* 0x000000cb0800720c */ /* 0x000fe40005f66670 */
[----:B------:R-:W-:Y:S02]  /*eef0*/  ISETP.GE.AND P1, PT, R2, R198, PT ;  /* 0x000000c60200720c */ /* 0x000fe40003f26270 */
[----:B------:R-:W-:Y:S02]  /*ef00*/  FSEL R217, R14, -INF , !P5 ;  /* 0xff8000000ed97808 */ /* 0x000fe40006800000 */
[----:B------:R-:W-:Y:S02]  /*ef10*/  FSEL R168, R16, -INF , !P6 ;  /* 0xff80000010a87808 */ /* 0x000fe40007000000 */
[----:B------:R-:W-:Y:S02]  /*ef20*/  FSEL R176, R17, -INF , !P2 ;  /* 0xff80000011b07808 */ /* 0x000fe40005000000 */
[C---:B------:R-:W-:Y:S02]  /*ef30*/  ISETP.GE.AND P5, PT, R8.reuse, R197, PT ;  /* 0x000000c50800720c */ /* 0x040fe40003fa6270 */
[C---:B------:R-:W-:Y:S02]  /*ef40*/  ISETP.GE.AND P6, PT, R8.reuse, R199, PT ;  /* 0x000000c70800720c */ /* 0x040fe40003fc6270 */
[----:B------:R-:W-:Y:S02]  /*ef50*/  ISETP.GE.AND P2, PT, R8, R196, PT ;  /* 0x000000c40800720c */ /* 0x000fe40003f46270 */
[----:B------:R-:W-:Y:S01]  /*ef60*/  FSEL R177, R19, -INF , !P0 ;  /* 0xff80000013b17808 */ /* 0x000fe20004000000 */
[-C--:B-1----:R-:W-:Y:S03]  /*ef70*/  HMMA.16816.F32 R36, R172, R4.reuse, R36 ;  /* 0x00000004ac24723c */ /* 0x082fe60000001824 */
[----:B------:R-:W-:Y:S02]  /*ef80*/  FSEL R213, R20, -INF , !P3 ;  /* 0xff80000014d57808 */ /* 0x000fe40005800000 */
[C---:B------:R-:W-:Y:S01]  /*ef90*/  ISETP.GE.AND P0, PT, R2.reuse, R197, PT ;  /* 0x000000c50200720c */ /* 0x040fe20003f06270 */
[C---:B------:R-:W-:Y:S04]  /*efa0*/  HMMA.16816.F32 R40, R180.reuse, R4, R40 ;  /* 0x00000004b428723c */ /* 0x040fe80000001828 */
[C---:B------:R-:W-:Y:S02]  /*efb0*/  ISETP.GE.AND P3, PT, R2.reuse, R199, PT ;  /* 0x000000c70200720c */ /* 0x040fe40003f66270 */
[----:B------:R-:W-:Y:S01]  /*efc0*/  ISETP.GE.OR P1, PT, R2, R203, !P1 ;  /* 0x000000cb0200720c */ /* 0x000fe20004f26670 */
[----:B------:R-:W-:Y:S01]  /*efd0*/  VIADD R4, R0, 0x28 ;  /* 0x0000002800047836 */ /* 0x000fe20000000000 */
[C---:B------:R-:W-:Y:S01]  /*efe0*/  ISETP.GE.OR P5, PT, R8.reuse, R202, !P5 ;  /* 0x000000ca0800720c */ /* 0x040fe20006fa6670 */
[-C--:B------:R-:W-:Y:S03]  /*eff0*/  HMMA.16816.F32 R44, R180, R6.reuse, R44 ;  /* 0x00000006b42c723c */ /* 0x080fe6000000182c */
[CC--:B------:R-:W-:Y:S02]  /*f000*/  ISETP.GE.OR P6, PT, R8.reuse, R201.reuse, !P6 ;  /* 0x000000c90800720c */ /* 0x0c0fe400077c6670 */
[----:B------:R-:W-:Y:S01]  /*f010*/  ISETP.GE.OR P2, PT, R8, R200, !P2 ;  /* 0x000000c80800720c */ /* 0x000fe20005746670 */
[----:B------:R-:W-:Y:S01]  /*f020*/  VIADD R8, R0, 0x18 ;  /* 0x0000001800087836 */ /* 0x000fe20000000000 */
[C---:B------:R-:W-:Y:S01]  /*f030*/  ISETP.GE.OR P0, PT, R2.reuse, R202, !P0 ;  /* 0x000000ca0200720c */ /* 0x040fe20004706670 */
[C---:B------:R-:W-:Y:S04]  /*f040*/  HMMA.16816.F32 R48, R172.reuse, R6, R48 ;  /* 0x00000006ac30723c */ /* 0x040fe80000001830 */
[C---:B------:R-:W-:Y:S02]  /*f050*/  ISETP.GE.OR P3, PT, R2.reuse, R201, !P3 ;  /* 0x000000c90200720c */ /* 0x040fe40005f66670 */
[----:B------:R-:W-:Y:S02]  /*f060*/  FSEL R212, R21, -INF , !P1 ;  /* 0xff80000015d47808 */ /* 0x000fe40004800000 */
[-C--:B------:R-:W-:Y:S03]  /*f070*/  ISETP.GE.AND P1, PT, R2, R196.reuse, PT ;  /* 0x000000c40200720c */ /* 0x080fe60003f26270 */
[----:B------:R-:W-:Y:S02]  /*f080*/  FSEL R210, R22, -INF , !P5 ;  /* 0xff80000016d27808 */ /* 0x000fe40006800000 */
[----:B------:R-:W-:Y:S02]  /*f090*/  FSEL R209, R23, -INF , !P0 ;  /* 0xff80000017d17808 */ /* 0x000fe40004000000 */
[----:B------:R-:W-:Y:S02]  /*f0a0*/  FSEL R205, R24, -INF , !P6 ;  /* 0xff80000018cd7808 */ /* 0x000fe40007000000 */
[----:B------:R-:W-:Y:S02]  /*f0b0*/  FSEL R179, R25, -INF , !P3 ;  /* 0xff80000019b37808 */ /* 0x000fe40005800000 */
[C---:B------:R-:W-:Y:S02]  /*f0c0*/  ISETP.GE.AND P0, PT, R8.reuse, R199, PT ;  /* 0x000000c70800720c */ /* 0x040fe40003f06270 */
[C---:B------:R-:W-:Y:S02]  /*f0d0*/  ISETP.GE.AND P5, PT, R8.reuse, R196, PT ;  /* 0x000000c40800720c */ /* 0x040fe40003fa6270 */
[C---:B------:R-:W-:Y:S02]  /*f0e0*/  ISETP.GE.AND P6, PT, R8.reuse, R198, PT ;  /* 0x000000c60800720c */ /* 0x040fe40003fc6270 */
[----:B------:R-:W-:Y:S02]  /*f0f0*/  ISETP.GE.AND P3, PT, R8, R197, PT ;  /* 0x000000c50800720c */ /* 0x000fe40003f66270 */
[-C--:B------:R-:W-:Y:S01]  /*f100*/  ISETP.GE.OR P1, PT, R2, R200.reuse, !P1 ;  /* 0x000000c80200720c */ /* 0x080fe20004f26670 */
[----:B------:R-:W-:Y:S01]  /*f110*/  VIADD R2, R0, 0x19 ;  /* 0x0000001900027836 */ /* 0x000fe20000000000 */
[C---:B------:R-:W-:Y:S02]  /*f120*/  ISETP.GE.OR P0, PT, R8.reuse, R201, !P0 ;  /* 0x000000c90800720c */ /* 0x040fe40004706670 */
[C---:B------:R-:W-:Y:S02]  /*f130*/  ISETP.GE.OR P5, PT, R8.reuse, R200, !P5 ;  /* 0x000000c80800720c */ /* 0x040fe40006fa6670 */
[C---:B------:R-:W-:Y:S02]  /*f140*/  ISETP.GE.OR P6, PT, R8.reuse, R203, !P6 ;  /* 0x000000cb0800720c */ /* 0x040fe400077c6670 */
[----:B------:R-:W-:Y:S02]  /*f150*/  ISETP.GE.OR P3, PT, R8, R202, !P3 ;  /* 0x000000ca0800720c */ /* 0x000fe40005f66670 */
[----:B------:R-:W-:Y:S01]  /*f160*/  FSEL R208, R26, -INF , !P2 ;  /* 0xff8000001ad07808 */ /* 0x000fe20005000000 */
[----:B------:R-:W1:Y:S01]  /*f170*/  LDSM.16.M88.4 R8, [R193] ;  /* 0x00000000c108783b */ /* 0x000e620000000200 */
[C---:B------:R-:W-:Y:S02]  /*f180*/  ISETP.GE.AND P2, PT, R2.reuse, R199, PT ;  /* 0x000000c70200720c */ /* 0x040fe40003f46270 */
[----:B------:R-:W-:Y:S02]  /*f190*/  FSEL R206, R27, -INF , !P1 ;  /* 0xff8000001bce7808 */ /* 0x000fe40004800000 */
[C---:B------:R-:W-:Y:S02]  /*f1a0*/  ISETP.GE.AND P1, PT, R2.reuse, R196, PT ;  /* 0x000000c40200720c */ /* 0x040fe40003f26270 */
[C---:B------:R-:W-:Y:S02]  /*f1b0*/  ISETP.GE.OR P2, PT, R2.reuse, R201, !P2 ;  /* 0x000000c90200720c */ /* 0x040fe40005746670 */
[----:B------:R-:W-:Y:S02]  /*f1c0*/  ISETP.GE.OR P1, PT, R2, R200, !P1 ;  /* 0x000000c80200720c */ /* 0x000fe40004f26670 */
[----:B------:R-:W-:Y:S02]  /*f1d0*/  FSEL R171, R28, -INF , !P0 ;  /* 0xff8000001cab7808 */ /* 0x000fe40004000000 */
[----:B------:R-:W-:Y:S02]  /*f1e0*/  FSEL R170, R29, -INF , !P2 ;  /* 0xff8000001daa7808 */ /* 0x000fe40005000000 */
[CC--:B------:R-:W-:Y:S02]  /*f1f0*/  ISETP.GE.AND P0, PT, R2.reuse, R198.reuse, PT ;  /* 0x000000c60200720c */ /* 0x0c0fe40003f06270 */
[----:B------:R-:W-:Y:S02]  /*f200*/  ISETP.GE.AND P2, PT, R2, R197, PT ;  /* 0x000000c50200720c */ /* 0x000fe40003f46270 */
[----:B------:R-:W-:Y:S02]  /*f210*/  FSEL R31, R31, -INF , !P1 ;  /* 0xff8000001f1f7808 */ /* 0x000fe40004800000 */
[----:B------:R-:W-:Y:S02]  /*f220*/  ISETP.GE.AND P1, PT, R12, R198, PT ;  /* 0x000000c60c00720c */ /* 0x000fe40003f26270 */
[CC--:B------:R-:W-:Y:S02]  /*f230*/  ISETP.GE.OR P0, PT, R2.reuse, R203.reuse, !P0 ;  /* 0x000000cb0200720c */ /* 0x0c0fe40004706670 */
[-C--:B------:R-:W-:Y:S01]  /*f240*/  ISETP.GE.OR P2, PT, R2, R202.reuse, !P2 ;  /* 0x000000ca0200720c */ /* 0x080fe20005746670 */
[----:B------:R-:W-:Y:S01]  /*f250*/  VIADD R2, R0, 0x21 ;  /* 0x0000002100027836 */ /* 0x000fe20000000000 */
[----:B------:R-:W-:Y:S02]  /*f260*/  ISETP.GE.OR P1, PT, R12, R203, !P1 ;  /* 0x000000cb0c00720c */ /* 0x000fe40004f26670 */
[----:B------:R-:W-:Y:S02]  /*f270*/  FSEL R169, R30, -INF , !P5 ;  /* 0xff8000001ea97808 */ /* 0x000fe40006800000 */
[----:B------:R-:W-:Y:S02]  /*f280*/  FSEL R32, R32, -INF , !P6 ;  /* 0xff80000020207808 */ /* 0x000fe40007000000 */
[----:B------:R-:W-:Y:S02]  /*f290*/  FSEL R35, R35, -INF , !P2 ;  /* 0xff80000023237808 */ /* 0x000fe40005000000 */
[----:B------:R-:W-:Y:S02]  /*f2a0*/  FSEL R36, R36, -INF , !P1 ;  /* 0xff80000024247808 */ /* 0x000fe40004800000 */
[C---:B------:R-:W-:Y:S02]  /*f2b0*/  ISETP.GE.AND P5, PT, R12.reuse, R197, PT ;  /* 0x000000c50c00720c */ /* 0x040fe40003fa6270 */
[----:B------:R-:W-:Y:S01]  /*f2c0*/  ISETP.GE.AND P6, PT, R12, R199, PT ;  /* 0x000000c70c00720c */ /* 0x000fe20003fc6270 */
[-C--:B-1----:R-:W-:Y:S03]  /*f2d0*/  HMMA.16816.F32 R52, R172, R8.reuse, R52 ;  /* 0x00000008ac34723c */ /* 0x082fe60000001834 */
[C---:B------:R-:W-:Y:S02]  /*f2e0*/  ISETP.GE.AND P2, PT, R2.reuse, R197, PT ;  /* 0x000000c50200720c */ /* 0x040fe40003f46270 */
[----:B------:R-:W-:Y:S01]  /*f2f0*/  ISETP.GE.AND P1, PT, R2, R199, PT ;  /* 0x000000c70200720c */ /* 0x000fe20003f26270 */
[C---:B------:R-:W-:Y:S04]  /*f300*/  HMMA.16816.F32 R56, R180.reuse, R8, R56 ;  /* 0x00000008b438723c */ /* 0x040fe80000001838 */
[----:B------:R-:W-:Y:S02]  /*f310*/  ISETP.GE.OR P5, PT, R12, R202, !P5 ;  /* 0x000000ca0c00720c */ /* 0x000fe40006fa6670 */
[----:B------:R-:W-:Y:S01]  /*f320*/  FSEL R34, R34, -INF , !P3 ;  /* 0xff80000022227808 */ /* 0x000fe20005800000 */
[-C--:B------:R-:W-:Y:S03]  /*f330*/  HMMA.16816.F32 R60, R180, R10.reuse, R60 ;  /* 0x0000000ab43c723c */ /* 0x080fe6000000183c */
[----:B------:R-:W-:Y:S01]  /*f340*/  ISETP.GE.AND P3, PT, R2, R198, PT ;  /* 0x000000c60200720c */ /* 0x000fe20003f66270 */
[----:B------:R-:W-:Y:S01]  /*f350*/  VIADD R8, R0, 0x38 ;  /* 0x0000003800087836 */ /* 0x000fe20000000000 */
[-C--:B------:R-:W-:Y:S01]  /*f360*/  ISETP.GE.OR P6, PT, R12, R201.reuse, !P6 ;  /* 0x000000c90c00720c */ /* 0x080fe200077c6670 */
[C---:B------:R-:W-:Y:S04]  /*f370*/  HMMA.16816.F32 R64, R172.reuse, R10, R64 ;  /* 0x0000000aac40723c */ /* 0x040fe80000001840 */
[C---:B------:R-:W-:Y:S02]  /*f380*/  ISETP.GE.OR P2, PT, R2.reuse, R202, !P2 ;  /* 0x000000ca0200720c */ /* 0x040fe40005746670 */
[C---:B------:R-:W-:Y:S02]  /*f390*/  ISETP.GE.OR P1, PT, R2.reuse, R201, !P1 ;  /* 0x000000c90200720c */ /* 0x040fe40004f26670 */
[----:B------:R-:W-:Y:S03]  /*f3a0*/  ISETP.GE.OR P3, PT, R2, R203, !P3 ;  /* 0x000000cb0200720c */ /* 0x000fe60005f66670 */
        /* <DEDUP_REMOVED lines=8> */
[----:B------:R-:W-:Y:S02]  /*f430*/  FSEL R37, R37, -INF , !P3 ;  /* 0xff80000025257808 */ /* 0x000fe40005800000 */
[----:B------:R-:W-:Y:S02]  /*f440*/  FSEL R33, R33, -INF , !P0 ;  /* 0xff80000021217808 */ /* 0x000fe40004000000 */
[----:B------:R-:W-:Y:S02]  /*f450*/  ISETP.GE.AND P3, PT, R2, R196, PT ;  /* 0x000000c40200720c */ /* 0x000fe40003f66270 */
[C---:B------:R-:W-:Y:S02]  /*f460*/  ISETP.GE.OR P2, PT, R4.reuse, R201, !P2 ;  /* 0x000000c90400720c */ /* 0x040fe40005746670 */
[C---:B------:R-:W-:Y:S02]  /*f470*/  ISETP.GE.OR P5, PT, R4.reuse, R200, !P5 ;  /* 0x000000c80400720c */ /* 0x040fe40006fa6670 */
[C---:B------:R-:W-:Y:S02]  /*f480*/  ISETP.GE.OR P6, PT, R4.reuse, R203, !P6 ;  /* 0x000000cb0400720c */ /* 0x040fe400077c6670 */
[----:B------:R-:W-:Y:S02]  /*f490*/  ISETP.GE.OR P1, PT, R4, R202, !P1 ;  /* 0x000000ca0400720c */ /* 0x000fe40004f26670 */
[----:B------:R-:W-:Y:S01]  /*f4a0*/  ISETP.GE.AND P0, PT, R12, R196, PT ;  /* 0x000000c40c00720c */ /* 0x000fe20003f06270 */
[----:B------:R-:W1:Y:S01]  /*f4b0*/  LDSM.16.M88.4 R4, [R192] ;  /* 0x00000000c004783b */ /* 0x000e620000000200 */
[-C--:B------:R-:W-:Y:S01]  /*f4c0*/  ISETP.GE.OR P3, PT, R2, R200.reuse, !P3 ;  /* 0x000000c80200720c */ /* 0x080fe20005f66670 */
[----:B------:R-:W-:Y:S01]  /*f4d0*/  VIADD R2, R0, 0x29 ;  /* 0x0000002900027836 */ /* 0x000fe20000000000 */
[----:B------:R-:W-:Y:S01]  /*f4e0*/  ISETP.GE.OR P0, PT, R12, R200, !P0 ;  /* 0x000000c80c00720c */ /* 0x000fe20004706670 */
[----:B------:R-:W-:Y:S01]  /*f4f0*/  VIADD R12, R0, 0x30 ;  /* 0x00000030000c7836 */ /* 0x000fe20000000000 */
[----:B------:R-:W-:Y:S02]  /*f500*/  FSEL R27, R43, -INF , !P3 ;  /* 0xff8000002b1b7808 */ /* 0x000fe40005800000 */
[----:B------:R-:W-:Y:S02]  /*f510*/  FSEL R28, R42, -INF , !P0 ;  /* 0xff8000002a1c7808 */ /* 0x000fe40004000000 */
[C---:B------:R-:W-:Y:S02]  /*f520*/  ISETP.GE.AND P0, PT, R2.reuse, R199, PT ;  /* 0x000000c70200720c */ /* 0x040fe40003f06270 */
[C---:B------:R-:W-:Y:S02]  /*f530*/  ISETP.GE.AND P3, PT, R2.reuse, R196, PT ;  /* 0x000000c40200720c */ /* 0x040fe40003f66270 */
[----:B------:R-:W-:Y:S02]  /*f540*/  ISETP.GE.OR P0, PT, R2, R201, !P0 ;  /* 0x000000c90200720c */ /* 0x000fe40004706670 */
[----:B------:R-:W-:Y:S02]  /*f550*/  FSEL R44, R44, -INF , !P2 ;  /* 0xff8000002c2c7808 */ /* 0x000fe40005000000 */
[----:B------:R-:W-:Y:S02]  /*f560*/  FSEL R45, R45, -INF , !P0 ;  /* 0xff8000002d2d7808 */ /* 0x000fe40004000000 */
[C---:B------:R-:W-:Y:S02]  /*f570*/  ISETP.GE.OR P3, PT, R2.reuse, R200, !P3 ;  /* 0x000000c80200720c */ /* 0x040fe40005f66670 */
[C---:B------:R-:W-:Y:S02]  /*f580*/  ISETP.GE.AND P2, PT, R2.reuse, R198, PT ;  /* 0x000000c60200720c */ /* 0x040fe40003f46270 */
[C---:B------:R-:W-:Y:S02]  /*f590*/  ISETP.GE.AND P0, PT, R2.reuse, R197, PT ;  /* 0x000000c50200720c */ /* 0x040fe40003f06270 */
[----:B------:R-:W-:Y:S02]  /*f5a0*/  FSEL R47, R47, -INF , !P3 ;  /* 0xff8000002f2f7808 */ /* 0x000fe40005800000 */
[CC--:B------:R-:W-:Y:S02]  /*f5b0*/  ISETP.GE.OR P2, PT, R2.reuse, R203.reuse, !P2 ;  /* 0x000000cb0200720c */ /* 0x0c0fe40005746670 */
[----:B------:R-:W-:Y:S01]  /*f5c0*/  ISETP.GE.OR P0, PT, R2, R202, !P0 ;  /* 0x000000ca0200720c */ /* 0x000fe20004706670 */
[----:B------:R-:W-:Y:S01]  /*f5d0*/  VIADD R2, R0, 0x31 ;  /* 0x0000003100027836 */ /* 0x000fe20000000000 */
[-C--:B------:R-:W-:Y:S02]  /*f5e0*/  ISETP.GE.AND P3, PT, R12, R198.reuse, PT ;  /* 0x000000c60c00720c */ /* 0x080fe40003f66270 */
[----:B------:R-:W-:Y:S02]  /*f5f0*/  FSEL R50, R50, -INF , !P1 ;  /* 0xff80000032327808 */ /* 0x000fe40004800000 */
[----:B------:R-:W-:Y:S02]  /*f600*/  ISETP.GE.OR P3, PT, R12, R203, !P3 ;  /* 0x000000cb0c00720c */ /* 0x000fe40005f66670 */
[----:B------:R-:W-:Y:S02]  /*f610*/  ISETP.GE.AND P1, PT, R2, R198, PT ;  /* 0x000000c60200720c */ /* 0x000fe40003f26270 */
[----:B------:R-:W-:Y:S01]  /*f620*/  FSEL R46, R46, -INF , !P5 ;  /* 0xff8000002e2e7808 */ /* 0x000fe20006800000 */
[-C--:B-1----:R-:W-:Y:S03]  /*f630*/  HMMA.16816.F32 R68, R172, R4.reuse, R68 ;  /* 0x00000004ac44723c */ /* 0x082fe60000001844 */
[----:B------:R-:W-:Y:S02]  /*f640*/  FSEL R48, R48, -INF , !P6 ;  /* 0xff80000030307808 */ /* 0x000fe40007000000 */
[----:B------:R-:W-:Y:S01]  /*f650*/  FSEL R51, R51, -INF , !P0 ;  /* 0xff80000033337808 */ /* 0x000fe20004000000 */
[C---:B------:R-:W-:Y:S04]  /*f660*/  HMMA.16816.F32 R72, R180.reuse, R4, R72 ;  /* 0x00000004b448723c */ /* 0x040fe80000001848 */
[----:B------:R-:W-:Y:S02]  /*f670*/  ISETP.GE.AND P5, PT, R12, R197, PT ;  /* 0x000000c50c00720c */ /* 0x000fe40003fa6270 */
[----:B------:R-:W-:Y:S01]  /*f680*/  FSEL R52, R52, -INF , !P3 ;  /* 0xff80000034347808 */ /* 0x000fe20005800000 */
[----:B------:R-:W-:Y:S01]  /*f690*/  VIADD R4, R0, 0x48 ;  /* 0x0000004800047836 */ /* 0x000fe20000000000 */
[----:B------:R-:W-:Y:S01]  /*f6a0*/  ISETP.GE.AND P6, PT, R12, R199, PT ;  /* 0x000000c70c00720c */ /* 0x000fe20003fc6270 */
[-C--:B------:R-:W-:Y:S03]  /*f6b0*/  HMMA.16816.F32 R76, R180, R6.reuse, R76 ;  /* 0x00000006b44c723c */ /* 0x080fe6000000184c */
[C---:B------:R-:W-:Y:S02]  /*f6c0*/  ISETP.GE.AND P0, PT, R2.reuse, R197, PT ;  /* 0x000000c50200720c */ /* 0x040fe40003f06270 */
[C---:B------:R-:W-:Y:S01]  /*f6d0*/  ISETP.GE.AND P3, PT, R2.reuse, R199, PT ;  /* 0x000000c70200720c */ /* 0x040fe20003f66270 */
[C---:B------:R-:W-:Y:S04]  /*f6e0*/  HMMA.16816.F32 R80, R172.reuse, R6, R80 ;  /* 0x00000006ac50723c */ /* 0x040fe80000001850 */
[----:B------:R-:W-:Y:S02]  /*f6f0*/  ISETP.GE.OR P1, PT, R2, R203, !P1 ;  /* 0x000000cb0200720c */ /* 0x000fe40004f26670 */
[CC--:B------:R-:W-:Y:S02]  /*f700*/  ISETP.GE.OR P5, PT, R12.reuse, R202.reuse, !P5 ;  /* 0x000000ca0c00720c */ /* 0x0c0fe40006fa6670 */
[-C--:B------:R-:W-:Y:S02]  /*f710*/  ISETP.GE.OR P6, PT, R12, R201.reuse, !P6 ;  /* 0x000000c90c00720c */ /* 0x080fe400077c6670 */
[C---:B------:R-:W-:Y:S02]  /*f720*/  ISETP.GE.OR P0, PT, R2.reuse, R202, !P0 ;  /* 0x000000ca0200720c */ /* 0x040fe40004706670 */
[C---:B------:R-:W-:Y:S02]  /*f730*/  ISETP.GE.OR P3, PT, R2.reuse, R201, !P3 ;  /* 0x000000c90200720c */ /* 0x040fe40005f66670 */
[----:B------:R-:W-:Y:S02]  /*f740*/  FSEL R53, R53, -INF , !P1 ;  /* 0xff80000035357808 */ /* 0x000fe40004800000 */
[----:B------:R-:W-:Y:S02]  /*f750*/  FSEL R49, R49, -INF , !P2 ;  /* 0xff80000031317808 */ /* 0x000fe40005000000 */
[-C--:B------:R-:W-:Y:S02]  /*f760*/  ISETP.GE.AND P1, PT, R2, R196.reuse, PT ;  /* 0x000000c40200720c */ /* 0x080fe40003f26270 */
[-C--:B------:R-:W-:Y:S02]  /*f770*/  ISETP.GE.AND P2, PT, R12, R196.reuse, PT ;  /* 0x000000c40c00720c */ /* 0x080fe40003f46270 */
        /* <DEDUP_REMOVED lines=43> */
[CC--:B------:R-:W-:Y:S02]  /*fa30*/  ISETP.GE.OR P5, PT, R12.reuse, R202.reuse, !P5 ;  /* 0x000000ca0c00720c */ /* 0x0c0fe40006fa6670 */
[-C--:B------:R-:W-:Y:S01]  /*fa40*/  ISETP.GE.OR P6, PT, R12, R201.reuse, !P6 ;  /* 0x000000c90c00720c */ /* 0x080fe200077c6670 */
[-C--:B------:R-:W-:Y:S03]  /*fa50*/  HMMA.16816.F32 R92, R180, R10.reuse, R92 ;  /* 0x0000000ab45c723c */ /* 0x080fe6000000185c */
[C---:B------:R-:W-:Y:S02]  /*fa60*/  ISETP.GE.OR P2, PT, R2.reuse, R202, !P2 ;  /* 0x000000ca0200720c */ /* 0x040fe40005746670 */
[----:B------:R-:W-:Y:S01]  /*fa70*/  ISETP.GE.OR P1, PT, R2, R201, !P1 ;  /* 0x000000c90200720c */ /* 0x000fe20004f26670 */
[C---:B------:R-:W-:Y:S01]  /*fa80*/  HMMA.16816.F32 R96, R172.reuse, R10, R96 ;  /* 0x0000000aac60723c */ /* 0x040fe20000001860 */
[----:B------:R-:W-:Y:S04]  /*fa90*/  LDSM.16.M88.4 R8, [R189] ;  /* 0x00000000bd08783b */ /* 0x000fe80000000200 */
        /* <DEDUP_REMOVED lines=10> */
[CC--:B------:R-:W-:Y:S02]  /*fb40*/  ISETP.GE.OR P6, PT, R4.reuse, R203.reuse, !P6 ;  /* 0x000000cb0400720c */ /* 0x0c0fe400077c6670 */
[----:B------:R-:W-:Y:S02]  /*fb50*/  ISETP.GE.OR P1, PT, R4, R202, !P1 ;  /* 0x000000ca0400720c */ /* 0x000fe40004f26670 */
[----:B------:R-:W-:Y:S01]  /*fb60*/  FSEL R22, R66, -INF , !P3 ;  /* 0xff80000042167808 */ /* 0x000fe20005800000 */
[----:B------:R-:W1:Y:S01]  /*fb70*/  LDSM.16.M88.4 R4, [R190] ;  /* 0x00000000be04783b */ /* 0x000e620000000200 */
[C---:B------:R-:W-:Y:S01]  /*fb80*/  ISETP.GE.AND P3, PT, R2.reuse, R198, PT ;  /* 0x000000c60200720c */ /* 0x040fe20003f66270 */
[----:B------:R-:W-:Y:S04]  /*fb90*/  DEPBAR.LE SB0, 0x0 ;  /* 0x000080000000791a */ /* 0x000fe80000000000 */
[----:B------:R-:W-:Y:S01]  /*fba0*/  BAR.SYNC.DEFER_BLOCKING 0x0 ;  /* 0x0000000000007b1d */ /* 0x000fe20000010000 */
[C---:B------:R-:W-:Y:S02]  /*fbb0*/  ISETP.GE.OR P3, PT, R2.reuse, R203, !P3 ;  /* 0x000000cb0200720c */ /* 0x040fe40005f66670 */
[----:B------:R-:W-:Y:S02]  /*fbc0*/  FSEL R23, R65, -INF , !P0 ;  /* 0xff80000041177808 */ /* 0x000fe40004000000 */
[----:B------:R-:W-:Y:S02]  /*fbd0*/  FSEL R69, R69, -INF , !P3 ;  /* 0xff80000045457808 */ /* 0x000fe40005800000 */
[-C--:B------:R-:W-:Y:S02]  /*fbe0*/  ISETP.GE.AND P3, PT, R2, R196.reuse, PT ;  /* 0x000000c40200720c */ /* 0x080fe40003f66270 */
[----:B------:R-:W-:Y:S02]  /*fbf0*/  ISETP.GE.AND P0, PT, R12, R196, PT ;  /* 0x000000c40c00720c */ /* 0x000fe40003f06270 */
[-C--:B------:R-:W-:Y:S01]  /*fc00*/  ISETP.GE.OR P3, PT, R2, R200.reuse, !P3 ;  /* 0x000000c80200720c */ /* 0x080fe20005f66670 */
[----:B------:R-:W-:Y:S01]  /*fc10*/  VIADD R2, R0, 0x49 ;  /* 0x0000004900027836 */ /* 0x000fe20000000000 */
[----:B------:R-:W-:Y:S01]  /*fc20*/  ISETP.GE.OR P0, PT, R12, R200, !P0 ;  /* 0x000000c80c00720c */ /* 0x000fe20004706670 */
[----:B------:R-:W-:Y:S01]  /*fc30*/  VIADD R12, R0, 0x50 ;  /* 0x00000050000c7836 */ /* 0x000fe20000000000 */
[----:B------:R-:W-:Y:S02]  /*fc40*/  FSEL R75, R75, -INF , !P3 ;  /* 0xff8000004b4b7808 */ /* 0x000fe40005800000 */
[----:B------:R-:W-:Y:S02]  /*fc50*/  FSEL R74, R74, -INF , !P0 ;  /* 0xff8000004a4a7808 */ /* 0x000fe40004000000 */
[----:B------:R-:W-:Y:S02]  /*fc60*/  ISETP.GE.AND P0, PT, R2, R199, PT ;  /* 0x000000c70200720c */ /* 0x000fe40003f06270 */
[----:B------:R-:W-:Y:S02]  /*fc70*/  FSEL R76, R76, -INF , !P2 ;  /* 0xff8000004c4c7808 */ /* 0x000fe40005000000 */
[C---:B------:R-:W-:Y:S02]  /*fc80*/  ISETP.GE.OR P0, PT, R2.reuse, R201, !P0 ;  /* 0x000000c90200720c */ /* 0x040fe40004706670 */
[C---:B------:R-:W-:Y:S02]  /*fc90*/  ISETP.GE.AND P3, PT, R2.reuse, R196, PT ;  /* 0x000000c40200720c */ /* 0x040fe40003f66270 */
[----:B------:R-:W-:Y:S02]  /*fca0*/  FSEL R77, R77, -INF , !P0 ;  /* 0xff8000004d4d7808 */ /* 0x000fe40004000000 */
[C---:B------:R-:W-:Y:S02]  /*fcb0*/  ISETP.GE.AND P2, PT, R2.reuse, R198, PT ;  /* 0x000000c60200720c */ /* 0x040fe40003f46270 */
[C---:B------:R-:W-:Y:S01]  /*fcc0*/  ISETP.GE.AND P0, PT, R2.reuse, R197, PT ;  /* 0x000000c50200720c */ /* 0x040fe20003f06270 */
[-C--:B-1----:R-:W-:Y:S05]  /*fcd0*/  HMMA.16816.F32 R100, R172, R4.reuse, R100 ;  /* 0x00000004ac64723c */ /* 0x082fea0000001864 */
[C---:B------:R-:W-:Y:S01]  /*fce0*/  ISETP.GE.OR P3, PT, R2.reuse, R200, !P3 ;  /* 0x000000c80200720c */ /* 0x040fe20005f66670 */
[C---:B------:R-:W-:Y:S04]  /*fcf0*/  HMMA.16816.F32 R104, R180.reuse, R4, R104 ;  /* 0x00000004b468723c */ /* 0x040fe80000001868 */
[CC--:B------:R-:W-:Y:S02]  /*fd00*/  ISETP.GE.OR P2, PT, R2.reuse, R203.reuse, !P2 ;  /* 0x000000cb0200720c */ /* 0x0c0fe40005746670 */
[----:B------:R-:W-:Y:S01]  /*fd10*/  ISETP.GE.OR P0, PT, R2, R202, !P0 ;  /* 0x000000ca0200720c */ /* 0x000fe20004706670 */
[----:B------:R-:W-:Y:S01]  /*fd20*/  VIADD R2, R0, 0x51 ;  /* 0x0000005100027836 */ /* 0x000fe20000000000 */
[----:B------:R-:W-:Y:S01]  /*fd30*/  FSEL R79, R79, -INF , !P3 ;  /* 0xff8000004f4f7808 */ /* 0x000fe20005800000 */
[-C--:B------:R-:W-:Y:S03]  /*fd40*/  HMMA.16816.F32 R108, R180, R6.reuse, R108 ;  /* 0x00000006b46c723c */ /* 0x080fe6000000186c */
[----:B------:R-:W-:Y:S01]  /*fd50*/  FSEL R82, R82, -INF , !P1 ;  /* 0xff80000052527808 */ /* 0x000fe20004800000 */
[----:B------:R-:W-:Y:S01]  /*fd60*/  VIADD R4, R0, 0x71 ;  /* 0x0000007100047836 */ /* 0x000fe20000000000 */
[-C--:B------:R-:W-:Y:S01]  /*fd70*/  ISETP.GE.AND P3, PT, R12, R198.reuse, PT ;  /* 0x000000c60c00720c */ /* 0x080fe20003f66270 */
[C---:B------:R-:W-:Y:S04]  /*fd80*/  HMMA.16816.F32 R112, R172.reuse, R6, R112 ;  /* 0x00000006ac70723c */ /* 0x040fe80000001870 */
[----:B------:R-:W-:Y:S01]  /*fd90*/  ISETP.GE.AND P1, PT, R2, R198, PT ;  /* 0x000000c60200720c */ /* 0x000fe20003f26270 */
[----:B------:R-:W-:Y:S01]  /*fda0*/  VIADD R5, R0, 0x70 ;  /* 0x0000007000057836 */ /* 0x000fe20000000000 */
[-C--:B------:R-:W-:Y:S01]  /*fdb0*/  ISETP.GE.OR P3, PT, R12, R203.reuse, !P3 ;  /* 0x000000cb0c00720c */ /* 0x080fe20005f66670 */
[-C--:B------:R-:W-:Y:S03]  /*fdc0*/  HMMA.16816.F32 R116, R172, R8.reuse, R116 ;  /* 0x00000008ac74723c */ /* 0x080fe60000001874 */
[----:B------:R-:W-:Y:S01]  /*fdd0*/  ISETP.GE.OR P1, PT, R2, R203, !P1 ;  /* 0x000000cb0200720c */ /* 0x000fe20004f26670 */
[----:B------:R-:W-:Y:S01]  /*fde0*/  VIADD R6, R0, 0x69 ;  /* 0x0000006900067836 */ /* 0x000fe20000000000 */
[----:B------:R-:W-:Y:S01]  /*fdf0*/  FSEL R78, R78, -INF , !P5 ;  /* 0xff8000004e4e7808 */ /* 0x000fe20006800000 */
[C---:B------:R-:W-:Y:S04]  /*fe00*/  HMMA.16816.F32 R120, R180.reuse, R8, R120 ;  /* 0x00000008b478723c */ /* 0x040fe80000001878 */
[----:B------:R-:W-:Y:S01]  /*fe10*/  ISETP.GE.AND P5, PT, R12, R197, PT ;  /* 0x000000c50c00720c */ /* 0x000fe20003fa6270 */
[----:B------:R-:W-:Y:S01]  /*fe20*/  VIADD R7, R0, 0x68 ;  /* 0x0000006800077836 */ /* 0x000fe20000000000 */
[----:B------:R-:W-:Y:S01]  /*fe30*/  FSEL R80, R80, -INF , !P6 ;  /* 0xff80000050507808 */ /* 0x000fe20007000000 */
[-C--:B------:R-:W-:Y:S03]  /*fe40*/  HMMA.16816.F32 R124, R180, R10.reuse, R124 ;  /* 0x0000000ab47c723c */ /* 0x080fe6000000187c */
[C---:B------:R-:W-:Y:S02]  /*fe50*/  ISETP.GE.AND P6, PT, R12.reuse, R199, PT ;  /* 0x000000c70c00720c */ /* 0x040fe40003fc6270 */
[----:B------:R-:W-:Y:S01]  /*fe60*/  FSEL R81, R81, -INF , !P2 ;  /* 0xff80000051517808 */ /* 0x000fe20005000000 */
[----:B------:R-:W-:Y:S04]  /*fe70*/  HMMA.16816.F32 R128, R172, R10, R128 ;  /* 0x0000000aac80723c */ /* 0x000fe80000001880 */
[-C--:B------:R-:W-:Y:S02]  /*fe80*/  ISETP.GE.AND P2, PT, R12, R196.reuse, PT ;  /* 0x000000c40c00720c */ /* 0x080fe40003f46270 */
[----:B------:R-:W-:Y:S02]  /*fe90*/  FSEL R83, R83, -INF , !P0 ;  /* 0xff80000053537808 */ /* 0x000fe40004000000 */
[----:B------:R-:W-:Y:S02]  /*fea0*/  FSEL R84, R84, -INF , !P3 ;  /* 0xff80000054547808 */ /* 0x000fe40005800000 */
[C---:B------:R-:W-:Y:S02]  /*feb0*/  ISETP.GE.AND P0, PT, R2.reuse, R197, PT ;  /* 0x000000c50200720c */ /* 0x040fe40003f06270 */
[----:B------:R-:W-:Y:S02]  /*fec0*/  FSEL R85, R85, -INF , !P1 ;  /* 0xff80000055557808 */ /* 0x000fe40004800000 */
[C---:B------:R-:W-:Y:S02]  /*fed0*/  ISETP.GE.AND P3, PT, R2.reuse, R199, PT ;  /* 0x000000c70200720c */ /* 0x040fe40003f66270 */
[----:B------:R-:W-:Y:S02]  /*fee0*/  ISETP.GE.AND P1, PT, R2, R196, PT ;  /* 0x000000c40200720c */ /* 0x000fe40003f26270 */
[C---:B------:R-:W-:Y:S02]  /*fef0*/  ISETP.GE.OR P5, PT, R12.reuse, R202, !P5 ;  /* 0x000000ca0c00720c */ /* 0x040fe40006fa6670 */
[CC--:B------:R-:W-:Y:S02]  /*ff00*/  ISETP.GE.OR P6, PT, R12.reuse, R201.reuse, !P6 ;  /* 0x000000c90c00720c */ /* 0x0c0fe400077c6670 */
[----:B------:R-:W-:Y:S01]  /*ff10*/  ISETP.GE.OR P2, PT, R12, R200, !P2 ;  /* 0x000000c80c00720c */ /* 0x000fe20005746670 */
[----:B------:R-:W-:Y:S01]  /*ff20*/  VIADD R12, R0, 0x59 ;  /* 0x00000059000c7836 */ /* 0x000fe20000000000 */
[C---:B------:R-:W-:Y:S02]  /*ff30*/  ISETP.GE.OR P0, PT, R2.reuse, R202, !P0 ;  /* 0x000000ca0200720c */ /* 0x040fe40004706670 */
[C---:B------:R-:W-:Y:S02]  /*ff40*/  ISETP.GE.OR P3, PT, R2.reuse, R201, !P3 ;  /* 0x000000c90200720c */ /* 0x040fe40005f66670 */
[----:B------:R-:W-:Y:S01]  /*ff50*/  ISETP.GE.OR P1, PT, R2, R200, !P1 ;  /* 0x000000c80200720c */ /* 0x000fe20004f26670 */
[----:B------:R-:W-:Y:S01]  /*ff60*/  VIADD R2, R0, 0x58 ;  /* 0x0000005800027836 */ /* 0x000fe20000000000 */
[----:B------:R-:W-:Y:S02]  /*ff70*/  FSEL R87, R87, -INF , !P0 ;  /* 0xff80000057577808 */ /* 0x000fe40004000000 */
[----:B------:R-:W-:Y:S02]  /*ff80*/  FSEL R90, R90, -INF , !P2 ;  /* 0xff8000005a5a7808 */ /* 0x000fe40005000000 */
[-C--:B------:R-:W-:Y:S02]  /*ff90*/  ISETP.GE.AND P0, PT, R2, R199.reuse, PT ;  /* 0x000000c70200720c */ /* 0x080fe40003f06270 */
[----:B------:R-:W-:Y:S02]  /*ffa0*/  ISETP.GE.AND P2, PT, R12, R199, PT ;  /* 0x000000c70c00720c */ /* 0x000fe40003f46270 */
[-C--:B------:R-:W-:Y:S02]  /*ffb0*/  ISETP.GE.OR P0, PT, R2, R201.reuse, !P0 ;  /* 0x000000c90200720c */ /* 0x080fe40004706670 */
[----:B------:R-:W-:Y:S02]  /*ffc0*/  ISETP.GE.OR P2, PT, R12, R201, !P2 ;  /* 0x000000c90c00720c */ /* 0x000fe40005746670 */
[----:B------:R-:W-:Y:S02]  /*ffd0*/  FSEL R86, R86, -INF , !P5 ;  /* 0xff80000056567808 */ /* 0x000fe40006800000 */
[----:B------:R-:W-:Y:S02]  /*ffe0*/  FSEL R88, R88, -INF , !P6 ;  /* 0xff80000058587808 */ /* 0x000fe40007000000 */
[----:B------:R-:W-:Y:S02]  /*fff0*/  FSEL R89, R89, -INF , !P3 ;  /* 0xff80000059597808 */ /* 0x000fe40005800000 */
[----:B------:R-:W-:Y:S02]  /*10000*/  FSEL R91, R91, -INF , !P1 ;  /* 0xff8000005b5b7808 */ /* 0x000fe40004800000 */
[----:B------:R-:W-:Y:S02]  /*10010*/  FSEL R92, R92, -INF , !P0 ;  /* 0xff8000005c5c7808 */ /* 0x000fe40004000000 */
[----:B------:R-:W-:Y:S02]  /*10020*/  FSEL R93, R93, -INF , !P2 ;  /* 0xff8000005d5d7808 */ /* 0x000fe40005000000 */
[C---:B------:R-:W-:Y:S02]  /*10030*/  ISETP.GE.AND P5, PT, R2.reuse, R196, PT ;  /* 0x000000c40200720c */ /* 0x040fe40003fa6270 */
[C---:B------:R-:W-:Y:S02]  /*10040*/  ISETP.GE.AND P6, PT, R2.reuse, R198, PT ;  /* 0x000000c60200720c */ /* 0x040fe40003fc6270 */
[-C--:B------:R-:W-:Y:S02]  /*10050*/  ISETP.GE.AND P3, PT, R2, R197.reuse, PT ;  /* 0x000000c50200720c */ /* 0x080fe40003f66270 */
[C---:B------:R-:W-:Y:S02]  /*10060*/  ISETP.GE.AND P1, PT, R12.reuse, R196, PT ;  /* 0x000000c40c00720c */ /* 0x040fe40003f26270 */
        /* <DEDUP_REMOVED lines=12> */
[----:B------:R-:W-:Y:S02]  /*10130*/  ISETP.GE.AND P1, PT, R2, R197, PT ;  /* 0x000000c50200720c */ /* 0x000fe40003f26270 */
[----:B------:R-:W-:Y:S02]  /*10140*/  ISETP.GE.AND P3, PT, R12, R198, PT ;  /* 0x000000c60c00720c */ /* 0x000fe40003f66270 */
[----:B------:R-:W-:Y:S02]  /*10150*/  ISETP.GE.OR P1, PT, R2, R202, !P1 ;  /* 0x000000ca0200720c */ /* 0x000fe40004f26670 */
[----:B------:R-:W-:Y:S02]  /*10160*/  ISETP.GE.OR P3, PT, R12, R203, !P3 ;  /* 0x000000cb0c00720c */ /* 0x000fe40005f66670 */
[----:B------:R-:W-:Y:S02]  /*10170*/  FSEL R102, R102, -INF , !P1 ;  /* 0xff80000066667808 */ /* 0x000fe40004800000 */
[----:B------:R-:W-:Y:S02]  /*10180*/  FSEL R101, R101, -INF , !P3 ;  /* 0xff80000065657808 */ /* 0x000fe40005800000 */
[C---:B------:R-:W-:Y:S02]  /*10190*/  ISETP.GE.AND P3, PT, R6.reuse, R198, PT ;  /* 0x000000c60600720c */ /* 0x040fe40003f66270 */
[C---:B------:R-:W-:Y:S02]  /*101a0*/  ISETP.GE.AND P1, PT, R6.reuse, R197, PT ;  /* 0x000000c50600720c */ /* 0x040fe40003f26270 */
[C---:B------:R-:W-:Y:S02]  /*101b0*/  ISETP.GE.OR P3, PT, R6.reuse, R203, !P3 ;  /* 0x000000cb0600720c */ /* 0x040fe40005f66670 */
[----:B------:R-:W-:Y:S02]  /*101c0*/  ISETP.GE.OR P1, PT, R6, R202, !P1 ;  /* 0x000000ca0600720c */ /* 0x000fe40004f26670 */
[----:B------:R-:W-:Y:S02]  /*101d0*/  FSEL R94, R94, -INF , !P5 ;  /* 0xff8000005e5e7808 */ /* 0x000fe40006800000 */
[----:B------:R-:W-:Y:S02]  /*101e0*/  FSEL R96, R96, -INF , !P6 ;  /* 0xff80000060607808 */ /* 0x000fe40007000000 */
[----:B------:R-:W-:Y:S02]  /*101f0*/  FSEL R97, R97, -INF , !P0 ;  /* 0xff80000061617808 */ /* 0x000fe40004000000 */
[C---:B------:R-:W-:Y:S02]  /*10200*/  ISETP.GE.AND P5, PT, R2.reuse, R198, PT ;  /* 0x000000c60200720c */ /* 0x040fe40003fa6270 */
[C---:B------:R-:W-:Y:S02]  /*10210*/  ISETP.GE.AND P6, PT, R2.reuse, R199, PT ;  /* 0x000000c70200720c */ /* 0x040fe40003fc6270 */
[----:B------:R-:W-:Y:S02]  /*10220*/  ISETP.GE.AND P0, PT, R2, R196, PT ;  /* 0x000000c40200720c */ /* 0x000fe40003f06270 */
[----:B------:R-:W-:Y:S02]  /*10230*/  FSEL R113, R113, -INF , !P3 ;  /* 0xff80000071717808 */ /* 0x000fe40005800000 */
[----:B------:R-:W-:Y:S02]  /*10240*/  FSEL R115, R115, -INF , !P1 ;  /* 0xff80000073737808 */ /* 0x000fe40004800000 */
[C---:B------:R-:W-:Y:S02]  /*10250*/  ISETP.GE.AND P3, PT, R4.reuse, R198, PT ;  /* 0x000000c60400720c */ /* 0x040fe40003f66270 */
[----:B------:R-:W-:Y:S02]  /*10260*/  ISETP.GE.AND P1, PT, R4, R197, PT ;  /* 0x000000c50400720c */ /* 0x000fe40003f26270 */
[C---:B------:R-:W-:Y:S02]  /*10270*/  ISETP.GE.OR P5, PT, R2.reuse, R203, !P5 ;  /* 0x000000cb0200720c */ /* 0x040fe40006fa6670 */
[C---:B------:R-:W-:Y:S02]  /*10280*/  ISETP.GE.OR P6, PT, R2.reuse, R201, !P6 ;  /* 0x000000c90200720c */ /* 0x040fe400077c6670 */
[----:B------:R-:W-:Y:S01]  /*10290*/  ISETP.GE.OR P0, PT, R2, R200, !P0 ;  /* 0x000000c80200720c */ /* 0x000fe20004706670 */
[----:B------:R-:W-:Y:S01]  /*102a0*/  VIADD R2, R0, 0x78 ;  /* 0x0000007800027836 */ /* 0x000fe20000000000 */
[----:B------:R-:W-:Y:S01]  /*102b0*/  ISETP.GE.OR P3, PT, R4, R203, !P3 ;  /* 0x000000cb0400720c */ /* 0x000fe20005f66670 */
[----:B------:R-:W-:Y:S01]  /*102c0*/  VIADD R0, R0, 0x79 ;  /* 0x0000007900007836 */ /* 0x000fe20000000000 */
[----:B------:R-:W-:Y:S02]  /*102d0*/  ISETP.GE.OR P1, PT, R4, R202, !P1 ;  /* 0x000000ca0400720c */ /* 0x000fe40004f26670 */
[----:B------:R-:W-:Y:S02]  /*102e0*/  FMNMX.FTZ R9, R207, R3, !PT ;  /* 0x00000003cf097209 */ /* 0x000fe40007810000 */
[----:B------:R-:W-:Y:S02]  /*102f0*/  FSEL R99, R99, -INF , !P2 ;  /* 0xff80000063637808 */ /* 0x000fe40005000000 */
[----:B------:R-:W-:Y:S02]  /*10300*/  ISETP.GE.AND P2, PT, R12, R197, PT ;  /* 0x000000c50c00720c */ /* 0x000fe40003f46270 */
[----:B------:R-:W-:Y:S02]  /*10310*/  FSEL R117, R117, -INF , !P3 ;  /* 0xff80000075757808 */ /* 0x000fe40005800000 */
[----:B------:R-:W-:Y:S02]  /*10320*/  FSEL R119, R119, -INF , !P1 ;  /* 0xff80000077777808 */ /* 0x000fe40004800000 */
[-C--:B------:R-:W-:Y:S02]  /*10330*/  ISETP.GE.AND P3, PT, R2, R198.reuse, PT ;  /* 0x000000c60200720c */ /* 0x080fe40003f66270 */
[----:B------:R-:W-:Y:S02]  /*10340*/  ISETP.GE.AND P1, PT, R0, R198, PT ;  /* 0x000000c60000720c */ /* 0x000fe40003f26270 */
[----:B------:R-:W-:Y:S02]  /*10350*/  FMNMX.FTZ R9, R219, R9, !PT ;  /* 0x00000009db097209 */ /* 0x000fe40007810000 */
[----:B------:R-:W-:Y:S02]  /*10360*/  ISETP.GE.OR P2, PT, R12, R202, !P2 ;  /* 0x000000ca0c00720c */ /* 0x000fe40005746670 */
[-C--:B------:R-:W-:Y:S02]  /*10370*/  ISETP.GE.OR P3, PT, R2, R203.reuse, !P3 ;  /* 0x000000cb0200720c */ /* 0x080fe40005f66670 */
[----:B------:R-:W-:Y:S02]  /*10380*/  ISETP.GE.OR P1, PT, R0, R203, !P1 ;  /* 0x000000cb0000720c */ /* 0x000fe40004f26670 */
[----:B------:R-:W-:Y:S02]  /*10390*/  FMNMX.FTZ R9, R168, R9, !PT ;  /* 0x00000009a8097209 */ /* 0x000fe40007810000 */
[----:B------:R-:W-:Y:S02]  /*103a0*/  FSEL R103, R103, -INF , !P2 ;  /* 0xff80000067677808 */ /* 0x000fe40005000000 */
[----:B------:R-:W-:Y:S02]  /*103b0*/  ISETP.GE.AND P2, PT, R7, R197, PT ;  /* 0x000000c50700720c */ /* 0x000fe40003f46270 */
[----:B------:R-:W-:Y:S02]  /*103c0*/  FSEL R128, R128, -INF , !P3 ;  /* 0xff80000080807808 */ /* 0x000fe40005800000 */
[----:B------:R-:W-:Y:S02]  /*103d0*/  FSEL R129, R129, -INF , !P1 ;  /* 0xff80000081817808 */ /* 0x000fe40004800000 */
[----:B------:R-:W-:Y:S02]  /*103e0*/  FMNMX.FTZ R9, R176, R9, !PT ;  /* 0x00000009b0097209 */ /* 0x000fe40007810000 */
[-C--:B------:R-:W-:Y:S02]  /*103f0*/  ISETP.GE.AND P3, PT, R2, R197.reuse, PT ;  /* 0x000000c50200720c */ /* 0x080fe40003f66270 */
[----:B------:R-:W-:Y:S02]  /*10400*/  ISETP.GE.AND P1, PT, R0, R197, PT ;  /* 0x000000c50000720c */ /* 0x000fe40003f26270 */
[----:B------:R-:W-:Y:S02]  /*10410*/  FMNMX.FTZ R8, R211, R132, !PT ;  /* 0x00000084d3087209 */ /* 0x000fe40007810000 */
[-C--:B------:R-:W-:Y:S02]  /*10420*/  ISETP.GE.OR P2, PT, R7, R202.reuse, !P2 ;  /* 0x000000ca0700720c */ /* 0x080fe40005746670 */
[----:B------:R-:W-:Y:S02]  /*10430*/  FMNMX.FTZ R9, R213, R9, !PT ;  /* 0x00000009d5097209 */ /* 0x000fe40007810000 */
[-C--:B------:R-:W-:Y:S02]  /*10440*/  ISETP.GE.OR P3, PT, R2, R202.reuse, !P3 ;  /* 0x000000ca0200720c */ /* 0x080fe40005f66670 */
[----:B------:R-:W-:Y:S02]  /*10450*/  ISETP.GE.OR P1, PT, R0, R202, !P1 ;  /* 0x000000ca0000720c */ /* 0x000fe40004f26670 */
[----:B------:R-:W-:Y:S02]  /*10460*/  FMNMX.FTZ R8, R218, R8, !PT ;  /* 0x00000008da087209 */ /* 0x000fe40007810000 */
[----:B------:R-:W-:Y:S02]  /*10470*/  FSEL R114, R114, -INF , !P2 ;  /* 0xff80000072727808 */ /* 0x000fe40005000000 */
[----:B------:R-:W-:Y:S02]  /*10480*/  FMNMX.FTZ R9, R212, R9, !PT ;  /* 0x00000009d4097209 */ /* 0x000fe40007810000 */
[----:B------:R-:W-:Y:S02]  /*10490*/  FSEL R100, R100, -INF , !P5 ;  /* 0xff80000064647808 */ /* 0x000fe40006800000 */
[----:B------:R-:W-:Y:S02]  /*104a0*/  ISETP.GE.AND P2, PT, R5, R197, PT ;  /* 0x000000c50500720c */ /* 0x000fe40003f46270 */
[----:B------:R-:W-:Y:S02]  /*104b0*/  FSEL R130, R130, -INF , !P3 ;  /* 0xff80000082827808 */ /* 0x000fe40005800000 */
[----:B------:R-:W-:Y:S02]  /*104c0*/  FSEL R131, R131, -INF , !P1 ;  /* 0xff80000083837808 */ /* 0x000fe40004800000 */
[C---:B------:R-:W-:Y:S02]  /*104d0*/  ISETP.GE.AND P5, PT, R7.reuse, R198, PT ;  /* 0x000000c60700720c */ /* 0x040fe40003fa6270 */
[C---:B------:R-:W-:Y:S02]  /*104e0*/  ISETP.GE.AND P1, PT, R7.reuse, R199, PT ;  /* 0x000000c70700720c */ /* 0x040fe40003f26270 */
[----:B------:R-:W-:Y:S02]  /*104f0*/  ISETP.GE.AND P3, PT, R7, R196, PT ;  /* 0x000000c40700720c */ /* 0x000fe40003f66270 */
[----:B------:R-:W-:Y:S02]  /*10500*/  FMNMX.FTZ R8, R178, R8, !PT ;  /* 0x00000008b2087209 */ /* 0x000fe40007810000 */
[----:B------:R-:W-:Y:S02]  /*10510*/  FMNMX.FTZ R9, R32, R9, !PT ;  /* 0x0000000920097209 */ /* 0x000fe40007810000 */
[----:B------:R-:W-:Y:S02]  /*10520*/  ISETP.GE.OR P2, PT, R5, R202, !P2 ;  /* 0x000000ca0500720c */ /* 0x000fe40005746670 */
[C---:B------:R-:W-:Y:S02]  /*10530*/  ISETP.GE.OR P5, PT, R7.reuse, R203, !P5 ;  /* 0x000000cb0700720c */ /* 0x040fe40006fa6670 */
[C---:B------:R-:W-:Y:S02]  /*10540*/  ISETP.GE.OR P1, PT, R7.reuse, R201, !P1 ;  /* 0x000000c90700720c */ /* 0x040fe40004f26670 */
[----:B------:R-:W-:Y:S02]  /*10550*/  ISETP.GE.OR P3, PT, R7, R200, !P3 ;  /* 0x000000c80700720c */ /* 0x000fe40005f66670 */
[----:B------:R-:W-:Y:S02]  /*10560*/  FMNMX.FTZ R7, R177, R8, !PT ;  /* 0x00000008b1077209 */ /* 0x000fe40007810000 */
[----:B------:R-:W-:Y:S02]  /*10570*/  FMNMX.FTZ R8, R33, R9, !PT ;  /* 0x0000000921087209 */ /* 0x000fe40007810000 */
[----:B------:R-:W-:Y:S02]  /*10580*/  FSEL R118, R118, -INF , !P2 ;  /* 0xff80000076767808 */ /* 0x000fe40005000000 */
[----:B------:R-:W-:Y:S02]  /*10590*/  ISETP.GE.AND P2, PT, R12, R199, PT ;  /* 0x000000c70c00720c */ /* 0x000fe40003f46270 */
[----:B------:R-:W-:Y:S02]  /*105a0*/  FMNMX.FTZ R7, R210, R7, !PT ;  /* 0x00000007d2077209 */ /* 0x000fe40007810000 */
[----:B------:R-:W-:Y:S02]  /*105b0*/  FMNMX.FTZ R8, R36, R8, !PT ;  /* 0x0000000824087209 */ /* 0x000fe40007810000 */
[----:B------:R-:W-:Y:S02]  /*105c0*/  ISETP.GE.OR P2, PT, R12, R201, !P2 ;  /* 0x000000c90c00720c */ /* 0x000fe40005746670 */
[----:B------:R-:W-:Y:S02]  /*105d0*/  FMNMX.FTZ R7, R209, R7, !PT ;  /* 0x00000007d1077209 */ /* 0x000fe40007810000 */
[----:B------:R-:W-:Y:S02]  /*105e0*/  FMNMX.FTZ R8, R37, R8, !PT ;  /* 0x0000000825087209 */ /* 0x000fe40007810000 */
[----:B------:R-:W-:Y:S02]  /*105f0*/  FSEL R106, R106, -INF , !P0 ;  /* 0xff8000006a6a7808 */ /* 0x000fe40004000000 */
[----:B------:R-:W-:Y:S02]  /*10600*/  PLOP3.LUT P0, PT, PT, PT, UP0, 0x80, 0x0 ;  /* 0x000000000000781c */ /* 0x000fe40003f0f008 */
[----:B------:R-:W-:Y:S02]  /*10610*/  FSEL R112, R112, -INF , !P5 ;  /* 0xff80000070707808 */ /* 0x000fe40006800000 */
        /* <DEDUP_REMOVED lines=9> */
[----:B------:R-:W-:Y:S02]  /*106b0*/  ISETP.GE.OR P2, PT, R6, R200, !P2 ;  /* 0x000000c80600720c */ /* 0x000fe40005746670 */
[----:B------:R-:W-:Y:S02]  /*106c0*/  FMNMX.FTZ R6, R214, R133, !PT ;  /* 0x00000085d6067209 */ /* 0x000fe40007810000 */
[----:B------:R-:W-:Y:S02]  /*106d0*/  FMNMX.FTZ R7, R35, R7, !PT ;  /* 0x0000000723077209 */ /* 0x000fe40007810000 */
[----:B------:R-:W-:Y:S02]  /*106e0*/  FMNMX.FTZ R8, R49, R8, !PT ;  /* 0x0000000831087209 */ /* 0x000fe40007810000 */
[----:B------:R-:W-:Y:S02]  /*106f0*/  FSEL R116, R116, -INF , !P5 ;  /* 0xff80000074747808 */ /* 0x000fe40006800000 */
[----:B------:R-:W-:Y:S02]  /*10700*/  ISETP.GE.AND P5, PT, R12, R196, PT ;  /* 0x000000c40c00720c */ /* 0x000fe40003fa6270 */
[----:B------:R-:W-:Y:S02]  /*10710*/  FMNMX.FTZ R6, R222, R6, !PT ;  /* 0x00000006de067209 */ /* 0x000fe40007810000 */
[----:B------:R-:W-:Y:S02]  /*10720*/  FMNMX.FTZ R7, R30, R7, !PT ;  /* 0x000000071e077209 */ /* 0x000fe40007810000 */
[----:B------:R-:W-:Y:S02]  /*10730*/  FMNMX.FTZ R8, R52, R8, !PT ;  /* 0x0000000834087209 */ /* 0x000fe40007810000 */
[----:B------:R-:W-:Y:S02]  /*10740*/  FSEL R108, R108, -INF , !P1 ;  /* 0xff8000006c6c7808 */ /* 0x000fe40004800000 */
[----:B------:R-:W-:Y:S02]  /*10750*/  ISETP.GE.OR P5, PT, R12, R200, !P5 ;  /* 0x000000c80c00720c */ /* 0x000fe40006fa6670 */
[----:B------:R-:W-:Y:S02]  /*10760*/  ISETP.GE.AND P1, PT, R5, R199, PT ;  /* 0x000000c70500720c */ /* 0x000fe40003f26270 */
[----:B------:R-:W-:Y:S02]  /*10770*/  FMNMX.FTZ R21, R220, R6, !PT ;  /* 0x00000006dc157209 */ /* 0x000fe40007810000 */
[----:B------:R-:W-:Y:S02]  /*10780*/  FMNMX.FTZ R15, R29, R7, !PT ;  /* 0x000000071d0f7209 */ /* 0x000fe40007810000 */
[----:B------:R-:W-:Y:S01]  /*10790*/  FMNMX.FTZ R20, R53, R8, !PT ;  /* 0x0000000835147209 */ /* 0x000fe20007810000 */
[----:B------:R-:W-:Y:S06]  /*107a0*/  @P0 BRA `(.L_x_255) ;  /* 0xffffffd800540947 */ /* 0x000fec000383ffff */
.L_x_254:
[----:B-1----:R-:W-:Y:S01]  /*107b0*/  FMNMX.FTZ R7, R50, R15, !PT ;  /* 0x0000000f32077209 */ /* 0x002fe20007810000 */
[----:B------:R-:W-:Y:S01]  /*107c0*/  UISETP.GT.AND UP0, UPT, UR9, UR12, UPT ;  /* 0x0000000c0900728c */ /* 0x000fe2000bf04270 */
[----:B------:R-:W-:Y:S01]  /*107d0*/  FMNMX.FTZ R9, R24, R20, !PT ;  /* 0x0000001418097209 */ /* 0x000fe20007810000 */
[----:B------:R-:W-:Y:S01]  /*107e0*/  UMOV UR17, UR9 ;  /* 0x0000000900117c82 */ /* 0x000fe20008000000 */
        /* <DEDUP_REMOVED lines=65> */
[----:B------:R-:W-:Y:S02]  /*10c00*/  ISETP.GE.AND P0, PT, R5, R196, PT ;  /* 0x000000c40500720c */ /* 0x000fe40003f06270 */
[----:B------:R-:W-:Y:S02]  /*10c10*/  FMNMX.FTZ R6, R115, R8, !PT ;  /* 0x0000000873067209 */ /* 0x000fe40007810000 */
[----:B------:R-:W-:Y:S02]  /*10c20*/  FMNMX.FTZ R41, R129, R41, !PT ;  /* 0x0000002981297209 */ /* 0x000fe40007810000 */
[----:B------:R-:W-:Y:S02]  /*10c30*/  FMNMX.FTZ R7, R88, R7, !PT ;  /* 0x0000000758077209 */ /* 0x000fe40007810000 */
[C---:B------:R-:W-:Y:S02]  /*10c40*/  ISETP.GE.OR P1, PT, R5.reuse, R201, !P1 ;  /* 0x000000c90500720c */ /* 0x040fe40004f26670 */
[----:B------:R-:W-:Y:S02]  /*10c50*/  ISETP.GE.OR P0, PT, R5, R200, !P0 ;  /* 0x000000c80500720c */ /* 0x000fe40004706670 */
[----:B------:R-:W-:Y:S02]  /*10c60*/  FMNMX.FTZ R5, R74, R9, !PT ;  /* 0x000000094a057209 */ /* 0x000fe40007810000 */
[----:B------:R-:W-:Y:S01]  /*10c70*/  FMNMX.FTZ R6, R118, R6, !PT ;  /* 0x0000000676067209 */ /* 0x000fe20007810000 */
[----:B------:R-:W1:Y:S01]  /*10c80*/  SHFL.BFLY PT, R9, R41, 0x2, 0x1f ;  /* 0x0c401f0029097f89 */ /* 0x000e6200000e0000 */
        /* <DEDUP_REMOVED lines=10> */
[----:B------:R-:W-:Y:S01]  /*10d30*/  FSEL R120, R120, -INF , !P1 ;  /* 0xff80000078787808 */ /* 0x000fe20004800000 */
[----:B------:R-:W2:Y:S01]  /*10d40*/  SHFL.BFLY PT, R8, R40, 0x2, 0x1f ;  /* 0x0c401f0028087f89 */ /* 0x000ea200000e0000 */
[----:B------:R-:W-:Y:S02]  /*10d50*/  FMNMX.FTZ R7, R104, R7, !PT ;  /* 0x0000000768077209 */ /* 0x000fe40007810000 */
        /* <DEDUP_REMOVED lines=16> */
[----:B------:R-:W-:Y:S02]  /*10e60*/  FSEL R110, R110, -INF , !P3 ;  /* 0xff8000006e6e7808 */ /* 0x000fe40005800000 */
[----:B------:R-:W-:Y:S02]  /*10e70*/  FMNMX.FTZ R7, R107, R4, !PT ;  /* 0x000000046b077209 */ /* 0x000fe40007810000 */
[----:B------:R-:W-:Y:S02]  /*10e80*/  FSEL R121, R121, -INF , !P6 ;  /* 0xff80000079797808 */ /* 0x000fe40007000000 */
[----:B------:R-:W-:Y:S02]  /*10e90*/  ISETP.GE.AND P6, PT, R2, R199, PT ;  /* 0x000000c70200720c */ /* 0x000fe40003fc6270 */
[----:B------:R-:W-:Y:S02]  /*10ea0*/  FSEL R111, R111, -INF , !P2 ;  /* 0xff8000006f6f7808 */ /* 0x000fe40005000000 */
[----:B------:R-:W-:Y:S02]  /*10eb0*/  FMNMX.FTZ R7, R110, R7, !PT ;  /* 0x000000076e077209 */ /* 0x000fe40007810000 */
[----:B--2---:R-:W-:Y:S02]  /*10ec0*/  FMNMX.FTZ R40, R40, R8, !PT ;  /* 0x0000000828287209 */ /* 0x004fe40007810000 */
[C---:B------:R-:W-:Y:S02]  /*10ed0*/  ISETP.GE.OR P6, PT, R2.reuse, R201, !P6 ;  /* 0x000000c90200720c */ /* 0x040fe400077c6670 */
[----:B------:R-:W-:Y:S01]  /*10ee0*/  ISETP.GE.AND P2, PT, R2, R196, PT ;  /* 0x000000c40200720c */ /* 0x000fe20003f46270 */
[----:B------:R-:W2:Y:S01]  /*10ef0*/  SHFL.BFLY PT, R4, R40, 0x1, 0x1f ;  /* 0x0c201f0028047f89 */ /* 0x000ea200000e0000 */
[----:B------:R-:W-:Y:S02]  /*10f00*/  FMNMX.FTZ R7, R111, R7, !PT ;  /* 0x000000076f077209 */ /* 0x000fe40007810000 */
[----:B------:R-:W-:Y:S02]  /*10f10*/  FSEL R122, R122, -INF , !P0 ;  /* 0xff8000007a7a7808 */ /* 0x000fe40004000000 */
[----:B------:R-:W-:Y:S02]  /*10f20*/  FSEL R124, R124, -INF , !P6 ;  /* 0xff8000007c7c7808 */ /* 0x000fe40007000000 */
[----:B------:R-:W-:Y:S02]  /*10f30*/  ISETP.GE.OR P2, PT, R2, R200, !P2 ;  /* 0x000000c80200720c */ /* 0x000fe40005746670 */
[C---:B------:R-:W-:Y:S02]  /*10f40*/  ISETP.GE.AND P0, PT, R0.reuse, R196, PT ;  /* 0x000000c40000720c */ /* 0x040fe40003f06270 */
[----:B------:R-:W-:Y:S02]  /*10f50*/  ISETP.GE.AND P6, PT, R0, R199, PT ;  /* 0x000000c70000720c */ /* 0x000fe40003fc6270 */
[----:B------:R-:W-:Y:S02]  /*10f60*/  FSEL R123, R123, -INF , !P1 ;  /* 0xff8000007b7b7808 */ /* 0x000fe40004800000 */
[----:B------:R-:W-:Y:S02]  /*10f70*/  FMNMX.FTZ R2, R122, R7, !PT ;  /* 0x000000077a027209 */ /* 0x000fe40007810000 */
[C---:B------:R-:W-:Y:S02]  /*10f80*/  ISETP.GE.OR P0, PT, R0.reuse, R200, !P0 ;  /* 0x000000c80000720c */ /* 0x040fe40004706670 */
[----:B------:R-:W-:Y:S02]  /*10f90*/  ISETP.GE.OR P6, PT, R0, R201, !P6 ;  /* 0x000000c90000720c */ /* 0x000fe400077c6670 */
[----:B------:R-:W-:Y:S02]  /*10fa0*/  FSEL R126, R126, -INF , !P2 ;  /* 0xff8000007e7e7808 */ /* 0x000fe40005000000 */
[----:B------:R-:W-:Y:S02]  /*10fb0*/  FMNMX.FTZ R0, R123, R2, !PT ;  /* 0x000000027b007209 */ /* 0x000fe40007810000 */
        /* <DEDUP_REMOVED lines=14> */
[--C-:B------:R-:W-:Y:S01]  /*110a0*/  FFMA.FTZ R4, R207, UR4, -R43.reuse ;  /* 0x00000004cf047c23 */ /* 0x100fe2000801082b */
[C---:B------:R-:W-:Y:S01]  /*110b0*/  FSETP.NEU.FTZ.AND P2, PT, R40.reuse, -INF , PT ;  /* 0xff8000002800780b */ /* 0x040fe20003f5d000 */
[----:B------:R-:W-:Y:S01]  /*110c0*/  FMUL.FTZ R64, R40, UR4 ;  /* 0x0000000428407c20 */ /* 0x000fe20008410000 */
[--C-:B------:R-:W-:Y:S01]  /*110d0*/  FFMA.FTZ R7, R213, UR4, -R43.reuse ;  /* 0x00000004d5077c23 */ /* 0x100fe2000801082b */
[----:B------:R3:W-:Y:S03]  /*110e0*/  MUFU.EX2 R175, R4 ;  /* 0x0000000400af7308 */ /* 0x0007e60000000800 */
[----:B------:R-:W-:Y:S07]  /*110f0*/  FSEL R64, R64, RZ, P2 ;  /* 0x000000ff40407208 */ /* 0x000fee0001000000 */
[----:B------:R4:W-:Y:S01]  /*11100*/  MUFU.EX2 R207, R7 ;  /* 0x0000000700cf7308 */ /* 0x0009e20000000800 */
[----:B-1----:R-:W-:Y:S01]  /*11110*/  FMNMX.FTZ R0, R0, R2, !PT ;  /* 0x0000000200007209 */ /* 0x002fe20007810000 */
[--C-:B------:R-:W-:Y:S01]  /*11120*/  FFMA.FTZ R2, R168, UR4, -R43.reuse ;  /* 0x00000004a8027c23 */ /* 0x100fe2000801082b */
[--C-:B---3--:R-:W-:Y:S01]  /*11130*/  FFMA.FTZ R4, R219, UR4, -R43.reuse ;  /* 0x00000004db047c23 */ /* 0x108fe2000801082b */
[----:B--2---:R-:W-:Y:S06]  /*11140*/  FMNMX.FTZ R39, R39, R6, !PT ;  /* 0x0000000627277209 */ /* 0x004fec0007810000 */
[----:B------:R1:W-:Y:S01]  /*11150*/  MUFU.EX2 R219, R2 ;  /* 0x0000000200db7308 */ /* 0x0003e20000000800 */
[--C-:B------:R-:W-:Y:S01]  /*11160*/  FFMA.FTZ R6, R212, UR4, -R43.reuse ;  /* 0x00000004d4067c23 */ /* 0x100fe2000801082b */
[----:B------:R-:W2:Y:S01]  /*11170*/  SHFL.BFLY PT, R5, R39, 0x1, 0x1f ;  /* 0x0c201f0027057f89 */ /* 0x000ea200000e0000 */
[--C-:B----4-:R-:W-:Y:S07]  /*11180*/  FFMA.FTZ R7, R36, UR4, -R43.reuse ;  /* 0x0000000424077c23 */ /* 0x110fee000801082b */
[----:B------:R3:W-:Y:S10]  /*11190*/  MUFU.EX2 R180, R4 ;  /* 0x0000000400b47308 */ /* 0x0007f40000000800 */
[----:B------:R4:W-:Y:S01]  /*111a0*/  MUFU.EX2 R212, R6 ;  /* 0x0000000600d47308 */ /* 0x0009e20000000800 */
[----:B-1----:R-:W1:Y:S09]  /*111b0*/  SHFL.BFLY PT, R2, R0, 0x1, 0x1f ;  /* 0x0c201f0000027f89 */ /* 0x002e7200000e0000 */
[----:B------:R5:W-:Y:S01]  /*111c0*/  MUFU.EX2 R228, R7 ;  /* 0x0000000700e47308 */ /* 0x000be20000000800 */
[--C-:B---3--:R-:W-:Y:S01]  /*111d0*/  FFMA.FTZ R4, R211, UR4, -R64.reuse ;  /* 0x00000004d3047c23 */ /* 0x108fe20008010840 */
[----:B--2---:R-:W-:Y:S01]  /*111e0*/  FMNMX.FTZ R39, R39, R5, !PT ;  /* 0x0000000527277209 */ /* 0x004fe20007810000 */
[--C-:B------:R-:W-:Y:S07]  /*111f0*/  FFMA.FTZ R5, R32, UR4, -R43.reuse ;  /* 0x0000000420057c23 */ /* 0x100fee000801082b */
[----:B------:R2:W-:Y:S01]  /*11200*/  MUFU.EX2 R174, R4 ;  /* 0x0000000400ae7308 */ /* 0x0005e20000000800 */
[C---:B------:R-:W-:Y:S01]  /*11210*/  FMUL.FTZ R65, R39.reuse, UR4 ;  /* 0x0000000427417c20 */ /* 0x040fe20008410000 */
[----:B------:R-:W-:Y:S01]  /*11220*/  FSETP.NEU.FTZ.AND P1, PT, R39, -INF , PT ;  /* 0xff8000002700780b */ /* 0x000fe20003f3d000 */
[--C-:B----4-:R-:W-:Y:S03]  /*11230*/  FFMA.FTZ R6, R37, UR4, -R43.reuse ;  /* 0x0000000425067c23 */ /* 0x110fe6000801082b */
[----:B------:R-:W-:Y:S04]  /*11240*/  FSEL R65, R65, RZ, P1 ;  /* 0x000000ff41417208 */ /* 0x000fe80000800000 */
[----:B------:R3:W-:Y:S01]  /*11250*/  MUFU.EX2 R213, R5 ;  /* 0x0000000500d57308 */ /* 0x0007e20000000800 */
[----:B-1----:R-:W-:Y:S01]  /*11260*/  FMNMX.FTZ R38, R0, R2, !PT ;  /* 0x0000000200267209 */ /* 0x002fe20007810000 */
[----:B-----5:R-:W-:Y:S01]  /*11270*/  FFMA.FTZ R7, R52, UR4, -R43 ;  /* 0x0000000434077c23 */ /* 0x020fe2000801082b */
[--C-:B------:R-:W-:Y:S01]  /*11280*/  FFMA.FTZ R0, R222, UR4, -R65.reuse ;  /* 0x00000004de007c23 */ /* 0x100fe20008010841 */
[----:B------:R-:W-:Y:S01]  /*11290*/  FFMA.FTZ R2, R221, UR4, -R65 ;  /* 0x00000004dd027c23 */ /* 0x000fe20008010841 */
[C---:B------:R-:W-:Y:S01]  /*112a0*/  FSETP.NEU.FTZ.AND P0, PT, R38.reuse, -INF , PT ;  /* 0xff8000002600780b */ /* 0x040fe20003f1d000 */
[----:B------:R-:W-:Y:S04]  /*112b0*/  FMUL.FTZ R66, R38, UR4 ;  /* 0x0000000426427c20 */ /* 0x000fe80008410000 */
[----:B------:R1:W-:Y:S01]  /*112c0*/  MUFU.EX2 R173, R0 ;  /* 0x0000000000ad7308 */ /* 0x0003e20000000800 */
[----:B--2---:R-:W-:Y:S01]  /*112d0*/  FFMA.FTZ R4, R218, UR4, -R64 ;  /* 0x00000004da047c23 */ /* 0x004fe20008010840 */
[----:B------:R-:W-:Y:S08]  /*112e0*/  FSEL R66, R66, RZ, P0 ;  /* 0x000000ff42427208 */ /* 0x000ff00000000000 */
[----:B------:R2:W-:Y:S01]  /*112f0*/  MUFU.EX2 R181, R4 ;  /* 0x0000000400b57308 */ /* 0x0005e20000000800 */
[----:B---3--:R-:W-:Y:S01]  /*11300*/  FFMA.FTZ R5, R48, UR4, -R43 ;  /* 0x0000000430057c23 */ /* 0x008fe2000801082b */
[--C-:B------:R-:W-:Y:S01]  /*11310*/  FFMA.FTZ R123, R123, UR4, -R66.reuse ;  /* 0x000000047b7b7c23 */ /* 0x100fe20008010842 */
[--C-:B------:R-:W-:Y:S07]  /*11320*/  FFMA.FTZ R126, R126, UR4, -R66.reuse ;  /* 0x000000047e7e7c23 */ /* 0x100fee0008010842 */
        /* <DEDUP_REMOVED lines=9> */
[----:B--2---:R-:W-:Y:S09]  /*113c0*/  FFMA.FTZ R4, R178, UR4, -R64 ;  /* 0x00000004b2047c23 */ /* 0x004ff20008010840 */
[----:B------:R2:W-:Y:S01]  /*113d0*/  MUFU.EX2 R218, R4 ;  /* 0x0000000400da7308 */ /* 0x0005e20000000800 */
[--C-:B---3--:R-:W-:Y:S09]  /*113e0*/  FFMA.FTZ R6, R53, UR4, -R43.reuse ;  /* 0x0000000435067c23 */ /* 0x108ff2000801082b */
[----:B------:R3:W-:Y:S01]  /*113f0*/  MUFU.EX2 R239, R6 ;  /* 0x0000000600ef7308 */ /* 0x0007e20000000800 */
[----:B-1----:R-:W-:Y:S09]  /*11400*/  FFMA.FTZ R0, R223, UR4, -R66 ;  /* 0x00000004df007c23 */ /* 0x002ff20008010842 */
[----:B------:R1:W-:Y:S01]  /*11410*/  MUFU.EX2 R172, R0 ;  /* 0x0000000000ac7308 */ /* 0x0003e20000000800 */
[----:B--2---:R-:W-:Y:S09]  /*11420*/  FFMA.FTZ R4, R177, UR4, -R64 ;  /* 0x00000004b1047c23 */ /* 0x004ff20008010840 */
[----:B------:R2:W-:Y:S01]  /*11430*/  MUFU.EX2 R224, R4 ;  /* 0x0000000400e07308 */ /* 0x0005e20000000800 */
[--C-:B---3--:R-:W-:Y:S01]  /*11440*/  FFMA.FTZ R6, R69, UR4, -R43.reuse ;  /* 0x0000000445067c23 */ /* 0x108fe2000801082b */
[----:B------:R-:W-:Y:S08]  /*11450*/  FFMA.FTZ R69, R116, UR4, -R43 ;  /* 0x0000000474457c23 */ /* 0x000ff0000801082b */
[----:B------:R3:W-:Y:S01]  /*11460*/  MUFU.EX2 R234, R7 ;  /* 0x0000000700ea7308 */ /* 0x0007e20000000800 */
[--C-:B-1----:R-:W-:Y:S09]  /*11470*/  FFMA.FTZ R0, R217, UR4, -R66.reuse ;  /* 0x00000004d9007c23 */ /* 0x102ff20008010842 */
[----:B------:R1:W-:Y:S01]  /*11480*/  MUFU.EX2 R176, R0 ;  /* 0x0000000000b07308 */ /* 0x0003e20000000800 */
[----:B--2---:R-:W-:Y:S09]  /*11490*/  FFMA.FTZ R4, R214, UR4, -R65 ;  /* 0x00000004d6047c23 */ /* 0x004ff20008010841 */
[----:B------:R2:W-:Y:S01]  /*114a0*/  MUFU.EX2 R214, R2 ;  /* 0x0000000200d67308 */ /* 0x0005e20000000800 */
[--C-:B---3--:R-:W-:Y:S01]  /*114b0*/  FFMA.FTZ R7, R68, UR4, -R43.reuse ;  /* 0x0000000444077c23 */ /* 0x108fe2000801082b */
[--C-:B------:R-:W-:Y:S08]  /*114c0*/  FFMA.FTZ R68, R111, UR4, -R66.reuse ;  /* 0x000000046f447c23 */ /* 0x100ff00008010842 */
[----:B------:R3:W4:Y:S01]  /*114d0*/  MUFU.EX2 R168, R4 ;  /* 0x0000000400a87308 */ /* 0x0007220000000800 */
[----:B-1----:R-:W-:Y:S09]  /*114e0*/  FFMA.FTZ R0, R216, UR4, -R66 ;  /* 0x00000004d8007c23 */ /* 0x002ff20008010842 */
[----:B------:R1:W5:Y:S01]  /*114f0*/  MUFU.EX2 R211, R0 ;  /* 0x0000000000d37308 */ /* 0x0003620000000800 */
[--C-:B--2---:R-:W-:Y:S09]  /*11500*/  FFMA.FTZ R2, R210, UR4, -R64.reuse ;  /* 0x00000004d2027c23 */ /* 0x104ff20008010840 */
[----:B------:R2:W-:Y:S01]  /*11510*/  MUFU.EX2 R183, R2 ;  /* 0x0000000200b77308 */ /* 0x0005e20000000800 */
[--C-:B---3--:R-:W-:Y:S01]  /*11520*/  FFMA.FTZ R4, R33, UR4, -R43.reuse ;  /* 0x0000000421047c23 */ /* 0x108fe2000801082b */
[----:B----4-:R-:W-:Y:S08]  /*11530*/  F2FP.F16.F32.PACK_AB R48, R173, R168 ;  /* 0x000000a8ad30723e */ /* 0x010ff000000000ff */
[----:B------:R3:W-:Y:S01]  /*11540*/  MUFU.EX2 R217, R4 ;  /* 0x0000000400d97308 */ /* 0x0007e20000000800 */
[--C-:B-1----:R-:W-:Y:S09]  /*11550*/  FFMA.FTZ R0, R209, UR4, -R64.reuse ;  /* 0x00000004d1007c23 */ /* 0x102ff20008010840 */
[----:B------:R1:W-:Y:S01]  /*11560*/  MUFU.EX2 R209, R0 ;  /* 0x0000000000d17308 */ /* 0x0003e20000000800 */
[--C-:B--2---:R-:W-:Y:S09]  /*11570*/  FFMA.FTZ R2, R30, UR4, -R64.reuse ;  /* 0x000000041e027c23 */ /* 0x104ff20008010840 */
[----:B------:R2:W-:Y:S01]  /*11580*/  MUFU.EX2 R227, R2 ;  /* 0x0000000200e37308 */ /* 0x0005e20000000800 */
[--C-:B---3--:R-:W-:Y:S01]  /*11590*/  FFMA.FTZ R4, R49, UR4, -R43.reuse ;  /* 0x0000000431047c23 */ /* 0x108fe2000801082b */
[----:B------:R-:W-:Y:S08]  /*115a0*/  F2FP.F16.F32.PACK_AB R49, R172, R127 ;  /* 0x0000007fac31723e */ /* 0x000ff000000000ff */
        /* <DEDUP_REMOVED lines=10> */
[--C-:B------:R-:W-:Y:S08]  /*11650*/  FFMA.FTZ R70, R117, UR4, -R43.reuse ;  /* 0x0000000475467c23 */ /* 0x100ff0000801082b */
[----:B------:R2:W-:Y:S01]  /*11660*/  MUFU.EX2 R252, R2 ;  /* 0x0000000200fc7308 */ /* 0x0005e20000000800 */
[----:B---3--:R-:W-:Y:S01]  /*11670*/  FFMA.FTZ R5, R80, UR4, -R43 ;  /* 0x0000000450057c23 */ /* 0x008fe2000801082b */
[--C-:B------:R-:W-:Y:S08]  /*11680*/  FFMA.FTZ R80, R124, UR4, -R65.reuse ;  /* 0x000000047c507c23 */ /* 0x100ff00008010841 */
[----:B------:R3:W-:Y:S01]  /*11690*/  MUFU.EX2 R35, R4 ;  /* 0x0000000400237308 */ /* 0x0007e20000000800 */
[----:B-1----:R-:W-:Y:S09]  /*116a0*/  FFMA.FTZ R0, R205, UR4, -R65 ;  /* 0x00000004cd007c23 */ /* 0x002ff20008010841 */
[----:B------:R1:W-:Y:S01]  /*116b0*/  MUFU.EX2 R177, R0 ;  /* 0x0000000000b17308 */ /* 0x0003e20000000800 */
[----:B--2---:R-:W-:Y:S01]  /*116c0*/  FFMA.FTZ R2, R86, UR4, -R64 ;  /* 0x0000000456027c23 */ /* 0x004fe20008010840 */
[----:B---3--:R-:W-:Y:S01]  /*116d0*/  FFMA.FTZ R4, R81, UR4, -R43 ;  /* 0x0000000451047c23 */ /* 0x008fe2000801082b */
[--C-:B-1----:R-:W-:Y:S07]  /*116e0*/  FFMA.FTZ R0, R179, UR4, -R65.reuse ;  /* 0x00000004b3007c23 */ /* 0x102fee0008010841 */
[----:B------:R1:W-:Y:S02]  /*116f0*/  MUFU.EX2 R178, R0 ;  /* 0x0000000000b27308 */ /* 0x0003e40000000800 */
[--C-:B-1----:R-:W-:Y:S08]  /*11700*/  FFMA.FTZ R0, R171, UR4, -R65.reuse ;  /* 0x00000004ab007c23 */ /* 0x102ff00008010841 */
        /* <DEDUP_REMOVED lines=9> */
[----:B-1----:R-:W-:Y:S08]  /*117a0*/  FFMA.FTZ R0, R31, UR4, -R66 ;  /* 0x000000041f007c23 */ /* 0x002ff00008010842 */
[----:B------:R1:W-:Y:S02]  /*117b0*/  MUFU.EX2 R206, R0 ;  /* 0x0000000000ce7308 */ /* 0x0003e40000000800 */
[--C-:B-1----:R-:W-:Y:S08]  /*117c0*/  FFMA.FTZ R0, R29, UR4, -R64.reuse ;  /* 0x000000041d007c23 */ /* 0x102ff00008010840 */
[----:B------:R-:W-:Y:S10]  /*117d0*/  MUFU.EX2 R29, R7 ;  /* 0x00000007001d7308 */ /* 0x000ff40000000800 */
[----:B------:R1:W-:Y:S02]  /*117e0*/  MUFU.EX2 R236, R0 ;  /* 0x0000000000ec7308 */ /* 0x0003e40000000800 */
[--C-:B-1----:R-:W-:Y:S01]  /*117f0*/  FFMA.FTZ R0, R50, UR4, -R64.reuse ;  /* 0x0000000432007c23 */ /* 0x102fe20008010840 */
[----:B------:R-:W-:Y:S07]  /*11800*/  F2FP.F16.F32.PACK_AB R50, R214, R182 ;  /* 0x000000b6d632723e */ /* 0x000fee00000000ff */
[----:B------:R1:W-:Y:S02]  /*11810*/  MUFU.EX2 R238, R0 ;  /* 0x0000000000ee7308 */ /* 0x0003e40000000800 */
[----:B-1----:R-:W-:Y:S01]  /*11820*/  FFMA.FTZ R0, R51, UR4, -R64 ;  /* 0x0000000433007c23 */ /* 0x002fe20008010840 */
[----:B-----5:R-:W-:Y:S07]  /*11830*/  F2FP.F16.F32.PACK_AB R51, R211, R176 ;  /* 0x000000b0d333723e */ /* 0x020fee00000000ff */
        /* <DEDUP_REMOVED lines=12> */
[----:B------:R-:W-:Y:S10]  /*11900*/  MUFU.EX2 R28, R6 ;  /* 0x00000006001c7308 */ /* 0x000ff40000000800 */
[----:B------:R1:W-:Y:S02]  /*11910*/  MUFU.EX2 R205, R0 ;  /* 0x0000000000cd7308 */ /* 0x0003e40000000800 */
[--C-:B-1----:R-:W-:Y:S02]  /*11920*/  FFMA.FTZ R0, R27, UR4, -R66.reuse ;  /* 0x000000041b007c23 */ /* 0x102fe40008010842 */
[----:B------:R-:W1:Y:S06]  /*11930*/  LDSM.16.MT88.4 R24, [R184+0x4000] ;  /* 0x00400000b818783b */ /* 0x000e6c0000004200 */
        /* <DEDUP_REMOVED lines=11> */
[----:B------:R3:W-:Y:S10]  /*119f0*/  MUFU.EX2 R22, R4 ;  /* 0x0000000400167308 */ /* 0x0007f40000000800 */
[----:B------:R4:W-:Y:S01]  /*11a00*/  MUFU.EX2 R34, R0 ;  /* 0x0000000000227308 */ /* 0x0009e20000000800 */
[----:B---3--:R-:W-:Y:S01]  /*11a10*/  FFMA.FTZ R4, R85, UR4, -R43 ;  /* 0x0000000455047c23 */ /* 0x008fe2000801082b */
[----:B----4-:R-:W-:Y:S08]  /*11a20*/  FFMA.FTZ R0, R67, UR4, -R64 ;  /* 0x0000000443007c23 */ /* 0x010ff00008010840 */
[----:B------:R3:W-:Y:S02]  /*11a30*/  MUFU.EX2 R31, R0 ;  /* 0x00000000001f7308 */ /* 0x0007e40000000800 */
[--C-:B---3--:R-:W-:Y:S08]  /*11a40*/  FFMA.FTZ R0, R56, UR4, -R65.reuse ;  /* 0x0000000438007c23 */ /* 0x108ff00008010841 */
[----:B------:R3:W-:Y:S02]  /*11a50*/  MUFU.EX2 R221, R0 ;  /* 0x0000000000dd7308 */ /* 0x0007e40000000800 */
[--C-:B---3--:R-:W-:Y:S08]  /*11a60*/  FFMA.FTZ R0, R57, UR4, -R65.reuse ;  /* 0x0000000439007c23 */ /* 0x108ff00008010841 */
[----:B------:R3:W-:Y:S02]  /*11a70*/  MUFU.EX2 R231, R0 ;  /* 0x0000000000e77308 */ /* 0x0007e40000000800 */
[----:B---3--:R-:W-:Y:S08]  /*11a80*/  FFMA.FTZ R0, R60, UR4, -R65 ;  /* 0x000000043c007c23 */ /* 0x008ff00008010841 */
[----:B------:R3:W-:Y:S10]  /*11a90*/  MUFU.EX2 R60, R5 ;  /* 0x00000005003c7308 */ /* 0x0007f40000000800 */
[----:B------:R4:W-:Y:S01]  /*11aa0*/  MUFU.EX2 R250, R0 ;  /* 0x0000000000fa7308 */ /* 0x0009e20000000800 */
[----:B---3--:R-:W-:Y:S01]  /*11ab0*/  FFMA.FTZ R5, R84, UR4, -R43 ;  /* 0x0000000454057c23 */ /* 0x008fe2000801082b */
[--C-:B----4-:R-:W-:Y:S08]  /*11ac0*/  FFMA.FTZ R0, R61, UR4, -R65.reuse ;  /* 0x000000043d007c23 */ /* 0x110ff00008010841 */
[----:B------:R3:W-:Y:S02]  /*11ad0*/  MUFU.EX2 R30, R0 ;  /* 0x00000000001e7308 */ /* 0x0007e40000000800 */
[--C-:B---3--:R-:W-:Y:S08]  /*11ae0*/  FFMA.FTZ R0, R58, UR4, -R66.reuse ;  /* 0x000000043a007c23 */ /* 0x108ff00008010842 */
[----:B------:R3:W-:Y:S02]  /*11af0*/  MUFU.EX2 R208, R0 ;  /* 0x0000000000d07308 */ /* 0x0007e40000000800 */
[--C-:B---3--:R-:W-:Y:S02]  /*11b00*/  FFMA.FTZ R0, R59, UR4, -R66.reuse ;  /* 0x000000043b007c23 */ /* 0x108fe40008010842 */
[----:B------:R-:W3:Y:S06]  /*11b10*/  LDSM.16.MT88.4 R56, [R184+0x4400] ;  /* 0x00440000b838783b */ /* 0x000eec0000004200 */
[----:B------:R4:W-:Y:S02]  /*11b20*/  MUFU.EX2 R229, R0 ;  /* 0x0000000000e57308 */ /* 0x0009e40000000800 */
[--C-:B----4-:R-:W-:Y:S08]  /*11b30*/  FFMA.FTZ R0, R62, UR4, -R66.reuse ;  /* 0x000000043e007c23 */ /* 0x110ff00008010842 */
[----:B------:R4:W-:Y:S02]  /*11b40*/  MUFU.EX2 R245, R0 ;  /* 0x0000000000f57308 */ /* 0x0009e40000000800 */
[----:B----4-:R-:W-:Y:S08]  /*11b50*/  FFMA.FTZ R0, R63, UR4, -R66 ;  /* 0x000000043f007c23 */ /* 0x010ff00008010842 */
[----:B------:R4:W-:Y:S02]  /*11b60*/  MUFU.EX2 R251, R0 ;  /* 0x0000000000fb7308 */ /* 0x0009e40000000800 */
[--C-:B----4-:R-:W-:Y:S01]  /*11b70*/  FFMA.FTZ R0, R71, UR4, -R64.reuse ;  /* 0x0000000447007c23 */ /* 0x110fe20008010840 */
[--C-:B------:R-:W-:Y:S07]  /*11b80*/  FFMA.FTZ R71, R118, UR4, -R64.reuse ;  /* 0x0000000476477c23 */ /* 0x100fee0008010840 */
[----:B------:R4:W-:Y:S10]  /*11b90*/  MUFU.EX2 R67, R0 ;  /* 0x0000000000437308 */ /* 0x0009f40000000800 */
[----:B------:R-:W-:Y:S01]  /*11ba0*/  MUFU.EX2 R71, R71 ;  /* 0x0000004700477308 */ /* 0x000fe20000000800 */
[----:B----4-:R-:W-:Y:S01]  /*11bb0*/  FFMA.FTZ R0, R82, UR4, -R64 ;  /* 0x0000000452007c23 */ /* 0x010fe20008010840 */
[----:B------:R-:W-:Y:S08]  /*11bc0*/  FFMA.FTZ R82, R122, UR4, -R66 ;  /* 0x000000047a527c23 */ /* 0x000ff00008010842 */
[----:B------:R4:W-:Y:S02]  /*11bd0*/  MUFU.EX2 R61, R0 ;  /* 0x00000000003d7308 */ /* 0x0009e40000000800 */
[--C-:B----4-:R-:W-:Y:S08]  /*11be0*/  FFMA.FTZ R0, R83, UR4, -R64.reuse ;  /* 0x0000000453007c23 */ /* 0x110ff00008010840 */
[----:B------:R-:W-:Y:S10]  /*11bf0*/  MUFU.EX2 R83, R5 ;  /* 0x0000000500537308 */ /* 0x000ff40000000800 */
[----:B------:R4:W-:Y:S02]  /*11c00*/  MUFU.EX2 R16, R0 ;  /* 0x0000000000107308 */ /* 0x0009e40000000800 */
[--C-:B----4-:R-:W-:Y:S01]  /*11c10*/  FFMA.FTZ R0, R72, UR4, -R65.reuse ;  /* 0x0000000448007c23 */ /* 0x110fe20008010841 */
[--C-:B------:R-:W-:Y:S07]  /*11c20*/  FFMA.FTZ R72, R119, UR4, -R64.reuse ;  /* 0x0000000477487c23 */ /* 0x100fee0008010840 */
[----:B------:R4:W-:Y:S10]  /*11c30*/  MUFU.EX2 R247, R0 ;  /* 0x0000000000f77308 */ /* 0x0009f40000000800 */
[----:B------:R-:W-:Y:S01]  /*11c40*/  MUFU.EX2 R72, R72 ;  /* 0x0000004800487308 */ /* 0x000fe20000000800 */
[----:B----4-:R-:W-:Y:S01]  /*11c50*/  FFMA.FTZ R0, R73, UR4, -R65 ;  /* 0x0000000449007c23 */ /* 0x010fe20008010841 */
[----:B------:R-:W-:Y:S08]  /*11c60*/  FFMA.FTZ R73, R128, UR4, -R43 ;  /* 0x0000000480497c23 */ /* 0x000ff0000801082b */
[----:B------:R4:W-:Y:S10]  /*11c70*/  MUFU.EX2 R249, R0 ;  /* 0x0000000000f97308 */ /* 0x0009f40000000800 */
[----:B------:R-:W-:Y:S01]  /*11c80*/  MUFU.EX2 R73, R73 ;  /* 0x0000004900497308 */ /* 0x000fe20000000800 */
[--C-:B----4-:R-:W-:Y:S09]  /*11c90*/  FFMA.FTZ R0, R76, UR4, -R65.reuse ;  /* 0x000000044c007c23 */ /* 0x110ff20008010841 */
[----:B------:R-:W-:Y:S10]  /*11ca0*/  MUFU.EX2 R76, R2 ;  /* 0x00000002004c7308 */ /* 0x000ff40000000800 */
[----:B------:R4:W-:Y:S02]  /*11cb0*/  MUFU.EX2 R23, R0 ;  /* 0x0000000000177308 */ /* 0x0009e40000000800 */
[--C-:B----4-:R-:W-:Y:S08]  /*11cc0*/  FFMA.FTZ R0, R77, UR4, -R65.reuse ;  /* 0x000000044d007c23 */ /* 0x110ff00008010841 */
[----:B------:R4:W-:Y:S10]  /*11cd0*/  MUFU.EX2 R77, R4 ;  /* 0x00000004004d7308 */ /* 0x0009f40000000800 */
[----:B------:R5:W-:Y:S01]  /*11ce0*/  MUFU.EX2 R10, R0 ;  /* 0x00000000000a7308 */ /* 0x000be20000000800 */
[----:B----4-:R-:W-:Y:S09]  /*11cf0*/  FFMA.FTZ R4, R87, UR4, -R64 ;  /* 0x0000000457047c23 */ /* 0x010ff20008010840 */
[----:B------:R-:W-:Y:S01]  /*11d00*/  MUFU.EX2 R84, R4 ;  /* 0x0000000400547308 */ /* 0x000fe20000000800 */
[----:B-----5:R-:W-:Y:S01]  /*11d10*/  FFMA.FTZ R0, R74, UR4, -R66 ;  /* 0x000000044a007c23 */ /* 0x020fe20008010842 */
[----:B------:R-:W-:Y:S08]  /*11d20*/  FFMA.FTZ R74, R130, UR4, -R64 ;  /* 0x00000004824a7c23 */ /* 0x000ff00008010840 */
[----:B------:R4:W-:Y:S10]  /*11d30*/  MUFU.EX2 R241, R0 ;  /* 0x0000000000f17308 */ /* 0x0009f40000000800 */
[----:B------:R-:W-:Y:S01]  /*11d40*/  MUFU.EX2 R74, R74 ;  /* 0x0000004a004a7308 */ /* 0x000fe20000000800 */
[--C-:B----4-:R-:W-:Y:S01]  /*11d50*/  FFMA.FTZ R0, R75, UR4, -R66.reuse ;  /* 0x000000044b007c23 */ /* 0x110fe20008010842 */
[--C-:B------:R-:W-:Y:S08]  /*11d60*/  FFMA.FTZ R75, R120, UR4, -R65.reuse ;  /* 0x00000004784b7c23 */ /* 0x100ff00008010841 */
[----:B------:R4:W-:Y:S02]  /*11d70*/  MUFU.EX2 R244, R0 ;  /* 0x0000000000f47308 */ /* 0x0009e40000000800 */
[--C-:B----4-:R-:W-:Y:S01]  /*11d80*/  FFMA.FTZ R0, R78, UR4, -R66.reuse ;  /* 0x000000044e007c23 */ /* 0x110fe20008010842 */
[----:B------:R-:W-:Y:S07]  /*11d90*/  FFMA.FTZ R78, R121, UR4, -R65 ;  /* 0x00000004794e7c23 */ /* 0x000fee0008010841 */
[----:B------:R4:W-:Y:S02]  /*11da0*/  MUFU.EX2 R248, R0 ;  /* 0x0000000000f87308 */ /* 0x0009e40000000800 */
[----:B----4-:R-:W-:Y:S08]  /*11db0*/  FFMA.FTZ R0, R79, UR4, -R66 ;  /* 0x000000044f007c23 */ /* 0x010ff00008010842 */
[----:B------:R4:W-:Y:S02]  /*11dc0*/  MUFU.EX2 R11, R0 ;  /* 0x00000000000b7308 */ /* 0x0009e40000000800 */
[----:B----4-:R-:W-:Y:S05]  /*11dd0*/  FSEL R0, R41, RZ, P3 ;  /* 0x000000ff29007208 */ /* 0x010fea0001800000 */
[----:B------:R-:W-:Y:S01]  /*11de0*/  FADD.FTZ R2, -R0, R3 ;  /* 0x0000000300027221 */ /* 0x000fe20000010100 */
[----:B------:R-:W-:Y:S02]  /*11df0*/  FSEL R0, R40, RZ, P2 ;  /* 0x000000ff28007208 */ /* 0x000fe40001000000 */
[----:B------:R-:W-:Y:S01]  /*11e00*/  FSEL R3, R39, RZ, P1 ;  /* 0x000000ff27037208 */ /* 0x000fe20000800000 */
[----:B------:R-:W-:Y:S02]  /*11e10*/  FMUL.FTZ R2, R2, UR4 ;  /* 0x0000000402027c20 */ /* 0x000fe40008410000 */
[----:B------:R-:W-:Y:S02]  /*11e20*/  FADD.FTZ R0, -R0, R132 ;  /* 0x0000008400007221 */ /* 0x000fe40000010100 */
[----:B------:R4:W5:Y:S01]  /*11e30*/  MUFU.EX2 R37, R2 ;  /* 0x0000000200257308 */ /* 0x0009620000000800 */
[----:B------:R-:W-:Y:S01]  /*11e40*/  FADD.FTZ R3, -R3, R133 ;  /* 0x0000008503037221 */ /* 0x000fe20000010100 */
[----:B----4-:R-:W-:Y:S01]  /*11e50*/  FMUL.FTZ R2, R0, UR4 ;  /* 0x0000000400027c20 */ /* 0x010fe20008410000 */
[C---:B-----5:R-:W-:Y:S01]  /*11e60*/  FMUL.FTZ R5, R37.reuse, R141 ;  /* 0x0000008d25057220 */ /* 0x060fe20000410000 */
[C---:B------:R-:W-:Y:S01]  /*11e70*/  FMUL.FTZ R20, R37.reuse, R152 ;  /* 0x0000009825147220 */ /* 0x040fe20000410000 */
[----:B------:R-:W-:Y:S05]  /*11e80*/  FSEL R0, R38, RZ, P0 ;  /* 0x000000ff26007208 */ /* 0x000fea0000000000 */
[----:B------:R4:W5:Y:S01]  /*11e90*/  MUFU.EX2 R36, R2 ;  /* 0x0000000200247308 */ /* 0x0009620000000800 */
[C---:B------:R-:W-:Y:S01]  /*11ea0*/  FMUL.FTZ R4, R37.reuse, R140 ;  /* 0x0000008c25047220 */ /* 0x040fe20000410000 */
[C---:B------:R-:W-:Y:S01]  /*11eb0*/  FMUL.FTZ R17, R37.reuse, R145 ;  /* 0x0000009125117220 */ /* 0x040fe20000410000 */
[----:B------:R-:W-:Y:S01]  /*11ec0*/  FMUL.FTZ R21, R37, R153 ;  /* 0x0000009925157220 */ /* 0x000fe20000410000 */
[----:B------:R-:W-:Y:S01]  /*11ed0*/  FADD.FTZ R0, -R0, R134 ;  /* 0x0000008600007221 */ /* 0x000fe20000010100 */
[----:B------:R-:W-:Y:S02]  /*11ee0*/  MOV R153, R22 ;  /* 0x0000001600997202 */ /* 0x000fe40000000f00 */
[----:B------:R-:W-:Y:S01]  /*11ef0*/  MOV R145, R35 ;  /* 0x0000002300917202 */ /* 0x000fe20000000f00 */
[----:B------:R-:W-:Y:S01]  /*11f00*/  FMUL.FTZ R0, R0, UR4 ;  /* 0x0000000400007c20 */ /* 0x000fe20008410000 */
[----:B------:R-:W-:Y:S05]  /*11f10*/  PLOP3.LUT P0, PT, PT, PT, UP0, 0x80, 0x0 ;  /* 0x000000000000781c */ /* 0x000fea0003f0f008 */
[----:B------:R-:W2:Y:S01]  /*11f20*/  MUFU.EX2 R0, R0 ;  /* 0x0000000000007308 */ /* 0x000ea20000000800 */
[----:B----4-:R-:W-:Y:S01]  /*11f30*/  FMUL.FTZ R2, R3, UR4 ;  /* 0x0000000403027c20 */ /* 0x010fe20008410000 */
[--C-:B------:R-:W-:Y:S01]  /*11f40*/  FFMA.FTZ R3, R96, UR4, -R43.reuse ;  /* 0x0000000460037c23 */ /* 0x100fe2000801082b */
[C---:B-----5:R-:W-:Y:S01]  /*11f50*/  FMUL.FTZ R6, R36.reuse, R142 ;  /* 0x0000008e24067220 */ /* 0x060fe20000410000 */
[----:B------:R-:W-:Y:S01]  /*11f60*/  MOV R142, R11 ;  /* 0x0000000b008e7202 */ /* 0x000fe20000000f00 */
[C---:B------:R-:W-:Y:S05]  /*11f70*/  FMUL.FTZ R7, R36.reuse, R143 ;  /* 0x0000008f24077220 */ /* 0x040fea0000410000 */
[----:B------:R4:W-:Y:S01]  /*11f80*/  MUFU.EX2 R32, R3 ;  /* 0x0000000300207308 */ /* 0x0009e20000000800 */
[----:B------:R-:W-:Y:S01]  /*11f90*/  MOV R143, R10 ;  /* 0x0000000a008f7202 */ /* 0x000fe20000000f00 */
[C---:B------:R-:W-:Y:S01]  /*11fa0*/  FMUL.FTZ R18, R36.reuse, R146 ;  /* 0x0000009224127220 */ /* 0x040fe20000410000 */
[----:B------:R-:W-:Y:S01]  /*11fb0*/  MOV R146, R34 ;  /* 0x0000002200927202 */ /* 0x000fe20000000f00 */
[----:B------:R-:W-:Y:S01]  /*11fc0*/  FMUL.FTZ R19, R36, R147 ;  /* 0x0000009324137220 */ /* 0x000fe20000410000 */
[----:B------:R-:W-:Y:S01]  /*11fd0*/  MOV R147, R33 ;  /* 0x0000002100937202 */ /* 0x000fe20000000f00 */
[-C--:B-1----:R-:W-:Y:S04]  /*11fe0*/  HMMA.16816.F32 R4, R44, R24.reuse, R4 ;  /* 0x000000182c04723c */ /* 0x082fe80000001804 */
[----:B------:R-:W1:Y:S01]  /*11ff0*/  MUFU.EX2 R2, R2 ;  /* 0x0000000200027308 */ /* 0x000e620000000800 */
[C---:B--2---:R-:W-:Y:S01]  /*12000*/  FMUL.FTZ R11, R0.reuse, R139 ;  /* 0x0000008b000b7220 */ /* 0x044fe20000410000 */
[C---:B------:R-:W-:Y:S01]  /*12010*/  FMUL.FTZ R10, R0.reuse, R138 ;  /* 0x0000008a000a7220 */ /* 0x040fe20000410000 */
[C---:B------:R-:W-:Y:S01]  /*12020*/  FMUL.FTZ R14, R0.reuse, R150 ;  /* 0x00000096000e7220 */ /* 0x040fe20000410000 */
[----:B------:R-:W-:Y:S03]  /*12030*/  FMUL.FTZ R15, R0, R151 ;  /* 0x00000097000f7220 */ /* 0x000fe60000410000 */
[----:B----4-:R-:W-:Y:S01]  /*12040*/  FFMA.FTZ R3, R97, UR4, -R43 ;  /* 0x0000000461037c23 */ /* 0x010fe2000801082b */
[----:B------:R-:W-:Y:S01]  /*12050*/  MOV R151, R16 ;  /* 0x0000001000977202 */ /* 0x000fe20000000f00 */
[C---:B------:R-:W-:Y:S01]  /*12060*/  FMUL.FTZ R16, R37.reuse, R144 ;  /* 0x0000009025107220 */ /* 0x040fe20000410000 */
[C---:B------:R-:W-:Y:S01]  /*12070*/  FMUL.FTZ R22, R36.reuse, R154 ;  /* 0x0000009a24167220 */ /* 0x040fe20000410000 */
[----:B------:R2:W4:Y:S01]  /*12080*/  MUFU.EX2 R141, R3 ;  /* 0x00000003008d7308 */ /* 0x0005220000000800 */
[----:B------:R-:W-:Y:S01]  /*12090*/  MOV R154, R23 ;  /* 0x00000017009a7202 */ /* 0x000fe20000000f00 */
[----:B------:R-:W-:Y:S01]  /*120a0*/  FMUL.FTZ R23, R36, R155 ;  /* 0x0000009b24177220 */ /* 0x000fe20000410000 */
[----:B------:R-:W-:Y:S01]  /*120b0*/  MOV R144, R31 ;  /* 0x0000001f00907202 */ /* 0x000fe20000000f00 */
[C---:B-1----:R-:W-:Y:S01]  /*120c0*/  FMUL.FTZ R12, R2.reuse, R148 ;  /* 0x00000094020c7220 */ /* 0x042fe20000410000 */
[C---:B------:R-:W-:Y:S01]  /*120d0*/  FMUL.FTZ R9, R2.reuse, R137 ;  /* 0x0000008902097220 */ /* 0x040fe20000410000 */
[C---:B------:R-:W-:Y:S01]  /*120e0*/  FMUL.FTZ R8, R2.reuse, R136 ;  /* 0x0000008802087220 */ /* 0x040fe20000410000 */
[----:B------:R-:W-:Y:S01]  /*120f0*/  FMUL.FTZ R13, R2, R149 ;  /* 0x00000095020d7220 */ /* 0x000fe20000410000 */
[----:B------:R-:W-:Y:S01]  /*12100*/  MOV R155, R61 ;  /* 0x0000003d009b7202 */ /* 0x000fe20000000f00 */
[----:B------:R-:W5:Y:S01]  /*12110*/  LDL.LU R149, [R1] ;  /* 0x0000000001957983 */ /* 0x000f620000300800 */
[----:B------:R-:W-:Y:S01]  /*12120*/  FMUL.FTZ R31, R0, R167 ;  /* 0x000000a7001f7220 */ /* 0x000fe20000410000 */
[----:B------:R-:W-:Y:S01]  /*12130*/  FMUL.FTZ R33, R37, R161 ;  /* 0x000000a125217220 */ /* 0x000fe20000410000 */
[----:B------:R-:W-:Y:S01]  /*12140*/  FMUL.FTZ R34, R36, R162 ;  /* 0x000000a224227220 */ /* 0x000fe20000410000 */
[C---:B------:R-:W-:Y:S01]  /*12150*/  HMMA.16816.F32 R8, R48.reuse, R24, R8 ;  /* 0x000000183008723c */ /* 0x040fe20000001808 */
[----:B------:R-:W4:Y:S03]  /*12160*/  LDL.LU R79, [R1+0x4] ;  /* 0x00000400014f7983 */ /* 0x000f260000300800 */
[--C-:B--2---:R-:W-:Y:S01]  /*12170*/  FFMA.FTZ R3, R98, UR4, -R64.reuse ;  /* 0x0000000462037c23 */ /* 0x104fe20008010840 */
[----:B------:R-:W2:Y:S01]  /*12180*/  LDL.LU R139, [R1+0xc] ;  /* 0x00000c00018b7983 */ /* 0x000ea20000300800 */
[-C--:B------:R-:W-:Y:S02]  /*12190*/  HMMA.16816.F32 R12, R48, R26.reuse, R12 ;  /* 0x0000001a300c723c */ /* 0x080fe4000000180c */
[----:B------:R1:W-:Y:S01]  /*121a0*/  MUFU.EX2 R148, R3 ;  /* 0x0000000300947308 */ /* 0x0003e20000000800 */
[----:B------:R-:W2:Y:S02]  /*121b0*/  LDL.LU R138, [R1+0x8] ;  /* 0x00000800018a7983 */ /* 0x000ea40000300800 */
[C---:B------:R-:W-:Y:S01]  /*121c0*/  FMUL.FTZ R24, R2.reuse, R156 ;  /* 0x0000009c02187220 */ /* 0x040fe20000410000 */
[C---:B------:R-:W-:Y:S05]  /*121d0*/  HMMA.16816.F32 R16, R44.reuse, R26, R16 ;  /* 0x0000001a2c10723c */ /* 0x040fea0000001810 */
[----:B------:R-:W-:Y:S01]  /*121e0*/  FMUL.FTZ R25, R2, R157 ;  /* 0x0000009d02197220 */ /* 0x000fe20000410000 */
[-C--:B------:R-:W-:Y:S05]  /*121f0*/  HMMA.16816.F32 R20, R44, R52.reuse, R20 ;  /* 0x000000342c14723c */ /* 0x080fea0000001814 */
[C---:B------:R-:W-:Y:S01]  /*12200*/  FMUL.FTZ R26, R0.reuse, R158 ;  /* 0x0000009e001a7220 */ /* 0x040fe20000410000 */
[----:B------:R-:W-:Y:S01]  /*12210*/  FMUL.FTZ R27, R0, R159 ;  /* 0x0000009f001b7220 */ /* 0x000fe20000410000 */
[----:B-1----:R-:W-:Y:S01]  /*12220*/  FFMA.FTZ R3, R99, UR4, -R64 ;  /* 0x0000000463037c23 */ /* 0x002fe20008010840 */
[----:B------:R-:W-:Y:S03]  /*12230*/  MOV R158, R28 ;  /* 0x0000001c009e7202 */ /* 0x000fe60000000f00 */
[----:B------:R1:W-:Y:S01]  /*12240*/  MUFU.EX2 R152, R3 ;  /* 0x0000000300987308 */ /* 0x0003e20000000800 */
[C---:B------:R-:W-:Y:S01]  /*12250*/  FMUL.FTZ R28, R2.reuse, R164 ;  /* 0x000000a4021c7220 */ /* 0x040fe20000410000 */
[C---:B------:R-:W-:Y:S04]  /*12260*/  HMMA.16816.F32 R24, R48.reuse, R52, R24 ;  /* 0x000000343018723c */ /* 0x040fe80000001818 */
[----:B------:R-:W-:Y:S01]  /*12270*/  MOV R159, R29 ;  /* 0x0000001d009f7202 */ /* 0x000fe20000000f00 */
[----:B------:R-:W-:Y:S01]  /*12280*/  FMUL.FTZ R29, R2, R165 ;  /* 0x000000a5021d7220 */ /* 0x000fe20000410000 */
[----:B------:R-:W-:Y:S01]  /*12290*/  MOV R164, R30 ;  /* 0x0000001e00a47202 */ /* 0x000fe20000000f00 */
[----:B------:R-:W-:Y:S01]  /*122a0*/  FMUL.FTZ R30, R0, R166 ;  /* 0x000000a6001e7220 */ /* 0x000fe20000410000 */
[----:B------:R-:W-:Y:S02]  /*122b0*/  MOV R156, R60 ;  /* 0x0000003c009c7202 */ /* 0x000fe40000000f00 */
[----:B------:R-:W3:Y:S01]  /*122c0*/  LDSM.16.MT88.4 R60, [R185+0x4400] ;  /* 0x00440000b93c783b */ /* 0x000ee20000004200 */
[----:B------:R-:W-:Y:S01]  /*122d0*/  MOV R140, R32 ;  /* 0x00000020008c7202 */ /* 0x000fe20000000f00 */
[----:B------:R-:W-:Y:S01]  /*122e0*/  FMUL.FTZ R32, R37, R160 ;  /* 0x000000a025207220 */ /* 0x000fe20000410000 */
[----:B------:R-:W-:Y:S01]  /*122f0*/  FMUL.FTZ R35, R36, R163 ;  /* 0x000000a324237220 */ /* 0x000fe20000410000 */
[-C--:B------:R-:W-:Y:S03]  /*12300*/  HMMA.16816.F32 R28, R48, R54.reuse, R28 ;  /* 0x00000036301c723c */ /* 0x080fe6000000181c */
[--C-:B-1----:R-:W-:Y:S01]  /*12310*/  FFMA.FTZ R3, R88, UR4, -R65.reuse ;  /* 0x0000000458037c23 */ /* 0x102fe20008010841 */
[----:B------:R-:W-:Y:S01]  /*12320*/  MOV R157, R67 ;  /* 0x00000043009d7202 */ /* 0x000fe20000000f00 */
[--C-:B------:R-:W-:Y:S01]  /*12330*/  FFMA.FTZ R67, R110, UR4, -R66.reuse ;  /* 0x000000046e437c23 */ /* 0x100fe20008010842 */
[----:B------:R-:W-:Y:S01]  /*12340*/  HMMA.16816.F32 R32, R44, R54, R32 ;  /* 0x000000362c20723c */ /* 0x000fe20000001820 */
[----:B------:R1:W-:Y:S01]  /*12350*/  MUFU.EX2 R137, R3 ;  /* 0x0000000300897308 */ /* 0x0003e20000000800 */
[----:B------:R-:W3:Y:S03]  /*12360*/  LDSM.16.MT88.4 R52, [R184+0x4800] ;  /* 0x00480000b834783b */ /* 0x000ee60000004200 */
[----:B------:R-:W-:Y:S02]  /*12370*/  F2FP.F16.F32.PACK_AB R48, R212, R207 ;  /* 0x000000cfd430723e */ /* 0x000fe400000000ff */
[----:B------:R-:W-:Y:S04]  /*12380*/  F2FP.F16.F32.PACK_AB R49, R209, R183 ;  /* 0x000000b7d131723e */ /* 0x000fe800000000ff */
[----:B------:R-:W-:Y:S02]  /*12390*/  F2FP.F16.F32.PACK_AB R50, R217, R213 ;  /* 0x000000d5d932723e */ /* 0x000fe400000000ff */
[----:B------:R-:W-:Y:S02]  /*123a0*/  F2FP.F16.F32.PACK_AB R51, R220, R210 ;  /* 0x000000d2dc33723e */ /* 0x000fe400000000ff */
[----:B------:R-:W-:Y:S02]  /*123b0*/  F2FP.F16.F32.PACK_AB R44, R178, R177 ;  /* 0x000000b1b22c723e */ /* 0x000fe400000000ff */
[----:B------:R-:W-:Y:S01]  /*123c0*/  F2FP.F16.F32.PACK_AB R46, R215, R179 ;  /* 0x000000b3d72e723e */ /* 0x000fe200000000ff */
[--C-:B-1----:R-:W-:Y:S01]  /*123d0*/  FFMA.FTZ R3, R89, UR4, -R65.reuse ;  /* 0x0000000459037c23 */ /* 0x102fe20008010841 */
[----:B------:R-:W-:Y:S01]  /*123e0*/  F2FP.F16.F32.PACK_AB R45, R171, R170 ;  /* 0x000000aaab2d723e */ /* 0x000fe200000000ff */
[-C--:B---3--:R-:W-:Y:S02]  /*123f0*/  HMMA.16816.F32 R4, R48, R56.reuse, R4 ;  /* 0x000000383004723c */ /* 0x088fe40000001804 */
[----:B------:R1:W-:Y:S03]  /*12400*/  MUFU.EX2 R136, R3 ;  /* 0x0000000300887308 */ /* 0x0003e60000000800 */
[----:B------:R-:W-:Y:S02]  /*12410*/  F2FP.F16.F32.PACK_AB R47, R206, R169 ;  /* 0x000000a9ce2f723e */ /* 0x000fe400000000ff */
[----:B------:R-:W-:Y:S04]  /*12420*/  MOV R150, R140 ;  /* 0x0000008c00967202 */ /* 0x000fe80000000f00 */
[----:B------:R-:W-:Y:S01]  /*12430*/  MOV R140, R76 ;  /* 0x0000004c008c7202 */ /* 0x000fe20000000f00 */
[C---:B------:R-:W-:Y:S01]  /*12440*/  HMMA.16816.F32 R8, R44.reuse, R56, R8 ;  /* 0x000000382c08723c */ /* 0x040fe20000001808 */
[----:B------:R-:W-:Y:S03]  /*12450*/  MUFU.EX2 R76, R68 ;  /* 0x00000044004c7308 */ /* 0x000fe60000000800 */
[----:B------:R-:W-:Y:S02]  /*12460*/  F2FP.F16.F32.PACK_AB R161, R72, R71 ;  /* 0x0000004748a1723e */ /* 0x000fe400000000ff */
[-C--:B------:R-:W-:Y:S05]  /*12470*/  HMMA.16816.F32 R12, R44, R58.reuse, R12 ;  /* 0x0000003a2c0c723c */ /* 0x080fea000000180c */
[----:B------:R-:W-:Y:S01]  /*12480*/  MUFU.EX2 R68, R75 ;  /* 0x0000004b00447308 */ /* 0x000fe20000000800 */
[--C-:B-1----:R-:W-:Y:S01]  /*12490*/  FFMA.FTZ R3, R92, UR4, -R65.reuse ;  /* 0x000000045c037c23 */ /* 0x102fe20008010841 */
[C---:B------:R-:W-:Y:S01]  /*124a0*/  HMMA.16816.F32 R16, R48.reuse, R58, R16 ;  /* 0x0000003a3010723c */ /* 0x040fe20000001810 */
[----:B------:R-:W1:Y:S07]  /*124b0*/  LDSM.16.MT88.4 R56, [R185+0x4800] ;  /* 0x00480000b938783b */ /* 0x000e6e0000004200 */
[----:B------:R3:W-:Y:S01]  /*124c0*/  MUFU.EX2 R133, R3 ;  /* 0x0000000300857308 */ /* 0x0007e20000000800 */
[-C--:B------:R-:W-:Y:S06]  /*124d0*/  HMMA.16816.F32 R20, R48, R60.reuse, R20 ;  /* 0x0000003c3014723c */ /* 0x080fec0000001814 */
[C---:B------:R-:W-:Y:S06]  /*124e0*/  HMMA.16816.F32 R24, R44.reuse, R60, R24 ;  /* 0x0000003c2c18723c */ /* 0x040fec0000001818 */
[-C--:B------:R-:W-:Y:S05]  /*124f0*/  HMMA.16816.F32 R28, R44, R62.reuse, R28 ;  /* 0x0000003e2c1c723c */ /* 0x080fea000000181c */
[----:B---3--:R-:W-:Y:S01]  /*12500*/  FFMA.FTZ R3, R93, UR4, -R65 ;  /* 0x000000045d037c23 */ /* 0x008fe20008010841 */
[----:B------:R-:W-:Y:S01]  /*12510*/  HMMA.16816.F32 R32, R48, R62, R32 ;  /* 0x0000003e3020723c */ /* 0x000fe20000001820 */
[----:B------:R-:W3:Y:S02]  /*12520*/  LDSM.16.MT88.4 R60, [R184+0x4c00] ;  /* 0x004c0000b83c783b */ /* 0x000ee40000004200 */
[----:B------:R1:W-:Y:S02]  /*12530*/  MUFU.EX2 R134, R3 ;  /* 0x0000000300867308 */ /* 0x0003e40000000800 */
[----:B------:R-:W-:Y:S02]  /*12540*/  F2FP.F16.F32.PACK_AB R44, R235, R228 ;  /* 0x000000e4eb2c723e */ /* 0x000fe400000000ff */
[----:B------:R-:W-:Y:S04]  /*12550*/  F2FP.F16.F32.PACK_AB R45, R236, R227 ;  /* 0x000000e3ec2d723e */ /* 0x000fe800000000ff */
[----:B------:R-:W-:Y:S02]  /*12560*/  F2FP.F16.F32.PACK_AB R46, R246, R240 ;  /* 0x000000f0f62e723e */ /* 0x000fe400000000ff */
[----:B------:R-:W-:Y:S02]  /*12570*/  F2FP.F16.F32.PACK_AB R47, R243, R238 ;  /* 0x000000eef32f723e */ /* 0x000fe400000000ff */
[----:B------:R-:W-:Y:S02]  /*12580*/  F2FP.F16.F32.PACK_AB R48, R226, R216 ;  /* 0x000000d8e230723e */ /* 0x000fe400000000ff */
[----:B------:R-:W-:Y:S02]  /*12590*/  F2FP.F16.F32.PACK_AB R50, R237, R232 ;  /* 0x000000e8ed32723e */ /* 0x000fe400000000ff */
[----:B------:R-:W-:Y:S01]  /*125a0*/  F2FP.F16.F32.PACK_AB R49, R222, R205 ;  /* 0x000000cdde31723e */ /* 0x000fe200000000ff */
[-C--:B------:R-:W-:Y:S05]  /*125b0*/  HMMA.16816.F32 R4, R44, R52.reuse, R4 ;  /* 0x000000342c04723c */ /* 0x080fea0000001804 */
[--C-:B-1----:R-:W-:Y:S01]  /*125c0*/  FFMA.FTZ R3, R90, UR4, -R66.reuse ;  /* 0x000000045a037c23 */ /* 0x102fe20008010842 */
[----:B------:R-:W-:Y:S03]  /*125d0*/  F2FP.F16.F32.PACK_AB R51, R230, R223 ;  /* 0x000000dfe633723e */ /* 0x000fe600000000ff */
[----:B------:R1:W-:Y:S04]  /*125e0*/  MUFU.EX2 R132, R3 ;  /* 0x0000000300847308 */ /* 0x0003e80000000800 */
[C---:B------:R-:W-:Y:S06]  /*125f0*/  HMMA.16816.F32 R8, R48.reuse, R52, R8 ;  /* 0x000000343008723c */ /* 0x040fec0000001808 */
[-C--:B------:R-:W-:Y:S06]  /*12600*/  HMMA.16816.F32 R12, R48, R54.reuse, R12 ;  /* 0x00000036300c723c */ /* 0x080fec000000180c */
[C---:B------:R-:W-:Y:S01]  /*12610*/  HMMA.16816.F32 R16, R44.reuse, R54, R16 ;  /* 0x000000362c10723c */ /* 0x040fe20000001810 */
[----:B------:R-:W3:Y:S04]  /*12620*/  LDSM.16.MT88.4 R52, [R185+0x4c00] ;  /* 0x004c0000b934783b */ /* 0x000ee80000004200 */
[--C-:B-1----:R-:W-:Y:S01]  /*12630*/  FFMA.FTZ R3, R91, UR4, -R66.reuse ;  /* 0x000000045b037c23 */ /* 0x102fe20008010842 */
[-C--:B------:R-:W-:Y:S03]  /*12640*/  HMMA.16816.F32 R20, R44, R56.reuse, R20 ;  /* 0x000000382c14723c */ /* 0x080fe60000001814 */
[----:B------:R1:W-:Y:S03]  /*12650*/  MUFU.EX2 R98, R3 ;  /* 0x0000000300627308 */ /* 0x0003e60000000800 */
[C---:B------:R-:W-:Y:S06]  /*12660*/  HMMA.16816.F32 R24, R48.reuse, R56, R24 ;  /* 0x000000383018723c */ /* 0x040fec0000001818 */
[-C--:B------:R-:W-:Y:S06]  /*12670*/  HMMA.16816.F32 R28, R48, R58.reuse, R28 ;  /* 0x0000003a301c723c */ /* 0x080fec000000181c */
[----:B------:R-:W-:Y:S01]  /*12680*/  HMMA.16816.F32 R32, R44, R58, R32 ;  /* 0x0000003a2c20723c */ /* 0x000fe20000001820 */
[----:B------:R-:W5:Y:S04]  /*12690*/  LDSM.16.MT88.4 R56, [R184+0x5000] ;  /* 0x00500000b838783b */ /* 0x000f680000004200 */
[--C-:B-1----:R-:W-:Y:S01]  /*126a0*/  FFMA.FTZ R3, R94, UR4, -R66.reuse ;  /* 0x000000045e037c23 */ /* 0x102fe20008010842 */
[----:B------:R-:W-:Y:S02]  /*126b0*/  F2FP.F16.F32.PACK_AB R48, R231, R221 ;  /* 0x000000dde730723e */ /* 0x000fe400000000ff */
[----:B------:R-:W-:Y:S01]  /*126c0*/  F2FP.F16.F32.PACK_AB R46, R145, R147 ;  /* 0x00000093912e723e */ /* 0x000fe200000000ff */
[----:B------:R1:W-:Y:S02]  /*126d0*/  MUFU.EX2 R97, R3 ;  /* 0x0000000300617308 */ /* 0x0003e40000000800 */
        /* <DEDUP_REMOVED lines=13> */
[-C--:B------:R-:W-:Y:S05]  /*127b0*/  HMMA.16816.F32 R20, R44, R52.reuse, R20 ;  /* 0x000000342c14723c */ /* 0x080fea0000001814 */
[--C-:B-1----:R-:W-:Y:S01]  /*127c0*/  FFMA.FTZ R3, R100, UR4, -R43.reuse ;  /* 0x0000000464037c23 */ /* 0x102fe2000801082b */
[C---:B------:R-:W-:Y:S03]  /*127d0*/  HMMA.16816.F32 R24, R48.reuse, R52, R24 ;  /* 0x000000343018723c */ /* 0x040fe60000001818 */
[----:B------:R1:W-:Y:S03]  /*127e0*/  MUFU.EX2 R96, R3 ;  /* 0x0000000300607308 */ /* 0x0003e60000000800 */
        /* <DEDUP_REMOVED lines=8> */
[----:B------:R-:W-:Y:S02]  /*12870*/  F2FP.F16.F32.PACK_AB R51, R151, R155 ;  /* 0x0000009b9733723e */ /* 0x000fe400000000ff */
[----:B------:R-:W-:Y:S02]  /*12880*/  F2FP.F16.F32.PACK_AB R44, R249, R247 ;  /* 0x000000f7f92c723e */ /* 0x000fe400000000ff */
[----:B------:R-:W-:Y:S02]  /*12890*/  F2FP.F16.F32.PACK_AB R46, R143, R154 ;  /* 0x0000009a8f2e723e */ /* 0x000fe400000000ff */
[----:B------:R-:W-:Y:S01]  /*128a0*/  F2FP.F16.F32.PACK_AB R45, R244, R241 ;  /* 0x000000f1f42d723e */ /* 0x000fe200000000ff */
[-C--:B-----5:R-:W-:Y:S05]  /*128b0*/  HMMA.16816.F32 R4, R48, R56.reuse, R4 ;  /* 0x000000383004723c */ /* 0x0a0fea0000001804 */
[----:B------:R-:W-:Y:S01]  /*128c0*/  F2FP.F16.F32.PACK_AB R47, R142, R248 ;  /* 0x000000f88e2f723e */ /* 0x000fe200000000ff */
[----:B-1----:R-:W-:Y:S06]  /*128d0*/  FFMA.FTZ R3, R102, UR4, -R64 ;  /* 0x0000000466037c23 */ /* 0x002fec0008010840 */
[C---:B------:R-:W-:Y:S01]  /*128e0*/  HMMA.16816.F32 R8, R44.reuse, R56, R8 ;  /* 0x000000382c08723c */ /* 0x040fe20000001808 */
[----:B------:R1:W-:Y:S05]  /*128f0*/  MUFU.EX2 R92, R3 ;  /* 0x00000003005c7308 */ /* 0x0003ea0000000800 */
[-C--:B------:R-:W-:Y:S06]  /*12900*/  HMMA.16816.F32 R12, R44, R58.reuse, R12 ;  /* 0x0000003a2c0c723c */ /* 0x080fec000000180c */
[C---:B------:R-:W-:Y:S01]  /*12910*/  HMMA.16816.F32 R16, R48.reuse, R58, R16 ;  /* 0x0000003a3010723c */ /* 0x040fe20000001810 */
[----:B------:R-:W-:Y:S04]  /*12920*/  LDSM.16.MT88.4 R56, [R185+0x5400] ;  /* 0x00540000b938783b */ /* 0x000fe80000004200 */
[----:B----4-:R-:W-:Y:S01]  /*12930*/  FFMA.FTZ R36, R36, R79, R174 ;  /* 0x0000004f24247223 */ /* 0x010fe200000100ae */
[----:B------:R-:W-:Y:S01]  /*12940*/  FFMA.FTZ R37, R37, R149, R175 ;  /* 0x0000009525257223 */ /* 0x000fe200000100af */
[----:B------:R3:W-:Y:S01]  /*12950*/  MUFU.EX2 R79, R60 ;  /* 0x0000003c004f7308 */ /* 0x0007e20000000800 */
[----:B-1----:R-:W-:Y:S03]  /*12960*/  FFMA.FTZ R3, R103, UR4, -R64 ;  /* 0x0000000467037c23 */ /* 0x002fe60008010840 */
[----:B------:R-:W-:Y:S01]  /*12970*/  MOV R149, R141 ;  /* 0x0000008d00957202 */ /* 0x000fe20000000f00 */
[----:B--2---:R-:W-:Y:S01]  /*12980*/  FFMA.FTZ R2, R2, R139, R168 ;  /* 0x0000008b02027223 */ /* 0x004fe200000100a8 */
[----:B------:R-:W-:Y:S01]  /*12990*/  MOV R139, R77 ;  /* 0x0000004d008b7202 */ /* 0x000fe20000000f00 */
[----:B------:R-:W-:Y:S03]  /*129a0*/  FFMA.FTZ R0, R0, R138, R127 ;  /* 0x0000008a00007223 */ /* 0x000fe6000001007f */
[----:B------:R1:W-:Y:S01]  /*129b0*/  MUFU.EX2 R91, R3 ;  /* 0x00000003005b7308 */ /* 0x0003e20000000800 */
[----:B------:R-:W-:Y:S01]  /*129c0*/  MOV R138, R84 ;  /* 0x00000054008a7202 */ /* 0x000fe20000000f00 */
[----:B------:R-:W-:Y:S01]  /*129d0*/  FADD.FTZ R37, R180, R37 ;  /* 0x00000025b4257221 */ /* 0x000fe20000010000 */
[----:B------:R-:W-:Y:S01]  /*129e0*/  MOV R141, R83 ;  /* 0x00000053008d7202 */ /* 0x000fe20000000f00 */
[----:B------:R-:W-:Y:S06]  /*129f0*/  FADD.FTZ R2, R173, R2 ;  /* 0x00000002ad027221 */ /* 0x000fec0000010000 */
[----:B------:R-:W-:Y:S01]  /*12a00*/  MUFU.EX2 R77, R67 ;  /* 0x00000043004d7308 */ /* 0x000fe20000000800 */
[----:B---3--:R-:W2:Y:S01]  /*12a10*/  LDSM.16.MT88.4 R60, [R185+0x5000] ;  /* 0x00500000b93c783b */ /* 0x008ea20000004200 */
[----:B------:R-:W-:Y:S04]  /*12a20*/  FADD.FTZ R2, R182, R2 ;  /* 0x00000002b6027221 */ /* 0x000fe80000010000 */
[----:B------:R-:W-:Y:S04]  /*12a30*/  FADD.FTZ R2, R214, R2 ;  /* 0x00000002d6027221 */ /* 0x000fe80000010000 */
[----:B------:R-:W-:Y:S01]  /*12a40*/  MUFU.EX2 R84, R69 ;  /* 0x0000004500547308 */ /* 0x000fe20000000800 */
[--C-:B-1----:R-:W-:Y:S09]  /*12a50*/  FFMA.FTZ R3, R112, UR4, -R43.reuse ;  /* 0x0000000470037c23 */ /* 0x102ff2000801082b */
[----:B------:R1:W-:Y:S10]  /*12a60*/  MUFU.EX2 R94, R3 ;  /* 0x00000003005e7308 */ /* 0x0003f40000000800 */
[----:B------:R-:W3:Y:S10]  /*12a70*/  MUFU.EX2 R83, R70 ;  /* 0x0000004600537308 */ /* 0x000ef40000000800 */
[----:B------:R-:W-:Y:S01]  /*12a80*/  MUFU.EX2 R67, R78 ;  /* 0x0000004e00437308 */ /* 0x000fe20000000800 */
[--C-:B-1----:R-:W-:Y:S01]  /*12a90*/  FFMA.FTZ R3, R113, UR4, -R43.reuse ;  /* 0x0000000471037c23 */ /* 0x102fe2000801082b */
[----:B------:R-:W-:Y:S08]  /*12aa0*/  FFMA.FTZ R43, R129, UR4, -R43 ;  /* 0x00000004812b7c23 */ /* 0x000ff0000801082b */
[----:B------:R1:W-:Y:S01]  /*12ab0*/  MUFU.EX2 R93, R3 ;  /* 0x00000003005d7308 */ /* 0x0003e20000000800 */
[-C--:B--2---:R-:W-:Y:S03]  /*12ac0*/  HMMA.16816.F32 R20, R48, R60.reuse, R20 ;  /* 0x0000003c3014723c */ /* 0x084fe60000001814 */
[----:B---3--:R-:W-:Y:S03]  /*12ad0*/  F2FP.F16.F32.PACK_AB R160, R83, R84 ;  /* 0x0000005453a0723e */ /* 0x008fe600000000ff */
[C---:B------:R-:W-:Y:S03]  /*12ae0*/  HMMA.16816.F32 R24, R44.reuse, R60, R24 ;  /* 0x0000003c2c18723c */ /* 0x040fe60000001818 */
[----:B------:R-:W2:Y:S03]  /*12af0*/  MUFU.EX2 R70, R43 ;  /* 0x0000002b00467308 */ /* 0x000ea60000000800 */
[-C--:B------:R-:W-:Y:S07]  /*12b00*/  HMMA.16816.F32 R28, R44, R62.reuse, R28 ;  /* 0x0000003e2c1c723c */ /* 0x080fee000000181c */
[----:B------:R-:W-:Y:S01]  /*12b10*/  MUFU.EX2 R43, R126 ;  /* 0x0000007e002b7308 */ /* 0x000fe20000000800 */
[--C-:B-1----:R-:W-:Y:S01]  /*12b20*/  FFMA.FTZ R3, R114, UR4, -R64.reuse ;  /* 0x0000000472037c23 */ /* 0x102fe20008010840 */
[----:B------:R-:W-:Y:S01]  /*12b30*/  HMMA.16816.F32 R32, R48, R62, R32 ;  /* 0x0000003e3020723c */ /* 0x000fe20000001820 */
[----:B------:R-:W1:Y:S07]  /*12b40*/  LDSM.16.MT88.4 R60, [R184+0x5800] ;  /* 0x00580000b83c783b */ /* 0x000e6e0000004200 */
[----:B------:R3:W-:Y:S03]  /*12b50*/  MUFU.EX2 R90, R3 ;  /* 0x00000003005a7308 */ /* 0x0007e60000000800 */
[----:B------:R-:W-:Y:S02]  /*12b60*/  F2FP.F16.F32.PACK_AB R44, R139, R141 ;  /* 0x0000008d8b2c723e */ /* 0x000fe400000000ff */
[----:B------:R-:W-:Y:S02]  /*12b70*/  F2FP.F16.F32.PACK_AB R45, R138, R140 ;  /* 0x0000008c8a2d723e */ /* 0x000fe400000000ff */
[----:B------:R-:W-:Y:S02]  /*12b80*/  F2FP.F16.F32.PACK_AB R46, R149, R150 ;  /* 0x00000096952e723e */ /* 0x000fe400000000ff */
[----:B------:R-:W-:Y:S02]  /*12b90*/  F2FP.F16.F32.PACK_AB R47, R152, R148 ;  /* 0x00000094982f723e */ /* 0x000fe400000000ff */
[----:B------:R-:W-:Y:S02]  /*12ba0*/  F2FP.F16.F32.PACK_AB R48, R136, R137 ;  /* 0x000000898830723e */ /* 0x000fe400000000ff */
[----:B------:R-:W-:Y:S02]  /*12bb0*/  F2FP.F16.F32.PACK_AB R50, R134, R133 ;  /* 0x000000858632723e */ /* 0x000fe400000000ff */
[----:B------:R-:W-:Y:S01]  /*12bc0*/  F2FP.F16.F32.PACK_AB R49, R98, R132 ;  /* 0x000000846231723e */ /* 0x000fe200000000ff */
[-C--:B------:R-:W-:Y:S05]  /*12bd0*/  HMMA.16816.F32 R4, R44, R52.reuse, R4 ;  /* 0x000000342c04723c */ /* 0x080fea0000001804 */
[--C-:B---3--:R-:W-:Y:S01]  /*12be0*/  FFMA.FTZ R3, R115, UR4, -R64.reuse ;  /* 0x0000000473037c23 */ /* 0x108fe20008010840 */
[----:B------:R-:W-:Y:S01]  /*12bf0*/  F2FP.F16.F32.PACK_AB R51, R99, R97 ;  /* 0x000000616333723e */ /* 0x000fe200000000ff */
[----:B------:R-:W-:Y:S01]  /*12c00*/  FFMA.FTZ R64, R131, UR4, -R64 ;  /* 0x0000000483407c23 */ /* 0x000fe20008010840 */
[----:B--2---:R-:W-:Y:S01]  /*12c10*/  F2FP.F16.F32.PACK_AB R162, R70, R73 ;  /* 0x0000004946a2723e */ /* 0x004fe200000000ff */
[----:B------:R2:W-:Y:S04]  /*12c20*/  MUFU.EX2 R89, R3 ;  /* 0x0000000300597308 */ /* 0x0005e80000000800 */
[C---:B------:R-:W-:Y:S06]  /*12c30*/  HMMA.16816.F32 R8, R48.reuse, R52, R8 ;  /* 0x000000343008723c */ /* 0x040fec0000001808 */
[----:B------:R-:W3:Y:S01]  /*12c40*/  MUFU.EX2 R69, R64 ;  /* 0x0000004000457308 */ /* 0x000ee20000000800 */
[-C--:B------:R-:W-:Y:S06]  /*12c50*/  HMMA.16816.F32 R12, R48, R54.reuse, R12 ;  /* 0x00000036300c723c */ /* 0x080fec000000180c */
[C---:B------:R-:W-:Y:S01]  /*12c60*/  HMMA.16816.F32 R16, R44.reuse, R54, R16 ;  /* 0x000000362c10723c */ /* 0x040fe20000001810 */
[----:B------:R-:W4:Y:S02]  /*12c70*/  LDSM.16.MT88.4 R52, [R185+0x5800] ;  /* 0x00580000b934783b */ /* 0x000f240000004200 */
[----:B------:R-:W-:Y:S02]  /*12c80*/  MUFU.EX2 R64, R80 ;  /* 0x0000005000407308 */ /* 0x000fe40000000800 */
[--C-:B--2---:R-:W-:Y:S01]  /*12c90*/  FFMA.FTZ R3, R104, UR4, -R65.reuse ;  /* 0x0000000468037c23 */ /* 0x104fe20008010841 */
[-C--:B------:R-:W-:Y:S07]  /*12ca0*/  HMMA.16816.F32 R20, R44, R56.reuse, R20 ;  /* 0x000000382c14723c */ /* 0x080fee0000001814 */
[----:B------:R2:W-:Y:S01]  /*12cb0*/  MUFU.EX2 R88, R3 ;  /* 0x0000000300587308 */ /* 0x0005e20000000800 */
[----:B---3--:R-:W-:Y:S01]  /*12cc0*/  F2FP.F16.F32.PACK_AB R163, R69, R74 ;  /* 0x0000004a45a3723e */ /* 0x008fe200000000ff */
[C---:B------:R-:W-:Y:S06]  /*12cd0*/  HMMA.16816.F32 R24, R48.reuse, R56, R24 ;  /* 0x000000383018723c */ /* 0x040fec0000001818 */
[-C--:B------:R-:W-:Y:S06]  /*12ce0*/  HMMA.16816.F32 R28, R48, R58.reuse, R28 ;  /* 0x0000003a301c723c */ /* 0x080fec000000181c */
[----:B------:R-:W-:Y:S01]  /*12cf0*/  HMMA.16816.F32 R32, R44, R58, R32 ;  /* 0x0000003a2c20723c */ /* 0x000fe20000001820 */
[----:B------:R-:W-:Y:S04]  /*12d00*/  LDSM.16.MT88.4 R56, [R185+0x5c00] ;  /* 0x005c0000b938783b */ /* 0x000fe80000004200 */
[--C-:B--2---:R-:W-:Y:S01]  /*12d10*/  FFMA.FTZ R3, R105, UR4, -R65.reuse ;  /* 0x0000000469037c23 */ /* 0x104fe20008010841 */
[----:B------:R-:W-:Y:S02]  /*12d20*/  F2FP.F16.F32.PACK_AB R48, R95, R96 ;  /* 0x000000605f30723e */ /* 0x000fe400000000ff */
[----:B------:R-:W-:Y:S01]  /*12d30*/  F2FP.F16.F32.PACK_AB R49, R91, R92 ;  /* 0x0000005c5b31723e */ /* 0x000fe200000000ff */
[----:B------:R2:W3:Y:S02]  /*12d40*/  MUFU.EX2 R87, R3 ;  /* 0x0000000300577308 */ /* 0x0004e40000000800 */
[----:B------:R-:W-:Y:S02]  /*12d50*/  F2FP.F16.F32.PACK_AB R50, R93, R94 ;  /* 0x0000005e5d32723e */ /* 0x000fe400000000ff */
[----:B------:R-:W-:Y:S02]  /*12d60*/  F2FP.F16.F32.PACK_AB R51, R89, R90 ;  /* 0x0000005a5933723e */ /* 0x000fe400000000ff */
[----:B------:R-:W-:Y:S05]  /*12d70*/  F2FP.F16.F32.PACK_AB R47, R76, R77 ;  /* 0x0000004d4c2f723e */ /* 0x000fea00000000ff */
[-C--:B-1----:R-:W-:Y:S05]  /*12d80*/  HMMA.16816.F32 R4, R48, R60.reuse, R4 ;  /* 0x0000003c3004723c */ /* 0x082fea0000001804 */
[--C-:B--2---:R-:W-:Y:S01]  /*12d90*/  FFMA.FTZ R3, R108, UR4, -R65.reuse ;  /* 0x000000046c037c23 */ /* 0x104fe20008010841 */
[----:B---3--:R-:W-:Y:S03]  /*12da0*/  F2FP.F16.F32.PACK_AB R44, R87, R88 ;  /* 0x00000058572c723e */ /* 0x008fe600000000ff */
[----:B------:R1:W-:Y:S02]  /*12db0*/  MUFU.EX2 R86, R3 ;  /* 0x0000000300567308 */ /* 0x0003e40000000800 */
[--C-:B-1----:R-:W-:Y:S01]  /*12dc0*/  FFMA.FTZ R3, R109, UR4, -R65.reuse ;  /* 0x000000046d037c23 */ /* 0x102fe20008010841 */
[----:B------:R-:W-:Y:S07]  /*12dd0*/  FFMA.FTZ R65, R125, UR4, -R65 ;  /* 0x000000047d417c23 */ /* 0x000fee0008010841 */
[----:B------:R1:W2:Y:S10]  /*12de0*/  MUFU.EX2 R81, R3 ;  /* 0x0000000300517308 */ /* 0x0002b40000000800 */
[----:B------:R-:W3:Y:S01]  /*12df0*/  MUFU.EX2 R65, R65 ;  /* 0x0000004100417308 */ /* 0x000ee20000000800 */
[--C-:B-1----:R-:W-:Y:S01]  /*12e00*/  FFMA.FTZ R3, R106, UR4, -R66.reuse ;  /* 0x000000046a037c23 */ /* 0x102fe20008010842 */
[----:B------:R-:W-:Y:S01]  /*12e10*/  FFMA.FTZ R66, R42, UR4, -R66 ;  /* 0x000000042a427c23 */ /* 0x000fe20008010842 */
[----:B--2---:R-:W-:Y:S07]  /*12e20*/  F2FP.F16.F32.PACK_AB R46, R81, R86 ;  /* 0x00000056512e723e */ /* 0x004fee00000000ff */
[----:B------:R-:W1:Y:S01]  /*12e30*/  MUFU.EX2 R85, R3 ;  /* 0x0000000300557308 */ /* 0x000e620000000800 */
[----:B---3--:R-:W-:Y:S09]  /*12e40*/  F2FP.F16.F32.PACK_AB R166, R65, R64 ;  /* 0x0000004041a6723e */ /* 0x008ff200000000ff */
        /* <DEDUP_REMOVED lines=26> */
[-C--:B----4-:R-:W-:Y:S03]  /*12ff0*/  HMMA.16816.F32 R20, R48, R52.reuse, R20 ;  /* 0x000000343014723c */ /* 0x090fe60000001814 */
        /* <DEDUP_REMOVED lines=41> */
[----:B------:R-:W1:Y:S01]  /*13290*/  LDSM.16.MT88.4 R144, [R184+0x5c00] ;  /* 0x005c0000b890783b */ /* 0x000e620000004200 */
        /* <DEDUP_REMOVED lines=21> */
[----:B------:R-:W-:Y:S02]  /*133f0*/  F2FP.F16.F32.PACK_AB R164, R67, R68 ;  /* 0x0000004443a4723e */ /* 0x000fe400000000ff */
[----:B------:R-:W-:Y:S02]  /*13400*/  F2FP.F16.F32.PACK_AB R167, R66, R43 ;  /* 0x0000002b42a7723e */ /* 0x000fe400000000ff */
[----:B------:R-:W-:Y:S01]  /*13410*/  MOV R132, R40 ;  /* 0x0000002800847202 */ /* 0x000fe20000000f00 */
[-C--:B-1----:R-:W-:Y:S07]  /*13420*/  HMMA.16816.F32 R140, R160, R144.reuse, R4 ;  /* 0x00000090a08c723c */ /* 0x082fee0000001804 */
        /* <DEDUP_REMOVED lines=49> */
[----:B------:R-:W-:Y:S01]  /*13740*/  STL [R1], R4 ;  /* 0x0000000401007387 */ /* 0x000fe20000100800 */
        /* <DEDUP_REMOVED lines=8> */
.L_x_252:
[----:B------:R-:W2:Y:S04]  /*137d0*/  LDL.LU R5, [R1] ;  /* 0x0000000001057983 */ /* 0x000ea80000300800 */
[----:B---3--:R-:W3:Y:S04]  /*137e0*/  LDL.LU R2, [R1+0x4] ;  /* 0x0000040001027983 */ /* 0x008ee80000300800 */
[----:B------:R-:W4:Y:S04]  /*137f0*/  LDL.LU R10, [R1+0xc] ;  /* 0x00000c00010a7983 */ /* 0x000f280000300800 */
[----:B------:R-:W5:Y:S01]  /*13800*/  LDL.LU R9, [R1+0x8] ;  /* 0x0000080001097983 */ /* 0x000f620000300800 */
[----:B------:R-:W1:Y:S01]  /*13810*/  S2UR UR4, SR_CgaCtaId ;  /* 0x00000000000479c3 */ /* 0x000e620000008800 */
[----:B------:R-:W-:Y:S01]  /*13820*/  UISETP.NE.AND UP0, UPT, UR13, -0x1, UPT ;  /* 0xffffffff0d00788c */ /* 0x000fe2000bf05270 */
[----:B------:R-:W1:Y:S01]  /*13830*/  S2R R36, SR_TID.X ;  /* 0x0000000000247919 */ /* 0x000e620000002100 */
[----:B------:R-:W-:-:S04]  /*13840*/  UMOV UR8, 0x400 ;  /* 0x0000040000087882 */ /* 0x000fc80000000000 */
[----:B------:R-:W-:-:S05]  /*13850*/  PLOP3.LUT P0, PT, PT, PT, UP0, 0x80, 0x0 ;  /* 0x000000000000781c */ /* 0x000fca0003f0f008 */
[----:B------:R-:W-:Y:S02]  /*13860*/  @UP0 ULDC.64 UR6, c[0x0][0x298] ;  /* 0x0000a60000060ab9 */ /* 0x000fe40000000a00 */
[----:B------:R-:W-:Y:S02]  /*13870*/  @UP0 UIMAD.WIDE.U32 UR10, UR13, UR6, URZ ;  /* 0x000000060d0a02a5 */ /* 0x000fe4000f8e003f */
[----:B-1----:R-:W-:Y:S02]  /*13880*/  ULEA UR6, UR4, UR8, 0x18 ;  /* 0x0000000804067291 */ /* 0x002fe4000f8ec03f */
[----:B------:R-:W-:Y:S01]  /*13890*/  @UP0 UIMAD UR4, UR13, UR7, UR11 ;  /* 0x000000070d0402a4 */ /* 0x000fe2000f8e020b */
[----:B------:R-:W-:-:S04]  /*138a0*/  SHF.R.S32.HI R32, RZ, 0x1f, R36 ;  /* 0x0000001fff207819 */ /* 0x000fc80000011424 */
[CC--:B------:R-:W-:Y:S02]  /*138b0*/  LEA.HI R8, R32.reuse, R36.reuse, RZ, 0x2 ;  /* 0x0000002420087211 */ /* 0x0c0fe400078f10ff */
[----:B------:R-:W-:Y:S02]  /*138c0*/  LEA.HI R32, R32, R36, RZ, 0x5 ;  /* 0x0000002420207211 */ /* 0x000fe400078f28ff */
[----:B------:R-:W-:Y:S02]  /*138d0*/  SHF.R.S32.HI R31, RZ, 0x2, R8 ;  /* 0x00000002ff1f7819 */ /* 0x000fe40000011408 */
[----:B------:R-:W-:Y:S01]  /*138e0*/  SHF.R.S32.HI R28, RZ, 0x5, R32 ;  /* 0x00000005ff1c7819 */ /* 0x000fe20000011420 */
[----:B--2---:R-:W1:Y:S04]  /*138f0*/  SHFL.BFLY PT, R0, R5, 0x2, 0x1f ;  /* 0x0c401f0005007f89 */ /* 0x004e6800000e0000 */
[----:B---3--:R-:W2:Y:S04]  /*13900*/  SHFL.BFLY PT, R4, R2, 0x2, 0x1f ;  /* 0x0c401f0002047f89 */ /* 0x008ea800000e0000 */
[----:B-----5:R-:W3:Y:S01]  /*13910*/  SHFL.BFLY PT, R6, R9, 0x2, 0x1f ;  /* 0x0c401f0009067f89 */ /* 0x020ee200000e0000 */
[----:B-1----:R-:W-:-:S03]  /*13920*/  FADD.FTZ R0, R0, R5 ;  /* 0x0000000500007221 */ /* 0x002fc60000010000 */
[----:B----4-:R-:W1:Y:S01]  /*13930*/  SHFL.BFLY PT, R5, R10, 0x2, 0x1f ;  /* 0x0c401f000a057f89 */ /* 0x010e6200000e0000 */
[----:B--2---:R-:W-:Y:S01]  /*13940*/  FADD.FTZ R4, R4, R2 ;  /* 0x0000000204047221 */ /* 0x004fe20000010000 */
[----:B------:R-:W-:Y:S02]  /*13950*/  SHF.R.S32.HI R2, RZ, 0x1f, R31 ;  /* 0x0000001fff027819 */ /* 0x000fe4000001141f */
[----:B------:R-:W2:Y:S02]  /*13960*/  SHFL.BFLY PT, R7, R0, 0x1, 0x1f ;  /* 0x0c201f0000077f89 */ /* 0x000ea400000e0000 */
[----:B------:R-:W-:Y:S02]  /*13970*/  LEA.HI R2, R2, R31, RZ, 0x3 ;  /* 0x0000001f02027211 */ /* 0x000fe400078f18ff */
[----:B------:R-:W4:Y:S01]  /*13980*/  SHFL.BFLY PT, R26, R4, 0x1, 0x1f ;  /* 0x0c201f00041a7f89 */ /* 0x000f2200000e0000 */
[----:B---3--:R-:W-:Y:S01]  /*13990*/  FADD.FTZ R6, R6, R9 ;  /* 0x0000000906067221 */ /* 0x008fe20000010000 */
[----:B------:R-:W-:-:S04]  /*139a0*/  LOP3.LUT R2, R2, 0xfffffff8, RZ, 0xc0, !PT ;  /* 0xfffffff802027812 */ /* 0x000fc800078ec0ff */
[----:B------:R3:W3:Y:S01]  /*139b0*/  SHFL.BFLY PT, R25, R6, 0x1, 0x1f ;  /* 0x0c201f0006197f89 */ /* 0x0006e200000e0000 */
[----:B------:R-:W-:-:S05]  /*139c0*/  IMAD.IADD R3, R31, 0x1, -R2 ;  /* 0x000000011f037824 */ /* 0x000fca00078e0a02 */
[----:B------:R-:W-:Y:S01]  /*139d0*/  LEA.HI R2, R3, R3, RZ, 0x1 ;  /* 0x0000000303027211 */ /* 0x000fe200078f08ff */
[----:B-1----:R-:W-:Y:S01]  /*139e0*/  FADD.FTZ R5, R5, R10 ;  /* 0x0000000a05057221 */ /* 0x002fe20000010000 */
[----:B--2---:R-:W-:Y:S01]  /*139f0*/  FADD.FTZ R27, R0, R7 ;  /* 0x00000007001b7221 */ /* 0x004fe20000010000 */
[----:B------:R-:W-:-:S03]  /*13a00*/  LOP3.LUT R7, R8, 0xfffffffc, RZ, 0xc0, !PT ;  /* 0xfffffffc08077812 */ /* 0x000fc600078ec0ff */
[----:B------:R1:W2:Y:S01]  /*13a10*/  SHFL.BFLY PT, R24, R5, 0x1, 0x1f ;  /* 0x0c201f0005187f89 */ /* 0x0002a200000e0000 */
[----:B------:R-:W-:Y:S01]  /*13a20*/  SHF.R.S32.HI R0, RZ, 0x1, R2 ;  /* 0x00000001ff007819 */ /* 0x000fe20000011402 */
[----:B----4-:R-:W-:Y:S01]  /*13a30*/  FADD.FTZ R26, R4, R26 ;  /* 0x0000001a041a7221 */ /* 0x010fe20000010000 */
[----:B------:R-:W-:Y:S01]  /*13a40*/  LOP3.LUT R8, R2, 0x3fffffe, RZ, 0xc0, !PT ;  /* 0x03fffffe02087812 */ /* 0x000fe200078ec0ff */
[----:B------:R-:W-:Y:S02]  /*13a50*/  IMAD.IADD R2, R36, 0x1, -R7 ;  /* 0x0000000124027824 */ /* 0x000fe400078e0a07 */
[----:B------:R-:W-:Y:S02]  /*13a60*/  IMAD.SHL.U32 R4, R0, 0x40, RZ ;  /* 0x0000004000047824 */ /* 0x000fe400078e00ff */
[----:B------:R-:W-:Y:S02]  /*13a70*/  IMAD.IADD R3, R3, 0x1, -R8 ;  /* 0x0000000103037824 */ /* 0x000fe400078e0a08 */
[----:B------:R-:W-:Y:S01]  /*13a80*/  IMAD R2, R28, 0x100, R2 ;  /* 0x000001001c027824 */ /* 0x000fe200078e0202 */
[----:B------:R-:W-:-:S03]  /*13a90*/  LOP3.LUT R4, R4, 0xc0, RZ, 0xc0, !PT ;  /* 0x000000c004047812 */ /* 0x000fc600078ec0ff */
[----:B------:R-:W-:Y:S01]  /*13aa0*/  IMAD R2, R3, 0x10, R2 ;  /* 0x0000001003027824 */ /* 0x000fe200078e0202 */
[----:B------:R-:W-:-:S05]  /*13ab0*/  LEA.HI R3, R4, R4, RZ, 0x1d ;  /* 0x0000000404037211 */ /* 0x000fca00078fe8ff */
[----:B------:R-:W-:Y:S01]  /*13ac0*/  IMAD.U32 R2, R2, 0x2, R3 ;  /* 0x0000000202027824 */ /* 0x000fe200078e0003 */
[----:B------:R-:W-:-:S04]  /*13ad0*/  LOP3.LUT R3, R0, 0x1, RZ, 0xc0, !PT ;  /* 0x0000000100037812 */ /* 0x000fc800078ec0ff */
[----:B------:R-:W-:Y:S01]  /*13ae0*/  LEA R14, R2, UR6, 0x1 ;  /* 0x00000006020e7c11 */ /* 0x000fe2000f8e08ff */
[----:B-123--:R-:W-:Y:S06]  /*13af0*/  @P0 BRA `(.L_x_256) ;  /* 0x00000000001c0947 */ /* 0x00efec0003800000 */
[----:B------:R-:W1:Y:S01]  /*13b00*/  S2UR UR8, SR_CTAID.Y ;  /* 0x00000000000879c3 */ /* 0x000e620000002600 */
[----:B------:R-:W-:Y:S01]  /*13b10*/  ULDC.64 UR6, c[0x0][0x290] ;  /* 0x0000a40000067ab9 */ /* 0x000fe20000000a00 */
[----:B-1----:R-:W-:Y:S02]  /*13b20*/  USHF.R.S32.HI UR4, URZ, 0x1f, UR8 ;  /* 0x0000001f3f047899 */ /* 0x002fe40008011408 */
[----:B------:R-:W-:Y:S02]  /*13b30*/  UIMAD.WIDE.U32 UR10, UR8, UR6, URZ ;  /* 0x00000006080a72a5 */ /* 0x000fe4000f8e003f */
[----:B------:R-:W-:-:S04]  /*13b40*/  UIMAD UR4, UR4, UR6, URZ ;  /* 0x00000006040472a4 */ /* 0x000fc8000f8e023f */
[----:B------:R-:W-:-:S04]  /*13b50*/  UIMAD UR4, UR8, UR7, UR4 ;  /* 0x00000007080472a4 */ /* 0x000fc8000f8e0204 */
[----:B------:R-:W-:-:S12]  /*13b60*/  UIADD3 UR4, UR11, UR4, URZ ;  /* 0x000000040b047290 */ /* 0x000fd8000fffe03f */
.L_x_256:
[----:B------:R-:W-:Y:S01]  /*13b70*/  ULDC.U8 UR6, c[0x0][0x3d8] ;  /* 0x0000f60000067ab9 */ /* 0x000fe20000000000 */
[----:B------:R-:W-:Y:S01]  /*13b80*/  ULDC.U8 UR8, c[0x0][0x3d9] ;  /* 0x0000f64000087ab9 */ /* 0x000fe20000000000 */
[----:B------:R-:W-:Y:S01]  /*13b90*/  ISETP.NE.AND P2, PT, RZ, UR6, PT ;  /* 0x00000006ff007c0c */ /* 0x000fe2000bf45270 */
[----:B------:R-:W-:Y:S01]  /*13ba0*/  FADD.FTZ R24, R5, R24 ;  /* 0x0000001805187221 */ /* 0x000fe20000010000 */
[----:B------:R-:W-:Y:S01]  /*13bb0*/  ISETP.NE.U32.AND P3, PT, R3, 0x1, PT ;  /* 0x000000010300780c */ /* 0x000fe20003f65070 */
[----:B------:R-:W-:Y:S01]  /*13bc0*/  IMAD.MOV.U32 R3, RZ, RZ, 0x3f800000 ;  /* 0x3f800000ff037424 */ /* 0x000fe200078e00ff */
[----:B------:R-:W-:Y:S01]  /*13bd0*/  ISETP.NE.OR P1, PT, RZ, UR8, !P2 ;  /* 0x00000008ff007c0c */ /* 0x000fe2000d725670 */
[----:B------:R-:W-:Y:S01]  /*13be0*/  IMAD.MOV.U32 R29, RZ, RZ, 0x10 ;  /* 0x00000010ff1d7424 */ /* 0x000fe200078e00ff */
[----:B------:R-:W-:Y:S02]  /*13bf0*/  LOP3.LUT P0, RZ, R0, 0x2, RZ, 0xc0, !PT ;  /* 0x0000000200ff7812 */ /* 0x000fe4000780c0ff */
[----:B------:R-:W-:-:S02]  /*13c00*/  CS2R R22, SRZ ;  /* 0x0000000000167805 */ /* 0x000fc4000001ff00 */
[----:B------:R-:W-:Y:S02]  /*13c10*/  FSETP.NE.FTZ.AND P5, PT, R27, RZ, PT ;  /* 0x000000ff1b00720b */ /* 0x000fe40003fb5000 */
[----:B------:R-:W-:Y:S02]  /*13c20*/  FSETP.NE.FTZ.AND P4, PT, R26, RZ, PT ;  /* 0x000000ff1a00720b */ /* 0x000fe40003f95000 */
[----:B------:R-:W-:-:S03]  /*13c30*/  PLOP3.LUT P6, PT, PT, PT, PT, 0x8, 0x0 ;  /* 0x000000000000781c */ /* 0x000fc60003fce170 */
[----:B------:R-:W-:Y:S10]  /*13c40*/  @P1 BRA `(.L_x_257) ;  /* 0x00000000001c1947 */ /* 0x000ff40003800000 */
[----:B------:R-:W1:Y:S01]  /*13c50*/  S2UR UR7, SR_CTAID.Y ;  /* 0x00000000000779c3 */ /* 0x000e620000002600 */
[----:B------:R-:W-:Y:S01]  /*13c60*/  ULDC UR6, c[0x0][0x2c4] ;  /* 0x0000b10000067ab9 */ /* 0x000fe20000000800 */
[----:B------:R-:W-:Y:S01]  /*13c70*/  PLOP3.LUT P6, PT, PT, PT, PT, 0x80, 0x0 ;  /* 0x000000000000781c */ /* 0x000fe20003fcf070 */
[----:B-1----:R-:W-:-:S04]  /*13c80*/  @!UP0 UIMAD UR13, UR7, UR6, URZ ;  /* 0x00000006070d82a4 */ /* 0x002fc8000f8e023f */
[----:B------:R-:W-:Y:S02]  /*13c90*/  USHF.R.S32.HI UR6, URZ, 0x1f, UR13 ;  /* 0x0000001f3f067899 */ /* 0x000fe4000801140d */
[----:B------:R-:W-:-:S04]  /*13ca0*/  IMAD.U32 R22, RZ, RZ, UR13 ;  /* 0x0000000dff167e24 */ /* 0x000fc8000f8e00ff */
[----:B------:R-:W-:-:S07]  /*13cb0*/  MOV R23, UR6 ;  /* 0x0000000600177c02 */ /* 0x000fce0008000f00 */
.L_x_257:
[----:B------:R-:W-:Y:S01]  /*13cc0*/  ISETP.NE.AND P1, PT, RZ, UR8, PT ;  /* 0x00000008ff007c0c */ /* 0x000fe2000bf25270 */
[----:B------:R-:W-:Y:S01]  /*13cd0*/  FADD.FTZ R25, R6, R25 ;  /* 0x0000001906197221 */ /* 0x000fe20000010000 */
[C---:B------:R-:W-:Y:S01]  /*13ce0*/  IADD3 R18, R14.reuse, 0x20, RZ ;  /* 0x000000200e127810 */ /* 0x040fe20007ffe0ff */
[----:B------:R-:W1:Y:S01]  /*13cf0*/  @P5 MUFU.RCP R3, R27 ;  /* 0x0000001b00035308 */ /* 0x000e620000001000 */
[----:B------:R-:W-:Y:S01]  /*13d00*/  @P0 IADD3 R18, R14, -0x20, RZ ;  /* 0xffffffe00e120810 */ /* 0x000fe20007ffe0ff */
[----:B------:R-:W2:Y:S01]  /*13d10*/  S2R R37, SR_TID.X ;  /* 0x0000000000257919 */ /* 0x000ea20000002100 */
[----:B------:R-:W-:Y:S01]  /*13d20*/  PLOP3.LUT P0, PT, PT, PT, PT, 0x8, 0x0 ;  /* 0x000000000000781c */ /* 0x000fe20003f0e170 */
[----:B------:R-:W3:Y:S01]  /*13d30*/  S2UR UR6, SR_CTAID.X ;  /* 0x00000000000679c3 */ /* 0x000ee20000002500 */
[----:B------:R-:W-:Y:S01]  /*13d40*/  SEL R29, R29, 0xfffffff0, P3 ;  /* 0xfffffff01d1d7807 */ /* 0x000fe20001800000 */
[----:B------:R-:W4:Y:S01]  /*13d50*/  S2R R42, SR_CTAID.Y ;  /* 0x00000000002a7919 */ /* 0x000f220000002600 */
[----:B------:R-:W-:Y:S01]  /*13d60*/  FSETP.NE.FTZ.AND P3, PT, R24, RZ, PT ;  /* 0x000000ff1800720b */ /* 0x000fe20003f75000 */
[----:B------:R-:W-:Y:S01]  /*13d70*/  BSSY B0, `(.L_x_258) ;  /* 0x00000ad000007945 */ /* 0x000fe20003800000 */
[----:B------:R-:W-:-:S02]  /*13d80*/  MOV R4, 0x3f800000 ;  /* 0x3f80000000047802 */ /* 0x000fc40000000f00 */
[----:B------:R-:W-:Y:S01]  /*13d90*/  @!P1 PLOP3.LUT P0, PT, P2, PT, PT, 0x80, 0x0 ;  /* 0x000000000000981c */ /* 0x000fe2000170f070 */
[----:B------:R-:W5:Y:S01]  /*13da0*/  @!P1 LDC R17, c[0x0][0x2c4] ;  /* 0x0000b100ff119b82 */ /* 0x000f620000000800 */
[----:B------:R-:W-:Y:S02]  /*13db0*/  FSETP.NE.FTZ.AND P2, PT, R25, RZ, PT ;  /* 0x000000ff1900720b */ /* 0x000fe40003f55000 */
[----:B------:R-:W-:Y:S01]  /*13dc0*/  MOV R2, 0x3f800000 ;  /* 0x3f80000000027802 */ /* 0x000fe20000000f00 */
[----:B------:R-:W3:Y:S01]  /*13dd0*/  @P4 MUFU.RCP R4, R26 ;  /* 0x0000001a00044308 */ /* 0x000ee20000001000 */
[----:B------:R-:W-:Y:S01]  /*13de0*/  MOV R0, 0x3f800000 ;  /* 0x3f80000000007802 */ /* 0x000fe20000000f00 */
[C---:B-1----:R-:W-:Y:S01]  /*13df0*/  FMUL.FTZ R140, R3.reuse, R140 ;  /* 0x0000008c038c7220 */ /* 0x042fe20000410000 */
[C---:B------:R-:W-:Y:S01]  /*13e00*/  FMUL.FTZ R141, R3.reuse, R141 ;  /* 0x0000008d038d7220 */ /* 0x040fe20000410000 */
[C---:B------:R-:W-:Y:S01]  /*13e10*/  FMUL.FTZ R144, R3.reuse, R144 ;  /* 0x0000009003907220 */ /* 0x040fe20000410000 */
[C---:B------:R-:W-:Y:S01]  /*13e20*/  FMUL.FTZ R145, R3.reuse, R145 ;  /* 0x0000009103917220 */ /* 0x040fe20000410000 */
[C---:B------:R-:W-:Y:S01]  /*13e30*/  FMUL.FTZ R152, R3.reuse, R152 ;  /* 0x0000009803987220 */ /* 0x040fe20000410000 */
[C---:B------:R-:W-:Y:S01]  /*13e40*/  FMUL.FTZ R13, R3.reuse, R153 ;  /* 0x00000099030d7220 */ /* 0x040fe20000410000 */
[----:B------:R-:W1:Y:S01]  /*13e50*/  @P3 MUFU.RCP R0, R24 ;  /* 0x0000001800003308 */ /* 0x000e620000001000 */
[C---:B------:R-:W-:Y:S01]  /*13e60*/  FMUL.FTZ R160, R3.reuse, R160 ;  /* 0x000000a003a07220 */ /* 0x040fe20000410000 */
[----:B------:R-:W-:Y:S01]  /*13e70*/  FMUL.FTZ R9, R3, R161 ;  /* 0x000000a103097220 */ /* 0x000fe20000410000 */
[----:B------:R-:W2:Y:S01]  /*13e80*/  @!P1 LDC R30, c[0x0][0x270] ;  /* 0x00009c00ff1e9b82 */ /* 0x000ea20000000800 */
[----:B------:R-:W-:-:S03]  /*13e90*/  F2FP.F16.F32.PACK_AB R13, R13, R152 ;  /* 0x000000980d0d723e */ /* 0x000fc600000000ff */
[----:B------:R-:W-:Y:S01]  /*13ea0*/  F2FP.F16.F32.PACK_AB R9, R9, R160 ;  /* 0x000000a00909723e */ /* 0x000fe200000000ff */
[----:B------:R-:W4:Y:S01]  /*13eb0*/  @P2 MUFU.RCP R2, R25 ;  /* 0x0000001900022308 */ /* 0x000f220000001000 */
        /* <DEDUP_REMOVED lines=25> */
[----:B-----5:R-:W2:Y:S01]  /*14050*/  @P0 LDC R17, c[0x0][0x2e4] ;  /* 0x0000b900ff110b82 */ /* 0x020ea20000000800 */
[----:B------:R-:W-:-:S02]  /*14060*/  F2FP.F16.F32.PACK_AB R0, R143, R142 ;  /* 0x0000008e8f00723e */ /* 0x000fc400000000ff */
[----:B------:R-:W-:Y:S01]  /*14070*/  F2FP.F16.F32.PACK_AB R4, R145, R144 ;  /* 0x000000909104723e */ /* 0x000fe200000000ff */
[----:B------:R1:W-:Y:S01]  /*14080*/  STS [R14], R2 ;  /* 0x000000020e007388 */ /* 0x0003e20000000800 */
[----:B------:R-:W-:Y:S02]  /*14090*/  F2FP.F16.F32.PACK_AB R3, R3, R146 ;  /* 0x000000920303723e */ /* 0x000fe400000000ff */
[----:B------:R-:W-:Y:S01]  /*140a0*/  F2FP.F16.F32.PACK_AB R6, R6, R136 ;  /* 0x000000880606723e */ /* 0x000fe200000000ff */
[----:B------:R3:W-:Y:S01]  /*140b0*/  STS [R14+0x200], R0 ;  /* 0x000200000e007388 */ /* 0x0007e20000000800 */
[----:B------:R-:W-:Y:S01]  /*140c0*/  F2FP.F16.F32.PACK_AB R5, R139, R5 ;  /* 0x000000058b05723e */ /* 0x000fe200000000ff */
[----:B------:R-:W4:Y:S01]  /*140d0*/  @P1 LDC.64 R20, c[0x0][0x2c0] ;  /* 0x0000b000ff141b82 */ /* 0x000f220000000a00 */
[----:B------:R-:W-:Y:S02]  /*140e0*/  F2FP.F16.F32.PACK_AB R16, R16, R148 ;  /* 0x000000941010723e */ /* 0x000fe400000000ff */
[----:B------:R-:W-:-:S02]  /*140f0*/  F2FP.F16.F32.PACK_AB R15, R151, R15 ;  /* 0x0000000f970f723e */ /* 0x000fc400000000ff */
[----:B------:R-:W-:Y:S02]  /*14100*/  F2FP.F16.F32.PACK_AB R12, R12, R154 ;  /* 0x0000009a0c0c723e */ /* 0x000fe400000000ff */
[----:B------:R-:W-:Y:S02]  /*14110*/  F2FP.F16.F32.PACK_AB R8, R8, R162 ;  /* 0x000000a20808723e */ /* 0x000fe400000000ff */
[----:B------:R-:W-:Y:S02]  /*14120*/  F2FP.F16.F32.PACK_AB R11, R11, R156 ;  /* 0x0000009c0b0b723e */ /* 0x000fe400000000ff */
[----:B------:R-:W-:Y:S02]  /*14130*/  F2FP.F16.F32.PACK_AB R10, R159, R10 ;  /* 0x0000000a9f0a723e */ /* 0x000fe400000000ff */
[----:B------:R-:W-:Y:S02]  /*14140*/  F2FP.F16.F32.PACK_AB R7, R7, R164 ;  /* 0x000000a40707723e */ /* 0x000fe400000000ff */
[----:B------:R-:W-:-:S02]  /*14150*/  F2FP.F16.F32.PACK_AB R19, R167, R19 ;  /* 0x00000013a713723e */ /* 0x000fc400000000ff */
[----:B-1----:R-:W-:Y:S02]  /*14160*/  IADD3 R2, R14, R29, RZ ;  /* 0x0000001d0e027210 */ /* 0x002fe40007ffe0ff */
[----:B---3--:R-:W-:-:S03]  /*14170*/  IADD3 R0, R29, R18, RZ ;  /* 0x000000121d007210 */ /* 0x008fc60007ffe0ff */
[----:B------:R1:W-:Y:S04]  /*14180*/  STS [R2], R4 ;  /* 0x0000000402007388 */ /* 0x0003e80000000800 */
[----:B------:R3:W-:Y:S04]  /*14190*/  STS [R2+0x200], R3 ;  /* 0x0002000302007388 */ /* 0x0007e80000000800 */
[----:B------:R5:W-:Y:S04]  /*141a0*/  STS [R14+0x1000], R6 ;  /* 0x001000060e007388 */ /* 0x000be80000000800 */
[----:B------:R-:W-:Y:S04]  /*141b0*/  STS [R14+0x1200], R5 ;  /* 0x001200050e007388 */ /* 0x000fe80000000800 */
[----:B------:R-:W-:Y:S04]  /*141c0*/  STS [R2+0x1000], R16 ;  /* 0x0010001002007388 */ /* 0x000fe80000000800 */
[----:B------:R4:W-:Y:S04]  /*141d0*/  STS [R2+0x1200], R15 ;  /* 0x0012000f02007388 */ /* 0x0009e80000000800 */
[----:B------:R4:W-:Y:S01]  /*141e0*/  STS [R18], R13 ;  /* 0x0000000d12007388 */ /* 0x0009e20000000800 */
[----:B-1----:R1:W1:Y:S03]  /*141f0*/  @P5 MUFU.LG2 R4, R27 ;  /* 0x0000001b00045308 */ /* 0x0022660000000c00 */
[----:B------:R4:W-:Y:S01]  /*14200*/  STS [R18+0x200], R12 ;  /* 0x0002000c12007388 */ /* 0x0009e20000000800 */
[----:B---3--:R-:W-:Y:S01]  /*14210*/  @P1 MOV R3, 0x1 ;  /* 0x0000000100031802 */ /* 0x008fe20000000f00 */
[----:B--2---:R-:W-:-:S02]  /*14220*/  @!P1 IMAD R3, R17, R30, RZ ;  /* 0x0000001e11039224 */ /* 0x004fc400078e02ff */
[----:B------:R2:W-:Y:S01]  /*14230*/  STS [R0], R9 ;  /* 0x0000000900007388 */ /* 0x0005e20000000800 */
[----:B-----5:R-:W3:Y:S01]  /*14240*/  @P1 LDC R6, c[0x0][0x2c0] ;  /* 0x0000b000ff061b82 */ /* 0x020ee20000000800 */
[----:B------:R-:W-:Y:S02]  /*14250*/  IMAD R3, R42, R3, RZ ;  /* 0x000000032a037224 */ /* 0x000fe400078e02ff */
[----:B------:R-:W-:Y:S03]  /*14260*/  STS [R0+0x200], R8 ;  /* 0x0002000800007388 */ /* 0x000fe60000000800 */
[----:B------:R-:W-:Y:S01]  /*14270*/  SEL R3, R3, RZ, !P6 ;  /* 0x000000ff03037207 */ /* 0x000fe20007000000 */
[----:B------:R5:W-:Y:S01]  /*14280*/  STS [R18+0x1000], R11 ;  /* 0x0010000b12007388 */ /* 0x000be20000000800 */
[----:B-1----:R-:W-:Y:S01]  /*14290*/  SHF.R.S32.HI R27, RZ, 0x1f, R37 ;  /* 0x0000001fff1b7819 */ /* 0x002fe20000011425 */
[----:B------:R-:W-:-:S02]  /*142a0*/  @P5 FMUL.FTZ R4, R4, 0.69314718246459960938 ;  /* 0x3f31721804045820 */ /* 0x000fc40000410000 */
[----:B------:R-:W-:Y:S01]  /*142b0*/  STS [R18+0x1200], R10 ;  /* 0x0012000a12007388 */ /* 0x000fe20000000800 */
[----:B----4-:R-:W-:Y:S01]  /*142c0*/  @P1 IMAD R2, R21, R20, RZ ;  /* 0x0000001415021224 */ /* 0x010fe200078e02ff */
[----:B------:R-:W-:Y:S02]  /*142d0*/  LEA.HI R27, R27, R37, RZ, 0x2 ;  /* 0x000000251b1b7211 */ /* 0x000fe400078f10ff */
[----:B------:R1:W-:Y:S01]  /*142e0*/  STS [R0+0x1000], R7 ;  /* 0x0010000700007388 */ /* 0x0003e20000000800 */
[----:B------:R-:W4:Y:S01]  /*142f0*/  @P3 LDC R13, c[0x0][0x2e8] ;  /* 0x0000ba00ff0d3b82 */ /* 0x000f220000000800 */
[----:B------:R-:W-:Y:S02]  /*14300*/  @!P1 MOV R2, R17 ;  /* 0x0000001100029202 */ /* 0x000fe40000000f00 */
[----:B------:R1:W-:Y:S01]  /*14310*/  STS [R0+0x1200], R19 ;  /* 0x0012001300007388 */ /* 0x0003e20000000800 */
[----:B------:R-:W-:Y:S02]  /*14320*/  MOV R20, 0x7f800000 ;  /* 0x7f80000000147802 */ /* 0x000fe40000000f00 */
[----:B------:R-:W-:Y:S01]  /*14330*/  MOV R21, 0x7f800000 ;  /* 0x7f80000000157802 */ /* 0x000fe20000000f00 */
[----:B------:R-:W3:Y:S01]  /*14340*/  S2R R29, SR_CTAID.Z ;  /* 0x00000000001d7919 */ /* 0x000ee20000002700 */
[----:B------:R-:W4:Y:S01]  /*14350*/  @P2 LDC R12, c[0x0][0x2e8] ;  /* 0x0000ba00ff0c2b82 */ /* 0x000f220000000800 */
[----:B--2---:R-:W2:Y:S01]  /*14360*/  @P4 MUFU.LG2 R9, R26 ;  /* 0x0000001a00094308 */ /* 0x004ea20000000c00 */
[----:B------:R-:W-:-:S06]  /*14370*/  @!P1 MOV R6, 0x1 ;  /* 0x0000000100069802 */ /* 0x000fcc0000000f00 */
[----:B-----5:R-:W5:Y:S01]  /*14380*/  @P4 LDC R11, c[0x0][0x2e8] ;  /* 0x0000ba00ff0b4b82 */ /* 0x020f620000000800 */
[----:B------:R3:W-:Y:S07]  /*14390*/  @P2 MUFU.LG2 R8, R25 ;  /* 0x0000001900082308 */ /* 0x0007ee0000000c00 */
[----:B-1----:R-:W1:Y:S01]  /*143a0*/  @P5 LDC R7, c[0x0][0x2e8] ;  /* 0x0000ba00ff075b82 */ /* 0x002e620000000800 */
[----:B------:R4:W1:Y:S01]  /*143b0*/  @P3 MUFU.LG2 R10, R24 ;  /* 0x00000018000a3308 */ /* 0x0008620000000c00 */
[----:B------:R-:W-:-:S06]  /*143c0*/  LOP3.LUT R0, R32, 0xffffffe0, RZ, 0xc0, !PT ;  /* 0xffffffe020007812 */ /* 0x000fcc00078ec0ff */
[----:B------:R-:W-:Y:S01]  /*143d0*/  BAR.SYNC.DEFER_BLOCKING 0x0 ;  /* 0x0000000000007b1d */ /* 0x000fe20000010000 */
[----:B------:R-:W-:Y:S02]  /*143e0*/  IADD3 R5, -R0, R36, RZ ;  /* 0x0000002400057210 */ /* 0x000fe40007ffe1ff */
[----:B------:R-:W-:Y:S02]  /*143f0*/  LOP3.LUT R0, R27, 0xfffffffc, RZ, 0xc0, !PT ;  /* 0xfffffffc1b007812 */ /* 0x000fe400078ec0ff */
[----:B------:R-:W-:Y:S01]  /*14400*/  LOP3.LUT P0, RZ, R5, 0x3, RZ, 0xc0, !PT ;  /* 0x0000000305ff7812 */ /* 0x000fe2000780c0ff */
[----:B--2---:R-:W-:Y:S01]  /*14410*/  @P4 FMUL.FTZ R5, R9, 0.69314718246459960938 ;  /* 0x3f31721809054820 */ /* 0x004fe20000410000 */
[----:B------:R-:W-:Y:S01]  /*14420*/  IADD3 R26, -R0, R37, RZ ;  /* 0x00000025001a7210 */ /* 0x000fe20007ffe1ff */
[----:B---3--:R-:W-:Y:S01]  /*14430*/  IMAD R0, R6, UR6, RZ ;  /* 0x0000000606007c24 */ /* 0x008fe2000f8e02ff */
[----:B------:R-:W-:Y:S01]  /*14440*/  MOV R25, 0x7f800000 ;  /* 0x7f80000000197802 */ /* 0x000fe20000000f00 */
[----:B------:R-:W-:Y:S01]  /*14450*/  IMAD R2, R29, R2, R3 ;  /* 0x000000021d027224 */ /* 0x000fe200078e0203 */
[----:B----4-:R-:W-:Y:S01]  /*14460*/  MOV R24, 0x7f800000 ;  /* 0x7f80000000187802 */ /* 0x010fe20000000f00 */
[----:B-----5:R-:W-:Y:S01]  /*14470*/  @P4 FFMA.FTZ R24, R40, R11, R5 ;  /* 0x0000000b28184223 */ /* 0x020fe20000010005 */
[----:B------:R-:W-:Y:S01]  /*14480*/  SHF.L.U32 R0, R0, 0x7, RZ ;  /* 0x0000000700007819 */ /* 0x000fe200000006ff */
[----:B-1----:R-:W-:Y:S01]  /*14490*/  @P5 FFMA.FTZ R25, R41, R7, R4 ;  /* 0x0000000729195223 */ /* 0x002fe20000010004 */
[----:B------:R-:W-:-:S02]  /*144a0*/  @P3 FMUL.FTZ R7, R10, 0.69314718246459960938 ;  /* 0x3f3172180a073820 */ /* 0x000fc40000410000 */
[----:B------:R-:W-:Y:S01]  /*144b0*/  IADD3 R10, P5, P1, R0, R22, R2 ;  /* 0x00000016000a7210 */ /* 0x000fe200079be002 */
[----:B------:R-:W-:Y:S01]  /*144c0*/  @P2 FMUL.FTZ R4, R8, 0.69314718246459960938 ;  /* 0x3f31721808042820 */ /* 0x000fe20000410000 */
[----:B------:R-:W-:Y:S01]  /*144d0*/  SHF.R.S32.HI R3, RZ, 0x1f, R0 ;  /* 0x0000001fff037819 */ /* 0x000fe20000011400 */
[----:B------:R1:W2:Y:S01]  /*144e0*/  LDS.128 R32, [R204+0x1800] ;  /* 0x00180000cc207984 */ /* 0x0002a20000000c00 */
[----:B------:R-:W-:Y:S01]  /*144f0*/  SHF.R.S32.HI R2, RZ, 0x1f, R2 ;  /* 0x0000001fff027819 */ /* 0x000fe20000011402 */
[----:B------:R-:W-:Y:S01]  /*14500*/  @P3 FFMA.FTZ R20, R39, R13, R7 ;  /* 0x0000000d27143223 */ /* 0x000fe20000010007 */
[----:B------:R-:W-:Y:S02]  /*14510*/  @P2 FFMA.FTZ R21, R38, R12, R4 ;  /* 0x0000000c26152223 */ /* 0x000fe40000010004 */
[----:B------:R-:W-:Y:S01]  /*14520*/  IADD3.X R9, R3, R23, R2, P5, P1 ;  /* 0x0000001703097210 */ /* 0x000fe20002fe2402 */
[----:B------:R-:W-:Y:S06]  /*14530*/  @P0 BRA `(.L_x_259) ;  /* 0x0000000000c00947 */ /* 0x000fec0003800000 */
[----:B------:R-:W3:Y:S01]  /*14540*/  S2R R3, SR_TID.X ;  /* 0x0000000000037919 */ /* 0x000ee20000002100 */
[----:B------:R-:W-:-:S04]  /*14550*/  SHF.R.S32.HI R2, RZ, 0x1f, R28 ;  /* 0x0000001fff027819 */ /* 0x000fc8000001141c */
[----:B------:R-:W-:-:S04]  /*14560*/  LEA.HI R2, R2, R28, RZ, 0x2 ;  /* 0x0000001c02027211 */ /* 0x000fc800078f10ff */
[----:B------:R-:W-:-:S05]  /*14570*/  LOP3.LUT R2, R2, 0xffffffc, RZ, 0xc0, !PT ;  /* 0x0ffffffc02027812 */ /* 0x000fca00078ec0ff */
[----:B------:R-:W-:Y:S01]  /*14580*/  IMAD.IADD R2, R28, 0x1, -R2 ;  /* 0x000000011c027824 */ /* 0x000fe200078e0a02 */
[----:B---3--:R-:W-:-:S04]  /*14590*/  SHF.R.S32.HI R0, RZ, 0x1f, R3 ;  /* 0x0000001fff007819 */ /* 0x008fc80000011403 */
[----:B------:R-:W-:-:S04]  /*145a0*/  LEA.HI R0, R0, R3, RZ, 0x5 ;  /* 0x0000000300007211 */ /* 0x000fc800078f28ff */
[----:B------:R-:W-:-:S05]  /*145b0*/  LOP3.LUT R0, R0, 0xffffffe0, RZ, 0xc0, !PT ;  /* 0xffffffe000007812 */ /* 0x000fca00078ec0ff */
[----:B------:R-:W-:-:S05]  /*145c0*/  IMAD.IADD R0, R3, 0x1, -R0 ;  /* 0x0000000103007824 */ /* 0x000fca00078e0a00 */
[----:B------:R-:W-:-:S04]  /*145d0*/  SHF.R.S32.HI R3, RZ, 0x1f, R0 ;  /* 0x0000001fff037819 */ /* 0x000fc80000011400 */
[----:B------:R-:W-:-:S04]  /*145e0*/  LEA.HI R0, R3, R0, RZ, 0x2 ;  /* 0x0000000003007211 */ /* 0x000fc800078f10ff */
[----:B------:R-:W-:-:S05]  /*145f0*/  SHF.R.S32.HI R0, RZ, 0x2, R0 ;  /* 0x00000002ff007819 */ /* 0x000fca0000011400 */
[----:B------:R-:W-:-:S04]  /*14600*/  IMAD R0, R2, 0x10, R0 ;  /* 0x0000001002007824 */ /* 0x000fc800078e0200 */
[C---:B------:R-:W-:Y:S01]  /*14610*/  VIADD R2, R0.reuse, 0x8 ;  /* 0x0000000800027836 */ /* 0x040fe20000000000 */
[C---:B------:R-:W-:Y:S01]  /*14620*/  ISETP.GE.AND P6, PT, R0.reuse, UR5, PT ;  /* 0x0000000500007c0c */ /* 0x040fe2000bfc6270 */
[C---:B------:R-:W-:Y:S02]  /*14630*/  VIADD R3, R0.reuse, 0x40 ;  /* 0x0000004000037836 */ /* 0x040fe40000000000 */
[----:B------:R-:W-:Y:S01]  /*14640*/  VIADD R5, R0, 0x48 ;  /* 0x0000004800057836 */ /* 0x000fe20000000000 */
[----:B------:R-:W-:Y:S02]  /*14650*/  ISETP.GE.AND P5, PT, R2, UR5, PT ;  /* 0x0000000502007c0c */ /* 0x000fe4000bfa6270 */
[----:B------:R-:W-:Y:S02]  /*14660*/  ISETP.GE.AND P4, PT, R3, UR5, PT ;  /* 0x0000000503007c0c */ /* 0x000fe4000bf86270 */
[----:B------:R-:W-:-:S05]  /*14670*/  ISETP.GE.AND P3, PT, R5, UR5, PT ;  /* 0x0000000505007c0c */ /* 0x000fca000bf66270 */
[----:B------:R-:W3:Y:S01]  /*14680*/  @!P6 LDC.64 R12, c[0x0][0x2b0] ;  /* 0x0000ac00ff0ceb82 */ /* 0x000ee20000000a00 */
[----:B------:R-:W-:-:S03]  /*14690*/  @!P6 IMAD R4, R0, R6, RZ ;  /* 0x000000060004e224 */ /* 0x000fc600078e02ff */
[-C--:B------:R-:W-:Y:S02]  /*146a0*/  @!P5 IMAD R2, R2, R6.reuse, RZ ;  /* 0x000000060202d224 */ /* 0x080fe400078e02ff */
[----:B------:R-:W-:Y:S01]  /*146b0*/  @!P4 IMAD R0, R3, R6, RZ ;  /* 0x000000060300c224 */ /* 0x000fe200078e02ff */
[----:B------:R-:W-:Y:S01]  /*146c0*/  @!P6 IADD3 R7, P0, R4, R10, RZ ;  /* 0x0000000a0407e210 */ /* 0x000fe20007f1e0ff */
[----:B------:R-:W4:Y:S01]  /*146d0*/  @!P5 LDC.64 R14, c[0x0][0x2b0] ;  /* 0x0000ac00ff0edb82 */ /* 0x000f220000000a00 */
[----:B------:R-:W-:Y:S01]  /*146e0*/  @!P3 IMAD R5, R5, R6, RZ ;  /* 0x000000060505b224 */ /* 0x000fe200078e02ff */
[-C--:B------:R-:W-:Y:S02]  /*146f0*/  @!P5 IADD3 R3, P2, R2, R10.reuse, RZ ;  /* 0x0000000a0203d210 */ /* 0x080fe40007f5e0ff */
[----:B------:R-:W-:Y:S02]  /*14700*/  @!P4 IADD3 R11, P1, R0, R10, RZ ;  /* 0x0000000a000bc210 */ /* 0x000fe40007f3e0ff */
[----:B------:R-:W-:-:S02]  /*14710*/  @!P6 LEA.HI.X.SX32 R4, R4, R9, 0x1, P0 ;  /* 0x000000090404e211 */ /* 0x000fc400000f0eff */
[----:B------:R-:W5:Y:S01]  /*14720*/  @!P4 LDC.64 R16, c[0x0][0x2b0] ;  /* 0x0000ac00ff10cb82 */ /* 0x000f620000000a00 */
[----:B------:R-:W-:Y:S02]  /*14730*/  @!P5 LEA.HI.X.SX32 R2, R2, R9, 0x1, P2 ;  /* 0x000000090202d211 */ /* 0x000fe400010f0eff */
[----:B------:R-:W-:-:S05]  /*14740*/  @!P3 IADD3 R10, P0, R5, R10, RZ ;  /* 0x0000000a050ab210 */ /* 0x000fca0007f1e0ff */
[----:B------:R-:W1:Y:S01]  /*14750*/  @!P3 LDC.64 R18, c[0x0][0x2b0] ;  /* 0x0000ac00ff12bb82 */ /* 0x000e620000000a00 */
[----:B---3--:R-:W-:Y:S02]  /*14760*/  @!P6 LEA R8, P2, R7, R12, 0x2 ;  /* 0x0000000c0708e211 */ /* 0x008fe400078410ff */
[-C--:B------:R-:W-:Y:S02]  /*14770*/  @!P4 LEA.HI.X.SX32 R12, R0, R9.reuse, 0x1, P1 ;  /* 0x00000009000cc211 */ /* 0x080fe400008f0eff */
[----:B------:R-:W-:Y:S02]  /*14780*/  @!P3 LEA.HI.X.SX32 R0, R5, R9, 0x1, P0 ;  /* 0x000000090500b211 */ /* 0x000fe400000f0eff */
[----:B------:R-:W-:Y:S02]  /*14790*/  @!P6 LEA.HI.X R9, R7, R13, R4, 0x2, P2 ;  /* 0x0000000d0709e211 */ /* 0x000fe400010f1404 */
[----:B----4-:R-:W-:-:S03]  /*147a0*/  @!P5 LEA R6, P1, R3, R14, 0x2 ;  /* 0x0000000e0306d211 */ /* 0x010fc600078210ff */
[----:B------:R3:W-:Y:S01]  /*147b0*/  @!P6 STG.E desc[UR22][R8.64], R25 ;  /* 0x000000190800e986 */ /* 0x0007e2000c101916 */
[----:B------:R-:W-:Y:S02]  /*147c0*/  @!P5 LEA.HI.X R7, R3, R15, R2, 0x2, P1 ;  /* 0x0000000f0307d211 */ /* 0x000fe400008f1402 */
[----:B-----5:R-:W-:-:S03]  /*147d0*/  @!P4 LEA R4, P1, R11, R16, 0x2 ;  /* 0x000000100b04c211 */ /* 0x020fc600078210ff */
[----:B------:R3:W-:Y:S01]  /*147e0*/  @!P5 STG.E desc[UR22][R6.64], R24 ;  /* 0x000000180600d986 */ /* 0x0007e2000c101916 */
[----:B------:R-:W-:Y:S02]  /*147f0*/  @!P4 LEA.HI.X R5, R11, R17, R12, 0x2, P1 ;  /* 0x000000110b05c211 */ /* 0x000fe400008f140c */
[----:B-1----:R-:W-:-:S03]  /*14800*/  @!P3 LEA R2, P0, R10, R18, 0x2 ;  /* 0x000000120a02b211 */ /* 0x002fc600078010ff */
[----:B------:R3:W-:Y:S01]  /*14810*/  @!P4 STG.E desc[UR22][R4.64], R20 ;  /* 0x000000140400c986 */ /* 0x0007e2000c101916 */
[----:B------:R-:W-:-:S05]  /*14820*/  @!P3 LEA.HI.X R3, R10, R19, R0, 0x2, P0 ;  /* 0x000000130a03b211 */ /* 0x000fca00000f1400 */
[----:B------:R3:W-:Y:S04]  /*14830*/  @!P3 STG.E desc[UR22][R2.64], R21 ;  /* 0x000000150200b986 */ /* 0x0007e8000c101916 */
.L_x_259:
[----:B------:R-:W-:Y:S05]  /*14840*/  BSYNC B0 ;  /* 0x0000000000007941 */ /* 0x000fea0003800000 */
.L_x_258:
[----:B------:R4:W1:Y:S01]  /*14850*/  LDS.128 R12, [R204] ;  /* 0x00000000cc0c7984 */ /* 0x0008620000000c00 */
[----:B---3--:R-:W-:Y:S01]  /*14860*/  SHF.R.S32.HI R2, RZ, 0x2, R27 ;  /* 0x00000002ff027819 */ /* 0x008fe2000001141b */
[----:B------:R-:W-:Y:S01]  /*14870*/  IMAD.SHL.U32 R3, R26, 0x8, RZ ;  /* 0x000000081a037824 */ /* 0x000fe200078e00ff */
[----:B------:R-:W-:Y:S01]  /*14880*/  UIMAD UR15, UR6, -0x80, UR15 ;  /* 0xffffff80060f78a4 */ /* 0x000fe2000f8e020f */
[----:B------:R-:W-:Y:S01]  /*14890*/  SHF.R.S32.HI R7, RZ, 0x1f, R29 ;  /* 0x0000001fff077819 */ /* 0x000fe2000001141d */
[----:B------:R-:W-:Y:S01]  /*148a0*/  BSSY B0, `(.L_x_260) ;  /* 0x0000020000007945 */ /* 0x000fe20003800000 */
[----:B------:R-:W-:Y:S01]  /*148b0*/  ULDC UR6, c[0x0][0x2d0] ;  /* 0x0000b40000067ab9 */ /* 0x000fe20000000800 */
[C---:B------:R-:W-:Y:S01]  /*148c0*/  VIADD R0, R2.reuse, 0x20 ;  /* 0x0000002002007836 */ /* 0x040fe20000000000 */
[----:B------:R-:W-:Y:S01]  /*148d0*/  ISETP.GE.AND P0, PT, R3, UR6, PT ;  /* 0x0000000603007c0c */ /* 0x000fe2000bf06270 */
[----:B------:R-:W-:Y:S01]  /*148e0*/  VIADD R5, R2, 0x40 ;  /* 0x0000004002057836 */ /* 0x000fe20000000000 */
[----:B------:R-:W-:Y:S01]  /*148f0*/  SHF.R.S32.HI R6, RZ, 0x1f, R3 ;  /* 0x0000001fff067819 */ /* 0x000fe20000011403 */
[----:B------:R-:W-:Y:S01]  /*14900*/  ULDC.64 UR6, c[0x0][0x2a0] ;  /* 0x0000a80000067ab9 */ /* 0x000fe20000000a00 */
[----:B------:R-:W-:-:S02]  /*14910*/  ISETP.GE.OR P4, PT, R31, UR15, P0 ;  /* 0x0000000f1f007c0c */ /* 0x000fc40008786670 */
[----:B------:R-:W-:Y:S01]  /*14920*/  ISETP.GE.OR P3, PT, R0, UR5, P0 ;  /* 0x0000000500007c0c */ /* 0x000fe20008766670 */
[----:B------:R-:W-:Y:S01]  /*14930*/  VIADD R0, R2, 0x60 ;  /* 0x0000006002007836 */ /* 0x000fe20000000000 */
[----:B------:R-:W-:Y:S02]  /*14940*/  IADD3 R4, P1, R3, UR10, RZ ;  /* 0x0000000a03047c10 */ /* 0x000fe4000ff3e0ff */
[----:B------:R-:W-:Y:S02]  /*14950*/  ISETP.GE.OR P2, PT, R5, UR5, P0 ;  /* 0x0000000505007c0c */ /* 0x000fe40008746670 */
[----:B------:R-:W-:Y:S01]  /*14960*/  IADD3.X R5, R6, UR4, RZ, P1, !PT ;  /* 0x0000000406057c10 */ /* 0x000fe20008ffe4ff */
[----:B------:R-:W-:Y:S01]  /*14970*/  IMAD.U32 R6, RZ, RZ, UR14 ;  /* 0x0000000eff067e24 */ /* 0x000fe2000f8e00ff */
[----:B------:R-:W-:Y:S01]  /*14980*/  ISETP.GE.OR P0, PT, R0, UR5, P0 ;  /* 0x0000000500007c0c */ /* 0x000fe20008706670 */
[----:B------:R-:W-:Y:S01]  /*14990*/  IMAD R0, R7, UR6, RZ ;  /* 0x0000000607007c24 */ /* 0x000fe2000f8e02ff */
[----:B------:R-:W-:Y:S01]  /*149a0*/  SHF.R.S32.HI R3, RZ, 0x1f, R2 ;  /* 0x0000001fff037819 */ /* 0x000fe20000011402 */
[----:B------:R-:W-:-:S04]  /*149b0*/  IMAD.WIDE.U32 R8, R29, UR6, R4 ;  /* 0x000000061d087c25 */ /* 0x000fc8000f8e0004 */
[----:B------:R-:W-:Y:S02]  /*149c0*/  IMAD R0, R29, UR7, R0 ;  /* 0x000000071d007c24 */ /* 0x000fe4000f8e0200 */
[----:B------:R-:W-:-:S04]  /*149d0*/  IMAD.WIDE R2, R6, 0x80, R2 ;  /* 0x0000008006027825 */ /* 0x000fc800078e0202 */
[----:B------:R-:W-:Y:S01]  /*149e0*/  IMAD.IADD R5, R0, 0x1, R9 ;  /* 0x0000000100057824 */ /* 0x000fe200078e0209 */
[----:B----4-:R-:W-:Y:S06]  /*149f0*/  @P4 BRA `(.L_x_261) ;  /* 0x0000000000284947 */ /* 0x010fec0003800000 */
        /* <DEDUP_REMOVED lines=9> */
[----:B-1----:R3:W-:Y:S02]  /*14a90*/  STG.E.128 desc[UR22][R10.64], R12 ;  /* 0x0000000c0a007986 */ /* 0x0027e4000c101d16 */
.L_x_261:
[----:B------:R-:W-:Y:S05]  /*14aa0*/  BSYNC B0 ;  /* 0x0000000000007941 */ /* 0x000fea0003800000 */
.L_x_260:
[----:B-1-3--:R1:W3:Y:S01]  /*14ab0*/  LDS.128 R12, [R204+0x800] ;  /* 0x00080000cc0c7984 */ /* 0x00a2e20000000c00 */
        /* <DEDUP_REMOVED lines=15> */
.L_x_263:
[----:B------:R-:W-:Y:S05]  /*14bb0*/  BSYNC B0 ;  /* 0x0000000000007941 */ /* 0x000fea0003800000 */
.L_x_262:
[----:B-1----:R-:W1:Y:S01]  /*14bc0*/  LDS.128 R204, [R204+0x1000] ;  /* 0x00100000cccc7984 */ /* 0x002e620000000c00 */
[----:B------:R-:W-:Y:S04]  /*14bd0*/  BSSY B0, `(.L_x_264) ;  /* 0x000000f000007945 */ /* 0x000fe80003800000 */
[----:B------:R-:W-:Y:S05]  /*14be0*/  @P2 BRA `(.L_x_265) ;  /* 0x0000000000342947 */ /* 0x000fea0003800000 */
[----:B------:R-:W-:Y:S01]  /*14bf0*/  IADD3 R0, P1, R2, 0x40, RZ ;  /* 0x0000004002007810 */ /* 0x000fe20007f3e0ff */
[----:B------:R-:W-:Y:S01]  /*14c00*/  ULDC.64 UR6, c[0x0][0x298] ;  /* 0x0000a60000067ab9 */ /* 0x000fe20000000a00 */
[----:B------:R-:W-:-:S03]  /*14c10*/  MOV R7, R5 ;  /* 0x0000000500077202 */ /* 0x000fc60000000f00 */
[----:B------:R-:W-:-:S04]  /*14c20*/  IMAD.X R6, RZ, RZ, R3, P1 ;  /* 0x000000ffff067224 */ /* 0x000fc800008e0603 */
[----:B----4-:R-:W-:Y:S02]  /*14c30*/  IMAD R10, R6, UR6, RZ ;  /* 0x00000006060a7c24 */ /* 0x010fe4000f8e02ff */
[----:B------:R-:W-:-:S04]  /*14c40*/  IMAD.MOV.U32 R6, RZ, RZ, R8 ;  /* 0x000000ffff067224 */ /* 0x000fc800078e0008 */
[----:B------:R-:W-:-:S04]  /*14c50*/  IMAD.WIDE.U32 R6, R0, UR6, R6 ;  /* 0x0000000600067c25 */ /* 0x000fc8000f8e0006 */
[----:B------:R-:W-:Y:S01]  /*14c60*/  IMAD R0, R0, UR7, R10 ;  /* 0x0000000700007c24 */ /* 0x000fe2000f8e020a */
[----:B------:R-:W-:Y:S02]  /*14c70*/  ULDC.64 UR6, c[0x0][0x280] ;  /* 0x0000a00000067ab9 */ /* 0x000fe40000000a00 */
[----:B------:R-:W-:Y:S02]  /*14c80*/  LEA R10, P1, R6, UR6, 0x1 ;  /* 0x00000006060a7c11 */ /* 0x000fe4000f8208ff */
[----:B------:R-:W-:-:S04]  /*14c90*/  IADD3 R0, R0, R7, RZ ;  /* 0x0000000700007210 */ /* 0x000fc80007ffe0ff */
[----:B------:R-:W-:-:S05]  /*14ca0*/  LEA.HI.X R11, R6, UR7, R0, 0x1, P1 ;  /* 0x00000007060b7c11 */ /* 0x000fca00088f0c00 */
[----:B-1----:R1:W-:Y:S02]  /*14cb0*/  STG.E.128 desc[UR22][R10.64], R204 ;  /* 0x000000cc0a007986 */ /* 0x0023e4000c101d16 */
.L_x_265:
[----:B------:R-:W-:Y:S05]  /*14cc0*/  BSYNC B0 ;  /* 0x0000000000007941 */ /* 0x000fea0003800000 */
.L_x_264:
        /* <DEDUP_REMOVED lines=13> */
[----:B--2---:R-:W-:Y:S01]  /*14da0*/  STG.E.128 desc[UR22][R2.64], R32 ;  /* 0x0000002002007986 */ /* 0x004fe2000c101d16 */
[----:B------:R-:W-:Y:S05]  /*14db0*/  EXIT ;  /* 0x000000000000794d */ /* 0x000fea0003800000 */
.L_x_266:
        /* <DEDUP_REMOVED lines=12> */
.L_x_1309:


//--------------------- .text._ZN5flash16flash_fwd_kernelI23Flash_fwd_kernel_traitsILi32ELi128ELi128ELi4ELb0ELb0EN7cutlass6half_tE19Flash_kernel_traitsILi32ELi128ELi128ELi4ES3_EELb0ELb0ELb1ELb1ELb0ELb0ELb0ELb0EEEvNS_16Flash_fwd_paramsE --------------------------
	.section	.text._ZN5flash16flash_fwd_kernelI23Flash_fwd_kernel_traitsILi32ELi128ELi128ELi4ELb0ELb0EN7cutlass6half_tE19Flash_kernel_traitsILi32ELi128ELi128ELi4ES3_EELb0ELb0ELb1ELb1ELb0ELb0ELb0ELb0EEEvNS_16Flash_fwd_paramsE,"ax",@progbits
	.align	128
        .global         _ZN5flash16flash_fwd_kernelI23Flash_fwd_kernel_traitsILi32ELi128ELi128ELi4ELb0ELb0EN7cutlass6half_tE19Flash_kernel_traitsILi32ELi128ELi128ELi4ES3_EELb0ELb0ELb1ELb1ELb0ELb0ELb0ELb0EEEvNS_16Flash_fwd_paramsE
        .type           _ZN5flash16flash_fwd_kernelI23Flash_fwd_kernel_traitsILi32ELi128ELi128ELi4ELb0ELb0EN7cutlass6half_tE19Flash_kernel_traitsILi32ELi128ELi128ELi4ES3_EELb0ELb0ELb1ELb1ELb0ELb0ELb0ELb0EEEvNS_16Flash_fwd_paramsE,@function
        .size           _ZN5flash16flash_fwd_kernelI23Flash_fwd_kernel_traitsILi32ELi128ELi128ELi4ELb0ELb0EN7cutlass6half_tE19Flash_kernel_traitsILi32ELi128ELi128ELi4ES3_EELb0ELb0ELb1ELb1ELb0ELb0ELb0ELb0EEEvNS_16Flash_fwd_paramsE,(.L_x_1310 - _ZN5flash16flash_fwd_kernelI23Flash_fwd_kernel_traitsILi32ELi128ELi128ELi4ELb0ELb0EN7cutlass6half_tE19Flash_kernel_traitsILi32ELi128ELi128ELi4ES3_EELb0ELb0ELb1ELb1ELb0ELb0ELb0ELb0EEEvNS_16Flash_fwd_paramsE)
        .other          _ZN5flash16flash_fwd_kernelI23Flash_fwd_kernel_traitsILi32ELi128ELi128ELi4ELb0ELb0EN7cutlass6half_tE19Flash_kernel_traitsILi32ELi128ELi128ELi4ES3_EELb0ELb0ELb1ELb1ELb0ELb0ELb0ELb0EEEvNS_16Flash_fwd_paramsE,@"STO_CUDA_ENTRY STV_DEFAULT"
_ZN5flash16flash_fwd_kernelI23Flash_fwd_kernel_traitsILi32ELi128ELi128ELi4ELb0ELb0EN7cutlass6half_tE19Flash_kernel_traitsILi32ELi128ELi128ELi4ES3_EELb0ELb0ELb1ELb1ELb0ELb0ELb0ELb0EEEvNS_16Flash_fwd_paramsE:
.text._ZN5flash16flash_fwd_kernelI23Flash_fwd_kernel_traitsILi32ELi128ELi128ELi4ELb0ELb0EN7cutlass6half_tE19Flash_kernel_traitsILi32ELi128ELi128ELi4ES3_EELb0ELb0ELb1ELb1ELb0ELb0ELb0ELb0EEEvNS_16Flash_fwd_paramsE:
        /* <DEDUP_REMOVED lines=36> */
[----:B------:R-:W1:Y:S01]  /*0240*/  S2R R95, SR_TID.X ;  /* 0x00000000005f7919 */ /* 0x000e620000002100 */
        /* <DEDUP_REMOVED lines=19> */
.L_x_267:
[----:B------:R-:W-:-:S05]  /*0380*/  ULDC UR8, c[0x0][0x2c8] ;  /* 0x0000b20000087ab9 */ /* 0x000fca0000000800 */
.L_x_268:
        /* <DEDUP_REMOVED lines=20> */
[----:B------:R-:W-:Y:S02]  /*04d0*/  @!UP2 UIADD3 UR27, UR4, UR8, -UR6 ;  /* 0x00000008041ba290 */ /* 0x000fe4000fffe806 */
        /* <DEDUP_REMOVED lines=22> */
[----:B------:R-:W-:Y:S05]  /*0640*/  @P0 BRA `(.L_x_269) ;  /* 0x0000000800d80947 */ /* 0x000fea0003800000 */
        /* <DEDUP_REMOVED lines=89> */
.L_x_271:
[----:B------:R-:W-:Y:S05]  /*0be0*/  BSYNC B0 ;  /* 0x0000000000007941 */ /* 0x000fea0003800000 */
.L_x_270:
        /* <DEDUP_REMOVED lines=17> */
.L_x_273:
[----:B------:R-:W-:Y:S05]  /*0d00*/  BSYNC B0 ;  /* 0x0000000000007941 */ /* 0x000fea0003800000 */
.L_x_272:
        /* <DEDUP_REMOVED lines=15> */
.L_x_275:
[----:B------:R-:W-:Y:S05]  /*0e00*/  BSYNC B0 ;  /* 0x0000000000007941 */ /* 0x000fea0003800000 */
.L_x_274:
        /* <DEDUP_REMOVED lines=14> */
.L_x_277:
[----:B------:R-:W-:Y:S05]  /*0ef0*/  BSYNC B0 ;  /* 0x0000000000007941 */ /* 0x000fea0003800000 */
.L_x_276:
        /* <DEDUP_REMOVED lines=10> */
.L_x_279:
[----:B------:R-:W-:Y:S05]  /*0fa0*/  BSYNC B0 ;  /* 0x0000000000007941 */ /* 0x000fea0003800000 */
.L_x_278:
        /* <DEDUP_REMOVED lines=10> */
.L_x_281:
[----:B------:R-:W-:Y:S05]  /*1050*/  BSYNC B0 ;  /* 0x0000000000007941 */ /* 0x000fea0003800000 */
.L_x_280:
        /* <DEDUP_REMOVED lines=10> */
.L_x_283:
[----:B------:R-:W-:Y:S05]  /*1100*/  BSYNC B0 ;  /* 0x0000000000007941 */ /* 0x000fea0003800000 */
.L_x_282:
        /* <DEDUP_REMOVED lines=10> */
.L_x_269:
[----:B------:R-:W1:Y:S01]  /*11b0*/  LDC R21, c[0x0][0x278] ;  /* 0x00009e00ff157b82 */ /* 0x000e620000000800 */
[----:B------:R-:W2:Y:S01]  /*11c0*/  S2R R4, SR_CTAID.Z ;  /* 0x0000000000047919 */ /* 0x000ea20000002700 */
[----:B------:R-:W-:Y:S01]  /*11d0*/  UISETP.NE.AND UP0, UPT, UR15, -0x1, UPT ;  /* 0xffffffff0f00788c */ /* 0x000fe2000bf05270 */
[----:B------:R-:W-:Y:S01]  /*11e0*/  SHF.R.S32.HI R20, RZ, 0x1f, R95 ;  /* 0x0000001fff147819 */ /* 0x000fe2000001145f */
[----:B------:R-:W-:-:S03]  /*11f0*/  UISETP.NE.AND UP1, UPT, UR7, -0x1, UPT ;  /* 0xffffffff0700788c */ /* 0x000fc6000bf25270 */
[CC--:B------:R-:W-:Y:S02]  /*1200*/  LEA.HI R6, R20.reuse, R95.reuse, RZ, 0x2 ;  /* 0x0000005f14067211 */ /* 0x0c0fe400078f10ff */
[CC--:B------:R-:W-:Y:S02]  /*1210*/  LEA.HI R19, R20.reuse, R95.reuse, RZ, 0x3 ;  /* 0x0000005f14137211 */ /* 0x0c0fe400078f18ff */
[----:B------:R-:W-:Y:S02]  /*1220*/  PLOP3.LUT P0, PT, PT, PT, UP1, 0x80, 0x0 ;  /* 0x000000000000781c */ /* 0x000fe40003f0f018 */
[----:B------:R-:W-:Y:S01]  /*1230*/  @!UP0 USHF.R.S32.HI UR8, URZ, 0x1f, UR32 ;  /* 0x0000001f3f088899 */ /* 0x000fe20008011420 */
[----:B------:R-:W-:Y:S01]  /*1240*/  SHF.R.S32.HI R18, RZ, 0x3, R19 ;  /* 0x00000003ff127819 */ /* 0x000fe20000011413 */
[----:B------:R-:W-:Y:S01]  /*1250*/  @UP1 UIADD3 UR9, UR6, UR7, URZ ;  /* 0x0000000706091290 */ /* 0x000fe2000fffe03f */
[----:B------:R-:W-:Y:S01]  /*1260*/  LEA.HI R134, R20, R95, RZ, 0x5 ;  /* 0x0000005f14867211 */ /* 0x000fe200078f28ff */
[----:B------:R-:W-:Y:S01]  /*1270*/  @!UP0 ULDC.64 UR4, c[0x0][0x228] ;  /* 0x00008a0000048ab9 */ /* 0x000fe20000000a00 */
[----:B------:R-:W-:Y:S01]  /*1280*/  @UP0 ULDC.64 UR22, c[0x0][0x240] ;  /* 0x0000900000160ab9 */ /* 0x000fe20000000a00 */
[----:B------:R-:W-:Y:S01]  /*1290*/  @UP1 ULDC.64 UR12, c[0x0][0x248] ;  /* 0x00009200000c1ab9 */ /* 0x000fe20000000a00 */
[----:B------:R-:W-:Y:S01]  /*12a0*/  @!UP0 UIMAD UR8, UR8, UR4, URZ ;  /* 0x00000004080882a4 */ /* 0x000fe2000f8e023f */
[----:B------:R-:W-:Y:S01]  /*12b0*/  IMAD.SHL.U32 R5, R18, 0x40, RZ ;  /* 0x0000004012057824 */ /* 0x000fe200078e00ff */
[----:B------:R-:W-:Y:S01]  /*12c0*/  @UP0 UIMAD.WIDE.U32 UR28, UR15, UR22, URZ ;  /* 0x000000160f1c02a5 */ /* 0x000fe2000f8e003f */
[----:B------:R-:W-:Y:S01]  /*12d0*/  SHF.R.S32.HI R184, RZ, 0x5, R134 ;  /* 0x00000005ffb87819 */ /* 0x000fe20000011486 */
[----:B------:R-:W-:Y:S01]  /*12e0*/  @!UP0 UIMAD.WIDE.U32 UR10, UR32, UR4, URZ ;  /* 0x00000004200a82a5 */ /* 0x000fe2000f8e003f */
[----:B-1----:R-:W-:Y:S01]  /*12f0*/  IABS R0, R21 ;  /* 0x0000001500007213 */ /* 0x002fe20000000000 */
[----:B------:R-:W-:-:S02]  /*1300*/  @UP1 UIMAD.WIDE.U32 UR30, UR9, UR12, URZ ;  /* 0x0000000c091e12a5 */ /* 0x000fc4000f8e003f */
[----:B------:R-:W-:Y:S02]  /*1310*/  @!UP0 UIMAD UR5, UR32, UR5, UR8 ;  /* 0x00000005200582a4 */ /* 0x000fe4000f8e0208 */
[----:B------:R-:W-:Y:S01]  /*1320*/  IMAD.MOV.U32 R7, RZ, RZ, R0 ;  /* 0x000000ffff077224 */ /* 0x000fe200078e0000 */
[----:B------:R-:W-:Y:S01]  /*1330*/  @UP1 UIMAD UR9, UR9, UR13, URZ ;  /* 0x0000000d090912a4 */ /* 0x000fe2000f8e023f */
[----:B--2---:R-:W-:Y:S02]  /*1340*/  IABS R4, R4 ;  /* 0x0000000400047213 */ /* 0x004fe40000000000 */
[----:B------:R-:W1:Y:S01]  /*1350*/  I2F.RP R2, R7 ;  /* 0x0000000700027306 */ /* 0x000e620000209400 */
[----:B------:R-:W-:Y:S02]  /*1360*/  @UP0 UIMAD UR23, UR15, UR23, UR29 ;  /* 0x000000170f1702a4 */ /* 0x000fe4000f8e021d */
[----:B------:R-:W-:Y:S01]  /*1370*/  @UP1 UIADD3 UR9, UR31, UR9, URZ ;  /* 0x000000091f091290 */ /* 0x000fe2000fffe03f */
[----:B------:R-:W-:Y:S01]  /*1380*/  @UP1 UMOV UR22, UR30 ;  /* 0x0000001e00161c82 */ /* 0x000fe20008000000 */
[----:B------:R-:W-:Y:S01]  /*1390*/  @!UP0 UIADD3 UR23, UR11, UR5, URZ ;  /* 0x000000050b178290 */ /* 0x000fe2000fffe03f */
[----:B------:R-:W-:-:S02]  /*13a0*/  @!UP0 UMOV UR28, UR10 ;  /* 0x0000000a001c8c82 */ /* 0x000fc40008000000 */
[----:B-1----:R-:W1:Y:S02]  /*13b0*/  MUFU.RCP R2, R2 ;  /* 0x0000000200027308 */ /* 0x002e640000001000 */
[----:B-1----:R-:W-:-:S06]  /*13c0*/  VIADD R2, R2, 0xffffffe ;  /* 0x0ffffffe02027836 */ /* 0x002fcc0000000000 */
[----:B------:R-:W1:Y:S02]  /*13d0*/  F2I.FTZ.U32.TRUNC.NTZ R3, R2 ;  /* 0x0000000200037305 */ /* 0x000e64000021f000 */
[----:B-1----:R-:W-:Y:S02]  /*13e0*/  IMAD.MOV R0, RZ, RZ, -R3 ;  /* 0x000000ffff007224 */ /* 0x002fe400078e0a03 */
[----:B------:R-:W-:Y:S02]  /*13f0*/  IMAD.MOV.U32 R2, RZ, RZ, RZ ;  /* 0x000000ffff027224 */ /* 0x000fe400078e00ff */
[----:B------:R-:W-:-:S04]  /*1400*/  IMAD R0, R0, R7, RZ ;  /* 0x0000000700007224 */ /* 0x000fc800078e02ff */
[----:B------:R-:W-:-:S04]  /*1410*/  IMAD.HI.U32 R2, R3, R0, R2 ;  /* 0x0000000003027227 */ /* 0x000fc800078e0002 */
[----:B------:R-:W-:Y:S01]  /*1420*/  IMAD.MOV.U32 R3, RZ, RZ, R4 ;  /* 0x000000ffff037224 */ /* 0x000fe200078e0004 */
[----:B------:R-:W-:-:S03]  /*1430*/  LOP3.LUT R4, R6, 0xfffffffc, RZ, 0xc0, !PT ;  /* 0xfffffffc06047812 */ /* 0x000fc600078ec0ff */
[----:B------:R-:W-:Y:S01]  /*1440*/  IMAD.HI.U32 R14, R2, R3, RZ ;  /* 0x00000003020e7227 */ /* 0x000fe200078e00ff */
[----:B------:R-:W-:-:S03]  /*1450*/  SHF.R.S32.HI R2, RZ, 0x2, R6 ;  /* 0x00000002ff027819 */ /* 0x000fc60000011406 */
[----:B------:R-:W-:Y:S01]  /*1460*/  IMAD.IADD R4, R95, 0x1, -R4 ;  /* 0x000000015f047824 */ /* 0x000fe200078e0a04 */
[----:B------:R-:W-:Y:S01]  /*1470*/  LEA.HI R6, R6, R2, RZ, 0x1 ;  /* 0x0000000206067211 */ /* 0x000fe200078f08ff */
[----:B------:R-:W-:Y:S02]  /*1480*/  IMAD.MOV R0, RZ, RZ, -R14 ;  /* 0x000000ffff007224 */ /* 0x000fe400078e0a0e */
[----:B------:R-:W-:Y:S01]  /*1490*/  IMAD.SHL.U32 R132, R4, 0x8, RZ ;  /* 0x0000000804847824 */ /* 0x000fe200078e00ff */
[----:B------:R-:W-:Y:S01]  /*14a0*/  LOP3.LUT R4, R5, 0xc0, RZ, 0xc0, !PT ;  /* 0x000000c005047812 */ /* 0x000fe200078ec0ff */
[----:B------:R-:W-:Y:S01]  /*14b0*/  IMAD R0, R7, R0, R3 ;  /* 0x0000000007007224 */ /* 0x000fe200078e0203 */
[----:B------:R-:W-:Y:S02]  /*14c0*/  LOP3.LUT R5, R6, 0x7fffffe, RZ, 0xc0, !PT ;  /* 0x07fffffe06057812 */ /* 0x000fe400078ec0ff */
[----:B------:R-:W-:Y:S02]  /*14d0*/  LOP3.LUT R6, R4, 0x18, R132, 0xf8, !PT ;  /* 0x0000001804067812 */ /* 0x000fe400078ef884 */
[----:B------:R-:W-:Y:S01]  /*14e0*/  SHF.R.U32.HI R4, RZ, 0x3, R4 ;  /* 0x00000003ff047819 */ /* 0x000fe20000011604 */
        /* <DEDUP_REMOVED lines=12> */
[----:B------:R-:W-:Y:S01]  /*15b0*/  UIADD3 UR9, UR11, UR5, URZ ;  /* 0x000000050b097290 */ /* 0x000fe2000fffe03f */
[----:B------:R-:W-:-:S11]  /*15c0*/  UMOV UR22, UR10 ;  /* 0x0000000a00167c82 */ /* 0x000fd60008000000 */
.L_x_284:
[----:B------:R-:W-:Y:S01]  /*15d0*/  @UP1 UIADD3 UR7, UR6, UR7, URZ ;  /* 0x0000000706071290 */ /* 0x000fe2000fffe03f */
[----:B------:R-:W-:Y:S01]  /*15e0*/  IMAD.IADD R5, R2, 0x1, -R5 ;  /* 0x0000000102057824 */ /* 0x000fe200078e0a05 */
[----:B------:R-:W-:Y:S01]  /*15f0*/  @UP1 ULDC.64 UR10, c[0x0][0x250] ;  /* 0x00009400000a1ab9 */ /* 0x000fe20000000a00 */
[----:B------:R-:W-:Y:S01]  /*1600*/  LOP3.LUT R4, R6, R4, RZ, 0x3c, !PT ;  /* 0x0000000406047212 */ /* 0x000fe200078e3cff */
[----:B------:R-:W-:Y:S01]  /*1610*/  @UP1 UIMAD.WIDE.U32 UR4, UR7, UR10, URZ ;  /* 0x0000000a070412a5 */ /* 0x000fe2000f8e003f */
[----:B------:R-:W-:Y:S01]  /*1620*/  ISETP.GT.U32.AND P1, PT, R7, R0, PT ;  /* 0x000000000700720c */ /* 0x000fe20003f24070 */
[----:B------:R-:W-:Y:S01]  /*1630*/  @UP1 UIMAD UR8, UR7, UR11, URZ ;  /* 0x0000000b070812a4 */ /* 0x000fe2000f8e023f */
[----:B------:R-:W-:Y:S01]  /*1640*/  LEA R5, R184, R5, 0x3 ;  /* 0x00000005b8057211 */ /* 0x000fe200078e18ff */
[----:B------:R-:W-:Y:S02]  /*1650*/  USHF.R.S32.HI UR31, URZ, 0x1f, UR34 ;  /* 0x0000001f3f1f7899 */ /* 0x000fe40008011422 */
[----:B------:R-:W-:Y:S01]  /*1660*/  @UP1 UIADD3 UR8, UR5, UR8, URZ ;  /* 0x0000000805081290 */ /* 0x000fe2000fffe03f */
[----:B------:R-:W-:Y:S01]  /*1670*/  @UP1 UMOV UR18, UR4 ;  /* 0x0000000400121c82 */ /* 0x000fe20008000000 */
[----:B------:R-:W-:Y:S01]  /*1680*/  IMAD.U32 R209, R5, 0x20, R4 ;  /* 0x0000002005d17824 */ /* 0x000fe200078e0004 */
[----:B------:R-:W-:Y:S09]  /*1690*/  @P0 BRA `(.L_x_285) ;  /* 0x0000000000340947 */ /* 0x000ff20003800000 */
[----:B------:R-:W-:Y:S01]  /*16a0*/  USHF.R.S32.HI UR7, URZ, 0x1f, UR6 ;  /* 0x0000001f3f077899 */ /* 0x000fe20008011406 */
[----:B------:R-:W-:Y:S01]  /*16b0*/  ULDC.64 UR10, c[0x0][0x250] ;  /* 0x00009400000a7ab9 */ /* 0x000fe20000000a00 */
[----:B------:R-:W-:Y:S02]  /*16c0*/  ULDC.64 UR4, c[0x0][0x238] ;  /* 0x00008e0000047ab9 */ /* 0x000fe40000000a00 */
[----:B------:R-:W-:Y:S02]  /*16d0*/  UIMAD UR7, UR7, UR10, URZ ;  /* 0x0000000a070772a4 */ /* 0x000fe4000f8e023f */
[----:B------:R-:W-:Y:S02]  /*16e0*/  UIMAD.WIDE.U32 UR36, UR6, UR10, URZ ;  /* 0x0000000a062472a5 */ /* 0x000fe4000f8e003f */
[----:B------:R-:W-:Y:S02]  /*16f0*/  UIMAD UR7, UR6, UR11, UR7 ;  /* 0x0000000b060772a4 */ /* 0x000fe4000f8e0207 */
[----:B------:R-:W-:-:S02]  /*1700*/  USHF.R.S32.HI UR6, URZ, 0x1f, UR32 ;  /* 0x0000001f3f067899 */ /* 0x000fc40008011420 */
[----:B------:R-:W-:Y:S02]  /*1710*/  UIADD3 UR37, UR37, UR7, URZ ;  /* 0x0000000725257290 */ /* 0x000fe4000fffe03f */
[----:B------:R-:W-:Y:S02]  /*1720*/  UIMAD UR6, UR6, UR4, URZ ;  /* 0x00000004060672a4 */ /* 0x000fe4000f8e023f */
[----:B------:R-:W-:Y:S02]  /*1730*/  UIMAD.WIDE.U32 UR36, UR32, UR4, UR36 ;  /* 0x00000004202472a5 */ /* 0x000fe4000f8e0024 */
[----:B------:R-:W-:-:S04]  /*1740*/  UIMAD UR5, UR32, UR5, UR6 ;  /* 0x00000005200572a4 */ /* 0x000fc8000f8e0206 */
[----:B------:R-:W-:Y:S01]  /*1750*/  UIADD3 UR8, UR37, UR5, URZ ;  /* 0x0000000525087290 */ /* 0x000fe2000fffe03f */
[----:B------:R-:W-:-:S11]  /*1760*/  UMOV UR18, UR36 ;  /* 0x0000002400127c82 */ /* 0x000fd60008000000 */
.L_x_285:
[----:B------:R-:W1:Y:S01]  /*1770*/  S2UR UR29, SR_CgaCtaId ;  /* 0x00000000001d79c3 */ /* 0x000e620000008800 */
[----:B------:R-:W-:Y:S01]  /*1780*/  UIADD3 UR5, -UR26, UR17, URZ ;  /* 0x000000111a057290 */ /* 0x000fe2000fffe13f */
[----:B------:R-:W-:Y:S01]  /*1790*/  @!P1 IMAD.IADD R0, R0, 0x1, -R7 ;  /* 0x0000000100009824 */ /* 0x000fe200078e0a07 */
[----:B------:R-:W-:Y:S01]  /*17a0*/  ULDC.64 UR6, c[0x0][0x258] ;  /* 0x0000960000067ab9 */ /* 0x000fe20000000a00 */
[----:B------:R-:W-:Y:S01]  /*17b0*/  SHF.R.S32.HI R133, RZ, 0x1f, R132 ;  /* 0x0000001fff857819 */ /* 0x000fe20000011484 */
[----:B------:R-:W-:Y:S01]  /*17c0*/  UIMAD UR4, UR31, UR6, URZ ;  /* 0x000000061f0472a4 */ /* 0x000fe2000f8e023f */
[----:B------:R-:W-:Y:S01]  /*17d0*/  IADD3 R8, P0, R132, UR28, RZ ;  /* 0x0000001c84087c10 */ /* 0x000fe2000ff1e0ff */
[C---:B------:R-:W-:Y:S01]  /*17e0*/  VIADD R15, R2.reuse, 0x20 ;  /* 0x00000020020f7836 */ /* 0x040fe20000000000 */
[----:B------:R-:W-:Y:S01]  /*17f0*/  ISETP.GE.AND P3, PT, R2, UR5, PT ;  /* 0x0000000502007c0c */ /* 0x000fe2000bf66270 */
[----:B------:R-:W-:Y:S01]  /*1800*/  UIMAD UR7, UR34, UR7, UR4 ;  /* 0x00000007220772a4 */ /* 0x000fe2000f8e0204 */
[----:B------:R-:W-:Y:S01]  /*1810*/  ISETP.GE.U32.AND P6, PT, R0, R7, PT ;  /* 0x000000070000720c */ /* 0x000fe20003fc6070 */
[----:B------:R-:W-:Y:S01]  /*1820*/  IMAD.U32 R0, RZ, RZ, UR6 ;  /* 0x00000006ff007e24 */ /* 0x000fe2000f8e00ff */
[----:B------:R-:W-:Y:S01]  /*1830*/  IADD3.X R9, R133, UR23, RZ, P0, !PT ;  /* 0x0000001785097c10 */ /* 0x000fe200087fe4ff */
[----:B------:R-:W-:Y:S01]  /*1840*/  UMOV UR4, 0x400 ;  /* 0x0000040000047882 */ /* 0x000fe20000000000 */
[----:B------:R-:W-:Y:S01]  /*1850*/  LOP3.LUT R3, R21, UR34, RZ, 0x3c, !PT ;  /* 0x0000002215037c12 */ /* 0x000fe2000f8e3cff */
[----:B------:R-:W-:Y:S01]  /*1860*/  VIADD R16, R2, 0x40 ;  /* 0x0000004002107836 */ /* 0x000fe20000000000 */
[----:B------:R-:W-:Y:S01]  /*1870*/  BSSY B0, `(.L_x_286) ;  /* 0x0000024000007945 */ /* 0x000fe20003800000 */
[----:B------:R-:W-:Y:S01]  /*1880*/  IMAD.WIDE.U32 R8, R0, UR34, R8 ;  /* 0x0000002200087c25 */ /* 0x000fe2000f8e0008 */
[----:B------:R-:W-:-:S02]  /*1890*/  ISETP.GE.AND P4, PT, R3, RZ, PT ;  /* 0x000000ff0300720c */ /* 0x000fc40003f86270 */
[--C-:B------:R-:W-:Y:S01]  /*18a0*/  SHF.R.S32.HI R3, RZ, 0x1f, R2.reuse ;  /* 0x0000001fff037819 */ /* 0x100fe20000011402 */
[----:B------:R-:W-:Y:S01]  /*18b0*/  VIADD R17, R2, 0x60 ;  /* 0x0000006002117836 */ /* 0x000fe20000000000 */
[----:B------:R-:W-:Y:S01]  /*18c0*/  ISETP.NE.AND P5, PT, R21, RZ, PT ;  /* 0x000000ff1500720c */ /* 0x000fe20003fa5270 */
[----:B------:R-:W-:Y:S01]  /*18d0*/  IMAD.U32 R4, RZ, RZ, UR16 ;  /* 0x00000010ff047e24 */ /* 0x000fe2000f8e00ff */
[----:B-1----:R-:W-:Y:S01]  /*18e0*/  ULEA UR4, UR29, UR4, 0x18 ;  /* 0x000000041d047291 */ /* 0x002fe2000f8ec03f */
[----:B------:R-:W-:Y:S01]  /*18f0*/  @!P1 VIADD R14, R14, 0x1 ;  /* 0x000000010e0e9836 */ /* 0x000fe20000000000 */
[----:B------:R-:W-:Y:S01]  /*1900*/  ISETP.GE.AND P2, PT, R15, UR5, PT ;  /* 0x000000050f007c0c */ /* 0x000fe2000bf46270 */
[----:B------:R-:W-:Y:S01]  /*1910*/  VIADD R7, R9, UR7 ;  /* 0x0000000709077c36 */ /* 0x000fe20008000000 */
[----:B------:R-:W-:Y:S01]  /*1920*/  ISETP.GE.AND P1, PT, R16, UR5, PT ;  /* 0x0000000510007c0c */ /* 0x000fe2000bf26270 */
[----:B------:R-:W-:Y:S01]  /*1930*/  IMAD.WIDE R4, R4, 0x80, R2 ;  /* 0x0000008004047825 */ /* 0x000fe200078e0202 */
[----:B------:R-:W-:-:S02]  /*1940*/  ISETP.GE.AND P0, PT, R17, UR5, PT ;  /* 0x0000000511007c0c */ /* 0x000fc4000bf06270 */
[----:B------:R-:W-:Y:S01]  /*1950*/  LEA R209, R209, UR4, 0x1 ;  /* 0x00000004d1d17c11 */ /* 0x000fe2000f8e08ff */
[----:B------:R-:W-:Y:S01]  /*1960*/  @P6 VIADD R14, R14, 0x1 ;  /* 0x000000010e0e6836 */ /* 0x000fe20000000000 */
[----:B------:R-:W-:Y:S09]  /*1970*/  @P3 BRA `(.L_x_287) ;  /* 0x00000000004c3947 */ /* 0x000ff20003800000 */
        /* <DEDUP_REMOVED lines=19> */
.L_x_287:
[----:B------:R-:W-:Y:S05]  /*1ab0*/  BSYNC B0 ;  /* 0x0000000000007941 */ /* 0x000fea0003800000 */
.L_x_286:
        /* <DEDUP_REMOVED lines=22> */
.L_x_289:
[----:B------:R-:W-:Y:S05]  /*1c20*/  BSYNC B0 ;  /* 0x0000000000007941 */ /* 0x000fea0003800000 */
.L_x_288:
        /* <DEDUP_REMOVED lines=22> */
.L_x_291:
[----:B------:R-:W-:Y:S05]  /*1d90*/  BSYNC B0 ;  /* 0x0000000000007941 */ /* 0x000fea0003800000 */
.L_x_290:
        /* <DEDUP_REMOVED lines=21> */
.L_x_293:
[----:B------:R-:W-:Y:S05]  /*1ef0*/  BSYNC B0 ;  /* 0x0000000000007941 */ /* 0x000fea0003800000 */
.L_x_292:
[----:B-1----:R-:W-:Y:S01]  /*1f00*/  IMAD R4, R3, UR12, RZ ;  /* 0x0000000c03047c24 */ /* 0x002fe2000f8e02ff */
[----:B------:R-:W-:Y:S01]  /*1f10*/  MOV R0, R14 ;  /* 0x0000000e00007202 */ /* 0x000fe20000000f00 */
[----:B------:R-:W-:Y:S01]  /*1f20*/  IMAD.WIDE.U32 R6, R2, UR12, R132 ;  /* 0x0000000c02067c25 */ /* 0x000fe2000f8e0084 */
[----:B------:R-:W-:Y:S01]  /*1f30*/  ULDC.64 UR6, c[0x0][0x260] ;  /* 0x0000980000067ab9 */ /* 0x000fe20000000a00 */
[----:B------:R-:W-:Y:S01]  /*1f40*/  USHF.L.U32 UR23, UR12, 0x7, URZ ;  /* 0x000000070c177899 */ /* 0x000fe2000800063f */
[----:B------:R-:W-:Y:S01]  /*1f50*/  @!P4 IADD3 R0, -R0, RZ, RZ ;  /* 0x000000ff0000c210 */ /* 0x000fe20007ffe1ff */
[----:B------:R-:W-:Y:S01]  /*1f60*/  IMAD R8, R2, UR13, R4 ;  /* 0x0000000d02087c24 */ /* 0x000fe2000f8e0204 */
[----:B------:R-:W-:Y:S01]  /*1f70*/  IADD3 R6, P0, R6, UR22, RZ ;  /* 0x0000001606067c10 */ /* 0x000fe2000ff1e0ff */
[----:B------:R-:W-:Y:S01]  /*1f80*/  IMAD.WIDE.U32 R4, R2, UR10, R132 ;  /* 0x0000000a02047c25 */ /* 0x000fe2000f8e0084 */
[----:B------:R-:W-:Y:S01]  /*1f90*/  @!P5 LOP3.LUT R0, RZ, R21, RZ, 0x33, !PT ;  /* 0x00000015ff00d212 */ /* 0x000fe200078e33ff */
[----:B------:R-:W-:Y:S01]  /*1fa0*/  USHF.L.U64.HI UR22, UR12, 0x7, UR13 ;  /* 0x000000070c167899 */ /* 0x000fe2000801020d */
[----:B------:R-:W-:Y:S01]  /*1fb0*/  IADD3.X R7, R7, UR9, R8, P0, !PT ;  /* 0x0000000907077c10 */ /* 0x000fe200087fe408 */
[----:B------:R-:W-:Y:S01]  /*1fc0*/  IMAD R9, R3, UR10, RZ ;  /* 0x0000000a03097c24 */ /* 0x000fe2000f8e02ff */
[----:B------:R-:W-:Y:S01]  /*1fd0*/  SHF.R.S32.HI R8, RZ, 0x1f, R0 ;  /* 0x0000001fff087819 */ /* 0x000fe20000011400 */
[----:B------:R-:W-:Y:S01]  /*1fe0*/  BSSY B0, `(.L_x_294) ;  /* 0x000002a000007945 */ /* 0x000fe20003800000 */
[----:B------:R-:W-:Y:S01]  /*1ff0*/  IADD3 R4, P0, R4, UR18, RZ ;  /* 0x0000001204047c10 */ /* 0x000fe2000ff1e0ff */
[----:B------:R-:W-:Y:S01]  /*2000*/  IMAD R9, R2, UR11, R9 ;  /* 0x0000000b02097c24 */ /* 0x000fe2000f8e0209 */
[----:B------:R-:W-:Y:S01]  /*2010*/  UIADD3 UR18, UR19, -0x1, URZ ;  /* 0xffffffff13127890 */ /* 0x000fe2000fffe03f */
[----:B------:R-:W-:-:S02]  /*2020*/  IMAD R10, R8, UR6, RZ ;  /* 0x00000006080a7c24 */ /* 0x000fc4000f8e02ff */
[C---:B--2-4-:R-:W-:Y:S01]  /*2030*/  IMAD.WIDE.U32 R12, R0.reuse, UR6, R6 ;  /* 0x00000006000c7c25 */ /* 0x054fe2000f8e0006 */
[----:B------:R-:W-:Y:S01]  /*2040*/  IADD3.X R5, R5, UR8, R9, P0, !PT ;  /* 0x0000000805057c10 */ /* 0x000fe200087fe409 */
[----:B------:R-:W-:Y:S01]  /*2050*/  UIMAD UR28, UR18, -0x80, UR27 ;  /* 0xffffff80121c78a4 */ /* 0x000fe2000f8e021b */
[----:B------:R-:W-:Y:S01]  /*2060*/  MOV R6, UR18 ;  /* 0x0000001200067c02 */ /* 0x000fe20008000f00 */
[C---:B------:R-:W-:Y:S01]  /*2070*/  IMAD R9, R0.reuse, UR7, R10 ;  /* 0x0000000700097c24 */ /* 0x040fe2000f8e020a */
[----:B------:R-:W-:Y:S01]  /*2080*/  ULDC.64 UR6, c[0x0][0x268] ;  /* 0x00009a0000067ab9 */ /* 0x000fe20000000a00 */
[----:B------:R-:W-:Y:S01]  /*2090*/  MOV R210, R12 ;  /* 0x0000000c00d27202 */ /* 0x000fe20000000f00 */
[----:B------:R-:W-:Y:S01]  /*20a0*/  IMAD.WIDE.U32 R24, R0, UR6, R4 ;  /* 0x0000000600187c25 */ /* 0x000fe2000f8e0004 */
[----:B------:R1:W-:Y:S01]  /*20b0*/  STL.64 [R1+0x40], R12 ;  /* 0x0000400c01007387 */ /* 0x0003e20000100a00 */
[----:B------:R-:W-:Y:S01]  /*20c0*/  IADD3 R211, R13, R9, RZ ;  /* 0x000000090dd37210 */ /* 0x000fe20007ffe0ff */
[----:B------:R-:W-:Y:S01]  /*20d0*/  USHF.R.S32.HI UR33, URZ, 0x1f, UR18 ;  /* 0x0000001f3f217899 */ /* 0x000fe20008011412 */
[----:B------:R-:W-:Y:S01]  /*20e0*/  ISETP.GE.AND P0, PT, R2, UR28, PT ;  /* 0x0000001c02007c0c */ /* 0x000fe2000bf06270 */
[----:B------:R-:W-:Y:S01]  /*20f0*/  UIMAD UR8, UR22, UR18, URZ ;  /* 0x00000012160872a4 */ /* 0x000fe2000f8e023f */
[----:B------:R-:W-:Y:S01]  /*2100*/  IMAD R8, R8, UR6, RZ ;  /* 0x0000000608087c24 */ /* 0x000fe2000f8e02ff */
[----:B------:R1:W-:Y:S01]  /*2110*/  STL.64 [R1+0x38], R210 ;  /* 0x000038d201007387 */ /* 0x0003e20000100a00 */
[----:B------:R-:W-:Y:S01]  /*2120*/  IMAD.WIDE.U32 R6, R6, UR23, R210 ;  /* 0x0000001706067c25 */ /* 0x000fe2000f8e00d2 */
[----:B------:R-:W-:Y:S01]  /*2130*/  UIMAD UR8, UR33, UR23, UR8 ;  /* 0x00000017210872a4 */ /* 0x000fe2000f8e0208 */
[----:B------:R-:W-:Y:S01]  /*2140*/  ISETP.GE.AND P3, PT, R15, UR28, PT ;  /* 0x0000001c0f007c0c */ /* 0x000fe2000bf66270 */
[----:B------:R1:W-:Y:S01]  /*2150*/  STL.64 [R1+0x48], R24 ;  /* 0x0000481801007387 */ /* 0x0003e20000100a00 */
[----:B------:R-:W-:Y:S01]  /*2160*/  IMAD R14, R0, UR7, R8 ;  /* 0x00000007000e7c24 */ /* 0x000fe2000f8e0208 */
[----:B------:R-:W-:-:S02]  /*2170*/  ISETP.GE.AND P2, PT, R16, UR28, PT ;  /* 0x0000001c10007c0c */ /* 0x000fc4000bf46270 */
[----:B------:R-:W-:Y:S02]  /*2180*/  IADD3 R5, R7, UR8, RZ ;  /* 0x0000000807057c10 */ /* 0x000fe4000fffe0ff */
[----:B------:R-:W-:Y:S01]  /*2190*/  ISETP.GE.AND P1, PT, R17, UR28, PT ;  /* 0x0000001c11007c0c */ /* 0x000fe2000bf26270 */
[----:B------:R-:W-:-:S12]  /*21a0*/  @P0 BRA `(.L_x_295) ;  /* 0x0000000000340947 */ /* 0x000fd80003800000 */
        /* <DEDUP_REMOVED lines=13> */
.L_x_295:
[----:B------:R-:W-:Y:S05]  /*2280*/  BSYNC B0 ;  /* 0x0000000000007941 */ /* 0x000fea0003800000 */
.L_x_294:
[----:B------:R-:W-:Y:S01]  /*2290*/  USHF.L.U64.HI UR29, UR12, 0x5, UR13 ;  /* 0x000000050c1d7899 */ /* 0x000fe2000801020d */
[----:B------:R-:W-:Y:S01]  /*22a0*/  BSSY B0, `(.L_x_296) ;  /* 0x0000010000007945 */ /* 0x000fe20003800000 */
[----:B------:R-:W-:-:S03]  /*22b0*/  USHF.L.U32 UR30, UR12, 0x5, URZ ;  /* 0x000000050c1e7899 */ /* 0x000fc6000800063f */
[----:B------:R-:W-:Y:S09]  /*22c0*/  @P3 BRA `(.L_x_297) ;  /* 0x0000000000343947 */ /* 0x000ff20003800000 */
[----:B------:R-:W-:Y:S02]  /*22d0*/  ULDC UR6, c[0x0][0x2d0] ;  /* 0x0000b40000067ab9 */ /* 0x000fe40000000800 */
[----:B------:R-:W-:-:S13]  /*22e0*/  ISETP.GE.AND P0, PT, R132, UR6, PT ;  /* 0x0000000684007c0c */ /* 0x000fda000bf06270 */
[----:B------:R1:W-:Y:S01]  /*22f0*/  @P0 STS.128 [R209+0x2800], RZ ;  /* 0x002800ffd1000388 */ /* 0x0003e20000000c00 */
[----:B------:R-:W-:Y:S05]  /*2300*/  @P0 BRA `(.L_x_297) ;  /* 0x0000000000240947 */ /* 0x000fea0003800000 */
[----:B------:R-:W-:Y:S01]  /*2310*/  IADD3 R0, P0, R6, UR30, RZ ;  /* 0x0000001e06007c10 */ /* 0x000fe2000ff1e0ff */
[----:B------:R-:W-:-:S03]  /*2320*/  ULDC.64 UR6, c[0x0][0x218] ;  /* 0x0000860000067ab9 */ /* 0x000fc60000000a00 */
[----:B----4-:R-:W-:Y:S02]  /*2330*/  IADD3.X R9, R5, UR29, RZ, P0, !PT ;  /* 0x0000001d05097c10 */ /* 0x010fe400087fe4ff */
[----:B------:R-:W-:-:S04]  /*2340*/  LEA R8, P0, R0, UR6, 0x1 ;  /* 0x0000000600087c11 */ /* 0x000fc8000f8008ff */
[----:B------:R-:W-:-:S05]  /*2350*/  LEA.HI.X R9, R0, UR7, R9, 0x1, P0 ;  /* 0x0000000700097c11 */ /* 0x000fca00080f0c09 */
[----:B------:R-:W-:Y:S01]  /*2360*/  @!PT LDS RZ, [RZ] ;  /* 0x00000000fffff984 */ /* 0x000fe20000000800 */
[----:B------:R-:W-:Y:S01]  /*2370*/  @!PT LDS RZ, [RZ] ;  /* 0x00000000fffff984 */ /* 0x000fe20000000800 */
[----:B------:R-:W-:Y:S01]  /*2380*/  @!PT LDS RZ, [RZ] ;  /* 0x00000000fffff984 */ /* 0x000fe20000000800 */
[----:B------:R4:W-:Y:S04]  /*2390*/  LDGSTS.E.BYPASS.LTC128B.128 [R209+0x2800], desc[UR24][R8.64] ;  /* 0x0280000008d17fae */ /* 0x0009e8000b901d58 */
.L_x_297:
[----:B------:R-:W-:Y:S05]  /*23a0*/  BSYNC B0 ;  /* 0x0000000000007941 */ /* 0x000fea0003800000 */
.L_x_296:
        /* <DEDUP_REMOVED lines=18> */
.L_x_299:
[----:B------:R-:W-:Y:S05]  /*24d0*/  BSYNC B0 ;  /* 0x0000000000007941 */ /* 0x000fea0003800000 */
.L_x_298:
        /* <DEDUP_REMOVED lines=18> */
.L_x_301:
[----:B------:R-:W-:Y:S05]  /*2600*/  BSYNC B0 ;  /* 0x0000000000007941 */ /* 0x000fea0003800000 */
.L_x_300:
[----:B------:R-:W-:Y:S01]  /*2610*/  ULDC.64 UR8, c[0x0][0x3c8] ;  /* 0x0000f20000087ab9 */ /* 0x000fe20000000a00 */
[----:B------:R-:W0:Y:S01]  /*2620*/  LDGDEPBAR ;  /* 0x00000000000079af */ /* 0x000e220000000000 */
[----:B------:R-:W-:-:S04]  /*2630*/  UISETP.NE.U32.AND UP1, UPT, UR8, URZ, UPT ;  /* 0x0000003f0800728c */ /* 0x000fc8000bf25070 */
[----:B------:R-:W-:-:S06]  /*2640*/  UISETP.NE.AND.EX UP1, UPT, UR9, URZ, UPT, UP1 ;  /* 0x0000003f0900728c */ /* 0x000fcc000bf25310 */
[----:B------:R-:W-:-:S05]  /*2650*/  PLOP3.LUT P0, PT, PT, PT, UP1, 0x80, 0x0 ;  /* 0x000000000000781c */ /* 0x000fca0003f0f018 */
[----:B------:R-:W-:Y:S01]  /*2660*/  @UP1 USHF.R.S32.HI UR35, URZ, 0x1f, UR32 ;  /* 0x0000001f3f231899 */ /* 0x000fe20008011420 */
[----:B------:R-:W-:Y:S01]  /*2670*/  @UP1 ULDC.64 UR6, c[0x0][0x3d0] ;  /* 0x0000f40000061ab9 */ /* 0x000fe20000000a00 */
[----:B------:R-:W-:Y:S02]  /*2680*/  @UP1 UMOV UR36, UR34 ;  /* 0x0000002200241c82 */ /* 0x000fe40008000000 */
[----:B------:R-:W-:Y:S01]  /*2690*/  @UP1 UIMAD UR35, UR35, UR6, URZ ;  /* 0x00000006232312a4 */ /* 0x000fe2000f8e023f */
[----:B------:R-:W-:Y:S02]  /*26a0*/  @UP1 UMOV UR37, UR31 ;  /* 0x0000001f00251c82 */ /* 0x000fe40008000000 */
[----:B------:R-:W-:Y:S01]  /*26b0*/  @UP1 UIMAD.WIDE.U32 UR36, UR32, UR6, UR36 ;  /* 0x00000006202412a5 */ /* 0x000fe2000f8e0024 */
[----:B------:R-:W-:Y:S01]  /*26c0*/  LOP3.LUT R0, R19, 0xfffffff8, RZ, 0xc0, !PT ;  /* 0xfffffff813007812 */ /* 0x000fe200078ec0ff */
[----:B------:R-:W-:Y:S01]  /*26d0*/  @UP1 UIMAD UR7, UR32, UR7, UR35 ;  /* 0x00000007200712a4 */ /* 0x000fe2000f8e0223 */
[----:B------:R-:W-:Y:S01]  /*26e0*/  ISETP.GE.AND P4, PT, R2, UR28, PT ;  /* 0x0000001c02007c0c */ /* 0x000fe2000bf86270 */
[----:B------:R-:W-:Y:S01]  /*26f0*/  @UP1 ULEA UR8, UP0, UR36, UR8, 0x2 ;  /* 0x0000000824081291 */ /* 0x000fe2000f80103f */
[----:B------:R-:W-:-:S04]  /*2700*/  DEPBAR.LE SB0, 0x0 ;  /* 0x000080000000791a */ /* 0x000fc80000000000 */
[----:B------:R-:W-:Y:S01]  /*2710*/  @UP1 UIADD3 UR7, UR37, UR7, URZ ;  /* 0x0000000725071290 */ /* 0x000fe2000fffe03f */
[----:B------:R-:W-:Y:S01]  /*2720*/  IMAD.U32 R4, RZ, RZ, UR8 ;  /* 0x00000008ff047e24 */ /* 0x000fe2000f8e00ff */
[----:B------:R-:W-:Y:S01]  /*2730*/  ISETP.GE.AND P1, PT, R17, UR28, PT ;  /* 0x0000001c11007c0c */ /* 0x000fe2000bf26270 */
[----:B------:R-:W-:Y:S01]  /*2740*/  @UP1 ULDC UR6, c[0x0][0x2e8] ;  /* 0x0000ba0000061ab9 */ /* 0x000fe20000000800 */
[----:B------:R-:W-:-:S06]  /*2750*/  @UP1 ULEA.HI.X UR9, UR36, UR9, UR7, 0x2, UP0 ;  /* 0x0000000924091291 */ /* 0x000fcc00080f1407 */
[----:B------:R-:W-:-:S05]  /*2760*/  IMAD.U32 R5, RZ, RZ, UR9 ;  /* 0x00000009ff057e24 */ /* 0x000fca000f8e00ff */
[----:B-1----:R1:W5:Y:S01]  /*2770*/  @P0 LDG.E R12, desc[UR24][R4.64] ;  /* 0x00000018040c0981 */ /* 0x002362000c1e1900 */
[----:B----4-:R-:W-:Y:S01]  /*2780*/  IMAD.IADD R8, R95, 0x1, -R0 ;  /* 0x000000015f087824 */ /* 0x010fe200078e0a00 */
[----:B------:R-:W5:Y:S01]  /*2790*/  @P0 MUFU.RCP R11, UR6 ;  /* 0x00000006000b0d08 */ /* 0x000f620008001000 */
[----:B------:R-:W-:Y:S01]  /*27a0*/  IMAD.SHL.U32 R13, R18, 0x8, RZ ;  /* 0x00000008120d7824 */ /* 0x000fe200078e00ff */
[----:B------:R-:W-:Y:S01]  /*27b0*/  BAR.SYNC.DEFER_BLOCKING 0x0 ;  /* 0x0000000000007b1d */ /* 0x000fe20000010000 */
[----:B------:R-:W-:Y:S01]  /*27c0*/  ISETP.GE.AND P2, PT, R16, UR28, PT ;  /* 0x0000001c10007c0c */ /* 0x000fe2000bf46270 */
[----:B------:R-:W-:Y:S01]  /*27d0*/  IMAD.IADD R23, R25, 0x1, R14 ;  /* 0x0000000119177824 */ /* 0x000fe200078e020e */
[----:B------:R-:W-:Y:S01]  /*27e0*/  LEA.HI R0, R8, R8, RZ, 0x1 ;  /* 0x0000000808007211 */ /* 0x000fe200078f08ff */
[----:B------:R-:W-:Y:S01]  /*27f0*/  IMAD.MOV.U32 R22, RZ, RZ, R24 ;  /* 0x000000ffff167224 */ /* 0x000fe200078e0018 */
[----:B------:R-:W-:Y:S01]  /*2800*/  USHF.L.U64.HI UR8, UR10, 0x7, UR11 ;  /* 0x000000070a087899 */ /* 0x000fe2000801020b */
[----:B------:R-:W-:Y:S01]  /*2810*/  BSSY B0, `(.L_x_302) ;  /* 0x0000045000007945 */ /* 0x000fe20003800000 */
[----:B------:R-:W-:Y:S01]  /*2820*/  SHF.R.S32.HI R17, RZ, 0x1, R0 ;  /* 0x00000001ff117819 */ /* 0x000fe20000011400 */
[----:B------:R-:W-:Y:S01]  /*2830*/  USHF.L.U32 UR9, UR10, 0x7, URZ ;  /* 0x000000070a097899 */ /* 0x000fe2000800063f */
[----:B------:R-:W-:Y:S01]  /*2840*/  LOP3.LUT R0, R0, 0x3fffffe, RZ, 0xc0, !PT ;  /* 0x03fffffe00007812 */ /* 0x000fe200078ec0ff */
[----:B------:R4:W-:Y:S01]  /*2850*/  STL.64 [R1+0x10], R22 ;  /* 0x0000101601007387 */ /* 0x0009e20000100a00 */
[----:B------:R-:W-:Y:S01]  /*2860*/  UIMAD UR6, UR8, UR18, URZ ;  /* 0x00000012080672a4 */ /* 0x000fe2000f8e023f */
[----:B------:R-:W-:Y:S01]  /*2870*/  ISETP.GE.AND P3, PT, R15, UR28, PT ;  /* 0x0000001c0f007c0c */ /* 0x000fe2000bf66270 */
[----:B------:R-:W-:Y:S01]  /*2880*/  UMOV UR31, URZ ;  /* 0x0000003f001f7c82 */ /* 0x000fe20008000000 */
[----:B------:R-:W-:Y:S01]  /*2890*/  IMAD.IADD R0, R8, 0x1, -R0 ;  /* 0x0000000108007824 */ /* 0x000fe200078e0a00 */
[----:B------:R-:W-:Y:S01]  /*28a0*/  UIMAD UR6, UR33, UR9, UR6 ;  /* 0x00000009210672a4 */ /* 0x000fe2000f8e0206 */
[----:B-1----:R-:W-:Y:S01]  /*28b0*/  LEA.HI R4, R20, R95, RZ, 0x4 ;  /* 0x0000005f14047211 */ /* 0x002fe200078f20ff */
[----:B------:R4:W-:Y:S03]  /*28c0*/  @P4 STS [R209+0x4000], RZ ;  /* 0x004000ffd1004388 */ /* 0x0009e60000000800 */
[----:B------:R-:W-:-:S02]  /*28d0*/  LOP3.LUT R3, R4, 0xfffffff0, RZ, 0xc0, !PT ;  /* 0xfffffff004037812 */ /* 0x000fc400078ec0ff */
[----:B------:R-:W-:Y:S01]  /*28e0*/  SHF.R.S32.HI R2, RZ, 0x4, R4 ;  /* 0x00000004ff027819 */ /* 0x000fe20000011404 */
[----:B------:R4:W-:Y:S02]  /*28f0*/  @P4 STS [R209+0x4004], RZ ;  /* 0x004004ffd1004388 */ /* 0x0009e40000000800 */
[----:B------:R-:W-:Y:S01]  /*2900*/  IMAD.IADD R6, R95, 0x1, -R3 ;  /* 0x000000015f067824 */ /* 0x000fe200078e0a03 */
[----:B------:R-:W-:Y:S01]  /*2910*/  LEA.HI R4, R4, R2, RZ, 0x1 ;  /* 0x0000000204047211 */ /* 0x000fe200078f08ff */
[----:B------:R-:W-:Y:S01]  /*2920*/  IMAD.SHL.U32 R3, R17, 0x40, RZ ;  /* 0x0000004011037824 */ /* 0x000fe200078e00ff */
[----:B------:R4:W-:Y:S02]  /*2930*/  @P4 STS.64 [R209+0x4008], RZ ;  /* 0x004008ffd1004388 */ /* 0x0009e40000000a00 */
[----:B------:R-:W-:Y:S02]  /*2940*/  LEA.HI R7, R6, R6, RZ, 0x1 ;  /* 0x0000000606077211 */ /* 0x000fe400078f08ff */
[----:B------:R-:W-:-:S02]  /*2950*/  LOP3.LUT R4, R4, 0xfffffffe, RZ, 0xc0, !PT ;  /* 0xfffffffe04047812 */ /* 0x000fc400078ec0ff */
[--C-:B------:R-:W-:Y:S02]  /*2960*/  SHF.R.S32.HI R9, RZ, 0x1, R7.reuse ;  /* 0x00000001ff097819 */ /* 0x100fe40000011407 */
[----:B------:R-:W-:Y:S02]  /*2970*/  SHF.R.S32.HI R5, RZ, 0x1f, R7 ;  /* 0x0000001fff057819 */ /* 0x000fe40000011407 */
[----:B------:R-:W-:Y:S02]  /*2980*/  LOP3.LUT R3, R3, 0xc0, RZ, 0xc0, !PT ;  /* 0x000000c003037812 */ /* 0x000fe400078ec0ff */
[----:B------:R-:W-:Y:S01]  /*2990*/  LEA.HI R10, R5, R9, RZ, 0x2 ;  /* 0x00000009050a7211 */ /* 0x000fe200078f10ff */
[----:B------:R-:W-:Y:S01]  /*29a0*/  IMAD.IADD R5, R2, 0x1, -R4 ;  /* 0x0000000102057824 */ /* 0x000fe200078e0a04 */
[----:B------:R-:W-:Y:S02]  /*29b0*/  LOP3.LUT R2, R3, 0x8, R13, 0xf8, !PT ;  /* 0x0000000803027812 */ /* 0x000fe400078ef80d */
[----:B------:R-:W-:-:S02]  /*29c0*/  LOP3.LUT R4, R10, 0xfffffffc, RZ, 0xc0, !PT ;  /* 0xfffffffc0a047812 */ /* 0x000fc400078ec0ff */
[----:B------:R-:W-:Y:S02]  /*29d0*/  SHF.R.U32.HI R3, RZ, 0x3, R3 ;  /* 0x00000003ff037819 */ /* 0x000fe40000011603 */
[----:B------:R-:W-:Y:S01]  /*29e0*/  SHF.R.S32.HI R8, RZ, 0x1f, R6 ;  /* 0x0000001fff087819 */ /* 0x000fe20000011406 */
[----:B------:R-:W-:Y:S01]  /*29f0*/  IMAD.IADD R16, R9, 0x1, -R4 ;  /* 0x0000000109107824 */ /* 0x000fe200078e0a04 */
[----:B------:R-:W-:Y:S01]  /*2a00*/  LOP3.LUT R9, R2, R3, RZ, 0x3c, !PT ;  /* 0x0000000302097212 */ /* 0x000fe200078e3cff */
[C---:B------:R-:W-:Y:S01]  /*2a10*/  IMAD.SHL.U32 R3, R5.reuse, 0x8, RZ ;  /* 0x0000000805037824 */ /* 0x040fe200078e00ff */
[----:B------:R-:W-:Y:S01]  /*2a20*/  LEA.HI R2, R8, R6, RZ, 0x3 ;  /* 0x0000000608027211 */ /* 0x000fe200078f18ff */
[----:B------:R-:W-:Y:S02]  /*2a30*/  IMAD.SHL.U32 R4, R16, 0x40, RZ ;  /* 0x0000004010047824 */ /* 0x000fe400078e00ff */
[----:B------:R-:W-:Y:S01]  /*2a40*/  IMAD R8, R5, 0x8, R0 ;  /* 0x0000000805087824 */ /* 0x000fe200078e0200 */
[----:B------:R-:W-:Y:S01]  /*2a50*/  LOP3.LUT R5, R7, 0x7fffffe, RZ, 0xc0, !PT ;  /* 0x07fffffe07057812 */ /* 0x000fe200078ec0ff */
[----:B------:R-:W-:Y:S01]  /*2a60*/  IMAD.SHL.U32 R2, R2, 0x20, RZ ;  /* 0x0000002002027824 */ /* 0x000fe200078e00ff */
[----:B------:R-:W-:-:S03]  /*2a70*/  LOP3.LUT R0, R4, 0xc0, RZ, 0xc0, !PT ;  /* 0x000000c004007812 */ /* 0x000fc600078ec0ff */
[----:B------:R-:W-:Y:S01]  /*2a80*/  IMAD.IADD R93, R6, 0x1, -R5 ;  /* 0x00000001065d7824 */ /* 0x000fe200078e0a05 */
[----:B------:R-:W-:Y:S02]  /*2a90*/  LOP3.LUT R4, R0, 0x8, R3, 0xf8, !PT ;  /* 0x0000000800047812 */ /* 0x000fe400078ef803 */
[----:B------:R-:W-:Y:S01]  /*2aa0*/  SHF.R.U32.HI R3, RZ, 0x3, R0 ;  /* 0x00000003ff037819 */ /* 0x000fe20000011600 */
[----:B------:R-:W-:Y:S01]  /*2ab0*/  IMAD.U32 R0, R8, 0x20, R9 ;  /* 0x0000002008007824 */ /* 0x000fe200078e0009 */
[----:B------:R-:W-:Y:S02]  /*2ac0*/  LOP3.LUT R94, R2, 0xffffff00, RZ, 0xc0, !PT ;  /* 0xffffff00025e7812 */ /* 0x000fe400078ec0ff */
[----:B------:R-:W-:Y:S01]  /*2ad0*/  LOP3.LUT R92, R4, R3, RZ, 0x3c, !PT ;  /* 0x00000003045c7212 */ /* 0x000fe200078e3cff */
[----:B------:R-:W-:Y:S01]  /*2ae0*/  IMAD.U32 R4, RZ, RZ, UR18 ;  /* 0x00000012ff047e24 */ /* 0x000fe2000f8e00ff */
[----:B------:R-:W-:Y:S01]  /*2af0*/  LEA R135, R0, UR4, 0x1 ;  /* 0x0000000400877c11 */ /* 0x000fe2000f8e08ff */
[----:B------:R-:W-:-:S02]  /*2b00*/  IMAD R2, R184, 0x200, R94 ;  /* 0x00000200b8027824 */ /* 0x000fc400078e025e */
[----:B------:R-:W-:-:S04]  /*2b10*/  IMAD.WIDE.U32 R4, R4, UR9, R22 ;  /* 0x0000000904047c25 */ /* 0x000fc8000f8e0016 */
[----:B------:R-:W-:Y:S02]  /*2b20*/  IMAD R2, R93, 0x20, R2 ;  /* 0x000000205d027824 */ /* 0x000fe400078e0202 */
[----:B------:R-:W-:Y:S02]  /*2b30*/  VIADD R3, R5, UR6 ;  /* 0x0000000605037c36 */ /* 0x000fe40008000000 */
[----:B------:R-:W-:Y:S02]  /*2b40*/  IMAD.IADD R2, R92, 0x1, R2 ;  /* 0x000000015c027824 */ /* 0x000fe400078e0202 */
[----:B-----5:R-:W-:-:S05]  /*2b50*/  @P0 FMUL.FTZ R10, R12, R11 ;  /* 0x0000000b0c0a0220 */ /* 0x020fca0000410000 */
[----:B------:R-:W-:-:S13]  /*2b60*/  @P0 R2UR UR7, R10 ;  /* 0x000000000a0702ca */ /* 0x000fda00000e0000 */
[----:B------:R-:W-:Y:S01]  /*2b70*/  @UP1 UMOV UR31, UR7 ;  /* 0x00000007001f1c82 */ /* 0x000fe20008000000 */
[----:B----4-:R-:W-:Y:S05]  /*2b80*/  @P4 BRA `(.L_x_303) ;  /* 0x0000000000344947 */ /* 0x010fea0003800000 */
        /* <DEDUP_REMOVED lines=13> */
.L_x_303:
[----:B------:R-:W-:Y:S05]  /*2c60*/  BSYNC B0 ;  /* 0x0000000000007941 */ /* 0x000fea0003800000 */
.L_x_302:
[----:B------:R1:W-:Y:S01]  /*2c70*/  @P3 STS.128 [R209+0x4800], RZ ;  /* 0x004800ffd1003388 */ /* 0x0003e20000000c00 */
[----:B------:R-:W-:Y:S01]  /*2c80*/  USHF.L.U64.HI UR32, UR10, 0x5, UR11 ;  /* 0x000000050a207899 */ /* 0x000fe2000801020b */
[----:B------:R-:W-:Y:S01]  /*2c90*/  BSSY B0, `(.L_x_304) ;  /* 0x0000011000007945 */ /* 0x000fe20003800000 */
[----:B------:R-:W-:Y:S01]  /*2ca0*/  USHF.L.U32 UR33, UR10, 0x5, URZ ;  /* 0x000000050a217899 */ /* 0x000fe2000800063f */
[----:B------:R-:W-:Y:S02]  /*2cb0*/  LEA R186, R2, UR4, 0x1 ;  /* 0x0000000402ba7c11 */ /* 0x000fe4000f8e08ff */
[----:B------:R-:W-:Y:S05]  /*2cc0*/  @P3 BRA `(.L_x_305) ;  /* 0x0000000000343947 */ /* 0x000fea0003800000 */
        /* <DEDUP_REMOVED lines=13> */
.L_x_305:
[----:B------:R-:W-:Y:S05]  /*2da0*/  BSYNC B0 ;  /* 0x0000000000007941 */ /* 0x000fea0003800000 */
.L_x_304:
        /* <DEDUP_REMOVED lines=19> */
.L_x_307:
[----:B------:R-:W-:Y:S05]  /*2ee0*/  BSYNC B0 ;  /* 0x0000000000007941 */ /* 0x000fea0003800000 */
.L_x_306:
[----:B------:R1:W-:Y:S01]  /*2ef0*/  @P1 STS.128 [R209+0x5800], RZ ;  /* 0x005800ffd1001388 */ /* 0x0003e20000000c00 */
        /* <DEDUP_REMOVED lines=18> */
.L_x_309:
[----:B------:R-:W-:Y:S05]  /*3020*/  BSYNC B0 ;  /* 0x0000000000007941 */ /* 0x000fea0003800000 */
.L_x_308:
[----:B------:R-:W-:Y:S01]  /*3030*/  LDSM.16.M88.4 R12, [R186] ;  /* 0x00000000ba0c783b */ /* 0x000fe20000000200 */
[----:B------:R-:W-:Y:S01]  /*3040*/  LOP3.LUT P0, RZ, R17, 0x2, RZ, 0xc0, !PT ;  /* 0x0000000211ff7812 */ /* 0x000fe2000780c0ff */
[----:B------:R-:W-:Y:S01]  /*3050*/  IMAD.MOV.U32 R0, RZ, RZ, 0x10 ;  /* 0x00000010ff007424 */ /* 0x000fe200078e00ff */
[----:B------:R-:W-:Y:S01]  /*3060*/  LOP3.LUT P1, RZ, R16, 0x2, RZ, 0xc0, !PT ;  /* 0x0000000210ff7812 */ /* 0x000fe2000782c0ff */
[----:B-1--4-:R-:W1:Y:S01]  /*3070*/  LDSM.16.M88.4 R4, [R135+0x2000] ;  /* 0x002000008704783b */ /* 0x012e620000000200 */
[C---:B------:R-:W-:Y:S01]  /*3080*/  VIADD R2, R135.reuse, 0x2000 ;  /* 0x0000200087027836 */ /* 0x040fe20000000000 */
[----:B------:R-:W-:Y:S01]  /*3090*/  UIADD3 UR7, UR27, -UR17, URZ ;  /* 0x800000111b077290 */ /* 0x000fe2000fffe03f */
[----:B------:R-:W-:Y:S01]  /*30a0*/  SEL R0, R0, 0xfffffff0, !P1 ;  /* 0xfffffff000007807 */ /* 0x000fe20004800000 */
[----:B------:R-:W4:Y:S01]  /*30b0*/  LDSM.16.M88.4 R8, [R186+0x1000] ;  /* 0x00100000ba08783b */ /* 0x000f220000000200 */
[----:B------:R-:W-:Y:S01]  /*30c0*/  VIADD R188, R135, 0x2020 ;  /* 0x0000202087bc7836 */ /* 0x000fe20000000000 */
[----:B------:R-:W-:-:S02]  /*30d0*/  UIADD3 UR6, UR27, 0x1, -UR17 ;  /* 0x000000011b067890 */ /* 0x000fc4000fffe811 */
[----:B------:R-:W5:Y:S01]  /*30e0*/  LDSM.16.M88.4 R68, [R135+0x2400] ;  /* 0x002400008744783b */ /* 0x000f620000000200 */
[----:B------:R-:W-:Y:S01]  /*30f0*/  IMAD R187, R0, 0x2, R186 ;  /* 0x0000000200bb7824 */ /* 0x000fe200078e02ba */
[----:B------:R-:W-:Y:S01]  /*3100*/  UIADD3 UR6, UR6, UR20, URZ ;  /* 0x0000001406067290 */ /* 0x000fe2000fffe03f */
[----:B------:R-:W-:Y:S01]  /*3110*/  @P0 VIADD R188, R2, 0xffffffe0 ;  /* 0xffffffe002bc0836 */ /* 0x000fe20000000000 */
[----:B------:R-:W2:Y:S01]  /*3120*/  LDSM.16.M88.4 R64, [R135+0x2800] ;  /* 0x002800008740783b */ /* 0x000ea20000000200 */
[----:B------:R-:W-:Y:S01]  /*3130*/  LOP3.LUT R2, R134, 0xffffffe0, RZ, 0xc0, !PT ;  /* 0xffffffe086027812 */ /* 0x000fe200078ec0ff */
[----:B------:R-:W-:Y:S02]  /*3140*/  UISETP.GT.AND UP0, UPT, UR18, UR14, UPT ;  /* 0x0000000e1200728c */ /* 0x000fe4000bf04270 */
[----:B------:R-:W3:Y:S02]  /*3150*/  LDSM.16.M88.4 R60, [R135+0x2c00] ;  /* 0x002c0000873c783b */ /* 0x000ee40000000200 */
[----:B------:R-:W-:-:S02]  /*3160*/  IMAD.IADD R2, R95, 0x1, -R2 ;  /* 0x000000015f027824 */ /* 0x000fc400078e0a02 */
[----:B------:R-:W3:Y:S01]  /*3170*/  LDSM.16.M88.4 R56, [R135+0x3000] ;  /* 0x003000008738783b */ /* 0x000ee20000000200 */
[----:B------:R-:W-:Y:S02]  /*3180*/  IMAD.SHL.U32 R95, R95, 0x2, RZ ;  /* 0x000000025f5f7824 */ /* 0x000fe400078e00ff */
[----:B------:R-:W-:Y:S01]  /*3190*/  SHF.R.S32.HI R3, RZ, 0x1f, R2 ;  /* 0x0000001fff037819 */ /* 0x000fe20000011402 */
[----:B------:R-:W3:Y:S03]  /*31a0*/  LDSM.16.M88.4 R52, [R135+0x3400] ;  /* 0x003400008734783b */ /* 0x000ee60000000200 */
[----:B------:R-:W-:Y:S01]  /*31b0*/  LEA.HI R2, R3, R2, RZ, 0x2 ;  /* 0x0000000203027211 */ /* 0x000fe200078f10ff */
[----:B------:R-:W3:Y:S01]  /*31c0*/  LDSM.16.M88.4 R48, [R135+0x3800] ;  /* 0x003800008730783b */ /* 0x000ee20000000200 */
[----:B------:R-:W-:Y:S02]  /*31d0*/  IMAD.U32 R3, RZ, RZ, UR18 ;  /* 0x00000012ff037e24 */ /* 0x000fe4000f8e00ff */
[----:B------:R-:W-:Y:S01]  /*31e0*/  SHF.R.S32.HI R2, RZ, 0x2, R2 ;  /* 0x00000002ff027819 */ /* 0x000fe20000011402 */
[----:B------:R-:W3:Y:S04]  /*31f0*/  LDSM.16.M88.4 R44, [R135+0x3c00] ;  /* 0x003c0000872c783b */ /* 0x000ee80000000200 */
[----:B------:R-:W-:Y:S01]  /*3200*/  LDSM.16.M88.4 R36, [R188] ;  /* 0x00000000bc24783b */ /* 0x000fe20000000200 */
[-C--:B-1----:R-:W-:Y:S03]  /*3210*/  HMMA.16816.F32 R180, R12, R4.reuse, RZ ;  /* 0x000000040cb4723c */ /* 0x082fe600000018ff */
[----:B------:R-:W-:Y:S04]  /*3220*/  LDSM.16.M88.4 R32, [R188+0x400] ;  /* 0x00040000bc20783b */ /* 0x000fe80000000200 */
[----:B------:R-:W-:Y:S01]  /*3230*/  LDSM.16.M88.4 R28, [R188+0x800] ;  /* 0x00080000bc1c783b */ /* 0x000fe20000000200 */
[C---:B----4-:R-:W-:Y:S03]  /*3240*/  HMMA.16816.F32 R176, R8.reuse, R4, RZ ;  /* 0x0000000408b0723c */ /* 0x050fe600000018ff */
[----:B------:R-:W-:Y:S03]  /*3250*/  LDSM.16.M88.4 R24, [R188+0xc00] ;  /* 0x000c0000bc18783b */ /* 0x000fe60000000200 */
[-C--:B------:R-:W-:Y:S01]  /*3260*/  HMMA.16816.F32 R172, R8, R6.reuse, RZ ;  /* 0x0000000608ac723c */ /* 0x080fe200000018ff */
[----:B------:R-:W-:Y:S04]  /*3270*/  LDSM.16.M88.4 R20, [R188+0x1000] ;  /* 0x00100000bc14783b */ /* 0x000fe80000000200 */
[----:B------:R-:W-:Y:S01]  /*3280*/  LDSM.16.M88.4 R40, [R188+0x1400] ;  /* 0x00140000bc28783b */ /* 0x000fe20000000200 */
[----:B------:R-:W-:Y:S03]  /*3290*/  HMMA.16816.F32 R168, R12, R6, RZ ;  /* 0x000000060ca8723c */ /* 0x000fe600000018ff */
[----:B------:R-:W1:Y:S03]  /*32a0*/  LDSM.16.M88.4 R4, [R187+0x1000] ;  /* 0x00100000bb04783b */ /* 0x000e660000000200 */
[C---:B-----5:R-:W-:Y:S01]  /*32b0*/  HMMA.16816.F32 R164, R8.reuse, R68, RZ ;  /* 0x0000004408a4723c */ /* 0x060fe200000018ff */
[----:B------:R-:W4:Y:S04]  /*32c0*/  LDSM.16.M88.4 R72, [R188+0x1800] ;  /* 0x00180000bc48783b */ /* 0x000f280000000200 */
[----:B------:R-:W5:Y:S01]  /*32d0*/  LDSM.16.M88.4 R76, [R188+0x1c00] ;  /* 0x001c0000bc4c783b */ /* 0x000f620000000200 */
[C---:B------:R-:W-:Y:S03]  /*32e0*/  HMMA.16816.F32 R160, R8.reuse, R70, RZ ;  /* 0x0000004608a0723c */ /* 0x040fe600000018ff */
[----:B------:R-:W5:Y:S03]  /*32f0*/  LDSM.16.M88.4 R16, [R187] ;  /* 0x00000000bb10783b */ /* 0x000f660000000200 */
[C---:B--2---:R-:W-:Y:S01]  /*3300*/  HMMA.16816.F32 R156, R8.reuse, R64, RZ ;  /* 0x00000040089c723c */ /* 0x044fe200000018ff */
[----:B------:R-:W0:Y:S05]  /*3310*/  LDGDEPBAR ;  /* 0x00000000000079af */ /* 0x000e2a0000000000 */
[C---:B------:R-:W-:Y:S06]  /*3320*/  HMMA.16816.F32 R152, R8.reuse, R66, RZ ;  /* 0x000000420898723c */ /* 0x040fec00000018ff */
[C---:B---3--:R-:W-:Y:S06]  /*3330*/  HMMA.16816.F32 R148, R8.reuse, R60, RZ ;  /* 0x0000003c0894723c */ /* 0x048fec00000018ff */
        /* <DEDUP_REMOVED lines=36> */
[C---:B----4-:R-:W-:Y:S06]  /*3580*/  HMMA.16816.F32 R240, R4.reuse, R72, R120 ;  /* 0x0000004804f0723c */ /* 0x050fec0000001878 */
[C---:B-----5:R-:W-:Y:S06]  /*3590*/  HMMA.16816.F32 R248, R4.reuse, R76, R112 ;  /* 0x0000004c04f8723c */ /* 0x060fec0000001870 */
[C---:B------:R-:W-:Y:S06]  /*35a0*/  HMMA.16816.F32 R244, R4.reuse, R74, R116 ;  /* 0x0000004a04f4723c */ /* 0x040fec0000001874 */
[----:B------:R-:W-:Y:S06]  /*35b0*/  HMMA.16816.F32 R196, R4, R78, R108 ;  /* 0x0000004e04c4723c */ /* 0x000fec000000186c */
[----:B------:R-:W-:Y:S01]  /*35c0*/  HMMA.16816.F32 R168, R16, R38, R168 ;  /* 0x0000002610a8723c */ /* 0x000fe200000018a8 */
[----:B------:R-:W-:Y:S01]  /*35d0*/  LEA R4, R184, UR26, 0x4 ;  /* 0x0000001ab8047c11 */ /* 0x000fe2000f8e20ff */
[----:B------:R-:W-:Y:S01]  /*35e0*/  IMAD R5, R93, 0x20, R94 ;  /* 0x000000205d057824 */ /* 0x000fe200078e025e */
[----:B------:R-:W-:Y:S01]  /*35f0*/  LOP3.LUT R6, R95, 0x6, RZ, 0xc0, !PT ;  /* 0x000000065f067812 */ /* 0x000fe200078ec0ff */
[----:B------:R-:W-:-:S02]  /*3600*/  IMAD.U32 R7, RZ, RZ, UR7 ;  /* 0x00000007ff077e24 */ /* 0x000fc4000f8e00ff */
[----:B------:R-:W-:Y:S01]  /*3610*/  IMAD.IADD R4, R2, 0x1, R4 ;  /* 0x0000000102047824 */ /* 0x000fe200078e0204 */
[C---:B------:R-:W-:Y:S01]  /*3620*/  HMMA.16816.F32 R180, R16.reuse, R36, R180 ;  /* 0x0000002410b4723c */ /* 0x040fe200000018b4 */
[----:B------:R-:W-:Y:S02]  /*3630*/  IMAD R3, R3, 0x80, R6 ;  /* 0x0000008003037824 */ /* 0x000fe400078e0206 */
[----:B------:R-:W-:Y:S01]  /*3640*/  IMAD.U32 R6, RZ, RZ, UR7 ;  /* 0x00000007ff067e24 */ /* 0x000fe2000f8e00ff */
[--C-:B------:R-:W-:Y:S01]  /*3650*/  IADD3 R204, R7, 0x48, R4.reuse ;  /* 0x0000004807cc7810 */ /* 0x100fe20007ffe004 */
[----:B------:R-:W-:Y:S01]  /*3660*/  IMAD.IADD R2, R92, 0x1, R5 ;  /* 0x000000015c027824 */ /* 0x000fe200078e0205 */
[----:B------:R-:W-:Y:S01]  /*3670*/  HMMA.16816.F32 R152, R16, R76, R8 ;  /* 0x0000004c1098723c */ /* 0x000fe20000001808 */
[----:B------:R-:W-:Y:S01]  /*3680*/  VIADD R201, R4, UR7 ;  /* 0x0000000704c97c36 */ /* 0x000fe20008000000 */
[----:B------:R-:W-:Y:S01]  /*3690*/  IADD3 R202, R6, 0x40, R4 ;  /* 0x0000004006ca7810 */ /* 0x000fe20007ffe004 */
[----:B------:R-:W-:-:S02]  /*36a0*/  IMAD.U32 R5, RZ, RZ, UR7 ;  /* 0x00000007ff057e24 */ /* 0x000fc4000f8e00ff */
[----:B------:R-:W-:Y:S01]  /*36b0*/  IMAD.IADD R6, R201, 0x1, -R3 ;  /* 0x00000001c9067824 */ /* 0x000fe200078e0a03 */
[C---:B------:R-:W-:Y:S01]  /*36c0*/  HMMA.16816.F32 R144, R16.reuse, R78, R12 ;  /* 0x0000004e1090723c */ /* 0x040fe2000000180c */
[----:B------:R-:W-:Y:S01]  /*36d0*/  VIADD R11, R3, 0x1 ;  /* 0x00000001030b7836 */ /* 0x000fe20000000000 */
[----:B------:R-:W-:Y:S01]  /*36e0*/  IADD3 R203, R5, 0x8, R4 ;  /* 0x0000000805cb7810 */ /* 0x000fe20007ffe004 */
[----:B------:R-:W-:Y:S01]  /*36f0*/  IMAD.U32 R9, RZ, RZ, UR6 ;  /* 0x00000006ff097e24 */ /* 0x000fe2000f8e00ff */
[----:B------:R-:W-:Y:S01]  /*3700*/  IABS R8, R6 ;  /* 0x0000000600087213 */ /* 0x000fe20000000000 */
[----:B------:R-:W-:Y:S01]  /*3710*/  IMAD.IADD R5, R201, 0x1, -R11 ;  /* 0x00000001c9057824 */ /* 0x000fe200078e0a0b */
[C---:B------:R-:W-:Y:S01]  /*3720*/  HMMA.16816.F32 R116, R16.reuse, R40, R60 ;  /* 0x000000281074723c */ /* 0x040fe2000000183c */
[----:B------:R-:W-:Y:S01]  /*3730*/  VIADD R14, R3, 0x8 ;  /* 0x00000008030e7836 */ /* 0x000fe20000000000 */
[----:B------:R-:W-:Y:S01]  /*3740*/  VIADDMNMX R208, R4, R9, UR27, PT ;  /* 0x0000001b04d07e46 */ /* 0x000fe2000b800109 */
[----:B------:R-:W-:Y:S01]  /*3750*/  IMAD.U32 R13, RZ, RZ, UR6 ;  /* 0x00000006ff0d7e24 */ /* 0x000fe2000f8e00ff */
[----:B------:R-:W-:Y:S01]  /*3760*/  IABS R6, R5 ;  /* 0x0000000500067213 */ /* 0x000fe20000000000 */
[----:B------:R-:W-:Y:S01]  /*3770*/  IMAD.IADD R7, R201, 0x1, -R14 ;  /* 0x00000001c9077824 */ /* 0x000fe200078e0a0e */
[C---:B------:R-:W-:Y:S01]  /*3780*/  HMMA.16816.F32 R104, R16.reuse, R32, R104 ;  /* 0x000000201068723c */ /* 0x040fe20000001868 */
[----:B------:R-:W-:Y:S01]  /*3790*/  IMAD.U32 R12, RZ, RZ, UR6 ;  /* 0x00000006ff0c7e24 */ /* 0x000fe2000f8e00ff */
[----:B------:R-:W-:Y:S01]  /*37a0*/  IADD3 R44, R13, 0x40, R4 ;  /* 0x000000400d2c7810 */ /* 0x000fe20007ffe004 */
[----:B------:R-:W-:Y:S01]  /*37b0*/  IMAD.U32 R10, RZ, RZ, UR6 ;  /* 0x00000006ff0a7e24 */ /* 0x000fe2000f8e00ff */
[----:B------:R-:W-:Y:S01]  /*37c0*/  IABS R5, R7 ;  /* 0x0000000700057213 */ /* 0x000fe20000000000 */
[----:B------:R-:W-:Y:S01]  /*37d0*/  IMAD.MOV.U32 R7, RZ, RZ, R8 ;  /* 0x000000ffff077224 */ /* 0x000fe200078e0008 */
[--C-:B------:R-:W-:Y:S01]  /*37e0*/  IADD3 R41, R12, 0x48, R4.reuse ;  /* 0x000000480c297810 */ /* 0x100fe20007ffe004 */
[C---:B------:R-:W-:Y:S01]  /*37f0*/  VIADD R12, R3.reuse, 0x9 ;  /* 0x00000009030c7836 */ /* 0x040fe20000000000 */
[----:B------:R-:W-:Y:S01]  /*3800*/  I2FP.F32.S32 R5, R5 ;  /* 0x0000000500057245 */ /* 0x000fe20000201400 */
[C---:B------:R-:W-:Y:S01]  /*3810*/  VIADD R13, R3.reuse, 0x10 ;  /* 0x00000010030d7836 */ /* 0x040fe20000000000 */
[----:B------:R-:W-:Y:S01]  /*3820*/  I2FP.F32.S32 R7, R7 ;  /* 0x0000000700077245 */ /* 0x000fe20000201400 */
[C---:B------:R-:W-:Y:S01]  /*3830*/  HMMA.16816.F32 R100, R16.reuse, R34, R100 ;  /* 0x000000221064723c */ /* 0x040fe20000001864 */
[----:B------:R-:W-:Y:S01]  /*3840*/  VIADD R15, R3, 0x11 ;  /* 0x00000011030f7836 */ /* 0x000fe20000000000 */
[----:B------:R-:W-:Y:S01]  /*3850*/  IADD3 R46, R10, 0x8, R4 ;  /* 0x000000080a2e7810 */ /* 0x000fe20007ffe004 */
[----:B------:R-:W-:Y:S01]  /*3860*/  IMAD.IADD R4, R201, 0x1, -R13 ;  /* 0x00000001c9047824 */ /* 0x000fe200078e0a0d */
[----:B------:R-:W-:Y:S01]  /*3870*/  I2FP.F32.S32 R6, R6 ;  /* 0x0000000600067245 */ /* 0x000fe20000201400 */
[----:B------:R-:W-:Y:S01]  /*3880*/  FFMA.FTZ R45, R7, -UR31, R180 ;  /* 0x8000001f072d7c23 */ /* 0x000fe200080100b4 */
[C---:B------:R-:W-:Y:S01]  /*3890*/  HMMA.16816.F32 R96, R16.reuse, R28, R96 ;  /* 0x0000001c1060723c */ /* 0x040fe20000001860 */
[----:B------:R-:W-:Y:S01]  /*38a0*/  IMAD.IADD R7, R201, 0x1, -R15 ;  /* 0x00000001c9077824 */ /* 0x000fe200078e0a0f */
[C---:B------:R-:W-:Y:S01]  /*38b0*/  ISETP.GE.AND P3, PT, R3.reuse, R208, PT ;  /* 0x000000d00300720c */ /* 0x040fe20003f66270 */
[----:B------:R-:W-:Y:S01]  /*38c0*/  FFMA.FTZ R47, R6, -UR31, R181 ;  /* 0x8000001f062f7c23 */ /* 0x000fe200080100b5 */
[----:B------:R-:W-:Y:S01]  /*38d0*/  IABS R6, R4 ;  /* 0x0000000400067213 */ /* 0x000fe20000000000 */
[C---:B------:R-:W-:Y:S01]  /*38e0*/  VIADD R32, R3.reuse, 0x58 ;  /* 0x0000005803207836 */ /* 0x040fe20000000000 */
[C---:B------:R-:W-:Y:S01]  /*38f0*/  HMMA.16816.F32 R88, R16.reuse, R30, R88 ;  /* 0x0000001e1058723c */ /* 0x040fe20000001858 */
[C---:B------:R-:W-:Y:S01]  /*3900*/  VIADD R28, R3.reuse, 0x48 ;  /* 0x00000048031c7836 */ /* 0x040fe20000000000 */
[----:B------:R-:W-:Y:S01]  /*3910*/  VIMNMX R207, R46, UR27, PT ;  /* 0x0000001b2ecf7c48 */ /* 0x000fe2000bfe0100 */
[C---:B------:R-:W-:Y:S01]  /*3920*/  VIADD R29, R3.reuse, 0x49 ;  /* 0x00000049031d7836 */ /* 0x040fe20000000000 */
[----:B------:R-:W-:Y:S01]  /*3930*/  VIMNMX R206, R44, UR27, PT ;  /* 0x0000001b2cce7c48 */ /* 0x000fe2000bfe0100 */
[C---:B------:R-:W-:Y:S01]  /*3940*/  VIADD R33, R3.reuse, 0x59 ;  /* 0x0000005903217836 */ /* 0x040fe20000000000 */
[C---:B------:R-:W-:Y:S01]  /*3950*/  HMMA.16816.F32 R84, R16.reuse, R24, R84 ;  /* 0x000000181054723c */ /* 0x040fe20000001854 */
[----:B------:R-:W-:Y:S01]  /*3960*/  VIADD R30, R3, 0x50 ;  /* 0x00000050031e7836 */ /* 0x000fe20000000000 */
[----:B------:R-:W-:Y:S01]  /*3970*/  VIMNMX R205, R41, UR27, PT ;  /* 0x0000001b29cd7c48 */ /* 0x000fe2000bfe0100 */
[C---:B------:R-:W-:Y:S01]  /*3980*/  VIADD R31, R3.reuse, 0x51 ;  /* 0x00000051031f7836 */ /* 0x040fe20000000000 */
[----:B------:R-:W-:Y:S01]  /*3990*/  VIADDMNMX R200, R202, -UR21, RZ, !PT ;  /* 0x80000015cac87c46 */ /* 0x000fe2000f8001ff */
[C---:B------:R-:W-:Y:S01]  /*39a0*/  VIADD R34, R3.reuse, 0x60 ;  /* 0x0000006003227836 */ /* 0x040fe20000000000 */
[C---:B------:R-:W-:Y:S01]  /*39b0*/  HMMA.16816.F32 R80, R16.reuse, R26, R80 ;  /* 0x0000001a1050723c */ /* 0x040fe20000001850 */
[C---:B------:R-:W-:Y:S01]  /*39c0*/  VIADD R24, R3.reuse, 0x38 ;  /* 0x0000003803187836 */ /* 0x040fe20000000000 */
[C---:B------:R-:W-:Y:S01]  /*39d0*/  ISETP.GE.AND P1, PT, R3.reuse, R207, PT ;  /* 0x000000cf0300720c */ /* 0x040fe20003f26270 */
[C---:B------:R-:W-:Y:S01]  /*39e0*/  VIADD R25, R3.reuse, 0x39 ;  /* 0x0000003903197836 */ /* 0x040fe20000000000 */
[C---:B------:R-:W-:Y:S01]  /*39f0*/  ISETP.GE.AND P0, PT, R3.reuse, R206, PT ;  /* 0x000000ce0300720c */ /* 0x040fe20003f06270 */
[C---:B------:R-:W-:Y:S01]  /*3a00*/  VIADD R35, R3.reuse, 0x61 ;  /* 0x0000006103237836 */ /* 0x040fe20000000000 */
[C---:B------:R-:W-:Y:S01]  /*3a10*/  HMMA.16816.F32 R108, R16.reuse, R20, R68 ;  /* 0x00000014106c723c */ /* 0x040fe20000001844 */
[C---:B------:R-:W-:Y:S01]  /*3a20*/  VIADD R26, R3.reuse, 0x40 ;  /* 0x00000040031a7836 */ /* 0x040fe20000000000 */
[C---:B------:R-:W-:Y:S01]  /*3a30*/  ISETP.GE.AND P4, PT, R3.reuse, R205, PT ;  /* 0x000000cd0300720c */ /* 0x040fe20003f86270 */
[----:B------:R-:W-:Y:S01]  /*3a40*/  VIADD R27, R3, 0x41 ;  /* 0x00000041031b7836 */ /* 0x000fe20000000000 */
[----:B------:R-:W-:Y:S01]  /*3a50*/  ISETP.GE.AND P2, PT, R11, R208, PT ;  /* 0x000000d00b00720c */ /* 0x000fe20003f46270 */
[C---:B------:R-:W-:Y:S01]  /*3a60*/  VIADD R36, R3.reuse, 0x68 ;  /* 0x0000006803247836 */ /* 0x040fe20000000000 */
[C---:B------:R-:W-:Y:S01]  /*3a70*/  HMMA.16816.F32 R112, R16.reuse, R22, R64 ;  /* 0x000000161070723c */ /* 0x040fe20000001840 */
[----:B------:R-:W-:Y:S01]  /*3a80*/  VIADD R20, R3, 0x28 ;  /* 0x0000002803147836 */ /* 0x000fe20000000000 */
[----:B------:R-:W-:Y:S01]  /*3a90*/  ISETP.GE.AND P6, PT, R11, R207, PT ;  /* 0x000000cf0b00720c */ /* 0x000fe20003fc6270 */
[----:B------:R-:W-:Y:S01]  /*3aa0*/  VIADD R21, R3, 0x29 ;  /* 0x0000002903157836 */ /* 0x000fe20000000000 */
[----:B------:R-:W-:Y:S01]  /*3ab0*/  ISETP.GE.AND P5, PT, R11, R206, PT ;  /* 0x000000ce0b00720c */ /* 0x000fe20003fa6270 */
[C---:B------:R-:W-:Y:S01]  /*3ac0*/  VIADD R38, R3.reuse, 0x69 ;  /* 0x0000006903267836 */ /* 0x040fe20000000000 */
[C---:B------:R-:W-:Y:S01]  /*3ad0*/  HMMA.16816.F32 R120, R16.reuse, R42, R56 ;  /* 0x0000002a1078723c */ /* 0x040fe20000001838 */
[C---:B------:R-:W-:Y:S01]  /*3ae0*/  VIADD R22, R3.reuse, 0x30 ;  /* 0x0000003003167836 */ /* 0x040fe20000000000 */
[CC--:B------:R-:W-:Y:S01]  /*3af0*/  ISETP.LT.OR P0, PT, R3.reuse, R200.reuse, P0 ;  /* 0x000000c80300720c */ /* 0x0c0fe20000701670 */
[----:B------:R-:W-:Y:S01]  /*3b00*/  VIADD R23, R3, 0x31 ;  /* 0x0000003103177836 */ /* 0x000fe20000000000 */
[----:B------:R-:W-:Y:S01]  /*3b10*/  ISETP.LT.OR P5, PT, R11, R200, P5 ;  /* 0x000000c80b00720c */ /* 0x000fe20002fa1670 */
[C---:B------:R-:W-:Y:S01]  /*3b20*/  VIADD R39, R3.reuse, 0x70 ;  /* 0x0000007003277836 */ /* 0x040fe20000000000 */
[----:B------:R-:W-:Y:S01]  /*3b30*/  HMMA.16816.F32 R124, R16, R72, R52 ;  /* 0x00000048107c723c */ /* 0x000fe20000001834 */
[----:B------:R-:W-:-:S02]  /*3b40*/  VIADD R40, R3, 0x71 ;  /* 0x0000007103287836 */ /* 0x000fc40000000000 */
[C---:B------:R-:W-:Y:S02]  /*3b50*/  VIADD R42, R3.reuse, 0x78 ;  /* 0x00000078032a7836 */ /* 0x040fe40000000000 */
[----:B------:R-:W-:Y:S01]  /*3b60*/  VIADD R43, R3, 0x79 ;  /* 0x00000079032b7836 */ /* 0x000fe20000000000 */
[----:B------:R-:W-:Y:S01]  /*3b70*/  HMMA.16816.F32 R128, R16, R74, R48 ;  /* 0x0000004a1080723c */ /* 0x000fe20000001830 */
[----:B------:R-:W-:Y:S01]  /*3b80*/  IMAD.MOV.U32 R191, RZ, RZ, R199 ;  /* 0x000000ffffbf7224 */ /* 0x000fe200078e00c7 */
[----:B------:R-:W-:Y:S01]  /*3b90*/  VIADDMNMX R199, R201, -UR21, RZ, !PT ;  /* 0x80000015c9c77c46 */ /* 0x000fe2000f8001ff */
[----:B------:R-:W-:Y:S01]  /*3ba0*/  IMAD.MOV.U32 R137, RZ, RZ, R198 ;  /* 0x000000ffff897224 */ /* 0x000fe200078e00c6 */
[----:B------:R-:W-:Y:S01]  /*3bb0*/  VIADDMNMX R198, R203, -UR21, RZ, !PT ;  /* 0x80000015cbc67c46 */ /* 0x000fe2000f8001ff */
[----:B------:R-:W-:Y:S01]  /*3bc0*/  IMAD.MOV.U32 R252, RZ, RZ, R197 ;  /* 0x000000fffffc7224 */ /* 0x000fe200078e00c5 */
[C---:B------:R-:W-:Y:S01]  /*3bd0*/  ISETP.LT.OR P3, PT, R3.reuse, R199, P3 ;  /* 0x000000c70300720c */ /* 0x040fe20001f61670 */
[----:B------:R-:W-:-:S02]  /*3be0*/  VIADD R16, R3, 0x18 ;  /* 0x0000001803107836 */ /* 0x000fc40000000000 */
[----:B------:R-:W-:Y:S01]  /*3bf0*/  FFMA.FTZ R49, R5, -UR31, R168 ;  /* 0x8000001f05317c23 */ /* 0x000fe200080100a8 */
[----:B------:R-:W-:Y:S01]  /*3c00*/  VIADD R17, R3, 0x19 ;  /* 0x0000001903117836 */ /* 0x000fe20000000000 */
[----:B------:R-:W-:Y:S01]  /*3c10*/  VIADDMNMX R197, R204, -UR21, RZ, !PT ;  /* 0x80000015ccc57c46 */ /* 0x000fe2000f8001ff */
[----:B------:R-:W-:Y:S01]  /*3c20*/  IMAD.IADD R5, R201, 0x1, -R12 ;  /* 0x00000001c9057824 */ /* 0x000fe200078e0a0c */
[----:B------:R-:W-:Y:S01]  /*3c30*/  ISETP.LT.OR P1, PT, R3, R198, P1 ;  /* 0x000000c60300720c */ /* 0x000fe20000f21670 */
[----:B------:R-:W-:Y:S01]  /*3c40*/  IMAD.IADD R8, R201, 0x1, -R16 ;  /* 0x00000001c9087824 */ /* 0x000fe200078e0a10 */
[----:B------:R-:W-:Y:S01]  /*3c50*/  ISETP.LT.OR P4, PT, R3, R197, P4 ;  /* 0x000000c50300720c */ /* 0x000fe20002781670 */
[----:B------:R-:W-:Y:S01]  /*3c60*/  IMAD.IADD R10, R201, 0x1, -R17 ;  /* 0x00000001c90a7824 */ /* 0x000fe200078e0a11 */
[----:B------:R-:W-:Y:S01]  /*3c70*/  IABS R9, R5 ;  /* 0x0000000500097213 */ /* 0x000fe20000000000 */
[C---:B------:R-:W-:Y:S01]  /*3c80*/  VIADD R18, R3.reuse, 0x20 ;  /* 0x0000002003127836 */ /* 0x040fe20000000000 */
[----:B------:R-:W-:Y:S01]  /*3c90*/  IABS R5, R7 ;  /* 0x0000000700057213 */ /* 0x000fe20000000000 */
[----:B------:R-:W-:Y:S01]  /*3ca0*/  VIADD R19, R3, 0x21 ;  /* 0x0000002103137836 */ /* 0x000fe20000000000 */
[----:B------:R-:W-:Y:S01]  /*3cb0*/  IABS R4, R8 ;  /* 0x0000000800047213 */ /* 0x000fe20000000000 */
[----:B------:R-:W-:Y:S01]  /*3cc0*/  IMAD.MOV.U32 R8, RZ, RZ, R6 ;  /* 0x000000ffff087224 */ /* 0x000fe200078e0006 */
[----:B------:R-:W-:Y:S01]  /*3cd0*/  IABS R7, R10 ;  /* 0x0000000a00077213 */ /* 0x000fe20000000000 */
[----:B------:R-:W-:Y:S01]  /*3ce0*/  IMAD.MOV.U32 R6, RZ, RZ, R5 ;  /* 0x000000ffff067224 */ /* 0x000fe200078e0005 */
[----:B------:R-:W-:Y:S01]  /*3cf0*/  I2FP.F32.S32 R9, R9 ;  /* 0x0000000900097245 */ /* 0x000fe20000201400 */
[----:B------:R-:W-:Y:S01]  /*3d00*/  IMAD.MOV.U32 R5, RZ, RZ, R4 ;  /* 0x000000ffff057224 */ /* 0x000fe200078e0004 */
[----:B------:R-:W-:Y:S01]  /*3d10*/  ISETP.LT.OR P2, PT, R11, R199, P2 ;  /* 0x000000c70b00720c */ /* 0x000fe20001741670 */
[----:B------:R-:W-:Y:S01]  /*3d20*/  IMAD.MOV.U32 R4, RZ, RZ, R7 ;  /* 0x000000ffff047224 */ /* 0x000fe200078e0007 */
[----:B------:R-:W-:Y:S01]  /*3d30*/  I2FP.F32.S32 R7, R8 ;  /* 0x0000000800077245 */ /* 0x000fe20000201400 */
[C---:B------:R-:W-:Y:S01]  /*3d40*/  IMAD.IADD R8, R201.reuse, 0x1, -R21 ;  /* 0x00000001c9087824 */ /* 0x040fe200078e0a15 */
[----:B------:R-:W-:Y:S01]  /*3d50*/  I2FP.F32.S32 R5, R5 ;  /* 0x0000000500057245 */ /* 0x000fe20000201400 */
[----:B------:R-:W-:Y:S01]  /*3d60*/  IMAD.IADD R10, R201, 0x1, -R22 ;  /* 0x00000001c90a7824 */ /* 0x000fe200078e0a16 */
[----:B------:R-:W-:Y:S01]  /*3d70*/  I2FP.F32.S32 R4, R4 ;  /* 0x0000000400047245 */ /* 0x000fe20000201400 */
[----:B------:R-:W-:Y:S01]  /*3d80*/  FFMA.FTZ R50, R7, -UR31, R104 ;  /* 0x8000001f07327c23 */ /* 0x000fe20008010068 */
[----:B------:R-:W-:Y:S01]  /*3d90*/  I2FP.F32.S32 R6, R6 ;  /* 0x0000000600067245 */ /* 0x000fe20000201400 */
[----:B------:R-:W-:Y:S01]  /*3da0*/  FFMA.FTZ R52, R5, -UR31, R100 ;  /* 0x8000001f05347c23 */ /* 0x000fe20008010064 */
[----:B------:R-:W-:-:S02]  /*3db0*/  IMAD.IADD R5, R201, 0x1, -R18 ;  /* 0x00000001c9057824 */ /* 0x000fc400078e0a12 */
[----:B------:R-:W-:Y:S01]  /*3dc0*/  FFMA.FTZ R54, R4, -UR31, R101 ;  /* 0x8000001f04367c23 */ /* 0x000fe20008010065 */
[----:B------:R-:W-:Y:S02]  /*3dd0*/  IMAD.IADD R4, R201, 0x1, -R19 ;  /* 0x00000001c9047824 */ /* 0x000fe400078e0a13 */
[----:B------:R-:W-:Y:S01]  /*3de0*/  FFMA.FTZ R48, R9, -UR31, R169 ;  /* 0x8000001f09307c23 */ /* 0x000fe200080100a9 */
[----:B------:R-:W-:Y:S02]  /*3df0*/  IMAD.IADD R7, R201, 0x1, -R20 ;  /* 0x00000001c9077824 */ /* 0x000fe400078e0a14 */
[----:B------:R-:W-:Y:S01]  /*3e00*/  FFMA.FTZ R51, R6, -UR31, R105 ;  /* 0x8000001f06337c23 */ /* 0x000fe20008010069 */
[----:B------:R-:W-:Y:S01]  /*3e10*/  IABS R9, R5 ;  /* 0x0000000500097213 */ /* 0x000fe20000000000 */
[----:B------:R-:W-:Y:S01]  /*3e20*/  IMAD.MOV.U32 R136, RZ, RZ, R196 ;  /* 0x000000ffff887224 */ /* 0x000fe200078e00c4 */
        /* <DEDUP_REMOVED lines=8> */
[----:B------:R-:W-:Y:S01]  /*3eb0*/  FSEL R101, R45, -INF , !P3 ;  /* 0xff8000002d657808 */ /* 0x000fe20005800000 */
        /* <DEDUP_REMOVED lines=24> */
[----:B------:R-:W-:Y:S01]  /*4040*/  ISETP.GE.AND P3, PT, R11, R205, PT ;  /* 0x000000cd0b00720c */ /* 0x000fe20003f66270 */
        /* <DEDUP_REMOVED lines=27> */
[----:B------:R-:W-:Y:S01]  /*4200*/  FFMA.FTZ R89, R9, -UR31, R112 ;  /* 0x8000001f09597c23 */ /* 0x000fe20008010070 */
        /* <DEDUP_REMOVED lines=8> */
[C---:B------:R-:W-:Y:S02]  /*4290*/  IMAD.IADD R4, R201.reuse, 0x1, -R34 ;  /* 0x00000001c9047824 */ /* 0x040fe400078e0a22 */
[----:B------:R-:W-:Y:S01]  /*42a0*/  FFMA.FTZ R96, R6, -UR31, R116 ;  /* 0x8000001f06607c23 */ /* 0x000fe20008010074 */
[C---:B------:R-:W-:Y:S01]  /*42b0*/  IMAD.IADD R7, R201.reuse, 0x1, -R35 ;  /* 0x00000001c9077824 */ /* 0x040fe200078e0a23 */
[----:B------:R-:W-:Y:S01]  /*42c0*/  IABS R9, R5 ;  /* 0x0000000500097213 */ /* 0x000fe20000000000 */
[----:B------:R-:W-:Y:S01]  /*42d0*/  IMAD.IADD R10, R201, 0x1, -R38 ;  /* 0x00000001c90a7824 */ /* 0x000fe200078e0a26 */
[----:B------:R-:W-:Y:S02]  /*42e0*/  IABS R6, R4 ;  /* 0x0000000400067213 */ /* 0x000fe40000000000 */
[----:B------:R-:W-:Y:S02]  /*42f0*/  IABS R5, R7 ;  /* 0x0000000700057213 */ /* 0x000fe40000000000 */
[----:B------:R-:W-:Y:S01]  /*4300*/  IABS R4, R8 ;  /* 0x0000000800047213 */ /* 0x000fe20000000000 */
[----:B------:R-:W-:Y:S01]  /*4310*/  IMAD.MOV.U32 R8, RZ, RZ, R6 ;  /* 0x000000ffff087224 */ /* 0x000fe200078e0006 */
[----:B------:R-:W-:Y:S01]  /*4320*/  IABS R7, R10 ;  /* 0x0000000a00077213 */ /* 0x000fe20000000000 */
[----:B------:R-:W-:Y:S01]  /*4330*/  IMAD.MOV.U32 R6, RZ, RZ, R5 ;  /* 0x000000ffff067224 */ /* 0x000fe200078e0005 */
[----:B------:R-:W-:Y:S01]  /*4340*/  I2FP.F32.S32 R9, R9 ;  /* 0x0000000900097245 */ /* 0x000fe20000201400 */
[----:B------:R-:W-:Y:S01]  /*4350*/  IMAD.MOV.U32 R5, RZ, RZ, R4 ;  /* 0x000000ffff057224 */ /* 0x000fe200078e0004 */
[----:B------:R-:W-:Y:S01]  /*4360*/  BAR.SYNC.DEFER_BLOCKING 0x0 ;  /* 0x0000000000007b1d */ /* 0x000fe20000010000 */
        /* <DEDUP_REMOVED lines=13> */
[----:B------:R-:W-:Y:S01]  /*4440*/  IMAD.IADD R7, R201, 0x1, -R42 ;  /* 0x00000001c9077824 */ /* 0x000fe200078e0a2a */
[----:B------:R-:W-:Y:S01]  /*4450*/  IABS R10, R5 ;  /* 0x00000005000a7213 */ /* 0x000fe20000000000 */
[----:B------:R-:W-:Y:S01]  /*4460*/  IMAD.IADD R8, R203, 0x1, -R3 ;  /* 0x00000001cb087824 */ /* 0x000fe200078e0a03 */
[----:B------:R-:W-:Y:S02]  /*4470*/  IABS R6, R4 ;  /* 0x0000000400067213 */ /* 0x000fe40000000000 */
[----:B------:R-:W-:Y:S02]  /*4480*/  IABS R5, R7 ;  /* 0x0000000700057213 */ /* 0x000fe40000000000 */
[----:B------:R-:W-:-:S02]  /*4490*/  IABS R4, R9 ;  /* 0x0000000900047213 */ /* 0x000fc40000000000 */
[----:B------:R-:W-:Y:S01]  /*44a0*/  IABS R7, R8 ;  /* 0x0000000800077213 */ /* 0x000fe20000000000 */
[----:B------:R-:W-:Y:S01]  /*44b0*/  IMAD.MOV.U32 R8, RZ, RZ, R6 ;  /* 0x000000ffff087224 */ /* 0x000fe200078e0006 */
[----:B------:R-:W-:Y:S01]  /*44c0*/  ISETP.LT.OR P3, PT, R11, R197, P3 ;  /* 0x000000c50b00720c */ /* 0x000fe20001f61670 */
[----:B------:R-:W-:Y:S01]  /*44d0*/  IMAD.MOV.U32 R6, RZ, RZ, R5 ;  /* 0x000000ffff067224 */ /* 0x000fe200078e0005 */
[----:B------:R-:W-:Y:S01]  /*44e0*/  I2FP.F32.S32 R10, R10 ;  /* 0x0000000a000a7245 */ /* 0x000fe20000201400 */
[----:B------:R-:W-:Y:S01]  /*44f0*/  IMAD.MOV.U32 R5, RZ, RZ, R4 ;  /* 0x000000ffff057224 */ /* 0x000fe200078e0004 */
[----:B------:R-:W-:Y:S01]  /*4500*/  FSEL R88, R47, -INF , !P2 ;  /* 0xff8000002f587808 */ /* 0x000fe20005000000 */
[----:B------:R-:W-:Y:S01]  /*4510*/  IMAD.MOV.U32 R4, RZ, RZ, R7 ;  /* 0x000000ffff047224 */ /* 0x000fe200078e0007 */
[----:B------:R-:W-:Y:S01]  /*4520*/  I2FP.F32.S32 R6, R6 ;  /* 0x0000000600067245 */ /* 0x000fe20000201400 */
[----:B------:R-:W-:Y:S01]  /*4530*/  FFMA.FTZ R184, R10, -UR31, R152 ;  /* 0x8000001f0ab87c23 */ /* 0x000fe20008010098 */
[----:B------:R-:W-:-:S02]  /*4540*/  I2FP.F32.S32 R5, R5 ;  /* 0x0000000500057245 */ /* 0x000fc40000201400 */
[----:B------:R-:W-:Y:S01]  /*4550*/  I2FP.F32.S32 R4, R4 ;  /* 0x0000000400047245 */ /* 0x000fe20000201400 */
[----:B------:R-:W-:Y:S01]  /*4560*/  FFMA.FTZ R190, R6, -UR31, R144 ;  /* 0x8000001f06be7c23 */ /* 0x000fe20008010090 */
[----:B------:R-:W-:Y:S01]  /*4570*/  I2FP.F32.S32 R7, R8 ;  /* 0x0000000800077245 */ /* 0x000fe20000201400 */
[----:B------:R-:W-:Y:S01]  /*4580*/  FFMA.FTZ R196, R5, -UR31, R145 ;  /* 0x8000001f05c47c23 */ /* 0x000fe20008010091 */
[--C-:B------:R-:W-:Y:S02]  /*4590*/  IMAD.IADD R5, R202, 0x1, -R3.reuse ;  /* 0x00000001ca057824 */ /* 0x100fe400078e0a03 */
[----:B------:R-:W-:Y:S01]  /*45a0*/  FFMA.FTZ R37, R4, -UR31, R182 ;  /* 0x8000001f04257c23 */ /* 0x000fe200080100b6 */
[----:B------:R-:W-:Y:S02]  /*45b0*/  IMAD.IADD R3, R204, 0x1, -R3 ;  /* 0x00000001cc037824 */ /* 0x000fe400078e0a03 */
[----:B------:R-:W-:Y:S01]  /*45c0*/  FFMA.FTZ R189, R7, -UR31, R153 ;  /* 0x8000001f07bd7c23 */ /* 0x000fe20008010099 */
[--C-:B------:R-:W-:Y:S01]  /*45d0*/  IMAD.IADD R4, R203, 0x1, -R11.reuse ;  /* 0x00000001cb047824 */ /* 0x100fe200078e0a0b */
[----:B------:R-:W-:Y:S01]  /*45e0*/  IABS R7, R5 ;  /* 0x0000000500077213 */ /* 0x000fe20000000000 */
[--C-:B------:R-:W-:Y:S01]  /*45f0*/  IMAD.IADD R8, R202, 0x1, -R11.reuse ;  /* 0x00000001ca087824 */ /* 0x100fe200078e0a0b */
[----:B------:R-:W-:Y:S01]  /*4600*/  IABS R6, R3 ;  /* 0x0000000300067213 */ /* 0x000fe20000000000 */
[----:B------:R-:W-:Y:S01]  /*4610*/  IMAD.IADD R11, R204, 0x1, -R11 ;  /* 0x00000001cc0b7824 */ /* 0x000fe200078e0a0b */
[----:B------:R-:W-:Y:S01]  /*4620*/  IABS R4, R4 ;  /* 0x0000000400047213 */ /* 0x000fe20000000000 */
[----:B------:R-:W-:Y:S01]  /*4630*/  IMAD.MOV.U32 R182, RZ, RZ, R137 ;  /* 0x000000ffffb67224 */ /* 0x000fe200078e0089 */
[----:B------:R-:W-:-:S02]  /*4640*/  IABS R3, R8 ;  /* 0x0000000800037213 */ /* 0x000fc40000000000 */
[----:B------:R-:W-:Y:S01]  /*4650*/  IABS R5, R11 ;  /* 0x0000000b00057213 */ /* 0x000fe20000000000 */
[----:B------:R-:W-:Y:S01]  /*4660*/  IMAD.MOV.U32 R8, RZ, RZ, R4 ;  /* 0x000000ffff087224 */ /* 0x000fe200078e0004 */
[----:B------:R-:W-:Y:S01]  /*4670*/  I2FP.F32.S32 R7, R7 ;  /* 0x0000000700077245 */ /* 0x000fe20000201400 */
[----:B------:R-:W-:Y:S01]  /*4680*/  IMAD.MOV.U32 R4, RZ, RZ, R3 ;  /* 0x000000ffff047224 */ /* 0x000fe200078e0003 */
[----:B------:R-:W-:Y:S01]  /*4690*/  FSEL R121, R37, -INF , !P1 ;  /* 0xff80000025797808 */ /* 0x000fe20004800000 */
[----:B------:R-:W-:Y:S01]  /*46a0*/  IMAD.MOV.U32 R3, RZ, RZ, R5 ;  /* 0x000000ffff037224 */ /* 0x000fe200078e0005 */
[----:B------:R-:W-:Y:S01]  /*46b0*/  I2FP.F32.S32 R5, R6 ;  /* 0x0000000600057245 */ /* 0x000fe20000201400 */
[----:B------:R-:W-:Y:S01]  /*46c0*/  FFMA.FTZ R7, R7, -UR31, R176 ;  /* 0x8000001f07077c23 */ /* 0x000fe200080100b0 */
[----:B------:R-:W-:Y:S01]  /*46d0*/  I2FP.F32.S32 R8, R8 ;  /* 0x0000000800087245 */ /* 0x000fe20000201400 */
[----:B------:R-:W-:Y:S01]  /*46e0*/  IMAD.MOV.U32 R176, RZ, RZ, R136 ;  /* 0x000000ffffb07224 */ /* 0x000fe200078e0088 */
[----:B------:R-:W-:-:S02]  /*46f0*/  I2FP.F32.S32 R3, R3 ;  /* 0x0000000300037245 */ /* 0x000fc40000201400 */
[----:B------:R-:W-:Y:S01]  /*4700*/  I2FP.F32.S32 R6, R4 ;  /* 0x0000000400067245 */ /* 0x000fe20000201400 */
[----:B------:R-:W-:Y:S01]  /*4710*/  FFMA.FTZ R4, R5, -UR31, R178 ;  /* 0x8000001f05047c23 */ /* 0x000fe200080100b2 */
[----:B------:R-:W-:Y:S01]  /*4720*/  FFMA.FTZ R41, R8, -UR31, R183 ;  /* 0x8000001f08297c23 */ /* 0x000fe200080100b7 */
[--C-:B------:R-:W-:Y:S02]  /*4730*/  IMAD.IADD R5, R203, 0x1, -R14.reuse ;  /* 0x00000001cb057824 */ /* 0x100fe400078e0a0e */
[----:B------:R-:W-:Y:S01]  /*4740*/  FFMA.FTZ R9, R3, -UR31, R179 ;  /* 0x8000001f03097c23 */ /* 0x000fe200080100b3 */
[--C-:B------:R-:W-:Y:S02]  /*4750*/  IMAD.IADD R8, R202, 0x1, -R14.reuse ;  /* 0x00000001ca087824 */ /* 0x100fe400078e0a0e */
[----:B------:R-:W-:Y:S01]  /*4760*/  FFMA.FTZ R10, R6, -UR31, R177 ;  /* 0x8000001f060a7c23 */ /* 0x000fe200080100b1 */
[----:B------:R-:W-:Y:S01]  /*4770*/  IMAD.IADD R3, R204, 0x1, -R14 ;  /* 0x00000001cc037824 */ /* 0x000fe200078e0a0e */
[----:B------:R-:W-:Y:S01]  /*4780*/  FSEL R159, R7, -INF , !P0 ;  /* 0xff800000079f7808 */ /* 0x000fe20004000000 */
[----:B------:R-:W-:Y:S01]  /*4790*/  IMAD.IADD R7, R202, 0x1, -R12 ;  /* 0x00000001ca077824 */ /* 0x000fe200078e0a0c */
[----:B------:R-:W-:-:S02]  /*47a0*/  IABS R6, R5 ;  /* 0x0000000500067213 */ /* 0x000fc40000000000 */
[----:B------:R-:W-:Y:S02]  /*47b0*/  IABS R5, R8 ;  /* 0x0000000800057213 */ /* 0x000fe40000000000 */
[----:B------:R-:W-:Y:S01]  /*47c0*/  IABS R3, R3 ;  /* 0x0000000300037213 */ /* 0x000fe20000000000 */
[----:B------:R-:W-:Y:S01]  /*47d0*/  IMAD.MOV.U32 R8, RZ, RZ, R6 ;  /* 0x000000ffff087224 */ /* 0x000fe200078e0006 */
[----:B------:R-:W-:Y:S01]  /*47e0*/  FSEL R169, R4, -INF , !P4 ;  /* 0xff80000004a97808 */ /* 0x000fe20006000000 */
[----:B------:R-:W-:Y:S01]  /*47f0*/  IMAD.IADD R4, R203, 0x1, -R12 ;  /* 0x00000001cb047824 */ /* 0x000fe200078e0a0c */
[----:B------:R-:W-:Y:S01]  /*4800*/  IABS R7, R7 ;  /* 0x0000000700077213 */ /* 0x000fe20000000000 */
[----:B------:R-:W-:Y:S01]  /*4810*/  IMAD.MOV.U32 R6, RZ, RZ, R5 ;  /* 0x000000ffff067224 */ /* 0x000fe200078e0005 */
[----:B------:R-:W-:Y:S01]  /*4820*/  ISETP.GE.AND P2, PT, R14, R205, PT ;  /* 0x000000cd0e00720c */ /* 0x000fe20003f46270 */
[----:B------:R-:W-:Y:S01]  /*4830*/  IMAD.MOV.U32 R5, RZ, RZ, R3 ;  /* 0x000000ffff057224 */ /* 0x000fe200078e0003 */
[----:B------:R-:W-:Y:S01]  /*4840*/  IABS R4, R4 ;  /* 0x0000000400047213 */ /* 0x000fe20000000000 */
[----:B------:R-:W-:Y:S01]  /*4850*/  IMAD.MOV.U32 R3, RZ, RZ, R7 ;  /* 0x000000ffff037224 */ /* 0x000fe200078e0007 */
[----:B------:R-:W-:-:S02]  /*4860*/  I2FP.F32.S32 R7, R8 ;  /* 0x0000000800077245 */ /* 0x000fc40000201400 */
[----:B------:R-:W-:Y:S02]  /*4870*/  I2FP.F32.S32 R5, R5 ;  /* 0x0000000500057245 */ /* 0x000fe40000201400 */
[C---:B------:R-:W-:Y:S01]  /*4880*/  ISETP.GE.AND P1, PT, R14.reuse, R208, PT ;  /* 0x000000d00e00720c */ /* 0x040fe20003f26270 */
[----:B------:R-:W-:Y:S01]  /*4890*/  FFMA.FTZ R8, R7, -UR31, R170 ;  /* 0x8000001f07087c23 */ /* 0x000fe200080100aa */
[C---:B------:R-:W-:Y:S01]  /*48a0*/  ISETP.GE.AND P0, PT, R14.reuse, R207, PT ;  /* 0x000000cf0e00720c */ /* 0x040fe20003f06270 */
[----:B------:R-:W-:Y:S01]  /*48b0*/  FFMA.FTZ R5, R5, -UR31, R174 ;  /* 0x8000001f05057c23 */ /* 0x000fe200080100ae */
[----:B------:R-:W-:Y:S01]  /*48c0*/  ISETP.GE.AND P4, PT, R14, R206, PT ;  /* 0x000000ce0e00720c */ /* 0x000fe20003f86270 */
[----:B------:R-:W-:Y:S01]  /*48d0*/  IMAD.IADD R7, R202, 0x1, -R13 ;  /* 0x00000001ca077824 */ /* 0x000fe200078e0a0d */
[----:B------:R-:W-:Y:S02]  /*48e0*/  I2FP.F32.S32 R6, R6 ;  /* 0x0000000600067245 */ /* 0x000fe40000201400 */
[----:B------:R-:W-:-:S02]  /*48f0*/  I2FP.F32.S32 R4, R4 ;  /* 0x0000000400047245 */ /* 0x000fc40000201400 */
[----:B------:R-:W-:Y:S01]  /*4900*/  I2FP.F32.S32 R3, R3 ;  /* 0x0000000300037245 */ /* 0x000fe20000201400 */
[----:B------:R-:W-:Y:S01]  /*4910*/  FFMA.FTZ R6, R6, -UR31, R172 ;  /* 0x8000001f06067c23 */ /* 0x000fe200080100ac */
[C---:B------:R-:W-:Y:S02]  /*4920*/  ISETP.LT.OR P2, PT, R14.reuse, R197, P2 ;  /* 0x000000c50e00720c */ /* 0x040fe40001741670 */
[C---:B------:R-:W-:Y:S01]  /*4930*/  ISETP.LT.OR P1, PT, R14.reuse, R199, P1 ;  /* 0x000000c70e00720c */ /* 0x040fe20000f21670 */
[----:B------:R-:W-:Y:S01]  /*4940*/  FFMA.FTZ R11, R3, -UR31, R173 ;  /* 0x8000001f030b7c23 */ /* 0x000fe200080100ad */
[----:B------:R-:W-:Y:S01]  /*4950*/  ISETP.LT.OR P0, PT, R14, R198, P0 ;  /* 0x000000c60e00720c */ /* 0x000fe20000701670 */
[----:B------:R-:W-:Y:S01]  /*4960*/  IMAD.IADD R3, R204, 0x1, -R12 ;  /* 0x00000001cc037824 */ /* 0x000fe200078e0a0c */
[----:B------:R-:W-:Y:S01]  /*4970*/  ISETP.LT.OR P4, PT, R14, R200, P4 ;  /* 0x000000c80e00720c */ /* 0x000fe20002781670 */
[----:B------:R-:W-:Y:S01]  /*4980*/  FFMA.FTZ R14, R4, -UR31, R171 ;  /* 0x8000001f040e7c23 */ /* 0x000fe200080100ab */
[--C-:B------:R-:W-:Y:S01]  /*4990*/  IMAD.IADD R4, R203, 0x1, -R13.reuse ;  /* 0x00000001cb047824 */ /* 0x100fe200078e0a0d */
[----:B------:R-:W-:Y:S01]  /*49a0*/  FSEL R168, R5, -INF , !P2 ;  /* 0xff80000005a87808 */ /* 0x000fe20005000000 */
[----:B------:R-:W-:Y:S01]  /*49b0*/  IMAD.IADD R5, R204, 0x1, -R13 ;  /* 0x00000001cc057824 */ /* 0x000fe200078e0a0d */
[----:B------:R-:W-:Y:S01]  /*49c0*/  FSEL R109, R8, -INF , !P0 ;  /* 0xff800000086d7808 */ /* 0x000fe20004000000 */
[----:B------:R-:W-:Y:S01]  /*49d0*/  IMAD.IADD R8, R203, 0x1, -R15 ;  /* 0x00000001cb087824 */ /* 0x000fe200078e0a0f */
[----:B------:R-:W-:-:S02]  /*49e0*/  FSEL R157, R6, -INF , !P4 ;  /* 0xff800000069d7808 */ /* 0x000fc40006000000 */
        /* <DEDUP_REMOVED lines=13> */
[----:B------:R-:W-:Y:S02]  /*4ac0*/  FSEL R84, R49, -INF , !P1 ;  /* 0xff80000031547808 */ /* 0x000fe40004800000 */
[----:B------:R-:W-:Y:S02]  /*4ad0*/  I2FP.F32.S32 R4, R4 ;  /* 0x0000000400047245 */ /* 0x000fe40000201400 */
[C---:B------:R-:W-:Y:S02]  /*4ae0*/  ISETP.GE.AND P1, PT, R12.reuse, R205, PT ;  /* 0x000000cd0c00720c */ /* 0x040fe40003f26270 */
[----:B------:R-:W-:Y:S02]  /*4af0*/  ISETP.LT.OR P6, PT, R12, R199, P6 ;  /* 0x000000c70c00720c */ /* 0x000fe400037c1670 */
[----:B------:R-:W-:Y:S02]  /*4b00*/  I2FP.F32.S32 R3, R3 ;  /* 0x0000000300037245 */ /* 0x000fe40000201400 */
[----:B------:R-:W-:-:S02]  /*4b10*/  ISETP.GE.AND P2, PT, R13, R206, PT ;  /* 0x000000ce0d00720c */ /* 0x000fc40003f46270 */
[----:B------:R-:W-:Y:S02]  /*4b20*/  FSEL R152, R10, -INF , !P5 ;  /* 0xff8000000a987808 */ /* 0x000fe40006800000 */
[----:B------:R-:W-:Y:S01]  /*4b30*/  FSEL R158, R9, -INF , !P3 ;  /* 0xff800000099e7808 */ /* 0x000fe20005800000 */
[----:B------:R-:W-:Y:S01]  /*4b40*/  FFMA.FTZ R9, R7, -UR31, R106 ;  /* 0x8000001f07097c23 */ /* 0x000fe2000801006a */
[----:B------:R-:W-:Y:S01]  /*4b50*/  I2FP.F32.S32 R8, R5 ;  /* 0x0000000500087245 */ /* 0x000fe20000201400 */
[----:B------:R-:W-:Y:S01]  /*4b60*/  FFMA.FTZ R5, R6, -UR31, R175 ;  /* 0x8000001f06057c23 */ /* 0x000fe200080100af */
[----:B------:R-:W-:Y:S01]  /*4b70*/  ISETP.GE.AND P5, PT, R12, R207, PT ;  /* 0x000000cf0c00720c */ /* 0x000fe20003fa6270 */
[----:B------:R-:W-:Y:S01]  /*4b80*/  FFMA.FTZ R7, R4, -UR31, R164 ;  /* 0x8000001f04077c23 */ /* 0x000fe200080100a4 */
[C---:B------:R-:W-:Y:S01]  /*4b90*/  ISETP.GE.AND P3, PT, R12.reuse, R206, PT ;  /* 0x000000ce0c00720c */ /* 0x040fe20003f66270 */
[----:B------:R-:W-:Y:S01]  /*4ba0*/  FFMA.FTZ R4, R3, -UR31, R166 ;  /* 0x8000001f03047c23 */ /* 0x000fe200080100a6 */
[----:B------:R-:W-:Y:S01]  /*4bb0*/  ISETP.LT.OR P1, PT, R12, R197, P1 ;  /* 0x000000c50c00720c */ /* 0x000fe20000f21670 */
[--C-:B------:R-:W-:Y:S01]  /*4bc0*/  IMAD.IADD R6, R202, 0x1, -R15.reuse ;  /* 0x00000001ca067824 */ /* 0x100fe200078e0a0f */
[----:B------:R-:W-:Y:S01]  /*4bd0*/  FSEL R80, R48, -INF , !P6 ;  /* 0xff80000030507808 */ /* 0x000fe20007000000 */
[----:B------:R-:W-:Y:S01]  /*4be0*/  IMAD.IADD R3, R204, 0x1, -R15 ;  /* 0x00000001cc037824 */ /* 0x000fe200078e0a0f */
[----:B------:R-:W-:-:S02]  /*4bf0*/  ISETP.GE.AND P6, PT, R13, R205, PT ;  /* 0x000000cd0d00720c */ /* 0x000fc40003fc6270 */
[----:B------:R-:W-:Y:S02]  /*4c00*/  ISETP.LT.OR P2, PT, R13, R200, P2 ;  /* 0x000000c80d00720c */ /* 0x000fe40001741670 */
[C---:B------:R-:W-:Y:S02]  /*4c10*/  ISETP.LT.OR P5, PT, R12.reuse, R198, P5 ;  /* 0x000000c60c00720c */ /* 0x040fe40002fa1670 */
[----:B------:R-:W-:Y:S01]  /*4c20*/  ISETP.LT.OR P3, PT, R12, R200, P3 ;  /* 0x000000c80c00720c */ /* 0x000fe20001f61670 */
[----:B------:R-:W-:Y:S01]  /*4c30*/  FFMA.FTZ R12, R8, -UR31, R107 ;  /* 0x8000001f080c7c23 */ /* 0x000fe2000801006b */
[----:B------:R-:W-:Y:S01]  /*4c40*/  FSEL R156, R5, -INF , !P1 ;  /* 0xff800000059c7808 */ /* 0x000fe20004800000 */
[--C-:B------:R-:W-:Y:S01]  /*4c50*/  IMAD.IADD R5, R203, 0x1, -R16.reuse ;  /* 0x00000001cb057824 */ /* 0x100fe200078e0a10 */
[----:B------:R-:W-:Y:S01]  /*4c60*/  ISETP.LT.OR P6, PT, R13, R197, P6 ;  /* 0x000000c50d00720c */ /* 0x000fe200037c1670 */
[--C-:B------:R-:W-:Y:S01]  /*4c70*/  IMAD.IADD R8, R202, 0x1, -R16.reuse ;  /* 0x00000001ca087824 */ /* 0x100fe200078e0a10 */
[----:B------:R-:W-:Y:S01]  /*4c80*/  FSEL R139, R7, -INF , !P2 ;  /* 0xff800000078b7808 */ /* 0x000fe20005000000 */
[----:B------:R-:W-:Y:S01]  /*4c90*/  IMAD.IADD R7, R204, 0x1, -R16 ;  /* 0x00000001cc077824 */ /* 0x000fe200078e0a10 */
[----:B------:R-:W-:-:S02]  /*4ca0*/  ISETP.GE.AND P4, PT, R13, R207, PT ;  /* 0x000000cf0d00720c */ /* 0x000fc40003f86270 */
[----:B------:R-:W-:Y:S02]  /*4cb0*/  IABS R6, R6 ;  /* 0x0000000600067213 */ /* 0x000fe40000000000 */
[----:B------:R-:W-:Y:S02]  /*4cc0*/  IABS R3, R3 ;  /* 0x0000000300037213 */ /* 0x000fe40000000000 */
[----:B------:R-:W-:Y:S02]  /*4cd0*/  FSEL R153, R4, -INF , !P6 ;  /* 0xff80000004997808 */ /* 0x000fe40007000000 */
[----:B------:R-:W-:Y:S02]  /*4ce0*/  ISETP.LT.OR P4, PT, R13, R198, P4 ;  /* 0x000000c60d00720c */ /* 0x000fe40002781670 */
[----:B------:R-:W-:Y:S02]  /*4cf0*/  IABS R5, R5 ;  /* 0x0000000500057213 */ /* 0x000fe40000000000 */
[----:B------:R-:W-:Y:S01]  /*4d00*/  IABS R4, R8 ;  /* 0x0000000800047213 */ /* 0x000fe20000000000 */
[----:B------:R-:W-:Y:S01]  /*4d10*/  IMAD.MOV.U32 R8, RZ, RZ, R6 ;  /* 0x000000ffff087224 */ /* 0x000fe200078e0006 */
[----:B------:R-:W-:Y:S01]  /*4d20*/  IABS R7, R7 ;  /* 0x0000000700077213 */ /* 0x000fe20000000000 */
[----:B------:R-:W-:Y:S01]  /*4d30*/  IMAD.MOV.U32 R6, RZ, RZ, R3 ;  /* 0x000000ffff067224 */ /* 0x000fe200078e0003 */
[----:B------:R-:W-:Y:S01]  /*4d40*/  FSEL R100, R9, -INF , !P4 ;  /* 0xff80000009647808 */ /* 0x000fe20006000000 */
[----:B------:R-:W-:Y:S01]  /*4d50*/  IMAD.MOV.U32 R9, RZ, RZ, R5 ;  /* 0x000000ffff097224 */ /* 0x000fe200078e0005 */
[----:B------:R-:W-:Y:S01]  /*4d60*/  ISETP.GE.AND P0, PT, R13, R208, PT ;  /* 0x000000d00d00720c */ /* 0x000fe20003f06270 */
[----:B------:R-:W-:Y:S01]  /*4d70*/  IMAD.MOV.U32 R3, RZ, RZ, R7 ;  /* 0x000000ffff037224 */ /* 0x000fe200078e0007 */
[----:B------:R-:W-:-:S02]  /*4d80*/  I2FP.F32.S32 R5, R6 ;  /* 0x0000000600057245 */ /* 0x000fc40000201400 */
[----:B------:R-:W-:Y:S01]  /*4d90*/  I2FP.F32.S32 R7, R8 ;  /* 0x0000000800077245 */ /* 0x000fe20000201400 */
[----:B------:R-:W-:Y:S01]  /*4da0*/  IMAD.IADD R8, R202, 0x1, -R18 ;  /* 0x00000001ca087824 */ /* 0x000fe200078e0a12 */
[----:B------:R-:W-:Y:S01]  /*4db0*/  I2FP.F32.S32 R6, R4 ;  /* 0x0000000400067245 */ /* 0x000fe20000201400 */
[----:B------:R-:W-:Y:S01]  /*4dc0*/  FFMA.FTZ R4, R5, -UR31, R167 ;  /* 0x8000001f05047c23 */ /* 0x000fe200080100a7 */
[----:B------:R-:W-:Y:S01]  /*4dd0*/  ISETP.GE.AND P1, PT, R15, R206, PT ;  /* 0x000000ce0f00720c */ /* 0x000fe20003f26270 */
[----:B------:R-:W-:Y:S01]  /*4de0*/  FFMA.FTZ R7, R7, -UR31, R165 ;  /* 0x8000001f07077c23 */ /* 0x000fe200080100a5 */
[----:B------:R-:W-:Y:S01]  /*4df0*/  I2FP.F32.S32 R9, R9 ;  /* 0x0000000900097245 */ /* 0x000fe20000201400 */
[----:B------:R-:W-:Y:S01]  /*4e00*/  FFMA.FTZ R10, R6, -UR31, R160 ;  /* 0x8000001f060a7c23 */ /* 0x000fe200080100a0 */
[----:B------:R-:W-:Y:S01]  /*4e10*/  ISETP.LT.OR P0, PT, R13, R199, P0 ;  /* 0x000000c70d00720c */ /* 0x000fe20000701670 */
[--C-:B------:R-:W-:Y:S01]  /*4e20*/  IMAD.IADD R6, R203, 0x1, -R17.reuse ;  /* 0x00000001cb067824 */ /* 0x100fe200078e0a11 */
[----:B------:R-:W-:Y:S01]  /*4e30*/  I2FP.F32.S32 R3, R3 ;  /* 0x0000000300037245 */ /* 0x000fe20000201400 */
[--C-:B------:R-:W-:Y:S01]  /*4e40*/  IMAD.IADD R5, R202, 0x1, -R17.reuse ;  /* 0x00000001ca057824 */ /* 0x100fe200078e0a11 */
[----:B------:R-:W-:Y:S01]  /*4e50*/  FSEL R150, R11, -INF , !P3 ;  /* 0xff8000000b967808 */ /* 0x000fe20005800000 */
[----:B------:R-:W-:Y:S01]  /*4e60*/  FFMA.FTZ R11, R9, -UR31, R102 ;  /* 0x8000001f090b7c23 */ /* 0x000fe20008010066 */
[----:B------:R-:W-:Y:S01]  /*4e70*/  ISETP.LT.OR P1, PT, R15, R200, P1 ;  /* 0x000000c80f00720c */ /* 0x000fe20000f21670 */
[----:B------:R-:W-:Y:S01]  /*4e80*/  FFMA.FTZ R9, R3, -UR31, R162 ;  /* 0x8000001f03097c23 */ /* 0x000fe200080100a2 */
[----:B------:R-:W-:Y:S01]  /*4e90*/  FSEL R75, R50, -INF , !P0 ;  /* 0xff800000324b7808 */ /* 0x000fe20004000000 */
[----:B------:R-:W-:Y:S01]  /*4ea0*/  IMAD.IADD R3, R204, 0x1, -R17 ;  /* 0x00000001cc037824 */ /* 0x000fe200078e0a11 */
[----:B------:R-:W-:-:S02]  /*4eb0*/  ISETP.GE.AND P0, PT, R15, R205, PT ;  /* 0x000000cd0f00720c */ /* 0x000fc40003f06270 */
[----:B------:R-:W-:Y:S02]  /*4ec0*/  FSEL R136, R7, -INF , !P1 ;  /* 0xff80000007887808 */ /* 0x000fe40004800000 */
[----:B------:R-:W-:Y:S02]  /*4ed0*/  IABS R7, R6 ;  /* 0x0000000600077213 */ /* 0x000fe40000000000 */
[----:B------:R-:W-:Y:S02]  /*4ee0*/  ISETP.LT.OR P0, PT, R15, R197, P0 ;  /* 0x000000c50f00720c */ /* 0x000fe40000701670 */
[----:B------:R-:W-:Y:S02]  /*4ef0*/  IABS R5, R5 ;  /* 0x0000000500057213 */ /* 0x000fe40000000000 */
[----:B------:R-:W-:Y:S02]  /*4f00*/  IABS R3, R3 ;  /* 0x0000000300037213 */ /* 0x000fe40000000000 */
[----:B------:R-:W-:-:S02]  /*4f10*/  FSEL R104, R14, -INF , !P5 ;  /* 0xff8000000e687808 */ /* 0x000fc40006800000 */
[----:B------:R-:W-:Y:S01]  /*4f20*/  IABS R6, R8 ;  /* 0x0000000800067213 */ /* 0x000fe20000000000 */
[----:B------:R-:W-:Y:S01]  /*4f30*/  IMAD.MOV.U32 R8, RZ, RZ, R7 ;  /* 0x000000ffff087224 */ /* 0x000fe200078e0007 */
[-C--:B------:R-:W-:Y:S01]  /*4f40*/  ISETP.GE.AND P5, PT, R15, R208.reuse, PT ;  /* 0x000000d00f00720c */ /* 0x080fe20003fa6270 */
[----:B------:R-:W-:Y:S01]  /*4f50*/  IMAD.MOV.U32 R7, RZ, RZ, R5 ;  /* 0x000000ffff077224 */ /* 0x000fe200078e0005 */
[----:B------:R-:W-:Y:S01]  /*4f60*/  FSEL R151, R4, -INF , !P0 ;  /* 0xff80000004977808 */ /* 0x000fe20004000000 */
[----:B------:R-:W-:Y:S01]  /*4f70*/  IMAD.IADD R4, R203, 0x1, -R18 ;  /* 0x00000001cb047824 */ /* 0x000fe200078e0a12 */
[----:B------:R-:W-:Y:S01]  /*4f80*/  ISETP.GE.AND P4, PT, R16, R208, PT ;  /* 0x000000d01000720c */ /* 0x000fe20003f86270 */
[----:B------:R-:W-:Y:S01]  /*4f90*/  IMAD.MOV.U32 R5, RZ, RZ, R3 ;  /* 0x000000ffff057224 */ /* 0x000fe200078e0003 */
[----:B------:R-:W-:Y:S01]  /*4fa0*/  ISETP.LT.OR P5, PT, R15, R199, P5 ;  /* 0x000000c70f00720c */ /* 0x000fe20002fa1670 */
[----:B------:R-:W-:Y:S01]  /*4fb0*/  IMAD.MOV.U32 R3, RZ, RZ, R6 ;  /* 0x000000ffff037224 */ /* 0x000fe200078e0006 */
[----:B------:R-:W-:-:S02]  /*4fc0*/  I2FP.F32.S32 R6, R8 ;  /* 0x0000000800067245 */ /* 0x000fc40000201400 */
[----:B------:R-:W-:Y:S02]  /*4fd0*/  IABS R4, R4 ;  /* 0x0000000400047213 */ /* 0x000fe40000000000 */
[----:B------:R-:W-:Y:S01]  /*4fe0*/  I2FP.F32.S32 R7, R7 ;  /* 0x0000000700077245 */ /* 0x000fe20000201400 */
[----:B------:R-:W-:Y:S01]  /*4ff0*/  FFMA.FTZ R8, R6, -UR31, R103 ;  /* 0x8000001f06087c23 */ /* 0x000fe20008010067 */
[----:B------:R-:W-:Y:S02]  /*5000*/  ISETP.LT.OR P4, PT, R16, R199, P4 ;  /* 0x000000c71000720c */ /* 0x000fe40002781670 */
[----:B------:R-:W-:Y:S01]  /*5010*/  FSEL R74, R51, -INF , !P5 ;  /* 0xff800000334a7808 */ /* 0x000fe20006800000 */
[----:B------:R-:W-:Y:S01]  /*5020*/  FFMA.FTZ R6, R7, -UR31, R161 ;  /* 0x8000001f07067c23 */ /* 0x000fe200080100a1 */
[----:B------:R-:W-:Y:S01]  /*5030*/  ISETP.GE.AND P0, PT, R17, R206, PT ;  /* 0x000000ce1100720c */ /* 0x000fe20003f06270 */
[----:B------:R-:W-:Y:S01]  /*5040*/  IMAD.IADD R7, R202, 0x1, -R19 ;  /* 0x00000001ca077824 */ /* 0x000fe200078e0a13 */
[----:B------:R-:W-:-:S02]  /*5050*/  ISETP.GE.AND P5, PT, R16, R205, PT ;  /* 0x000000cd1000720c */ /* 0x000fc40003fa6270 */
[----:B------:R-:W-:Y:S02]  /*5060*/  I2FP.F32.S32 R5, R5 ;  /* 0x0000000500057245 */ /* 0x000fe40000201400 */
[----:B------:R-:W-:Y:S02]  /*5070*/  I2FP.F32.S32 R4, R4 ;  /* 0x0000000400047245 */ /* 0x000fe40000201400 */
[----:B------:R-:W-:Y:S01]  /*5080*/  I2FP.F32.S32 R3, R3 ;  /* 0x0000000300037245 */ /* 0x000fe20000201400 */
[----:B------:R-:W-:Y:S01]  /*5090*/  FFMA.FTZ R5, R5, -UR31, R163 ;  /* 0x8000001f05057c23 */ /* 0x000fe200080100a3 */
[----:B------:R-:W-:Y:S01]  /*50a0*/  FSEL R70, R52, -INF , !P4 ;  /* 0xff80000034467808 */ /* 0x000fe20006000000 */
[----:B------:R-:W-:Y:S01]  /*50b0*/  FFMA.FTZ R14, R4, -UR31, R98 ;  /* 0x8000001f040e7c23 */ /* 0x000fe20008010062 */
[----:B------:R-:W-:Y:S01]  /*50c0*/  ISETP.GE.AND P1, PT, R17, R207, PT ;  /* 0x000000cf1100720c */ /* 0x000fe20003f26270 */
[----:B------:R-:W-:Y:S01]  /*50d0*/  FFMA.FTZ R13, R3, -UR31, R192 ;  /* 0x8000001f030d7c23 */ /* 0x000fe200080100c0 */
[C---:B------:R-:W-:Y:S01]  /*50e0*/  ISETP.GE.AND P4, PT, R17.reuse, R205, PT ;  /* 0x000000cd1100720c */ /* 0x040fe20003f86270 */
[----:B------:R-:W-:Y:S01]  /*50f0*/  IMAD.IADD R3, R204, 0x1, -R18 ;  /* 0x00000001cc037824 */ /* 0x000fe200078e0a12 */
[----:B------:R-:W-:Y:S01]  /*5100*/  ISETP.LT.OR P0, PT, R17, R200, P0 ;  /* 0x000000c81100720c */ /* 0x000fe20000701670 */
[----:B------:R-:W-:Y:S01]  /*5110*/  IMAD.IADD R4, R203, 0x1, -R19 ;  /* 0x00000001cb047824 */ /* 0x000fe200078e0a13 */
[----:B------:R-:W-:Y:S01]  /*5120*/  ISETP.LT.OR P5, PT, R16, R197, P5 ;  /* 0x000000c51000720c */ /* 0x000fe20002fa1670 */
[----:B------:R-:W-:Y:S01]  /*5130*/  VIADD R192, R188, 0x1000 ;  /* 0x00001000bcc07836 */ /* 0x000fe20000000000 */
[----:B------:R-:W-:-:S02]  /*5140*/  ISETP.GE.AND P3, PT, R15, R207, PT ;  /* 0x000000cf0f00720c */ /* 0x000fc40003f66270 */
[CC--:B------:R-:W-:Y:S02]  /*5150*/  ISETP.LT.OR P1, PT, R17.reuse, R198.reuse, P1 ;  /* 0x000000c61100720c */ /* 0x0c0fe40000f21670 */
[----:B------:R-:W-:Y:S02]  /*5160*/  ISETP.LT.OR P4, PT, R17, R197, P4 ;  /* 0x000000c51100720c */ /* 0x000fe40002781670 */
[----:B------:R-:W-:Y:S01]  /*5170*/  FSEL R120, R6, -INF , !P0 ;  /* 0xff80000006787808 */ /* 0x000fe20004000000 */
[----:B------:R-:W-:Y:S01]  /*5180*/  IMAD.IADD R6, R204, 0x1, -R19 ;  /* 0x00000001cc067824 */ /* 0x000fe200078e0a13 */
[----:B------:R-:W-:Y:S01]  /*5190*/  FSEL R137, R9, -INF , !P5 ;  /* 0xff80000009897808 */ /* 0x000fe20006800000 */
[----:B------:R-:W-:Y:S01]  /*51a0*/  IMAD.IADD R9, R203, 0x1, -R20 ;  /* 0x00000001cb097824 */ /* 0x000fe200078e0a14 */
[----:B------:R-:W-:Y:S02]  /*51b0*/  ISETP.LT.OR P3, PT, R15, R198, P3 ;  /* 0x000000c60f00720c */ /* 0x000fe40001f61670 */
[----:B------:R-:W-:-:S02]  /*51c0*/  FSEL R77, R8, -INF , !P1 ;  /* 0xff800000084d7808 */ /* 0x000fc40004800000 */
[----:B------:R-:W-:Y:S02]  /*51d0*/  FSEL R138, R5, -INF , !P4 ;  /* 0xff800000058a7808 */ /* 0x000fe40006000000 */
[----:B------:R-:W-:Y:S02]  /*51e0*/  ISETP.GE.AND P2, PT, R16, R207, PT ;  /* 0x000000cf1000720c */ /* 0x000fe40003f46270 */
[----:B------:R-:W-:Y:S02]  /*51f0*/  IABS R8, R3 ;  /* 0x0000000300087213 */ /* 0x000fe40000000000 */
[----:B------:R-:W-:Y:S02]  /*5200*/  IABS R5, R4 ;  /* 0x0000000400057213 */ /* 0x000fe40000000000 */
[----:B------:R-:W-:Y:S02]  /*5210*/  IABS R4, R7 ;  /* 0x0000000700047213 */ /* 0x000fe40000000000 */
[----:B------:R-:W-:-:S02]  /*5220*/  IABS R3, R6 ;  /* 0x0000000600037213 */ /* 0x000fc40000000000 */
[----:B------:R-:W-:Y:S01]  /*5230*/  IABS R6, R9 ;  /* 0x0000000900067213 */ /* 0x000fe20000000000 */
[----:B------:R-:W-:Y:S01]  /*5240*/  IMAD.MOV.U32 R7, RZ, RZ, R4 ;  /* 0x000000ffff077224 */ /* 0x000fe200078e0004 */
[----:B------:R-:W-:Y:S01]  /*5250*/  FSEL R92, R12, -INF , !P3 ;  /* 0xff8000000c5c7808 */ /* 0x000fe20005800000 */
[----:B------:R-:W-:Y:S01]  /*5260*/  IMAD.MOV.U32 R9, RZ, RZ, R5 ;  /* 0x000000ffff097224 */ /* 0x000fe200078e0005 */
[----:B------:R-:W-:Y:S01]  /*5270*/  ISETP.LT.OR P2, PT, R16, R198, P2 ;  /* 0x000000c61000720c */ /* 0x000fe20001741670 */
[----:B------:R-:W-:Y:S01]  /*5280*/  IMAD.MOV.U32 R4, RZ, RZ, R6 ;  /* 0x000000ffff047224 */ /* 0x000fe200078e0006 */
[----:B------:R-:W-:Y:S02]  /*5290*/  ISETP.GE.AND P3, PT, R17, R208, PT ;  /* 0x000000d01100720c */ /* 0x000fe40003f66270 */
[----:B------:R-:W-:Y:S02]  /*52a0*/  FSEL R78, R11, -INF , !P2 ;  /* 0xff8000000b4e7808 */ /* 0x000fe40005000000 */
[----:B------:R-:W-:-:S02]  /*52b0*/  ISETP.LT.OR P3, PT, R17, R199, P3 ;  /* 0x000000c71100720c */ /* 0x000fc40001f61670 */
[----:B------:R-:W-:Y:S02]  /*52c0*/  ISETP.GE.AND P2, PT, R18, R208, PT ;  /* 0x000000d01200720c */ /* 0x000fe40003f46270 */
[----:B------:R-:W-:Y:S01]  /*52d0*/  I2FP.F32.S32 R5, R8 ;  /* 0x0000000800057245 */ /* 0x000fe20000201400 */
[----:B------:R-:W-:Y:S01]  /*52e0*/  IMAD.IADD R8, R202, 0x1, -R21 ;  /* 0x00000001ca087824 */ /* 0x000fe200078e0a15 */
[----:B------:R-:W-:Y:S02]  /*52f0*/  FSEL R68, R54, -INF , !P3 ;  /* 0xff80000036447808 */ /* 0x000fe40005800000 */
[----:B------:R-:W-:Y:S01]  /*5300*/  I2FP.F32.S32 R7, R7 ;  /* 0x0000000700077245 */ /* 0x000fe20000201400 */
[----:B------:R-:W-:Y:S01]  /*5310*/  FFMA.FTZ R5, R5, -UR31, R194 ;  /* 0x8000001f05057c23 */ /* 0x000fe200080100c2 */
[----:B------:R-:W-:Y:S01]  /*5320*/  I2FP.F32.S32 R6, R4 ;  /* 0x0000000400067245 */ /* 0x000fe20000201400 */
[----:B------:R-:W-:Y:S01]  /*5330*/  VIADD R194, R188, 0x800 ;  /* 0x00000800bcc27836 */ /* 0x000fe20000000000 */
[C---:B------:R-:W-:Y:S01]  /*5340*/  ISETP.GE.AND P3, PT, R18.reuse, R205, PT ;  /* 0x000000cd1200720c */ /* 0x040fe20003f66270 */
[----:B------:R-:W-:Y:S01]  /*5350*/  FFMA.FTZ R7, R7, -UR31, R193 ;  /* 0x8000001f07077c23 */ /* 0x000fe200080100c1 */
[----:B------:R-:W-:Y:S01]  /*5360*/  ISETP.LT.OR P2, PT, R18, R199, P2 ;  /* 0x000000c71200720c */ /* 0x000fe20001741670 */
[----:B------:R-:W-:Y:S01]  /*5370*/  FFMA.FTZ R12, R6, -UR31, R90 ;  /* 0x8000001f060c7c23 */ /* 0x000fe2000801005a */
[----:B------:R-:W-:Y:S01]  /*5380*/  I2FP.F32.S32 R3, R3 ;  /* 0x0000000300037245 */ /* 0x000fe20000201400 */
[--C-:B------:R-:W-:Y:S01]  /*5390*/  IMAD.IADD R6, R202, 0x1, -R20.reuse ;  /* 0x00000001ca067824 */ /* 0x100fe200078e0a14 */
[----:B------:R-:W-:Y:S01]  /*53a0*/  ISETP.GE.AND P4, PT, R19, R206, PT ;  /* 0x000000ce1300720c */ /* 0x000fe20003f86270 */
[----:B------:R-:W-:Y:S01]  /*53b0*/  VIADD R193, R188, 0xc00 ;  /* 0x00000c00bcc17836 */ /* 0x000fe20000000000 */
[----:B------:R-:W-:Y:S01]  /*53c0*/  ISETP.LT.OR P3, PT, R18, R197, P3 ;  /* 0x000000c51200720c */ /* 0x000fe20001f61670 */
[----:B------:R-:W-:Y:S01]  /*53d0*/  FFMA.FTZ R4, R3, -UR31, R195 ;  /* 0x8000001f03047c23 */ /* 0x000fe200080100c3 */
[----:B------:R-:W-:Y:S01]  /*53e0*/  FSEL R67, R53, -INF , !P2 ;  /* 0xff80000035437808 */ /* 0x000fe20005000000 */
[----:B------:R-:W-:Y:S01]  /*53f0*/  IMAD.IADD R3, R204, 0x1, -R20 ;  /* 0x00000001cc037824 */ /* 0x000fe200078e0a14 */
[C---:B------:R-:W-:Y:S01]  /*5400*/  ISETP.GE.AND P2, PT, R19.reuse, R205, PT ;  /* 0x000000cd1300720c */ /* 0x040fe20003f46270 */
[----:B------:R-:W-:Y:S01]  /*5410*/  VIADD R195, R188, 0x400 ;  /* 0x00000400bcc37836 */ /* 0x000fe20000000000 */
[----:B------:R-:W-:-:S02]  /*5420*/  ISETP.LT.OR P4, PT, R19, R200, P4 ;  /* 0x000000c81300720c */ /* 0x000fc40002781670 */
[----:B------:R-:W-:Y:S02]  /*5430*/  I2FP.F32.S32 R9, R9 ;  /* 0x0000000900097245 */ /* 0x000fe40000201400 */
[----:B------:R-:W-:Y:S01]  /*5440*/  FSEL R149, R5, -INF , !P3 ;  /* 0xff80000005957808 */ /* 0x000fe20005800000 */
[----:B------:R-:W-:Y:S01]  /*5450*/  IMAD.IADD R5, R203, 0x1, -R21 ;  /* 0x00000001cb057824 */ /* 0x000fe200078e0a15 */
[----:B------:R-:W-:Y:S01]  /*5460*/  ISETP.LT.OR P2, PT, R19, R197, P2 ;  /* 0x000000c51300720c */ /* 0x000fe20001741670 */
[----:B------:R-:W-:Y:S01]  /*5470*/  FFMA.FTZ R9, R9, -UR31, R99 ;  /* 0x8000001f09097c23 */ /* 0x000fe20008010063 */
[----:B------:R-:W-:Y:S01]  /*5480*/  FSEL R103, R7, -INF , !P4 ;  /* 0xff80000007677808 */ /* 0x000fe20006000000 */
[----:B------:R-:W-:Y:S01]  /*5490*/  IMAD.IADD R7, R204, 0x1, -R21 ;  /* 0x00000001cc077824 */ /* 0x000fe200078e0a15 */
[----:B------:R-:W-:Y:S02]  /*54a0*/  ISETP.GE.AND P0, PT, R19, R207, PT ;  /* 0x000000cf1300720c */ /* 0x000fe40003f06270 */
[----:B------:R-:W-:-:S02]  /*54b0*/  IABS R6, R6 ;  /* 0x0000000600067213 */ /* 0x000fc40000000000 */
        /* <DEDUP_REMOVED lines=8> */
[----:B------:R-:W-:-:S02]  /*5540*/  ISETP.GE.AND P6, PT, R16, R206, PT ;  /* 0x000000ce1000720c */ /* 0x000fc40003fc6270 */
[----:B------:R-:W-:Y:S01]  /*5550*/  FSEL R71, R9, -INF , !P0 ;  /* 0xff80000009477808 */ /* 0x000fe20004000000 */
[----:B------:R-:W-:Y:S01]  /*5560*/  IMAD.MOV.U32 R9, RZ, RZ, R5 ;  /* 0x000000ffff097224 */ /* 0x000fe200078e0005 */
[----:B------:R-:W-:Y:S01]  /*5570*/  ISETP.GE.AND P1, PT, R19, R208, PT ;  /* 0x000000d01300720c */ /* 0x000fe20003f26270 */
[----:B------:R-:W-:Y:S01]  /*5580*/  IMAD.MOV.U32 R3, RZ, RZ, R7 ;  /* 0x000000ffff037224 */ /* 0x000fe200078e0007 */
[----:B------:R-:W-:Y:S02]  /*5590*/  I2FP.F32.S32 R5, R6 ;  /* 0x0000000600057245 */ /* 0x000fe40000201400 */
[----:B------:R-:W-:Y:S02]  /*55a0*/  ISETP.LT.OR P6, PT, R16, R200, P6 ;  /* 0x000000c81000720c */ /* 0x000fe400037c1670 */
[----:B------:R-:W-:Y:S01]  /*55b0*/  I2FP.F32.S32 R7, R8 ;  /* 0x0000000800077245 */ /* 0x000fe20000201400 */
[----:B------:R-:W-:Y:S01]  /*55c0*/  IMAD.IADD R8, R202, 0x1, -R23 ;  /* 0x00000001ca087824 */ /* 0x000fe200078e0a17 */
[----:B------:R-:W-:Y:S01]  /*55d0*/  I2FP.F32.S32 R6, R4 ;  /* 0x0000000400067245 */ /* 0x000fe20000201400 */
[----:B------:R-:W-:Y:S01]  /*55e0*/  FFMA.FTZ R4, R5, -UR31, R214 ;  /* 0x8000001f05047c23 */ /* 0x000fe200080100d6 */
[----:B------:R-:W-:Y:S01]  /*55f0*/  ISETP.GE.AND P3, PT, R20, R206, PT ;  /* 0x000000ce1400720c */ /* 0x000fe20003f66270 */
[----:B------:R-:W-:Y:S01]  /*5600*/  FFMA.FTZ R7, R7, -UR31, R212 ;  /* 0x8000001f07077c23 */ /* 0x000fe200080100d4 */
[----:B------:R-:W-:Y:S01]  /*5610*/  I2FP.F32.S32 R9, R9 ;  /* 0x0000000900097245 */ /* 0x000fe20000201400 */
[----:B------:R-:W-:Y:S01]  /*5620*/  IMAD.IADD R5, R202, 0x1, -R22 ;  /* 0x00000001ca057824 */ /* 0x000fe200078e0a16 */
[----:B------:R-:W-:-:S02]  /*5630*/  ISETP.LT.OR P1, PT, R19, R199, P1 ;  /* 0x000000c71300720c */ /* 0x000fc40000f21670 */
[----:B------:R-:W-:Y:S01]  /*5640*/  I2FP.F32.S32 R3, R3 ;  /* 0x0000000300037245 */ /* 0x000fe20000201400 */
[----:B------:R-:W-:Y:S01]  /*5650*/  FFMA.FTZ R11, R9, -UR31, R91 ;  /* 0x8000001f090b7c23 */ /* 0x000fe2000801005b */
[----:B------:R-:W-:Y:S01]  /*5660*/  FSEL R124, R10, -INF , !P6 ;  /* 0xff8000000a7c7808 */ /* 0x000fe20007000000 */
[----:B------:R-:W-:Y:S01]  /*5670*/  FFMA.FTZ R10, R6, -UR31, R213 ;  /* 0x8000001f060a7c23 */ /* 0x000fe200080100d5 */
[----:B------:R-:W-:Y:S01]  /*5680*/  ISETP.LT.OR P3, PT, R20, R200, P3 ;  /* 0x000000c81400720c */ /* 0x000fe20001f61670 */
[--C-:B------:R-:W-:Y:S01]  /*5690*/  IMAD.IADD R6, R203, 0x1, -R22.reuse ;  /* 0x00000001cb067824 */ /* 0x100fe200078e0a16 */
[----:B------:R-:W-:Y:S01]  /*56a0*/  ISETP.GE.AND P6, PT, R18, R207, PT ;  /* 0x000000cf1200720c */ /* 0x000fe20003fc6270 */
[----:B------:R-:W-:Y:S01]  /*56b0*/  FFMA.FTZ R9, R3, -UR31, R215 ;  /* 0x8000001f03097c23 */ /* 0x000fe200080100d7 */
[----:B------:R-:W-:Y:S01]  /*56c0*/  FSEL R63, R55, -INF , !P1 ;  /* 0xff800000373f7808 */ /* 0x000fe20004800000 */
[----:B------:R-:W-:Y:S01]  /*56d0*/  IMAD.IADD R3, R204, 0x1, -R22 ;  /* 0x00000001cc037824 */ /* 0x000fe200078e0a16 */
[----:B------:R-:W-:-:S02]  /*56e0*/  ISETP.GE.AND P1, PT, R20, R205, PT ;  /* 0x000000cd1400720c */ /* 0x000fc40003f26270 */
[----:B------:R-:W-:Y:S02]  /*56f0*/  FSEL R98, R7, -INF , !P3 ;  /* 0xff80000007627808 */ /* 0x000fe40005800000 */
[----:B------:R-:W-:Y:S02]  /*5700*/  ISETP.LT.OR P6, PT, R18, R198, P6 ;  /* 0x000000c61200720c */ /* 0x000fe400037c1670 */
[----:B------:R-:W-:Y:S02]  /*5710*/  IABS R7, R6 ;  /* 0x0000000600077213 */ /* 0x000fe40000000000 */
[----:B------:R-:W-:Y:S02]  /*5720*/  ISETP.LT.OR P1, PT, R20, R197, P1 ;  /* 0x000000c51400720c */ /* 0x000fe40000f21670 */
[----:B------:R-:W-:Y:S02]  /*5730*/  IABS R5, R5 ;  /* 0x0000000500057213 */ /* 0x000fe40000000000 */
[----:B------:R-:W-:-:S02]  /*5740*/  IABS R3, R3 ;  /* 0x0000000300037213 */ /* 0x000fc40000000000 */
[----:B------:R-:W-:Y:S02]  /*5750*/  FSEL R72, R14, -INF , !P6 ;  /* 0xff8000000e487808 */ /* 0x000fe40007000000 */
        /* <DEDUP_REMOVED lines=11> */
[----:B------:R-:W-:Y:S02]  /*5810*/  ISETP.GE.AND P5, PT, R18, R206, PT ;  /* 0x000000ce1200720c */ /* 0x000fe40003fa6270 */
[----:B------:R-:W-:Y:S01]  /*5820*/  IABS R4, R4 ;  /* 0x0000000400047213 */ /* 0x000fe20000000000 */
[----:B------:R-:W-:Y:S01]  /*5830*/  FFMA.FTZ R8, R6, -UR31, R86 ;  /* 0x8000001f06087c23 */ /* 0x000fe20008010056 */
[----:B------:R-:W-:Y:S02]  /*5840*/  I2FP.F32.S32 R7, R7 ;  /* 0x0000000700077245 */ /* 0x000fe40000201400 */
[----:B------:R-:W-:Y:S02]  /*5850*/  ISETP.LT.OR P0, PT, R21, R199, P0 ;  /* 0x000000c71500720c */ /* 0x000fe40000701670 */
[----:B------:R-:W-:Y:S01]  /*5860*/  FSEL R61, R56, -INF , !P6 ;  /* 0xff800000383d7808 */ /* 0x000fe20007000000 */
[----:B------:R-:W-:Y:S01]  /*5870*/  FFMA.FTZ R6, R7, -UR31, R216 ;  /* 0x8000001f07067c23 */ /* 0x000fe200080100d8 */
[----:B------:R-:W-:Y:S01]  /*5880*/  ISETP.GE.AND P1, PT, R22, R206, PT ;  /* 0x000000ce1600720c */ /* 0x000fe20003f26270 */
[----:B------:R-:W-:Y:S01]  /*5890*/  IMAD.IADD R7, R202, 0x1, -R24 ;  /* 0x00000001ca077824 */ /* 0x000fe200078e0a18 */
[----:B------:R-:W-:-:S02]  /*58a0*/  ISETP.GE.AND P6, PT, R21, R205, PT ;  /* 0x000000cd1500720c */ /* 0x000fc40003fc6270 */
[----:B------:R-:W-:Y:S02]  /*58b0*/  ISETP.LT.OR P5, PT, R18, R200, P5 ;  /* 0x000000c81200720c */ /* 0x000fe40002fa1670 */
[----:B------:R-:W-:Y:S02]  /*58c0*/  I2FP.F32.S32 R5, R5 ;  /* 0x0000000500057245 */ /* 0x000fe40000201400 */
[----:B------:R-:W-:Y:S02]  /*58d0*/  I2FP.F32.S32 R4, R4 ;  /* 0x0000000400047245 */ /* 0x000fe40000201400 */
[----:B------:R-:W-:Y:S01]  /*58e0*/  I2FP.F32.S32 R3, R3 ;  /* 0x0000000300037245 */ /* 0x000fe20000201400 */
[----:B------:R-:W-:Y:S01]  /*58f0*/  FFMA.FTZ R5, R5, -UR31, R218 ;  /* 0x8000001f05057c23 */ /* 0x000fe200080100da */
[----:B------:R-:W-:Y:S01]  /*5900*/  FSEL R59, R59, -INF , !P0 ;  /* 0xff8000003b3b7808 */ /* 0x000fe20004000000 */
[----:B------:R-:W-:Y:S01]  /*5910*/  FFMA.FTZ R14, R4, -UR31, R87 ;  /* 0x8000001f040e7c23 */ /* 0x000fe20008010057 */
[C---:B------:R-:W-:Y:S01]  /*5920*/  ISETP.GE.AND P3, PT, R22.reuse, R207, PT ;  /* 0x000000cf1600720c */ /* 0x040fe20003f66270 */
[----:B------:R-:W-:Y:S01]  /*5930*/  IMAD.IADD R4, R203, 0x1, -R24 ;  /* 0x00000001cb047824 */ /* 0x000fe200078e0a18 */
[----:B------:R-:W-:-:S02]  /*5940*/  ISETP.GE.AND P0, PT, R22, R205, PT ;  /* 0x000000cd1600720c */ /* 0x000fc40003f06270 */
[----:B------:R-:W-:Y:S02]  /*5950*/  ISETP.LT.OR P1, PT, R22, R200, P1 ;  /* 0x000000c81600720c */ /* 0x000fe40000f21670 */
[----:B------:R-:W-:Y:S02]  /*5960*/  ISETP.LT.OR P6, PT, R21, R197, P6 ;  /* 0x000000c51500720c */ /* 0x000fe400037c1670 */
[----:B------:R-:W-:Y:S01]  /*5970*/  FSEL R106, R13, -INF , !P5 ;  /* 0xff8000000d6a7808 */ /* 0x000fe20006800000 */
[----:B------:R-:W-:Y:S01]  /*5980*/  FFMA.FTZ R13, R3, -UR31, R217 ;  /* 0x8000001f030d7c23 */ /* 0x000fe200080100d9 */
[----:B------:R-:W-:Y:S01]  /*5990*/  ISETP.GE.AND P5, PT, R20, R207, PT ;  /* 0x000000cf1400720c */ /* 0x000fe20003fa6270 */
[----:B------:R-:W-:Y:S01]  /*59a0*/  IMAD.IADD R3, R204, 0x1, -R23 ;  /* 0x00000001cc037824 */ /* 0x000fe200078e0a17 */
[C---:B------:R-:W-:Y:S02]  /*59b0*/  ISETP.LT.OR P3, PT, R22.reuse, R198, P3 ;  /* 0x000000c61600720c */ /* 0x040fe40001f61670 */
[----:B------:R-:W-:-:S02]  /*59c0*/  ISETP.LT.OR P0, PT, R22, R197, P0 ;  /* 0x000000c51600720c */ /* 0x000fc40000701670 */
[----:B------:R-:W-:Y:S01]  /*59d0*/  FSEL R81, R6, -INF , !P1 ;  /* 0xff80000006517808 */ /* 0x000fe20004800000 */
[----:B------:R-:W-:Y:S01]  /*59e0*/  IMAD.IADD R6, R204, 0x1, -R24 ;  /* 0x00000001cc067824 */ /* 0x000fe200078e0a18 */
[----:B------:R-:W-:Y:S01]  /*59f0*/  FSEL R141, R9, -INF , !P6 ;  /* 0xff800000098d7808 */ /* 0x000fe20007000000 */
[----:B------:R-:W-:Y:S01]  /*5a00*/  IMAD.IADD R9, R203, 0x1, -R25 ;  /* 0x00000001cb097824 */ /* 0x000fe200078e0a19 */
[----:B------:R-:W-:Y:S02]  /*5a10*/  ISETP.LT.OR P5, PT, R20, R198, P5 ;  /* 0x000000c61400720c */ /* 0x000fe40002fa1670 */
[----:B------:R-:W-:Y:S02]  /*5a20*/  FSEL R65, R8, -INF , !P3 ;  /* 0xff80000008417808 */ /* 0x000fe40005800000 */
[----:B------:R-:W-:Y:S02]  /*5a30*/  FSEL R145, R5, -INF , !P0 ;  /* 0xff80000005917808 */ /* 0x000fe40004000000 */
[----:B------:R-:W-:-:S02]  /*5a40*/  ISETP.GE.AND P4, PT, R21, R207, PT ;  /* 0x000000cf1500720c */ /* 0x000fc40003f86270 */
        /* <DEDUP_REMOVED lines=8> */
[----:B------:R-:W-:Y:S01]  /*5ad0*/  ISETP.LT.OR P4, PT, R21, R198, P4 ;  /* 0x000000c61500720c */ /* 0x000fe20002781670 */
[----:B------:R-:W-:Y:S01]  /*5ae0*/  IMAD.MOV.U32 R4, RZ, RZ, R6 ;  /* 0x000000ffff047224 */ /* 0x000fe200078e0006 */
[----:B------:R-:W-:-:S02]  /*5af0*/  ISETP.GE.AND P5, PT, R22, R208, PT ;  /* 0x000000d01600720c */ /* 0x000fc40003fa6270 */
[----:B------:R-:W-:Y:S02]  /*5b00*/  FSEL R66, R11, -INF , !P4 ;  /* 0xff8000000b427808 */ /* 0x000fe40006000000 */
[----:B------:R-:W-:Y:S02]  /*5b10*/  ISETP.LT.OR P5, PT, R22, R199, P5 ;  /* 0x000000c71600720c */ /* 0x000fe40002fa1670 */
[----:B------:R-:W-:Y:S02]  /*5b20*/  ISETP.GE.AND P4, PT, R23, R208, PT ;  /* 0x000000d01700720c */ /* 0x000fe40003f86270 */
[----:B------:R-:W-:Y:S01]  /*5b30*/  I2FP.F32.S32 R5, R8 ;  /* 0x0000000800057245 */ /* 0x000fe20000201400 */
[----:B------:R-:W-:Y:S01]  /*5b40*/  IMAD.IADD R8, R202, 0x1, -R26 ;  /* 0x00000001ca087824 */ /* 0x000fe200078e0a1a */
[----:B------:R-:W-:Y:S02]  /*5b50*/  FSEL R56, R58, -INF , !P5 ;  /* 0xff8000003a387808 */ /* 0x000fe40006800000 */
[----:B------:R-:W-:Y:S01]  /*5b60*/  I2FP.F32.S32 R7, R7 ;  /* 0x0000000700077245 */ /* 0x000fe20000201400 */
[----:B------:R-:W-:Y:S01]  /*5b70*/  FFMA.FTZ R5, R5, -UR31, R219 ;  /* 0x8000001f05057c23 */ /* 0x000fe200080100db */
[----:B------:R-:W-:-:S02]  /*5b80*/  I2FP.F32.S32 R6, R4 ;  /* 0x0000000400067245 */ /* 0x000fc40000201400 */
[----:B------:R-:W-:Y:S01]  /*5b90*/  ISETP.GE.AND P5, PT, R23, R205, PT ;  /* 0x000000cd1700720c */ /* 0x000fe20003fa6270 */
[----:B------:R-:W-:Y:S01]  /*5ba0*/  FFMA.FTZ R7, R7, -UR31, R220 ;  /* 0x8000001f07077c23 */ /* 0x000fe200080100dc */
[C---:B------:R-:W-:Y:S01]  /*5bb0*/  ISETP.LT.OR P4, PT, R23.reuse, R199, P4 ;  /* 0x000000c71700720c */ /* 0x040fe20002781670 */
[----:B------:R-:W-:Y:S01]  /*5bc0*/  FFMA.FTZ R12, R6, -UR31, R83 ;  /* 0x8000001f060c7c23 */ /* 0x000fe20008010053 */
[----:B------:R-:W-:Y:S01]  /*5bd0*/  I2FP.F32.S32 R3, R3 ;  /* 0x0000000300037245 */ /* 0x000fe20000201400 */
[--C-:B------:R-:W-:Y:S01]  /*5be0*/  IMAD.IADD R6, R202, 0x1, -R25.reuse ;  /* 0x00000001ca067824 */ /* 0x100fe200078e0a19 */
[----:B------:R-:W-:Y:S02]  /*5bf0*/  ISETP.GE.AND P0, PT, R24, R206, PT ;  /* 0x000000ce1800720c */ /* 0x000fe40003f06270 */
[----:B------:R-:W-:Y:S01]  /*5c00*/  ISETP.LT.OR P5, PT, R23, R197, P5 ;  /* 0x000000c51700720c */ /* 0x000fe20002fa1670 */
[----:B------:R-:W-:Y:S01]  /*5c10*/  FFMA.FTZ R4, R3, -UR31, R222 ;  /* 0x8000001f03047c23 */ /* 0x000fe200080100de */
[----:B------:R-:W-:Y:S01]  /*5c20*/  FSEL R55, R57, -INF , !P4 ;  /* 0xff80000039377808 */ /* 0x000fe20006000000 */
[----:B------:R-:W-:Y:S01]  /*5c30*/  IMAD.IADD R3, R204, 0x1, -R25 ;  /* 0x00000001cc037824 */ /* 0x000fe200078e0a19 */
[----:B------:R-:W-:-:S02]  /*5c40*/  ISETP.GE.AND P4, PT, R24, R205, PT ;  /* 0x000000cd1800720c */ /* 0x000fc40003f86270 */
[C---:B------:R-:W-:Y:S02]  /*5c50*/  ISETP.LT.OR P0, PT, R24.reuse, R200, P0 ;  /* 0x000000c81800720c */ /* 0x040fe40000701670 */
[----:B------:R-:W-:Y:S02]  /*5c60*/  I2FP.F32.S32 R9, R9 ;  /* 0x0000000900097245 */ /* 0x000fe40000201400 */
[----:B------:R-:W-:Y:S01]  /*5c70*/  FSEL R142, R5, -INF , !P5 ;  /* 0xff800000058e7808 */ /* 0x000fe20006800000 */
[----:B------:R-:W-:Y:S01]  /*5c80*/  IMAD.IADD R5, R203, 0x1, -R26 ;  /* 0x00000001cb057824 */ /* 0x000fe200078e0a1a */
[----:B------:R-:W-:Y:S01]  /*5c90*/  ISETP.LT.OR P4, PT, R24, R197, P4 ;  /* 0x000000c51800720c */ /* 0x000fe20002781670 */
[----:B------:R-:W-:Y:S01]  /*5ca0*/  FFMA.FTZ R9, R9, -UR31, R82 ;  /* 0x8000001f09097c23 */ /* 0x000fe20008010052 */
        /* <DEDUP_REMOVED lines=20> */
[C---:B------:R-:W-:Y:S01]  /*5df0*/  IMAD.IADD R8, R202.reuse, 0x1, -R28 ;  /* 0x00000001ca087824 */ /* 0x040fe200078e0a1c */
        /* <DEDUP_REMOVED lines=11> */
[----:B------:R-:W-:Y:S01]  /*5eb0*/  ISETP.GE.AND P6, PT, R23, R206, PT ;  /* 0x000000ce1700720c */ /* 0x000fe20003fc6270 */
[--C-:B------:R-:W-:Y:S01]  /*5ec0*/  IMAD.IADD R6, R203, 0x1, -R27.reuse ;  /* 0x00000001cb067824 */ /* 0x100fe200078e0a1b */
[----:B------:R-:W-:Y:S01]  /*5ed0*/  ISETP.LT.OR P5, PT, R25, R200, P5 ;  /* 0x000000c81900720c */ /* 0x000fe20002fa1670 */
[----:B------:R-:W-:Y:S01]  /*5ee0*/  FFMA.FTZ R9, R3, -UR31, R226 ;  /* 0x8000001f03097c23 */ /* 0x000fe200080100e2 */
[----:B------:R-:W-:Y:S01]  /*5ef0*/  ISETP.GE.AND P2, PT, R23, R207, PT ;  /* 0x000000cf1700720c */ /* 0x000fe20003f46270 */
[----:B------:R-:W-:Y:S01]  /*5f00*/  IMAD.IADD R3, R204, 0x1, -R27 ;  /* 0x00000001cc037824 */ /* 0x000fe200078e0a1b */
[----:B------:R-:W-:-:S02]  /*5f10*/  FSEL R52, R60, -INF , !P3 ;  /* 0xff8000003c347808 */ /* 0x000fc40005800000 */
[----:B------:R-:W-:Y:S02]  /*5f20*/  ISETP.GE.AND P3, PT, R25, R205, PT ;  /* 0x000000cd1900720c */ /* 0x000fe40003f66270 */
[----:B------:R-:W-:Y:S02]  /*5f30*/  ISETP.LT.OR P6, PT, R23, R200, P6 ;  /* 0x000000c81700720c */ /* 0x000fe400037c1670 */
[----:B------:R-:W-:Y:S02]  /*5f40*/  FSEL R82, R7, -INF , !P5 ;  /* 0xff80000007527808 */ /* 0x000fe40006800000 */
[----:B------:R-:W-:Y:S02]  /*5f50*/  ISETP.LT.OR P2, PT, R23, R198, P2 ;  /* 0x000000c61700720c */ /* 0x000fe40001741670 */
[----:B------:R-:W-:Y:S02]  /*5f60*/  IABS R7, R6 ;  /* 0x0000000600077213 */ /* 0x000fe40000000000 */
[----:B------:R-:W-:-:S02]  /*5f70*/  ISETP.LT.OR P3, PT, R25, R197, P3 ;  /* 0x000000c51900720c */ /* 0x000fc40001f61670 */
[----:B------:R-:W-:Y:S02]  /*5f80*/  IABS R5, R5 ;  /* 0x0000000500057213 */ /* 0x000fe40000000000 */
[----:B------:R-:W-:Y:S02]  /*5f90*/  FSEL R76, R13, -INF , !P6 ;  /* 0xff8000000d4c7808 */ /* 0x000fe40007000000 */
[C---:B------:R-:W-:Y:S02]  /*5fa0*/  ISETP.GE.AND P6, PT, R25.reuse, R207, PT ;  /* 0x000000cf1900720c */ /* 0x040fe40003fc6270 */
[----:B------:R-:W-:Y:S02]  /*5fb0*/  IABS R3, R3 ;  /* 0x0000000300037213 */ /* 0x000fe40000000000 */
[----:B------:R-:W-:Y:S02]  /*5fc0*/  FSEL R62, R14, -INF , !P2 ;  /* 0xff8000000e3e7808 */ /* 0x000fe40005000000 */
[----:B------:R-:W-:Y:S01]  /*5fd0*/  IABS R6, R8 ;  /* 0x0000000800067213 */ /* 0x000fe20000000000 */
[----:B------:R-:W-:Y:S01]  /*5fe0*/  IMAD.MOV.U32 R8, RZ, RZ, R7 ;  /* 0x000000ffff087224 */ /* 0x000fe200078e0007 */
[----:B------:R-:W-:Y:S01]  /*5ff0*/  ISETP.GE.AND P2, PT, R25, R208, PT ;  /* 0x000000d01900720c */ /* 0x000fe20003f46270 */
[----:B------:R-:W-:Y:S01]  /*6000*/  IMAD.MOV.U32 R7, RZ, RZ, R5 ;  /* 0x000000ffff077224 */ /* 0x000fe200078e0005 */
[----:B------:R-:W-:Y:S01]  /*6010*/  FSEL R129, R4, -INF , !P3 ;  /* 0xff80000004817808 */ /* 0x000fe20005800000 */
[----:B------:R-:W-:Y:S01]  /*6020*/  IMAD.IADD R4, R203, 0x1, -R28 ;  /* 0x00000001cb047824 */ /* 0x000fe200078e0a1c */
[C---:B------:R-:W-:Y:S01]  /*6030*/  ISETP.LT.OR P6, PT, R25.reuse, R198, P6 ;  /* 0x000000c61900720c */ /* 0x040fe200037c1670 */
[----:B------:R-:W-:Y:S01]  /*6040*/  IMAD.MOV.U32 R5, RZ, RZ, R3 ;  /* 0x000000ffff057224 */ /* 0x000fe200078e0003 */
[----:B------:R-:W-:Y:S01]  /*6050*/  ISETP.GE.AND P1, PT, R26, R208, PT ;  /* 0x000000d01a00720c */ /* 0x000fe20003f26270 */
[----:B------:R-:W-:Y:S01]  /*6060*/  IMAD.MOV.U32 R3, RZ, RZ, R6 ;  /* 0x000000ffff037224 */ /* 0x000fe200078e0006 */
[----:B------:R-:W-:-:S02]  /*6070*/  ISETP.LT.OR P2, PT, R25, R199, P2 ;  /* 0x000000c71900720c */ /* 0x000fc40001741670 */
[----:B------:R-:W-:Y:S02]  /*6080*/  I2FP.F32.S32 R6, R8 ;  /* 0x0000000800067245 */ /* 0x000fe40000201400 */
[----:B------:R-:W-:Y:S02]  /*6090*/  FSEL R60, R12, -INF , !P6 ;  /* 0xff8000000c3c7808 */ /* 0x000fe40007000000 */
[----:B------:R-:W-:Y:S01]  /*60a0*/  IABS R4, R4 ;  /* 0x0000000400047213 */ /* 0x000fe20000000000 */
[----:B------:R-:W-:Y:S01]  /*60b0*/  FFMA.FTZ R8, R6, -UR31, R111 ;  /* 0x8000001f06087c23 */ /* 0x000fe2000801006f */
[----:B------:R-:W-:Y:S02]  /*60c0*/  I2FP.F32.S32 R7, R7 ;  /* 0x0000000700077245 */ /* 0x000fe40000201400 */
[----:B------:R-:W-:Y:S02]  /*60d0*/  ISETP.LT.OR P1, PT, R26, R199, P1 ;  /* 0x000000c71a00720c */ /* 0x000fe40000f21670 */
[----:B------:R-:W-:Y:S01]  /*60e0*/  ISETP.GE.AND P6, PT, R27, R208, PT ;  /* 0x000000d01b00720c */ /* 0x000fe20003fc6270 */
[----:B------:R-:W-:Y:S01]  /*60f0*/  FFMA.FTZ R6, R7, -UR31, R225 ;  /* 0x8000001f07067c23 */ /* 0x000fe200080100e1 */
[----:B------:R-:W-:Y:S01]  /*6100*/  FSEL R51, R73, -INF , !P2 ;  /* 0xff80000049337808 */ /* 0x000fe20005000000 */
[----:B------:R-:W-:Y:S01]  /*6110*/  IMAD.IADD R7, R202, 0x1, -R29 ;  /* 0x00000001ca077824 */ /* 0x000fe200078e0a1d */
[----:B------:R-:W-:-:S02]  /*6120*/  ISETP.GE.AND P3, PT, R27, R206, PT ;  /* 0x000000ce1b00720c */ /* 0x000fc40003f66270 */
[----:B------:R-:W-:Y:S02]  /*6130*/  ISETP.GE.AND P2, PT, R26, R205, PT ;  /* 0x000000cd1a00720c */ /* 0x000fe40003f46270 */
[----:B------:R-:W-:Y:S02]  /*6140*/  I2FP.F32.S32 R5, R5 ;  /* 0x0000000500057245 */ /* 0x000fe40000201400 */
[----:B------:R-:W-:Y:S02]  /*6150*/  I2FP.F32.S32 R4, R4 ;  /* 0x0000000400047245 */ /* 0x000fe40000201400 */
[----:B------:R-:W-:Y:S01]  /*6160*/  I2FP.F32.S32 R3, R3 ;  /* 0x0000000300037245 */ /* 0x000fe20000201400 */
[----:B------:R-:W-:Y:S01]  /*6170*/  FFMA.FTZ R5, R5, -UR31, R227 ;  /* 0x8000001f05057c23 */ /* 0x000fe200080100e3 */
[----:B------:R-:W-:Y:S01]  /*6180*/  FSEL R49, R79, -INF , !P1 ;  /* 0xff8000004f317808 */ /* 0x000fe20004800000 */
[----:B------:R-:W-:Y:S01]  /*6190*/  FFMA.FTZ R14, R4, -UR31, R114 ;  /* 0x8000001f040e7c23 */ /* 0x000fe20008010072 */
[----:B------:R-:W-:Y:S01]  /*61a0*/  ISETP.LT.OR P6, PT, R27, R199, P6 ;  /* 0x000000c71b00720c */ /* 0x000fe200037c1670 */
[----:B------:R-:W-:Y:S01]  /*61b0*/  FFMA.FTZ R12, R3, -UR31, R228 ;  /* 0x8000001f030c7c23 */ /* 0x000fe200080100e4 */
[C---:B------:R-:W-:Y:S01]  /*61c0*/  ISETP.GE.AND P5, PT, R27.reuse, R207, PT ;  /* 0x000000cf1b00720c */ /* 0x040fe20003fa6270 */
[----:B------:R-:W-:Y:S01]  /*61d0*/  IMAD.IADD R3, R204, 0x1, -R28 ;  /* 0x00000001cc037824 */ /* 0x000fe200078e0a1c */
[----:B------:R-:W-:Y:S01]  /*61e0*/  ISETP.GE.AND P1, PT, R27, R205, PT ;  /* 0x000000cd1b00720c */ /* 0x000fe20003f26270 */
[----:B------:R-:W-:Y:S01]  /*61f0*/  IMAD.IADD R4, R203, 0x1, -R29 ;  /* 0x00000001cb047824 */ /* 0x000fe200078e0a1d */
[----:B------:R-:W-:-:S02]  /*6200*/  ISETP.LT.OR P3, PT, R27, R200, P3 ;  /* 0x000000c81b00720c */ /* 0x000fc40001f61670 */
[-C--:B------:R-:W-:Y:S02]  /*6210*/  ISETP.LT.OR P2, PT, R26, R197.reuse, P2 ;  /* 0x000000c51a00720c */ /* 0x080fe40001741670 */
[----:B------:R-:W-:Y:S02]  /*6220*/  FSEL R46, R93, -INF , !P6 ;  /* 0xff8000005d2e7808 */ /* 0x000fe40007000000 */
[C---:B------:R-:W-:Y:S02]  /*6230*/  ISETP.LT.OR P5, PT, R27.reuse, R198, P5 ;  /* 0x000000c61b00720c */ /* 0x040fe40002fa1670 */
[----:B------:R-:W-:Y:S02]  /*6240*/  ISETP.LT.OR P1, PT, R27, R197, P1 ;  /* 0x000000c51b00720c */ /* 0x000fe40000f21670 */
[----:B------:R-:W-:Y:S01]  /*6250*/  FSEL R93, R6, -INF , !P3 ;  /* 0xff800000065d7808 */ /* 0x000fe20005800000 */
[----:B------:R-:W-:Y:S01]  /*6260*/  IMAD.IADD R6, R204, 0x1, -R29 ;  /* 0x00000001cc067824 */ /* 0x000fe200078e0a1d */
[----:B------:R-:W-:Y:S01]  /*6270*/  FSEL R140, R9, -INF , !P2 ;  /* 0xff800000098c7808 */ /* 0x000fe20005000000 */
[----:B------:R-:W-:Y:S01]  /*6280*/  IMAD.IADD R9, R203, 0x1, -R30 ;  /* 0x00000001cb097824 */ /* 0x000fe200078e0a1e */
        /* <DEDUP_REMOVED lines=14> */
[----:B------:R-:W-:Y:S01]  /*6370*/  IMAD.IADD R8, R202, 0x1, -R31 ;  /* 0x00000001ca087824 */ /* 0x000fe200078e0a1f */
[----:B------:R-:W-:Y:S01]  /*6380*/  ISETP.GE.AND P0, PT, R28, R208, PT ;  /* 0x000000d01c00720c */ /* 0x000fe20003f06270 */
[----:B------:R-:W-:Y:S01]  /*6390*/  FFMA.FTZ R5, R5, -UR31, R230 ;  /* 0x8000001f05057c23 */ /* 0x000fe200080100e6 */
[----:B------:R-:W-:-:S02]  /*63a0*/  I2FP.F32.S32 R7, R7 ;  /* 0x0000000700077245 */ /* 0x000fc40000201400 */
[----:B------:R-:W-:Y:S02]  /*63b0*/  I2FP.F32.S32 R6, R4 ;  /* 0x0000000400067245 */ /* 0x000fe40000201400 */
[C---:B------:R-:W-:Y:S01]  /*63c0*/  ISETP.GE.AND P6, PT, R28.reuse, R205, PT ;  /* 0x000000cd1c00720c */ /* 0x040fe20003fc6270 */
[----:B------:R-:W-:Y:S01]  /*63d0*/  FFMA.FTZ R7, R7, -UR31, R229 ;  /* 0x8000001f07077c23 */ /* 0x000fe200080100e5 */
[----:B------:R-:W-:Y:S01]  /*63e0*/  ISETP.LT.OR P0, PT, R28, R199, P0 ;  /* 0x000000c71c00720c */ /* 0x000fe20000701670 */
        /* <DEDUP_REMOVED lines=9> */
[----:B------:R-:W-:Y:S02]  /*6480*/  ISETP.LT.OR P1, PT, R29, R200, P1 ;  /* 0x000000c81d00720c */ /* 0x000fe40000f21670 */
        /* <DEDUP_REMOVED lines=102> */
[----:B------:R-:W-:Y:S01]  /*6af0*/  FSEL R50, R13, -INF , !P2 ;  /* 0xff8000000d327808 */ /* 0x000fe20005000000 */
[----:B------:R-:W-:Y:S01]  /*6b00*/  IMAD.MOV.U32 R7, RZ, RZ, R4 ;  /* 0x000000ffff077224 */ /* 0x000fe200078e0004 */
[----:B------:R-:W-:Y:S01]  /*6b10*/  IABS R6, R9 ;  /* 0x0000000900067213 */ /* 0x000fe20000000000 */
[----:B------:R-:W-:Y:S01]  /*6b20*/  IMAD.MOV.U32 R9, RZ, RZ, R5 ;  /* 0x000000ffff097224 */ /* 0x000fe200078e0005 */
[----:B------:R-:W-:-:S02]  /*6b30*/  ISETP.GE.AND P2, PT, R32, R208, PT ;  /* 0x000000d02000720c */ /* 0x000fc40003f46270 */
[----:B------:R-:W-:Y:S01]  /*6b40*/  ISETP.LT.OR P1, PT, R31, R198, P1 ;  /* 0x000000c61f00720c */ /* 0x000fe20000f21670 */
[----:B------:R-:W-:Y:S01]  /*6b50*/  IMAD.MOV.U32 R4, RZ, RZ, R6 ;  /* 0x000000ffff047224 */ /* 0x000fe200078e0006 */
[----:B------:R-:W-:Y:S02]  /*6b60*/  ISETP.LT.OR P2, PT, R32, R199, P2 ;  /* 0x000000c72000720c */ /* 0x000fe40001741670 */
[----:B------:R-:W-:Y:S02]  /*6b70*/  FSEL R48, R11, -INF , !P1 ;  /* 0xff8000000b307808 */ /* 0x000fe40004800000 */
[----:B------:R-:W-:Y:S02]  /*6b80*/  ISETP.GE.AND P1, PT, R33, R208, PT ;  /* 0x000000d02100720c */ /* 0x000fe40003f26270 */
[----:B------:R-:W-:Y:S01]  /*6b90*/  I2FP.F32.S32 R5, R8 ;  /* 0x0000000800057245 */ /* 0x000fe20000201400 */
[----:B------:R-:W-:Y:S01]  /*6ba0*/  IMAD.IADD R8, R202, 0x1, -R36 ;  /* 0x00000001ca087824 */ /* 0x000fe200078e0a24 */
[----:B------:R-:W-:-:S02]  /*6bb0*/  FSEL R26, R112, -INF , !P2 ;  /* 0xff800000701a7808 */ /* 0x000fc40005000000 */
[----:B------:R-:W-:Y:S01]  /*6bc0*/  I2FP.F32.S32 R7, R7 ;  /* 0x0000000700077245 */ /* 0x000fe20000201400 */
[----:B------:R-:W-:Y:S01]  /*6bd0*/  FFMA.FTZ R5, R5, -UR31, R239 ;  /* 0x8000001f05057c23 */ /* 0x000fe200080100ef */
[----:B------:R-:W-:Y:S02]  /*6be0*/  ISETP.GE.AND P2, PT, R33, R205, PT ;  /* 0x000000cd2100720c */ /* 0x000fe40003f46270 */
[----:B------:R-:W-:Y:S01]  /*6bf0*/  I2FP.F32.S32 R6, R4 ;  /* 0x0000000400067245 */ /* 0x000fe20000201400 */
[----:B------:R-:W-:Y:S01]  /*6c00*/  FFMA.FTZ R7, R7, -UR31, R240 ;  /* 0x8000001f07077c23 */ /* 0x000fe200080100f0 */
[-C--:B------:R-:W-:Y:S02]  /*6c10*/  ISETP.GE.AND P0, PT, R31, R206.reuse, PT ;  /* 0x000000ce1f00720c */ /* 0x080fe40003f06270 */
[----:B------:R-:W-:Y:S01]  /*6c20*/  ISETP.LT.OR P1, PT, R33, R199, P1 ;  /* 0x000000c72100720c */ /* 0x000fe20000f21670 */
[----:B------:R-:W-:Y:S01]  /*6c30*/  FFMA.FTZ R13, R6, -UR31, R127 ;  /* 0x8000001f060d7c23 */ /* 0x000fe2000801007f */
[----:B------:R-:W-:Y:S01]  /*6c40*/  ISETP.GE.AND P3, PT, R34, R206, PT ;  /* 0x000000ce2200720c */ /* 0x000fe20003f66270 */
[----:B------:R-:W-:Y:S01]  /*6c50*/  IMAD.IADD R6, R202, 0x1, -R35 ;  /* 0x00000001ca067824 */ /* 0x000fe200078e0a23 */
[----:B------:R-:W-:-:S02]  /*6c60*/  I2FP.F32.S32 R3, R3 ;  /* 0x0000000300037245 */ /* 0x000fc40000201400 */
[----:B------:R-:W-:Y:S02]  /*6c70*/  ISETP.LT.OR P2, PT, R33, R197, P2 ;  /* 0x000000c52100720c */ /* 0x000fe40001741670 */
[-C--:B------:R-:W-:Y:S01]  /*6c80*/  ISETP.LT.OR P0, PT, R31, R200.reuse, P0 ;  /* 0x000000c81f00720c */ /* 0x080fe20000701670 */
[----:B------:R-:W-:Y:S01]  /*6c90*/  FFMA.FTZ R4, R3, -UR31, R242 ;  /* 0x8000001f03047c23 */ /* 0x000fe200080100f2 */
[----:B------:R-:W-:Y:S01]  /*6ca0*/  FSEL R25, R108, -INF , !P1 ;  /* 0xff8000006c197808 */ /* 0x000fe20004800000 */
[----:B------:R-:W-:Y:S01]  /*6cb0*/  IMAD.IADD R3, R204, 0x1, -R35 ;  /* 0x00000001cc037824 */ /* 0x000fe200078e0a23 */
[C---:B------:R-:W-:Y:S02]  /*6cc0*/  ISETP.LT.OR P3, PT, R34.reuse, R200, P3 ;  /* 0x000000c82200720c */ /* 0x040fe40001f61670 */
[----:B------:R-:W-:Y:S02]  /*6cd0*/  ISETP.GE.AND P1, PT, R34, R205, PT ;  /* 0x000000cd2200720c */ /* 0x000fe40003f26270 */
[----:B------:R-:W-:-:S02]  /*6ce0*/  I2FP.F32.S32 R9, R9 ;  /* 0x0000000900097245 */ /* 0x000fc40000201400 */
[----:B------:R-:W-:Y:S01]  /*6cf0*/  FSEL R111, R5, -INF , !P2 ;  /* 0xff800000056f7808 */ /* 0x000fe20005000000 */
[----:B------:R-:W-:Y:S01]  /*6d00*/  IMAD.IADD R5, R203, 0x1, -R36 ;  /* 0x00000001cb057824 */ /* 0x000fe200078e0a24 */
[----:B------:R-:W-:Y:S01]  /*6d10*/  FSEL R86, R10, -INF , !P0 ;  /* 0xff8000000a567808 */ /* 0x000fe20004000000 */
[----:B------:R-:W-:Y:S01]  /*6d20*/  FFMA.FTZ R9, R9, -UR31, R126 ;  /* 0x8000001f09097c23 */ /* 0x000fe2000801007e */
[----:B------:R-:W-:Y:S01]  /*6d30*/  FSEL R96, R7, -INF , !P3 ;  /* 0xff80000007607808 */ /* 0x000fe20005800000 */
[----:B------:R-:W-:Y:S01]  /*6d40*/  IMAD.IADD R7, R204, 0x1, -R36 ;  /* 0x00000001cc077824 */ /* 0x000fe200078e0a24 */
[-C--:B------:R-:W-:Y:S02]  /*6d50*/  ISETP.GE.AND P0, PT, R33, R207.reuse, PT ;  /* 0x000000cf2100720c */ /* 0x080fe40003f06270 */
[C---:B------:R-:W-:Y:S02]  /*6d60*/  ISETP.GE.AND P5, PT, R34.reuse, R207, PT ;  /* 0x000000cf2200720c */ /* 0x040fe40003fa6270 */
[----:B------:R-:W-:-:S02]  /*6d70*/  ISETP.LT.OR P1, PT, R34, R197, P1 ;  /* 0x000000c52200720c */ /* 0x000fc40000f21670 */
[----:B------:R-:W-:Y:S02]  /*6d80*/  IABS R6, R6 ;  /* 0x0000000600067213 */ /* 0x000fe40000000000 */
[----:B------:R-:W-:Y:S02]  /*6d90*/  IABS R3, R3 ;  /* 0x0000000300037213 */ /* 0x000fe40000000000 */
[C---:B------:R-:W-:Y:S02]  /*6da0*/  ISETP.GE.AND P4, PT, R33.reuse, R206, PT ;  /* 0x000000ce2100720c */ /* 0x040fe40003f86270 */
[-C--:B------:R-:W-:Y:S02]  /*6db0*/  ISETP.LT.OR P0, PT, R33, R198.reuse, P0 ;  /* 0x000000c62100720c */ /* 0x080fe40000701670 */
[----:B------:R-:W-:Y:S02]  /*6dc0*/  ISETP.LT.OR P5, PT, R34, R198, P5 ;  /* 0x000000c62200720c */ /* 0x000fe40002fa1670 */
[----:B------:R-:W-:-:S02]  /*6dd0*/  FSEL R123, R4, -INF , !P1 ;  /* 0xff800000047b7808 */ /* 0x000fc40004800000 */
[----:B------:R-:W-:Y:S02]  /*6de0*/  IABS R5, R5 ;  /* 0x0000000500057213 */ /* 0x000fe40000000000 */
[----:B------:R-:W-:Y:S01]  /*6df0*/  IABS R4, R8 ;  /* 0x0000000800047213 */ /* 0x000fe20000000000 */
[----:B------:R-:W-:Y:S01]  /*6e00*/  IMAD.MOV.U32 R8, RZ, RZ, R6 ;  /* 0x000000ffff087224 */ /* 0x000fe200078e0006 */
[----:B------:R-:W-:Y:S01]  /*6e10*/  IABS R7, R7 ;  /* 0x0000000700077213 */ /* 0x000fe20000000000 */
[----:B------:R-:W-:Y:S01]  /*6e20*/  IMAD.MOV.U32 R6, RZ, RZ, R3 ;  /* 0x000000ffff067224 */ /* 0x000fe200078e0003 */
[----:B------:R-:W-:Y:S02]  /*6e30*/  ISETP.LT.OR P4, PT, R33, R200, P4 ;  /* 0x000000c82100720c */ /* 0x000fe40002781670 */
[----:B------:R-:W-:Y:S01]  /*6e40*/  FSEL R32, R14, -INF , !P0 ;  /* 0xff8000000e207808 */ /* 0x000fe20004000000 */
[----:B------:R-:W-:Y:S01]  /*6e50*/  IMAD.MOV.U32 R3, RZ, RZ, R7 ;  /* 0x000000ffff037224 */ /* 0x000fe200078e0007 */
[----:B------:R-:W-:Y:S01]  /*6e60*/  FSEL R33, R9, -INF , !P5 ;  /* 0xff80000009217808 */ /* 0x000fe20006800000 */
[----:B------:R-:W-:Y:S01]  /*6e70*/  IMAD.MOV.U32 R9, RZ, RZ, R5 ;  /* 0x000000ffff097224 */ /* 0x000fe200078e0005 */
[----:B------:R-:W-:-:S02]  /*6e80*/  ISETP.GE.AND P0, PT, R35, R208, PT ;  /* 0x000000d02300720c */ /* 0x000fc40003f06270 */
[----:B------:R-:W-:Y:S02]  /*6e90*/  ISETP.GE.AND P6, PT, R34, R208, PT ;  /* 0x000000d02200720c */ /* 0x000fe40003fc6270 */
[----:B------:R-:W-:Y:S02]  /*6ea0*/  I2FP.F32.S32 R5, R6 ;  /* 0x0000000600057245 */ /* 0x000fe40000201400 */
[----:B------:R-:W-:Y:S02]  /*6eb0*/  ISETP.LT.OR P0, PT, R35, R199, P0 ;  /* 0x000000c72300720c */ /* 0x000fe40000701670 */
[----:B------:R-:W-:Y:S01]  /*6ec0*/  I2FP.F32.S32 R7, R8 ;  /* 0x0000000800077245 */ /* 0x000fe20000201400 */
[----:B------:R-:W-:Y:S01]  /*6ed0*/  IMAD.IADD R8, R202, 0x1, -R39 ;  /* 0x00000001ca087824 */ /* 0x000fe200078e0a27 */
[----:B------:R-:W-:Y:S01]  /*6ee0*/  I2FP.F32.S32 R6, R4 ;  /* 0x0000000400067245 */ /* 0x000fe20000201400 */
[----:B------:R-:W-:Y:S01]  /*6ef0*/  FFMA.FTZ R4, R5, -UR31, R243 ;  /* 0x8000001f05047c23 */ /* 0x000fe200080100f3 */
[----:B------:R-:W-:Y:S01]  /*6f00*/  I2FP.F32.S32 R9, R9 ;  /* 0x0000000900097245 */ /* 0x000fe20000201400 */
[----:B------:R-:W-:Y:S01]  /*6f10*/  FFMA.FTZ R7, R7, -UR31, R241 ;  /* 0x8000001f07077c23 */ /* 0x000fe200080100f1 */
[----:B------:R-:W-:Y:S01]  /*6f20*/  ISETP.GE.AND P2, PT, R35, R206, PT ;  /* 0x000000ce2300720c */ /* 0x000fe20003f46270 */
[----:B------:R-:W-:Y:S01]  /*6f30*/  FFMA.FTZ R10, R6, -UR31, R244 ;  /* 0x8000001f060a7c23 */ /* 0x000fe200080100f4 */
[----:B------:R-:W-:Y:S01]  /*6f40*/  I2FP.F32.S32 R3, R3 ;  /* 0x0000000300037245 */ /* 0x000fe20000201400 */
[----:B------:R-:W-:Y:S01]  /*6f50*/  FFMA.FTZ R11, R9, -UR31, R130 ;  /* 0x8000001f090b7c23 */ /* 0x000fe20008010082 */
[----:B------:R-:W-:Y:S01]  /*6f60*/  ISETP.LT.OR P6, PT, R34, R199, P6 ;  /* 0x000000c72200720c */ /* 0x000fe200037c1670 */
[----:B------:R-:W-:Y:S01]  /*6f70*/  IMAD.IADD R6, R203, 0x1, -R38 ;  /* 0x00000001cb067824 */ /* 0x000fe200078e0a26 */
[----:B------:R-:W-:Y:S01]  /*6f80*/  FSEL R23, R180, -INF , !P0 ;  /* 0xff800000b4177808 */ /* 0x000fe20004000000 */
[----:B------:R-:W-:Y:S01]  /*6f90*/  FFMA.FTZ R9, R3, -UR31, R246 ;  /* 0x8000001f03097c23 */ /* 0x000fe200080100f6 */
[----:B------:R-:W-:Y:S01]  /*6fa0*/  ISETP.GE.AND P5, PT, R36, R208, PT ;  /* 0x000000d02400720c */ /* 0x000fe20003fa6270 */
[--C-:B------:R-:W-:Y:S01]  /*6fb0*/  IMAD.IADD R5, R202, 0x1, -R38.reuse ;  /* 0x00000001ca057824 */ /* 0x100fe200078e0a26 */
[----:B------:R-:W-:Y:S01]  /*6fc0*/  ISETP.GE.AND P3, PT, R36, R207, PT ;  /* 0x000000cf2400720c */ /* 0x000fe20003f66270 */
[----:B------:R-:W-:Y:S01]  /*6fd0*/  IMAD.IADD R3, R204, 0x1, -R38 ;  /* 0x00000001cc037824 */ /* 0x000fe200078e0a26 */
[----:B------:R-:W-:-:S02]  /*6fe0*/  ISETP.GE.AND P1, PT, R36, R206, PT ;  /* 0x000000ce2400720c */ /* 0x000fc40003f26270 */
[CC--:B------:R-:W-:Y:S02]  /*6ff0*/  ISETP.GE.AND P0, PT, R36.reuse, R205.reuse, PT ;  /* 0x000000cd2400720c */ /* 0x0c0fe40003f06270 */
[----:B------:R-:W-:Y:S02]  /*7000*/  ISETP.LT.OR P2, PT, R35, R200, P2 ;  /* 0x000000c82300720c */ /* 0x000fe40001741670 */
[----:B------:R-:W-:Y:S02]  /*7010*/  FSEL R24, R113, -INF , !P6 ;  /* 0xff80000071187808 */ /* 0x000fe40007000000 */
[----:B------:R-:W-:Y:S02]  /*7020*/  ISETP.GE.AND P6, PT, R35, R205, PT ;  /* 0x000000cd2300720c */ /* 0x000fe40003fc6270 */
[C---:B------:R-:W-:Y:S02]  /*7030*/  ISETP.LT.OR P5, PT, R36.reuse, R199, P5 ;  /* 0x000000c72400720c */ /* 0x040fe40002fa1670 */
[----:B------:R-:W-:-:S02]  /*7040*/  ISETP.LT.OR P3, PT, R36, R198, P3 ;  /* 0x000000c62400720c */ /* 0x000fc40001f61670 */
[C---:B------:R-:W-:Y:S02]  /*7050*/  ISETP.LT.OR P1, PT, R36.reuse, R200, P1 ;  /* 0x000000c82400720c */ /* 0x040fe40000f21670 */
[-C--:B------:R-:W-:Y:S02]  /*7060*/  ISETP.LT.OR P0, PT, R36, R197.reuse, P0 ;  /* 0x000000c52400720c */ /* 0x080fe40000701670 */
[----:B------:R-:W-:Y:S02]  /*7070*/  FSEL R36, R7, -INF , !P2 ;  /* 0xff80000007247808 */ /* 0x000fe40005000000 */
[----:B------:R-:W-:Y:S02]  /*7080*/  IABS R7, R6 ;  /* 0x0000000600077213 */ /* 0x000fe40000000000 */
[----:B------:R-:W-:Y:S02]  /*7090*/  ISETP.LT.OR P6, PT, R35, R197, P6 ;  /* 0x000000c52300720c */ /* 0x000fe400037c1670 */
[----:B------:R-:W-:-:S02]  /*70a0*/  IABS R5, R5 ;  /* 0x0000000500057213 */ /* 0x000fc40000000000 */
[----:B------:R-:W-:Y:S02]  /*70b0*/  IABS R3, R3 ;  /* 0x0000000300037213 */ /* 0x000fe40000000000 */
[----:B------:R-:W-:Y:S01]  /*70c0*/  IABS R6, R8 ;  /* 0x0000000800067213 */ /* 0x000fe20000000000 */
[----:B------:R-:W-:Y:S01]  /*70d0*/  IMAD.MOV.U32 R8, RZ, RZ, R7 ;  /* 0x000000ffff087224 */ /* 0x000fe200078e0007 */
[----:B------:R-:W-:Y:S01]  /*70e0*/  FSEL R115, R4, -INF , !P6 ;  /* 0xff80000004737808 */ /* 0x000fe20007000000 */
[----:B------:R-:W-:Y:S01]  /*70f0*/  IMAD.IADD R4, R203, 0x1, -R39 ;  /* 0x00000001cb047824 */ /* 0x000fe200078e0a27 */
[----:B------:R-:W-:Y:S01]  /*7100*/  FSEL R95, R12, -INF , !P4 ;  /* 0xff8000000c5f7808 */ /* 0x000fe20006000000 */
[----:B------:R-:W-:Y:S01]  /*7110*/  IMAD.MOV.U32 R7, RZ, RZ, R5 ;  /* 0x000000ffff077224 */ /* 0x000fe200078e0005 */
[----:B------:R-:W-:Y:S01]  /*7120*/  ISETP.GE.AND P4, PT, R35, R207, PT ;  /* 0x000000cf2300720c */ /* 0x000fe20003f86270 */
[----:B------:R-:W-:Y:S01]  /*7130*/  IMAD.MOV.U32 R5, RZ, RZ, R3 ;  /* 0x000000ffff057224 */ /* 0x000fe200078e0003 */
[----:B------:R-:W-:Y:S01]  /*7140*/  IABS R4, R4 ;  /* 0x0000000400047213 */ /* 0x000fe20000000000 */
[----:B------:R-:W-:Y:S01]  /*7150*/  IMAD.MOV.U32 R3, RZ, RZ, R6 ;  /* 0x000000ffff037224 */ /* 0x000fe200078e0006 */
[----:B------:R-:W-:-:S02]  /*7160*/  FSEL R22, R181, -INF , !P5 ;  /* 0xff800000b5167808 */ /* 0x000fc40006800000 */
[----:B------:R-:W-:Y:S02]  /*7170*/  I2FP.F32.S32 R5, R5 ;  /* 0x0000000500057245 */ /* 0x000fe40000201400 */
[----:B------:R-:W-:Y:S02]  /*7180*/  I2FP.F32.S32 R6, R8 ;  /* 0x0000000800067245 */ /* 0x000fe40000201400 */
[----:B------:R-:W-:Y:S01]  /*7190*/  ISETP.GE.AND P5, PT, R38, R205, PT ;  /* 0x000000cd2600720c */ /* 0x000fe20003fa6270 */
[----:B------:R-:W-:Y:S01]  /*71a0*/  FFMA.FTZ R5, R5, -UR31, R247 ;  /* 0x8000001f05057c23 */ /* 0x000fe200080100f7 */
[----:B------:R-:W-:Y:S01]  /*71b0*/  ISETP.LT.OR P4, PT, R35, R198, P4 ;  /* 0x000000c62300720c */ /* 0x000fe20002781670 */
[----:B------:R-:W-:Y:S01]  /*71c0*/  FFMA.FTZ R8, R6, -UR31, R131 ;  /* 0x8000001f06087c23 */ /* 0x000fe20008010083 */
[----:B------:R-:W-:Y:S01]  /*71d0*/  ISETP.GE.AND P2, PT, R38, R207, PT ;  /* 0x000000cf2600720c */ /* 0x000fe20003f46270 */
[----:B------:R-:W-:Y:S01]  /*71e0*/  IMAD.IADD R6, R202, 0x1, -R40 ;  /* 0x00000001ca067824 */ /* 0x000fe200078e0a28 */
[----:B------:R-:W-:-:S02]  /*71f0*/  I2FP.F32.S32 R7, R7 ;  /* 0x0000000700077245 */ /* 0x000fc40000201400 */
[----:B------:R-:W-:Y:S02]  /*7200*/  I2FP.F32.S32 R4, R4 ;  /* 0x0000000400047245 */ /* 0x000fe40000201400 */
[----:B------:R-:W-:Y:S01]  /*7210*/  I2FP.F32.S32 R3, R3 ;  /* 0x0000000300037245 */ /* 0x000fe20000201400 */
[----:B------:R-:W-:Y:S01]  /*7220*/  FFMA.FTZ R7, R7, -UR31, R245 ;  /* 0x8000001f07077c23 */ /* 0x000fe200080100f5 */
[C---:B------:R-:W-:Y:S02]  /*7230*/  ISETP.GE.AND P6, PT, R38.reuse, R206, PT ;  /* 0x000000ce2600720c */ /* 0x040fe40003fc6270 */
[----:B------:R-:W-:Y:S01]  /*7240*/  ISETP.LT.OR P5, PT, R38, R197, P5 ;  /* 0x000000c52600720c */ /* 0x000fe20002fa1670 */
[----:B------:R-:W-:Y:S01]  /*7250*/  FFMA.FTZ R12, R3, -UR31, R248 ;  /* 0x8000001f030c7c23 */ /* 0x000fe200080100f8 */
[----:B------:R-:W-:Y:S01]  /*7260*/  FSEL R31, R13, -INF , !P4 ;  /* 0xff8000000d1f7808 */ /* 0x000fe20006000000 */
[----:B------:R-:W-:Y:S01]  /*7270*/  FFMA.FTZ R13, R4, -UR31, R154 ;  /* 0x8000001f040d7c23 */ /* 0x000fe2000801009a */
[----:B------:R-:W-:Y:S01]  /*7280*/  ISETP.LT.OR P2, PT, R38, R198, P2 ;  /* 0x000000c62600720c */ /* 0x000fe20001741670 */
[----:B------:R-:W-:Y:S01]  /*7290*/  IMAD.IADD R3, R204, 0x1, -R39 ;  /* 0x00000001cc037824 */ /* 0x000fe200078e0a27 */
[----:B------:R-:W-:Y:S01]  /*72a0*/  ISETP.LT.OR P6, PT, R38, R200, P6 ;  /* 0x000000c82600720c */ /* 0x000fe200037c1670 */
        /* <DEDUP_REMOVED lines=9> */
[C---:B------:R-:W-:Y:S02]  /*7340*/  ISETP.GE.AND P4, PT, R38.reuse, R208, PT ;  /* 0x000000d02600720c */ /* 0x040fe40003f86270 */
[----:B------:R-:W-:Y:S02]  /*7350*/  IABS R5, R5 ;  /* 0x0000000500057213 */ /* 0x000fe40000000000 */
[----:B------:R-:W-:Y:S01]  /*7360*/  IABS R6, R8 ;  /* 0x0000000800067213 */ /* 0x000fe20000000000 */
[----:B------:R-:W-:Y:S01]  /*7370*/  IMAD.MOV.U32 R8, RZ, RZ, R4 ;  /* 0x000000ffff087224 */ /* 0x000fe200078e0004 */
[----:B------:R-:W-:Y:S01]  /*7380*/  ISETP.LT.OR P4, PT, R38, R199, P4 ;  /* 0x000000c72600720c */ /* 0x000fe20002781670 */
[----:B------:R-:W-:Y:S01]  /*7390*/  IMAD.MOV.U32 R4, RZ, RZ, R3 ;  /* 0x000000ffff047224 */ /* 0x000fe200078e0003 */
[----:B------:R-:W-:Y:S01]  /*73a0*/  FSEL R30, R11, -INF , !P3 ;  /* 0xff8000000b1e7808 */ /* 0x000fe20005800000 */
[----:B------:R-:W-:Y:S01]  /*73b0*/  IMAD.MOV.U32 R3, RZ, RZ, R5 ;  /* 0x000000ffff037224 */ /* 0x000fe200078e0005 */
[----:B------:R-:W-:Y:S01]  /*73c0*/  ISETP.GE.AND P3, PT, R39, R208, PT ;  /* 0x000000d02700720c */ /* 0x000fe20003f66270 */
[----:B------:R-:W-:Y:S01]  /*73d0*/  IMAD.MOV.U32 R5, RZ, RZ, R6 ;  /* 0x000000ffff057224 */ /* 0x000fe200078e0006 */
[----:B------:R-:W-:-:S02]  /*73e0*/  I2FP.F32.S32 R6, R7 ;  /* 0x0000000700067245 */ /* 0x000fc40000201400 */
[----:B------:R-:W-:Y:S02]  /*73f0*/  FSEL R21, R185, -INF , !P4 ;  /* 0xff800000b9157808 */ /* 0x000fe40006000000 */
[C---:B------:R-:W-:Y:S02]  /*7400*/  ISETP.GE.AND P4, PT, R39.reuse, R205, PT ;  /* 0x000000cd2700720c */ /* 0x040fe40003f86270 */
[----:B------:R-:W-:Y:S02]  /*7410*/  I2FP.F32.S32 R7, R4 ;  /* 0x0000000400077245 */ /* 0x000fe40000201400 */
[C---:B------:R-:W-:Y:S02]  /*7420*/  ISETP.LT.OR P3, PT, R39.reuse, R199, P3 ;  /* 0x000000c72700720c */ /* 0x040fe40001f61670 */
[----:B------:R-:W-:Y:S02]  /*7430*/  I2FP.F32.S32 R3, R3 ;  /* 0x0000000300037245 */ /* 0x000fe40000201400 */
[----:B------:R-:W-:Y:S01]  /*7440*/  I2FP.F32.S32 R4, R5 ;  /* 0x0000000500047245 */ /* 0x000fe20000201400 */
[----:B------:R-:W-:Y:S01]  /*7450*/  FFMA.FTZ R5, R6, -UR31, R250 ;  /* 0x8000001f06057c23 */ /* 0x000fe200080100fa */
[----:B------:R-:W-:Y:S01]  /*7460*/  ISETP.LT.OR P4, PT, R39, R197, P4 ;  /* 0x000000c52700720c */ /* 0x000fe20002781670 */
[----:B------:R-:W-:Y:S01]  /*7470*/  IMAD.IADD R6, R203, 0x1, -R43 ;  /* 0x00000001cb067824 */ /* 0x000fe200078e0a2b */
[----:B------:R-:W-:Y:S01]  /*7480*/  FSEL R107, R9, -INF , !P0 ;  /* 0xff800000096b7808 */ /* 0x000fe20004000000 */
[----:B------:R-:W-:Y:S01]  /*7490*/  FFMA.FTZ R9, R7, -UR31, R249 ;  /* 0x8000001f07097c23 */ /* 0x000fe200080100f9 */
[----:B------:R-:W-:Y:S01]  /*74a0*/  FSEL R20, R184, -INF , !P3 ;  /* 0xff800000b8147808 */ /* 0x000fe20005800000 */
[----:B------:R-:W-:Y:S01]  /*74b0*/  FFMA.FTZ R7, R3, -UR31, R251 ;  /* 0x8000001f03077c23 */ /* 0x000fe200080100fb */
[----:B------:R-:W-:Y:S01]  /*74c0*/  ISETP.GE.AND P3, PT, R40, R205, PT ;  /* 0x000000cd2800720c */ /* 0x000fe20003f66270 */
[----:B------:R-:W-:Y:S01]  /*74d0*/  IMAD.IADD R3, R202, 0x1, -R42 ;  /* 0x00000001ca037824 */ /* 0x000fe200078e0a2a */
[----:B------:R-:W-:Y:S01]  /*74e0*/  I2FP.F32.S32 R8, R8 ;  /* 0x0000000800087245 */ /* 0x000fe20000201400 */
[----:B------:R-:W-:Y:S01]  /*74f0*/  FFMA.FTZ R11, R4, -UR31, R146 ;  /* 0x8000001f040b7c23 */ /* 0x000fe20008010092 */
[----:B------:R-:W-:-:S02]  /*7500*/  ISETP.GE.AND P0, PT, R39, R206, PT ;  /* 0x000000ce2700720c */ /* 0x000fc40003f06270 */
[----:B------:R-:W-:Y:S01]  /*7510*/  FSEL R114, R5, -INF , !P4 ;  /* 0xff80000005727808 */ /* 0x000fe20006000000 */
[----:B------:R-:W-:Y:S01]  /*7520*/  IMAD.IADD R5, R204, 0x1, -R42 ;  /* 0x00000001cc057824 */ /* 0x000fe200078e0a2a */
[----:B------:R-:W-:Y:S01]  /*7530*/  ISETP.GE.AND P6, PT, R40, R207, PT ;  /* 0x000000cf2800720c */ /* 0x000fe20003fc6270 */
[----:B------:R-:W-:Y:S01]  /*7540*/  FFMA.FTZ R8, R8, -UR31, R155 ;  /* 0x8000001f08087c23 */ /* 0x000fe2000801009b */
[C---:B------:R-:W-:Y:S02]  /*7550*/  ISETP.LT.OR P3, PT, R40.reuse, R197, P3 ;  /* 0x000000c52800720c */ /* 0x040fe40001f61670 */
[----:B------:R-:W-:Y:S02]  /*7560*/  ISETP.LT.OR P0, PT, R39, R200, P0 ;  /* 0x000000c82700720c */ /* 0x000fe40000701670 */
[----:B------:R-:W-:Y:S02]  /*7570*/  ISETP.LT.OR P6, PT, R40, R198, P6 ;  /* 0x000000c62800720c */ /* 0x000fe400037c1670 */
[----:B------:R-:W-:-:S02]  /*7580*/  IABS R4, R3 ;  /* 0x0000000300047213 */ /* 0x000fc40000000000 */
[----:B------:R-:W-:Y:S01]  /*7590*/  FSEL R97, R10, -INF , !P1 ;  /* 0xff8000000a617808 */ /* 0x000fe20004800000 */
[--C-:B------:R-:W-:Y:S01]  /*75a0*/  IMAD.IADD R10, R202, 0x1, -R43.reuse ;  /* 0x00000001ca0a7824 */ /* 0x100fe200078e0a2b */
[----:B------:R-:W-:Y:S02]  /*75b0*/  IABS R3, R5 ;  /* 0x0000000500037213 */ /* 0x000fe40000000000 */
[-C--:B------:R-:W-:Y:S02]  /*75c0*/  ISETP.GE.AND P1, PT, R39, R207.reuse, PT ;  /* 0x000000cf2700720c */ /* 0x080fe40003f26270 */
[----:B------:R-:W-:Y:S02]  /*75d0*/  IABS R5, R6 ;  /* 0x0000000600057213 */ /* 0x000fe40000000000 */
[----:B------:R-:W-:Y:S01]  /*75e0*/  FSEL R112, R7, -INF , !P3 ;  /* 0xff80000007707808 */ /* 0x000fe20005800000 */
[----:B------:R-:W-:Y:S01]  /*75f0*/  IMAD.IADD R7, R204, 0x1, -R43 ;  /* 0x00000001cc077824 */ /* 0x000fe200078e0a2b */
[----:B------:R-:W-:Y:S01]  /*7600*/  FSEL R90, R12, -INF , !P0 ;  /* 0xff8000000c5a7808 */ /* 0x000fe20004000000 */
[----:B------:R-:W-:Y:S01]  /*7610*/  IMAD.MOV.U32 R6, RZ, RZ, R5 ;  /* 0x000000ffff067224 */ /* 0x000fe200078e0005 */
[----:B------:R-:W-:-:S02]  /*7620*/  ISETP.GE.AND P0, PT, R42, R207, PT ;  /* 0x000000cf2a00720c */ /* 0x000fc40003f06270 */
[----:B------:R-:W-:Y:S02]  /*7630*/  FSEL R126, R8, -INF , !P6 ;  /* 0xff800000087e7808 */ /* 0x000fe40007000000 */
[----:B------:R-:W-:Y:S02]  /*7640*/  I2FP.F32.S32 R8, R4 ;  /* 0x0000000400087245 */ /* 0x000fe40000201400 */
[----:B------:R-:W-:Y:S02]  /*7650*/  ISETP.LT.OR P1, PT, R39, R198, P1 ;  /* 0x000000c62700720c */ /* 0x000fe40000f21670 */
[----:B------:R-:W-:Y:S01]  /*7660*/  I2FP.F32.S32 R4, R3 ;  /* 0x0000000300047245 */ /* 0x000fe20000201400 */
[----:B------:R-:W-:Y:S01]  /*7670*/  FFMA.FTZ R8, R8, -UR31, R176 ;  /* 0x8000001f08087c23 */ /* 0x000fe200080100b0 */
[----:B------:R-:W-:Y:S02]  /*7680*/  IABS R3, R10 ;  /* 0x0000000a00037213 */ /* 0x000fe40000000000 */
[----:B------:R-:W-:-:S02]  /*7690*/  ISETP.LT.OR P0, PT, R42, R198, P0 ;  /* 0x000000c62a00720c */ /* 0x000fc40000701670 */
[----:B------:R-:W-:Y:S01]  /*76a0*/  IABS R5, R7 ;  /* 0x0000000700057213 */ /* 0x000fe20000000000 */
[----:B------:R-:W-:Y:S01]  /*76b0*/  FFMA.FTZ R7, R4, -UR31, R182 ;  /* 0x8000001f04077c23 */ /* 0x000fe200080100b6 */
[----:B------:R-:W-:Y:S01]  /*76c0*/  FSEL R27, R13, -INF , !P1 ;  /* 0xff8000000d1b7808 */ /* 0x000fe20004800000 */
[----:B------:R-:W-:Y:S01]  /*76d0*/  IMAD.MOV.U32 R4, RZ, RZ, R3 ;  /* 0x000000ffff047224 */ /* 0x000fe200078e0003 */
[C---:B------:R-:W-:Y:S01]  /*76e0*/  ISETP.GE.AND P2, PT, R40.reuse, R208, PT ;  /* 0x000000d02800720c */ /* 0x040fe20003f46270 */
[----:B------:R-:W-:Y:S01]  /*76f0*/  IMAD.MOV.U32 R3, RZ, RZ, R5 ;  /* 0x000000ffff037224 */ /* 0x000fe200078e0005 */
[----:B------:R-:W-:Y:S02]  /*7700*/  ISETP.GE.AND P5, PT, R40, R206, PT ;  /* 0x000000ce2800720c */ /* 0x000fe40003fa6270 */
[----:B------:R-:W-:Y:S02]  /*7710*/  ISETP.GE.AND P1, PT, R42, R208, PT ;  /* 0x000000d02a00720c */ /* 0x000fe40003f26270 */
[----:B------:R-:W-:-:S02]  /*7720*/  FSEL R122, R11, -INF , !P0 ;  /* 0xff8000000b7a7808 */ /* 0x000fc40004000000 */
[----:B------:R-:W-:Y:S02]  /*7730*/  PLOP3.LUT P0, PT, PT, PT, UP0, 0x80, 0x0 ;  /* 0x000000000000781c */ /* 0x000fe40003f0f008 */
[CC--:B------:R-:W-:Y:S02]  /*7740*/  ISETP.LT.OR P2, PT, R40.reuse, R199.reuse, P2 ;  /* 0x000000c72800720c */ /* 0x0c0fe40001741670 */
[----:B------:R-:W-:Y:S02]  /*7750*/  ISETP.LT.OR P5, PT, R40, R200, P5 ;  /* 0x000000c82800720c */ /* 0x000fe40002fa1670 */
[----:B------:R-:W-:Y:S02]  /*7760*/  ISETP.LT.OR P1, PT, R42, R199, P1 ;  /* 0x000000c72a00720c */ /* 0x000fe40000f21670 */
[----:B------:R-:W-:Y:S02]  /*7770*/  I2FP.F32.S32 R6, R6 ;  /* 0x0000000600067245 */ /* 0x000fe40000201400 */
[----:B------:R-:W-:-:S02]  /*7780*/  I2FP.F32.S32 R4, R4 ;  /* 0x0000000400047245 */ /* 0x000fc40000201400 */
[----:B------:R-:W-:Y:S01]  /*7790*/  I2FP.F32.S32 R3, R3 ;  /* 0x0000000300037245 */ /* 0x000fe20000201400 */
[----:B------:R-:W-:Y:S01]  /*77a0*/  FFMA.FTZ R6, R6, -UR31, R147 ;  /* 0x8000001f06067c23 */ /* 0x000fe20008010093 */
[----:B------:R-:W-:Y:S01]  /*77b0*/  FSEL R19, R189, -INF , !P2 ;  /* 0xff800000bd137808 */ /* 0x000fe20005000000 */
[----:B------:R-:W-:Y:S01]  /*77c0*/  FFMA.FTZ R4, R4, -UR31, R252 ;  /* 0x8000001f04047c23 */ /* 0x000fe200080100fc */
[----:B------:R-:W-:Y:S01]  /*77d0*/  FSEL R102, R9, -INF , !P5 ;  /* 0xff80000009667808 */ /* 0x000fe20006800000 */
[----:B------:R-:W-:Y:S01]  /*77e0*/  FFMA.FTZ R3, R3, -UR31, R191 ;  /* 0x8000001f03037c23 */ /* 0x000fe200080100bf */
[----:B------:R-:W-:Y:S01]  /*77f0*/  FSEL R18, R190, -INF , !P1 ;  /* 0xff800000be127808 */ /* 0x000fe20004800000 */
[----:B------:R-:W-:Y:S01]  /*7800*/  VIADD R191, R188, 0x1400 ;  /* 0x00001400bcbf7836 */ /* 0x000fe20000000000 */
[----:B------:R-:W-:Y:S01]  /*7810*/  ISETP.GE.AND P4, PT, R42, R206, PT ;  /* 0x000000ce2a00720c */ /* 0x000fe20003f86270 */
[----:B------:R-:W-:Y:S01]  /*7820*/  VIADD R190, R188, 0x1800 ;  /* 0x00001800bcbe7836 */ /* 0x000fe20000000000 */
[----:B------:R-:W-:Y:S01]  /*7830*/  ISETP.GE.AND P2, PT, R42, R205, PT ;  /* 0x000000cd2a00720c */ /* 0x000fe20003f46270 */
[----:B------:R-:W-:Y:S01]  /*7840*/  VIADD R189, R188, 0x1c00 ;  /* 0x00001c00bcbd7836 */ /* 0x000fe20000000000 */
[----:B------:R-:W-:-:S02]  /*7850*/  ISETP.GE.AND P6, PT, R43, R208, PT ;  /* 0x000000d02b00720c */ /* 0x000fc40003fc6270 */
[C---:B------:R-:W-:Y:S02]  /*7860*/  ISETP.GE.AND P5, PT, R43.reuse, R207, PT ;  /* 0x000000cf2b00720c */ /* 0x040fe40003fa6270 */
[C---:B------:R-:W-:Y:S02]  /*7870*/  ISETP.GE.AND P3, PT, R43.reuse, R206, PT ;  /* 0x000000ce2b00720c */ /* 0x040fe40003f66270 */
[C---:B------:R-:W-:Y:S02]  /*7880*/  ISETP.GE.AND P1, PT, R43.reuse, R205, PT ;  /* 0x000000cd2b00720c */ /* 0x040fe40003f26270 */
[C---:B------:R-:W-:Y:S02]  /*7890*/  ISETP.LT.OR P4, PT, R42.reuse, R200, P4 ;  /* 0x000000c82a00720c */ /* 0x040fe40002781670 */
[----:B------:R-:W-:Y:S02]  /*78a0*/  ISETP.LT.OR P2, PT, R42, R197, P2 ;  /* 0x000000c52a00720c */ /* 0x000fe40001741670 */
[----:B------:R-:W-:-:S02]  /*78b0*/  ISETP.LT.OR P6, PT, R43, R199, P6 ;  /* 0x000000c72b00720c */ /* 0x000fc400037c1670 */
[C---:B------:R-:W-:Y:S02]  /*78c0*/  ISETP.LT.OR P5, PT, R43.reuse, R198, P5 ;  /* 0x000000c62b00720c */ /* 0x040fe40002fa1670 */
[C---:B------:R-:W-:Y:S02]  /*78d0*/  ISETP.LT.OR P3, PT, R43.reuse, R200, P3 ;  /* 0x000000c82b00720c */ /* 0x040fe40001f61670 */
[----:B------:R-:W-:Y:S02]  /*78e0*/  ISETP.LT.OR P1, PT, R43, R197, P1 ;  /* 0x000000c52b00720c */ /* 0x000fe40000f21670 */
[----:B------:R-:W-:Y:S02]  /*78f0*/  FSEL R15, R196, -INF , !P6 ;  /* 0xff800000c40f7808 */ /* 0x000fe40007000000 */
[----:B------:R-:W-:Y:S02]  /*7900*/  FSEL R42, R8, -INF , !P4 ;  /* 0xff800000082a7808 */ /* 0x000fe40006000000 */
[----:B------:R-:W-:-:S02]  /*7910*/  FSEL R108, R7, -INF , !P2 ;  /* 0xff800000076c7808 */ /* 0x000fc40005000000 */
[----:B------:R-:W-:Y:S02]  /*7920*/  FSEL R119, R6, -INF , !P5 ;  /* 0xff80000006777808 */ /* 0x000fe40006800000 */
        /* <DEDUP_REMOVED lines=60> */
.L_x_312:
[----:B------:R-:W-:Y:S05]  /*7cf0*/  BSYNC B0 ;  /* 0x0000000000007941 */ /* 0x000fea0003800000 */
.L_x_311:
[----:B------:R-:W0:Y:S02]  /*7d00*/  LDGDEPBAR ;  /* 0x00000000000079af */ /* 0x000e240000000000 */
.L_x_310:
        /* <DEDUP_REMOVED lines=67> */
[----:B------:R-:W-:Y:S02]  /*8140*/  LEA R185, R0, R184, 0x1 ;  /* 0x000000b800b97211 */ /* 0x000fe400078e08ff */
        /* <DEDUP_REMOVED lines=71> */
[--C-:B-1----:R-:W-:Y:S02]  /*85c0*/  FFMA.FTZ R4, R20, UR20, -R3.reuse ;  /* 0x0000001414047c23 */ /* 0x102fe40008010803 */
[----:B------:R-:W-:Y:S04]  /*85d0*/  LDSM.16.MT88.4 R20, [R185+0x4000] ;  /* 0x00400000b914783b */ /* 0x000fe80000004200 */
[----:B------:R1:W-:Y:S02]  /*85e0*/  MUFU.EX2 R166, R4 ;  /* 0x0000000400a67308 */ /* 0x0003e40000000800 */
[----:B-1----:R-:W-:-:S06]  /*85f0*/  FFMA.FTZ R4, R19, UR20, -R3 ;  /* 0x0000001413047c23 */ /* 0x002fcc0008010803 */
[----:B------:R1:W-:Y:S02]  /*8600*/  MUFU.EX2 R167, R4 ;  /* 0x0000000400a77308 */ /* 0x0003e40000000800 */
[--C-:B-1----:R-:W-:Y:S01]  /*8610*/  FFMA.FTZ R4, R18, UR20, -R3.reuse ;  /* 0x0000001412047c23 */ /* 0x102fe20008010803 */
[----:B------:R-:W-:Y:S01]  /*8620*/  FFMA.FTZ R3, R15, UR20, -R3 ;  /* 0x000000140f037c23 */ /* 0x000fe20008010803 */
[----:B------:R-:W1:Y:S04]  /*8630*/  LDSM.16.MT88.4 R16, [R184+0x4000] ;  /* 0x00400000b810783b */ /* 0x000e680000004200 */
[----:B------:R2:W-:Y:S08]  /*8640*/  MUFU.EX2 R80, R4 ;  /* 0x0000000400507308 */ /* 0x0005f00000000800 */
[----:B------:R3:W-:Y:S01]  /*8650*/  MUFU.EX2 R37, R3 ;  /* 0x0000000300257308 */ /* 0x0007e20000000800 */
[----:B--2---:R-:W-:-:S07]  /*8660*/  FFMA.FTZ R4, R92, UR20, -R5 ;  /* 0x000000145c047c23 */ /* 0x004fce0008010805 */
[----:B------:R2:W-:Y:S01]  /*8670*/  MUFU.EX2 R217, R4 ;  /* 0x0000000400d97308 */ /* 0x0005e20000000800 */
[----:B---3--:R-:W-:-:S07]  /*8680*/  FFMA.FTZ R3, R121, UR20, -R5 ;  /* 0x0000001479037c23 */ /* 0x008fce0008010805 */
[----:B------:R3:W-:Y:S01]  /*8690*/  MUFU.EX2 R161, R3 ;  /* 0x0000000300a17308 */ /* 0x0007e20000000800 */
[----:B--2---:R-:W-:-:S07]  /*86a0*/  FFMA.FTZ R4, R78, UR20, -R5 ;  /* 0x000000144e047c23 */ /* 0x004fce0008010805 */
[----:B------:R2:W-:Y:S01]  /*86b0*/  MUFU.EX2 R216, R4 ;  /* 0x0000000400d87308 */ /* 0x0005e20000000800 */
[----:B---3--:R-:W-:-:S07]  /*86c0*/  FFMA.FTZ R3, R105, UR20, -R5 ;  /* 0x0000001469037c23 */ /* 0x008fce0008010805 */
[----:B------:R3:W4:Y:S01]  /*86d0*/  MUFU.EX2 R160, R3 ;  /* 0x0000000300a07308 */ /* 0x0007220000000800 */
[----:B--2---:R-:W-:-:S07]  /*86e0*/  FFMA.FTZ R4, R77, UR20, -R5 ;  /* 0x000000144d047c23 */ /* 0x004fce0008010805 */
[----:B------:R2:W-:Y:S01]  /*86f0*/  MUFU.EX2 R220, R4 ;  /* 0x0000000400dc7308 */ /* 0x0005e20000000800 */
[----:B---3--:R-:W-:Y:S01]  /*8700*/  FFMA.FTZ R3, R109, UR20, -R5 ;  /* 0x000000146d037c23 */ /* 0x008fe20008010805 */
[----:B----4-:R-:W-:-:S06]  /*8710*/  F2FP.F16.F32.PACK_AB R13, R160, R161 ;  /* 0x000000a1a00d723e */ /* 0x010fcc00000000ff */
        /* <DEDUP_REMOVED lines=9> */
[----:B------:R3:W4:Y:S01]  /*87b0*/  MUFU.EX2 R181, R3 ;  /* 0x0000000300b57308 */ /* 0x0007220000000800 */
[----:B-1----:R-:W-:Y:S01]  /*87c0*/  HMMA.16816.F32 R72, R12, R16, RZ ;  /* 0x000000100c48723c */ /* 0x002fe200000018ff */
[----:B--2---:R-:W-:-:S05]  /*87d0*/  FFMA.FTZ R4, R69, UR20, -R5 ;  /* 0x0000001445047c23 */ /* 0x004fca0008010805 */
[----:B------:R-:W-:Y:S01]  /*87e0*/  HMMA.16816.F32 R68, R12, R18, RZ ;  /* 0x000000120c44723c */ /* 0x000fe200000018ff */
[----:B------:R1:W-:Y:S01]  /*87f0*/  MUFU.EX2 R227, R4 ;  /* 0x0000000400e37308 */ /* 0x0003e20000000800 */
[----:B---3--:R-:W-:-:S04]  /*8800*/  FMNMX.FTZ R3, R159, R152, !PT ;  /* 0x000000989f037209 */ /* 0x008fc80007810000 */
        /* <DEDUP_REMOVED lines=35> */
[----:B------:R-:W-:Y:S01]  /*8a40*/  FMNMX.FTZ R3, R149, R3, !PT ;  /* 0x0000000395037209 */ /* 0x000fe20007810000 */
[----:B------:R-:W-:Y:S01]  /*8a50*/  HMMA.16816.F32 R64, R12, R22, RZ ;  /* 0x000000160c40723c */ /* 0x000fe200000018ff */
        /* <DEDUP_REMOVED lines=10> */
[--C-:B-1----:R-:W-:Y:S01]  /*8b00*/  FFMA.FTZ R6, R60, UR20, -R5.reuse ;  /* 0x000000143c067c23 */ /* 0x102fe20008010805 */
[----:B------:R-:W-:Y:S01]  /*8b10*/  FMNMX.FTZ R3, R142, R3, !PT ;  /* 0x000000038e037209 */ /* 0x000fe20007810000 */
[----:B------:R-:W-:Y:S01]  /*8b20*/  HMMA.16816.F32 R60, R12, R20, RZ ;  /* 0x000000140c3c723c */ /* 0x000fe200000018ff */
[----:B------:R-:W-:Y:S01]  /*8b30*/  FMNMX.FTZ R39, R102, R4, !PT ;  /* 0x0000000466277209 */ /* 0x000fe20007810000 */
[----:B------:R1:W-:Y:S01]  /*8b40*/  MUFU.EX2 R221, R6 ;  /* 0x0000000600dd7308 */ /* 0x0003e20000000800 */
[----:B------:R-:W-:Y:S01]  /*8b50*/  FMNMX.FTZ R4, R143, R3, !PT ;  /* 0x000000038f047209 */ /* 0x000fe20007810000 */
[----:B------:R-:W-:Y:S01]  /*8b60*/  FFMA.FTZ R3, R54, UR20, -R5 ;  /* 0x0000001436037c23 */ /* 0x000fe20008010805 */
[----:B------:R-:W-:-:S02]  /*8b70*/  FMNMX.FTZ R39, R42, R39, !PT ;  /* 0x000000272a277209 */ /* 0x000fc40007810000 */
[----:B------:R-:W-:Y:S02]  /*8b80*/  FMNMX.FTZ R4, R129, R4, !PT ;  /* 0x0000000481047209 */ /* 0x000fe40007810000 */
[----:B------:R-:W-:Y:S01]  /*8b90*/  FMNMX.FTZ R39, R43, R39, !PT ;  /* 0x000000272b277209 */ /* 0x000fe20007810000 */
[----:B------:R2:W-:Y:S01]  /*8ba0*/  MUFU.EX2 R214, R3 ;  /* 0x0000000300d67308 */ /* 0x0005e20000000800 */
[----:B------:R-:W-:Y:S02]  /*8bb0*/  FMNMX.FTZ R4, R140, R4, !PT ;  /* 0x000000048c047209 */ /* 0x000fe40007810000 */
[----:B------:R-:W-:Y:S02]  /*8bc0*/  F2FP.F16.F32.PACK_AB R12, R231, R232 ;  /* 0x000000e8e70c723e */ /* 0x000fe400000000ff */
[----:B----4-:R-:W-:Y:S02]  /*8bd0*/  F2FP.F16.F32.PACK_AB R13, R217, R181 ;  /* 0x000000b5d90d723e */ /* 0x010fe400000000ff */
[----:B------:R-:W-:Y:S01]  /*8be0*/  F2FP.F16.F32.PACK_AB R14, R234, R233 ;  /* 0x000000e9ea0e723e */ /* 0x000fe200000000ff */
[----:B-1----:R-:W-:Y:S01]  /*8bf0*/  FFMA.FTZ R6, R57, UR20, -R5 ;  /* 0x0000001439067c23 */ /* 0x002fe20008010805 */
[----:B------:R-:W-:-:S03]  /*8c00*/  F2FP.F16.F32.PACK_AB R15, R220, R216 ;  /* 0x000000d8dc0f723e */ /* 0x000fc600000000ff */
        /* <DEDUP_REMOVED lines=25> */
[----:B------:R2:W-:Y:S03]  /*8da0*/  MUFU.EX2 R210, R4 ;  /* 0x0000000400d27308 */ /* 0x0005e60000000800 */
[----:B------:R-:W-:Y:S01]  /*8db0*/  FMNMX.FTZ R38, R112, R3, !PT ;  /* 0x0000000370267209 */ /* 0x000fe20007810000 */
[----:B------:R-:W-:-:S03]  /*8dc0*/  FFMA.FTZ R3, R29, UR20, -R5 ;  /* 0x000000141d037c23 */ /* 0x000fc60008010805 */
[----:B------:R-:W-:Y:S01]  /*8dd0*/  FMNMX.FTZ R38, R108, R38, !PT ;  /* 0x000000266c267209 */ /* 0x000fe20007810000 */
[----:B------:R3:W-:Y:S03]  /*8de0*/  MUFU.EX2 R180, R3 ;  /* 0x0000000300b47308 */ /* 0x0007e60000000800 */
[----:B------:R-:W-:Y:S02]  /*8df0*/  FMNMX.FTZ R38, R113, R38, !PT ;  /* 0x0000002671267209 */ /* 0x000fe40007810000 */
[----:B-1----:R-:W-:-:S05]  /*8e00*/  FMNMX.FTZ R39, R39, R6, !PT ;  /* 0x0000000627277209 */ /* 0x002fca0007810000 */
[----:B------:R-:W1:Y:S01]  /*8e10*/  SHFL.BFLY PT, R6, R39, 0x1, 0x1f ;  /* 0x0c201f0027067f89 */ /* 0x000e6200000e0000 */
[----:B--2---:R-:W-:-:S04]  /*8e20*/  FFMA.FTZ R4, R33, UR20, -R5 ;  /* 0x0000001421047c23 */ /* 0x004fc80008010805 */
[----:B------:R2:W-:Y:S01]  /*8e30*/  MUFU.EX2 R196, R4 ;  /* 0x0000000400c47308 */ /* 0x0005e20000000800 */
[--C-:B---3--:R-:W-:Y:S02]  /*8e40*/  FFMA.FTZ R3, R27, UR20, -R5.reuse ;  /* 0x000000141b037c23 */ /* 0x108fe40008010805 */
[----:B------:R-:W-:Y:S05]  /*8e50*/  LDSM.16.MT88.4 R24, [R184+0x4400] ;  /* 0x00440000b818783b */ /* 0x000fea0000004200 */
[----:B------:R-:W-:Y:S01]  /*8e60*/  MUFU.EX2 R179, R3 ;  /* 0x0000000300b37308 */ /* 0x000fe20000000800 */
[----:B--2---:R-:W-:Y:S01]  /*8e70*/  FFMA.FTZ R4, R31, UR20, -R5 ;  /* 0x000000141f047c23 */ /* 0x004fe20008010805 */
[----:B-1----:R-:W-:-:S06]  /*8e80*/  FMNMX.FTZ R39, R39, R6, !PT ;  /* 0x0000000627277209 */ /* 0x002fcc0007810000 */
[----:B------:R1:W-:Y:S01]  /*8e90*/  MUFU.EX2 R183, R4 ;  /* 0x0000000400b77308 */ /* 0x0003e20000000800 */
[----:B------:R-:W2:Y:S01]  /*8ea0*/  SHFL.BFLY PT, R6, R38, 0x2, 0x1f ;  /* 0x0c401f0026067f89 */ /* 0x000ea200000e0000 */
[C---:B------:R-:W-:Y:S01]  /*8eb0*/  FSETP.NEU.FTZ.AND P1, PT, R39.reuse, -INF , PT ;  /* 0xff8000002700780b */ /* 0x040fe20003f3d000 */
[----:B-1----:R-:W-:Y:S02]  /*8ec0*/  FFMA.FTZ R4, R30, UR20, -R5 ;  /* 0x000000141e047c23 */ /* 0x002fe40008010805 */
[----:B------:R-:W-:Y:S03]  /*8ed0*/  LDSM.16.MT88.4 R28, [R185+0x4400] ;  /* 0x00440000b91c783b */ /* 0x000fe60000004200 */
[----:B------:R1:W-:Y:S01]  /*8ee0*/  MUFU.EX2 R182, R4 ;  /* 0x0000000400b67308 */ /* 0x0003e20000000800 */
[----:B--2---:R-:W-:Y:S01]  /*8ef0*/  FMNMX.FTZ R38, R38, R6, !PT ;  /* 0x0000000626267209 */ /* 0x004fe20007810000 */
[----:B------:R-:W-:Y:S04]  /*8f00*/  HMMA.16816.F32 R72, R12, R24, R72 ;  /* 0x000000180c48723c */ /* 0x000fe80000001848 */
[----:B------:R-:W2:Y:S01]  /*8f10*/  SHFL.BFLY PT, R6, R38, 0x1, 0x1f ;  /* 0x0c201f0026067f89 */ /* 0x000ea200000e0000 */
[----:B-1----:R-:W-:-:S05]  /*8f20*/  FMUL.FTZ R4, R39, UR20 ;  /* 0x0000001427047c20 */ /* 0x002fca0008410000 */
[----:B------:R-:W-:-:S05]  /*8f30*/  FSEL R4, R4, RZ, P1 ;  /* 0x000000ff04047208 */ /* 0x000fca0000800000 */
[----:B------:R-:W-:-:S04]  /*8f40*/  FFMA.FTZ R3, R159, UR20, -R4 ;  /* 0x000000149f037c23 */ /* 0x000fc80008010804 */
[----:B------:R1:W-:Y:S01]  /*8f50*/  MUFU.EX2 R109, R3 ;  /* 0x00000003006d7308 */ /* 0x0003e20000000800 */
[----:B--2---:R-:W-:Y:S01]  /*8f60*/  FMNMX.FTZ R38, R38, R6, !PT ;  /* 0x0000000626267209 */ /* 0x004fe20007810000 */
[----:B------:R-:W-:-:S03]  /*8f70*/  FFMA.FTZ R6, R85, UR20, -R4 ;  /* 0x0000001455067c23 */ /* 0x000fc60008010804 */
[----:B------:R-:W-:-:S03]  /*8f80*/  FSETP.NEU.FTZ.AND P1, PT, R38, -INF , PT ;  /* 0xff8000002600780b */ /* 0x000fc60003f3d000 */
[----:B------:R2:W-:Y:S01]  /*8f90*/  MUFU.EX2 R177, R6 ;  /* 0x0000000600b17308 */ /* 0x0005e20000000800 */
[----:B-1----:R-:W-:-:S07]  /*8fa0*/  FFMA.FTZ R3, R152, UR20, -R4 ;  /* 0x0000001498037c23 */ /* 0x002fce0008010804 */
[----:B------:R1:W3:Y:S01]  /*8fb0*/  MUFU.EX2 R105, R3 ;  /* 0x0000000300697308 */ /* 0x0002e20000000800 */
[----:B--2---:R-:W-:-:S07]  /*8fc0*/  FFMA.FTZ R6, R81, UR20, -R4 ;  /* 0x0000001451067c23 */ /* 0x004fce0008010804 */
[----:B------:R-:W-:Y:S01]  /*8fd0*/  MUFU.EX2 R178, R6 ;  /* 0x0000000600b27308 */ /* 0x000fe20000000800 */
[----:B-1----:R-:W-:Y:S01]  /*8fe0*/  FFMA.FTZ R3, R157, UR20, -R4 ;  /* 0x000000149d037c23 */ /* 0x002fe20008010804 */
[----:B---3--:R-:W-:-:S06]  /*8ff0*/  F2FP.F16.F32.PACK_AB R8, R105, R109 ;  /* 0x0000006d6908723e */ /* 0x008fcc00000000ff */
        /* <DEDUP_REMOVED lines=21> */
[----:B------:R-:W-:-:S03]  /*9150*/  FFMA.FTZ R6, R169, UR20, -R3 ;  /* 0x00000014a9067c23 */ /* 0x000fc60008010803 */
[----:B------:R1:W-:Y:S08]  /*9160*/  MUFU.EX2 R7, R0 ;  /* 0x0000000000077308 */ /* 0x0003f00000000800 */
[----:B------:R-:W2:Y:S01]  /*9170*/  MUFU.EX2 R92, R6 ;  /* 0x00000006005c7308 */ /* 0x000ea20000000800 */
[----:B-1----:R-:W-:-:S07]  /*9180*/  FFMA.FTZ R0, R168, UR20, -R3 ;  /* 0x00000014a8007c23 */ /* 0x002fce0008010803 */
[----:B------:R1:W-:Y:S01]  /*9190*/  MUFU.EX2 R98, R0 ;  /* 0x0000000000627308 */ /* 0x0003e20000000800 */
[----:B--2---:R-:W-:Y:S01]  /*91a0*/  F2FP.F16.F32.PACK_AB R9, R7, R92 ;  /* 0x0000005c0709723e */ /* 0x004fe200000000ff */
[----:B------:R-:W-:Y:S01]  /*91b0*/  FADD.FTZ R6, R109, R105 ;  /* 0x000000696d067221 */ /* 0x000fe20000010000 */
[----:B-1----:R-:W-:-:S05]  /*91c0*/  FFMA.FTZ R0, R156, UR20, -R3 ;  /* 0x000000149c007c23 */ /* 0x002fca0008010803 */
[----:B------:R1:W2:Y:S02]  /*91d0*/  MUFU.EX2 R101, R0 ;  /* 0x0000000000657308 */ /* 0x0002a40000000800 */
[----:B-1----:R-:W-:Y:S01]  /*91e0*/  FFMA.FTZ R0, R76, UR20, -R4 ;  /* 0x000000144c007c23 */ /* 0x002fe20008010804 */
[----:B--2---:R-:W-:-:S05]  /*91f0*/  F2FP.F16.F32.PACK_AB R11, R101, R98 ;  /* 0x00000062650b723e */ /* 0x004fca00000000ff */
[----:B------:R1:W-:Y:S02]  /*9200*/  MUFU.EX2 R174, R0 ;  /* 0x0000000000ae7308 */ /* 0x0003e40000000800 */
[C---:B------:R-:W-:Y:S06]  /*9210*/  HMMA.16816.F32 R44, R8.reuse, R20, RZ ;  /* 0x00000014082c723c */ /* 0x040fec00000018ff */
[C---:B------:R-:W-:Y:S01]  /*9220*/  HMMA.16816.F32 R52, R8.reuse, R22, RZ ;  /* 0x000000160834723c */ /* 0x040fe200000018ff */
[----:B------:R-:W2:Y:S05]  /*9230*/  LDSM.16.MT88.4 R20, [R184+0x4800] ;  /* 0x00480000b814783b */ /* 0x000eaa0000004200 */
[----:B------:R-:W-:Y:S01]  /*9240*/  HMMA.16816.F32 R32, R8, R16, RZ ;  /* 0x000000100820723c */ /* 0x000fe200000018ff */
[----:B-1----:R-:W-:-:S04]  /*9250*/  FFMA.FTZ R0, R153, UR20, -R3 ;  /* 0x0000001499007c23 */ /* 0x002fc80008010803 */
[----:B------:R1:W-:Y:S01]  /*9260*/  MUFU.EX2 R120, R0 ;  /* 0x0000000000787308 */ /* 0x0003e20000000800 */
[----:B------:R-:W-:Y:S01]  /*9270*/  HMMA.16816.F32 R48, R8, R18, RZ ;  /* 0x000000120830723c */ /* 0x000fe200000018ff */
[----:B------:R-:W3:Y:S06]  /*9280*/  LDSM.16.MT88.4 R16, [R185+0x4800] ;  /* 0x00480000b910783b */ /* 0x000eec0000004200 */
[----:B------:R-:W-:Y:S02]  /*9290*/  F2FP.F16.F32.PACK_AB R8, R155, R154 ;  /* 0x0000009a9b08723e */ /* 0x000fe400000000ff */
[----:B------:R-:W-:Y:S01]  /*92a0*/  F2FP.F16.F32.PACK_AB R10, R172, R171 ;  /* 0x000000abac0a723e */ /* 0x000fe200000000ff */
        /* <DEDUP_REMOVED lines=15> */
[-C--:B------:R-:W-:Y:S06]  /*93a0*/  HMMA.16816.F32 R32, R8, R26.reuse, R48 ;  /* 0x0000001a0820723c */ /* 0x080fec0000001830 */
[----:B------:R-:W-:Y:S01]  /*93b0*/  HMMA.16816.F32 R48, R12, R26, R68 ;  /* 0x0000001a0c30723c */ /* 0x000fe20000001844 */
[----:B------:R-:W-:Y:S01]  /*93c0*/  LDSM.16.MT88.4 R24, [R185+0x4c00] ;  /* 0x004c0000b918783b */ /* 0x000fe20000004200 */
[----:B------:R-:W-:Y:S02]  /*93d0*/  F2FP.F16.F32.PACK_AB R8, R176, R173 ;  /* 0x000000adb008723e */ /* 0x000fe400000000ff */
[----:B------:R-:W-:-:S02]  /*93e0*/  F2FP.F16.F32.PACK_AB R10, R177, R175 ;  /* 0x000000afb10a723e */ /* 0x000fc400000000ff */
[----:B------:R-:W-:Y:S01]  /*93f0*/  HMMA.16816.F32 R52, R12, R30, R64 ;  /* 0x0000001e0c34723c */ /* 0x000fe20000001840 */
[----:B-1----:R-:W-:-:S05]  /*9400*/  FFMA.FTZ R0, R79, UR20, -R4 ;  /* 0x000000144f007c23 */ /* 0x002fca0008010804 */
        /* <DEDUP_REMOVED lines=8> */
[----:B--2---:R-:W-:Y:S01]  /*9490*/  HMMA.16816.F32 R68, R12, R20, R72 ;  /* 0x000000140c44723c */ /* 0x004fe20000001848 */
[----:B------:R2:W-:Y:S02]  /*94a0*/  MUFU.EX2 R104, R0 ;  /* 0x0000000000687308 */ /* 0x0005e40000000800 */
[----:B--2---:R-:W-:-:S06]  /*94b0*/  FFMA.FTZ R0, R148, UR20, -R3 ;  /* 0x0000001494007c23 */ /* 0x004fcc0008010803 */
[----:B------:R2:W4:Y:S02]  /*94c0*/  MUFU.EX2 R106, R0 ;  /* 0x00000000006a7308 */ /* 0x0005240000000800 */
[----:B--2---:R-:W-:Y:S01]  /*94d0*/  FFMA.FTZ R0, R144, UR20, -R3 ;  /* 0x0000001490007c23 */ /* 0x004fe20008010803 */
[----:B----4-:R-:W-:-:S05]  /*94e0*/  F2FP.F16.F32.PACK_AB R9, R106, R104 ;  /* 0x000000686a09723e */ /* 0x010fca00000000ff */
[----:B------:R2:W-:Y:S02]  /*94f0*/  MUFU.EX2 R94, R0 ;  /* 0x00000000005e7308 */ /* 0x0005e40000000800 */
[----:B--2---:R-:W-:-:S06]  /*9500*/  FFMA.FTZ R0, R141, UR20, -R3 ;  /* 0x000000148d007c23 */ /* 0x004fcc0008010803 */
[----:B------:R2:W4:Y:S02]  /*9510*/  MUFU.EX2 R100, R0 ;  /* 0x0000000000647308 */ /* 0x0005240000000800 */
[----:B--2---:R-:W-:Y:S01]  /*9520*/  FFMA.FTZ R0, R93, UR20, -R4 ;  /* 0x000000145d007c23 */ /* 0x004fe20008010804 */
[----:B----4-:R-:W-:-:S05]  /*9530*/  F2FP.F16.F32.PACK_AB R11, R100, R94 ;  /* 0x0000005e640b723e */ /* 0x010fca00000000ff */
[----:B------:R2:W-:Y:S02]  /*9540*/  MUFU.EX2 R121, R0 ;  /* 0x0000000000797308 */ /* 0x0005e40000000800 */
[----:B---3--:R-:W-:Y:S06]  /*9550*/  HMMA.16816.F32 R60, R8, R18, R44 ;  /* 0x00000012083c723c */ /* 0x008fec000000182c */
[-C--:B------:R-:W-:Y:S06]  /*9560*/  HMMA.16816.F32 R44, R12, R16.reuse, R76 ;  /* 0x000000100c2c723c */ /* 0x080fec000000184c */
[----:B------:R-:W-:Y:S01]  /*9570*/  HMMA.16816.F32 R64, R8, R16, R56 ;  /* 0x000000100840723c */ /* 0x000fe20000001838 */
[----:B--2---:R-:W-:-:S04]  /*9580*/  FFMA.FTZ R0, R83, UR20, -R4 ;  /* 0x0000001453007c23 */ /* 0x004fc80008010804 */
[----:B------:R2:W-:Y:S01]  /*9590*/  MUFU.EX2 R103, R0 ;  /* 0x0000000000677308 */ /* 0x0005e20000000800 */
[C---:B------:R-:W-:Y:S06]  /*95a0*/  HMMA.16816.F32 R136, R8.reuse, R20, R136 ;  /* 0x000000140888723c */ /* 0x040fec0000001888 */
[-C--:B------:R-:W-:Y:S06]  /*95b0*/  HMMA.16816.F32 R148, R8, R22.reuse, R32 ;  /* 0x000000160894723c */ /* 0x080fec0000001820 */
[----:B------:R-:W-:Y:S01]  /*95c0*/  HMMA.16816.F32 R56, R12, R22, R48 ;  /* 0x000000160c38723c */ /* 0x000fe20000001830 */
[----:B------:R-:W3:Y:S01]  /*95d0*/  LDSM.16.MT88.4 R20, [R184+0x5000] ;  /* 0x00500000b814783b */ /* 0x000ee20000004200 */
[----:B------:R-:W-:Y:S01]  /*95e0*/  F2FP.F16.F32.PACK_AB R8, R174, R178 ;  /* 0x000000b2ae08723e */ /* 0x000fe200000000ff */
[----:B--2---:R-:W-:Y:S01]  /*95f0*/  FFMA.FTZ R0, R87, UR20, -R4 ;  /* 0x0000001457007c23 */ /* 0x004fe20008010804 */
[----:B------:R-:W-:-:S02]  /*9600*/  F2FP.F16.F32.PACK_AB R10, R169, R170 ;  /* 0x000000aaa90a723e */ /* 0x000fc400000000ff */
[----:B------:R-:W-:Y:S01]  /*9610*/  HMMA.16816.F32 R32, R12, R18, R52 ;  /* 0x000000120c20723c */ /* 0x000fe20000001834 */
[----:B------:R-:W2:Y:S01]  /*9620*/  LDSM.16.MT88.4 R16, [R185+0x5000] ;  /* 0x00500000b910783b */ /* 0x000ea20000004200 */
[----:B------:R4:W-:Y:S05]  /*9630*/  MUFU.EX2 R93, R0 ;  /* 0x00000000005d7308 */ /* 0x0009ea0000000800 */
[----:B------:R-:W-:Y:S02]  /*9640*/  F2FP.F16.F32.PACK_AB R12, R241, R242 ;  /* 0x000000f2f10c723e */ /* 0x000fe400000000ff */
[----:B------:R-:W-:Y:S02]  /*9650*/  F2FP.F16.F32.PACK_AB R13, R224, R225 ;  /* 0x000000e1e00d723e */ /* 0x000fe400000000ff */
[----:B------:R-:W-:-:S02]  /*9660*/  F2FP.F16.F32.PACK_AB R14, R239, R240 ;  /* 0x000000f0ef0e723e */ /* 0x000fc400000000ff */
[----:B------:R-:W-:Y:S01]  /*9670*/  F2FP.F16.F32.PACK_AB R15, R221, R222 ;  /* 0x000000dedd0f723e */ /* 0x000fe200000000ff */
[----:B----4-:R-:W-:-:S06]  /*9680*/  FFMA.FTZ R0, R145, UR20, -R3 ;  /* 0x0000001491007c23 */ /* 0x010fcc0008010803 */
[C---:B-1----:R-:W-:Y:S01]  /*9690*/  HMMA.16816.F32 R68, R12.reuse, R28, R68 ;  /* 0x0000001c0c44723c */ /* 0x042fe20000001844 */
[----:B------:R1:W-:Y:S05]  /*96a0*/  MUFU.EX2 R88, R0 ;  /* 0x0000000000587308 */ /* 0x0003ea0000000800 */
[C---:B------:R-:W-:Y:S06]  /*96b0*/  HMMA.16816.F32 R44, R12.reuse, R24, R44 ;  /* 0x000000180c2c723c */ /* 0x040fec000000182c */
[C---:B------:R-:W-:Y:S06]  /*96c0*/  HMMA.16816.F32 R32, R12.reuse, R26, R32 ;  /* 0x0000001a0c20723c */ /* 0x040fec0000001820 */
[----:B------:R-:W-:Y:S01]  /*96d0*/  HMMA.16816.F32 R56, R12, R30, R56 ;  /* 0x0000001e0c38723c */ /* 0x000fe20000001838 */
[----:B-1----:R-:W-:-:S04]  /*96e0*/  FFMA.FTZ R0, R142, UR20, -R3 ;  /* 0x000000148e007c23 */ /* 0x002fc80008010803 */
[----:B------:R1:W4:Y:S02]  /*96f0*/  MUFU.EX2 R87, R0 ;  /* 0x0000000000577308 */ /* 0x0003240000000800 */
[----:B------:R-:W-:Y:S02]  /*9700*/  F2FP.F16.F32.PACK_AB R12, R237, R238 ;  /* 0x000000eeed0c723e */ /* 0x000fe400000000ff */
[----:B------:R-:W-:Y:S02]  /*9710*/  F2FP.F16.F32.PACK_AB R13, R218, R219 ;  /* 0x000000dbda0d723e */ /* 0x000fe400000000ff */
[----:B------:R-:W-:Y:S02]  /*9720*/  F2FP.F16.F32.PACK_AB R14, R246, R236 ;  /* 0x000000ecf60e723e */ /* 0x000fe400000000ff */
[----:B------:R-:W-:Y:S01]  /*9730*/  F2FP.F16.F32.PACK_AB R15, R214, R215 ;  /* 0x000000d7d60f723e */ /* 0x000fe200000000ff */
[----:B-1----:R-:W-:Y:S01]  /*9740*/  FFMA.FTZ R0, R143, UR20, -R3 ;  /* 0x000000148f007c23 */ /* 0x002fe20008010803 */
[----:B----4-:R-:W-:-:S03]  /*9750*/  F2FP.F16.F32.PACK_AB R9, R87, R88 ;  /* 0x000000585709723e */ /* 0x010fc600000000ff */
[----:B------:R1:W-:Y:S02]  /*9760*/  MUFU.EX2 R84, R0 ;  /* 0x0000000000547308 */ /* 0x0003e40000000800 */
[----:B-1----:R-:W-:Y:S01]  /*9770*/  FFMA.FTZ R0, R129, UR20, -R3 ;  /* 0x0000001481007c23 */ /* 0x002fe20008010803 */
[----:B------:R-:W-:-:S05]  /*9780*/  MOV R129, R37 ;  /* 0x0000002500817202 */ /* 0x000fca0000000f00 */
[----:B------:R1:W4:Y:S02]  /*9790*/  MUFU.EX2 R85, R0 ;  /* 0x0000000000557308 */ /* 0x0003240000000800 */
[----:B-1----:R-:W-:Y:S01]  /*97a0*/  FFMA.FTZ R0, R91, UR20, -R4 ;  /* 0x000000145b007c23 */ /* 0x002fe20008010804 */
[----:B----4-:R-:W-:-:S05]  /*97b0*/  F2FP.F16.F32.PACK_AB R11, R85, R84 ;  /* 0x00000054550b723e */ /* 0x010fca00000000ff */
[----:B------:R1:W-:Y:S02]  /*97c0*/  MUFU.EX2 R91, R0 ;  /* 0x00000000005b7308 */ /* 0x0003e40000000800 */
[C---:B------:R-:W-:Y:S06]  /*97d0*/  HMMA.16816.F32 R48, R8.reuse, R24, R64 ;  /* 0x000000180830723c */ /* 0x040fec0000001840 */
[C---:B------:R-:W-:Y:S01]  /*97e0*/  HMMA.16816.F32 R52, R8.reuse, R26, R60 ;  /* 0x0000001a0834723c */ /* 0x040fe2000000183c */
[----:B------:R-:W-:Y:S05]  /*97f0*/  LDSM.16.MT88.4 R24, [R185+0x5400] ;  /* 0x00540000b918783b */ /* 0x000fea0000004200 */
[----:B------:R-:W-:Y:S01]  /*9800*/  HMMA.16816.F32 R136, R8, R28, R136 ;  /* 0x0000001c0888723c */ /* 0x000fe20000001888 */
[----:B-1----:R-:W-:-:S04]  /*9810*/  FFMA.FTZ R0, R86, UR20, -R4 ;  /* 0x0000001456007c23 */ /* 0x002fc80008010804 */
[----:B------:R1:W-:Y:S01]  /*9820*/  MUFU.EX2 R86, R0 ;  /* 0x0000000000567308 */ /* 0x0003e20000000800 */
[----:B------:R-:W-:Y:S01]  /*9830*/  HMMA.16816.F32 R148, R8, R30, R148 ;  /* 0x0000001e0894723c */ /* 0x000fe20000001894 */
[----:B------:R-:W4:Y:S05]  /*9840*/  LDSM.16.MT88.4 R28, [R184+0x5400] ;  /* 0x00540000b81c783b */ /* 0x000f2a0000004200 */
[----:B---3--:R-:W-:Y:S01]  /*9850*/  HMMA.16816.F32 R60, R12, R22, R56 ;  /* 0x000000160c3c723c */ /* 0x008fe20000001838 */
[----:B------:R-:W-:Y:S02]  /*9860*/  F2FP.F16.F32.PACK_AB R8, R121, R168 ;  /* 0x000000a87908723e */ /* 0x000fe400000000ff */
[----:B------:R-:W-:-:S03]  /*9870*/  F2FP.F16.F32.PACK_AB R10, R93, R103 ;  /* 0x000000675d0a723e */ /* 0x000fc600000000ff */
[----:B--2---:R-:W-:Y:S01]  /*9880*/  HMMA.16816.F32 R56, R12, R16, R44 ;  /* 0x000000100c38723c */ /* 0x004fe2000000182c */
[----:B-1----:R-:W-:Y:S01]  /*9890*/  FFMA.FTZ R0, R89, UR20, -R4 ;  /* 0x0000001459007c23 */ /* 0x002fe20008010804 */
[----:B------:R-:W-:-:S04]  /*98a0*/  MOV R89, R80 ;  /* 0x0000005000597202 */ /* 0x000fc80000000f00 */
[----:B------:R-:W-:Y:S01]  /*98b0*/  HMMA.16816.F32 R44, R12, R18, R32 ;  /* 0x000000120c2c723c */ /* 0x000fe20000001820 */
[----:B------:R1:W-:Y:S02]  /*98c0*/  MUFU.EX2 R83, R0 ;  /* 0x0000000000537308 */ /* 0x0003e40000000800 */
[----:B-1----:R-:W-:-:S03]  /*98d0*/  FFMA.FTZ R0, R140, UR20, -R3 ;  /* 0x000000148c007c23 */ /* 0x002fc60008010803 */
[----:B------:R-:W-:Y:S03]  /*98e0*/  HMMA.16816.F32 R140, R12, R20, R68 ;  /* 0x000000140c8c723c */ /* 0x000fe60000001844 */
[----:B------:R1:W-:Y:S04]  /*98f0*/  MUFU.EX2 R82, R0 ;  /* 0x0000000000527308 */ /* 0x0003e80000000800 */
[----:B------:R-:W-:Y:S02]  /*9900*/  F2FP.F16.F32.PACK_AB R12, R248, R247 ;  /* 0x000000f7f80c723e */ /* 0x000fe400000000ff */
[----:B------:R-:W-:Y:S02]  /*9910*/  F2FP.F16.F32.PACK_AB R13, R212, R213 ;  /* 0x000000d5d40d723e */ /* 0x000fe400000000ff */
[----:B------:R-:W-:-:S02]  /*9920*/  F2FP.F16.F32.PACK_AB R14, R251, R249 ;  /* 0x000000f9fb0e723e */ /* 0x000fc400000000ff */
[----:B------:R-:W-:Y:S01]  /*9930*/  F2FP.F16.F32.PACK_AB R15, R210, R211 ;  /* 0x000000d3d20f723e */ /* 0x000fe200000000ff */
[----:B-1----:R-:W-:-:S06]  /*9940*/  FFMA.FTZ R0, R134, UR20, -R3 ;  /* 0x0000001486007c23 */ /* 0x002fcc0008010803 */
[C---:B----4-:R-:W-:Y:S01]  /*9950*/  HMMA.16816.F32 R60, R12.reuse, R30, R60 ;  /* 0x0000001e0c3c723c */ /* 0x050fe2000000183c */
[----:B------:R-:W-:Y:S01]  /*9960*/  MOV R134, R167 ;  /* 0x000000a700867202 */ /* 0x000fe20000000f00 */
[----:B------:R1:W2:Y:S04]  /*9970*/  MUFU.EX2 R81, R0 ;  /* 0x0000000000517308 */ /* 0x0002a80000000800 */
[C---:B------:R-:W-:Y:S06]  /*9980*/  HMMA.16816.F32 R140, R12.reuse, R28, R140 ;  /* 0x0000001c0c8c723c */ /* 0x040fec000000188c */
[C---:B------:R-:W-:Y:S06]  /*9990*/  HMMA.16816.F32 R56, R12.reuse, R24, R56 ;  /* 0x000000180c38723c */ /* 0x040fec0000001838 */
[----:B------:R-:W-:Y:S01]  /*99a0*/  HMMA.16816.F32 R44, R12, R26, R44 ;  /* 0x0000001a0c2c723c */ /* 0x000fe2000000182c */
[----:B------:R-:W-:Y:S01]  /*99b0*/  LDSM.16.MT88.4 R12, [R185+0x5c00] ;  /* 0x005c0000b90c783b */ /* 0x000fe20000004200 */
[----:B-1----:R-:W-:Y:S01]  /*99c0*/  FFMA.FTZ R0, R118, UR20, -R3 ;  /* 0x0000001476007c23 */ /* 0x002fe20008010803 */
[----:B--2---:R-:W-:-:S02]  /*99d0*/  F2FP.F16.F32.PACK_AB R9, R81, R82 ;  /* 0x000000525109723e */ /* 0x004fc400000000ff */
[----:B------:R-:W-:Y:S01]  /*99e0*/  MOV R118, R166 ;  /* 0x000000a600767202 */ /* 0x000fe20000000f00 */
[----:B------:R1:W-:Y:S02]  /*99f0*/  MUFU.EX2 R78, R0 ;  /* 0x00000000004e7308 */ /* 0x0003e40000000800 */
[----:B-1----:R-:W-:Y:S01]  /*9a00*/  FFMA.FTZ R0, R125, UR20, -R3 ;  /* 0x000000147d007c23 */ /* 0x002fe20008010803 */
[----:B------:R-:W-:-:S05]  /*9a10*/  MOV R125, R147 ;  /* 0x00000093007d7202 */ /* 0x000fca0000000f00 */
[----:B------:R1:W2:Y:S02]  /*9a20*/  MUFU.EX2 R79, R0 ;  /* 0x00000000004f7308 */ /* 0x0002a40000000800 */
[----:B-1----:R-:W-:Y:S01]  /*9a30*/  FFMA.FTZ R0, R95, UR20, -R4 ;  /* 0x000000145f007c23 */ /* 0x002fe20008010804 */
[----:B--2---:R-:W-:Y:S02]  /*9a40*/  F2FP.F16.F32.PACK_AB R11, R79, R78 ;  /* 0x0000004e4f0b723e */ /* 0x004fe400000000ff */
[----:B------:R-:W-:-:S03]  /*9a50*/  MOV R95, R146 ;  /* 0x00000092005f7202 */ /* 0x000fc60000000f00 */
[----:B------:R1:W2:Y:S01]  /*9a60*/  MUFU.EX2 R80, R0 ;  /* 0x0000000000507308 */ /* 0x0002a20000000800 */
[----:B------:R-:W-:Y:S01]  /*9a70*/  LDSM.16.MT88.4 R144, [R184+0x5c00] ;  /* 0x005c0000b890783b */ /* 0x000fe20000004200 */
[C---:B------:R-:W-:Y:S06]  /*9a80*/  HMMA.16816.F32 R48, R8.reuse, R16, R48 ;  /* 0x000000100830723c */ /* 0x040fec0000001830 */
[C---:B------:R-:W-:Y:S01]  /*9a90*/  HMMA.16816.F32 R52, R8.reuse, R18, R52 ;  /* 0x000000120834723c */ /* 0x040fe20000001834 */
[----:B------:R-:W-:Y:S05]  /*9aa0*/  LDSM.16.MT88.4 R16, [R185+0x5800] ;  /* 0x00580000b910783b */ /* 0x000fea0000004200 */
[----:B------:R-:W-:Y:S01]  /*9ab0*/  HMMA.16816.F32 R136, R8, R20, R136 ;  /* 0x000000140888723c */ /* 0x000fe20000001888 */
[----:B-1----:R-:W-:-:S04]  /*9ac0*/  FFMA.FTZ R0, R96, UR20, -R4 ;  /* 0x0000001460007c23 */ /* 0x002fc80008010804 */
[----:B------:R1:W-:Y:S01]  /*9ad0*/  MUFU.EX2 R77, R0 ;  /* 0x00000000004d7308 */ /* 0x0003e20000000800 */
[----:B------:R-:W-:Y:S01]  /*9ae0*/  HMMA.16816.F32 R148, R8, R22, R148 ;  /* 0x000000160894723c */ /* 0x000fe20000001894 */
[----:B------:R-:W3:Y:S06]  /*9af0*/  LDSM.16.MT88.4 R20, [R184+0x5800] ;  /* 0x00580000b814783b */ /* 0x000eec0000004200 */
[----:B------:R-:W-:Y:S02]  /*9b00*/  F2FP.F16.F32.PACK_AB R8, R86, R91 ;  /* 0x0000005b5608723e */ /* 0x000fe400000000ff */
[----:B--2---:R-:W-:Y:S01]  /*9b10*/  F2FP.F16.F32.PACK_AB R10, R80, R83 ;  /* 0x00000053500a723e */ /* 0x004fe200000000ff */
[----:B-1----:R-:W-:-:S04]  /*9b20*/  FFMA.FTZ R0, R36, UR20, -R4 ;  /* 0x0000001424007c23 */ /* 0x002fc80008010804 */
        /* <DEDUP_REMOVED lines=13> */
[C---:B------:R-:W-:Y:S06]  /*9c00*/  HMMA.16816.F32 R32, R8.reuse, R24, R48 ;  /* 0x000000180820723c */ /* 0x040fec0000001830 */
[C---:B------:R-:W-:Y:S06]  /*9c10*/  HMMA.16816.F32 R48, R8.reuse, R26, R52 ;  /* 0x0000001a0830723c */ /* 0x040fec0000001834 */
[----:B------:R-:W-:Y:S01]  /*9c20*/  HMMA.16816.F32 R136, R8, R28, R136 ;  /* 0x0000001c0888723c */ /* 0x000fe20000001888 */
[----:B-1----:R-:W-:-:S04]  /*9c30*/  FFMA.FTZ R0, R99, UR20, -R4 ;  /* 0x0000001463007c23 */ /* 0x002fc80008010804 */
[----:B------:R1:W2:Y:S01]  /*9c40*/  MUFU.EX2 R67, R0 ;  /* 0x0000000000437308 */ /* 0x0002a20000000800 */
[----:B------:R-:W-:Y:S07]  /*9c50*/  HMMA.16816.F32 R148, R8, R30, R148 ;  /* 0x0000001e0894723c */ /* 0x000fee0000001894 */
        /* <DEDUP_REMOVED lines=16> */
[C---:B---3--:R-:W-:Y:S06]  /*9d60*/  HMMA.16816.F32 R136, R8.reuse, R20, R136 ;  /* 0x000000140888723c */ /* 0x048fec0000001888 */
[C---:B------:R-:W-:Y:S06]  /*9d70*/  HMMA.16816.F32 R148, R8.reuse, R22, R148 ;  /* 0x000000160894723c */ /* 0x040fec0000001894 */
[----:B------:R-:W-:Y:S01]  /*9d80*/  HMMA.16816.F32 R32, R8, R16, R32 ;  /* 0x000000100820723c */ /* 0x000fe20000001820 */
[----:B-1----:R-:W-:-:S04]  /*9d90*/  FFMA.FTZ R0, R42, UR20, -R4 ;  /* 0x000000142a007c23 */ /* 0x002fc80008010804 */
        /* <DEDUP_REMOVED lines=8> */
[----:B------:R1:W2:Y:S02]  /*9e20*/  MUFU.EX2 R28, R0 ;  /* 0x00000000001c7308 */ /* 0x0002a40000000800 */
[----:B------:R-:W-:Y:S01]  /*9e30*/  HMMA.16816.F32 R140, R8, R20, R140 ;  /* 0x00000014088c723c */ /* 0x000fe2000000188c */
[----:B------:R-:W-:-:S05]  /*9e40*/  FADD.FTZ R4, R98, R4 ;  /* 0x0000000462047221 */ /* 0x000fca0000010000 */
[C---:B------:R-:W-:Y:S06]  /*9e50*/  HMMA.16816.F32 R60, R8.reuse, R22, R60 ;  /* 0x00000016083c723c */ /* 0x040fec000000183c */
[----:B------:R-:W-:Y:S01]  /*9e60*/  HMMA.16816.F32 R56, R8, R16, R56 ;  /* 0x000000100838723c */ /* 0x000fe20000001838 */
[----:B-1----:R-:W-:Y:S01]  /*9e70*/  FFMA.FTZ R0, R114, UR20, -R3 ;  /* 0x0000001472007c23 */ /* 0x002fe20008010803 */
[----:B--2---:R-:W-:-:S04]  /*9e80*/  F2FP.F16.F32.PACK_AB R166, R28, R29 ;  /* 0x0000001d1ca6723e */ /* 0x004fc800000000ff */
[----:B------:R-:W-:Y:S01]  /*9e90*/  HMMA.16816.F32 R44, R8, R18, R44 ;  /* 0x00000012082c723c */ /* 0x000fe2000000182c */
[----:B------:R-:W-:Y:S08]  /*9ea0*/  MUFU.EX2 R8, R2 ;  /* 0x0000000200087308 */ /* 0x000ff00000000800 */
[----:B------:R1:W-:Y:S02]  /*9eb0*/  MUFU.EX2 R27, R0 ;  /* 0x00000000001b7308 */ /* 0x0003e40000000800 */
[----:B-1----:R-:W-:-:S06]  /*9ec0*/  FFMA.FTZ R0, R112, UR20, -R3 ;  /* 0x0000001470007c23 */ /* 0x002fcc0008010803 */
[----:B------:R1:W2:Y:S02]  /*9ed0*/  MUFU.EX2 R26, R0 ;  /* 0x00000000001a7308 */ /* 0x0002a40000000800 */
[--C-:B-1----:R-:W-:Y:S01]  /*9ee0*/  FFMA.FTZ R0, R108, UR20, -R3.reuse ;  /* 0x000000146c007c23 */ /* 0x102fe20008010803 */
[----:B------:R-:W-:-:S05]  /*9ef0*/  FFMA.FTZ R3, R113, UR20, -R3 ;  /* 0x0000001471037c23 */ /* 0x000fca0008010803 */
[----:B------:R1:W-:Y:S08]  /*9f00*/  MUFU.EX2 R24, R0 ;  /* 0x0000000000187308 */ /* 0x0003f00000000800 */
[----:B------:R3:W4:Y:S01]  /*9f10*/  MUFU.EX2 R25, R3 ;  /* 0x0000000300197308 */ /* 0x0007220000000800 */
[----:B-1----:R-:W-:-:S07]  /*9f20*/  FFMA.FTZ R0, R126, UR20, -R5 ;  /* 0x000000147e007c23 */ /* 0x002fce0008010805 */
[----:B------:R1:W5:Y:S01]  /*9f30*/  MUFU.EX2 R20, R0 ;  /* 0x0000000000147308 */ /* 0x0003620000000800 */
[----:B---3--:R-:W-:Y:S01]  /*9f40*/  FADD.FTZ R3, R165, R164 ;  /* 0x000000a4a5037221 */ /* 0x008fe20000010000 */
[----:B------:R-:W-:Y:S02]  /*9f50*/  F2FP.F16.F32.PACK_AB R164, R37, R66 ;  /* 0x0000004225a4723e */ /* 0x000fe400000000ff */
[----:B--2---:R-:W-:Y:S01]  /*9f60*/  F2FP.F16.F32.PACK_AB R165, R26, R27 ;  /* 0x0000001b1aa5723e */ /* 0x004fe200000000ff */
[----:B------:R-:W-:Y:S01]  /*9f70*/  FADD.FTZ R3, R229, R3 ;  /* 0x00000003e5037221 */ /* 0x000fe20000010000 */
[----:B----4-:R-:W-:-:S07]  /*9f80*/  F2FP.F16.F32.PACK_AB R167, R25, R24 ;  /* 0x0000001819a7723e */ /* 0x010fce00000000ff */
[C---:B------:R-:W-:Y:S01]  /*9f90*/  HMMA.16816.F32 R136, R164.reuse, R144, R136 ;  /* 0x00000090a488723c */ /* 0x040fe20000001888 */
[----:B-1----:R-:W-:Y:S01]  /*9fa0*/  FFMA.FTZ R0, R122, UR20, -R5 ;  /* 0x000000147a007c23 */ /* 0x002fe20008010805 */
[----:B------:R-:W-:Y:S01]  /*9fb0*/  FADD.FTZ R5, R161, R160 ;  /* 0x000000a0a1057221 */ /* 0x000fe20000010000 */
[----:B------:R-:W-:Y:S02]  /*9fc0*/  F2FP.F16.F32.PACK_AB R160, R134, R118 ;  /* 0x0000007686a0723e */ /* 0x000fe400000000ff */
[----:B------:R1:W2:Y:S01]  /*9fd0*/  MUFU.EX2 R16, R0 ;  /* 0x0000000000107308 */ /* 0x0002a20000000800 */
[----:B------:R-:W-:Y:S01]  /*9fe0*/  FADD.FTZ R2, R162, R5 ;  /* 0x00000005a2027221 */ /* 0x000fe20000010000 */
[----:B-----5:R-:W-:Y:S01]  /*9ff0*/  F2FP.F16.F32.PACK_AB R161, R20, R179 ;  /* 0x000000b314a1723e */ /* 0x020fe200000000ff */
[----:B------:R-:W-:Y:S01]  /*a000*/  HMMA.16816.F32 R148, R164, R146, R148 ;  /* 0x00000092a494723c */ /* 0x000fe20000001894 */
[----:B------:R-:W-:-:S05]  /*a010*/  F2FP.F16.F32.PACK_AB R162, R129, R89 ;  /* 0x0000005981a2723e */ /* 0x000fca00000000ff */
[C---:B------:R-:W-:Y:S06]  /*a020*/  HMMA.16816.F32 R156, R164.reuse, R12, R32 ;  /* 0x0000000ca49c723c */ /* 0x040fec0000001820 */
[----:B------:R-:W-:Y:S01]  /*a030*/  HMMA.16816.F32 R164, R164, R14, R48 ;  /* 0x0000000ea4a4723c */ /* 0x000fe20000001830 */
[----:B-1----:R-:W-:Y:S01]  /*a040*/  FADD.FTZ R0, R131, R6 ;  /* 0x0000000683007221 */ /* 0x002fe20000010000 */
        /* <DEDUP_REMOVED lines=120> */
[C---:B------:R-:W-:Y:S03]  /*a7d0*/  HMMA.16816.F32 R144, R160.reuse, R146, R60 ;  /* 0x00000092a090723c */ /* 0x040fe6000000183c */
[----:B------:R1:W-:Y:S03]  /*a7e0*/  STL [R1+0x8], R2 ;  /* 0x0000080201007387 */ /* 0x0003e60000100800 */
[C---:B------:R-:W-:Y:S01]  /*a7f0*/  HMMA.16816.F32 R152, R160.reuse, R12, R56 ;  /* 0x0000000ca098723c */ /* 0x040fe20000001838 */
[----:B------:R1:W-:Y:S05]  /*a800*/  STL [R1+0xc], R0 ;  /* 0x00000c0001007387 */ /* 0x0003ea0000100800 */
[----:B------:R-:W-:Y:S01]  /*a810*/  HMMA.16816.F32 R160, R160, R14, R44 ;  /* 0x0000000ea0a0723c */ /* 0x000fe2000000182c */
[----:B------:R-:W-:-:S08]  /*a820*/  NOP ;  /* 0x0000000000007918 */ /* 0x000fd00000000000 */
[----:B------:R-:W-:-:S15]  /*a830*/  @!P0 BRA `(.L_x_313) ;  /* 0x00000084003c8947 */ /* 0x000fde0003800000 */
[----:B------:R-:W2:Y:S01]  /*a840*/  LDL.64 R128, [R1+0x10] ;  /* 0x0000100001807983 */ /* 0x000ea20000100a00 */
[----:B------:R-:W-:Y:S01]  /*a850*/  ULDC UR4, c[0x0][0x2d0] ;  /* 0x0000b40000047ab9 */ /* 0x000fe20000000800 */
[----:B------:R-:W-:Y:S01]  /*a860*/  UIADD3 UR18, UR19, -0x2, URZ ;  /* 0xfffffffe13127890 */ /* 0x000fe2000fffe03f */
[----:B------:R-:W-:Y:S01]  /*a870*/  ISETP.GE.AND P1, PT, R132, UR4, PT ;  /* 0x0000000484007c0c */ /* 0x000fe2000bf26270 */
[----:B------:R-:W-:-:S04]  /*a880*/  DEPBAR.LE SB0, 0x0 ;  /* 0x000080000000791a */ /* 0x000fc80000000000 */
[----:B------:R-:W-:Y:S01]  /*a890*/  USHF.R.S32.HI UR6, URZ, 0x1f, UR18 ;  /* 0x0000001f3f067899 */ /* 0x000fe20008011412 */
[----:B-1----:R-:W-:Y:S01]  /*a8a0*/  IMAD.U32 R2, RZ, RZ, UR18 ;  /* 0x00000012ff027e24 */ /* 0x002fe2000f8e00ff */
[----:B------:R-:W-:Y:S01]  /*a8b0*/  UIMAD UR4, UR8, UR18, URZ ;  /* 0x00000012080472a4 */ /* 0x000fe2000f8e023f */
[----:B------:R-:W-:Y:S01]  /*a8c0*/  BAR.SYNC.DEFER_BLOCKING 0x0 ;  /* 0x0000000000007b1d */ /* 0x000fe20000010000 */
[----:B------:R-:W-:Y:S02]  /*a8d0*/  IMAD.U32 R7, RZ, RZ, UR10 ;  /* 0x0000000aff077e24 */ /* 0x000fe4000f8e00ff */
[----:B------:R-:W-:Y:S01]  /*a8e0*/  UIMAD UR4, UR6, UR9, UR4 ;  /* 0x00000009060472a4 */ /* 0x000fe2000f8e0204 */
[----:B------:R-:W-:-:S04]  /*a8f0*/  IMAD.U32 R4, RZ, RZ, UR10 ;  /* 0x0000000aff047e24 */ /* 0x000fc8000f8e00ff */
[----:B------:R-:W1:Y:S01]  /*a900*/  @!P1 LDC.64 R10, c[0x0][0x220] ;  /* 0x00008800ff0a9b82 */ /* 0x000e620000000a00 */
[----:B------:R-:W-:Y:S01]  /*a910*/  IMAD.U32 R0, RZ, RZ, UR11 ;  /* 0x0000000bff007e24 */ /* 0x000fe2000f8e00ff */
[----:B------:R-:W-:Y:S01]  /*a920*/  VOTEU.ALL UP0, P1 ;  /* 0x00000000003f7886 */ /* 0x000fe20000800000 */
[----:B------:R-:W3:Y:S05]  /*a930*/  S2R R134, SR_TID.X ;  /* 0x0000000000867919 */ /* 0x000eea0000002100 */
[----:B------:R-:W4:Y:S08]  /*a940*/  @!P1 LDC.64 R14, c[0x0][0x220] ;  /* 0x00008800ff0e9b82 */ /* 0x000f300000000a00 */
[----:B------:R-:W5:Y:S01]  /*a950*/  @!P1 LDC.64 R16, c[0x0][0x220] ;  /* 0x00008800ff109b82 */ /* 0x000f620000000a00 */
[----:B------:R-:W-:Y:S04]  /*a960*/  @P1 STS [R209+0x4000], RZ ;  /* 0x004000ffd1001388 */ /* 0x000fe80000000800 */
[----:B------:R-:W-:Y:S03]  /*a970*/  @P1 STS [R209+0x4004], RZ ;  /* 0x004004ffd1001388 */ /* 0x000fe60000000800 */
[----:B------:R-:W5:Y:S01]  /*a980*/  @!P1 LDC.64 R18, c[0x0][0x220] ;  /* 0x00008800ff129b82 */ /* 0x000f620000000a00 */
[----:B------:R-:W-:Y:S01]  /*a990*/  @P1 STS.64 [R209+0x4008], RZ ;  /* 0x004008ffd1001388 */ /* 0x000fe20000000a00 */
[----:B---3--:R-:W-:-:S05]  /*a9a0*/  IMAD.SHL.U32 R134, R134, 0x2, RZ ;  /* 0x0000000286867824 */ /* 0x008fca00078e00ff */
[----:B------:R-:W-:Y:S01]  /*a9b0*/  LOP3.LUT R134, R134, 0x6, RZ, 0xc0, !PT ;  /* 0x0000000686867812 */ /* 0x000fe200078ec0ff */
[----:B--2---:R-:W-:-:S04]  /*a9c0*/  IMAD.WIDE.U32 R2, R2, UR9, R128 ;  /* 0x0000000902027c25 */ /* 0x004fc8000f8e0080 */
[----:B------:R-:W-:Y:S01]  /*a9d0*/  VIADD R3, R3, UR4 ;  /* 0x0000000403037c36 */ /* 0x000fe20008000000 */
[----:B------:R-:W-:Y:S01]  /*a9e0*/  @!P1 LEA R7, P0, R7, R2, 0x6 ;  /* 0x0000000207079211 */ /* 0x000fe200078030ff */
[----:B------:R-:W-:Y:S01]  /*a9f0*/  @!UP0 UIMAD UR4, UR11, 0x60, URZ ;  /* 0x000000600b0488a4 */ /* 0x000fe2000f8e023f */
[----:B-1----:R-:W-:Y:S01]  /*aa00*/  @!P1 LEA R10, P3, R2, R10, 0x1 ;  /* 0x0000000a020a9211 */ /* 0x002fe200078608ff */
[----:B------:R-:W-:Y:S01]  /*aa10*/  UISETP.GT.AND UP0, UPT, UR18, UR14, UPT ;  /* 0x0000000e1200728c */ /* 0x000fe2000bf04270 */
[C---:B------:R-:W-:Y:S01]  /*aa20*/  @!P1 LEA.HI.X R12, R4.reuse, R3, R0, 0x6, P0 ;  /* 0x00000003040c9211 */ /* 0x040fe200000f3400 */
[----:B------:R-:W-:Y:S01]  /*aa30*/  @!P1 IMAD.WIDE.U32 R4, R4, 0x60, R2 ;  /* 0x0000006004049825 */ /* 0x000fe200078e0002 */
[C---:B------:R-:W-:Y:S02]  /*aa40*/  @!P1 IADD3 R0, P0, R2.reuse, UR33, RZ ;  /* 0x0000002102009c10 */ /* 0x040fe4000ff1e0ff */
[----:B------:R-:W-:Y:S02]  /*aa50*/  @!P1 LEA.HI.X R11, R2, R11, R3, 0x1, P3 ;  /* 0x0000000b020b9211 */ /* 0x000fe400018f0c03 */
[----:B------:R-:W-:-:S02]  /*aa60*/  @!P1 IADD3.X R9, R3, UR32, RZ, P0, !PT ;  /* 0x0000002003099c10 */ /* 0x000fc400087fe4ff */
[C---:B----4-:R-:W-:Y:S01]  /*aa70*/  @!P1 LEA R8, P2, R0.reuse, R14, 0x1 ;  /* 0x0000000e00089211 */ /* 0x050fe200078408ff */
[----:B------:R-:W-:Y:S01]  /*aa80*/  @!PT LDS RZ, [RZ] ;  /* 0x00000000fffff984 */ /* 0x000fe20000000800 */
[----:B------:R-:W-:Y:S01]  /*aa90*/  @!PT LDS RZ, [RZ] ;  /* 0x00000000fffff984 */ /* 0x000fe20000000800 */
[----:B------:R-:W-:Y:S01]  /*aaa0*/  @!PT LDS RZ, [RZ] ;  /* 0x00000000fffff984 */ /* 0x000fe20000000800 */
[----:B------:R-:W-:Y:S01]  /*aab0*/  @!P1 LDGSTS.E.BYPASS.LTC128B.128 [R209+0x4000], desc[UR24][R10.64] ;  /* 0x040000000ad19fae */ /* 0x000fe2000b901d58 */
[----:B-----5:R-:W-:Y:S02]  /*aac0*/  @!P1 LEA R6, P0, R7, R16, 0x1 ;  /* 0x0000001007069211 */ /* 0x020fe400078008ff */
[----:B------:R-:W-:Y:S01]  /*aad0*/  @!P1 LEA.HI.X R9, R0, R15, R9, 0x1, P2 ;  /* 0x0000000f00099211 */ /* 0x000fe200010f0c09 */
[----:B------:R-:W-:Y:S01]  /*aae0*/  @!P1 VIADD R0, R5, UR4 ;  /* 0x0000000405009c36 */ /* 0x000fe20008000000 */
[----:B------:R-:W-:Y:S01]  /*aaf0*/  @!P1 LEA.HI.X R7, R7, R17, R12, 0x1, P0 ;  /* 0x0000001107079211 */ /* 0x000fe200000f0c0c */
[----:B------:R-:W-:Y:S01]  /*ab00*/  @P1 STS.128 [R209+0x4800], RZ ;  /* 0x004800ffd1001388 */ /* 0x000fe20000000c00 */
[----:B------:R-:W-:-:S03]  /*ab10*/  @!P1 LEA R2, P0, R4, R18, 0x1 ;  /* 0x0000001204029211 */ /* 0x000fc600078008ff */
[----:B------:R-:W-:Y:S01]  /*ab20*/  @!PT LDS RZ, [RZ] ;  /* 0x00000000fffff984 */ /* 0x000fe20000000800 */
[----:B------:R-:W-:Y:S01]  /*ab30*/  @!PT LDS RZ, [RZ] ;  /* 0x00000000fffff984 */ /* 0x000fe20000000800 */
[----:B------:R-:W-:Y:S01]  /*ab40*/  @!PT LDS RZ, [RZ] ;  /* 0x00000000fffff984 */ /* 0x000fe20000000800 */
[----:B------:R1:W-:Y:S01]  /*ab50*/  @!P1 LDGSTS.E.BYPASS.LTC128B.128 [R209+0x4800], desc[UR24][R8.64] ;  /* 0x0480000008d19fae */ /* 0x0003e2000b901d58 */
[----:B------:R-:W-:Y:S01]  /*ab60*/  @!P1 LEA.HI.X R3, R4, R19, R0, 0x1, P0 ;  /* 0x0000001304039211 */ /* 0x000fe200000f0c00 */
[----:B------:R-:W-:Y:S02]  /*ab70*/  IMAD.U32 R0, RZ, RZ, UR18 ;  /* 0x00000012ff007e24 */ /* 0x000fe4000f8e00ff */
[----:B------:R-:W-:Y:S02]  /*ab80*/  @P1 STS.128 [R209+0x5000], RZ ;  /* 0x005000ffd1001388 */ /* 0x000fe40000000c00 */
[----:B------:R-:W-:Y:S02]  /*ab90*/  IMAD R0, R0, 0x80, R134 ;  /* 0x0000008000007824 */ /* 0x000fe400078e0286 */
[----:B------:R-:W-:Y:S01]  /*aba0*/  @!PT LDS RZ, [RZ] ;  /* 0x00000000fffff984 */ /* 0x000fe20000000800 */
[----:B------:R-:W-:Y:S01]  /*abb0*/  @!PT LDS RZ, [RZ] ;  /* 0x00000000fffff984 */ /* 0x000fe20000000800 */
[----:B------:R-:W-:Y:S01]  /*abc0*/  @!PT LDS RZ, [RZ] ;  /* 0x00000000fffff984 */ /* 0x000fe20000000800 */
[----:B------:R2:W-:Y:S03]  /*abd0*/  @!P1 LDGSTS.E.BYPASS.LTC128B.128 [R209+0x5000], desc[UR24][R6.64] ;  /* 0x0500000006d19fae */ /* 0x0005e6000b901d58 */
[C---:B------:R-:W-:Y:S01]  /*abe0*/  ISETP.GE.AND P0, PT, R0.reuse, R208, PT ;  /* 0x000000d00000720c */ /* 0x040fe20003f06270 */
[----:B------:R-:W-:Y:S01]  /*abf0*/  @P1 STS.128 [R209+0x5800], RZ ;  /* 0x005800ffd1001388 */ /* 0x000fe20000000c00 */
[----:B------:R-:W-:-:S02]  /*ac00*/  ISETP.GE.AND P3, PT, R0, R207, PT ;  /* 0x000000cf0000720c */ /* 0x000fc40003f66270 */
[C---:B------:R-:W-:Y:S01]  /*ac10*/  ISETP.LT.OR P0, PT, R0.reuse, R199, P0 ;  /* 0x000000c70000720c */ /* 0x040fe20000701670 */
[----:B------:R-:W-:Y:S01]  /*ac20*/  @!PT LDS RZ, [RZ] ;  /* 0x00000000fffff984 */ /* 0x000fe20000000800 */
[----:B------:R-:W-:Y:S01]  /*ac30*/  @!PT LDS RZ, [RZ] ;  /* 0x00000000fffff984 */ /* 0x000fe20000000800 */
[----:B------:R-:W-:Y:S01]  /*ac40*/  @!PT LDS RZ, [RZ] ;  /* 0x00000000fffff984 */ /* 0x000fe20000000800 */
[----:B------:R3:W-:Y:S01]  /*ac50*/  @!P1 LDGSTS.E.BYPASS.LTC128B.128 [R209+0x5800], desc[UR24][R2.64] ;  /* 0x0580000002d19fae */ /* 0x0007e2000b901d58 */
[----:B------:R-:W-:-:S03]  /*ac60*/  ISETP.LT.OR P3, PT, R0, R198, P3 ;  /* 0x000000c60000720c */ /* 0x000fc60001f61670 */
[----:B------:R-:W-:Y:S04]  /*ac70*/  LDSM.16.M88.4 R68, [R135+0x2800] ;  /* 0x002800008744783b */ /* 0x000fe80000000200 */
[----:B------:R-:W-:Y:S04]  /*ac80*/  LDSM.16.M88.4 R56, [R135+0x3400] ;  /* 0x003400008738783b */ /* 0x000fe80000000200 */
[----:B-1----:R-:W-:Y:S04]  /*ac90*/  LDSM.16.M88.4 R8, [R187+0x1000] ;  /* 0x00100000bb08783b */ /* 0x002fe80000000200 */
[----:B------:R-:W-:Y:S04]  /*aca0*/  LDSM.16.M88.4 R28, [R194] ;  /* 0x00000000c21c783b */ /* 0x000fe80000000200 */
[----:B--2---:R-:W1:Y:S04]  /*acb0*/  LDSM.16.M88.4 R4, [R186+0x1000] ;  /* 0x00100000ba04783b */ /* 0x004e680000000200 */
[----:B------:R-:W-:Y:S04]  /*acc0*/  LDSM.16.M88.4 R16, [R191] ;  /* 0x00000000bf10783b */ /* 0x000fe80000000200 */
[----:B------:R-:W2:Y:S04]  /*acd0*/  LDSM.16.M88.4 R52, [R135+0x3800] ;  /* 0x003800008734783b */ /* 0x000ea80000000200 */
[----:B------:R-:W-:Y:S04]  /*ace0*/  LDSM.16.M88.4 R80, [R190] ;  /* 0x00000000be50783b */ /* 0x000fe80000000200 */
[----:B------:R-:W4:Y:S04]  /*acf0*/  LDSM.16.M88.4 R48, [R135+0x3c00] ;  /* 0x003c00008730783b */ /* 0x000f280000000200 */
[----:B------:R-:W-:Y:S04]  /*ad00*/  LDSM.16.M88.4 R84, [R189] ;  /* 0x00000000bd54783b */ /* 0x000fe80000000200 */
[----:B------:R-:W5:Y:S04]  /*ad10*/  LDSM.16.M88.4 R76, [R135+0x2000] ;  /* 0x00200000874c783b */ /* 0x000f680000000200 */
[----:B------:R-:W3:Y:S04]  /*ad20*/  LDSM.16.M88.4 R72, [R135+0x2400] ;  /* 0x002400008748783b */ /* 0x000ee80000000200 */
[----:B------:R-:W3:Y:S04]  /*ad30*/  LDSM.16.M88.4 R64, [R135+0x2c00] ;  /* 0x002c00008740783b */ /* 0x000ee80000000200 */
[----:B------:R-:W3:Y:S01]  /*ad40*/  LDSM.16.M88.4 R60, [R135+0x3000] ;  /* 0x00300000873c783b */ /* 0x000ee20000000200 */
[C---:B-1----:R-:W-:Y:S03]  /*ad50*/  HMMA.16816.F32 R92, R4.reuse, R68, RZ ;  /* 0x00000044045c723c */ /* 0x042fe600000018ff */
[----:B------:R-:W1:Y:S04]  /*ad60*/  LDSM.16.M88.4 R44, [R188] ;  /* 0x00000000bc2c783b */ /* 0x000e680000000200 */
[----:B------:R-:W1:Y:S01]  /*ad70*/  LDSM.16.M88.4 R32, [R195] ;  /* 0x00000000c320783b */ /* 0x000e620000000200 */
[C---:B------:R-:W-:Y:S03]  /*ad80*/  HMMA.16816.F32 R124, R4.reuse, R58, RZ ;  /* 0x0000003a047c723c */ /* 0x040fe600000018ff */
[----:B------:R-:W1:Y:S03]  /*ad90*/  LDSM.16.M88.4 R24, [R193] ;  /* 0x00000000c118783b */ /* 0x000e660000000200 */
[C---:B--2---:R-:W-:Y:S01]  /*ada0*/  HMMA.16816.F32 R120, R4.reuse, R52, RZ ;  /* 0x000000340478723c */ /* 0x044fe200000018ff */
[----:B------:R-:W2:Y:S04]  /*adb0*/  LDSM.16.M88.4 R20, [R192] ;  /* 0x00000000c014783b */ /* 0x000ea80000000200 */
[----:B------:R-:W2:Y:S01]  /*adc0*/  LDSM.16.M88.4 R12, [R186] ;  /* 0x00000000ba0c783b */ /* 0x000ea20000000200 */
[----:B----4-:R-:W-:Y:S03]  /*add0*/  HMMA.16816.F32 R112, R4, R48, RZ ;  /* 0x000000300470723c */ /* 0x010fe600000018ff */
[----:B------:R-:W0:Y:S03]  /*ade0*/  LDGDEPBAR ;  /* 0x00000000000079af */ /* 0x000e260000000000 */
[C---:B------:R-:W-:Y:S06]  /*adf0*/  HMMA.16816.F32 R232, R8.reuse, R28, R92 ;  /* 0x0000001c08e8723c */ /* 0x040fec000000185c */
[----:B------:R-:W-:Y:S06]  /*ae00*/  HMMA.16816.F32 R92, R8, R18, R124 ;  /* 0x00000012085c723c */ /* 0x000fec000000187c */
[C---:B------:R-:W-:Y:S06]  /*ae10*/  HMMA.16816.F32 R128, R4.reuse, R56, RZ ;  /* 0x000000380480723c */ /* 0x040fec00000018ff */
[C---:B-----5:R-:W-:Y:S06]  /*ae20*/  HMMA.16816.F32 R108, R4.reuse, R76, RZ ;  /* 0x0000004c046c723c */ /* 0x060fec00000018ff */
[C---:B------:R-:W-:Y:S06]  /*ae30*/  HMMA.16816.F32 R104, R4.reuse, R78, RZ ;  /* 0x0000004e0468723c */ /* 0x040fec00000018ff */
[----:B------:R-:W-:Y:S01]  /*ae40*/  IMAD.MOV.U32 R124, RZ, RZ, R95 ;  /* 0x000000ffff7c7224 */ /* 0x000fe200078e005f */
[----:B---3--:R-:W-:Y:S01]  /*ae50*/  HMMA.16816.F32 R100, R4, R72, RZ ;  /* 0x000000480464723c */ /* 0x008fe200000018ff */
[----:B------:R-:W-:-:S02]  /*ae60*/  IMAD.MOV.U32 R3, RZ, RZ, R94 ;  /* 0x000000ffff037224 */ /* 0x000fc400078e005e */
[----:B------:R-:W-:Y:S02]  /*ae70*/  IMAD.MOV.U32 R42, RZ, RZ, R92 ;  /* 0x000000ffff2a7224 */ /* 0x000fe400078e005c */
[----:B------:R-:W-:Y:S01]  /*ae80*/  IMAD.MOV.U32 R36, RZ, RZ, R93 ;  /* 0x000000ffff247224 */ /* 0x000fe200078e005d */
[----:B------:R-:W-:Y:S06]  /*ae90*/  HMMA.16816.F32 R96, R4, R74, RZ ;  /* 0x0000004a0460723c */ /* 0x000fec00000018ff */
[----:B------:R-:W-:Y:S06]  /*aea0*/  HMMA.16816.F32 R92, R8, R80, R120 ;  /* 0x00000050085c723c */ /* 0x000fec0000001878 */
[C---:B------:R-:W-:Y:S06]  /*aeb0*/  HMMA.16816.F32 R212, R4.reuse, R70, RZ ;  /* 0x0000004604d4723c */ /* 0x040fec00000018ff */
[C---:B------:R-:W-:Y:S06]  /*aec0*/  HMMA.16816.F32 R180, R4.reuse, R64, RZ ;  /* 0x0000004004b4723c */ /* 0x040fec00000018ff */
[C---:B------:R-:W-:Y:S06]  /*aed0*/  HMMA.16816.F32 R176, R4.reuse, R66, RZ ;  /* 0x0000004204b0723c */ /* 0x040fec00000018ff */
[----:B------:R-:W-:Y:S01]  /*aee0*/  IMAD.MOV.U32 R123, RZ, RZ, R92 ;  /* 0x000000ffff7b7224 */ /* 0x000fe200078e005c */
[----:B------:R-:W-:Y:S01]  /*aef0*/  HMMA.16816.F32 R172, R4, R60, RZ ;  /* 0x0000003c04ac723c */ /* 0x000fe200000018ff */
[----:B------:R-:W-:-:S02]  /*af00*/  IMAD.MOV.U32 R122, RZ, RZ, R94 ;  /* 0x000000ffff7a7224 */ /* 0x000fc400078e005e */
[----:B------:R-:W-:Y:S02]  /*af10*/  IMAD.MOV.U32 R121, RZ, RZ, R93 ;  /* 0x000000ffff797224 */ /* 0x000fe400078e005d */
[----:B------:R-:W-:Y:S01]  /*af20*/  IMAD.MOV.U32 R120, RZ, RZ, R95 ;  /* 0x000000ffff787224 */ /* 0x000fe200078e005f */
[----:B------:R-:W-:Y:S06]  /*af30*/  HMMA.16816.F32 R168, R4, R62, RZ ;  /* 0x0000003e04a8723c */ /* 0x000fec00000018ff */
[----:B------:R-:W-:Y:S06]  /*af40*/  HMMA.16816.F32 R92, R8, R84, R112 ;  /* 0x00000054085c723c */ /* 0x000fec0000001870 */
[C---:B------:R-:W-:Y:S06]  /*af50*/  HMMA.16816.F32 R116, R4.reuse, R54, RZ ;  /* 0x000000360474723c */ /* 0x040fec00000018ff */
[----:B------:R-:W-:Y:S01]  /*af60*/  HMMA.16816.F32 R88, R4, R50, RZ ;  /* 0x000000320458723c */ /* 0x000fe200000018ff */
[----:B------:R-:W3:Y:S01]  /*af70*/  LDSM.16.M88.4 R4, [R187] ;  /* 0x00000000bb04783b */ /* 0x000ee20000000200 */
[----:B------:R-:W-:-:S04]  /*af80*/  DEPBAR.LE SB0, 0x0 ;  /* 0x000080000000791a */ /* 0x000fc80000000000 */
[C---:B------:R-:W-:Y:S06]  /*af90*/  HMMA.16816.F32 R236, R8.reuse, R16, R128 ;  /* 0x0000001008ec723c */ /* 0x040fec0000001880 */
[----:B------:R-:W-:Y:S01]  /*afa0*/  IMAD.MOV.U32 R126, RZ, RZ, R93 ;  /* 0x000000ffff7e7224 */ /* 0x000fe200078e005d */
[----:B-1----:R-:W-:Y:S01]  /*afb0*/  HMMA.16816.F32 R216, R8, R44, R108 ;  /* 0x0000002c08d8723c */ /* 0x002fe2000000186c */
[----:B------:R-:W-:Y:S02]  /*afc0*/  IMAD.MOV.U32 R131, RZ, RZ, R95 ;  /* 0x000000ffff837224 */ /* 0x000fe400078e005f */
[----:B------:R-:W-:-:S02]  /*afd0*/  IMAD.MOV.U32 R130, RZ, RZ, R94 ;  /* 0x000000ffff827224 */ /* 0x000fc400078e005e */
[----:B------:R-:W-:Y:S01]  /*afe0*/  IMAD.MOV.U32 R125, RZ, RZ, R92 ;  /* 0x000000ffff7d7224 */ /* 0x000fe200078e005c */
[C---:B------:R-:W-:Y:S06]  /*aff0*/  HMMA.16816.F32 R220, R8.reuse, R46, R104 ;  /* 0x0000002e08dc723c */ /* 0x040fec0000001868 */
[C---:B------:R-:W-:Y:S05]  /*b000*/  HMMA.16816.F32 R224, R8.reuse, R32, R100 ;  /* 0x0000002008e0723c */ /* 0x040fea0000001864 */
[----:B------:R-:W-:Y:S01]  /*b010*/  IMAD.MOV.U32 R129, RZ, RZ, R238 ;  /* 0x000000ffff817224 */ /* 0x000fe200078e00ee */
[----:B------:R-:W-:Y:S01]  /*b020*/  HMMA.16816.F32 R228, R8, R34, R96 ;  /* 0x0000002208e4723c */ /* 0x000fe20000001860 */
[----:B------:R-:W-:-:S02]  /*b030*/  IMAD.MOV.U32 R43, RZ, RZ, R239 ;  /* 0x000000ffff2b7224 */ /* 0x000fc400078e00ef */
[----:B------:R-:W-:Y:S02]  /*b040*/  IMAD.MOV.U32 R128, RZ, RZ, R237 ;  /* 0x000000ffff807224 */ /* 0x000fe400078e00ed */
[----:B------:R-:W-:Y:S01]  /*b050*/  IMAD.MOV.U32 R37, RZ, RZ, R236 ;  /* 0x000000ffff257224 */ /* 0x000fe200078e00ec */
[C---:B------:R-:W-:Y:S06]  /*b060*/  HMMA.16816.F32 R212, R8.reuse, R30, R212 ;  /* 0x0000001e08d4723c */ /* 0x040fec00000018d4 */
[C---:B------:R-:W-:Y:S06]  /*b070*/  HMMA.16816.F32 R180, R8.reuse, R24, R180 ;  /* 0x0000001808b4723c */ /* 0x040fec00000018b4 */
[C---:B------:R-:W-:Y:S06]  /*b080*/  HMMA.16816.F32 R176, R8.reuse, R26, R176 ;  /* 0x0000001a08b0723c */ /* 0x040fec00000018b0 */
[C---:B--2---:R-:W-:Y:S06]  /*b090*/  HMMA.16816.F32 R240, R8.reuse, R20, R172 ;  /* 0x0000001408f0723c */ /* 0x044fec00000018ac */
[C---:B------:R-:W-:Y:S06]  /*b0a0*/  HMMA.16816.F32 R248, R8.reuse, R22, R168 ;  /* 0x0000001608f8723c */ /* 0x040fec00000018a8 */
[C---:B------:R-:W-:Y:S06]  /*b0b0*/  HMMA.16816.F32 R92, R8.reuse, R82, R116 ;  /* 0x00000052085c723c */ /* 0x040fec0000001874 */
[----:B------:R-:W-:Y:S06]  /*b0c0*/  HMMA.16816.F32 R8, R8, R86, R88 ;  /* 0x000000560808723c */ /* 0x000fec0000001858 */
[C---:B------:R-:W-:Y:S06]  /*b0d0*/  HMMA.16816.F32 R108, R12.reuse, R76, RZ ;  /* 0x0000004c0c6c723c */ /* 0x040fec00000018ff */
[C---:B------:R-:W-:Y:S06]  /*b0e0*/  HMMA.16816.F32 R112, R12.reuse, R78, RZ ;  /* 0x0000004e0c70723c */ /* 0x040fec00000018ff */
[----:B------:R-:W-:Y:S01]  /*b0f0*/  IMAD.MOV.U32 R2, RZ, RZ, R92 ;  /* 0x000000ffff027224 */ /* 0x000fe200078e005c */
[----:B------:R-:W-:Y:S01]  /*b100*/  HMMA.16816.F32 R104, R12, R72, RZ ;  /* 0x000000480c68723c */ /* 0x000fe200000018ff */
[----:B------:R-:W-:-:S02]  /*b110*/  IMAD.MOV.U32 R117, RZ, RZ, R93 ;  /* 0x000000ffff757224 */ /* 0x000fc400078e005d */
[----:B------:R-:W-:Y:S02]  /*b120*/  IMAD.MOV.U32 R169, RZ, RZ, R94 ;  /* 0x000000ffffa97224 */ /* 0x000fe400078e005e */
[----:B------:R-:W-:Y:S01]  /*b130*/  IMAD.MOV.U32 R118, RZ, RZ, R8 ;  /* 0x000000ffff767224 */ /* 0x000fe200078e0008 */
[C---:B------:R-:W-:Y:S01]  /*b140*/  HMMA.16816.F32 R100, R12.reuse, R74, RZ ;  /* 0x0000004a0c64723c */ /* 0x040fe200000018ff */
[----:B------:R-:W-:Y:S02]  /*b150*/  IMAD.MOV.U32 R252, RZ, RZ, R10 ;  /* 0x000000fffffc7224 */ /* 0x000fe400078e000a */
[----:B------:R-:W-:Y:S02]  /*b160*/  IMAD.MOV.U32 R239, RZ, RZ, R9 ;  /* 0x000000ffffef7224 */ /* 0x000fe400078e0009 */
[----:B------:R-:W-:Y:S01]  /*b170*/  IMAD.MOV.U32 R238, RZ, RZ, R11 ;  /* 0x000000ffffee7224 */ /* 0x000fe200078e000b */
[----:B------:R-:W-:Y:S01]  /*b180*/  HMMA.16816.F32 R96, R12, R68, RZ ;  /* 0x000000440c60723c */ /* 0x000fe200000018ff */
[----:B------:R-:W-:-:S05]  /*b190*/  IMAD.MOV.U32 R168, RZ, RZ, R95 ;  /* 0x000000ffffa87224 */ /* 0x000fca00078e005f */
        /* <DEDUP_REMOVED lines=9> */
[----:B---3--:R-:W-:Y:S06]  /*b230*/  HMMA.16816.F32 R8, R4, R84, R8 ;  /* 0x000000540408723c */ /* 0x008fec0000001808 */
[C---:B------:R-:W-:Y:S06]  /*b240*/  HMMA.16816.F32 R52, R12.reuse, R54, RZ ;  /* 0x000000360c34723c */ /* 0x040fec00000018ff */
[----:B------:R-:W-:Y:S06]  /*b250*/  HMMA.16816.F32 R12, R12, R50, RZ ;  /* 0x000000320c0c723c */ /* 0x000fec00000018ff */
[C---:B------:R-:W-:Y:S06]  /*b260*/  HMMA.16816.F32 R104, R4.reuse, R32, R104 ;  /* 0x000000200468723c */ /* 0x040fec0000001868 */
[----:B------:R-:W-:Y:S01]  /*b270*/  HMMA.16816.F32 R100, R4, R34, R100 ;  /* 0x000000220464723c */ /* 0x000fe20000001864 */
[----:B------:R-:W-:-:S02]  /*b280*/  IMAD.MOV.U32 R33, RZ, RZ, R9 ;  /* 0x000000ffff217224 */ /* 0x000fc400078e0009 */
[----:B------:R-:W-:-:S03]  /*b290*/  IMAD.MOV.U32 R32, RZ, RZ, R10 ;  /* 0x000000ffff207224 */ /* 0x000fc600078e000a */
[----:B------:R-:W-:Y:S01]  /*b2a0*/  HMMA.16816.F32 R92, R4, R30, R92 ;  /* 0x0000001e045c723c */ /* 0x000fe2000000185c */
[----:B------:R-:W-:-:S05]  /*b2b0*/  IMAD.MOV.U32 R34, RZ, RZ, R8 ;  /* 0x000000ffff227224 */ /* 0x000fca00078e0008 */
[----:B------:R-:W-:Y:S01]  /*b2c0*/  HMMA.16816.F32 R88, R4, R24, R88 ;  /* 0x000000180458723c */ /* 0x000fe20000001858 */
[----:B------:R-:W-:-:S05]  /*b2d0*/  IMAD.MOV.U32 R31, RZ, RZ, R11 ;  /* 0x000000ffff1f7224 */ /* 0x000fca00078e000b */
[C---:B------:R-:W-:Y:S06]  /*b2e0*/  HMMA.16816.F32 R76, R4.reuse, R26, R76 ;  /* 0x0000001a044c723c */ /* 0x040fec000000184c */
[C---:B------:R-:W-:Y:S06]  /*b2f0*/  HMMA.16816.F32 R24, R4.reuse, R20, R72 ;  /* 0x000000140418723c */ /* 0x040fec0000001848 */
[C---:B------:R-:W-:Y:S06]  /*b300*/  HMMA.16816.F32 R172, R4.reuse, R16, R64 ;  /* 0x0000001004ac723c */ /* 0x040fec0000001840 */
[C---:B------:R-:W-:Y:S06]  /*b310*/  HMMA.16816.F32 R48, R4.reuse, R44, R108 ;  /* 0x0000002c0430723c */ /* 0x040fec000000186c */
[----:B------:R-:W-:Y:S01]  /*b320*/  HMMA.16816.F32 R112, R4, R46, R112 ;  /* 0x0000002e0470723c */ /* 0x000fe20000001870 */
[----:B------:R-:W-:-:S02]  /*b330*/  IMAD.MOV.U32 R111, RZ, RZ, R3 ;  /* 0x000000ffff6f7224 */ /* 0x000fc400078e0003 */
[----:B------:R-:W-:Y:S02]  /*b340*/  IMAD.IADD R3, R203, 0x1, -R0 ;  /* 0x00000001cb037824 */ /* 0x000fe400078e0a00 */
[----:B------:R-:W-:Y:S01]  /*b350*/  IMAD.MOV.U32 R109, RZ, RZ, R2 ;  /* 0x000000ffff6d7224 */ /* 0x000fe200078e0002 */
[----:B------:R-:W-:Y:S01]  /*b360*/  HMMA.16816.F32 R96, R4, R28, R96 ;  /* 0x0000001c0460723c */ /* 0x000fe20000001860 */
[----:B------:R-:W-:Y:S02]  /*b370*/  VIADD R2, R0, 0x1 ;  /* 0x0000000100027836 */ /* 0x000fe40000000000 */
[----:B------:R-:W-:-:S03]  /*b380*/  IMAD.MOV.U32 R44, RZ, RZ, R128 ;  /* 0x000000ffff2c7224 */ /* 0x000fc600078e0080 */
[C---:B------:R-:W-:Y:S01]  /*b390*/  HMMA.16816.F32 R20, R4.reuse, R22, R68 ;  /* 0x000000160414723c */ /* 0x040fe20000001844 */
[C---:B------:R-:W-:Y:S01]  /*b3a0*/  ISETP.GE.AND P6, PT, R2.reuse, R208, PT ;  /* 0x000000d00200720c */ /* 0x040fe20003fc6270 */
[----:B------:R-:W-:Y:S01]  /*b3b0*/  IMAD.MOV.U32 R29, RZ, RZ, R124 ;  /* 0x000000ffff1d7224 */ /* 0x000fe200078e007c */
[----:B------:R-:W-:Y:S01]  /*b3c0*/  BAR.SYNC.DEFER_BLOCKING 0x0 ;  /* 0x0000000000007b1d */ /* 0x000fe20000010000 */
[C---:B------:R-:W-:Y:S02]  /*b3d0*/  ISETP.GE.AND P5, PT, R2.reuse, R207, PT ;  /* 0x000000cf0200720c */ /* 0x040fe40003fa6270 */
[C---:B------:R-:W-:Y:S01]  /*b3e0*/  HMMA.16816.F32 R16, R4.reuse, R18, R60 ;  /* 0x000000120410723c */ /* 0x040fe2000000183c */
[C---:B------:R-:W-:Y:S02]  /*b3f0*/  ISETP.GE.AND P4, PT, R2.reuse, R206, PT ;  /* 0x000000ce0200720c */ /* 0x040fe40003f86270 */
[C---:B------:R-:W-:Y:S02]  /*b400*/  ISETP.GE.AND P2, PT, R2.reuse, R205, PT ;  /* 0x000000cd0200720c */ /* 0x040fe40003f46270 */
[C---:B------:R-:W-:Y:S01]  /*b410*/  ISETP.LT.OR P6, PT, R2.reuse, R199, P6 ;  /* 0x000000c70200720c */ /* 0x040fe200037c1670 */
[----:B------:R-:W-:Y:S01]  /*b420*/  HMMA.16816.F32 R244, R4, R80, R56 ;  /* 0x0000005004f4723c */ /* 0x000fe20000001838 */
[----:B------:R-:W-:-:S02]  /*b430*/  ISETP.LT.OR P5, PT, R2, R198, P5 ;  /* 0x000000c60200720c */ /* 0x000fc40002fa1670 */
[C---:B------:R-:W-:Y:S02]  /*b440*/  ISETP.LT.OR P4, PT, R2.reuse, R200, P4 ;  /* 0x000000c80200720c */ /* 0x040fe40002781670 */
[----:B------:R-:W-:Y:S01]  /*b450*/  ISETP.LT.OR P2, PT, R2, R197, P2 ;  /* 0x000000c50200720c */ /* 0x000fe20001741670 */
[----:B------:R-:W-:Y:S01]  /*b460*/  HMMA.16816.F32 R8, R4, R82, R52 ;  /* 0x000000520408723c */ /* 0x000fe20000001834 */
[----:B------:R-:W-:-:S05]  /*b470*/  IMAD.MOV.U32 R80, RZ, RZ, R120 ;  /* 0x000000ffff507224 */ /* 0x000fca00078e0078 */
[----:B------:R-:W-:Y:S01]  /*b480*/  HMMA.16816.F32 R4, R4, R86, R12 ;  /* 0x000000560404723c */ /* 0x000fe2000000180c */
[----:B------:R-:W-:Y:S02]  /*b490*/  IMAD.MOV.U32 R83, RZ, RZ, R125 ;  /* 0x000000ffff537224 */ /* 0x000fe400078e007d */
[----:B------:R-:W-:-:S04]  /*b4a0*/  IMAD.MOV.U32 R82, RZ, RZ, R118 ;  /* 0x000000ffff527224 */ /* 0x000fc800078e0076 */
[----:B------:R-:W-:-:S11]  /*b4b0*/  IMAD.MOV.U32 R87, RZ, RZ, R37 ;  /* 0x000000ffff577224 */ /* 0x000fd600078e0025 */
[----:B------:R-:W-:Y:S02]  /*b4c0*/  IMAD.MOV.U32 R30, RZ, RZ, R8 ;  /* 0x000000ffff1e7224 */ /* 0x000fe400078e0008 */
[----:B------:R-:W-:Y:S02]  /*b4d0*/  IMAD.MOV.U32 R84, RZ, RZ, R10 ;  /* 0x000000ffff547224 */ /* 0x000fe400078e000a */
[----:B------:R-:W-:Y:S02]  /*b4e0*/  IMAD.MOV.U32 R28, RZ, RZ, R11 ;  /* 0x000000ffff1c7224 */ /* 0x000fe400078e000b */
[----:B------:R-:W-:Y:S02]  /*b4f0*/  IMAD.MOV.U32 R35, RZ, RZ, R4 ;  /* 0x000000ffff237224 */ /* 0x000fe400078e0004 */
[----:B------:R-:W-:Y:S02]  /*b500*/  IMAD.IADD R4, R201, 0x1, -R0 ;  /* 0x00000001c9047824 */ /* 0x000fe400078e0a00 */
[----:B------:R-:W-:-:S02]  /*b510*/  IMAD.MOV.U32 R81, RZ, RZ, R5 ;  /* 0x000000ffff517224 */ /* 0x000fc400078e0005 */
[----:B------:R-:W-:Y:S02]  /*b520*/  IMAD.IADD R5, R202, 0x1, -R0 ;  /* 0x00000001ca057824 */ /* 0x000fe400078e0a00 */
[----:B------:R-:W-:Y:S01]  /*b530*/  IMAD.MOV.U32 R75, RZ, RZ, R7 ;  /* 0x000000ffff4b7224 */ /* 0x000fe200078e0007 */
[----:B------:R-:W-:Y:S01]  /*b540*/  IABS R7, R4 ;  /* 0x0000000400077213 */ /* 0x000fe20000000000 */
[----:B------:R-:W-:Y:S01]  /*b550*/  IMAD.MOV.U32 R86, RZ, RZ, R6 ;  /* 0x000000ffff567224 */ /* 0x000fe200078e0006 */
[----:B------:R-:W-:Y:S01]  /*b560*/  IABS R4, R3 ;  /* 0x0000000300047213 */ /* 0x000fe20000000000 */
[----:B------:R-:W-:Y:S01]  /*b570*/  IMAD.IADD R6, R204, 0x1, -R0 ;  /* 0x00000001cc067824 */ /* 0x000fe200078e0a00 */
[----:B------:R-:W-:Y:S01]  /*b580*/  IABS R3, R5 ;  /* 0x0000000500037213 */ /* 0x000fe20000000000 */
[----:B------:R-:W-:Y:S02]  /*b590*/  IMAD.IADD R5, R201, 0x1, -R2 ;  /* 0x00000001c9057824 */ /* 0x000fe400078e0a02 */
        /* <DEDUP_REMOVED lines=10> */
[----:B------:R-:W-:Y:S01]  /*b640*/  FFMA.FTZ R8, R8, -UR31, R48 ;  /* 0x8000001f08087c23 */ /* 0x000fe20008010030 */
        /* <DEDUP_REMOVED lines=8> */
[----:B------:R-:W-:Y:S01]  /*b6d0*/  VIADD R3, R0, 0x8 ;  /* 0x0000000800037836 */ /* 0x000fe20000000000 */
[----:B------:R-:W-:Y:S01]  /*b6e0*/  FSEL R110, R8, -INF , !P0 ;  /* 0xff800000086e7808 */ /* 0x000fe20004000000 */
[----:B------:R-:W-:Y:S01]  /*b6f0*/  IMAD.IADD R2, R204, 0x1, -R2 ;  /* 0x00000001cc027824 */ /* 0x000fe200078e0a02 */
[----:B------:R-:W-:Y:S02]  /*b700*/  IABS R5, R4 ;  /* 0x0000000400057213 */ /* 0x000fe40000000000 */
[----:B------:R-:W-:Y:S02]  /*b710*/  IABS R4, R6 ;  /* 0x0000000600047213 */ /* 0x000fe40000000000 */
[----:B------:R-:W-:-:S02]  /*b720*/  I2FP.F32.S32 R5, R5 ;  /* 0x0000000500057245 */ /* 0x000fc40000201400 */
[----:B------:R-:W-:Y:S02]  /*b730*/  I2FP.F32.S32 R4, R4 ;  /* 0x0000000400047245 */ /* 0x000fe40000201400 */
[----:B------:R-:W-:Y:S01]  /*b740*/  FSEL R127, R7, -INF , !P3 ;  /* 0xff800000077f7808 */ /* 0x000fe20005800000 */
[----:B------:R-:W-:Y:S01]  /*b750*/  FFMA.FTZ R5, R5, -UR31, R51 ;  /* 0x8000001f05057c23 */ /* 0x000fe20008010033 */
[----:B------:R-:W-:Y:S01]  /*b760*/  IABS R6, R2 ;  /* 0x0000000200067213 */ /* 0x000fe20000000000 */
[----:B------:R-:W-:Y:S01]  /*b770*/  FFMA.FTZ R15, R4, -UR31, R217 ;  /* 0x8000001f040f7c23 */ /* 0x000fe200080100d9 */
[--C-:B------:R-:W-:Y:S01]  /*b780*/  IMAD.IADD R4, R201, 0x1, -R3.reuse ;  /* 0x00000001c9047824 */ /* 0x100fe200078e0a03 */
[C---:B------:R-:W-:Y:S01]  /*b790*/  ISETP.GE.AND P0, PT, R0.reuse, R206, PT ;  /* 0x000000ce0000720c */ /* 0x040fe20003f06270 */
[----:B------:R-:W-:Y:S01]  /*b7a0*/  IMAD.IADD R7, R203, 0x1, -R3 ;  /* 0x00000001cb077824 */ /* 0x000fe200078e0a03 */
[C---:B------:R-:W-:Y:S02]  /*b7b0*/  ISETP.GE.AND P3, PT, R0.reuse, R205, PT ;  /* 0x000000cd0000720c */ /* 0x040fe40003f66270 */
[----:B------:R-:W-:Y:S01]  /*b7c0*/  IABS R2, R4 ;  /* 0x0000000400027213 */ /* 0x000fe20000000000 */
[----:B------:R-:W-:Y:S01]  /*b7d0*/  IMAD.MOV.U32 R4, RZ, RZ, R6 ;  /* 0x000000ffff047224 */ /* 0x000fe200078e0006 */
[----:B------:R-:W-:-:S02]  /*b7e0*/  ISETP.LT.OR P0, PT, R0, R200, P0 ;  /* 0x000000c80000720c */ /* 0x000fc40000701670 */
[----:B------:R-:W-:Y:S02]  /*b7f0*/  ISETP.LT.OR P3, PT, R0, R197, P3 ;  /* 0x000000c50000720c */ /* 0x000fe40001f61670 */
[----:B------:R-:W-:Y:S02]  /*b800*/  I2FP.F32.S32 R2, R2 ;  /* 0x0000000200027245 */ /* 0x000fe40000201400 */
[----:B------:R-:W-:Y:S02]  /*b810*/  FSEL R236, R12, -INF , !P0 ;  /* 0xff8000000cec7808 */ /* 0x000fe40004000000 */
[----:B------:R-:W-:Y:S01]  /*b820*/  FSEL R237, R11, -INF , !P3 ;  /* 0xff8000000bed7808 */ /* 0x000fe20005800000 */
[----:B------:R-:W-:Y:S01]  /*b830*/  FFMA.FTZ R8, R2, -UR31, R112 ;  /* 0x8000001f02087c23 */ /* 0x000fe20008010070 */
[----:B------:R-:W-:Y:S01]  /*b840*/  FSEL R116, R10, -INF , !P6 ;  /* 0xff8000000a747808 */ /* 0x000fe20007000000 */
[----:B------:R-:W-:Y:S01]  /*b850*/  VIADD R2, R0, 0x9 ;  /* 0x0000000900027836 */ /* 0x000fe20000000000 */
[----:B------:R-:W-:Y:S01]  /*b860*/  FSEL R134, R5, -INF , !P5 ;  /* 0xff80000005867808 */ /* 0x000fe20006800000 */
[----:B------:R-:W-:Y:S01]  /*b870*/  IMAD.IADD R5, R202, 0x1, -R3 ;  /* 0x00000001ca057824 */ /* 0x000fe200078e0a03 */
[----:B------:R-:W-:Y:S01]  /*b880*/  ISETP.GE.AND P0, PT, R3, R208, PT ;  /* 0x000000d00300720c */ /* 0x000fe20003f06270 */
[----:B------:R-:W-:Y:S01]  /*b890*/  IMAD.IADD R6, R203, 0x1, -R2 ;  /* 0x00000001cb067824 */ /* 0x000fe200078e0a02 */
[----:B------:R-:W-:-:S02]  /*b8a0*/  ISETP.GE.AND P3, PT, R3, R207, PT ;  /* 0x000000cf0300720c */ /* 0x000fc40003f66270 */
[C---:B------:R-:W-:Y:S02]  /*b8b0*/  ISETP.GE.AND P6, PT, R3.reuse, R206, PT ;  /* 0x000000ce0300720c */ /* 0x040fe40003fc6270 */
[C---:B------:R-:W-:Y:S02]  /*b8c0*/  ISETP.GE.AND P5, PT, R3.reuse, R205, PT ;  /* 0x000000cd0300720c */ /* 0x040fe40003fa6270 */
[C---:B------:R-:W-:Y:S02]  /*b8d0*/  ISETP.LT.OR P0, PT, R3.reuse, R199, P0 ;  /* 0x000000c70300720c */ /* 0x040fe40000701670 */
[C---:B------:R-:W-:Y:S02]  /*b8e0*/  ISETP.LT.OR P3, PT, R3.reuse, R198, P3 ;  /* 0x000000c60300720c */ /* 0x040fe40001f61670 */
[C---:B------:R-:W-:Y:S02]  /*b8f0*/  ISETP.LT.OR P6, PT, R3.reuse, R200, P6 ;  /* 0x000000c80300720c */ /* 0x040fe400037c1670 */
[----:B------:R-:W-:Y:S01]  /*b900*/  ISETP.LT.OR P5, PT, R3, R197, P5 ;  /* 0x000000c50300720c */ /* 0x000fe20002fa1670 */
[----:B------:R-:W-:Y:S01]  /*b910*/  IMAD.IADD R3, R204, 0x1, -R3 ;  /* 0x00000001cc037824 */ /* 0x000fe200078e0a03 */
[----:B------:R-:W-:-:S02]  /*b920*/  I2FP.F32.S32 R4, R4 ;  /* 0x0000000400047245 */ /* 0x000fc40000201400 */
[----:B------:R-:W-:Y:S02]  /*b930*/  IABS R10, R7 ;  /* 0x00000007000a7213 */ /* 0x000fe40000000000 */
[----:B------:R-:W-:Y:S01]  /*b940*/  IABS R7, R5 ;  /* 0x0000000500077213 */ /* 0x000fe20000000000 */
[----:B------:R-:W-:Y:S01]  /*b950*/  FFMA.FTZ R9, R4, -UR31, R219 ;  /* 0x8000001f04097c23 */ /* 0x000fe200080100db */
[----:B------:R-:W-:Y:S01]  /*b960*/  IABS R5, R3 ;  /* 0x0000000300057213 */ /* 0x000fe20000000000 */
[----:B------:R-:W-:Y:S01]  /*b970*/  IMAD.IADD R4, R201, 0x1, -R2 ;  /* 0x00000001c9047824 */ /* 0x000fe200078e0a02 */
[----:B------:R-:W-:Y:S01]  /*b980*/  IABS R3, R6 ;  /* 0x0000000600037213 */ /* 0x000fe20000000000 */
[----:B------:R-:W-:Y:S01]  /*b990*/  IMAD.MOV.U32 R6, RZ, RZ, R10 ;  /* 0x000000ffff067224 */ /* 0x000fe200078e000a */
[----:B------:R-:W-:Y:S02]  /*b9a0*/  I2FP.F32.S32 R10, R5 ;  /* 0x00000005000a7245 */ /* 0x000fe40000201400 */
[----:B------:R-:W-:-:S02]  /*b9b0*/  IABS R4, R4 ;  /* 0x0000000400047213 */ /* 0x000fc40000000000 */
[----:B------:R-:W-:Y:S01]  /*b9c0*/  I2FP.F32.S32 R6, R6 ;  /* 0x0000000600067245 */ /* 0x000fe20000201400 */
[----:B------:R-:W-:Y:S01]  /*b9d0*/  FFMA.FTZ R13, R10, -UR31, R222 ;  /* 0x8000001f0a0d7c23 */ /* 0x000fe200080100de */
[----:B------:R-:W-:Y:S02]  /*b9e0*/  I2FP.F32.S32 R7, R7 ;  /* 0x0000000700077245 */ /* 0x000fe40000201400 */
[----:B------:R-:W-:Y:S01]  /*b9f0*/  I2FP.F32.S32 R5, R4 ;  /* 0x0000000400057245 */ /* 0x000fe20000201400 */
[----:B------:R-:W-:Y:S01]  /*ba00*/  FFMA.FTZ R4, R6, -UR31, R114 ;  /* 0x8000001f06047c23 */ /* 0x000fe20008010072 */
        /* <DEDUP_REMOVED lines=8> */
[----:B------:R-:W-:Y:S01]  /*ba90*/  FSEL R124, R4, -INF , !P3 ;  /* 0xff800000047c7808 */ /* 0x000fe20005800000 */
[----:B------:R-:W-:Y:S01]  /*baa0*/  IMAD.IADD R5, R202, 0x1, -R2 ;  /* 0x00000001ca057824 */ /* 0x000fe200078e0a02 */
[C---:B------:R-:W-:Y:S01]  /*bab0*/  ISETP.GE.AND P4, PT, R2.reuse, R208, PT ;  /* 0x000000d00200720c */ /* 0x040fe20003f86270 */
[--C-:B------:R-:W-:Y:S01]  /*bac0*/  IMAD.IADD R4, R201, 0x1, -R3.reuse ;  /* 0x00000001c9047824 */ /* 0x100fe200078e0a03 */
[C---:B------:R-:W-:Y:S01]  /*bad0*/  ISETP.GE.AND P2, PT, R2.reuse, R207, PT ;  /* 0x000000cf0200720c */ /* 0x040fe20003f46270 */
[--C-:B------:R-:W-:Y:S01]  /*bae0*/  IMAD.IADD R6, R203, 0x1, -R3.reuse ;  /* 0x00000001cb067824 */ /* 0x100fe200078e0a03 */
[----:B------:R-:W-:Y:S01]  /*baf0*/  ISETP.GE.AND P0, PT, R2, R206, PT ;  /* 0x000000ce0200720c */ /* 0x000fe20003f06270 */
[----:B------:R-:W-:Y:S01]  /*bb00*/  IMAD.IADD R7, R202, 0x1, -R3 ;  /* 0x00000001ca077824 */ /* 0x000fe200078e0a03 */
[C---:B------:R-:W-:Y:S01]  /*bb10*/  ISETP.GE.AND P3, PT, R2.reuse, R205, PT ;  /* 0x000000cd0200720c */ /* 0x040fe20003f66270 */
[----:B------:R-:W-:Y:S01]  /*bb20*/  IMAD.MOV.U32 R115, RZ, RZ, R117 ;  /* 0x000000ffff737224 */ /* 0x000fe200078e0075 */
[----:B------:R-:W-:-:S02]  /*bb30*/  ISETP.LT.OR P4, PT, R2, R199, P4 ;  /* 0x000000c70200720c */ /* 0x000fc40002781670 */
[C---:B------:R-:W-:Y:S02]  /*bb40*/  ISETP.LT.OR P2, PT, R2.reuse, R198, P2 ;  /* 0x000000c60200720c */ /* 0x040fe40001741670 */
[C---:B------:R-:W-:Y:S02]  /*bb50*/  ISETP.LT.OR P0, PT, R2.reuse, R200, P0 ;  /* 0x000000c80200720c */ /* 0x040fe40000701670 */
[----:B------:R-:W-:Y:S01]  /*bb60*/  ISETP.LT.OR P3, PT, R2, R197, P3 ;  /* 0x000000c50200720c */ /* 0x000fe20001f61670 */
        /* <DEDUP_REMOVED lines=12> */
[----:B------:R-:W-:Y:S02]  /*bc30*/  I2FP.F32.S32 R7, R7 ;  /* 0x0000000700077245 */ /* 0x000fe40000201400 */
[----:B------:R-:W-:Y:S01]  /*bc40*/  I2FP.F32.S32 R5, R6 ;  /* 0x0000000600057245 */ /* 0x000fe20000201400 */
[----:B------:R-:W-:Y:S01]  /*bc50*/  IMAD.IADD R6, R204, 0x1, -R3 ;  /* 0x00000001cc067824 */ /* 0x000fe200078e0a03 */
[----:B------:R-:W-:Y:S01]  /*bc60*/  I2FP.F32.S32 R4, R4 ;  /* 0x0000000400047245 */ /* 0x000fe20000201400 */
[----:B------:R-:W-:Y:S01]  /*bc70*/  FFMA.FTZ R8, R7, -UR31, R221 ;  /* 0x8000001f07087c23 */ /* 0x000fe200080100dd */
[----:B------:R-:W-:Y:S01]  /*bc80*/  I2FP.F32.S32 R2, R2 ;  /* 0x0000000200027245 */ /* 0x000fe20000201400 */
[----:B------:R-:W-:Y:S01]  /*bc90*/  FFMA.FTZ R7, R9, -UR31, R223 ;  /* 0x8000001f09077c23 */ /* 0x000fe200080100df */
[----:B------:R-:W-:Y:S01]  /*bca0*/  FSEL R219, R13, -INF , !P5 ;  /* 0xff8000000ddb7808 */ /* 0x000fe20006800000 */
[----:B------:R-:W-:Y:S01]  /*bcb0*/  FFMA.FTZ R5, R5, -UR31, R104 ;  /* 0x8000001f05057c23 */ /* 0x000fe20008010068 */
[C---:B------:R-:W-:Y:S01]  /*bcc0*/  ISETP.GE.AND P6, PT, R3.reuse, R208, PT ;  /* 0x000000d00300720c */ /* 0x040fe20003fc6270 */
[----:B------:R-:W-:Y:S01]  /*bcd0*/  FFMA.FTZ R4, R4, -UR31, R106 ;  /* 0x8000001f04047c23 */ /* 0x000fe2000801006a */
[C---:B------:R-:W-:Y:S01]  /*bce0*/  ISETP.GE.AND P5, PT, R3.reuse, R207, PT ;  /* 0x000000cf0300720c */ /* 0x040fe20003fa6270 */
[----:B------:R-:W-:Y:S01]  /*bcf0*/  FFMA.FTZ R10, R2, -UR31, R224 ;  /* 0x8000001f020a7c23 */ /* 0x000fe200080100e0 */
[----:B------:R-:W-:Y:S01]  /*bd00*/  VIADD R2, R0, 0x11 ;  /* 0x0000001100027836 */ /* 0x000fe20000000000 */
[C---:B------:R-:W-:Y:S01]  /*bd10*/  ISETP.LT.OR P6, PT, R3.reuse, R199, P6 ;  /* 0x000000c70300720c */ /* 0x040fe200037c1670 */
[----:B------:R-:W-:Y:S01]  /*bd20*/  IMAD.MOV.U32 R224, RZ, RZ, R126 ;  /* 0x000000ffffe07224 */ /* 0x000fe200078e007e */
[----:B------:R-:W-:Y:S01]  /*bd30*/  ISETP.LT.OR P5, PT, R3, R198, P5 ;  /* 0x000000c60300720c */ /* 0x000fe20002fa1670 */
[----:B------:R-:W-:Y:S01]  /*bd40*/  IMAD.MOV.U32 R223, RZ, RZ, R131 ;  /* 0x000000ffffdf7224 */ /* 0x000fe200078e0083 */
[----:B------:R-:W-:Y:S01]  /*bd50*/  FSEL R104, R12, -INF , !P4 ;  /* 0xff8000000c687808 */ /* 0x000fe20006000000 */
[----:B------:R-:W-:Y:S01]  /*bd60*/  IMAD.MOV.U32 R221, RZ, RZ, R35 ;  /* 0x000000ffffdd7224 */ /* 0x000fe200078e0023 */
[----:B------:R-:W-:-:S02]  /*bd70*/  FSEL R119, R11, -INF , !P2 ;  /* 0xff8000000b777808 */ /* 0x000fc40005000000 */
[C---:B------:R-:W-:Y:S02]  /*bd80*/  ISETP.GE.AND P4, PT, R3.reuse, R206, PT ;  /* 0x000000ce0300720c */ /* 0x040fe40003f86270 */
[----:B------:R-:W-:Y:S02]  /*bd90*/  ISETP.GE.AND P2, PT, R3, R205, PT ;  /* 0x000000cd0300720c */ /* 0x000fe40003f46270 */
[----:B------:R-:W-:Y:S02]  /*bda0*/  FSEL R211, R8, -INF , !P0 ;  /* 0xff80000008d37808 */ /* 0x000fe40004000000 */
[----:B------:R-:W-:Y:S02]  /*bdb0*/  FSEL R218, R7, -INF , !P3 ;  /* 0xff80000007da7808 */ /* 0x000fe40005800000 */
[----:B------:R-:W-:Y:S01]  /*bdc0*/  FSEL R74, R5, -INF , !P6 ;  /* 0xff800000054a7808 */ /* 0x000fe20007000000 */
[--C-:B------:R-:W-:Y:S01]  /*bdd0*/  IMAD.IADD R5, R201, 0x1, -R2.reuse ;  /* 0x00000001c9057824 */ /* 0x100fe200078e0a02 */
[----:B------:R-:W-:Y:S01]  /*bde0*/  FSEL R117, R4, -INF , !P5 ;  /* 0xff80000004757808 */ /* 0x000fe20006800000 */
[----:B------:R-:W-:Y:S01]  /*bdf0*/  IMAD.IADD R4, R203, 0x1, -R2 ;  /* 0x00000001cb047824 */ /* 0x000fe200078e0a02 */
[----:B------:R-:W-:-:S02]  /*be00*/  ISETP.GE.AND P0, PT, R2, R208, PT ;  /* 0x000000d00200720c */ /* 0x000fc40003f06270 */
[C---:B------:R-:W-:Y:S02]  /*be10*/  ISETP.GE.AND P3, PT, R2.reuse, R207, PT ;  /* 0x000000cf0200720c */ /* 0x040fe40003f66270 */
[C---:B------:R-:W-:Y:S02]  /*be20*/  ISETP.GE.AND P6, PT, R2.reuse, R206, PT ;  /* 0x000000ce0200720c */ /* 0x040fe40003fc6270 */
[----:B------:R-:W-:Y:S02]  /*be30*/  ISETP.GE.AND P5, PT, R2, R205, PT ;  /* 0x000000cd0200720c */ /* 0x000fe40003fa6270 */
[C---:B------:R-:W-:Y:S02]  /*be40*/  ISETP.LT.OR P4, PT, R3.reuse, R200, P4 ;  /* 0x000000c80300720c */ /* 0x040fe40002781670 */
[----:B------:R-:W-:Y:S01]  /*be50*/  ISETP.LT.OR P2, PT, R3, R197, P2 ;  /* 0x000000c50300720c */ /* 0x000fe20001741670 */
[----:B------:R-:W-:Y:S01]  /*be60*/  IMAD.IADD R3, R202, 0x1, -R2 ;  /* 0x00000001ca037824 */ /* 0x000fe200078e0a02 */
        /* <DEDUP_REMOVED lines=19> */
[----:B------:R-:W-:Y:S01]  /*bfa0*/  IMAD.MOV.U32 R225, RZ, RZ, R33 ;  /* 0x000000ffffe17224 */ /* 0x000fe200078e0021 */
[----:B------:R-:W-:Y:S01]  /*bfb0*/  I2FP.F32.S32 R8, R6 ;  /* 0x0000000600087245 */ /* 0x000fe20000201400 */
[----:B------:R-:W-:Y:S01]  /*bfc0*/  FFMA.FTZ R4, R2, -UR31, R226 ;  /* 0x8000001f02047c23 */ /* 0x000fe200080100e2 */
[----:B------:R-:W-:Y:S01]  /*bfd0*/  FFMA.FTZ R6, R3, -UR31, R105 ;  /* 0x8000001f03067c23 */ /* 0x000fe20008010069 */
[----:B------:R-:W-:Y:S01]  /*bfe0*/  FFMA.FTZ R5, R5, -UR31, R107 ;  /* 0x8000001f05057c23 */ /* 0x000fe2000801006b */
[----:B------:R-:W-:Y:S01]  /*bff0*/  VIADD R2, R0, 0x18 ;  /* 0x0000001800027836 */ /* 0x000fe20000000000 */
[----:B------:R-:W-:Y:S01]  /*c000*/  FSEL R170, R10, -INF , !P4 ;  /* 0xff8000000aaa7808 */ /* 0x000fe20006000000 */
[----:B------:R-:W-:Y:S01]  /*c010*/  VIADD R3, R0, 0x19 ;  /* 0x0000001900037836 */ /* 0x000fe20000000000 */
[----:B------:R-:W-:Y:S01]  /*c020*/  FSEL R210, R4, -INF , !P2 ;  /* 0xff80000004d27808 */ /* 0x000fe20005000000 */
[--C-:B------:R-:W-:Y:S01]  /*c030*/  IMAD.IADD R7, R201, 0x1, -R2.reuse ;  /* 0x00000001c9077824 */ /* 0x100fe200078e0a02 */
[----:B------:R-:W-:Y:S01]  /*c040*/  FSEL R73, R6, -INF , !P0 ;  /* 0xff80000006497808 */ /* 0x000fe20004000000 */
[--C-:B------:R-:W-:Y:S01]  /*c050*/  IMAD.IADD R6, R203, 0x1, -R2.reuse ;  /* 0x00000001cb067824 */ /* 0x100fe200078e0a02 */
[----:B------:R-:W-:Y:S01]  /*c060*/  FSEL R106, R5, -INF , !P3 ;  /* 0xff800000056a7808 */ /* 0x000fe20005800000 */
[----:B------:R-:W-:Y:S01]  /*c070*/  IMAD.IADD R5, R202, 0x1, -R2 ;  /* 0x00000001ca057824 */ /* 0x000fe200078e0a02 */
[C---:B------:R-:W-:Y:S01]  /*c080*/  ISETP.GE.AND P4, PT, R2.reuse, R208, PT ;  /* 0x000000d00200720c */ /* 0x040fe20003f86270 */
[----:B------:R-:W-:Y:S01]  /*c090*/  IMAD.IADD R4, R201, 0x1, -R3 ;  /* 0x00000001c9047824 */ /* 0x000fe200078e0a03 */
[----:B------:R-:W-:Y:S01]  /*c0a0*/  ISETP.GE.AND P2, PT, R2, R207, PT ;  /* 0x000000cf0200720c */ /* 0x000fe20003f46270 */
[----:B------:R-:W-:Y:S01]  /*c0b0*/  FFMA.FTZ R8, R8, -UR31, R227 ;  /* 0x8000001f08087c23 */ /* 0x000fe200080100e3 */
[C---:B------:R-:W-:Y:S01]  /*c0c0*/  ISETP.GE.AND P0, PT, R2.reuse, R206, PT ;  /* 0x000000ce0200720c */ /* 0x040fe20003f06270 */
[----:B------:R-:W-:Y:S01]  /*c0d0*/  IMAD.MOV.U32 R105, RZ, RZ, R121 ;  /* 0x000000ffff697224 */ /* 0x000fe200078e0079 */
[C---:B------:R-:W-:Y:S01]  /*c0e0*/  ISETP.GE.AND P3, PT, R2.reuse, R205, PT ;  /* 0x000000cd0200720c */ /* 0x040fe20003f66270 */
[----:B------:R-:W-:Y:S01]  /*c0f0*/  IMAD.MOV.U32 R227, RZ, RZ, R130 ;  /* 0x000000ffffe37224 */ /* 0x000fe200078e0082 */
[C---:B------:R-:W-:Y:S01]  /*c100*/  ISETP.LT.OR P4, PT, R2.reuse, R199, P4 ;  /* 0x000000c70200720c */ /* 0x040fe20002781670 */
[----:B------:R-:W-:Y:S01]  /*c110*/  IMAD.MOV.U32 R226, RZ, RZ, R31 ;  /* 0x000000ffffe27224 */ /* 0x000fe200078e001f */
[C---:B------:R-:W-:Y:S01]  /*c120*/  ISETP.LT.OR P2, PT, R2.reuse, R198, P2 ;  /* 0x000000c60200720c */ /* 0x040fe20001741670 */
[----:B------:R-:W-:Y:S01]  /*c130*/  IMAD.MOV.U32 R31, RZ, RZ, R129 ;  /* 0x000000ffff1f7224 */ /* 0x000fe200078e0081 */
[C---:B------:R-:W-:Y:S01]  /*c140*/  ISETP.LT.OR P0, PT, R2.reuse, R200, P0 ;  /* 0x000000c80200720c */ /* 0x040fe20000701670 */
[----:B------:R-:W-:Y:S01]  /*c150*/  IMAD.MOV.U32 R33, RZ, RZ, R122 ;  /* 0x000000ffff217224 */ /* 0x000fe200078e007a */
[----:B------:R-:W-:Y:S01]  /*c160*/  ISETP.LT.OR P3, PT, R2, R197, P3 ;  /* 0x000000c50200720c */ /* 0x000fe20001f61670 */
[----:B------:R-:W-:Y:S01]  /*c170*/  IMAD.IADD R2, R204, 0x1, -R2 ;  /* 0x00000001cc027824 */ /* 0x000fe200078e0a02 */
[----:B------:R-:W-:Y:S01]  /*c180*/  IABS R11, R7 ;  /* 0x00000007000b7213 */ /* 0x000fe20000000000 */
[----:B------:R-:W-:Y:S01]  /*c190*/  IMAD.MOV.U32 R107, RZ, RZ, R34 ;  /* 0x000000ffff6b7224 */ /* 0x000fe200078e0022 */
[----:B------:R-:W-:-:S02]  /*c1a0*/  IABS R10, R6 ;  /* 0x00000006000a7213 */ /* 0x000fc40000000000 */
[----:B------:R-:W-:Y:S02]  /*c1b0*/  IABS R7, R2 ;  /* 0x0000000200077213 */ /* 0x000fe40000000000 */
[----:B------:R-:W-:Y:S01]  /*c1c0*/  IABS R6, R5 ;  /* 0x0000000500067213 */ /* 0x000fe20000000000 */
[----:B------:R-:W-:Y:S01]  /*c1d0*/  IMAD.MOV.U32 R5, RZ, RZ, R11 ;  /* 0x000000ffff057224 */ /* 0x000fe200078e000b */
[----:B------:R-:W-:Y:S01]  /*c1e0*/  IABS R2, R4 ;  /* 0x0000000400027213 */ /* 0x000fe20000000000 */
[----:B------:R-:W-:Y:S01]  /*c1f0*/  IMAD.MOV.U32 R4, RZ, RZ, R10 ;  /* 0x000000ffff047224 */ /* 0x000fe200078e000a */
[----:B------:R-:W-:Y:S02]  /*c200*/  I2FP.F32.S32 R7, R7 ;  /* 0x0000000700077245 */ /* 0x000fe40000201400 */
        /* <DEDUP_REMOVED lines=12> */
[--C-:B------:R-:W-:Y:S01]  /*c2d0*/  IMAD.IADD R7, R203, 0x1, -R3.reuse ;  /* 0x00000001cb077824 */ /* 0x100fe200078e0a03 */
[----:B------:R-:W-:Y:S01]  /*c2e0*/  I2FP.F32.S32 R6, R6 ;  /* 0x0000000600067245 */ /* 0x000fe20000201400 */
[----:B------:R-:W-:Y:S01]  /*c2f0*/  IMAD.IADD R5, R202, 0x1, -R3 ;  /* 0x00000001ca057824 */ /* 0x000fe200078e0a03 */
[----:B------:R-:W-:Y:S01]  /*c300*/  ISETP.GE.AND P6, PT, R3, R208, PT ;  /* 0x000000d00300720c */ /* 0x000fe20003fc6270 */
[----:B------:R-:W-:Y:S01]  /*c310*/  IMAD.IADD R4, R201, 0x1, -R2 ;  /* 0x00000001c9047824 */ /* 0x000fe200078e0a02 */
[C---:B------:R-:W-:Y:S01]  /*c320*/  ISETP.GE.AND P5, PT, R3.reuse, R207, PT ;  /* 0x000000cf0300720c */ /* 0x040fe20003fa6270 */
[----:B------:R-:W-:Y:S01]  /*c330*/  FFMA.FTZ R12, R6, -UR31, R228 ;  /* 0x8000001f060c7c23 */ /* 0x000fe200080100e4 */
[----:B------:R-:W-:Y:S01]  /*c340*/  ISETP.GE.AND P4, PT, R3, R206, PT ;  /* 0x000000ce0300720c */ /* 0x000fe20003f86270 */
[----:B------:R-:W-:Y:S01]  /*c350*/  IMAD.IADD R6, R203, 0x1, -R2 ;  /* 0x00000001cb067824 */ /* 0x000fe200078e0a02 */
        /* <DEDUP_REMOVED lines=10> */
[----:B------:R-:W-:-:S02]  /*c400*/  IABS R8, R7 ;  /* 0x0000000700087213 */ /* 0x000fc40000000000 */
[----:B------:R-:W-:Y:S02]  /*c410*/  IABS R7, R5 ;  /* 0x0000000500077213 */ /* 0x000fe40000000000 */
[----:B------:R-:W-:Y:S02]  /*c420*/  IABS R5, R3 ;  /* 0x0000000300057213 */ /* 0x000fe40000000000 */
[----:B------:R-:W-:Y:S01]  /*c430*/  IABS R3, R6 ;  /* 0x0000000600037213 */ /* 0x000fe20000000000 */
[----:B------:R-:W-:Y:S01]  /*c440*/  IMAD.MOV.U32 R6, RZ, RZ, R8 ;  /* 0x000000ffff067224 */ /* 0x000fe200078e0008 */
[----:B------:R-:W-:Y:S02]  /*c450*/  IABS R4, R4 ;  /* 0x0000000400047213 */ /* 0x000fe40000000000 */
[----:B------:R-:W-:Y:S02]  /*c460*/  I2FP.F32.S32 R8, R5 ;  /* 0x0000000500087245 */ /* 0x000fe40000201400 */
[----:B------:R-:W-:-:S02]  /*c470*/  I2FP.F32.S32 R6, R6 ;  /* 0x0000000600067245 */ /* 0x000fc40000201400 */
        /* <DEDUP_REMOVED lines=15> */
[----:B------:R-:W-:Y:S01]  /*c570*/  IMAD.IADD R6, R203, 0x1, -R3 ;  /* 0x00000001cb067824 */ /* 0x000fe200078e0a03 */
[C---:B------:R-:W-:Y:S01]  /*c580*/  ISETP.GE.AND P6, PT, R2.reuse, R206, PT ;  /* 0x000000ce0200720c */ /* 0x040fe20003fc6270 */
[----:B------:R-:W-:Y:S01]  /*c590*/  IMAD.MOV.U32 R103, RZ, RZ, R43 ;  /* 0x000000ffff677224 */ /* 0x000fe200078e002b */
[C---:B------:R-:W-:Y:S01]  /*c5a0*/  ISETP.GE.AND P5, PT, R2.reuse, R205, PT ;  /* 0x000000cd0200720c */ /* 0x040fe20003fa6270 */
[----:B------:R-:W-:Y:S01]  /*c5b0*/  IMAD.MOV.U32 R231, RZ, RZ, R29 ;  /* 0x000000ffffe77224 */ /* 0x000fe200078e001d */
[----:B------:R-:W-:Y:S01]  /*c5c0*/  I2FP.F32.S32 R7, R7 ;  /* 0x0000000700077245 */ /* 0x000fe20000201400 */
[----:B------:R-:W-:Y:S01]  /*c5d0*/  IMAD.MOV.U32 R98, RZ, RZ, R36 ;  /* 0x000000ffff627224 */ /* 0x000fe200078e0024 */
[----:B------:R-:W-:-:S02]  /*c5e0*/  ISETP.LT.OR P0, PT, R2, R199, P0 ;  /* 0x000000c70200720c */ /* 0x000fc40000701670 */
[C---:B------:R-:W-:Y:S01]  /*c5f0*/  ISETP.LT.OR P3, PT, R2.reuse, R198, P3 ;  /* 0x000000c60200720c */ /* 0x040fe20001f61670 */
[----:B------:R-:W-:Y:S01]  /*c600*/  FFMA.FTZ R15, R7, -UR31, R229 ;  /* 0x8000001f070f7c23 */ /* 0x000fe200080100e5 */
[----:B------:R-:W-:Y:S01]  /*c610*/  ISETP.LT.OR P6, PT, R2, R200, P6 ;  /* 0x000000c80200720c */ /* 0x000fe200037c1670 */
[----:B------:R-:W-:Y:S01]  /*c620*/  IMAD.IADD R7, R202, 0x1, -R3 ;  /* 0x00000001ca077824 */ /* 0x000fe200078e0a03 */
[----:B------:R-:W-:Y:S01]  /*c630*/  ISETP.LT.OR P5, PT, R2, R197, P5 ;  /* 0x000000c50200720c */ /* 0x000fe20002fa1670 */
[----:B------:R-:W-:Y:S01]  /*c640*/  IMAD.IADD R2, R204, 0x1, -R2 ;  /* 0x00000001cc027824 */ /* 0x000fe200078e0a02 */
        /* <DEDUP_REMOVED lines=30> */
[----:B------:R-:W-:-:S02]  /*c830*/  FSEL R61, R13, -INF , !P0 ;  /* 0xff8000000d3d7808 */ /* 0x000fc40004000000 */
[----:B------:R-:W-:Y:S02]  /*c840*/  FSEL R72, R9, -INF , !P3 ;  /* 0xff80000009487808 */ /* 0x000fe40005800000 */
        /* <DEDUP_REMOVED lines=33> */
[----:B------:R-:W-:-:S02]  /*ca60*/  I2FP.F32.S32 R5, R5 ;  /* 0x0000000500057245 */ /* 0x000fc40000201400 */
        /* <DEDUP_REMOVED lines=17> */
[----:B------:R-:W-:-:S02]  /*cb80*/  ISETP.GE.AND P6, PT, R2, R206, PT ;  /* 0x000000ce0200720c */ /* 0x000fc40003fc6270 */
[C---:B------:R-:W-:Y:S02]  /*cb90*/  ISETP.GE.AND P5, PT, R2.reuse, R205, PT ;  /* 0x000000cd0200720c */ /* 0x040fe40003fa6270 */
[C---:B------:R-:W-:Y:S02]  /*cba0*/  ISETP.LT.OR P0, PT, R2.reuse, R199, P0 ;  /* 0x000000c70200720c */ /* 0x040fe40000701670 */
[C---:B------:R-:W-:Y:S02]  /*cbb0*/  ISETP.LT.OR P3, PT, R2.reuse, R198, P3 ;  /* 0x000000c60200720c */ /* 0x040fe40001f61670 */
[C---:B------:R-:W-:Y:S02]  /*cbc0*/  ISETP.LT.OR P6, PT, R2.reuse, R200, P6 ;  /* 0x000000c80200720c */ /* 0x040fe400037c1670 */
[----:B------:R-:W-:Y:S01]  /*cbd0*/  ISETP.LT.OR P5, PT, R2, R197, P5 ;  /* 0x000000c50200720c */ /* 0x000fe20002fa1670 */
[----:B------:R-:W-:Y:S01]  /*cbe0*/  IMAD.IADD R2, R204, 0x1, -R2 ;  /* 0x00000001cc027824 */ /* 0x000fe200078e0a02 */
[----:B------:R-:W-:-:S02]  /*cbf0*/  IABS R11, R7 ;  /* 0x00000007000b7213 */ /* 0x000fc40000000000 */
[----:B------:R-:W-:Y:S02]  /*cc00*/  IABS R10, R6 ;  /* 0x00000006000a7213 */ /* 0x000fe40000000000 */
[----:B------:R-:W-:Y:S02]  /*cc10*/  IABS R7, R2 ;  /* 0x0000000200077213 */ /* 0x000fe40000000000 */
[----:B------:R-:W-:Y:S01]  /*cc20*/  IABS R6, R5 ;  /* 0x0000000500067213 */ /* 0x000fe20000000000 */
[----:B------:R-:W-:Y:S01]  /*cc30*/  IMAD.MOV.U32 R5, RZ, RZ, R11 ;  /* 0x000000ffff057224 */ /* 0x000fe200078e000b */
[----:B------:R-:W-:Y:S01]  /*cc40*/  IABS R2, R4 ;  /* 0x0000000400027213 */ /* 0x000fe20000000000 */
[----:B------:R-:W-:Y:S01]  /*cc50*/  IMAD.MOV.U32 R4, RZ, RZ, R10 ;  /* 0x000000ffff047224 */ /* 0x000fe200078e000a */
        /* <DEDUP_REMOVED lines=17> */
[--C-:B------:R-:W-:Y:S01]  /*cd70*/  IMAD.IADD R4, R201, 0x1, -R2.reuse ;  /* 0x00000001c9047824 */ /* 0x100fe200078e0a02 */
[C---:B------:R-:W-:Y:S01]  /*cd80*/  ISETP.GE.AND P2, PT, R3.reuse, R207, PT ;  /* 0x000000cf0300720c */ /* 0x040fe20003f46270 */
[----:B------:R-:W-:Y:S01]  /*cd90*/  FFMA.FTZ R12, R6, -UR31, R213 ;  /* 0x8000001f060c7c23 */ /* 0x000fe200080100d5 */
[----:B------:R-:W-:Y:S01]  /*cda0*/  ISETP.GE.AND P0, PT, R3, R206, PT ;  /* 0x000000ce0300720c */ /* 0x000fe20003f06270 */
[----:B------:R-:W-:Y:S01]  /*cdb0*/  IMAD.IADD R6, R203, 0x1, -R2 ;  /* 0x00000001cb067824 */ /* 0x000fe200078e0a02 */
[----:B------:R-:W-:-:S02]  /*cdc0*/  ISETP.GE.AND P3, PT, R3, R205, PT ;  /* 0x000000cd0300720c */ /* 0x000fc40003f66270 */
[C---:B------:R-:W-:Y:S02]  /*cdd0*/  ISETP.LT.OR P4, PT, R3.reuse, R199, P4 ;  /* 0x000000c70300720c */ /* 0x040fe40002781670 */
[C---:B------:R-:W-:Y:S02]  /*cde0*/  ISETP.LT.OR P2, PT, R3.reuse, R198, P2 ;  /* 0x000000c60300720c */ /* 0x040fe40001741670 */
[C---:B------:R-:W-:Y:S02]  /*cdf0*/  ISETP.LT.OR P0, PT, R3.reuse, R200, P0 ;  /* 0x000000c80300720c */ /* 0x040fe40000701670 */
[----:B------:R-:W-:Y:S01]  /*ce00*/  ISETP.LT.OR P3, PT, R3, R197, P3 ;  /* 0x000000c50300720c */ /* 0x000fe20001f61670 */
[----:B------:R-:W-:Y:S01]  /*ce10*/  IMAD.IADD R3, R204, 0x1, -R3 ;  /* 0x00000001cc037824 */ /* 0x000fe200078e0a03 */
[----:B------:R-:W-:Y:S02]  /*ce20*/  IABS R8, R7 ;  /* 0x0000000700087213 */ /* 0x000fe40000000000 */
[----:B------:R-:W-:-:S02]  /*ce30*/  IABS R7, R5 ;  /* 0x0000000500077213 */ /* 0x000fc40000000000 */
[----:B------:R-:W-:Y:S02]  /*ce40*/  IABS R5, R3 ;  /* 0x0000000300057213 */ /* 0x000fe40000000000 */
[----:B------:R-:W-:Y:S01]  /*ce50*/  IABS R3, R6 ;  /* 0x0000000600037213 */ /* 0x000fe20000000000 */
[----:B------:R-:W-:Y:S01]  /*ce60*/  IMAD.MOV.U32 R6, RZ, RZ, R8 ;  /* 0x000000ffff067224 */ /* 0x000fe200078e0008 */
[----:B------:R-:W-:Y:S02]  /*ce70*/  IABS R4, R4 ;  /* 0x0000000400047213 */ /* 0x000fe40000000000 */
        /* <DEDUP_REMOVED lines=18> */
[----:B------:R-:W-:-:S02]  /*cfa0*/  ISETP.GE.AND P4, PT, R2, R206, PT ;  /* 0x000000ce0200720c */ /* 0x000fc40003f86270 */
[C---:B------:R-:W-:Y:S02]  /*cfb0*/  ISETP.GE.AND P2, PT, R2.reuse, R205, PT ;  /* 0x000000cd0200720c */ /* 0x040fe40003f46270 */
[----:B------:R-:W-:Y:S02]  /*cfc0*/  I2FP.F32.S32 R7, R7 ;  /* 0x0000000700077245 */ /* 0x000fe40000201400 */
[C---:B------:R-:W-:Y:S02]  /*cfd0*/  ISETP.LT.OR P6, PT, R2.reuse, R199, P6 ;  /* 0x000000c70200720c */ /* 0x040fe400037c1670 */
[C---:B------:R-:W-:Y:S01]  /*cfe0*/  ISETP.LT.OR P5, PT, R2.reuse, R198, P5 ;  /* 0x000000c60200720c */ /* 0x040fe20002fa1670 */
[----:B------:R-:W-:Y:S01]  /*cff0*/  FFMA.FTZ R15, R7, -UR31, R180 ;  /* 0x8000001f070f7c23 */ /* 0x000fe200080100b4 */
[----:B------:R-:W-:Y:S01]  /*d000*/  ISETP.LT.OR P4, PT, R2, R200, P4 ;  /* 0x000000c80200720c */ /* 0x000fe20002781670 */
[----:B------:R-:W-:Y:S01]  /*d010*/  IMAD.IADD R7, R202, 0x1, -R3 ;  /* 0x00000001ca077824 */ /* 0x000fe200078e0a03 */
        /* <DEDUP_REMOVED lines=13> */
[----:B------:R-:W-:-:S02]  /*d0f0*/  I2FP.F32.S32 R7, R7 ;  /* 0x0000000700077245 */ /* 0x000fc40000201400 */
        /* <DEDUP_REMOVED lines=13> */
[----:B------:R-:W-:-:S02]  /*d1d0*/  ISETP.LT.OR P0, PT, R3, R199, P0 ;  /* 0x000000c70300720c */ /* 0x000fc40000701670 */
[----:B------:R-:W-:Y:S02]  /*d1e0*/  ISETP.LT.OR P3, PT, R3, R198, P3 ;  /* 0x000000c60300720c */ /* 0x000fe40001f61670 */
[----:B------:R-:W-:Y:S02]  /*d1f0*/  FSEL R50, R13, -INF , !P6 ;  /* 0xff8000000d327808 */ /* 0x000fe40007000000 */
[----:B------:R-:W-:Y:S02]  /*d200*/  FSEL R56, R9, -INF , !P5 ;  /* 0xff80000009387808 */ /* 0x000fe40006800000 */
[C---:B------:R-:W-:Y:S02]  /*d210*/  ISETP.GE.AND P6, PT, R3.reuse, R206, PT ;  /* 0x000000ce0300720c */ /* 0x040fe40003fc6270 */
[----:B------:R-:W-:Y:S02]  /*d220*/  ISETP.GE.AND P5, PT, R3, R205, PT ;  /* 0x000000cd0300720c */ /* 0x000fe40003fa6270 */
[----:B------:R-:W-:-:S02]  /*d230*/  FSEL R68, R8, -INF , !P4 ;  /* 0xff80000008447808 */ /* 0x000fc40006000000 */
[----:B------:R-:W-:Y:S02]  /*d240*/  FSEL R128, R7, -INF , !P2 ;  /* 0xff80000007807808 */ /* 0x000fe40005000000 */
[----:B------:R-:W-:Y:S01]  /*d250*/  FSEL R49, R5, -INF , !P0 ;  /* 0xff80000005317808 */ /* 0x000fe20004000000 */
[--C-:B------:R-:W-:Y:S01]  /*d260*/  IMAD.IADD R5, R201, 0x1, -R2.reuse ;  /* 0x00000001c9057824 */ /* 0x100fe200078e0a02 */
[----:B------:R-:W-:Y:S01]  /*d270*/  FSEL R55, R4, -INF , !P3 ;  /* 0xff80000004377808 */ /* 0x000fe20005800000 */
[----:B------:R-:W-:Y:S01]  /*d280*/  IMAD.IADD R4, R203, 0x1, -R2 ;  /* 0x00000001cb047824 */ /* 0x000fe200078e0a02 */
[C---:B------:R-:W-:Y:S02]  /*d290*/  ISETP.GE.AND P4, PT, R2.reuse, R208, PT ;  /* 0x000000d00200720c */ /* 0x040fe40003f86270 */
[C---:B------:R-:W-:Y:S02]  /*d2a0*/  ISETP.GE.AND P2, PT, R2.reuse, R207, PT ;  /* 0x000000cf0200720c */ /* 0x040fe40003f46270 */
[----:B------:R-:W-:-:S02]  /*d2b0*/  ISETP.GE.AND P0, PT, R2, R206, PT ;  /* 0x000000ce0200720c */ /* 0x000fc40003f06270 */
[----:B------:R-:W-:Y:S02]  /*d2c0*/  ISETP.GE.AND P3, PT, R2, R205, PT ;  /* 0x000000cd0200720c */ /* 0x000fe40003f66270 */
[C---:B------:R-:W-:Y:S02]  /*d2d0*/  ISETP.LT.OR P6, PT, R3.reuse, R200, P6 ;  /* 0x000000c80300720c */ /* 0x040fe400037c1670 */
[----:B------:R-:W-:Y:S01]  /*d2e0*/  ISETP.LT.OR P5, PT, R3, R197, P5 ;  /* 0x000000c50300720c */ /* 0x000fe20002fa1670 */
[----:B------:R-:W-:Y:S01]  /*d2f0*/  IMAD.IADD R3, R202, 0x1, -R2 ;  /* 0x00000001ca037824 */ /* 0x000fe200078e0a02 */
[C---:B------:R-:W-:Y:S02]  /*d300*/  ISETP.LT.OR P4, PT, R2.reuse, R199, P4 ;  /* 0x000000c70200720c */ /* 0x040fe40002781670 */
[C---:B------:R-:W-:Y:S02]  /*d310*/  ISETP.LT.OR P2, PT, R2.reuse, R198, P2 ;  /* 0x000000c60200720c */ /* 0x040fe40001741670 */
[----:B------:R-:W-:-:S02]  /*d320*/  ISETP.LT.OR P0, PT, R2, R200, P0 ;  /* 0x000000c80200720c */ /* 0x000fc40000701670 */
[----:B------:R-:W-:Y:S01]  /*d330*/  ISETP.LT.OR P3, PT, R2, R197, P3 ;  /* 0x000000c50200720c */ /* 0x000fe20001f61670 */
[----:B------:R-:W-:Y:S01]  /*d340*/  IMAD.IADD R2, R204, 0x1, -R2 ;  /* 0x00000001cc027824 */ /* 0x000fe200078e0a02 */
[----:B------:R-:W-:Y:S02]  /*d350*/  IABS R5, R5 ;  /* 0x0000000500057213 */ /* 0x000fe40000000000 */
        /* <DEDUP_REMOVED lines=173> */
[----:B------:R-:W-:Y:S02]  /*de30*/  VIADD R2, R0, 0x51 ;  /* 0x0000005100027836 */ /* 0x000fe40000000000 */
[----:B------:R-:W-:Y:S01]  /*de40*/  FFMA.FTZ R8, R8, -UR31, R31 ;  /* 0x8000001f08087c23 */ /* 0x000fe2000801001f */
        /* <DEDUP_REMOVED lines=31> */
[----:B------:R-:W-:Y:S01]  /*e040*/  I2FP.F32.S32 R2, R2 ;  /* 0x0000000200027245 */ /* 0x000fe20000201400 */
[----:B------:R-:W-:Y:S01]  /*e050*/  FFMA.FTZ R4, R4, -UR31, R175 ;  /* 0x8000001f04047c23 */ /* 0x000fe200080100af */
[----:B------:R-:W-:Y:S02]  /*e060*/  IMAD.MOV.U32 R103, RZ, RZ, R85 ;  /* 0x000000ffff677224 */ /* 0x000fe400078e0055 */
[----:B------:R-:W-:Y:S01]  /*e070*/  FFMA.FTZ R12, R6, -UR31, R229 ;  /* 0x8000001f060c7c23 */ /* 0x000fe200080100e5 */
[----:B------:R-:W-:Y:S01]  /*e080*/  IMAD.MOV.U32 R229, RZ, RZ, R115 ;  /* 0x000000ffffe57224 */ /* 0x000fe200078e0073 */
[----:B------:R-:W-:Y:S01]  /*e090*/  FSEL R90, R9, -INF , !P6 ;  /* 0xff800000095a7808 */ /* 0x000fe20007000000 */
[----:B------:R-:W-:Y:S01]  /*e0a0*/  IMAD.MOV.U32 R85, RZ, RZ, R42 ;  /* 0x000000ffff557224 */ /* 0x000fe200078e002a */
[----:B------:R-:W-:Y:S01]  /*e0b0*/  FSEL R115, R8, -INF , !P5 ;  /* 0xff80000008737808 */ /* 0x000fe20006800000 */
[----:B------:R-:W-:Y:S01]  /*e0c0*/  FFMA.FTZ R10, R2, -UR31, R16 ;  /* 0x8000001f020a7c23 */ /* 0x000fe20008010010 */
[----:B------:R-:W-:Y:S01]  /*e0d0*/  FSEL R29, R5, -INF , !P4 ;  /* 0xff800000051d7808 */ /* 0x000fe20006000000 */
[----:B------:R-:W-:Y:S01]  /*e0e0*/  VIADD R2, R0, 0x59 ;  /* 0x0000005900027836 */ /* 0x000fe20000000000 */
[----:B------:R-:W-:Y:S01]  /*e0f0*/  FSEL R42, R4, -INF , !P2 ;  /* 0xff800000042a7808 */ /* 0x000fe20005000000 */
[--C-:B------:R-:W-:Y:S01]  /*e100*/  IMAD.IADD R7, R203, 0x1, -R3.reuse ;  /* 0x00000001cb077824 */ /* 0x100fe200078e0a03 */
[C---:B------:R-:W-:Y:S01]  /*e110*/  ISETP.GE.AND P6, PT, R3.reuse, R208, PT ;  /* 0x000000d00300720c */ /* 0x040fe20003fc6270 */
[----:B------:R-:W-:Y:S01]  /*e120*/  IMAD.IADD R5, R202, 0x1, -R3 ;  /* 0x00000001ca057824 */ /* 0x000fe200078e0a03 */
[----:B------:R-:W-:Y:S01]  /*e130*/  ISETP.GE.AND P5, PT, R3, R207, PT ;  /* 0x000000cf0300720c */ /* 0x000fe20003fa6270 */
[--C-:B------:R-:W-:Y:S01]  /*e140*/  IMAD.IADD R6, R203, 0x1, -R2.reuse ;  /* 0x00000001cb067824 */ /* 0x100fe200078e0a02 */
        /* <DEDUP_REMOVED lines=32> */
[----:B------:R-:W-:Y:S01]  /*e350*/  ISETP.GE.AND P3, PT, R2, R207, PT ;  /* 0x000000cf0200720c */ /* 0x000fe20003f66270 */
[--C-:B------:R-:W-:Y:S01]  /*e360*/  IMAD.IADD R7, R202, 0x1, -R3.reuse ;  /* 0x00000001ca077824 */ /* 0x100fe200078e0a03 */
[C---:B------:R-:W-:Y:S01]  /*e370*/  ISETP.GE.AND P6, PT, R2.reuse, R206, PT ;  /* 0x000000ce0200720c */ /* 0x040fe20003fc6270 */
        /* <DEDUP_REMOVED lines=12> */
[----:B------:R-:W-:Y:S01]  /*e440*/  IABS R2, R6 ;  /* 0x0000000600027213 */ /* 0x000fe20000000000 */
[----:B------:R-:W-:Y:S01]  /*e450*/  IMAD.MOV.U32 R6, RZ, RZ, R4 ;  /* 0x000000ffff067224 */ /* 0x000fe200078e0004 */
[----:B------:R-:W-:Y:S02]  /*e460*/  I2FP.F32.S32 R10, R10 ;  /* 0x0000000a000a7245 */ /* 0x000fe40000201400 */
        /* <DEDUP_REMOVED lines=22> */
[----:B------:R-:W-:Y:S01]  /*e5d0*/  IMAD.IADD R6, R204, 0x1, -R3 ;  /* 0x00000001cc067824 */ /* 0x000fe200078e0a03 */
        /* <DEDUP_REMOVED lines=40> */
[----:B------:R-:W-:-:S02]  /*e860*/  VIADD R2, R0, 0x68 ;  /* 0x0000006800027836 */ /* 0x000fc40000000000 */
[----:B------:R-:W-:Y:S01]  /*e870*/  FFMA.FTZ R8, R8, -UR31, R98 ;  /* 0x8000001f08087c23 */ /* 0x000fe20008010062 */
[----:B------:R-:W-:Y:S01]  /*e880*/  IMAD.MOV.U32 R98, RZ, RZ, R109 ;  /* 0x000000ffff627224 */ /* 0x000fe200078e006d */
[----:B------:R-:W-:Y:S01]  /*e890*/  FSEL R84, R10, -INF , !P0 ;  /* 0xff8000000a547808 */ /* 0x000fe20004000000 */
[----:B------:R-:W-:Y:S01]  /*e8a0*/  IMAD.MOV.U32 R234, RZ, RZ, R30 ;  /* 0x000000ffffea7224 */ /* 0x000fe200078e001e */
[----:B------:R-:W-:Y:S01]  /*e8b0*/  FSEL R109, R4, -INF , !P3 ;  /* 0xff800000046d7808 */ /* 0x000fe20005800000 */
[----:B------:R-:W-:Y:S01]  /*e8c0*/  VIADD R3, R0, 0x69 ;  /* 0x0000006900037836 */ /* 0x000fe20000000000 */
[----:B------:R-:W-:Y:S01]  /*e8d0*/  FSEL R21, R6, -INF , !P6 ;  /* 0xff80000006157808 */ /* 0x000fe20007000000 */
[--C-:B------:R-:W-:Y:S01]  /*e8e0*/  IMAD.IADD R7, R201, 0x1, -R2.reuse ;  /* 0x00000001c9077824 */ /* 0x100fe200078e0a02 */
[----:B------:R-:W-:Y:S01]  /*e8f0*/  FSEL R30, R5, -INF , !P5 ;  /* 0xff800000051e7808 */ /* 0x000fe20006800000 */
[--C-:B------:R-:W-:Y:S01]  /*e900*/  IMAD.IADD R6, R203, 0x1, -R2.reuse ;  /* 0x00000001cb067824 */ /* 0x100fe200078e0a02 */
[----:B------:R-:W-:Y:S01]  /*e910*/  ISETP.GE.AND P0, PT, R2, R208, PT ;  /* 0x000000d00200720c */ /* 0x000fe20003f06270 */
[----:B------:R-:W-:Y:S01]  /*e920*/  IMAD.IADD R5, R202, 0x1, -R2 ;  /* 0x00000001ca057824 */ /* 0x000fe200078e0a02 */
[C---:B------:R-:W-:Y:S01]  /*e930*/  ISETP.GE.AND P3, PT, R2.reuse, R207, PT ;  /* 0x000000cf0200720c */ /* 0x040fe20003f66270 */
[----:B------:R-:W-:Y:S01]  /*e940*/  IMAD.IADD R4, R201, 0x1, -R3 ;  /* 0x00000001c9047824 */ /* 0x000fe200078e0a03 */
        /* <DEDUP_REMOVED lines=20> */
[----:B------:R-:W-:Y:S02]  /*ea90*/  IMAD.MOV.U32 R231, RZ, RZ, R28 ;  /* 0x000000ffffe77224 */ /* 0x000fe400078e001c */
[----:B------:R-:W-:Y:S01]  /*eaa0*/  FFMA.FTZ R4, R4, -UR31, R232 ;  /* 0x8000001f04047c23 */ /* 0x000fe200080100e8 */
[----:B------:R-:W-:Y:S01]  /*eab0*/  FSEL R79, R9, -INF , !P4 ;  /* 0xff800000094f7808 */ /* 0x000fe20006000000 */
[----:B------:R-:W-:Y:S01]  /*eac0*/  FFMA.FTZ R10, R2, -UR31, R103 ;  /* 0x8000001f020a7c23 */ /* 0x000fe20008010067 */
[----:B------:R-:W-:Y:S01]  /*ead0*/  FSEL R103, R8, -INF , !P2 ;  /* 0xff80000008677808 */ /* 0x000fe20005000000 */
[----:B------:R-:W-:Y:S01]  /*eae0*/  VIADD R2, R0, 0x70 ;  /* 0x0000007000027836 */ /* 0x000fe20000000000 */
[----:B------:R-:W-:Y:S01]  /*eaf0*/  FSEL R20, R5, -INF , !P0 ;  /* 0xff80000005147808 */ /* 0x000fe20004000000 */
[--C-:B------:R-:W-:Y:S01]  /*eb00*/  IMAD.IADD R7, R203, 0x1, -R3.reuse ;  /* 0x00000001cb077824 */ /* 0x100fe200078e0a03 */
[----:B------:R-:W-:Y:S01]  /*eb10*/  FSEL R28, R4, -INF , !P3 ;  /* 0xff800000041c7808 */ /* 0x000fe20005800000 */
[----:B------:R-:W-:Y:S01]  /*eb20*/  IMAD.IADD R5, R202, 0x1, -R3 ;  /* 0x00000001ca057824 */ /* 0x000fe200078e0a03 */
[----:B------:R-:W-:Y:S01]  /*eb30*/  I2FP.F32.S32 R6, R6 ;  /* 0x0000000600067245 */ /* 0x000fe20000201400 */
[----:B------:R-:W-:Y:S01]  /*eb40*/  IMAD.IADD R4, R201, 0x1, -R2 ;  /* 0x00000001c9047824 */ /* 0x000fe200078e0a02 */
[----:B------:R-:W-:-:S02]  /*eb50*/  ISETP.GE.AND P4, PT, R3, R208, PT ;  /* 0x000000d00300720c */ /* 0x000fc40003f86270 */
[C---:B------:R-:W-:Y:S01]  /*eb60*/  ISETP.GE.AND P2, PT, R3.reuse, R207, PT ;  /* 0x000000cf0300720c */ /* 0x040fe20003f46270 */
[----:B------:R-:W-:Y:S01]  /*eb70*/  FFMA.FTZ R12, R6, -UR31, R98 ;  /* 0x8000001f060c7c23 */ /* 0x000fe20008010062 */
[----:B------:R-:W-:Y:S01]  /*eb80*/  ISETP.GE.AND P0, PT, R3, R206, PT ;  /* 0x000000ce0300720c */ /* 0x000fe20003f06270 */
[----:B------:R-:W-:Y:S01]  /*eb90*/  IMAD.IADD R6, R203, 0x1, -R2 ;  /* 0x00000001cb067824 */ /* 0x000fe200078e0a02 */
[C---:B------:R-:W-:Y:S02]  /*eba0*/  ISETP.GE.AND P3, PT, R3.reuse, R205, PT ;  /* 0x000000cd0300720c */ /* 0x040fe40003f66270 */
        /* <DEDUP_REMOVED lines=10> */
[----:B------:R-:W-:-:S02]  /*ec50*/  IABS R4, R4 ;  /* 0x0000000400047213 */ /* 0x000fc40000000000 */
        /* <DEDUP_REMOVED lines=8> */
[----:B------:R-:W-:-:S02]  /*ece0*/  IMAD.MOV.U32 R228, RZ, RZ, R83 ;  /* 0x000000ffffe47224 */ /* 0x000fc400078e0053 */
[----:B------:R-:W-:Y:S01]  /*ecf0*/  FFMA.FTZ R13, R3, -UR31, R102 ;  /* 0x8000001f030d7c23 */ /* 0x000fe20008010066 */
[----:B------:R-:W-:Y:S01]  /*ed00*/  FSEL R83, R12, -INF , !P6 ;  /* 0xff8000000c537808 */ /* 0x000fe20007000000 */
[----:B------:R-:W-:Y:S01]  /*ed10*/  VIADD R3, R0, 0x71 ;  /* 0x0000007100037836 */ /* 0x000fe20000000000 */
[----:B------:R-:W-:Y:S01]  /*ed20*/  FSEL R102, R11, -INF , !P5 ;  /* 0xff8000000b667808 */ /* 0x000fe20006800000 */
[----:B------:R-:W-:Y:S01]  /*ed30*/  IMAD.IADD R5, R202, 0x1, -R2 ;  /* 0x00000001ca057824 */ /* 0x000fe200078e0a02 */
[----:B------:R-:W-:Y:S01]  /*ed40*/  FSEL R26, R4, -INF , !P2 ;  /* 0xff800000041a7808 */ /* 0x000fe20005000000 */
[--C-:B------:R-:W-:Y:S01]  /*ed50*/  IMAD.IADD R4, R201, 0x1, -R3.reuse ;  /* 0x00000001c9047824 */ /* 0x100fe200078e0a03 */
[C---:B------:R-:W-:Y:S01]  /*ed60*/  ISETP.GE.AND P6, PT, R2.reuse, R208, PT ;  /* 0x000000d00200720c */ /* 0x040fe20003fc6270 */
[----:B------:R-:W-:Y:S01]  /*ed70*/  IMAD.IADD R6, R203, 0x1, -R3 ;  /* 0x00000001cb067824 */ /* 0x000fe200078e0a03 */
[C---:B------:R-:W-:Y:S02]  /*ed80*/  ISETP.GE.AND P5, PT, R2.reuse, R207, PT ;  /* 0x000000cf0200720c */ /* 0x040fe40003fa6270 */
        /* <DEDUP_REMOVED lines=30> */
[----:B------:R-:W-:Y:S01]  /*ef70*/  FSEL R98, R15, -INF , !P3 ;  /* 0xff8000000f627808 */ /* 0x000fe20005800000 */
[----:B------:R-:W-:Y:S01]  /*ef80*/  FFMA.FTZ R9, R2, -UR31, R224 ;  /* 0x8000001f02097c23 */ /* 0x000fe200080100e0 */
[C---:B------:R-:W-:Y:S01]  /*ef90*/  ISETP.GE.AND P3, PT, R3.reuse, R207, PT ;  /* 0x000000cf0300720c */ /* 0x040fe20003f66270 */
[----:B------:R-:W-:Y:S01]  /*efa0*/  VIADD R2, R0, 0x78 ;  /* 0x0000007800027836 */ /* 0x000fe20000000000 */
[----:B------:R-:W-:Y:S01]  /*efb0*/  ISETP.LT.OR P0, PT, R3, R199, P0 ;  /* 0x000000c70300720c */ /* 0x000fe20000701670 */
[----:B------:R-:W-:Y:S01]  /*efc0*/  FFMA.FTZ R4, R4, -UR31, R226 ;  /* 0x8000001f04047c23 */ /* 0x000fe200080100e2 */
[----:B------:R-:W-:Y:S01]  /*efd0*/  FSEL R18, R14, -INF , !P6 ;  /* 0xff8000000e127808 */ /* 0x000fe20007000000 */
[----:B------:R-:W-:Y:S01]  /*efe0*/  VIADD R0, R0, 0x79 ;  /* 0x0000007900007836 */ /* 0x000fe20000000000 */
[----:B------:R-:W-:-:S02]  /*eff0*/  FSEL R23, R13, -INF , !P5 ;  /* 0xff8000000d177808 */ /* 0x000fc40006800000 */
[C---:B------:R-:W-:Y:S02]  /*f000*/  ISETP.GE.AND P6, PT, R3.reuse, R206, PT ;  /* 0x000000ce0300720c */ /* 0x040fe40003fc6270 */
[C---:B------:R-:W-:Y:S02]  /*f010*/  ISETP.GE.AND P5, PT, R3.reuse, R205, PT ;  /* 0x000000cd0300720c */ /* 0x040fe40003fa6270 */
[----:B------:R-:W-:Y:S02]  /*f020*/  ISETP.LT.OR P3, PT, R3, R198, P3 ;  /* 0x000000c60300720c */ /* 0x000fe40001f61670 */
[----:B------:R-:W-:Y:S01]  /*f030*/  FSEL R17, R5, -INF , !P0 ;  /* 0xff80000005117808 */ /* 0x000fe20004000000 */
[--C-:B------:R-:W-:Y:S01]  /*f040*/  IMAD.IADD R5, R201, 0x1, -R2.reuse ;  /* 0x00000001c9057824 */ /* 0x100fe200078e0a02 */
[C---:B------:R-:W-:Y:S02]  /*f050*/  ISETP.LT.OR P6, PT, R3.reuse, R200, P6 ;  /* 0x000000c80300720c */ /* 0x040fe400037c1670 */
[----:B------:R-:W-:Y:S01]  /*f060*/  ISETP.LT.OR P5, PT, R3, R197, P5 ;  /* 0x000000c50300720c */ /* 0x000fe20002fa1670 */
[----:B------:R-:W-:Y:S01]  /*f070*/  IMAD.IADD R3, R202, 0x1, -R2 ;  /* 0x00000001ca037824 */ /* 0x000fe200078e0a02 */
[----:B------:R-:W-:-:S02]  /*f080*/  FSEL R78, R8, -INF , !P4 ;  /* 0xff800000084e7808 */ /* 0x000fc40006000000 */
[----:B------:R-:W-:Y:S02]  /*f090*/  FSEL R99, R7, -INF , !P2 ;  /* 0xff80000007637808 */ /* 0x000fe40005000000 */
[----:B------:R-:W-:Y:S01]  /*f0a0*/  FSEL R22, R4, -INF , !P3 ;  /* 0xff80000004167808 */ /* 0x000fe20005800000 */
[----:B------:R-:W-:Y:S01]  /*f0b0*/  IMAD.IADD R4, R203, 0x1, -R2 ;  /* 0x00000001cb047824 */ /* 0x000fe200078e0a02 */
[C---:B------:R-:W-:Y:S02]  /*f0c0*/  ISETP.GE.AND P4, PT, R2.reuse, R208, PT ;  /* 0x000000d00200720c */ /* 0x040fe40003f86270 */
[C---:B------:R-:W-:Y:S02]  /*f0d0*/  ISETP.GE.AND P2, PT, R2.reuse, R207, PT ;  /* 0x000000cf0200720c */ /* 0x040fe40003f46270 */
[C---:B------:R-:W-:Y:S02]  /*f0e0*/  ISETP.GE.AND P0, PT, R2.reuse, R206, PT ;  /* 0x000000ce0200720c */ /* 0x040fe40003f06270 */
[----:B------:R-:W-:-:S02]  /*f0f0*/  ISETP.GE.AND P3, PT, R2, R205, PT ;  /* 0x000000cd0200720c */ /* 0x000fc40003f66270 */
[----:B------:R-:W-:Y:S02]  /*f100*/  IABS R6, R6 ;  /* 0x0000000600067213 */ /* 0x000fe40000000000 */
[----:B------:R-:W-:Y:S02]  /*f110*/  IABS R8, R5 ;  /* 0x0000000500087213 */ /* 0x000fe40000000000 */
[C---:B------:R-:W-:Y:S02]  /*f120*/  ISETP.LT.OR P4, PT, R2.reuse, R199, P4 ;  /* 0x000000c70200720c */ /* 0x040fe40002781670 */
[C---:B------:R-:W-:Y:S02]  /*f130*/  ISETP.LT.OR P2, PT, R2.reuse, R198, P2 ;  /* 0x000000c60200720c */ /* 0x040fe40001741670 */
[C---:B------:R-:W-:Y:S02]  /*f140*/  ISETP.LT.OR P0, PT, R2.reuse, R200, P0 ;  /* 0x000000c80200720c */ /* 0x040fe40000701670 */
[----:B------:R-:W-:Y:S01]  /*f150*/  ISETP.LT.OR P3, PT, R2, R197, P3 ;  /* 0x000000c50200720c */ /* 0x000fe20001f61670 */
[----:B------:R-:W-:Y:S01]  /*f160*/  IMAD.IADD R2, R204, 0x1, -R2 ;  /* 0x00000001cc027824 */ /* 0x000fe200078e0a02 */
[----:B------:R-:W-:Y:S01]  /*f170*/  IABS R10, R3 ;  /* 0x00000003000a7213 */ /* 0x000fe20000000000 */
[----:B------:R-:W-:Y:S01]  /*f180*/  IMAD.MOV.U32 R3, RZ, RZ, R6 ;  /* 0x000000ffff037224 */ /* 0x000fe200078e0006 */
[----:B------:R-:W-:Y:S01]  /*f190*/  IABS R5, R4 ;  /* 0x0000000400057213 */ /* 0x000fe20000000000 */
[----:B------:R-:W-:Y:S01]  /*f1a0*/  IMAD.MOV.U32 R4, RZ, RZ, R8 ;  /* 0x000000ffff047224 */ /* 0x000fe200078e0008 */
[----:B------:R-:W-:Y:S01]  /*f1b0*/  IABS R7, R2 ;  /* 0x0000000200077213 */ /* 0x000fe20000000000 */
[----:B------:R-:W-:Y:S01]  /*f1c0*/  IMAD.MOV.U32 R6, RZ, RZ, R10 ;  /* 0x000000ffff067224 */ /* 0x000fe200078e000a */
[----:B------:R-:W-:-:S02]  /*f1d0*/  I2FP.F32.S32 R2, R3 ;  /* 0x0000000300027245 */ /* 0x000fc40000201400 */
        /* <DEDUP_REMOVED lines=10> */
[--C-:B------:R-:W-:Y:S01]  /*f280*/  IMAD.IADD R2, R202, 0x1, -R0.reuse ;  /* 0x00000001ca027824 */ /* 0x100fe200078e0a00 */
[----:B------:R-:W-:Y:S01]  /*f290*/  FSEL R16, R4, -INF , !P4 ;  /* 0xff80000004107808 */ /* 0x000fe20006000000 */
[--C-:B------:R-:W-:Y:S01]  /*f2a0*/  IMAD.IADD R4, R201, 0x1, -R0.reuse ;  /* 0x00000001c9047824 */ /* 0x100fe200078e0a00 */
[----:B------:R-:W-:Y:S01]  /*f2b0*/  FSEL R91, R3, -INF , !P2 ;  /* 0xff800000035b7808 */ /* 0x000fe20005000000 */
[----:B------:R-:W-:Y:S01]  /*f2c0*/  IMAD.IADD R3, R203, 0x1, -R0 ;  /* 0x00000001cb037824 */ /* 0x000fe200078e0a00 */
[C---:B------:R-:W-:Y:S01]  /*f2d0*/  ISETP.GE.AND P6, PT, R0.reuse, R208, PT ;  /* 0x000000d00000720c */ /* 0x040fe20003fc6270 */
[----:B------:R-:W-:Y:S01]  /*f2e0*/  FFMA.FTZ R6, R7, -UR31, R252 ;  /* 0x8000001f07067c23 */ /* 0x000fe200080100fc */
        /* <DEDUP_REMOVED lines=8> */
[----:B------:R-:W-:-:S02]  /*f370*/  FSEL R77, R5, -INF , !P0 ;  /* 0xff800000054d7808 */ /* 0x000fc40004000000 */
[----:B------:R-:W-:Y:S02]  /*f380*/  PLOP3.LUT P0, PT, PT, PT, UP0, 0x80, 0x0 ;  /* 0x000000000000781c */ /* 0x000fe40003f0f008 */
[----:B------:R-:W-:Y:S02]  /*f390*/  IABS R4, R4 ;  /* 0x0000000400047213 */ /* 0x000fe40000000000 */
[----:B------:R-:W-:Y:S02]  /*f3a0*/  IABS R3, R3 ;  /* 0x0000000300037213 */ /* 0x000fe40000000000 */
[----:B------:R-:W-:Y:S02]  /*f3b0*/  IABS R2, R2 ;  /* 0x0000000200027213 */ /* 0x000fe40000000000 */
[----:B------:R-:W-:Y:S02]  /*f3c0*/  IABS R0, R0 ;  /* 0x0000000000007213 */ /* 0x000fe40000000000 */
[----:B------:R-:W-:-:S02]  /*f3d0*/  I2FP.F32.S32 R4, R4 ;  /* 0x0000000400047245 */ /* 0x000fc40000201400 */
        /* <DEDUP_REMOVED lines=9> */
[----:B------:R-:W-:-:S02]  /*f470*/  FSEL R86, R3, -INF , !P5 ;  /* 0xff80000003567808 */ /* 0x000fc40006800000 */
        /* <DEDUP_REMOVED lines=63> */
.L_x_316:
[----:B------:R-:W-:Y:S05]  /*f870*/  BSYNC B0 ;  /* 0x0000000000007941 */ /* 0x000fea0003800000 */
.L_x_315:
[----:B------:R-:W0:Y:S02]  /*f880*/  LDGDEPBAR ;  /* 0x00000000000079af */ /* 0x000e240000000000 */
.L_x_314:
        /* <DEDUP_REMOVED lines=48> */
[----:B--2---:R2:W-:Y:S01]  /*fb90*/  MUFU.EX2 R5, R2 ;  /* 0x0000000200057308 */ /* 0x0045e20000000800 */
        /* <DEDUP_REMOVED lines=48> */
[----:B------:R1:W3:Y:S01]  /*fea0*/  MUFU.EX2 R172, R3 ;  /* 0x0000000300ac7308 */ /* 0x0002e20000000800 */
[----:B--2---:R-:W-:Y:S01]  /*feb0*/  FMNMX.FTZ R2, R2, R4, !PT ;  /* 0x0000000402027209 */ /* 0x004fe20007810000 */
[----:B-1----:R-:W-:-:S04]  /*fec0*/  FFMA.FTZ R3, R50, UR20, -R0 ;  /* 0x0000001432037c23 */ /* 0x002fc80008010800 */
[----:B------:R-:W1:Y:S02]  /*fed0*/  SHFL.BFLY PT, R4, R2, 0x1, 0x1f ;  /* 0x0c201f0002047f89 */ /* 0x000e6400000e0000 */
[----:B------:R2:W4:Y:S02]  /*fee0*/  MUFU.EX2 R173, R3 ;  /* 0x0000000300ad7308 */ /* 0x0005240000000800 */
[----:B--2---:R-:W-:Y:S01]  /*fef0*/  FFMA.FTZ R3, R49, UR20, -R0 ;  /* 0x0000001431037c23 */ /* 0x004fe20008010800 */
[----:B---3--:R-:W-:-:S05]  /*ff00*/  MOV R49, R172 ;  /* 0x000000ac00317202 */ /* 0x008fca0000000f00 */
[----:B------:R2:W-:Y:S01]  /*ff10*/  MUFU.EX2 R179, R3 ;  /* 0x0000000300b37308 */ /* 0x0005e20000000800 */
[----:B-1----:R-:W-:Y:S01]  /*ff20*/  FMNMX.FTZ R74, R2, R4, !PT ;  /* 0x00000004024a7209 */ /* 0x002fe20007810000 */
[----:B------:R-:W-:-:S03]  /*ff30*/  FFMA.FTZ R2, R16, UR20, -R0 ;  /* 0x0000001410027c23 */ /* 0x000fc60008010800 */
[----:B------:R-:W-:Y:S01]  /*ff40*/  FSETP.NEU.FTZ.AND P2, PT, R74, -INF , PT ;  /* 0xff8000004a00780b */ /* 0x000fe20003f5d000 */
[----:B--2---:R-:W-:Y:S01]  /*ff50*/  FFMA.FTZ R3, R45, UR20, -R0 ;  /* 0x000000142d037c23 */ /* 0x004fe20008010800 */
[----:B------:R-:W-:-:S03]  /*ff60*/  MOV R45, R9 ;  /* 0x00000009002d7202 */ /* 0x000fc60000000f00 */
[----:B------:R1:W2:Y:S02]  /*ff70*/  MUFU.EX2 R174, R3 ;  /* 0x0000000300ae7308 */ /* 0x0002a40000000800 */
[----:B-1----:R-:W-:-:S06]  /*ff80*/  FFMA.FTZ R3, R43, UR20, -R0 ;  /* 0x000000142b037c23 */ /* 0x002fcc0008010800 */
[----:B------:R1:W-:Y:S02]  /*ff90*/  MUFU.EX2 R177, R3 ;  /* 0x0000000300b17308 */ /* 0x0003e40000000800 */
[----:B-1----:R-:W-:Y:S01]  /*ffa0*/  FFMA.FTZ R3, R37, UR20, -R0 ;  /* 0x0000001425037c23 */ /* 0x002fe20008010800 */
[----:B------:R-:W-:-:S05]  /*ffb0*/  MOV R37, R7 ;  /* 0x0000000700257202 */ /* 0x000fca0000000f00 */
[----:B------:R1:W-:Y:S02]  /*ffc0*/  MUFU.EX2 R176, R3 ;  /* 0x0000000300b07308 */ /* 0x0003e40000000800 */
[----:B-1----:R-:W-:Y:S01]  /*ffd0*/  FFMA.FTZ R3, R35, UR20, -R0 ;  /* 0x0000001423037c23 */ /* 0x002fe20008010800 */
[----:B----4-:R-:W-:-:S05]  /*ffe0*/  MOV R35, R173 ;  /* 0x000000ad00237202 */ /* 0x010fca0000000f00 */
[----:B------:R1:W-:Y:S02]  /*fff0*/  MUFU.EX2 R50, R3 ;  /* 0x0000000300327308 */ /* 0x0003e40000000800 */
[----:B-1----:R-:W-:Y:S01]  /*10000*/  FFMA.FTZ R3, R34, UR20, -R0 ;  /* 0x0000001422037c23 */ /* 0x002fe20008010800 */
[----:B--2---:R-:W-:-:S05]  /*10010*/  MOV R34, R174 ;  /* 0x000000ae00227202 */ /* 0x004fca0000000f00 */
[----:B------:R1:W2:Y:S02]  /*10020*/  MUFU.EX2 R178, R3 ;  /* 0x0000000300b27308 */ /* 0x0002a40000000800 */
        /* <DEDUP_REMOVED lines=8> */
[----:B------:R-:W-:-:S05]  /*100b0*/  MOV R25, R5 ;  /* 0x0000000500197202 */ /* 0x000fca0000000f00 */
[----:B------:R1:W-:Y:S02]  /*100c0*/  MUFU.EX2 R108, R3 ;  /* 0x00000003006c7308 */ /* 0x0003e40000000800 */
[----:B-1----:R-:W-:Y:S01]  /*100d0*/  FFMA.FTZ R3, R24, UR20, -R0 ;  /* 0x0000001418037c23 */ /* 0x002fe20008010800 */
[----:B------:R-:W-:-:S05]  /*100e0*/  MOV R24, R37 ;  /* 0x0000002500187202 */ /* 0x000fca0000000f00 */
[----:B------:R1:W-:Y:S02]  /*100f0*/  MUFU.EX2 R54, R3 ;  /* 0x0000000300367308 */ /* 0x0003e40000000800 */
[----:B-1----:R-:W-:-:S06]  /*10100*/  FFMA.FTZ R3, R21, UR20, -R0 ;  /* 0x0000001415037c23 */ /* 0x002fcc0008010800 */
[----:B------:R1:W-:Y:S08]  /*10110*/  MUFU.EX2 R21, R2 ;  /* 0x0000000200157308 */ /* 0x0003f00000000800 */
[----:B------:R3:W-:Y:S01]  /*10120*/  MUFU.EX2 R57, R3 ;  /* 0x0000000300397308 */ /* 0x0007e20000000800 */
[----:B-1----:R-:W-:Y:S01]  /*10130*/  FMNMX.FTZ R2, R39, R236, !PT ;  /* 0x000000ec27027209 */ /* 0x002fe20007810000 */
[----:B---3--:R-:W-:-:S06]  /*10140*/  FFMA.FTZ R3, R20, UR20, -R0 ;  /* 0x0000001414037c23 */ /* 0x008fcc0008010800 */
[----:B------:R1:W-:Y:S02]  /*10150*/  MUFU.EX2 R60, R3 ;  /* 0x00000003003c7308 */ /* 0x0003e40000000800 */
[----:B-1----:R-:W-:-:S06]  /*10160*/  FFMA.FTZ R3, R19, UR20, -R0 ;  /* 0x0000001413037c23 */ /* 0x002fcc0008010800 */
[----:B------:R1:W-:Y:S02]  /*10170*/  MUFU.EX2 R61, R3 ;  /* 0x00000003003d7308 */ /* 0x0003e40000000800 */
[----:B-1----:R-:W-:-:S06]  /*10180*/  FFMA.FTZ R3, R18, UR20, -R0 ;  /* 0x0000001412037c23 */ /* 0x002fcc0008010800 */
[----:B------:R1:W-:Y:S02]  /*10190*/  MUFU.EX2 R52, R3 ;  /* 0x0000000300347308 */ /* 0x0003e40000000800 */
[--C-:B-1----:R-:W-:Y:S01]  /*101a0*/  FFMA.FTZ R3, R17, UR20, -R0.reuse ;  /* 0x0000001411037c23 */ /* 0x102fe20008010800 */
[----:B------:R-:W-:Y:S01]  /*101b0*/  FFMA.FTZ R0, R11, UR20, -R0 ;  /* 0x000000140b007c23 */ /* 0x000fe20008010800 */
[----:B------:R-:W-:Y:S01]  /*101c0*/  MOV R11, R179 ;  /* 0x000000b3000b7202 */ /* 0x000fe20000000f00 */
[----:B------:R-:W-:Y:S03]  /*101d0*/  LDSM.16.MT88.4 R16, [R185+0x4000] ;  /* 0x00400000b910783b */ /* 0x000fe60000004200 */
[----:B------:R1:W-:Y:S08]  /*101e0*/  MUFU.EX2 R104, R3 ;  /* 0x0000000300687308 */ /* 0x0003f00000000800 */
[----:B------:R3:W-:Y:S01]  /*101f0*/  MUFU.EX2 R20, R0 ;  /* 0x0000000000147308 */ /* 0x0007e20000000800 */
[----:B-1----:R-:W-:-:S05]  /*10200*/  FMUL.FTZ R3, R74, UR20 ;  /* 0x000000144a037c20 */ /* 0x002fca0008410000 */
[----:B------:R-:W-:-:S05]  /*10210*/  FSEL R3, R3, RZ, P2 ;  /* 0x000000ff03037208 */ /* 0x000fca0001000000 */
[----:B---3--:R-:W-:Y:S01]  /*10220*/  FFMA.FTZ R0, R127, UR20, -R3 ;  /* 0x000000147f007c23 */ /* 0x008fe20008010803 */
[----:B--2---:R-:W-:-:S03]  /*10230*/  MOV R127, R178 ;  /* 0x000000b2007f7202 */ /* 0x004fc60000000f00 */
[----:B------:R1:W-:Y:S02]  /*10240*/  MUFU.EX2 R212, R0 ;  /* 0x0000000000d47308 */ /* 0x0003e40000000800 */
[----:B-1----:R-:W-:-:S06]  /*10250*/  FFMA.FTZ R0, R134, UR20, -R3 ;  /* 0x0000001486007c23 */ /* 0x002fcc0008010803 */
[----:B------:R1:W-:Y:S02]  /*10260*/  MUFU.EX2 R223, R0 ;  /* 0x0000000000df7308 */ /* 0x0003e40000000800 */
[----:B-1----:R-:W-:-:S06]  /*10270*/  FFMA.FTZ R0, R124, UR20, -R3 ;  /* 0x000000147c007c23 */ /* 0x002fcc0008010803 */
        /* <DEDUP_REMOVED lines=8> */
[----:B------:R1:W2:Y:S02]  /*10300*/  MUFU.EX2 R4, R0 ;  /* 0x0000000000047308 */ /* 0x0002a40000000800 */
[----:B-1----:R-:W-:Y:S01]  /*10310*/  FMNMX.FTZ R0, R220, R2, !PT ;  /* 0x00000002dc007209 */ /* 0x002fe20007810000 */
[----:B------:R-:W-:Y:S01]  /*10320*/  FFMA.FTZ R2, R100, UR20, -R3 ;  /* 0x0000001464027c23 */ /* 0x000fe20008010803 */
[----:B------:R-:W-:Y:S02]  /*10330*/  MOV R100, R15 ;  /* 0x0000000f00647202 */ /* 0x000fe40000000f00 */
[----:B------:R-:W-:Y:S02]  /*10340*/  FMNMX.FTZ R0, R216, R0, !PT ;  /* 0x00000000d8007209 */ /* 0x000fe40007810000 */
[----:B------:R1:W3:Y:S02]  /*10350*/  MUFU.EX2 R106, R2 ;  /* 0x00000002006a7308 */ /* 0x0002e40000000800 */
[----:B------:R-:W-:-:S04]  /*10360*/  FMNMX.FTZ R0, R211, R0, !PT ;  /* 0x00000000d3007209 */ /* 0x000fc80007810000 */
[----:B------:R-:W-:-:S04]  /*10370*/  FMNMX.FTZ R0, R170, R0, !PT ;  /* 0x00000000aa007209 */ /* 0x000fc80007810000 */
[----:B------:R-:W-:-:S04]  /*10380*/  FMNMX.FTZ R0, R126, R0, !PT ;  /* 0x000000007e007209 */ /* 0x000fc80007810000 */
[----:B------:R-:W-:Y:S01]  /*10390*/  FMNMX.FTZ R0, R121, R0, !PT ;  /* 0x0000000079007209 */ /* 0x000fe20007810000 */
[----:B-1----:R-:W-:Y:S01]  /*103a0*/  FFMA.FTZ R2, R96, UR20, -R3 ;  /* 0x0000001460027c23 */ /* 0x002fe20008010803 */
[----:B------:R-:W-:Y:S02]  /*103b0*/  MOV R96, R14 ;  /* 0x0000000e00607202 */ /* 0x000fe40000000f00 */
        /* <DEDUP_REMOVED lines=22> */
[----:B------:R-:W-:Y:S01]  /*10520*/  MOV R66, R13 ;  /* 0x0000000d00427202 */ /* 0x000fe20000000f00 */
[----:B------:R1:W-:Y:S02]  /*10530*/  MUFU.EX2 R249, R2 ;  /* 0x0000000200f97308 */ /* 0x0003e40000000800 */
[--C-:B-1----:R-:W-:Y:S01]  /*10540*/  FFMA.FTZ R2, R63, UR20, -R3.reuse ;  /* 0x000000143f027c23 */ /* 0x102fe20008010803 */
[----:B--2---:R-:W-:Y:S01]  /*10550*/  MOV R63, R4 ;  /* 0x00000004003f7202 */ /* 0x004fe20000000f00 */
[----:B------:R-:W-:Y:S01]  /*10560*/  FFMA.FTZ R4, R48, UR20, -R3 ;  /* 0x0000001430047c23 */ /* 0x000fe20008010803 */
[----:B------:R-:W-:-:S03]  /*10570*/  MOV R48, R175 ;  /* 0x000000af00307202 */ /* 0x000fc60000000f00 */
[----:B------:R1:W-:Y:S08]  /*10580*/  MUFU.EX2 R248, R2 ;  /* 0x0000000200f87308 */ /* 0x0003f00000000800 */
[----:B------:R2:W-:Y:S01]  /*10590*/  MUFU.EX2 R242, R4 ;  /* 0x0000000400f27308 */ /* 0x0005e20000000800 */
[----:B-1----:R-:W-:Y:S01]  /*105a0*/  FFMA.FTZ R2, R59, UR20, -R3 ;  /* 0x000000143b027c23 */ /* 0x002fe20008010803 */
[----:B------:R-:W-:-:S02]  /*105b0*/  MOV R59, R12 ;  /* 0x0000000c003b7202 */ /* 0x000fc40000000f00 */
[----:B------:R-:W-:Y:S04]  /*105c0*/  LDSM.16.MT88.4 R12, [R184+0x4000] ;  /* 0x00400000b80c783b */ /* 0x000fe80000004200 */
[----:B------:R1:W-:Y:S01]  /*105d0*/  MUFU.EX2 R247, R2 ;  /* 0x0000000200f77308 */ /* 0x0003e20000000800 */
[----:B--2---:R-:W-:-:S07]  /*105e0*/  FFMA.FTZ R4, R47, UR20, -R3 ;  /* 0x000000142f047c23 */ /* 0x004fce0008010803 */
[----:B------:R2:W-:Y:S01]  /*105f0*/  MUFU.EX2 R241, R4 ;  /* 0x0000000400f17308 */ /* 0x0005e20000000800 */
[----:B-1----:R-:W-:Y:S01]  /*10600*/  FFMA.FTZ R2, R56, UR20, -R3 ;  /* 0x0000001438027c23 */ /* 0x002fe20008010803 */
[----:B------:R-:W-:-:S06]  /*10610*/  MOV R56, R8 ;  /* 0x0000000800387202 */ /* 0x000fcc0000000f00 */
[----:B------:R1:W-:Y:S01]  /*10620*/  MUFU.EX2 R246, R2 ;  /* 0x0000000200f67308 */ /* 0x0003e20000000800 */
[----:B--2---:R-:W-:-:S07]  /*10630*/  FFMA.FTZ R4, R46, UR20, -R3 ;  /* 0x000000142e047c23 */ /* 0x004fce0008010803 */
[----:B------:R-:W-:Y:S01]  /*10640*/  MUFU.EX2 R240, R4 ;  /* 0x0000000400f07308 */ /* 0x000fe20000000800 */
[----:B-1----:R-:W-:Y:S01]  /*10650*/  FFMA.FTZ R2, R55, UR20, -R3 ;  /* 0x0000001437027c23 */ /* 0x002fe20008010803 */
[----:B---3--:R-:W-:Y:S02]  /*10660*/  MOV R55, R106 ;  /* 0x0000006a00377202 */ /* 0x008fe40000000f00 */
[----:B------:R-:W-:-:S04]  /*10670*/  MOV R106, R21 ;  /* 0x00000015006a7202 */ /* 0x000fc80000000f00 */
        /* <DEDUP_REMOVED lines=31> */
[----:B------:R-:W-:-:S03]  /*10870*/  FFMA.FTZ R4, R36, UR20, -R3 ;  /* 0x0000001424047c23 */ /* 0x000fc60008010803 */
        /* <DEDUP_REMOVED lines=8> */
[----:B------:R-:W-:Y:S02]  /*10900*/  FMNMX.FTZ R2, R123, R2, !PT ;  /* 0x000000027b027209 */ /* 0x000fe40007810000 */
[----:B------:R-:W-:Y:S01]  /*10910*/  MOV R33, R10 ;  /* 0x0000000a00217202 */ /* 0x000fe20000000f00 */
[----:B------:R-:W1:Y:S01]  /*10920*/  SHFL.BFLY PT, R5, R0, 0x1, 0x1f ;  /* 0x0c201f0000057f89 */ /* 0x000e6200000e0000 */
[----:B------:R-:W-:Y:S01]  /*10930*/  FMNMX.FTZ R2, R122, R2, !PT ;  /* 0x000000027a027209 */ /* 0x000fe20007810000 */
[----:B------:R2:W-:Y:S03]  /*10940*/  MUFU.EX2 R233, R4 ;  /* 0x0000000400e97308 */ /* 0x0005e60000000800 */
[----:B------:R-:W-:-:S04]  /*10950*/  FMNMX.FTZ R2, R118, R2, !PT ;  /* 0x0000000276027209 */ /* 0x000fc80007810000 */
[----:B------:R-:W-:-:S04]  /*10960*/  FMNMX.FTZ R2, R120, R2, !PT ;  /* 0x0000000278027209 */ /* 0x000fc80007810000 */
[----:B------:R-:W-:-:S04]  /*10970*/  FMNMX.FTZ R2, R114, R2, !PT ;  /* 0x0000000272027209 */ /* 0x000fc80007810000 */
[----:B------:R-:W-:Y:S01]  /*10980*/  FMNMX.FTZ R2, R115, R2, !PT ;  /* 0x0000000273027209 */ /* 0x000fe20007810000 */
[----:B--2---:R-:W-:-:S03]  /*10990*/  FFMA.FTZ R4, R32, UR20, -R3 ;  /* 0x0000001420047c23 */ /* 0x004fc60008010803 */
[----:B------:R-:W-:Y:S01]  /*109a0*/  FMNMX.FTZ R2, R111, R2, !PT ;  /* 0x000000026f027209 */ /* 0x000fe20007810000 */
[----:B------:R2:W-:Y:S01]  /*109b0*/  MUFU.EX2 R232, R4 ;  /* 0x0000000400e87308 */ /* 0x0005e20000000800 */
[----:B-1----:R-:W-:Y:S01]  /*109c0*/  FMNMX.FTZ R73, R0, R5, !PT ;  /* 0x0000000500497209 */ /* 0x002fe20007810000 */
[----:B------:R-:W-:Y:S01]  /*109d0*/  FFMA.FTZ R0, R23, UR20, -R3 ;  /* 0x0000001417007c23 */ /* 0x000fe20008010803 */
[----:B------:R-:W-:Y:S02]  /*109e0*/  FMNMX.FTZ R2, R105, R2, !PT ;  /* 0x0000000269027209 */ /* 0x000fe40007810000 */
[----:B------:R-:W-:-:S03]  /*109f0*/  FSETP.NEU.FTZ.AND P1, PT, R73, -INF , PT ;  /* 0xff8000004900780b */ /* 0x000fc60003f3d000 */
[----:B------:R1:W-:Y:S01]  /*10a00*/  MUFU.EX2 R228, R0 ;  /* 0x0000000000e47308 */ /* 0x0003e20000000800 */
[----:B--2---:R-:W-:-:S07]  /*10a10*/  FFMA.FTZ R4, R30, UR20, -R3 ;  /* 0x000000141e047c23 */ /* 0x004fce0008010803 */
        /* <DEDUP_REMOVED lines=8> */
[----:B--2---:R-:W-:Y:S02]  /*10aa0*/  FFMA.FTZ R4, R28, UR20, -R3 ;  /* 0x000000141c047c23 */ /* 0x004fe40008010803 */
[----:B------:R-:W-:Y:S01]  /*10ab0*/  MUFU.EX2 R181, R5 ;  /* 0x0000000500b57308 */ /* 0x000fe20000000800 */
[----:B------:R-:W-:-:S04]  /*10ac0*/  FMNMX.FTZ R0, R98, R0, !PT ;  /* 0x0000000062007209 */ /* 0x000fc80007810000 */
        /* <DEDUP_REMOVED lines=18> */
[----:B------:R2:W-:Y:S01]  /*10bf0*/  MUFU.EX2 R215, R0 ;  /* 0x0000000000d77308 */ /* 0x0005e20000000800 */
[----:B------:R-:W-:-:S04]  /*10c00*/  FADD.FTZ R5, R39, -R5 ;  /* 0x8000000527057221 */ /* 0x000fc80000010000 */
[----:B------:R-:W-:Y:S01]  /*10c10*/  FMUL.FTZ R5, R5, UR20 ;  /* 0x0000001405057c20 */ /* 0x000fe20008410000 */
[----:B-1----:R-:W-:-:S04]  /*10c20*/  FFMA.FTZ R4, R220, UR20, -R2 ;  /* 0x00000014dc047c23 */ /* 0x002fc80008010802 */
[----:B------:R1:W-:Y:S01]  /*10c30*/  MUFU.EX2 R172, R4 ;  /* 0x0000000400ac7308 */ /* 0x0003e20000000800 */
[----:B--2---:R-:W-:-:S05]  /*10c40*/  FMUL.FTZ R0, R71, UR20 ;  /* 0x0000001447007c20 */ /* 0x004fca0008410000 */
[----:B------:R-:W-:-:S05]  /*10c50*/  FSEL R0, R0, RZ, P0 ;  /* 0x000000ff00007208 */ /* 0x000fca0000000000 */
[----:B------:R-:W-:Y:S01]  /*10c60*/  FFMA.FTZ R6, R210, UR20, -R0 ;  /* 0x00000014d2067c23 */ /* 0x000fe20008010800 */
[----:B-1----:R-:W-:Y:S01]  /*10c70*/  FFMA.FTZ R4, R216, UR20, -R2 ;  /* 0x00000014d8047c23 */ /* 0x002fe20008010802 */
[----:B------:R-:W-:Y:S01]  /*10c80*/  FFMA.FTZ R8, R131, UR20, -R0 ;  /* 0x0000001483087c23 */ /* 0x000fe20008010800 */
[----:B------:R-:W-:Y:S01]  /*10c90*/  MOV R210, R60 ;  /* 0x0000003c00d27202 */ /* 0x000fe20000000f00 */
[----:B------:R1:W-:Y:S08]  /*10ca0*/  MUFU.EX2 R173, R6 ;  /* 0x0000000600ad7308 */ /* 0x0003f00000000800 */
[----:B------:R2:W-:Y:S08]  /*10cb0*/  MUFU.EX2 R176, R4 ;  /* 0x0000000400b07308 */ /* 0x0005f00000000800 */
[----:B------:R3:W-:Y:S01]  /*10cc0*/  MUFU.EX2 R131, R8 ;  /* 0x0000000800837308 */ /* 0x0007e20000000800 */
[----:B-1----:R-:W-:Y:S01]  /*10cd0*/  FSEL R6, R74, RZ, P2 ;  /* 0x000000ff4a067208 */ /* 0x002fe20001000000 */
[----:B--2---:R-:W-:-:S06]  /*10ce0*/  FFMA.FTZ R4, R211, UR20, -R2 ;  /* 0x00000014d3047c23 */ /* 0x004fcc0008010802 */
[----:B------:R1:W-:Y:S01]  /*10cf0*/  MUFU.EX2 R177, R4 ;  /* 0x0000000400b17308 */ /* 0x0003e20000000800 */
[----:B---3--:R-:W-:Y:S01]  /*10d00*/  FFMA.FTZ R8, R168, UR20, -R0 ;  /* 0x00000014a8087c23 */ /* 0x008fe20008010800 */
        /* <DEDUP_REMOVED lines=32> */
[----:B------:R1:W-:Y:S08]  /*10f10*/  MUFU.EX2 R216, R4 ;  /* 0x0000000400d87308 */ /* 0x0003f00000000800 */
[----:B------:R-:W2:Y:S01]  /*10f20*/  MUFU.EX2 R69, R5 ;  /* 0x0000000500457308 */ /* 0x000ea20000000800 */
        /* <DEDUP_REMOVED lines=10> */
[----:B-1----:R-:W-:-:S04]  /*10fd0*/  FFMA.FTZ R4, R58, UR20, -R2 ;  /* 0x000000143a047c23 */ /* 0x002fc80008010802 */
[----:B------:R1:W-:Y:S02]  /*10fe0*/  MUFU.EX2 R221, R4 ;  /* 0x0000000400dd7308 */ /* 0x0003e40000000800 */
[----:B-1----:R-:W-:-:S06]  /*10ff0*/  FFMA.FTZ R4, R237, UR20, -R0 ;  /* 0x00000014ed047c23 */ /* 0x002fcc0008010800 */
[----:B------:R1:W-:Y:S02]  /*11000*/  MUFU.EX2 R112, R4 ;  /* 0x0000000400707308 */ /* 0x0003e40000000800 */
[----:B-1----:R-:W-:-:S06]  /*11010*/  FFMA.FTZ R4, R222, UR20, -R0 ;  /* 0x00000014de047c23 */ /* 0x002fcc0008010800 */
[----:B------:R1:W2:Y:S02]  /*11020*/  MUFU.EX2 R124, R4 ;  /* 0x00000004007c7308 */ /* 0x0002a40000000800 */
[----:B-1----:R-:W-:Y:S01]  /*11030*/  FFMA.FTZ R4, R219, UR20, -R0 ;  /* 0x00000014db047c23 */ /* 0x002fe20008010800 */
[----:B--2---:R-:W-:Y:S01]  /*11040*/  F2FP.F16.F32.PACK_AB R5, R124, R112 ;  /* 0x000000707c05723e */ /* 0x004fe200000000ff */
[----:B------:R-:W-:-:S04]  /*11050*/  IMAD.MOV.U32 R219, RZ, RZ, R52 ;  /* 0x000000ffffdb7224 */ /* 0x000fc800078e0034 */
[----:B------:R1:W-:Y:S02]  /*11060*/  MUFU.EX2 R134, R4 ;  /* 0x0000000400867308 */ /* 0x0003e40000000800 */
[----:B-1----:R-:W-:Y:S01]  /*11070*/  FFMA.FTZ R4, R218, UR20, -R0 ;  /* 0x00000014da047c23 */ /* 0x002fe20008010800 */
[----:B------:R-:W-:-:S05]  /*11080*/  MOV R218, R61 ;  /* 0x0000003d00da7202 */ /* 0x000fca0000000f00 */
        /* <DEDUP_REMOVED lines=16> */
[----:B-1----:R-:W-:Y:S01]  /*11190*/  FADD.FTZ R4, R40, -R6 ;  /* 0x8000000628047221 */ /* 0x002fe20000010000 */
[----:B------:R-:W-:-:S03]  /*111a0*/  F2FP.F16.F32.PACK_AB R6, R177, R176 ;  /* 0x000000b0b106723e */ /* 0x000fc600000000ff */
[----:B------:R-:W-:Y:S01]  /*111b0*/  FMUL.FTZ R9, R4, UR20 ;  /* 0x0000001404097c20 */ /* 0x000fe20008410000 */
[----:B------:R-:W-:-:S03]  /*111c0*/  F2FP.F16.F32.PACK_AB R4, R172, R116 ;  /* 0x00000074ac04723e */ /* 0x000fc600000000ff */
[----:B------:R-:W1:Y:S04]  /*111d0*/  MUFU.EX2 R68, R9 ;  /* 0x0000000900447308 */ /* 0x000e680000000800 */
[C---:B------:R-:W-:Y:S06]  /*111e0*/  HMMA.16816.F32 R28, R4.reuse, R12, R136 ;  /* 0x0000000c041c723c */ /* 0x040fec0000001888 */
[----:B------:R-:W-:Y:S01]  /*111f0*/  HMMA.16816.F32 R36, R4, R14, R148 ;  /* 0x0000000e0424723c */ /* 0x000fe20000001894 */
[----:B------:R-:W-:-:S02]  /*11200*/  MOV R136, R25 ;  /* 0x0000001900887202 */ /* 0x000fc40000000f00 */
[----:B------:R-:W-:Y:S02]  /*11210*/  MOV R25, R43 ;  /* 0x0000002b00197202 */ /* 0x000fe40000000f00 */
[----:B------:R-:W-:Y:S01]  /*11220*/  MOV R137, R96 ;  /* 0x0000006000897202 */ /* 0x000fe20000000f00 */
[C---:B------:R-:W-:Y:S01]  /*11230*/  HMMA.16816.F32 R40, R4.reuse, R16, R156 ;  /* 0x000000100428723c */ /* 0x040fe2000000189c */
[----:B------:R-:W-:Y:S01]  /*11240*/  MOV R96, R20 ;  /* 0x0000001400607202 */ /* 0x000fe20000000f00 */
[----:B-1----:R-:W-:Y:S01]  /*11250*/  FMUL.FTZ R142, R142, R68 ;  /* 0x000000448e8e7220 */ /* 0x002fe20000410000 */
[----:B------:R-:W-:Y:S01]  /*11260*/  LDSM.16.MT88.4 R20, [R185+0x4400] ;  /* 0x00440000b914783b */ /* 0x000fe20000004200 */
[----:B------:R-:W-:Y:S01]  /*11270*/  F2FP.F16.F32.PACK_AB R9, R223, R212 ;  /* 0x000000d4df09723e */ /* 0x000fe200000000ff */
[-C--:B------:R-:W-:Y:S01]  /*11280*/  FMUL.FTZ R143, R143, R68.reuse ;  /* 0x000000448f8f7220 */ /* 0x080fe20000410000 */
[----:B------:R-:W-:Y:S01]  /*11290*/  FMUL.FTZ R146, R146, R68 ;  /* 0x0000004492927220 */ /* 0x000fe20000410000 */
[----:B------:R-:W-:Y:S01]  /*112a0*/  MOV R157, R100 ;  /* 0x00000064009d7202 */ /* 0x000fe20000000f00 */
[-C--:B------:R-:W-:Y:S01]  /*112b0*/  FMUL.FTZ R147, R147, R68.reuse ;  /* 0x0000004493937220 */ /* 0x080fe20000410000 */
[----:B------:R-:W-:Y:S01]  /*112c0*/  MOV R100, R25 ;  /* 0x0000001900647202 */ /* 0x000fe20000000f00 */
[----:B------:R-:W-:Y:S01]  /*112d0*/  FMUL.FTZ R154, R154, R68 ;  /* 0x000000449a9a7220 */ /* 0x000fe20000410000 */
[----:B------:R-:W1:Y:S01]  /*112e0*/  LDSM.16.MT88.4 R24, [R184+0x4400] ;  /* 0x00440000b818783b */ /* 0x000e620000004200 */
[----:B------:R-:W-:Y:S01]  /*112f0*/  MOV R158, R56 ;  /* 0x00000038009e7202 */ /* 0x000fe20000000f00 */
[----:B------:R-:W-:Y:S01]  /*11300*/  IMAD.MOV.U32 R56, RZ, RZ, R127 ;  /* 0x000000ffff387224 */ /* 0x000fe200078e007f */
[----:B------:R-:W-:Y:S01]  /*11310*/  MOV R159, R45 ;  /* 0x0000002d009f7202 */ /* 0x000fe20000000f00 */
[----:B------:R2:W3:Y:S01]  /*11320*/  MUFU.EX2 R127, R8 ;  /* 0x00000008007f7308 */ /* 0x0004e20000000800 */
[----:B------:R-:W-:Y:S01]  /*11330*/  HMMA.16816.F32 R44, R4, R18, R164 ;  /* 0x00000012042c723c */ /* 0x000fe200000018a4 */
[----:B------:R-:W-:Y:S01]  /*11340*/  F2FP.F16.F32.PACK_AB R10, R158, R136 ;  /* 0x000000889e0a723e */ /* 0x000fe200000000ff */
[-C--:B------:R-:W-:Y:S01]  /*11350*/  FMUL.FTZ R155, R155, R68.reuse ;  /* 0x000000449b9b7220 */ /* 0x080fe20000410000 */
[-C--:B------:R-:W-:Y:S01]  /*11360*/  FMUL.FTZ R162, R162, R68.reuse ;  /* 0x00000044a2a27220 */ /* 0x080fe20000410000 */
[----:B------:R-:W-:Y:S01]  /*11370*/  FMUL.FTZ R163, R163, R68 ;  /* 0x00000044a3a37220 */ /* 0x000fe20000410000 */
[----:B------:R-:W-:-:S02]  /*11380*/  MOV R139, R66 ;  /* 0x00000042008b7202 */ /* 0x000fc40000000f00 */
[----:B------:R-:W-:Y:S01]  /*11390*/  MOV R165, R63 ;  /* 0x0000003f00a57202 */ /* 0x000fe20000000f00 */
[----:B------:R-:W-:Y:S01]  /*113a0*/  FFMA.FTZ R4, R67, UR20, -R2 ;  /* 0x0000001443047c23 */ /* 0x000fe20008010802 */
[----:B------:R-:W-:Y:S02]  /*113b0*/  MOV R63, R11 ;  /* 0x0000000b003f7202 */ /* 0x000fe40000000f00 */
[----:B------:R-:W-:Y:S01]  /*113c0*/  F2FP.F16.F32.PACK_AB R11, R225, R224 ;  /* 0x000000e0e10b723e */ /* 0x000fe200000000ff */
[----:B------:R4:W-:Y:S01]  /*113d0*/  MUFU.EX2 R175, R4 ;  /* 0x0000000400af7308 */ /* 0x0009e20000000800 */
[----:B------:R-:W-:Y:S02]  /*113e0*/  MOV R167, R59 ;  /* 0x0000003b00a77202 */ /* 0x000fe40000000f00 */
[----:B------:R-:W-:Y:S02]  /*113f0*/  MOV R59, R119 ;  /* 0x00000077003b7202 */ /* 0x000fe40000000f00 */
[----:B--2---:R-:W-:-:S02]  /*11400*/  F2FP.F16.F32.PACK_AB R8, R159, R226 ;  /* 0x000000e29f08723e */ /* 0x004fc400000000ff */
[----:B------:R-:W-:Y:S02]  /*11410*/  F2FP.F16.F32.PACK_AB R5, R171, R173 ;  /* 0x000000adab05723e */ /* 0x000fe400000000ff */
[----:B------:R-:W-:Y:S02]  /*11420*/  F2FP.F16.F32.PACK_AB R6, R182, R180 ;  /* 0x000000b4b606723e */ /* 0x000fe400000000ff */
[----:B---3--:R-:W-:Y:S01]  /*11430*/  F2FP.F16.F32.PACK_AB R7, R127, R131 ;  /* 0x000000837f07723e */ /* 0x008fe200000000ff */
[C---:B------:R-:W-:Y:S01]  /*11440*/  HMMA.16816.F32 R140, R8.reuse, R12, R140 ;  /* 0x0000000c088c723c */ /* 0x040fe2000000188c */
[----:B------:R-:W-:Y:S02]  /*11450*/  MOV R138, R48 ;  /* 0x00000030008a7202 */ /* 0x000fe40000000f00 */
[----:B------:R-:W-:Y:S01]  /*11460*/  MOV R62, R56 ;  /* 0x00000038003e7202 */ /* 0x000fe20000000f00 */
[----:B----4-:R-:W-:Y:S02]  /*11470*/  FFMA.FTZ R4, R88, UR20, -R2 ;  /* 0x0000001458047c23 */ /* 0x010fe40008010802 */
[----:B------:R-:W-:Y:S01]  /*11480*/  HMMA.16816.F32 R144, R8, R14, R144 ;  /* 0x0000000e0890723c */ /* 0x000fe20000001890 */
[----:B------:R-:W-:Y:S01]  /*11490*/  LDSM.16.MT88.4 R12, [R185+0x4800] ;  /* 0x00480000b90c783b */ /* 0x000fe20000004200 */
[----:B------:R-:W-:Y:S01]  /*114a0*/  MOV R236, R59 ;  /* 0x0000003b00ec7202 */ /* 0x000fe20000000f00 */
[----:B------:R2:W-:Y:S01]  /*114b0*/  MUFU.EX2 R170, R4 ;  /* 0x0000000400aa7308 */ /* 0x0005e20000000800 */
[----:B------:R-:W-:-:S02]  /*114c0*/  MOV R59, R34 ;  /* 0x00000022003b7202 */ /* 0x000fc40000000f00 */
[C---:B------:R-:W-:Y:S01]  /*114d0*/  HMMA.16816.F32 R152, R8.reuse, R16, R152 ;  /* 0x000000100898723c */ /* 0x040fe20000001898 */
[----:B------:R-:W-:Y:S02]  /*114e0*/  MOV R56, R35 ;  /* 0x0000002300387202 */ /* 0x000fe40000000f00 */
[----:B------:R-:W-:Y:S02]  /*114f0*/  MOV R156, R63 ;  /* 0x0000003f009c7202 */ /* 0x000fe40000000f00 */
[----:B------:R-:W-:Y:S01]  /*11500*/  MOV R164, R56 ;  /* 0x0000003800a47202 */ /* 0x000fe20000000f00 */
[----:B------:R-:W-:Y:S01]  /*11510*/  HMMA.16816.F32 R160, R8, R18, R160 ;  /* 0x0000001208a0723c */ /* 0x000fe200000018a0 */
[----:B------:R-:W3:Y:S01]  /*11520*/  LDSM.16.MT88.4 R16, [R184+0x4800] ;  /* 0x00480000b810783b */ /* 0x000ee20000004200 */
[----:B------:R-:W-:Y:S02]  /*11530*/  MOV R56, R96 ;  /* 0x0000006000387202 */ /* 0x000fe40000000f00 */
[----:B------:R-:W-:-:S03]  /*11540*/  MOV R63, R104 ;  /* 0x00000068003f7202 */ /* 0x000fc60000000f00 */
[----:B------:R-:W-:Y:S01]  /*11550*/  FFMA.FTZ R8, R87, UR20, -R2 ;  /* 0x0000001457087c23 */ /* 0x000fe20008010802 */
[----:B--2---:R-:W-:Y:S02]  /*11560*/  F2FP.F16.F32.PACK_AB R4, R179, R178 ;  /* 0x000000b2b304723e */ /* 0x004fe400000000ff */
[----:B------:R-:W-:Y:S01]  /*11570*/  F2FP.F16.F32.PACK_AB R9, R165, R239 ;  /* 0x000000efa509723e */ /* 0x000fe200000000ff */
[----:B------:R2:W-:Y:S01]  /*11580*/  MUFU.EX2 R168, R8 ;  /* 0x0000000800a87308 */ /* 0x0005e20000000800 */
[----:B------:R-:W-:Y:S02]  /*11590*/  F2FP.F16.F32.PACK_AB R10, R157, R167 ;  /* 0x000000a79d0a723e */ /* 0x000fe400000000ff */
[----:B------:R-:W-:Y:S01]  /*115a0*/  F2FP.F16.F32.PACK_AB R11, R252, R55 ;  /* 0x00000037fc0b723e */ /* 0x000fe200000000ff */
[----:B-1----:R-:W-:Y:S01]  /*115b0*/  HMMA.16816.F32 R28, R4, R24, R28 ;  /* 0x00000018041c723c */ /* 0x002fe2000000181c */
[----:B------:R-:W-:-:S05]  /*115c0*/  MOV R222, R63 ;  /* 0x0000003f00de7202 */ /* 0x000fca0000000f00 */
[C---:B------:R-:W-:Y:S06]  /*115d0*/  HMMA.16816.F32 R36, R4.reuse, R26, R36 ;  /* 0x0000001a0424723c */ /* 0x040fec0000001824 */
[----:B------:R-:W-:Y:S01]  /*115e0*/  HMMA.16816.F32 R40, R4, R20, R40 ;  /* 0x000000140428723c */ /* 0x000fe20000001828 */
[----:B--2---:R-:W-:Y:S01]  /*115f0*/  FFMA.FTZ R8, R217, UR20, -R0 ;  /* 0x00000014d9087c23 */ /* 0x004fe20008010800 */
[----:B------:R-:W-:-:S03]  /*11600*/  MOV R217, R57 ;  /* 0x0000003900d97202 */ /* 0x000fc60000000f00 */
[----:B------:R1:W-:Y:S01]  /*11610*/  MUFU.EX2 R119, R8 ;  /* 0x0000000800777308 */ /* 0x0003e20000000800 */
[----:B------:R-:W-:Y:S07]  /*11620*/  HMMA.16816.F32 R44, R4, R22, R44 ;  /* 0x00000016042c723c */ /* 0x000fee000000182c */
[--C-:B------:R-:W-:Y:S01]  /*11630*/  FFMA.FTZ R4, R130, UR20, -R0.reuse ;  /* 0x0000001482047c23 */ /* 0x100fe20008010800 */
[----:B------:R-:W-:Y:S02]  /*11640*/  MOV R130, R64 ;  /* 0x0000004000827202 */ /* 0x000fe40000000f00 */
[----:B------:R-:W-:Y:S01]  /*11650*/  F2FP.F16.F32.PACK_AB R6, R213, R211 ;  /* 0x000000d3d506723e */ /* 0x000fe200000000ff */
[----:B------:R2:W-:Y:S01]  /*11660*/  MUFU.EX2 R110, R4 ;  /* 0x00000004006e7308 */ /* 0x0005e20000000800 */
[----:B-1----:R-:W-:Y:S01]  /*11670*/  FFMA.FTZ R8, R196, UR20, -R0 ;  /* 0x00000014c4087c23 */ /* 0x002fe20008010800 */
[----:B------:R-:W-:-:S06]  /*11680*/  MOV R196, R54 ;  /* 0x0000003600c47202 */ /* 0x000fcc0000000f00 */
[----:B------:R1:W4:Y:S01]  /*11690*/  MUFU.EX2 R113, R8 ;  /* 0x0000000800717308 */ /* 0x0003220000000800 */
[----:B--2---:R-:W-:-:S07]  /*116a0*/  FFMA.FTZ R4, R90, UR20, -R2 ;  /* 0x000000145a047c23 */ /* 0x004fce0008010802 */
[----:B------:R2:W-:Y:S01]  /*116b0*/  MUFU.EX2 R126, R4 ;  /* 0x00000004007e7308 */ /* 0x0005e20000000800 */
[----:B-1----:R-:W-:Y:S01]  /*116c0*/  FFMA.FTZ R8, R169, UR20, -R0 ;  /* 0x00000014a9087c23 */ /* 0x002fe20008010800 */
[----:B------:R-:W-:Y:S02]  /*116d0*/  MOV R169, R108 ;  /* 0x0000006c00a97202 */ /* 0x000fe40000000f00 */
[----:B----4-:R-:W-:-:S04]  /*116e0*/  F2FP.F16.F32.PACK_AB R5, R113, R119 ;  /* 0x000000777105723e */ /* 0x010fc800000000ff */
[----:B------:R1:W4:Y:S01]  /*116f0*/  MUFU.EX2 R108, R8 ;  /* 0x00000008006c7308 */ /* 0x0003220000000800 */
[----:B--2---:R-:W-:-:S07]  /*11700*/  FFMA.FTZ R4, R85, UR20, -R2 ;  /* 0x0000001455047c23 */ /* 0x004fce0008010802 */
[----:B------:R2:W-:Y:S01]  /*11710*/  MUFU.EX2 R121, R4 ;  /* 0x0000000400797308 */ /* 0x0005e20000000800 */
[----:B-1----:R-:W-:Y:S02]  /*11720*/  F2FP.F16.F32.PACK_AB R8, R137, R139 ;  /* 0x0000008b8908723e */ /* 0x002fe400000000ff */
[----:B----4-:R-:W-:-:S05]  /*11730*/  F2FP.F16.F32.PACK_AB R7, R110, R108 ;  /* 0x0000006c6e07723e */ /* 0x010fca00000000ff */
[----:B------:R-:W-:Y:S01]  /*11740*/  HMMA.16816.F32 R64, R8, R24, R140 ;  /* 0x000000180840723c */ /* 0x000fe2000000188c */
[----:B--2---:R-:W-:-:S05]  /*11750*/  F2FP.F16.F32.PACK_AB R4, R183, R181 ;  /* 0x000000b5b704723e */ /* 0x004fca00000000ff */
[C---:B------:R-:W-:Y:S01]  /*11760*/  HMMA.16816.F32 R152, R8.reuse, R20, R152 ;  /* 0x000000140898723c */ /* 0x040fe20000001898 */
[----:B------:R-:W-:Y:S01]  /*11770*/  MOV R141, R53 ;  /* 0x00000035008d7202 */ /* 0x000fe20000000f00 */
[----:B------:R-:W-:Y:S01]  /*11780*/  IMAD.MOV.U32 R143, RZ, RZ, R51 ;  /* 0x000000ffff8f7224 */ /* 0x000fe200078e0033 */
[----:B------:R-:W-:Y:S02]  /*11790*/  MOV R53, R49 ;  /* 0x0000003100357202 */ /* 0x000fe40000000f00 */
[----:B------:R-:W-:Y:S01]  /*117a0*/  MOV R142, R33 ;  /* 0x00000021008e7202 */ /* 0x000fe20000000f00 */
[C---:B------:R-:W-:Y:S01]  /*117b0*/  HMMA.16816.F32 R48, R8.reuse, R26, R144 ;  /* 0x0000001a0830723c */ /* 0x040fe20000001890 */
[----:B------:R-:W2:Y:S01]  /*117c0*/  LDL.LU R145, [R1] ;  /* 0x0000000001917983 */ /* 0x000ea20000300800 */
[----:B------:R-:W-:Y:S01]  /*117d0*/  IMAD.MOV.U32 R166, RZ, RZ, R53 ;  /* 0x000000ffffa67224 */ /* 0x000fe200078e0035 */
[----:B------:R-:W-:Y:S02]  /*117e0*/  MOV R53, R59 ;  /* 0x0000003b00357202 */ /* 0x000fe40000000f00 */
[----:B------:R-:W4:Y:S01]  /*117f0*/  LDL.LU R146, [R1+0x4] ;  /* 0x0000040001927983 */ /* 0x000f220000300800 */
[----:B------:R-:W-:Y:S01]  /*11800*/  HMMA.16816.F32 R160, R8, R22, R160 ;  /* 0x0000001608a0723c */ /* 0x000fe200000018a0 */
[----:B------:R-:W-:-:S02]  /*11810*/  MOV R59, R106 ;  /* 0x0000006a003b7202 */ /* 0x000fc40000000f00 */
[----:B------:R-:W5:Y:S01]  /*11820*/  LDL.LU R147, [R1+0x8] ;  /* 0x0000080001937983 */ /* 0x000f620000300800 */
[----:B------:R-:W-:Y:S02]  /*11830*/  MOV R140, R55 ;  /* 0x00000037008c7202 */ /* 0x000fe40000000f00 */
[C---:B---3--:R-:W-:Y:S01]  /*11840*/  HMMA.16816.F32 R32, R4.reuse, R16, R28 ;  /* 0x000000100420723c */ /* 0x048fe2000000181c */
[----:B------:R-:W-:Y:S01]  /*11850*/  FFMA.FTZ R8, R80, UR20, -R2 ;  /* 0x0000001450087c23 */ /* 0x000fe20008010802 */
[----:B------:R-:W1:Y:S01]  /*11860*/  LDSM.16.MT88.4 R24, [R184+0x4c00] ;  /* 0x004c0000b818783b */ /* 0x000e620000004200 */
[----:B------:R-:W-:Y:S02]  /*11870*/  F2FP.F16.F32.PACK_AB R9, R250, R251 ;  /* 0x000000fbfa09723e */ /* 0x000fe400000000ff */
[----:B------:R3:W-:Y:S01]  /*11880*/  MUFU.EX2 R117, R8 ;  /* 0x0000000800757308 */ /* 0x0007e20000000800 */
[----:B------:R-:W1:Y:S01]  /*11890*/  LDSM.16.MT88.4 R20, [R185+0x4c00] ;  /* 0x004c0000b914783b */ /* 0x000e620000004200 */
[----:B------:R-:W-:Y:S01]  /*118a0*/  HMMA.16816.F32 R28, R4, R18, R36 ;  /* 0x00000012041c723c */ /* 0x000fe20000001824 */
[----:B------:R-:W-:-:S02]  /*118b0*/  F2FP.F16.F32.PACK_AB R10, R141, R143 ;  /* 0x0000008f8d0a723e */ /* 0x000fc400000000ff */
[----:B------:R-:W-:Y:S02]  /*118c0*/  F2FP.F16.F32.PACK_AB R11, R248, R249 ;  /* 0x000000f9f80b723e */ /* 0x000fe400000000ff */
[----:B------:R-:W-:Y:S01]  /*118d0*/  MOV R237, R59 ;  /* 0x0000003b00ed7202 */ /* 0x000fe20000000f00 */
[C---:B------:R-:W-:Y:S06]  /*118e0*/  HMMA.16816.F32 R36, R4.reuse, R12, R40 ;  /* 0x0000000c0424723c */ /* 0x040fec0000001828 */
[----:B------:R-:W-:Y:S01]  /*118f0*/  HMMA.16816.F32 R44, R4, R14, R44 ;  /* 0x0000000e042c723c */ /* 0x000fe2000000182c */
[----:B---3--:R-:W-:Y:S01]  /*11900*/  FFMA.FTZ R8, R129, UR20, -R0 ;  /* 0x0000001481087c23 */ /* 0x008fe20008010800 */
[----:B------:R-:W-:-:S03]  /*11910*/  MOV R129, R101 ;  /* 0x0000006500817202 */ /* 0x000fc60000000f00 */
[----:B------:R3:W-:Y:S02]  /*11920*/  MUFU.EX2 R101, R8 ;  /* 0x0000000800657308 */ /* 0x0007e40000000800 */
[----:B------:R-:W-:Y:S01]  /*11930*/  FFMA.FTZ R4, R123, UR20, -R0 ;  /* 0x000000147b047c23 */ /* 0x000fe20008010800 */
[----:B------:R-:W-:Y:S02]  /*11940*/  MOV R123, R97 ;  /* 0x00000061007b7202 */ /* 0x000fe40000000f00 */
[----:B------:R-:W-:-:S03]  /*11950*/  F2FP.F16.F32.PACK_AB R6, R220, R215 ;  /* 0x000000d7dc06723e */ /* 0x000fc600000000ff */
[----:B------:R1:W-:Y:S01]  /*11960*/  MUFU.EX2 R96, R4 ;  /* 0x0000000400607308 */ /* 0x0003e20000000800 */
[----:B---3--:R-:W-:Y:S01]  /*11970*/  FFMA.FTZ R8, R128, UR20, -R0 ;  /* 0x0000001480087c23 */ /* 0x008fe20008010800 */
[----:B------:R-:W-:-:S06]  /*11980*/  MOV R128, R100 ;  /* 0x0000006400807202 */ /* 0x000fcc0000000f00 */
[----:B------:R3:W3:Y:S01]  /*11990*/  MUFU.EX2 R100, R8 ;  /* 0x0000000800647308 */ /* 0x0006e20000000800 */
[----:B-1----:R-:W-:-:S07]  /*119a0*/  FFMA.FTZ R4, R89, UR20, -R2 ;  /* 0x0000001459047c23 */ /* 0x002fce0008010802 */
[----:B------:R1:W-:Y:S01]  /*119b0*/  MUFU.EX2 R106, R4 ;  /* 0x00000004006a7308 */ /* 0x0003e20000000800 */
[----:B---3--:R-:W-:Y:S01]  /*119c0*/  FFMA.FTZ R8, R125, UR20, -R0 ;  /* 0x000000147d087c23 */ /* 0x008fe20008010800 */
[----:B------:R-:W-:Y:S02]  /*119d0*/  MOV R125, R62 ;  /* 0x0000003e007d7202 */ /* 0x000fe40000000f00 */
[----:B------:R-:W-:-:S04]  /*119e0*/  MOV R62, R92 ;  /* 0x0000005c003e7202 */ /* 0x000fc80000000f00 */
[----:B------:R3:W3:Y:S01]  /*119f0*/  MUFU.EX2 R92, R8 ;  /* 0x00000008005c7308 */ /* 0x0006e20000000800 */
[----:B------:R-:W-:Y:S01]  /*11a00*/  F2FP.F16.F32.PACK_AB R5, R100, R101 ;  /* 0x000000656405723e */ /* 0x000fe200000000ff */
[----:B-1----:R-:W-:-:S06]  /*11a10*/  FFMA.FTZ R4, R84, UR20, -R2 ;  /* 0x0000001454047c23 */ /* 0x002fcc0008010802 */
[----:B------:R1:W-:Y:S01]  /*11a20*/  MUFU.EX2 R104, R4 ;  /* 0x0000000400687308 */ /* 0x0003e20000000800 */
[----:B---3--:R-:W-:Y:S02]  /*11a30*/  F2FP.F16.F32.PACK_AB R8, R142, R138 ;  /* 0x0000008a8e08723e */ /* 0x008fe400000000ff */
[----:B------:R-:W-:-:S05]  /*11a40*/  F2FP.F16.F32.PACK_AB R7, R96, R92 ;  /* 0x0000005c6007723e */ /* 0x000fca00000000ff */
[----:B------:R-:W-:Y:S01]  /*11a50*/  HMMA.16816.F32 R64, R8, R16, R64 ;  /* 0x000000100840723c */ /* 0x000fe20000001840 */
[----:B-1----:R-:W-:-:S05]  /*11a60*/  F2FP.F16.F32.PACK_AB R4, R216, R214 ;  /* 0x000000d6d804723e */ /* 0x002fca00000000ff */
[C---:B------:R-:W-:Y:S01]  /*11a70*/  HMMA.16816.F32 R48, R8.reuse, R18, R48 ;  /* 0x000000120830723c */ /* 0x040fe20000001830 */
[----:B------:R-:W1:Y:S05]  /*11a80*/  LDSM.16.MT88.4 R16, [R184+0x5000] ;  /* 0x00500000b810783b */ /* 0x000e6a0000004200 */
[C---:B------:R-:W-:Y:S06]  /*11a90*/  HMMA.16816.F32 R152, R8.reuse, R12, R152 ;  /* 0x0000000c0898723c */ /* 0x040fec0000001898 */
[----:B------:R-:W-:Y:S01]  /*11aa0*/  HMMA.16816.F32 R160, R8, R14, R160 ;  /* 0x0000000e08a0723c */ /* 0x000fe200000018a0 */
[----:B------:R-:W-:Y:S05]  /*11ab0*/  LDSM.16.MT88.4 R12, [R185+0x5000] ;  /* 0x00500000b90c783b */ /* 0x000fea0000004200 */
[----:B------:R-:W-:Y:S01]  /*11ac0*/  HMMA.16816.F32 R40, R4, R24, R32 ;  /* 0x000000180428723c */ /* 0x000fe20000001820 */
[----:B------:R-:W-:-:S04]  /*11ad0*/  FFMA.FTZ R8, R79, UR20, -R2 ;  /* 0x000000144f087c23 */ /* 0x000fc80008010802 */
[----:B------:R3:W-:Y:S01]  /*11ae0*/  MUFU.EX2 R97, R8 ;  /* 0x0000000800617308 */ /* 0x0007e20000000800 */
[----:B------:R-:W-:Y:S01]  /*11af0*/  F2FP.F16.F32.PACK_AB R9, R246, R247 ;  /* 0x000000f7f609723e */ /* 0x000fe200000000ff */
[----:B------:R-:W-:Y:S01]  /*11b00*/  HMMA.16816.F32 R32, R4, R26, R28 ;  /* 0x0000001a0420723c */ /* 0x000fe2000000181c */
[----:B------:R-:W-:-:S05]  /*11b10*/  F2FP.F16.F32.PACK_AB R11, R244, R245 ;  /* 0x000000f5f40b723e */ /* 0x000fca00000000ff */
[----:B------:R-:W-:Y:S01]  /*11b20*/  HMMA.16816.F32 R28, R4, R20, R36 ;  /* 0x00000014041c723c */ /* 0x000fe20000001824 */
[----:B---3--:R-:W-:-:S05]  /*11b30*/  FFMA.FTZ R8, R122, UR20, -R0 ;  /* 0x000000147a087c23 */ /* 0x008fca0008010800 */
[----:B------:R-:W-:Y:S01]  /*11b40*/  HMMA.16816.F32 R36, R4, R22, R44 ;  /* 0x000000160424723c */ /* 0x000fe2000000182c */
[----:B------:R-:W-:Y:S01]  /*11b50*/  MOV R122, R62 ;  /* 0x0000003e007a7202 */ /* 0x000fe20000000f00 */
[----:B------:R3:W-:Y:S02]  /*11b60*/  MUFU.EX2 R89, R8 ;  /* 0x0000000800597308 */ /* 0x0007e40000000800 */
[----:B---3--:R-:W-:-:S03]  /*11b70*/  FFMA.FTZ R8, R118, UR20, -R0 ;  /* 0x0000001476087c23 */ /* 0x008fc60008010800 */
[--C-:B------:R-:W-:Y:S01]  /*11b80*/  FFMA.FTZ R4, R114, UR20, -R0.reuse ;  /* 0x0000001472047c23 */ /* 0x100fe20008010800 */
[----:B------:R-:W-:Y:S02]  /*11b90*/  MOV R118, R236 ;  /* 0x000000ec00767202 */ /* 0x000fe40000000f00 */
[----:B------:R3:W1:Y:S01]  /*11ba0*/  MUFU.EX2 R87, R8 ;  /* 0x0000000800577308 */ /* 0x0006620000000800 */
[----:B------:R-:W-:Y:S01]  /*11bb0*/  MOV R236, R56 ;  /* 0x0000003800ec7202 */ /* 0x000fe20000000f00 */
[----:B---3--:R-:W-:Y:S01]  /*11bc0*/  FFMA.FTZ R8, R120, UR20, -R0 ;  /* 0x0000001478087c23 */ /* 0x008fe20008010800 */
[----:B------:R-:W-:-:S05]  /*11bd0*/  MOV R120, R53 ;  /* 0x0000003500787202 */ /* 0x000fca0000000f00 */
[----:B------:R3:W-:Y:S01]  /*11be0*/  MUFU.EX2 R84, R8 ;  /* 0x0000000800547308 */ /* 0x0007e20000000800 */
[----:B------:R-:W-:-:S07]  /*11bf0*/  F2FP.F16.F32.PACK_AB R10, R120, R156 ;  /* 0x0000009c780a723e */ /* 0x000fce00000000ff */
[----:B------:R1:W1:Y:S01]  /*11c00*/  MUFU.EX2 R85, R4 ;  /* 0x0000000400557308 */ /* 0x0002620000000800 */
[----:B---3--:R-:W-:-:S07]  /*11c10*/  F2FP.F16.F32.PACK_AB R8, R164, R166 ;  /* 0x000000a6a408723e */ /* 0x008fce00000000ff */
[----:B------:R-:W-:Y:S01]  /*11c20*/  HMMA.16816.F32 R64, R8, R24, R64 ;  /* 0x000000180840723c */ /* 0x000fe20000001840 */
[----:B-1----:R-:W-:-:S05]  /*11c30*/  FFMA.FTZ R4, R83, UR20, -R2 ;  /* 0x0000001453047c23 */ /* 0x002fca0008010802 */
[C---:B------:R-:W-:Y:S06]  /*11c40*/  HMMA.16816.F32 R60, R8.reuse, R26, R48 ;  /* 0x0000001a083c723c */ /* 0x040fec0000001830 */
[C---:B------:R-:W-:Y:S06]  /*11c50*/  HMMA.16816.F32 R56, R8.reuse, R20, R152 ;  /* 0x000000140838723c */ /* 0x040fec0000001898 */
[----:B------:R-:W-:Y:S01]  /*11c60*/  HMMA.16816.F32 R160, R8, R22, R160 ;  /* 0x0000001608a0723c */ /* 0x000fe200000018a0 */
[----:B------:R-:W1:Y:S01]  /*11c70*/  LDSM.16.MT88.4 R20, [R184+0x5400] ;  /* 0x00540000b814783b */ /* 0x000e620000004200 */
[----:B------:R3:W-:Y:S01]  /*11c80*/  MUFU.EX2 R90, R4 ;  /* 0x00000004005a7308 */ /* 0x0007e20000000800 */
[----:B------:R-:W-:-:S02]  /*11c90*/  F2FP.F16.F32.PACK_AB R5, R87, R89 ;  /* 0x000000595705723e */ /* 0x000fc400000000ff */
[----:B------:R-:W-:Y:S01]  /*11ca0*/  F2FP.F16.F32.PACK_AB R6, R168, R170 ;  /* 0x000000aaa806723e */ /* 0x000fe200000000ff */
[----:B------:R-:W2:Y:S01]  /*11cb0*/  LDSM.16.MT88.4 R24, [R185+0x5400] ;  /* 0x00540000b918783b */ /* 0x000ea20000004200 */
[----:B------:R-:W-:-:S04]  /*11cc0*/  FFMA.FTZ R8, R78, UR20, -R2 ;  /* 0x000000144e087c23 */ /* 0x000fc80008010802 */
[----:B------:R3:W-:Y:S01]  /*11cd0*/  MUFU.EX2 R83, R8 ;  /* 0x0000000800537308 */ /* 0x0007e20000000800 */
[----:B------:R-:W-:Y:S01]  /*11ce0*/  F2FP.F16.F32.PACK_AB R7, R85, R84 ;  /* 0x000000545507723e */ /* 0x000fe200000000ff */
[----:B---3--:R-:W-:Y:S01]  /*11cf0*/  FFMA.FTZ R4, R76, UR20, -R2 ;  /* 0x000000144c047c23 */ /* 0x008fe20008010802 */
[----:B------:R-:W-:-:S05]  /*11d00*/  FFMA.FTZ R8, R115, UR20, -R0 ;  /* 0x0000001473087c23 */ /* 0x000fca0008010800 */
[----:B------:R3:W-:Y:S08]  /*11d10*/  MUFU.EX2 R80, R8 ;  /* 0x0000000800507308 */ /* 0x0007f00000000800 */
[----:B------:R1:W-:Y:S01]  /*11d20*/  MUFU.EX2 R88, R4 ;  /* 0x0000000400587308 */ /* 0x0003e20000000800 */
[----:B---3--:R-:W-:-:S07]  /*11d30*/  FFMA.FTZ R8, R111, UR20, -R0 ;  /* 0x000000146f087c23 */ /* 0x008fce0008010800 */
[----:B------:R3:W2:Y:S01]  /*11d40*/  MUFU.EX2 R79, R8 ;  /* 0x00000008004f7308 */ /* 0x0006a20000000800 */
[----:B-1----:R-:W-:Y:S01]  /*11d50*/  F2FP.F16.F32.PACK_AB R4, R175, R221 ;  /* 0x000000ddaf04723e */ /* 0x002fe200000000ff */
[----:B---3--:R-:W-:-:S06]  /*11d60*/  FFMA.FTZ R8, R105, UR20, -R0 ;  /* 0x0000001469087c23 */ /* 0x008fcc0008010800 */
[----:B------:R1:W-:Y:S01]  /*11d70*/  MUFU.EX2 R76, R8 ;  /* 0x00000008004c7308 */ /* 0x0003e20000000800 */
[----:B------:R-:W-:Y:S01]  /*11d80*/  HMMA.16816.F32 R48, R4, R18, R32 ;  /* 0x000000120430723c */ /* 0x000fe20000001820 */
[----:B-1----:R-:W-:-:S06]  /*11d90*/  FFMA.FTZ R8, R107, UR20, -R0 ;  /* 0x000000146b087c23 */ /* 0x002fcc0008010800 */
[----:B------:R1:W3:Y:S01]  /*11da0*/  MUFU.EX2 R78, R8 ;  /* 0x00000008004e7308 */ /* 0x0002e20000000800 */
[----:B--2---:R-:W-:Y:S02]  /*11db0*/  F2FP.F16.F32.PACK_AB R9, R79, R80 ;  /* 0x000000504f09723e */ /* 0x004fe400000000ff */
[----:B------:R-:W-:Y:S01]  /*11dc0*/  F2FP.F16.F32.PACK_AB R10, R106, R117 ;  /* 0x000000756a0a723e */ /* 0x000fe200000000ff */
[----:B-1----:R-:W-:-:S04]  /*11dd0*/  FFMA.FTZ R8, R82, UR20, -R2 ;  /* 0x0000001452087c23 */ /* 0x002fc80008010802 */
[----:B------:R1:W-:Y:S01]  /*11de0*/  MUFU.EX2 R82, R8 ;  /* 0x0000000800527308 */ /* 0x0003e20000000800 */
[----:B---3--:R-:W-:Y:S01]  /*11df0*/  F2FP.F16.F32.PACK_AB R11, R78, R76 ;  /* 0x0000004c4e0b723e */ /* 0x008fe200000000ff */
[----:B-1----:R-:W-:-:S06]  /*11e00*/  FFMA.FTZ R8, R77, UR20, -R2 ;  /* 0x000000144d087c23 */ /* 0x002fcc0008010802 */
[----:B------:R1:W-:Y:S02]  /*11e10*/  MUFU.EX2 R77, R8 ;  /* 0x00000008004d7308 */ /* 0x0003e40000000800 */
[----:B-1----:R-:W-:-:S07]  /*11e20*/  F2FP.F16.F32.PACK_AB R8, R121, R126 ;  /* 0x0000007e7908723e */ /* 0x002fce00000000ff */
[----:B------:R-:W-:Y:S07]  /*11e30*/  HMMA.16816.F32 R148, R8, R22, R48 ;  /* 0x000000160894723c */ /* 0x000fee0000001830 */
[----:B-----5:R-:W-:Y:S02]  /*11e40*/  FFMA.FTZ R49, R147, R70, R116 ;  /* 0x0000004693317223 */ /* 0x020fe40000010074 */
[----:B------:R-:W2:Y:S01]  /*11e50*/  LDL.LU R147, [R1+0xc] ;  /* 0x00000c0001937983 */ /* 0x000ea20000300800 */
[----:B------:R-:W-:Y:S01]  /*11e60*/  HMMA.16816.F32 R52, R4, R16, R40 ;  /* 0x000000100434723c */ /* 0x000fe20000001828 */
[----:B------:R-:W-:-:S05]  /*11e70*/  FFMA.FTZ R2, R81, UR20, -R2 ;  /* 0x0000001451027c23 */ /* 0x000fca0008010802 */
[C---:B------:R-:W-:Y:S06]  /*11e80*/  HMMA.16816.F32 R44, R4.reuse, R12, R28 ;  /* 0x0000000c042c723c */ /* 0x040fec000000181c */
[----:B------:R-:W-:Y:S07]  /*11e90*/  HMMA.16816.F32 R36, R4, R14, R36 ;  /* 0x0000000e0424723c */ /* 0x000fee0000001824 */
[----:B------:R-:W-:-:S02]  /*11ea0*/  F2FP.F16.F32.PACK_AB R4, R122, R118 ;  /* 0x000000767a04723e */ /* 0x000fc400000000ff */
[----:B------:R-:W-:Y:S02]  /*11eb0*/  F2FP.F16.F32.PACK_AB R5, R242, R243 ;  /* 0x000000f3f205723e */ /* 0x000fe400000000ff */
[----:B------:R-:W-:Y:S02]  /*11ec0*/  F2FP.F16.F32.PACK_AB R6, R125, R123 ;  /* 0x0000007b7d06723e */ /* 0x000fe400000000ff */
[----:B------:R-:W-:-:S07]  /*11ed0*/  F2FP.F16.F32.PACK_AB R7, R240, R241 ;  /* 0x000000f1f007723e */ /* 0x000fce00000000ff */
[C---:B------:R-:W-:Y:S01]  /*11ee0*/  HMMA.16816.F32 R28, R4.reuse, R16, R64 ;  /* 0x00000010041c723c */ /* 0x040fe20000001840 */
[----:B------:R1:W-:Y:S05]  /*11ef0*/  MUFU.EX2 R67, R2 ;  /* 0x0000000200437308 */ /* 0x0003ea0000000800 */
[C---:B------:R-:W-:Y:S01]  /*11f00*/  HMMA.16816.F32 R32, R4.reuse, R18, R60 ;  /* 0x000000120420723c */ /* 0x040fe2000000183c */
[----:B------:R-:W3:Y:S05]  /*11f10*/  LDSM.16.MT88.4 R16, [R184+0x5800] ;  /* 0x00580000b810783b */ /* 0x000eea0000004200 */
[----:B------:R-:W-:Y:S01]  /*11f20*/  HMMA.16816.F32 R56, R4, R12, R56 ;  /* 0x0000000c0438723c */ /* 0x000fe20000001838 */
[----:B-1----:R-:W-:-:S05]  /*11f30*/  FFMA.FTZ R2, R109, UR20, -R0 ;  /* 0x000000146d027c23 */ /* 0x002fca0008010800 */
[----:B------:R-:W-:Y:S01]  /*11f40*/  HMMA.16816.F32 R40, R4, R14, R160 ;  /* 0x0000000e0428723c */ /* 0x000fe200000018a0 */
[----:B------:R-:W1:Y:S01]  /*11f50*/  LDSM.16.MT88.4 R12, [R185+0x5800] ;  /* 0x00580000b90c783b */ /* 0x000e620000004200 */
[----:B------:R5:W-:Y:S01]  /*11f60*/  MUFU.EX2 R66, R2 ;  /* 0x0000000200427308 */ /* 0x000be20000000800 */
[----:B------:R-:W-:Y:S02]  /*11f70*/  MOV R114, R156 ;  /* 0x0000009c00727202 */ /* 0x000fe40000000f00 */
[----:B------:R-:W-:Y:S02]  /*11f80*/  MOV R155, R157 ;  /* 0x0000009d009b7202 */ /* 0x000fe40000000f00 */
[----:B------:R-:W-:Y:S01]  /*11f90*/  MOV R154, R158 ;  /* 0x0000009e009a7202 */ /* 0x000fe20000000f00 */
[----:B-----5:R-:W-:-:S04]  /*11fa0*/  FFMA.FTZ R2, R103, UR20, -R0 ;  /* 0x0000001467027c23 */ /* 0x020fc80008010800 */
[----:B------:R5:W3:Y:S01]  /*11fb0*/  MUFU.EX2 R65, R2 ;  /* 0x0000000200417308 */ /* 0x000ae20000000800 */
[----:B------:R-:W-:Y:S01]  /*11fc0*/  MOV R153, R159 ;  /* 0x0000009f00997202 */ /* 0x000fe20000000f00 */
[C---:B------:R-:W-:Y:S06]  /*11fd0*/  HMMA.16816.F32 R52, R8.reuse, R20, R52 ;  /* 0x000000140834723c */ /* 0x040fec0000001834 */
[----:B------:R-:W-:Y:S01]  /*11fe0*/  HMMA.16816.F32 R156, R8, R24, R44 ;  /* 0x00000018089c723c */ /* 0x000fe2000000182c */
[----:B-----5:R-:W-:-:S04]  /*11ff0*/  FFMA.FTZ R2, R102, UR20, -R0 ;  /* 0x0000001466027c23 */ /* 0x020fc80008010800 */
[----:B------:R5:W-:Y:S01]  /*12000*/  MUFU.EX2 R64, R2 ;  /* 0x0000000200407308 */ /* 0x000be20000000800 */
[----:B------:R-:W-:Y:S01]  /*12010*/  HMMA.16816.F32 R44, R8, R26, R36 ;  /* 0x0000001a082c723c */ /* 0x000fe20000001824 */
[----:B------:R-:W-:Y:S02]  /*12020*/  F2FP.F16.F32.PACK_AB R4, R129, R128 ;  /* 0x000000808104723e */ /* 0x000fe400000000ff */
[----:B------:R-:W-:Y:S02]  /*12030*/  F2FP.F16.F32.PACK_AB R5, R235, R238 ;  /* 0x000000eeeb05723e */ /* 0x000fe400000000ff */
[----:B------:R-:W-:Y:S01]  /*12040*/  F2FP.F16.F32.PACK_AB R6, R169, R130 ;  /* 0x00000082a906723e */ /* 0x000fe200000000ff */
[----:B-----5:R-:W-:-:S04]  /*12050*/  FFMA.FTZ R2, R98, UR20, -R0 ;  /* 0x0000001462027c23 */ /* 0x020fc80008010800 */
[----:B------:R5:W1:Y:S01]  /*12060*/  MUFU.EX2 R63, R2 ;  /* 0x00000002003f7308 */ /* 0x000a620000000800 */
[----:B------:R-:W-:Y:S01]  /*12070*/  F2FP.F16.F32.PACK_AB R7, R233, R234 ;  /* 0x000000eae907723e */ /* 0x000fe200000000ff */
[----:B------:R-:W-:Y:S01]  /*12080*/  FFMA.FTZ R48, R145, R69, R226 ;  /* 0x0000004591307223 */ /* 0x000fe200000100e2 */
[--C-:B------:R-:W-:Y:S01]  /*12090*/  FFMA.FTZ R60, R91, UR20, -R3.reuse ;  /* 0x000000145b3c7c23 */ /* 0x100fe20008010803 */
[----:B------:R-:W-:Y:S01]  /*120a0*/  FFMA.FTZ R61, R86, UR20, -R3 ;  /* 0x00000014563d7c23 */ /* 0x000fe20008010803 */
[----:B----4-:R-:W-:Y:S01]  /*120b0*/  FFMA.FTZ R50, R146, R68, R212 ;  /* 0x0000004492327223 */ /* 0x010fe200000100d4 */
[--C-:B------:R-:W-:Y:S02]  /*120c0*/  FFMA.FTZ R8, R94, UR20, -R0.reuse ;  /* 0x000000145e087c23 */ /* 0x100fe40008010800 */
[----:B------:R-:W-:Y:S01]  /*120d0*/  HMMA.16816.F32 R36, R4, R20, R28 ;  /* 0x000000140424723c */ /* 0x000fe2000000181c */
[--C-:B------:R-:W-:Y:S01]  /*120e0*/  FFMA.FTZ R3, R93, UR20, -R0.reuse ;  /* 0x000000145d037c23 */ /* 0x100fe20008010800 */
[----:B-----5:R-:W-:-:S04]  /*120f0*/  FFMA.FTZ R2, R99, UR20, -R0 ;  /* 0x0000001463027c23 */ /* 0x020fc80008010800 */
[C---:B------:R-:W-:Y:S01]  /*12100*/  HMMA.16816.F32 R28, R4.reuse, R24, R56 ;  /* 0x00000018041c723c */ /* 0x040fe20000001838 */
[----:B------:R4:W5:Y:S05]  /*12110*/  MUFU.EX2 R62, R2 ;  /* 0x00000002003e7308 */ /* 0x00096a0000000800 */
[C---:B------:R-:W-:Y:S01]  /*12120*/  HMMA.16816.F32 R32, R4.reuse, R22, R32 ;  /* 0x000000160420723c */ /* 0x040fe20000001820 */
[----:B------:R-:W-:Y:S01]  /*12130*/  FADD.FTZ R50, R223, R50 ;  /* 0x00000032df327221 */ /* 0x000fe20000010000 */
[----:B------:R-:W-:Y:S01]  /*12140*/  FADD.FTZ R49, R172, R49 ;  /* 0x00000031ac317221 */ /* 0x000fe20000010000 */
[----:B------:R-:W-:Y:S01]  /*12150*/  MOV R111, R138 ;  /* 0x0000008a006f7202 */ /* 0x000fe20000000f00 */
[----:B------:R-:W-:Y:S02]  /*12160*/  LDSM.16.MT88.4 R20, [R185+0x5c00] ;  /* 0x005c0000b914783b */ /* 0x000fe40000004200 */
[----:B------:R-:W-:Y:S01]  /*12170*/  HMMA.16816.F32 R24, R4, R26, R40 ;  /* 0x0000001a0418723c */ /* 0x000fe20000001828 */
[----:B----4-:R-:W-:-:S06]  /*12180*/  FFMA.FTZ R2, R95, UR20, -R0 ;  /* 0x000000145f027c23 */ /* 0x010fcc0008010800 */
[----:B------:R-:W-:Y:S02]  /*12190*/  F2FP.F16.F32.PACK_AB R4, R97, R104 ;  /* 0x000000686104723e */ /* 0x000fe400000000ff */
[----:B---3--:R-:W-:Y:S01]  /*121a0*/  F2FP.F16.F32.PACK_AB R5, R65, R66 ;  /* 0x000000424105723e */ /* 0x008fe200000000ff */
[----:B------:R3:W4:Y:S01]  /*121b0*/  MUFU.EX2 R51, R2 ;  /* 0x0000000200337308 */ /* 0x0007220000000800 */
[----:B------:R-:W-:Y:S02]  /*121c0*/  F2FP.F16.F32.PACK_AB R6, R88, R90 ;  /* 0x0000005a5806723e */ /* 0x000fe400000000ff */
[----:B-1----:R-:W-:Y:S02]  /*121d0*/  F2FP.F16.F32.PACK_AB R7, R63, R64 ;  /* 0x000000403f07723e */ /* 0x002fe400000000ff */
[----:B------:R-:W-:-:S03]  /*121e0*/  MOV R105, R139 ;  /* 0x0000008b00697202 */ /* 0x000fc60000000f00 */
[----:B------:R1:W-:Y:S02]  /*121f0*/  MUFU.EX2 R41, R3 ;  /* 0x0000000300297308 */ /* 0x0003e40000000800 */
[C---:B------:R-:W-:Y:S01]  /*12200*/  HMMA.16816.F32 R148, R4.reuse, R18, R148 ;  /* 0x000000120494723c */ /* 0x040fe20000001894 */
[----:B---3--:R-:W-:Y:S01]  /*12210*/  FADD.FTZ R2, R153, R48 ;  /* 0x0000003099027221 */ /* 0x008fe20000010000 */
[----:B------:R-:W-:Y:S02]  /*12220*/  MOV R153, R154 ;  /* 0x0000009a00997202 */ /* 0x000fe40000000f00 */
[----:B------:R-:W-:Y:S01]  /*12230*/  MOV R154, R155 ;  /* 0x0000009b009a7202 */ /* 0x000fe20000000f00 */
[----:B------:R-:W-:Y:S01]  /*12240*/  FADD.FTZ R2, R136, R2 ;  /* 0x0000000288027221 */ /* 0x000fe20000010000 */
[----:B------:R-:W-:Y:S01]  /*12250*/  MOV R155, R140 ;  /* 0x0000008c009b7202 */ /* 0x000fe20000000f00 */
[----:B------:R-:W-:Y:S01]  /*12260*/  HMMA.16816.F32 R156, R4, R12, R156 ;  /* 0x0000000c049c723c */ /* 0x000fe2000000189c */
[----:B------:R-:W-:Y:S01]  /*12270*/  MOV R140, R137 ;  /* 0x00000089008c7202 */ /* 0x000fe20000000f00 */
[----:B-1----:R-:W-:Y:S01]  /*12280*/  FADD.FTZ R3, R176, R49 ;  /* 0x00000031b0037221 */ /* 0x002fe20000010000 */
[----:B------:R-:W-:-:S03]  /*12290*/  FADD.FTZ R2, R153, R2 ;  /* 0x0000000299027221 */ /* 0x000fc60000010000 */
[C---:B------:R-:W-:Y:S06]  /*122a0*/  HMMA.16816.F32 R136, R4.reuse, R16, R52 ;  /* 0x000000100488723c */ /* 0x040fec0000001834 */
[----:B------:R-:W-:Y:S01]  /*122b0*/  HMMA.16816.F32 R44, R4, R14, R44 ;  /* 0x0000000e042c723c */ /* 0x000fe2000000182c */
[----:B------:R-:W-:Y:S01]  /*122c0*/  MOV R115, R165 ;  /* 0x000000a500737202 */ /* 0x000fe20000000f00 */
[----:B------:R-:W-:Y:S01]  /*122d0*/  FADD.FTZ R2, R105, R2 ;  /* 0x0000000269027221 */ /* 0x000fe20000010000 */
[----:B------:R-:W-:Y:S01]  /*122e0*/  MOV R153, R167 ;  /* 0x000000a700997202 */ /* 0x000fe20000000f00 */
[----:B------:R-:W-:Y:S01]  /*122f0*/  IMAD.MOV.U32 R91, RZ, RZ, R154 ;  /* 0x000000ffff5b7224 */ /* 0x000fe200078e009a */
[----:B------:R-:W-:-:S02]  /*12300*/  MOV R109, R111 ;  /* 0x0000006f006d7202 */ /* 0x000fc40000000f00 */
[----:B------:R-:W-:Y:S02]  /*12310*/  MOV R81, R142 ;  /* 0x0000008e00517202 */ /* 0x000fe40000000f00 */
[----:B------:R-:W-:Y:S02]  /*12320*/  MOV R107, R143 ;  /* 0x0000008f006b7202 */ /* 0x000fe40000000f00 */
[----:B------:R-:W-:Y:S02]  /*12330*/  MOV R152, R166 ;  /* 0x000000a600987202 */ /* 0x000fe40000000f00 */
[----:B------:R-:W-:Y:S02]  /*12340*/  MOV R105, R141 ;  /* 0x0000008d00697202 */ /* 0x000fe40000000f00 */
[----:B------:R-:W-:Y:S02]  /*12350*/  MOV R154, R164 ;  /* 0x000000a4009a7202 */ /* 0x000fe40000000f00 */
[----:B------:R-:W-:Y:S01]  /*12360*/  MOV R111, R152 ;  /* 0x00000098006f7202 */ /* 0x000fe20000000f00 */
[----:B--2---:R-:W-:-:S02]  /*12370*/  FFMA.FTZ R0, R147, R72, R112 ;  /* 0x0000004893007223 */ /* 0x004fc40000010070 */
[----:B------:R-:W1:Y:S02]  /*12380*/  LDSM.16.MT88.4 R144, [R184+0x5c00] ;  /* 0x005c0000b890783b */ /* 0x000e640000004200 */
[----:B------:R-:W-:Y:S01]  /*12390*/  FADD.FTZ R40, R124, R0 ;  /* 0x000000007c287221 */ /* 0x000fe20000010000 */
[----:B------:R-:W-:-:S03]  /*123a0*/  FADD.FTZ R0, R224, R50 ;  /* 0x00000032e0007221 */ /* 0x000fc60000010000 */
        /* <DEDUP_REMOVED lines=88> */
[----:B------:R2:W-:Y:S01]  /*12930*/  MUFU.EX2 R42, R8 ;  /* 0x00000008002a7308 */ /* 0x0005e20000000800 */
[----:B------:R-:W-:Y:S01]  /*12940*/  FADD.FTZ R4, R217, R4 ;  /* 0x00000004d9047221 */ /* 0x000fe20000010000 */
[C---:B------:R-:W-:Y:S01]  /*12950*/  F2FP.F16.F32.PACK_AB R9, R231.reuse, R232 ;  /* 0x000000e8e709723e */ /* 0x040fe200000000ff */
[----:B------:R-:W-:Y:S01]  /*12960*/  FADD.FTZ R3, R231, R3 ;  /* 0x00000003e7037221 */ /* 0x000fe20000010000 */
[----:B------:R-:W-:Y:S01]  /*12970*/  F2FP.F16.F32.PACK_AB R10, R218, R210 ;  /* 0x000000d2da0a723e */ /* 0x000fe200000000ff */
[----:B------:R-:W-:Y:S01]  /*12980*/  FADD.FTZ R2, R97, R2 ;  /* 0x0000000261027221 */ /* 0x000fe20000010000 */
[----:B------:R-:W-:Y:S01]  /*12990*/  F2FP.F16.F32.PACK_AB R11, R229, R230 ;  /* 0x000000e6e50b723e */ /* 0x000fe200000000ff */
[----:B------:R-:W-:Y:S01]  /*129a0*/  FADD.FTZ R0, R65, R0 ;  /* 0x0000000041007221 */ /* 0x000fe20000010000 */
[----:B------:R-:W3:Y:S01]  /*129b0*/  MUFU.EX2 R60, R60 ;  /* 0x0000003c003c7308 */ /* 0x000ee20000000800 */
[----:B------:R-:W-:Y:S01]  /*129c0*/  FADD.FTZ R4, R210, R4 ;  /* 0x00000004d2047221 */ /* 0x000fe20000010000 */
[----:B------:R-:W-:Y:S01]  /*129d0*/  FADD.FTZ R3, R230, R3 ;  /* 0x00000003e6037221 */ /* 0x000fe20000010000 */
[----:B------:R-:W-:Y:S01]  /*129e0*/  FADD.FTZ R2, R90, R2 ;  /* 0x000000025a027221 */ /* 0x000fe20000010000 */
[----:B--2---:R-:W-:Y:S01]  /*129f0*/  F2FP.F16.F32.PACK_AB R8, R217, R196 ;  /* 0x000000c4d908723e */ /* 0x004fe200000000ff */
[----:B------:R-:W-:-:S03]  /*12a00*/  FADD.FTZ R0, R64, R0 ;  /* 0x0000000040007221 */ /* 0x000fc60000010000 */
[----:B------:R-:W2:Y:S01]  /*12a10*/  MUFU.EX2 R61, R61 ;  /* 0x0000003d003d7308 */ /* 0x000ea20000000800 */
[----:B------:R-:W-:Y:S01]  /*12a20*/  FADD.FTZ R4, R218, R4 ;  /* 0x00000004da047221 */ /* 0x000fe20000010000 */
[----:B------:R-:W-:Y:S01]  /*12a30*/  FADD.FTZ R3, R229, R3 ;  /* 0x00000003e5037221 */ /* 0x000fe20000010000 */
[----:B------:R-:W-:Y:S01]  /*12a40*/  FADD.FTZ R2, R88, R2 ;  /* 0x0000000258027221 */ /* 0x000fe20000010000 */
[----:B------:R-:W-:Y:S01]  /*12a50*/  HMMA.16816.F32 R36, R8, R16, R36 ;  /* 0x000000100824723c */ /* 0x000fe20000001824 */
[----:B------:R-:W-:Y:S01]  /*12a60*/  FADD.FTZ R0, R63, R0 ;  /* 0x000000003f007221 */ /* 0x000fe20000010000 */
[----:B------:R-:W-:-:S04]  /*12a70*/  FADD.FTZ R4, R219, R4 ;  /* 0x00000004db047221 */ /* 0x000fc80000010000 */
[----:B------:R-:W-:Y:S01]  /*12a80*/  HMMA.16816.F32 R32, R8, R18, R32 ;  /* 0x000000120820723c */ /* 0x000fe20000001820 */
[----:B------:R-:W-:-:S05]  /*12a90*/  FADD.FTZ R3, R228, R3 ;  /* 0x00000003e4037221 */ /* 0x000fca0000010000 */
[----:B------:R-:W-:Y:S01]  /*12aa0*/  HMMA.16816.F32 R28, R8, R12, R28 ;  /* 0x0000000c081c723c */ /* 0x000fe2000000181c */
[----:B------:R-:W-:-:S05]  /*12ab0*/  FADD.FTZ R2, R83, R2 ;  /* 0x0000000253027221 */ /* 0x000fca0000010000 */
[----:B------:R-:W-:Y:S01]  /*12ac0*/  HMMA.16816.F32 R24, R8, R14, R24 ;  /* 0x0000000e0818723c */ /* 0x000fe20000001818 */
[----:B-----5:R-:W-:Y:S01]  /*12ad0*/  FADD.FTZ R0, R62, R0 ;  /* 0x000000003e007221 */ /* 0x020fe20000010000 */
[----:B------:R-:W-:Y:S01]  /*12ae0*/  FADD.FTZ R4, R222, R4 ;  /* 0x00000004de047221 */ /* 0x000fe20000010000 */
[----:B------:R-:W-:Y:S01]  /*12af0*/  FADD.FTZ R3, R227, R3 ;  /* 0x00000003e3037221 */ /* 0x000fe20000010000 */
[----:B------:R-:W-:Y:S01]  /*12b00*/  FADD.FTZ R2, R82, R2 ;  /* 0x0000000252027221 */ /* 0x000fe20000010000 */
[----:B----4-:R-:W-:Y:S01]  /*12b10*/  FADD.FTZ R0, R51, R0 ;  /* 0x0000000033007221 */ /* 0x010fe20000010000 */
[----:B------:R-:W-:Y:S01]  /*12b20*/  FADD.FTZ R4, R237, R4 ;  /* 0x00000004ed047221 */ /* 0x000fe20000010000 */
[----:B---3--:R-:W-:Y:S01]  /*12b30*/  FADD.FTZ R3, R60, R3 ;  /* 0x000000033c037221 */ /* 0x008fe20000010000 */
[----:B------:R-:W-:Y:S01]  /*12b40*/  FADD.FTZ R2, R77, R2 ;  /* 0x000000024d027221 */ /* 0x000fe20000010000 */
[----:B------:R-:W-:Y:S01]  /*12b50*/  FADD.FTZ R0, R42, R0 ;  /* 0x000000002a007221 */ /* 0x000fe20000010000 */
[----:B------:R-:W-:Y:S01]  /*12b60*/  FADD.FTZ R4, R236, R4 ;  /* 0x00000004ec047221 */ /* 0x000fe20000010000 */
[----:B------:R-:W-:Y:S01]  /*12b70*/  F2FP.F16.F32.PACK_AB R164, R82, R83 ;  /* 0x0000005352a4723e */ /* 0x000fe200000000ff */
[----:B--2---:R-:W-:Y:S01]  /*12b80*/  FADD.FTZ R3, R61, R3 ;  /* 0x000000033d037221 */ /* 0x004fe20000010000 */
[----:B------:R-:W-:Y:S01]  /*12b90*/  F2FP.F16.F32.PACK_AB R165, R51, R62 ;  /* 0x0000003e33a5723e */ /* 0x000fe200000000ff */
[C---:B------:R-:W-:Y:S01]  /*12ba0*/  FADD.FTZ R2, R67.reuse, R2 ;  /* 0x0000000243027221 */ /* 0x040fe20000010000 */
[----:B------:R-:W-:-:S02]  /*12bb0*/  F2FP.F16.F32.PACK_AB R166, R67, R77 ;  /* 0x0000004d43a6723e */ /* 0x000fc400000000ff */
[----:B------:R-:W-:Y:S02]  /*12bc0*/  F2FP.F16.F32.PACK_AB R167, R41, R42 ;  /* 0x0000002a29a7723e */ /* 0x000fe400000000ff */
[----:B------:R-:W-:Y:S02]  /*12bd0*/  F2FP.F16.F32.PACK_AB R160, R222, R219 ;  /* 0x000000dbdea0723e */ /* 0x000fe400000000ff */
[----:B------:R-:W-:Y:S02]  /*12be0*/  F2FP.F16.F32.PACK_AB R161, R227, R228 ;  /* 0x000000e4e3a1723e */ /* 0x000fe400000000ff */
[----:B------:R-:W-:Y:S02]  /*12bf0*/  F2FP.F16.F32.PACK_AB R162, R236, R237 ;  /* 0x000000edeca2723e */ /* 0x000fe400000000ff */
[----:B------:R-:W-:Y:S01]  /*12c00*/  F2FP.F16.F32.PACK_AB R163, R61, R60 ;  /* 0x0000003c3da3723e */ /* 0x000fe200000000ff */
[----:B------:R-:W-:Y:S01]  /*12c10*/  FADD.FTZ R0, R41, R0 ;  /* 0x0000000029007221 */ /* 0x000fe20000010000 */
[----:B------:R2:W-:Y:S01]  /*12c20*/  STL [R1], R4 ;  /* 0x0000000401007387 */ /* 0x0005e20000100800 */
[C---:B-1----:R-:W-:Y:S03]  /*12c30*/  HMMA.16816.F32 R136, R164.reuse, R144, R136 ;  /* 0x00000090a488723c */ /* 0x042fe60000001888 */
        /* <DEDUP_REMOVED lines=10> */
[----:B------:R-:W-:-:S02]  /*12ce0*/  MOV R40, R74 ;  /* 0x0000004a00287202 */ /* 0x000fc40000000f00 */
[----:B------:R-:W-:Y:S02]  /*12cf0*/  MOV R41, R75 ;  /* 0x0000004b00297202 */ /* 0x000fe40000000f00 */
[----:B------:R-:W-:Y:S02]  /*12d00*/  MOV R38, R71 ;  /* 0x0000004700267202 */ /* 0x000fe40000000f00 */
[----:B--2---:R-:W-:-:S15]  /*12d10*/  MOV R39, R73 ;  /* 0x0000004900277202 */ /* 0x004fde0000000f00 */
[----:B------:R-:W-:-:S02]  /*12d20*/  NOP ;  /* 0x0000000000007918 */ /* 0x000fc40000000000 */
.L_x_313:
        /* <DEDUP_REMOVED lines=15> */
[----:B-1----:R-:W1:Y:S01]  /*12e20*/  @!P4 LDC.64 R2, c[0x0][0x220] ;  /* 0x00008800ff02cb82 */ /* 0x002e620000000a00 */
[----:B------:R-:W-:Y:S02]  /*12e30*/  USHF.L.U32 UR21, UR12, 0x6, URZ ;  /* 0x000000060c157899 */ /* 0x000fe4000800063f */
[----:B------:R-:W-:Y:S02]  /*12e40*/  UIADD3 UR13, UR11, UR23, URZ ;  /* 0x000000170b0d7290 */ /* 0x000fe4000fffe03f */
[----:B------:R-:W-:Y:S01]  /*12e50*/  UIADD3 UR26, UR26, UR35, URZ ;  /* 0x000000231a1a7290 */ /* 0x000fe2000fffe03f */
[----:B------:R-:W-:Y:S02]  /*12e60*/  ULDC UR4, c[0x0][0x2ec] ;  /* 0x0000bb0000047ab9 */ /* 0x000fe40000000800 */
[----:B------:R-:W2:Y:S01]  /*12e70*/  @!P4 LDC.64 R6, c[0x0][0x220] ;  /* 0x00008800ff06cb82 */ /* 0x000ea20000000a00 */
[----:B------:R-:W-:-:S07]  /*12e80*/  ULDC.64 UR6, c[0x0][0x248] ;  /* 0x0000920000067ab9 */ /* 0x000fce0000000a00 */
[----:B------:R-:W3:Y:S01]  /*12e90*/  @!P4 LDC.64 R4, c[0x0][0x220] ;  /* 0x00008800ff04cb82 */ /* 0x000ee20000000a00 */
[----:B-1----:R1:W-:Y:S04]  /*12ea0*/  @!P4 STL.64 [R1+0x30], R2 ;  /* 0x000030020100c387 */ /* 0x0023e80000100a00 */
[----:B--2---:R2:W-:Y:S04]  /*12eb0*/  @!P4 STL.64 [R1+0x28], R6 ;  /* 0x000028060100c387 */ /* 0x0045e80000100a00 */
[----:B---3--:R3:W-:Y:S01]  /*12ec0*/  @!P4 STL.64 [R1+0x20], R4 ;  /* 0x000020040100c387 */ /* 0x0087e20000100a00 */
[----:B-1----:R-:W1:Y:S03]  /*12ed0*/  @!P4 LDC.64 R2, c[0x0][0x220] ;  /* 0x00008800ff02cb82 */ /* 0x002e660000000a00 */
[----:B-1----:R1:W-:Y:S04]  /*12ee0*/  @!P4 STL.64 [R1+0x18], R2 ;  /* 0x000018020100c387 */ /* 0x0023e80000100a00 */
[----:B--2---:R-:W2:Y:S04]  /*12ef0*/  LDL.LU.64 R6, [R1+0x10] ;  /* 0x0000100001067983 */ /* 0x004ea80000300a00 */
[----:B---3--:R-:W2:Y:S01]  /*12f00*/  LDL.LU.64 R4, [R1+0x48] ;  /* 0x0000480001047983 */ /* 0x008ea20000300a00 */
[----:B-1----:R-:W-:Y:S01]  /*12f10*/  MOV R3, R41 ;  /* 0x0000002900037202 */ /* 0x002fe20000000f00 */
[----:B--2---:R-:W-:-:S05]  /*12f20*/  IMAD.MOV.U32 R5, RZ, RZ, R7 ;  /* 0x000000ffff057224 */ /* 0x004fca00078e0007 */
[----:B------:R1:W-:Y:S01]  /*12f30*/  STL.64 [R1+0x10], R4 ;  /* 0x0000100401007387 */ /* 0x0003e20000100a00 */
[----:B------:R-:W-:Y:S05]  /*12f40*/  BRA `(.L_x_318) ;  /* 0x0000000000dc7947 */ /* 0x000fea0003800000 */
.L_x_320:
        /* <DEDUP_REMOVED lines=31> */
[----:B------:R-:W-:Y:S03]  /*13140*/  @!P4 IADD3 R7, P0, R5, UR21, RZ ;  /* 0x000000150507cc10 */ /* 0x000fe6000ff1e0ff */
[----:B------:R-:W-:Y:S01]  /*13150*/  @!PT LDS RZ, [RZ] ;  /* 0x00000000fffff984 */ /* 0x000fe20000000800 */
[----:B------:R-:W-:Y:S01]  /*13160*/  @!PT LDS RZ, [RZ] ;  /* 0x00000000fffff984 */ /* 0x000fe20000000800 */
[----:B------:R-:W-:Y:S01]  /*13170*/  @!PT LDS RZ, [RZ] ;  /* 0x00000000fffff984 */ /* 0x000fe20000000800 */
[----:B------:R1:W-:Y:S01]  /*13180*/  @!P4 LDGSTS.E.BYPASS.LTC128B.128 [R209+0x2800], desc[UR24][R10.64] ;  /* 0x028000000ad1cfae */ /* 0x0003e2000b901d58 */
[C---:B------:R-:W-:Y:S02]  /*13190*/  @!P4 IADD3.X R9, R6.reuse, UR10, RZ, P0, !PT ;  /* 0x0000000a0609cc10 */ /* 0x040fe400087fe4ff */
        /* <DEDUP_REMOVED lines=18> */
.L_x_318:
[----:B--2---:R-:W2:Y:S01]  /*132c0*/  LDL.64 R12, [R1+0x10] ;  /* 0x00001000010c7983 */ /* 0x004ea20000100a00 */
[----:B------:R-:W-:Y:S04]  /*132d0*/  DEPBAR.LE SB0, 0x0 ;  /* 0x000080000000791a */ /* 0x000fe80000000000 */
[----:B------:R-:W-:Y:S01]  /*132e0*/  UIADD3 UR11, UR18, -0x1, URZ ;  /* 0xffffffff120b7890 */ /* 0x000fe2000fffe03f */
[----:B------:R-:W3:Y:S03]  /*132f0*/  LDL R9, [R1+0x30] ;  /* 0x0000300001097983 */ /* 0x000ee60000100800 */
[----:B------:R-:W-:Y:S01]  /*13300*/  USHF.R.S32.HI UR27, URZ, 0x1f, UR11 ;  /* 0x0000001f3f1b7899 */ /* 0x000fe2000801140b */
[----:B------:R-:W4:Y:S01]  /*13310*/  LDL R19, [R1+0x34] ;  /* 0x0000340001137983 */ /* 0x000f220000100800 */
[----:B-1----:R-:W-:Y:S01]  /*13320*/  IMAD.U32 R4, RZ, RZ, UR11 ;  /* 0x0000000bff047e24 */ /* 0x002fe2000f8e00ff */
[----:B------:R-:W-:Y:S01]  /*13330*/  UIMAD UR12, UR8, UR11, URZ ;  /* 0x0000000b080c72a4 */ /* 0x000fe2000f8e023f */
[----:B------:R-:W-:Y:S01]  /*13340*/  IMAD.U32 R196, RZ, RZ, UR11 ;  /* 0x0000000bffc47e24 */ /* 0x000fe2000f8e00ff */
[----:B------:R-:W5:Y:S01]  /*13350*/  LDL R10, [R1+0x28] ;  /* 0x00002800010a7983 */ /* 0x000f620000100800 */
[----:B------:R-:W-:Y:S02]  /*13360*/  UISETP.GT.AND UP0, UPT, UR11, UR14, UPT ;  /* 0x0000000e0b00728c */ /* 0x000fe4000bf04270 */
[----:B------:R-:W-:Y:S01]  /*13370*/  UIMAD UR12, UR27, UR9, UR12 ;  /* 0x000000091b0c72a4 */ /* 0x000fe2000f8e020c */
        /* <DEDUP_REMOVED lines=9> */
[----:B--2---:R-:W-:Y:S04]  /*13410*/  IMAD.WIDE.U32 R4, R4, UR9, R12 ;  /* 0x0000000904047c25 */ /* 0x004fe8000f8e000c */
[----:B------:R-:W-:Y:S01]  /*13420*/  VIADD R0, R5, UR12 ;  /* 0x0000000c05007c36 */ /* 0x000fe20008000000 */
[C---:B------:R-:W-:Y:S02]  /*13430*/  @!P4 IADD3 R2, P2, R4.reuse, UR33, RZ ;  /* 0x000000210402cc10 */ /* 0x040fe4000ff5e0ff */
[----:B---3--:R-:W-:Y:S02]  /*13440*/  @!P4 LEA R12, P3, R4, R9, 0x1 ;  /* 0x00000009040cc211 */ /* 0x008fe400078608ff */
[----:B------:R-:W-:Y:S02]  /*13450*/  @!P4 IADD3.X R9, R0, UR32, RZ, P2, !PT ;  /* 0x000000200009cc10 */ /* 0x000fe400097fe4ff */
[C---:B----4-:R-:W-:Y:S02]  /*13460*/  @!P4 LEA.HI.X R13, R4.reuse, R19, R0, 0x1, P3 ;  /* 0x00000013040dc211 */ /* 0x050fe400018f0c00 */
[----:B------:R-:W-:Y:S02]  /*13470*/  @!P4 IADD3 R5, P1, R4, UR20, RZ ;  /* 0x000000140405cc10 */ /* 0x000fe4000ff3e0ff */
[----:B-----5:R-:W-:Y:S01]  /*13480*/  @!P4 LEA R10, P2, R2, R10, 0x1 ;  /* 0x0000000a020ac211 */ /* 0x020fe200078408ff */
        /* <DEDUP_REMOVED lines=9> */
[----:B------:R-:W-:Y:S02]  /*13520*/  @!P4 IADD3.X R15, R0, UR13, RZ, P0, !PT ;  /* 0x0000000d000fcc10 */ /* 0x000fe400087fe4ff */
        /* <DEDUP_REMOVED lines=19> */
[----:B------:R-:W1:Y:S08]  /*13660*/  LDSM.16.M88.4 R16, [R135+0x2000] ;  /* 0x002000008710783b */ /* 0x000e700000000200 */
[----:B------:R-:W2:Y:S08]  /*13670*/  LDSM.16.M88.4 R124, [R186+0x1000] ;  /* 0x00100000ba7c783b */ /* 0x000eb00000000200 */
[----:B------:R-:W3:Y:S08]  /*13680*/  LDSM.16.M88.4 R32, [R135+0x2400] ;  /* 0x002400008720783b */ /* 0x000ef00000000200 */
[----:B------:R-:W4:Y:S08]  /*13690*/  LDSM.16.M88.4 R48, [R135+0x2800] ;  /* 0x002800008730783b */ /* 0x000f300000000200 */
[----:B------:R-:W5:Y:S08]  /*136a0*/  LDSM.16.M88.4 R64, [R135+0x2c00] ;  /* 0x002c00008740783b */ /* 0x000f700000000200 */
[----:B------:R-:W5:Y:S01]  /*136b0*/  LDSM.16.M88.4 R80, [R135+0x3000] ;  /* 0x003000008750783b */ /* 0x000f620000000200 */
        /* <DEDUP_REMOVED lines=14> */
[-C--:B----4-:R-:W-:Y:S01]  /*137a0*/  HMMA.16816.F32 R36, R128, R48.reuse, RZ ;  /* 0x000000308024723c */ /* 0x090fe200000018ff */
[----:B------:R-:W4:Y:S05]  /*137b0*/  S2R R0, SR_TID.X ;  /* 0x0000000000007919 */ /* 0x000f2a0000002100 */
[C---:B------:R-:W-:Y:S06]  /*137c0*/  HMMA.16816.F32 R40, R124.reuse, R48, RZ ;  /* 0x000000307c28723c */ /* 0x040fec00000018ff */
[-C--:B------:R-:W-:Y:S06]  /*137d0*/  HMMA.16816.F32 R44, R124, R50.reuse, RZ ;  /* 0x000000327c2c723c */ /* 0x080fec00000018ff */
[C---:B------:R-:W-:Y:S06]  /*137e0*/  HMMA.16816.F32 R48, R128.reuse, R50, RZ ;  /* 0x000000328030723c */ /* 0x040fec00000018ff */
[-C--:B-----5:R-:W-:Y:S06]  /*137f0*/  HMMA.16816.F32 R52, R128, R64.reuse, RZ ;  /* 0x000000408034723c */ /* 0x0a0fec00000018ff */
[C---:B------:R-:W-:Y:S06]  /*13800*/  HMMA.16816.F32 R56, R124.reuse, R64, RZ ;  /* 0x000000407c38723c */ /* 0x040fec00000018ff */
[-C--:B------:R-:W-:Y:S01]  /*13810*/  HMMA.16816.F32 R60, R124, R66.reuse, RZ ;  /* 0x000000427c3c723c */ /* 0x080fe200000018ff */
[----:B----4-:R-:W-:Y:S05]  /*13820*/  IMAD.SHL.U32 R0, R0, 0x2, RZ ;  /* 0x0000000200007824 */ /* 0x010fea00078e00ff */
[----:B------:R-:W-:Y:S01]  /*13830*/  LOP3.LUT R0, R0, 0x6, RZ, 0xc0, !PT ;  /* 0x0000000600007812 */ /* 0x000fe200078ec0ff */
[C---:B------:R-:W-:Y:S04]  /*13840*/  HMMA.16816.F32 R64, R128.reuse, R66, RZ ;  /* 0x000000428040723c */ /* 0x040fe800000018ff */
[----:B------:R-:W-:Y:S02]  /*13850*/  IMAD R196, R196, 0x80, R0 ;  /* 0x00000080c4c47824 */ /* 0x000fe400078e0200 */
[-C--:B------:R-:W-:Y:S02]  /*13860*/  HMMA.16816.F32 R68, R128, R80.reuse, RZ ;  /* 0x000000508044723c */ /* 0x080fe400000018ff */
[C---:B------:R-:W-:Y:S01]  /*13870*/  VIADD R0, R196.reuse, 0x1 ;  /* 0x00000001c4007836 */ /* 0x040fe20000000000 */
[CC--:B------:R-:W-:Y:S02]  /*13880*/  ISETP.GE.AND P6, PT, R196.reuse, R199.reuse, PT ;  /* 0x000000c7c400720c */ /* 0x0c0fe40003fc6270 */
[-C--:B------:R-:W-:Y:S01]  /*13890*/  ISETP.GE.AND P2, PT, R196, R198.reuse, PT ;  /* 0x000000c6c400720c */ /* 0x080fe20003f46270 */
[--C-:B------:R-:W-:Y:S01]  /*138a0*/  IMAD.IADD R2, R202, 0x1, -R196.reuse ;  /* 0x00000001ca027824 */ /* 0x100fe200078e0ac4 */
[C---:B------:R-:W-:Y:S01]  /*138b0*/  ISETP.GE.AND P3, PT, R0.reuse, R199, PT ;  /* 0x000000c70000720c */ /* 0x040fe20003f66270 */
[C---:B------:R-:W-:Y:S02]  /*138c0*/  HMMA.16816.F32 R72, R124.reuse, R80, RZ ;  /* 0x000000507c48723c */ /* 0x040fe400000018ff */
[C---:B------:R-:W-:Y:S02]  /*138d0*/  ISETP.GE.AND P1, PT, R0.reuse, R198, PT ;  /* 0x000000c60000720c */ /* 0x040fe40003f26270 */
[C---:B------:R-:W-:Y:S02]  /*138e0*/  ISETP.GE.AND P5, PT, R0.reuse, R200, PT ;  /* 0x000000c80000720c */ /* 0x040fe40003fa6270 */
[C---:B------:R-:W-:Y:S01]  /*138f0*/  ISETP.GE.AND P0, PT, R0.reuse, R197, PT ;  /* 0x000000c50000720c */ /* 0x040fe20003f06270 */
[-C--:B------:R-:W-:Y:S01]  /*13900*/  HMMA.16816.F32 R76, R124, R82.reuse, RZ ;  /* 0x000000527c4c723c */ /* 0x080fe200000018ff */
[C---:B------:R-:W-:Y:S02]  /*13910*/  ISETP.GE.OR P3, PT, R0.reuse, R208, !P3 ;  /* 0x000000d00000720c */ /* 0x040fe40005f66670 */
[C---:B------:R-:W-:Y:S02]  /*13920*/  ISETP.GE.OR P1, PT, R0.reuse, R207, !P1 ;  /* 0x000000cf0000720c */ /* 0x040fe40004f26670 */
[C---:B------:R-:W-:Y:S01]  /*13930*/  ISETP.GE.OR P5, PT, R0.reuse, R206, !P5 ;  /* 0x000000ce0000720c */ /* 0x040fe20006fa6670 */
[C---:B------:R-:W-:Y:S02]  /*13940*/  HMMA.16816.F32 R80, R128.reuse, R82, RZ ;  /* 0x000000528050723c */ /* 0x040fe400000018ff */
[----:B------:R-:W-:Y:S02]  /*13950*/  ISETP.GE.OR P0, PT, R0, R205, !P0 ;  /* 0x000000cd0000720c */ /* 0x000fe40004706670 */
[C---:B------:R-:W-:Y:S02]  /*13960*/  ISETP.GE.OR P6, PT, R196.reuse, R208, !P6 ;  /* 0x000000d0c400720c */ /* 0x040fe400077c6670 */
[C---:B------:R-:W-:Y:S01]  /*13970*/  ISETP.GE.OR P2, PT, R196.reuse, R207, !P2 ;  /* 0x000000cfc400720c */ /* 0x040fe20005746670 */
        /* <DEDUP_REMOVED lines=10> */
[-C--:B------:R-:W-:Y:S01]  /*13a20*/  HMMA.16816.F32 R124, R124, R170.reuse, RZ ;  /* 0x000000aa7c7c723c */ /* 0x080fe200000018ff */
[--C-:B------:R-:W-:Y:S04]  /*13a30*/  IMAD.IADD R169, R201, 0x1, -R196.reuse ;  /* 0x00000001c9a97824 */ /* 0x100fe800078e0ac4 */
[C---:B------:R-:W-:Y:S01]  /*13a40*/  IMAD.IADD R168, R203.reuse, 0x1, -R196 ;  /* 0x00000001cba87824 */ /* 0x040fe200078e0ac4 */
[----:B------:R-:W-:Y:S06]  /*13a50*/  HMMA.16816.F32 R128, R128, R170, RZ ;  /* 0x000000aa8080723c */ /* 0x000fec00000018ff */
[-C--:B---3--:R-:W-:Y:S05]  /*13a60*/  HMMA.16816.F32 R4, R172, R176.reuse, R4 ;  /* 0x000000b0ac04723c */ /* 0x088fea0000001804 */
[----:B------:R-:W-:Y:S01]  /*13a70*/  IABS R171, R2 ;  /* 0x0000000200ab7213 */ /* 0x000fe20000000000 */
[C---:B------:R-:W-:Y:S05]  /*13a80*/  HMMA.16816.F32 R8, R180.reuse, R176, R8 ;  /* 0x000000b0b408723c */ /* 0x040fea0000001808 */
[--C-:B------:R-:W-:Y:S01]  /*13a90*/  IMAD.IADD R170, R203, 0x1, -R0.reuse ;  /* 0x00000001cbaa7824 */ /* 0x100fe200078e0a00 */
[-C--:B------:R-:W-:Y:S05]  /*13aa0*/  HMMA.16816.F32 R12, R180, R178.reuse, R12 ;  /* 0x000000b2b40c723c */ /* 0x080fea000000180c */
[----:B------:R-:W-:Y:S01]  /*13ab0*/  IABS R177, R169 ;  /* 0x000000a900b17213 */ /* 0x000fe20000000000 */
[C---:B------:R-:W-:Y:S05]  /*13ac0*/  HMMA.16816.F32 R16, R172.reuse, R178, R16 ;  /* 0x000000b2ac10723c */ /* 0x040fea0000001810 */
[----:B------:R-:W-:Y:S01]  /*13ad0*/  IABS R176, R168 ;  /* 0x000000a800b07213 */ /* 0x000fe20000000000 */
[----:B------:R-:W-:Y:S01]  /*13ae0*/  IMAD.IADD R169, R201, 0x1, -R0 ;  /* 0x00000001c9a97824 */ /* 0x000fe200078e0a00 */
[----:B------:R-:W-:Y:S04]  /*13af0*/  IABS R2, R170 ;  /* 0x000000aa00027213 */ /* 0x000fe80000000000 */
[----:B------:R-:W-:Y:S01]  /*13b00*/  IABS R168, R169 ;  /* 0x000000a900a87213 */ /* 0x000fe20000000000 */
[----:B------:R-:W-:Y:S02]  /*13b10*/  IMAD.MOV.U32 R169, RZ, RZ, R177 ;  /* 0x000000ffffa97224 */ /* 0x000fe400078e00b1 */
[----:B------:R-:W-:Y:S01]  /*13b20*/  IMAD.MOV.U32 R177, RZ, RZ, R176 ;  /* 0x000000ffffb17224 */ /* 0x000fe200078e00b0 */
[----:B------:R-:W-:Y:S02]  /*13b30*/  I2FP.F32.S32 R170, R168 ;  /* 0x000000a800aa7245 */ /* 0x000fe40000201400 */
[----:B------:R-:W-:Y:S02]  /*13b40*/  I2FP.F32.S32 R176, R169 ;  /* 0x000000a900b07245 */ /* 0x000fe40000201400 */
[----:B------:R-:W-:Y:S01]  /*13b50*/  I2FP.F32.S32 R169, R177 ;  /* 0x000000b100a97245 */ /* 0x000fe20000201400 */
[----:B------:R-:W-:Y:S01]  /*13b60*/  VIADD R177, R196, 0x9 ;  /* 0x00000009c4b17836 */ /* 0x000fe20000000000 */
[----:B------:R-:W-:Y:S01]  /*13b70*/  I2FP.F32.S32 R168, R2 ;  /* 0x0000000200a87245 */ /* 0x000fe20000201400 */
[----:B------:R-:W-:Y:S01]  /*13b80*/  FFMA.FTZ R5, R170, -UR31, R5 ;  /* 0x8000001faa057c23 */ /* 0x000fe20008010005 */
[----:B------:R-:W-:Y:S01]  /*13b90*/  I2FP.F32.S32 R2, R171 ;  /* 0x000000ab00027245 */ /* 0x000fe20000201400 */
[----:B------:R-:W-:Y:S01]  /*13ba0*/  FFMA.FTZ R6, R169, -UR31, R6 ;  /* 0x8000001fa9067c23 */ /* 0x000fe20008010006 */
[----:B------:R-:W-:Y:S02]  /*13bb0*/  IMAD.IADD R169, R202, 0x1, -R0 ;  /* 0x00000001caa97824 */ /* 0x000fe400078e0a00 */
[----:B------:R-:W-:Y:S01]  /*13bc0*/  FFMA.FTZ R4, R176, -UR31, R4 ;  /* 0x8000001fb0047c23 */ /* 0x000fe20008010004 */
[----:B------:R-:W-:Y:S01]  /*13bd0*/  FSEL R222, R5, -INF , !P3 ;  /* 0xff80000005de7808 */ /* 0x000fe20005800000 */
[----:B------:R-:W-:Y:S01]  /*13be0*/  IMAD.IADD R0, R204, 0x1, -R0 ;  /* 0x00000001cc007824 */ /* 0x000fe200078e0a00 */
[C---:B------:R-:W-:Y:S01]  /*13bf0*/  ISETP.GE.AND P3, PT, R196.reuse, R197, PT ;  /* 0x000000c5c400720c */ /* 0x040fe20003f66270 */
[----:B------:R-:W-:Y:S01]  /*13c00*/  VIADD R176, R196, 0x8 ;  /* 0x00000008c4b07836 */ /* 0x000fe20000000000 */
[----:B------:R-:W-:Y:S01]  /*13c10*/  IABS R170, R169 ;  /* 0x000000a900aa7213 */ /* 0x000fe20000000000 */
[----:B------:R-:W-:Y:S01]  /*13c20*/  IMAD.IADD R169, R202, 0x1, -R177 ;  /* 0x00000001caa97824 */ /* 0x000fe200078e0ab1 */
[----:B------:R-:W-:Y:S01]  /*13c30*/  IABS R171, R0 ;  /* 0x0000000000ab7213 */ /* 0x000fe20000000000 */
[----:B------:R-:W-:Y:S01]  /*13c40*/  FFMA.FTZ R7, R168, -UR31, R7 ;  /* 0x8000001fa8077c23 */ /* 0x000fe20008010007 */
[----:B------:R-:W-:Y:S01]  /*13c50*/  FSEL R213, R4, -INF , !P6 ;  /* 0xff80000004d57808 */ /* 0x000fe20007000000 */
[----:B------:R-:W-:Y:S01]  /*13c60*/  FFMA.FTZ R8, R2, -UR31, R8 ;  /* 0x8000001f02087c23 */ /* 0x000fe20008010008 */
[----:B------:R-:W-:Y:S01]  /*13c70*/  IABS R0, R169 ;  /* 0x000000a900007213 */ /* 0x000fe20000000000 */
[----:B------:R-:W-:Y:S01]  /*13c80*/  IMAD.IADD R168, R204, 0x1, -R196 ;  /* 0x00000001cca87824 */ /* 0x000fe200078e0ac4 */
[----:B------:R-:W-:Y:S01]  /*13c90*/  I2FP.F32.S32 R169, R170 ;  /* 0x000000aa00a97245 */ /* 0x000fe20000201400 */
[----:B------:R-:W-:Y:S01]  /*13ca0*/  IMAD.IADD R2, R202, 0x1, -R176 ;  /* 0x00000001ca027824 */ /* 0x000fe200078e0ab0 */
[----:B------:R-:W-:Y:S02]  /*13cb0*/  I2FP.F32.S32 R0, R0 ;  /* 0x0000000000007245 */ /* 0x000fe40000201400 */
[----:B------:R-:W-:Y:S01]  /*13cc0*/  IABS R168, R168 ;  /* 0x000000a800a87213 */ /* 0x000fe20000000000 */
[----:B------:R-:W-:Y:S01]  /*13cd0*/  FFMA.FTZ R9, R169, -UR31, R9 ;  /* 0x8000001fa9097c23 */ /* 0x000fe20008010009 */
[----:B------:R-:W-:Y:S01]  /*13ce0*/  IABS R2, R2 ;  /* 0x0000000200027213 */ /* 0x000fe20000000000 */
[----:B------:R-:W-:Y:S01]  /*13cf0*/  FFMA.FTZ R13, R0, -UR31, R13 ;  /* 0x8000001f000d7c23 */ /* 0x000fe2000801000d */
[----:B------:R-:W-:Y:S01]  /*13d00*/  I2FP.F32.S32 R168, R168 ;  /* 0x000000a800a87245 */ /* 0x000fe20000201400 */
[----:B------:R-:W-:Y:S01]  /*13d10*/  IMAD.IADD R0, R204, 0x1, -R177 ;  /* 0x00000001cc007824 */ /* 0x000fe200078e0ab1 */
[----:B------:R-:W-:Y:S02]  /*13d20*/  I2FP.F32.S32 R2, R2 ;  /* 0x0000000200027245 */ /* 0x000fe40000201400 */
[----:B------:R-:W-:Y:S01]  /*13d30*/  I2FP.F32.S32 R170, R171 ;  /* 0x000000ab00aa7245 */ /* 0x000fe20000201400 */
[----:B------:R-:W-:Y:S01]  /*13d40*/  FFMA.FTZ R10, R168, -UR31, R10 ;  /* 0x8000001fa80a7c23 */ /* 0x000fe2000801000a */
[----:B------:R-:W-:Y:S01]  /*13d50*/  IABS R0, R0 ;  /* 0x0000000000007213 */ /* 0x000fe20000000000 */
[C---:B------:R-:W-:Y:S01]  /*13d60*/  IMAD.IADD R168, R201.reuse, 0x1, -R176 ;  /* 0x00000001c9a87824 */ /* 0x040fe200078e0ab0 */
[----:B------:R-:W-:Y:S01]  /*13d70*/  ISETP.GE.AND P6, PT, R196, R200, PT ;  /* 0x000000c8c400720c */ /* 0x000fe20003fc6270 */
[----:B------:R-:W-:Y:S01]  /*13d80*/  FFMA.FTZ R11, R170, -UR31, R11 ;  /* 0x8000001faa0b7c23 */ /* 0x000fe2000801000b */
[----:B------:R-:W-:Y:S01]  /*13d90*/  I2FP.F32.S32 R178, R0 ;  /* 0x0000000000b27245 */ /* 0x000fe20000201400 */
[----:B------:R-:W-:Y:S01]  /*13da0*/  IMAD.IADD R170, R201, 0x1, -R177 ;  /* 0x00000001c9aa7824 */ /* 0x000fe200078e0ab1 */
[----:B------:R-:W-:Y:S01]  /*13db0*/  IABS R168, R168 ;  /* 0x000000a800a87213 */ /* 0x000fe20000000000 */
[----:B------:R-:W-:Y:S01]  /*13dc0*/  FFMA.FTZ R12, R2, -UR31, R12 ;  /* 0x8000001f020c7c23 */ /* 0x000fe2000801000c */
[----:B------:R-:W-:Y:S01]  /*13dd0*/  FSEL R216, R6, -INF , !P2 ;  /* 0xff80000006d87808 */ /* 0x000fe20005000000 */
[----:B------:R-:W-:Y:S01]  /*13de0*/  IMAD.IADD R2, R204, 0x1, -R176 ;  /* 0x00000001cc027824 */ /* 0x000fe200078e0ab0 */
[----:B------:R-:W-:Y:S01]  /*13df0*/  I2FP.F32.S32 R0, R168 ;  /* 0x000000a800007245 */ /* 0x000fe20000201400 */
[----:B------:R-:W-:Y:S01]  /*13e00*/  FFMA.FTZ R15, R178, -UR31, R15 ;  /* 0x8000001fb20f7c23 */ /* 0x000fe2000801000f */
[----:B------:R-:W-:Y:S02]  /*13e10*/  FSEL R221, R7, -INF , !P1 ;  /* 0xff80000007dd7808 */ /* 0x000fe40004800000 */
[----:B------:R-:W-:Y:S01]  /*13e20*/  IABS R169, R2 ;  /* 0x0000000200a97213 */ /* 0x000fe20000000000 */
[----:B------:R-:W-:Y:S01]  /*13e30*/  FFMA.FTZ R16, R0, -UR31, R16 ;  /* 0x8000001f00107c23 */ /* 0x000fe20008010010 */
[----:B------:R-:W-:Y:S01]  /*13e40*/  IABS R2, R170 ;  /* 0x000000aa00027213 */ /* 0x000fe20000000000 */
[C---:B------:R-:W-:Y:S01]  /*13e50*/  VIADD R0, R196.reuse, 0x11 ;  /* 0x00000011c4007836 */ /* 0x040fe20000000000 */
[----:B------:R-:W-:Y:S02]  /*13e60*/  I2FP.F32.S32 R179, R169 ;  /* 0x000000a900b37245 */ /* 0x000fe40000201400 */
[C---:B------:R-:W-:Y:S01]  /*13e70*/  ISETP.GE.OR P6, PT, R196.reuse, R206, !P6 ;  /* 0x000000cec400720c */ /* 0x040fe200077c6670 */
[----:B------:R-:W1:Y:S01]  /*13e80*/  LDSM.16.M88.4 R168, [R195] ;  /* 0x00000000c3a8783b */ /* 0x000e620000000200 */
[----:B------:R-:W-:Y:S01]  /*13e90*/  ISETP.GE.OR P3, PT, R196, R205, !P3 ;  /* 0x000000cdc400720c */ /* 0x000fe20005f66670 */
[----:B------:R-:W-:Y:S01]  /*13ea0*/  FFMA.FTZ R14, R179, -UR31, R14 ;  /* 0x8000001fb30e7c23 */ /* 0x000fe2000801000e */
[-C--:B------:R-:W-:Y:S01]  /*13eb0*/  ISETP.GE.AND P2, PT, R176, R200.reuse, PT ;  /* 0x000000c8b000720c */ /* 0x080fe20003f46270 */
[----:B------:R-:W-:Y:S01]  /*13ec0*/  IMAD.IADD R4, R201, 0x1, -R0 ;  /* 0x00000001c9047824 */ /* 0x000fe200078e0a00 */
[----:B------:R-:W-:Y:S02]  /*13ed0*/  ISETP.GE.AND P1, PT, R177, R200, PT ;  /* 0x000000c8b100720c */ /* 0x000fe40003f26270 */
[----:B------:R-:W-:Y:S02]  /*13ee0*/  I2FP.F32.S32 R2, R2 ;  /* 0x0000000200027245 */ /* 0x000fe40000201400 */
[----:B------:R-:W-:Y:S02]  /*13ef0*/  FSEL R219, R8, -INF , !P6 ;  /* 0xff80000008db7808 */ /* 0x000fe40007000000 */
[----:B------:R-:W-:Y:S01]  /*13f00*/  FSEL R225, R9, -INF , !P5 ;  /* 0xff80000009e17808 */ /* 0x000fe20006800000 */
[----:B------:R-:W-:Y:S01]  /*13f10*/  FFMA.FTZ R17, R2, -UR31, R17 ;  /* 0x8000001f02117c23 */ /* 0x000fe20008010011 */
[----:B------:R-:W-:Y:S01]  /*13f20*/  FSEL R220, R10, -INF , !P3 ;  /* 0xff8000000adc7808 */ /* 0x000fe20005800000 */
[----:B------:R-:W-:Y:S01]  /*13f30*/  VIADD R2, R196, 0x10 ;  /* 0x00000010c4027836 */ /* 0x000fe20000000000 */
[CC--:B------:R-:W-:Y:S02]  /*13f40*/  ISETP.GE.OR P2, PT, R176.reuse, R206.reuse, !P2 ;  /* 0x000000ceb000720c */ /* 0x0c0fe40005746670 */
[----:B------:R-:W-:Y:S01]  /*13f50*/  ISETP.GE.OR P1, PT, R177, R206, !P1 ;  /* 0x000000ceb100720c */ /* 0x000fe20004f26670 */
[--C-:B------:R-:W-:Y:S01]  /*13f60*/  IMAD.IADD R6, R201, 0x1, -R2.reuse ;  /* 0x00000001c9067824 */ /* 0x100fe200078e0a02 */
[C---:B------:R-:W-:Y:S01]  /*13f70*/  ISETP.GE.AND P6, PT, R176.reuse, R197, PT ;  /* 0x000000c5b000720c */ /* 0x040fe20003fc6270 */
[----:B------:R-:W-:Y:S01]  /*13f80*/  IMAD.IADD R5, R203, 0x1, -R2 ;  /* 0x00000001cb057824 */ /* 0x000fe200078e0a02 */
[C---:B------:R-:W-:Y:S02]  /*13f90*/  ISETP.GE.AND P5, PT, R176.reuse, R199, PT ;  /* 0x000000c7b000720c */ /* 0x040fe40003fa6270 */
[-C--:B------:R-:W-:Y:S02]  /*13fa0*/  ISETP.GE.AND P3, PT, R176, R198.reuse, PT ;  /* 0x000000c6b000720c */ /* 0x080fe40003f66270 */
[----:B------:R-:W-:Y:S02]  /*13fb0*/  FSEL R226, R11, -INF , !P0 ;  /* 0xff8000000be27808 */ /* 0x000fe40004000000 */
[----:B------:R-:W-:Y:S02]  /*13fc0*/  FSEL R223, R12, -INF , !P2 ;  /* 0xff8000000cdf7808 */ /* 0x000fe40005000000 */
[----:B------:R-:W-:Y:S02]  /*13fd0*/  FSEL R224, R13, -INF , !P1 ;  /* 0xff8000000de07808 */ /* 0x000fe40004800000 */
[C---:B------:R-:W-:Y:S02]  /*13fe0*/  ISETP.GE.AND P0, PT, R177.reuse, R197, PT ;  /* 0x000000c5b100720c */ /* 0x040fe40003f06270 */
[C---:B------:R-:W-:Y:S02]  /*13ff0*/  ISETP.GE.AND P2, PT, R177.reuse, R199, PT ;  /* 0x000000c7b100720c */ /* 0x040fe40003f46270 */
[----:B------:R-:W-:Y:S02]  /*14000*/  ISETP.GE.AND P1, PT, R177, R198, PT ;  /* 0x000000c6b100720c */ /* 0x000fe40003f26270 */
[C---:B------:R-:W-:Y:S02]  /*14010*/  ISETP.GE.OR P6, PT, R176.reuse, R205, !P6 ;  /* 0x000000cdb000720c */ /* 0x040fe400077c6670 */
[CC--:B------:R-:W-:Y:S01]  /*14020*/  ISETP.GE.OR P5, PT, R176.reuse, R208.reuse, !P5 ;  /* 0x000000d0b000720c */ /* 0x0c0fe20006fa6670 */
[-C--:B-1----:R-:W-:Y:S03]  /*14030*/  HMMA.16816.F32 R20, R172, R168.reuse, R20 ;  /* 0x000000a8ac14723c */ /* 0x082fe60000001814 */
[----:B------:R-:W-:Y:S01]  /*14040*/  ISETP.GE.OR P3, PT, R176, R207, !P3 ;  /* 0x000000cfb000720c */ /* 0x000fe20005f66670 */
[----:B------:R-:W-:Y:S01]  /*14050*/  IMAD.IADD R176, R203, 0x1, -R176 ;  /* 0x00000001cbb07824 */ /* 0x000fe200078e0ab0 */
[C---:B------:R-:W-:Y:S01]  /*14060*/  ISETP.GE.OR P0, PT, R177.reuse, R205, !P0 ;  /* 0x000000cdb100720c */ /* 0x040fe20004706670 */
[C---:B------:R-:W-:Y:S04]  /*14070*/  HMMA.16816.F32 R24, R180.reuse, R168, R24 ;  /* 0x000000a8b418723c */ /* 0x040fe80000001818 */
[C---:B------:R-:W-:Y:S02]  /*14080*/  ISETP.GE.OR P2, PT, R177.reuse, R208, !P2 ;  /* 0x000000d0b100720c */ /* 0x040fe40005746670 */
[----:B------:R-:W-:Y:S01]  /*14090*/  ISETP.GE.OR P1, PT, R177, R207, !P1 ;  /* 0x000000cfb100720c */ /* 0x000fe20004f26670 */
[----:B------:R-:W-:Y:S01]  /*140a0*/  IMAD.IADD R177, R203, 0x1, -R177 ;  /* 0x00000001cbb17824 */ /* 0x000fe200078e0ab1 */
[----:B------:R-:W-:Y:S01]  /*140b0*/  IABS R7, R176 ;  /* 0x000000b000077213 */ /* 0x000fe20000000000 */
[-C--:B------:R-:W-:Y:S03]  /*140c0*/  HMMA.16816.F32 R28, R180, R170.reuse, R28 ;  /* 0x000000aab41c723c */ /* 0x080fe6000000181c */
[----:B------:R-:W-:Y:S02]  /*140d0*/  IABS R8, R177 ;  /* 0x000000b100087213 */ /* 0x000fe40000000000 */
[----:B------:R-:W-:Y:S01]  /*140e0*/  IABS R6, R6 ;  /* 0x0000000600067213 */ /* 0x000fe20000000000 */
[C---:B------:R-:W-:Y:S05]  /*140f0*/  HMMA.16816.F32 R32, R172.reuse, R170, R32 ;  /* 0x000000aaac20723c */ /* 0x040fea0000001820 */
[----:B------:R-:W-:Y:S02]  /*14100*/  IABS R4, R4 ;  /* 0x0000000400047213 */ /* 0x000fe40000000000 */
[----:B------:R-:W-:Y:S04]  /*14110*/  I2FP.F32.S32 R7, R7 ;  /* 0x0000000700077245 */ /* 0x000fe80000201400 */
[----:B------:R-:W-:Y:S01]  /*14120*/  I2FP.F32.S32 R8, R8 ;  /* 0x0000000800087245 */ /* 0x000fe20000201400 */
[----:B------:R-:W-:Y:S01]  /*14130*/  FFMA.FTZ R18, R7, -UR31, R18 ;  /* 0x8000001f07127c23 */ /* 0x000fe20008010012 */
[----:B------:R-:W-:Y:S01]  /*14140*/  I2FP.F32.S32 R6, R6 ;  /* 0x0000000600067245 */ /* 0x000fe20000201400 */
[----:B------:R-:W-:Y:S01]  /*14150*/  IMAD.IADD R7, R204, 0x1, -R2 ;  /* 0x00000001cc077824 */ /* 0x000fe200078e0a02 */
[----:B------:R-:W-:Y:S01]  /*14160*/  I2FP.F32.S32 R4, R4 ;  /* 0x0000000400047245 */ /* 0x000fe20000201400 */
[----:B------:R-:W-:Y:S01]  /*14170*/  FFMA.FTZ R19, R8, -UR31, R19 ;  /* 0x8000001f08137c23 */ /* 0x000fe20008010013 */
[----:B------:R-:W-:Y:S01]  /*14180*/  IABS R5, R5 ;  /* 0x0000000500057213 */ /* 0x000fe20000000000 */
[----:B------:R-:W-:Y:S01]  /*14190*/  FFMA.FTZ R20, R6, -UR31, R20 ;  /* 0x8000001f06147c23 */ /* 0x000fe20008010014 */
[----:B------:R-:W-:Y:S01]  /*141a0*/  FSEL R218, R14, -INF , !P6 ;  /* 0xff8000000eda7808 */ /* 0x000fe20007000000 */
[--C-:B------:R-:W-:Y:S01]  /*141b0*/  IMAD.IADD R6, R202, 0x1, -R0.reuse ;  /* 0x00000001ca067824 */ /* 0x100fe200078e0a00 */
[----:B------:R-:W-:Y:S01]  /*141c0*/  FSEL R217, R15, -INF , !P0 ;  /* 0xff8000000fd97808 */ /* 0x000fe20004000000 */
        /* <DEDUP_REMOVED lines=9> */
[----:B------:R-:W-:Y:S01]  /*14260*/  IMAD.IADD R5, R202, 0x1, -R2 ;  /* 0x00000001ca057824 */ /* 0x000fe200078e0a02 */
[-C--:B------:R-:W-:Y:S02]  /*14270*/  ISETP.GE.OR P6, PT, R2, R208.reuse, !P6 ;  /* 0x000000d00200720c */ /* 0x080fe400077c6670 */
[----:B------:R-:W-:Y:S02]  /*14280*/  ISETP.GE.OR P0, PT, R0, R208, !P0 ;  /* 0x000000d00000720c */ /* 0x000fe40004706670 */
[C---:B------:R-:W-:Y:S02]  /*14290*/  ISETP.GE.AND P5, PT, R2.reuse, R198, PT ;  /* 0x000000c60200720c */ /* 0x040fe40003fa6270 */
        /* <DEDUP_REMOVED lines=9> */
[C---:B------:R-:W-:Y:S02]  /*14330*/  ISETP.GE.OR P2, PT, R2.reuse, R206, !P2 ;  /* 0x000000ce0200720c */ /* 0x040fe40005746670 */
[----:B------:R-:W-:Y:S02]  /*14340*/  ISETP.GE.OR P3, PT, R2, R205, !P3 ;  /* 0x000000cd0200720c */ /* 0x000fe40005f66670 */
[----:B------:R-:W-:Y:S01]  /*14350*/  IABS R2, R4 ;  /* 0x0000000400027213 */ /* 0x000fe20000000000 */
[----:B------:R-:W-:Y:S01]  /*14360*/  IMAD.IADD R4, R204, 0x1, -R0 ;  /* 0x00000001cc047824 */ /* 0x000fe200078e0a00 */
[C---:B------:R-:W-:Y:S02]  /*14370*/  ISETP.GE.OR P1, PT, R0.reuse, R207, !P1 ;  /* 0x000000cf0000720c */ /* 0x040fe40004f26670 */
[C---:B------:R-:W-:Y:S02]  /*14380*/  ISETP.GE.OR P6, PT, R0.reuse, R206, !P6 ;  /* 0x000000ce0000720c */ /* 0x040fe400077c6670 */
[----:B------:R-:W-:Y:S02]  /*14390*/  ISETP.GE.OR P0, PT, R0, R205, !P0 ;  /* 0x000000cd0000720c */ /* 0x000fe40004706670 */
[----:B------:R-:W-:Y:S02]  /*143a0*/  I2FP.F32.S32 R0, R2 ;  /* 0x0000000200007245 */ /* 0x000fe40000201400 */
[----:B------:R-:W-:Y:S02]  /*143b0*/  IABS R8, R7 ;  /* 0x0000000700087213 */ /* 0x000fe40000000000 */
[----:B------:R-:W-:Y:S01]  /*143c0*/  IABS R6, R6 ;  /* 0x0000000600067213 */ /* 0x000fe20000000000 */
[----:B------:R-:W-:Y:S01]  /*143d0*/  FFMA.FTZ R23, R0, -UR31, R23 ;  /* 0x8000001f00177c23 */ /* 0x000fe20008010017 */
[----:B------:R-:W-:Y:S02]  /*143e0*/  IABS R5, R5 ;  /* 0x0000000500057213 */ /* 0x000fe40000000000 */
[----:B------:R-:W-:Y:S01]  /*143f0*/  IABS R7, R4 ;  /* 0x0000000400077213 */ /* 0x000fe20000000000 */
[----:B------:R-:W-:Y:S01]  /*14400*/  IMAD.MOV.U32 R4, RZ, RZ, R8 ;  /* 0x000000ffff047224 */ /* 0x000fe200078e0008 */
[----:B------:R-:W-:Y:S02]  /*14410*/  I2FP.F32.S32 R0, R6 ;  /* 0x0000000600007245 */ /* 0x000fe40000201400 */
[----:B------:R-:W-:Y:S01]  /*14420*/  I2FP.F32.S32 R2, R5 ;  /* 0x0000000500027245 */ /* 0x000fe20000201400 */
[----:B------:R-:W-:Y:S01]  /*14430*/  IMAD.MOV.U32 R5, RZ, RZ, R7 ;  /* 0x000000ffff057224 */ /* 0x000fe200078e0007 */
[----:B------:R-:W-:Y:S01]  /*14440*/  I2FP.F32.S32 R4, R4 ;  /* 0x0000000400047245 */ /* 0x000fe20000201400 */
[----:B------:R-:W-:Y:S01]  /*14450*/  FFMA.FTZ R25, R0, -UR31, R25 ;  /* 0x8000001f00197c23 */ /* 0x000fe20008010019 */
[----:B------:R-:W-:Y:S01]  /*14460*/  FSEL R169, R22, -INF , !P5 ;  /* 0xff80000016a97808 */ /* 0x000fe20006800000 */
[----:B------:R-:W-:Y:S01]  /*14470*/  FFMA.FTZ R24, R2, -UR31, R24 ;  /* 0x8000001f02187c23 */ /* 0x000fe20008010018 */
[----:B------:R-:W-:Y:S01]  /*14480*/  I2FP.F32.S32 R5, R5 ;  /* 0x0000000500057245 */ /* 0x000fe20000201400 */
[C---:B------:R-:W-:Y:S01]  /*14490*/  VIADD R2, R196.reuse, 0x19 ;  /* 0x00000019c4027836 */ /* 0x040fe20000000000 */
[----:B------:R-:W-:Y:S01]  /*144a0*/  FSEL R168, R23, -INF , !P1 ;  /* 0xff80000017a87808 */ /* 0x000fe20004800000 */
[----:B------:R-:W-:Y:S01]  /*144b0*/  VIADD R0, R196, 0x18 ;  /* 0x00000018c4007836 */ /* 0x000fe20000000000 */
[----:B------:R-:W-:Y:S01]  /*144c0*/  FSEL R176, R24, -INF , !P2 ;  /* 0xff80000018b07808 */ /* 0x000fe20005000000 */
[----:B------:R-:W-:Y:S01]  /*144d0*/  IMAD.IADD R6, R202, 0x1, -R2 ;  /* 0x00000001ca067824 */ /* 0x000fe200078e0a02 */
[-C--:B------:R-:W-:Y:S01]  /*144e0*/  ISETP.GE.AND P1, PT, R2, R200.reuse, PT ;  /* 0x000000c80200720c */ /* 0x080fe20003f26270 */
[----:B------:R-:W-:Y:S01]  /*144f0*/  FFMA.FTZ R27, R5, -UR31, R27 ;  /* 0x8000001f051b7c23 */ /* 0x000fe2000801001b */
[----:B------:R-:W-:Y:S01]  /*14500*/  ISETP.GE.AND P5, PT, R0, R200, PT ;  /* 0x000000c80000720c */ /* 0x000fe20003fa6270 */
[----:B------:R-:W-:Y:S01]  /*14510*/  FFMA.FTZ R26, R4, -UR31, R26 ;  /* 0x8000001f041a7c23 */ /* 0x000fe2000801001a */
[-C--:B------:R-:W-:Y:S01]  /*14520*/  ISETP.GE.OR P1, PT, R2, R206.reuse, !P1 ;  /* 0x000000ce0200720c */ /* 0x080fe20004f26670 */
[--C-:B------:R-:W-:Y:S01]  /*14530*/  IMAD.IADD R4, R202, 0x1, -R0.reuse ;  /* 0x00000001ca047824 */ /* 0x100fe200078e0a00 */
[----:B------:R-:W-:Y:S01]  /*14540*/  ISETP.GE.OR P5, PT, R0, R206, !P5 ;  /* 0x000000ce0000720c */ /* 0x000fe20006fa6670 */
[C---:B------:R-:W-:Y:S01]  /*14550*/  IMAD.IADD R9, R204.reuse, 0x1, -R0 ;  /* 0x00000001cc097824 */ /* 0x040fe200078e0a00 */
[----:B------:R-:W-:Y:S01]  /*14560*/  FSEL R177, R27, -INF , !P0 ;  /* 0xff8000001bb17808 */ /* 0x000fe20004000000 */
[----:B------:R-:W-:Y:S01]  /*14570*/  IMAD.IADD R8, R204, 0x1, -R2 ;  /* 0x00000001cc087824 */ /* 0x000fe200078e0a02 */
[----:B------:R-:W-:Y:S02]  /*14580*/  IABS R5, R4 ;  /* 0x0000000400057213 */ /* 0x000fe40000000000 */
[----:B------:R-:W-:Y:S02]  /*14590*/  IABS R4, R6 ;  /* 0x0000000600047213 */ /* 0x000fe40000000000 */
[----:B------:R-:W-:Y:S01]  /*145a0*/  IABS R8, R8 ;  /* 0x0000000800087213 */ /* 0x000fe20000000000 */
[----:B------:R-:W-:Y:S01]  /*145b0*/  IMAD.MOV.U32 R11, RZ, RZ, R5 ;  /* 0x000000ffff0b7224 */ /* 0x000fe200078e0005 */
[----:B------:R-:W-:Y:S01]  /*145c0*/  ISETP.GE.AND P0, PT, R2, R197, PT ;  /* 0x000000c50200720c */ /* 0x000fe20003f06270 */
[----:B------:R-:W-:Y:S01]  /*145d0*/  IMAD.MOV.U32 R10, RZ, RZ, R4 ;  /* 0x000000ffff0a7224 */ /* 0x000fe200078e0004 */
[----:B------:R-:W-:Y:S01]  /*145e0*/  I2FP.F32.S32 R8, R8 ;  /* 0x0000000800087245 */ /* 0x000fe20000201400 */
[----:B------:R-:W1:Y:S01]  /*145f0*/  LDSM.16.M88.4 R4, [R194] ;  /* 0x00000000c204783b */ /* 0x000e620000000200 */
[----:B------:R-:W-:Y:S02]  /*14600*/  I2FP.F32.S32 R11, R11 ;  /* 0x0000000b000b7245 */ /* 0x000fe40000201400 */
[----:B------:R-:W-:Y:S01]  /*14610*/  I2FP.F32.S32 R10, R10 ;  /* 0x0000000a000a7245 */ /* 0x000fe20000201400 */
[----:B------:R-:W-:Y:S01]  /*14620*/  FFMA.FTZ R31, R8, -UR31, R31 ;  /* 0x8000001f081f7c23 */ /* 0x000fe2000801001f */
[----:B------:R-:W-:Y:S01]  /*14630*/  ISETP.GE.OR P0, PT, R2, R205, !P0 ;  /* 0x000000cd0200720c */ /* 0x000fe20004706670 */
[----:B------:R-:W-:Y:S01]  /*14640*/  IMAD.IADD R8, R203, 0x1, -R0 ;  /* 0x00000001cb087824 */ /* 0x000fe200078e0a00 */
[----:B------:R-:W-:Y:S01]  /*14650*/  IABS R9, R9 ;  /* 0x0000000900097213 */ /* 0x000fe20000000000 */
[----:B------:R-:W-:Y:S01]  /*14660*/  FFMA.FTZ R28, R11, -UR31, R28 ;  /* 0x8000001f0b1c7c23 */ /* 0x000fe2000801001c */
[----:B------:R-:W-:Y:S01]  /*14670*/  FSEL R171, R25, -INF , !P6 ;  /* 0xff80000019ab7808 */ /* 0x000fe20007000000 */
[C---:B------:R-:W-:Y:S01]  /*14680*/  IMAD.IADD R11, R201.reuse, 0x1, -R0 ;  /* 0x00000001c90b7824 */ /* 0x040fe200078e0a00 */
[----:B------:R-:W-:Y:S01]  /*14690*/  I2FP.F32.S32 R9, R9 ;  /* 0x0000000900097245 */ /* 0x000fe20000201400 */
[----:B------:R-:W-:Y:S01]  /*146a0*/  FFMA.FTZ R29, R10, -UR31, R29 ;  /* 0x8000001f0a1d7c23 */ /* 0x000fe2000801001d */
[----:B------:R-:W-:Y:S01]  /*146b0*/  FSEL R170, R28, -INF , !P5 ;  /* 0xff8000001caa7808 */ /* 0x000fe20006800000 */
[----:B------:R-:W-:Y:S01]  /*146c0*/  IMAD.IADD R10, R201, 0x1, -R2 ;  /* 0x00000001c90a7824 */ /* 0x000fe200078e0a02 */
[----:B------:R-:W-:Y:S01]  /*146d0*/  ISETP.GE.AND P5, PT, R2, R199, PT ;  /* 0x000000c70200720c */ /* 0x000fe20003fa6270 */
[----:B------:R-:W-:Y:S01]  /*146e0*/  FFMA.FTZ R30, R9, -UR31, R30 ;  /* 0x8000001f091e7c23 */ /* 0x000fe2000801001e */
[----:B------:R-:W-:Y:S01]  /*146f0*/  FSEL R29, R29, -INF , !P1 ;  /* 0xff8000001d1d7808 */ /* 0x000fe20004800000 */
[----:B------:R-:W-:Y:S01]  /*14700*/  VIADD R9, R196, 0x20 ;  /* 0x00000020c4097836 */ /* 0x000fe20000000000 */
[C---:B------:R-:W-:Y:S02]  /*14710*/  ISETP.GE.AND P1, PT, R2.reuse, R198, PT ;  /* 0x000000c60200720c */ /* 0x040fe40003f26270 */
[C---:B------:R-:W-:Y:S02]  /*14720*/  ISETP.GE.OR P5, PT, R2.reuse, R208, !P5 ;  /* 0x000000d00200720c */ /* 0x040fe40006fa6670 */
[----:B------:R-:W-:Y:S01]  /*14730*/  ISETP.GE.OR P1, PT, R2, R207, !P1 ;  /* 0x000000cf0200720c */ /* 0x000fe20004f26670 */
[----:B------:R-:W-:Y:S01]  /*14740*/  IMAD.IADD R2, R203, 0x1, -R2 ;  /* 0x00000001cb027824 */ /* 0x000fe200078e0a02 */
[----:B------:R-:W-:Y:S02]  /*14750*/  IABS R12, R11 ;  /* 0x0000000b000c7213 */ /* 0x000fe40000000000 */
[----:B------:R-:W-:Y:S02]  /*14760*/  IABS R13, R10 ;  /* 0x0000000a000d7213 */ /* 0x000fe40000000000 */
[----:B------:R-:W-:Y:S01]  /*14770*/  IABS R11, R2 ;  /* 0x00000002000b7213 */ /* 0x000fe20000000000 */
[----:B------:R-:W-:Y:S01]  /*14780*/  IMAD.MOV.U32 R2, RZ, RZ, R12 ;  /* 0x000000ffff027224 */ /* 0x000fe200078e000c */
[----:B------:R-:W-:Y:S01]  /*14790*/  IABS R10, R8 ;  /* 0x00000008000a7213 */ /* 0x000fe20000000000 */
[----:B------:R-:W-:Y:S01]  /*147a0*/  IMAD.MOV.U32 R8, RZ, RZ, R13 ;  /* 0x000000ffff087224 */ /* 0x000fe200078e000d */
[----:B------:R-:W-:Y:S02]  /*147b0*/  FSEL R178, R26, -INF , !P3 ;  /* 0xff8000001ab27808 */ /* 0x000fe40005800000 */
[C---:B------:R-:W-:Y:S02]  /*147c0*/  ISETP.GE.AND P2, PT, R0.reuse, R197, PT ;  /* 0x000000c50000720c */ /* 0x040fe40003f46270 */
[C---:B------:R-:W-:Y:S02]  /*147d0*/  ISETP.GE.AND P6, PT, R0.reuse, R199, PT ;  /* 0x000000c70000720c */ /* 0x040fe40003fc6270 */
[C---:B------:R-:W-:Y:S01]  /*147e0*/  ISETP.GE.AND P3, PT, R0.reuse, R198, PT ;  /* 0x000000c60000720c */ /* 0x040fe20003f66270 */
[-C--:B-1----:R-:W-:Y:S03]  /*147f0*/  HMMA.16816.F32 R36, R172, R4.reuse, R36 ;  /* 0x00000004ac24723c */ /* 0x082fe60000001824 */
[----:B------:R-:W-:Y:S02]  /*14800*/  I2FP.F32.S32 R2, R2 ;  /* 0x0000000200027245 */ /* 0x000fe40000201400 */
[----:B------:R-:W-:Y:S01]  /*14810*/  I2FP.F32.S32 R8, R8 ;  /* 0x0000000800087245 */ /* 0x000fe20000201400 */
[C---:B------:R-:W-:Y:S04]  /*14820*/  HMMA.16816.F32 R40, R180.reuse, R4, R40 ;  /* 0x00000004b428723c */ /* 0x040fe80000001828 */
[----:B------:R-:W-:Y:S01]  /*14830*/  ISETP.GE.OR P2, PT, R0, R205, !P2 ;  /* 0x000000cd0000720c */ /* 0x000fe20005746670 */
[----:B------:R-:W-:Y:S01]  /*14840*/  FFMA.FTZ R33, R8, -UR31, R33 ;  /* 0x8000001f08217c23 */ /* 0x000fe20008010021 */
[C---:B------:R-:W-:Y:S01]  /*14850*/  ISETP.GE.OR P6, PT, R0.reuse, R208, !P6 ;  /* 0x000000d00000720c */ /* 0x040fe200077c6670 */
[-C--:B------:R-:W-:Y:S03]  /*14860*/  HMMA.16816.F32 R44, R180, R6.reuse, R44 ;  /* 0x00000006b42c723c */ /* 0x080fe6000000182c */
[----:B------:R-:W-:Y:S01]  /*14870*/  ISETP.GE.OR P3, PT, R0, R207, !P3 ;  /* 0x000000cf0000720c */ /* 0x000fe20005f66670 */
[--C-:B------:R-:W-:Y:S01]  /*14880*/  IMAD.IADD R0, R201, 0x1, -R9.reuse ;  /* 0x00000001c9007824 */ /* 0x100fe200078e0a09 */
[----:B------:R-:W-:Y:S01]  /*14890*/  I2FP.F32.S32 R10, R10 ;  /* 0x0000000a000a7245 */ /* 0x000fe20000201400 */
[C---:B------:R-:W-:Y:S05]  /*148a0*/  HMMA.16816.F32 R48, R172.reuse, R6, R48 ;  /* 0x00000006ac30723c */ /* 0x040fea0000001830 */
[----:B------:R-:W-:Y:S01]  /*148b0*/  IABS R0, R0 ;  /* 0x0000000000007213 */ /* 0x000fe20000000000 */
[----:B------:R-:W-:Y:S01]  /*148c0*/  VIADD R8, R196, 0x21 ;  /* 0x00000021c4087836 */ /* 0x000fe20000000000 */
[----:B------:R-:W-:Y:S01]  /*148d0*/  FSEL R30, R30, -INF , !P2 ;  /* 0xff8000001e1e7808 */ /* 0x000fe20005000000 */
[----:B------:R-:W-:Y:S01]  /*148e0*/  FFMA.FTZ R34, R10, -UR31, R34 ;  /* 0x8000001f0a227c23 */ /* 0x000fe20008010022 */
[-C--:B------:R-:W-:Y:S02]  /*148f0*/  ISETP.GE.AND P2, PT, R9, R199.reuse, PT ;  /* 0x000000c70900720c */ /* 0x080fe40003f46270 */
[----:B------:R-:W-:Y:S01]  /*14900*/  I2FP.F32.S32 R0, R0 ;  /* 0x0000000000007245 */ /* 0x000fe20000201400 */
[C-C-:B------:R-:W-:Y:S01]  /*14910*/  IMAD.IADD R12, R202.reuse, 0x1, -R8.reuse ;  /* 0x00000001ca0c7824 */ /* 0x140fe200078e0a08 */
[----:B------:R-:W-:Y:S01]  /*14920*/  FSEL R31, R31, -INF , !P0 ;  /* 0xff8000001f1f7808 */ /* 0x000fe20004000000 */
[--C-:B------:R-:W-:Y:S01]  /*14930*/  IMAD.IADD R10, R202, 0x1, -R9.reuse ;  /* 0x00000001ca0a7824 */ /* 0x100fe200078e0a09 */
[----:B------:R-:W-:Y:S01]  /*14940*/  ISETP.GE.AND P0, PT, R8, R199, PT ;  /* 0x000000c70800720c */ /* 0x000fe20003f06270 */
[----:B------:R-:W-:Y:S01]  /*14950*/  IMAD.IADD R4, R203, 0x1, -R8 ;  /* 0x00000001cb047824 */ /* 0x000fe200078e0a08 */
[-C--:B------:R-:W-:Y:S01]  /*14960*/  ISETP.GE.OR P2, PT, R9, R208.reuse, !P2 ;  /* 0x000000d00900720c */ /* 0x080fe20005746670 */
[----:B------:R-:W-:Y:S01]  /*14970*/  FFMA.FTZ R36, R0, -UR31, R36 ;  /* 0x8000001f00247c23 */ /* 0x000fe20008010024 */
[----:B------:R-:W-:Y:S01]  /*14980*/  ISETP.GE.OR P0, PT, R8, R208, !P0 ;  /* 0x000000d00800720c */ /* 0x000fe20004706670 */
[----:B------:R-:W-:Y:S01]  /*14990*/  IMAD.IADD R0, R203, 0x1, -R9 ;  /* 0x00000001cb007824 */ /* 0x000fe200078e0a09 */
[----:B------:R-:W-:Y:S01]  /*149a0*/  IABS R4, R4 ;  /* 0x0000000400047213 */ /* 0x000fe20000000000 */
[----:B------:R-:W-:Y:S01]  /*149b0*/  FFMA.FTZ R32, R2, -UR31, R32 ;  /* 0x8000001f02207c23 */ /* 0x000fe20008010020 */
[----:B------:R-:W-:Y:S02]  /*149c0*/  I2FP.F32.S32 R2, R11 ;  /* 0x0000000b00027245 */ /* 0x000fe40000201400 */
[----:B------:R-:W-:Y:S02]  /*149d0*/  IABS R5, R0 ;  /* 0x0000000000057213 */ /* 0x000fe40000000000 */
[----:B------:R-:W-:Y:S01]  /*149e0*/  IABS R0, R10 ;  /* 0x0000000a00007213 */ /* 0x000fe20000000000 */
[----:B------:R-:W-:Y:S01]  /*149f0*/  FFMA.FTZ R35, R2, -UR31, R35 ;  /* 0x8000001f02237c23 */ /* 0x000fe20008010023 */
[----:B------:R-:W-:Y:S01]  /*14a00*/  FSEL R32, R32, -INF , !P6 ;  /* 0xff80000020207808 */ /* 0x000fe20007000000 */
[----:B------:R-:W-:Y:S01]  /*14a10*/  IMAD.IADD R2, R201, 0x1, -R8 ;  /* 0x00000001c9027824 */ /* 0x000fe200078e0a08 */
[----:B------:R-:W-:Y:S02]  /*14a20*/  FSEL R33, R33, -INF , !P5 ;  /* 0xff80000021217808 */ /* 0x000fe40006800000 */
[----:B------:R-:W-:Y:S02]  /*14a30*/  FSEL R34, R34, -INF , !P3 ;  /* 0xff80000022227808 */ /* 0x000fe40005800000 */
[----:B------:R-:W-:Y:S02]  /*14a40*/  IABS R11, R2 ;  /* 0x00000002000b7213 */ /* 0x000fe40000000000 */
[----:B------:R-:W-:Y:S02]  /*14a50*/  IABS R2, R12 ;  /* 0x0000000c00027213 */ /* 0x000fe40000000000 */
[----:B------:R-:W-:Y:S02]  /*14a60*/  I2FP.F32.S32 R11, R11 ;  /* 0x0000000b000b7245 */ /* 0x000fe40000201400 */
[----:B------:R-:W-:Y:S02]  /*14a70*/  I2FP.F32.S32 R2, R2 ;  /* 0x0000000200027245 */ /* 0x000fe40000201400 */
[----:B------:R-:W-:Y:S01]  /*14a80*/  I2FP.F32.S32 R0, R0 ;  /* 0x0000000000007245 */ /* 0x000fe20000201400 */
[----:B------:R-:W-:Y:S01]  /*14a90*/  FFMA.FTZ R37, R11, -UR31, R37 ;  /* 0x8000001f0b257c23 */ /* 0x000fe20008010025 */
[C---:B------:R-:W-:Y:S01]  /*14aa0*/  ISETP.GE.AND P6, PT, R9.reuse, R198, PT ;  /* 0x000000c60900720c */ /* 0x040fe20003fc6270 */
[----:B------:R-:W-:Y:S01]  /*14ab0*/  FFMA.FTZ R41, R2, -UR31, R41 ;  /* 0x8000001f02297c23 */ /* 0x000fe20008010029 */
[C---:B------:R-:W-:Y:S01]  /*14ac0*/  ISETP.GE.AND P5, PT, R9.reuse, R200, PT ;  /* 0x000000c80900720c */ /* 0x040fe20003fa6270 */
[----:B------:R-:W-:Y:S01]  /*14ad0*/  VIADD R2, R196, 0x28 ;  /* 0x00000028c4027836 */ /* 0x000fe20000000000 */
[-C--:B------:R-:W-:Y:S01]  /*14ae0*/  ISETP.GE.AND P3, PT, R9, R197.reuse, PT ;  /* 0x000000c50900720c */ /* 0x080fe20003f66270 */
[----:B------:R-:W-:Y:S01]  /*14af0*/  FFMA.FTZ R40, R0, -UR31, R40 ;  /* 0x8000001f00287c23 */ /* 0x000fe20008010028 */
[----:B------:R-:W-:Y:S01]  /*14b00*/  FSEL R35, R35, -INF , !P1 ;  /* 0xff80000023237808 */ /* 0x000fe20004800000 */
[----:B------:R-:W-:Y:S01]  /*14b10*/  VIADD R0, R196, 0x29 ;  /* 0x00000029c4007836 */ /* 0x000fe20000000000 */
[----:B------:R-:W-:Y:S02]  /*14b20*/  FSEL R36, R36, -INF , !P2 ;  /* 0xff80000024247808 */ /* 0x000fe40005000000 */
[----:B------:R-:W-:Y:S02]  /*14b30*/  FSEL R37, R37, -INF , !P0 ;  /* 0xff80000025257808 */ /* 0x000fe40004000000 */
[----:B------:R-:W-:Y:S02]  /*14b40*/  I2FP.F32.S32 R4, R4 ;  /* 0x0000000400047245 */ /* 0x000fe40000201400 */
[C---:B------:R-:W-:Y:S02]  /*14b50*/  ISETP.GE.AND P1, PT, R8.reuse, R198, PT ;  /* 0x000000c60800720c */ /* 0x040fe40003f26270 */
[----:B------:R-:W-:Y:S01]  /*14b60*/  ISETP.GE.AND P2, PT, R8, R200, PT ;  /* 0x000000c80800720c */ /* 0x000fe20003f46270 */
[----:B------:R-:W-:Y:S01]  /*14b70*/  FFMA.FTZ R39, R4, -UR31, R39 ;  /* 0x8000001f04277c23 */ /* 0x000fe20008010027 */
[----:B------:R-:W-:Y:S01]  /*14b80*/  ISETP.GE.AND P0, PT, R8, R197, PT ;  /* 0x000000c50800720c */ /* 0x000fe20003f06270 */
[C---:B------:R-:W-:Y:S01]  /*14b90*/  IMAD.IADD R4, R202.reuse, 0x1, -R2 ;  /* 0x00000001ca047824 */ /* 0x040fe200078e0a02 */
[----:B------:R-:W-:Y:S02]  /*14ba0*/  I2FP.F32.S32 R5, R5 ;  /* 0x0000000500057245 */ /* 0x000fe40000201400 */
[C---:B------:R-:W-:Y:S02]  /*14bb0*/  ISETP.GE.OR P6, PT, R9.reuse, R207, !P6 ;  /* 0x000000cf0900720c */ /* 0x040fe400077c6670 */
[-C--:B------:R-:W-:Y:S01]  /*14bc0*/  ISETP.GE.OR P5, PT, R9, R206.reuse, !P5 ;  /* 0x000000ce0900720c */ /* 0x080fe20006fa6670 */
[----:B------:R-:W-:Y:S01]  /*14bd0*/  FFMA.FTZ R38, R5, -UR31, R38 ;  /* 0x8000001f05267c23 */ /* 0x000fe20008010026 */
[----:B------:R-:W-:Y:S01]  /*14be0*/  ISETP.GE.OR P3, PT, R9, R205, !P3 ;  /* 0x000000cd0900720c */ /* 0x000fe20005f66670 */
[----:B------:R-:W-:Y:S01]  /*14bf0*/  IMAD.IADD R5, R202, 0x1, -R0 ;  /* 0x00000001ca057824 */ /* 0x000fe200078e0a00 */
[----:B------:R-:W-:Y:S01]  /*14c00*/  ISETP.GE.OR P1, PT, R8, R207, !P1 ;  /* 0x000000cf0800720c */ /* 0x000fe20004f26670 */
[----:B------:R-:W-:Y:S01]  /*14c10*/  IMAD.IADD R9, R204, 0x1, -R9 ;  /* 0x00000001cc097824 */ /* 0x000fe200078e0a09 */
[C---:B------:R-:W-:Y:S02]  /*14c20*/  ISETP.GE.OR P2, PT, R8.reuse, R206, !P2 ;  /* 0x000000ce0800720c */ /* 0x040fe40005746670 */
[----:B------:R-:W-:Y:S01]  /*14c30*/  ISETP.GE.OR P0, PT, R8, R205, !P0 ;  /* 0x000000cd0800720c */ /* 0x000fe20004706670 */
[C---:B------:R-:W-:Y:S01]  /*14c40*/  IMAD.IADD R8, R204.reuse, 0x1, -R8 ;  /* 0x00000001cc087824 */ /* 0x040fe200078e0a08 */
[----:B------:R-:W-:Y:S01]  /*14c50*/  IABS R10, R9 ;  /* 0x00000009000a7213 */ /* 0x000fe20000000000 */
[----:B------:R-:W-:Y:S01]  /*14c60*/  IMAD.IADD R9, R204, 0x1, -R2 ;  /* 0x00000001cc097824 */ /* 0x000fe200078e0a02 */
[----:B------:R-:W-:Y:S02]  /*14c70*/  FSEL R24, R38, -INF , !P6 ;  /* 0xff80000026187808 */ /* 0x000fe40007000000 */
[----:B------:R-:W-:Y:S02]  /*14c80*/  IABS R11, R8 ;  /* 0x00000008000b7213 */ /* 0x000fe40000000000 */
[----:B------:R-:W-:Y:S02]  /*14c90*/  IABS R8, R4 ;  /* 0x0000000400087213 */ /* 0x000fe40000000000 */
[----:B------:R-:W-:Y:S02]  /*14ca0*/  IABS R4, R5 ;  /* 0x0000000500047213 */ /* 0x000fe40000000000 */
        /* <DEDUP_REMOVED lines=8> */
[----:B------:R-:W1:Y:S01]  /*14d30*/  LDSM.16.M88.4 R4, [R193] ;  /* 0x00000000c104783b */ /* 0x000e620000000200 */
[----:B------:R-:W-:Y:S01]  /*14d40*/  FSEL R23, R39, -INF , !P1 ;  /* 0xff80000027177808 */ /* 0x000fe20004800000 */
[----:B------:R-:W-:Y:S01]  /*14d50*/  IMAD.IADD R11, R203, 0x1, -R2 ;  /* 0x00000001cb0b7824 */ /* 0x000fe200078e0a02 */
[-C--:B------:R-:W-:Y:S01]  /*14d60*/  ISETP.GE.AND P6, PT, R2, R200.reuse, PT ;  /* 0x000000c80200720c */ /* 0x080fe20003fc6270 */
[----:B------:R-:W-:Y:S01]  /*14d70*/  FFMA.FTZ R43, R10, -UR31, R43 ;  /* 0x8000001f0a2b7c23 */ /* 0x000fe2000801002b */
[----:B------:R-:W-:Y:S01]  /*14d80*/  ISETP.GE.AND P1, PT, R0, R200, PT ;  /* 0x000000c80000720c */ /* 0x000fe20003f26270 */
[----:B------:R-:W-:Y:S01]  /*14d90*/  IMAD.IADD R10, R201, 0x1, -R0 ;  /* 0x00000001c90a7824 */ /* 0x000fe200078e0a00 */
[----:B------:R-:W-:Y:S01]  /*14da0*/  FSEL R26, R40, -INF , !P5 ;  /* 0xff800000281a7808 */ /* 0x000fe20006800000 */
[----:B------:R-:W-:Y:S01]  /*14db0*/  FFMA.FTZ R44, R8, -UR31, R44 ;  /* 0x8000001f082c7c23 */ /* 0x000fe2000801002c */
[----:B------:R-:W-:Y:S01]  /*14dc0*/  FSEL R25, R41, -INF , !P2 ;  /* 0xff80000029197808 */ /* 0x000fe20005000000 */
[----:B------:R-:W-:Y:S01]  /*14dd0*/  IMAD.IADD R8, R204, 0x1, -R0 ;  /* 0x00000001cc087824 */ /* 0x000fe200078e0a00 */
[C---:B------:R-:W-:Y:S01]  /*14de0*/  ISETP.GE.AND P5, PT, R2.reuse, R197, PT ;  /* 0x000000c50200720c */ /* 0x040fe20003fa6270 */
[----:B------:R-:W-:Y:S01]  /*14df0*/  FFMA.FTZ R42, R9, -UR31, R42 ;  /* 0x8000001f092a7c23 */ /* 0x000fe2000801002a */
[C---:B------:R-:W-:Y:S01]  /*14e00*/  ISETP.GE.AND P2, PT, R2.reuse, R199, PT ;  /* 0x000000c70200720c */ /* 0x040fe20003f46270 */
[----:B------:R-:W-:Y:S01]  /*14e10*/  IMAD.IADD R9, R201, 0x1, -R2 ;  /* 0x00000001c9097824 */ /* 0x000fe200078e0a02 */
[----:B------:R-:W-:Y:S02]  /*14e20*/  ISETP.GE.OR P6, PT, R2, R206, !P6 ;  /* 0x000000ce0200720c */ /* 0x000fe400077c6670 */
[----:B------:R-:W-:Y:S02]  /*14e30*/  FSEL R28, R42, -INF , !P3 ;  /* 0xff8000002a1c7808 */ /* 0x000fe40005800000 */
[----:B------:R-:W-:Y:S02]  /*14e40*/  ISETP.GE.AND P3, PT, R2, R198, PT ;  /* 0x000000c60200720c */ /* 0x000fe40003f66270 */
[----:B------:R-:W-:Y:S02]  /*14e50*/  ISETP.GE.OR P1, PT, R0, R206, !P1 ;  /* 0x000000ce0000720c */ /* 0x000fe40004f26670 */
[C---:B------:R-:W-:Y:S02]  /*14e60*/  ISETP.GE.OR P5, PT, R2.reuse, R205, !P5 ;  /* 0x000000cd0200720c */ /* 0x040fe40006fa6670 */
[C---:B------:R-:W-:Y:S02]  /*14e70*/  ISETP.GE.OR P2, PT, R2.reuse, R208, !P2 ;  /* 0x000000d00200720c */ /* 0x040fe40005746670 */
[----:B------:R-:W-:Y:S02]  /*14e80*/  ISETP.GE.OR P3, PT, R2, R207, !P3 ;  /* 0x000000cf0200720c */ /* 0x000fe40005f66670 */
[----:B------:R-:W-:Y:S02]  /*14e90*/  IABS R9, R9 ;  /* 0x0000000900097213 */ /* 0x000fe40000000000 */
[----:B------:R-:W-:Y:S02]  /*14ea0*/  FSEL R27, R43, -INF , !P0 ;  /* 0xff8000002b1b7808 */ /* 0x000fe40004000000 */
[----:B------:R-:W-:Y:S02]  /*14eb0*/  FSEL R44, R44, -INF , !P6 ;  /* 0xff8000002c2c7808 */ /* 0x000fe40007000000 */
[----:B------:R-:W-:Y:S02]  /*14ec0*/  FSEL R45, R45, -INF , !P1 ;  /* 0xff8000002d2d7808 */ /* 0x000fe40004800000 */
[----:B------:R-:W-:Y:S01]  /*14ed0*/  IABS R2, R8 ;  /* 0x0000000800027213 */ /* 0x000fe20000000000 */
[----:B------:R-:W-:Y:S01]  /*14ee0*/  IMAD.IADD R8, R203, 0x1, -R0 ;  /* 0x00000001cb087824 */ /* 0x000fe200078e0a00 */
[C---:B------:R-:W-:Y:S01]  /*14ef0*/  ISETP.GE.AND P0, PT, R0.reuse, R197, PT ;  /* 0x000000c50000720c */ /* 0x040fe20003f06270 */
[-C--:B-1----:R-:W-:Y:S03]  /*14f00*/  HMMA.16816.F32 R52, R172, R4.reuse, R52 ;  /* 0x00000004ac34723c */ /* 0x082fe60000001834 */
[C---:B------:R-:W-:Y:S02]  /*14f10*/  ISETP.GE.AND P6, PT, R0.reuse, R199, PT ;  /* 0x000000c70000720c */ /* 0x040fe40003fc6270 */
[C---:B------:R-:W-:Y:S01]  /*14f20*/  ISETP.GE.AND P1, PT, R0.reuse, R198, PT ;  /* 0x000000c60000720c */ /* 0x040fe20003f26270 */
[C---:B------:R-:W-:Y:S04]  /*14f30*/  HMMA.16816.F32 R56, R180.reuse, R4, R56 ;  /* 0x00000004b438723c */ /* 0x040fe80000001838 */
[C---:B------:R-:W-:Y:S02]  /*14f40*/  ISETP.GE.OR P0, PT, R0.reuse, R205, !P0 ;  /* 0x000000cd0000720c */ /* 0x040fe40004706670 */
[----:B------:R-:W-:Y:S01]  /*14f50*/  IABS R12, R10 ;  /* 0x0000000a000c7213 */ /* 0x000fe20000000000 */
[-C--:B------:R-:W-:Y:S03]  /*14f60*/  HMMA.16816.F32 R60, R180, R6.reuse, R60 ;  /* 0x00000006b43c723c */ /* 0x080fe6000000183c */
[C---:B------:R-:W-:Y:S01]  /*14f70*/  ISETP.GE.OR P6, PT, R0.reuse, R208, !P6 ;  /* 0x000000d00000720c */ /* 0x040fe200077c6670 */
[----:B------:R-:W-:Y:S01]  /*14f80*/  IMAD.MOV.U32 R10, RZ, RZ, R9 ;  /* 0x000000ffff0a7224 */ /* 0x000fe200078e0009 */
[----:B------:R-:W-:Y:S01]  /*14f90*/  ISETP.GE.OR P1, PT, R0, R207, !P1 ;  /* 0x000000cf0000720c */ /* 0x000fe20004f26670 */
[C---:B------:R-:W-:Y:S05]  /*14fa0*/  HMMA.16816.F32 R64, R172.reuse, R6, R64 ;  /* 0x00000006ac40723c */ /* 0x040fea0000001840 */
[----:B------:R-:W-:Y:S02]  /*14fb0*/  IABS R9, R11 ;  /* 0x0000000b00097213 */ /* 0x000fe40000000000 */
[----:B------:R-:W-:Y:S04]  /*14fc0*/  I2FP.F32.S32 R0, R2 ;  /* 0x0000000200007245 */ /* 0x000fe80000201400 */
[----:B------:R-:W-:Y:S01]  /*14fd0*/  IABS R11, R8 ;  /* 0x00000008000b7213 */ /* 0x000fe20000000000 */
        /* <DEDUP_REMOVED lines=8> */
[----:B------:R-:W-:Y:S01]  /*15060*/  VIADD R2, R196, 0x31 ;  /* 0x00000031c4027836 */ /* 0x000fe20000000000 */
[----:B------:R-:W-:Y:S01]  /*15070*/  I2FP.F32.S32 R8, R10 ;  /* 0x0000000a00087245 */ /* 0x000fe20000201400 */
[----:B------:R-:W-:Y:S01]  /*15080*/  FFMA.FTZ R50, R9, -UR31, R50 ;  /* 0x8000001f09327c23 */ /* 0x000fe20008010032 */
[----:B------:R-:W-:Y:S01]  /*15090*/  FSEL R47, R47, -INF , !P0 ;  /* 0xff8000002f2f7808 */ /* 0x000fe20004000000 */
[--C-:B------:R-:W-:Y:S01]  /*150a0*/  IMAD.IADD R5, R202, 0x1, -R2.reuse ;  /* 0x00000001ca057824 */ /* 0x100fe200078e0a02 */
[-C--:B------:R-:W-:Y:S01]  /*150b0*/  ISETP.GE.AND P0, PT, R2, R199.reuse, PT ;  /* 0x000000c70200720c */ /* 0x080fe20003f06270 */
[----:B------:R-:W-:Y:S01]  /*150c0*/  IMAD.IADD R13, R203, 0x1, -R2 ;  /* 0x00000001cb0d7824 */ /* 0x000fe200078e0a02 */
[----:B------:R-:W-:Y:S01]  /*150d0*/  FSEL R48, R48, -INF , !P2 ;  /* 0xff80000030307808 */ /* 0x000fe20005000000 */
[----:B------:R-:W-:Y:S01]  /*150e0*/  FFMA.FTZ R49, R0, -UR31, R49 ;  /* 0x8000001f00317c23 */ /* 0x000fe20008010031 */
[-C--:B------:R-:W-:Y:S01]  /*150f0*/  ISETP.GE.OR P0, PT, R2, R208.reuse, !P0 ;  /* 0x000000d00200720c */ /* 0x080fe20004706670 */
[----:B------:R-:W-:Y:S01]  /*15100*/  VIADD R0, R196, 0x30 ;  /* 0x00000030c4007836 */ /* 0x000fe20000000000 */
[----:B------:R-:W-:Y:S01]  /*15110*/  FSEL R50, R50, -INF , !P3 ;  /* 0xff80000032327808 */ /* 0x000fe20005800000 */
[----:B------:R-:W-:Y:S01]  /*15120*/  FFMA.FTZ R51, R8, -UR31, R51 ;  /* 0x8000001f08337c23 */ /* 0x000fe20008010033 */
[----:B------:R-:W-:Y:S01]  /*15130*/  FSEL R49, R49, -INF , !P6 ;  /* 0xff80000031317808 */ /* 0x000fe20007000000 */
[--C-:B------:R-:W-:Y:S01]  /*15140*/  IMAD.IADD R9, R201, 0x1, -R0.reuse ;  /* 0x00000001c9097824 */ /* 0x100fe200078e0a00 */
[----:B------:R-:W-:Y:S01]  /*15150*/  ISETP.GE.AND P5, PT, R0, R199, PT ;  /* 0x000000c70000720c */ /* 0x000fe20003fa6270 */
[----:B------:R-:W-:Y:S01]  /*15160*/  IMAD.IADD R4, R204, 0x1, -R0 ;  /* 0x00000001cc047824 */ /* 0x000fe200078e0a00 */
[----:B------:R-:W-:Y:S01]  /*15170*/  FSEL R51, R51, -INF , !P1 ;  /* 0xff80000033337808 */ /* 0x000fe20004800000 */
[----:B------:R-:W-:Y:S01]  /*15180*/  IMAD.IADD R8, R201, 0x1, -R2 ;  /* 0x00000001c9087824 */ /* 0x000fe200078e0a02 */
[----:B------:R-:W-:Y:S01]  /*15190*/  IABS R12, R9 ;  /* 0x00000009000c7213 */ /* 0x000fe20000000000 */
[----:B------:R-:W-:Y:S01]  /*151a0*/  IMAD.IADD R11, R203, 0x1, -R0 ;  /* 0x00000001cb0b7824 */ /* 0x000fe200078e0a00 */
[----:B------:R-:W-:Y:S02]  /*151b0*/  ISETP.GE.OR P5, PT, R0, R208, !P5 ;  /* 0x000000d00000720c */ /* 0x000fe40006fa6670 */
[----:B------:R-:W-:Y:S02]  /*151c0*/  IABS R10, R8 ;  /* 0x00000008000a7213 */ /* 0x000fe40000000000 */
[----:B------:R-:W-:Y:S02]  /*151d0*/  I2FP.F32.S32 R12, R12 ;  /* 0x0000000c000c7245 */ /* 0x000fe40000201400 */
[----:B------:R-:W-:Y:S02]  /*151e0*/  I2FP.F32.S32 R10, R10 ;  /* 0x0000000a000a7245 */ /* 0x000fe40000201400 */
[----:B------:R-:W-:Y:S01]  /*151f0*/  IABS R8, R11 ;  /* 0x0000000b00087213 */ /* 0x000fe20000000000 */
[----:B------:R-:W-:Y:S01]  /*15200*/  FFMA.FTZ R52, R12, -UR31, R52 ;  /* 0x8000001f0c347c23 */ /* 0x000fe20008010034 */
[----:B------:R-:W-:Y:S01]  /*15210*/  IABS R9, R13 ;  /* 0x0000000d00097213 */ /* 0x000fe20000000000 */
[----:B------:R-:W-:Y:S01]  /*15220*/  FFMA.FTZ R53, R10, -UR31, R53 ;  /* 0x8000001f0a357c23 */ /* 0x000fe20008010035 */
[----:B------:R-:W-:Y:S02]  /*15230*/  I2FP.F32.S32 R8, R8 ;  /* 0x0000000800087245 */ /* 0x000fe40000201400 */
[----:B------:R-:W-:Y:S02]  /*15240*/  FSEL R52, R52, -INF , !P5 ;  /* 0xff80000034347808 */ /* 0x000fe40006800000 */
[----:B------:R-:W-:Y:S01]  /*15250*/  FSEL R53, R53, -INF , !P0 ;  /* 0xff80000035357808 */ /* 0x000fe20004000000 */
[----:B------:R-:W-:Y:S01]  /*15260*/  FFMA.FTZ R54, R8, -UR31, R54 ;  /* 0x8000001f08367c23 */ /* 0x000fe20008010036 */
[----:B------:R-:W-:Y:S01]  /*15270*/  ISETP.GE.AND P1, PT, R2, R198, PT ;  /* 0x000000c60200720c */ /* 0x000fe20003f26270 */
[----:B------:R-:W-:Y:S01]  /*15280*/  IMAD.IADD R8, R202, 0x1, -R0 ;  /* 0x00000001ca087824 */ /* 0x000fe200078e0a00 */
[C---:B------:R-:W-:Y:S02]  /*15290*/  ISETP.GE.AND P5, PT, R2.reuse, R200, PT ;  /* 0x000000c80200720c */ /* 0x040fe40003fa6270 */
[C---:B------:R-:W-:Y:S02]  /*152a0*/  ISETP.GE.AND P0, PT, R2.reuse, R197, PT ;  /* 0x000000c50200720c */ /* 0x040fe40003f06270 */
[----:B------:R-:W-:Y:S02]  /*152b0*/  I2FP.F32.S32 R9, R9 ;  /* 0x0000000900097245 */ /* 0x000fe40000201400 */
[C---:B------:R-:W-:Y:S02]  /*152c0*/  ISETP.GE.OR P1, PT, R2.reuse, R207, !P1 ;  /* 0x000000cf0200720c */ /* 0x040fe40004f26670 */
[C---:B------:R-:W-:Y:S01]  /*152d0*/  ISETP.GE.OR P5, PT, R2.reuse, R206, !P5 ;  /* 0x000000ce0200720c */ /* 0x040fe20006fa6670 */
[----:B------:R-:W-:Y:S01]  /*152e0*/  FFMA.FTZ R55, R9, -UR31, R55 ;  /* 0x8000001f09377c23 */ /* 0x000fe20008010037 */
[----:B------:R-:W-:Y:S01]  /*152f0*/  ISETP.GE.OR P0, PT, R2, R205, !P0 ;  /* 0x000000cd0200720c */ /* 0x000fe20004706670 */
[----:B------:R-:W-:Y:S01]  /*15300*/  VIADD R9, R196, 0x38 ;  /* 0x00000038c4097836 */ /* 0x000fe20000000000 */
[----:B------:R-:W-:Y:S01]  /*15310*/  IABS R10, R8 ;  /* 0x00000008000a7213 */ /* 0x000fe20000000000 */
[----:B------:R-:W-:Y:S01]  /*15320*/  IMAD.IADD R2, R204, 0x1, -R2 ;  /* 0x00000001cc027824 */ /* 0x000fe200078e0a02 */
[C---:B------:R-:W-:Y:S02]  /*15330*/  ISETP.GE.AND P2, PT, R0.reuse, R198, PT ;  /* 0x000000c60000720c */ /* 0x040fe40003f46270 */
[C---:B------:R-:W-:Y:S02]  /*15340*/  ISETP.GE.AND P6, PT, R0.reuse, R200, PT ;  /* 0x000000c80000720c */ /* 0x040fe40003fc6270 */
[C---:B------:R-:W-:Y:S02]  /*15350*/  ISETP.GE.AND P3, PT, R0.reuse, R197, PT ;  /* 0x000000c50000720c */ /* 0x040fe40003f66270 */
[----:B------:R-:W-:Y:S01]  /*15360*/  IABS R8, R2 ;  /* 0x0000000200087213 */ /* 0x000fe20000000000 */
[----:B------:R-:W-:Y:S01]  /*15370*/  IMAD.MOV.U32 R2, RZ, RZ, R10 ;  /* 0x000000ffff027224 */ /* 0x000fe200078e000a */
[C---:B------:R-:W-:Y:S02]  /*15380*/  ISETP.GE.OR P2, PT, R0.reuse, R207, !P2 ;  /* 0x000000cf0000720c */ /* 0x040fe40005746670 */
[C---:B------:R-:W-:Y:S02]  /*15390*/  ISETP.GE.OR P6, PT, R0.reuse, R206, !P6 ;  /* 0x000000ce0000720c */ /* 0x040fe400077c6670 */
[----:B------:R-:W-:Y:S01]  /*153a0*/  ISETP.GE.OR P3, PT, R0, R205, !P3 ;  /* 0x000000cd0000720c */ /* 0x000fe20005f66670 */
[----:B------:R-:W-:Y:S01]  /*153b0*/  IMAD.IADD R0, R202, 0x1, -R9 ;  /* 0x00000001ca007824 */ /* 0x000fe200078e0a09 */
[----:B------:R-:W-:Y:S02]  /*153c0*/  IABS R11, R5 ;  /* 0x00000005000b7213 */ /* 0x000fe40000000000 */
[----:B------:R-:W-:Y:S02]  /*153d0*/  IABS R5, R4 ;  /* 0x0000000400057213 */ /* 0x000fe40000000000 */
[----:B------:R-:W-:Y:S01]  /*153e0*/  I2FP.F32.S32 R2, R2 ;  /* 0x0000000200027245 */ /* 0x000fe20000201400 */
[----:B------:R-:W-:Y:S01]  /*153f0*/  IMAD.MOV.U32 R4, RZ, RZ, R11 ;  /* 0x000000ffff047224 */ /* 0x000fe200078e000b */
[----:B------:R-:W-:Y:S01]  /*15400*/  IABS R0, R0 ;  /* 0x0000000000007213 */ /* 0x000fe20000000000 */
[----:B------:R-:W-:Y:S01]  /*15410*/  IMAD.IADD R11, R201, 0x1, -R9 ;  /* 0x00000001c90b7824 */ /* 0x000fe200078e0a09 */
[----:B------:R-:W-:Y:S01]  /*15420*/  I2FP.F32.S32 R5, R5 ;  /* 0x0000000500057245 */ /* 0x000fe20000201400 */
[----:B------:R-:W-:Y:S01]  /*15430*/  FFMA.FTZ R56, R2, -UR31, R56 ;  /* 0x8000001f02387c23 */ /* 0x000fe20008010038 */
[----:B------:R-:W-:Y:S02]  /*15440*/  I2FP.F32.S32 R0, R0 ;  /* 0x0000000000007245 */ /* 0x000fe40000201400 */
[----:B------:R-:W-:Y:S01]  /*15450*/  I2FP.F32.S32 R4, R4 ;  /* 0x0000000400047245 */ /* 0x000fe20000201400 */
[----:B------:R-:W-:Y:S01]  /*15460*/  FFMA.FTZ R58, R5, -UR31, R58 ;  /* 0x8000001f053a7c23 */ /* 0x000fe2000801003a */
[----:B------:R-:W-:Y:S01]  /*15470*/  I2FP.F32.S32 R2, R8 ;  /* 0x0000000800027245 */ /* 0x000fe20000201400 */
[----:B------:R-:W-:Y:S01]  /*15480*/  VIADD R8, R196, 0x39 ;  /* 0x00000039c4087836 */ /* 0x000fe20000000000 */
[----:B------:R-:W-:Y:S01]  /*15490*/  FSEL R54, R54, -INF , !P2 ;  /* 0xff80000036367808 */ /* 0x000fe20005000000 */
[----:B------:R-:W-:Y:S01]  /*154a0*/  FFMA.FTZ R57, R4, -UR31, R57 ;  /* 0x8000001f04397c23 */ /* 0x000fe20008010039 */
[----:B------:R-:W-:Y:S01]  /*154b0*/  FSEL R55, R55, -INF , !P1 ;  /* 0xff80000037377808 */ /* 0x000fe20004800000 */
[----:B------:R-:W-:Y:S01]  /*154c0*/  IMAD.IADD R4, R204, 0x1, -R9 ;  /* 0x00000001cc047824 */ /* 0x000fe200078e0a09 */
[-C--:B------:R-:W-:Y:S01]  /*154d0*/  ISETP.GE.AND P2, PT, R9, R200.reuse, PT ;  /* 0x000000c80900720c */ /* 0x080fe20003f46270 */
[----:B------:R-:W-:Y:S01]  /*154e0*/  IMAD.IADD R5, R201, 0x1, -R8 ;  /* 0x00000001c9057824 */ /* 0x000fe200078e0a08 */
[----:B------:R-:W-:Y:S01]  /*154f0*/  ISETP.GE.AND P1, PT, R8, R200, PT ;  /* 0x000000c80800720c */ /* 0x000fe20003f26270 */
[----:B------:R-:W-:Y:S01]  /*15500*/  FFMA.FTZ R60, R0, -UR31, R60 ;  /* 0x8000001f003c7c23 */ /* 0x000fe2000801003c */
[----:B------:R-:W-:Y:S01]  /*15510*/  IABS R11, R11 ;  /* 0x0000000b000b7213 */ /* 0x000fe20000000000 */
[--C-:B------:R-:W-:Y:S01]  /*15520*/  IMAD.IADD R0, R202, 0x1, -R8.reuse ;  /* 0x00000001ca007824 */ /* 0x100fe200078e0a08 */
[----:B------:R-:W-:Y:S01]  /*15530*/  IABS R12, R5 ;  /* 0x00000005000c7213 */ /* 0x000fe20000000000 */
[----:B------:R-:W-:Y:S01]  /*15540*/  FFMA.FTZ R59, R2, -UR31, R59 ;  /* 0x8000001f023b7c23 */ /* 0x000fe2000801003b */
[----:B------:R-:W-:Y:S01]  /*15550*/  ISETP.GE.OR P2, PT, R9, R206, !P2 ;  /* 0x000000ce0900720c */ /* 0x000fe20005746670 */
[----:B------:R-:W-:Y:S01]  /*15560*/  IMAD.IADD R10, R204, 0x1, -R8 ;  /* 0x00000001cc0a7824 */ /* 0x000fe200078e0a08 */
[----:B------:R-:W-:Y:S02]  /*15570*/  IABS R2, R0 ;  /* 0x0000000000027213 */ /* 0x000fe40000000000 */
[----:B------:R-:W-:Y:S02]  /*15580*/  IABS R0, R4 ;  /* 0x0000000400007213 */ /* 0x000fe40000000000 */
[----:B------:R-:W-:Y:S01]  /*15590*/  I2FP.F32.S32 R14, R2 ;  /* 0x00000002000e7245 */ /* 0x000fe20000201400 */
[----:B------:R-:W1:Y:S01]  /*155a0*/  LDSM.16.M88.4 R4, [R192] ;  /* 0x00000000c004783b */ /* 0x000e620000000200 */
[----:B------:R-:W-:Y:S02]  /*155b0*/  I2FP.F32.S32 R13, R0 ;  /* 0x00000000000d7245 */ /* 0x000fe40000201400 */
[----:B------:R-:W-:Y:S01]  /*155c0*/  ISETP.GE.OR P1, PT, R8, R206, !P1 ;  /* 0x000000ce0800720c */ /* 0x000fe20004f26670 */
[----:B------:R-:W-:Y:S01]  /*155d0*/  FFMA.FTZ R61, R14, -UR31, R61 ;  /* 0x8000001f0e3d7c23 */ /* 0x000fe2000801003d */
[----:B------:R-:W-:Y:S01]  /*155e0*/  I2FP.F32.S32 R0, R12 ;  /* 0x0000000c00007245 */ /* 0x000fe20000201400 */
[----:B------:R-:W-:Y:S01]  /*155f0*/  FFMA.FTZ R62, R13, -UR31, R62 ;  /* 0x8000001f0d3e7c23 */ /* 0x000fe2000801003e */
[----:B------:R-:W-:Y:S01]  /*15600*/  I2FP.F32.S32 R2, R11 ;  /* 0x0000000b00027245 */ /* 0x000fe20000201400 */
[----:B------:R-:W-:Y:S01]  /*15610*/  IMAD.IADD R11, R203, 0x1, -R9 ;  /* 0x00000001cb0b7824 */ /* 0x000fe200078e0a09 */
[----:B------:R-:W-:Y:S01]  /*15620*/  IABS R10, R10 ;  /* 0x0000000a000a7213 */ /* 0x000fe20000000000 */
[----:B------:R-:W-:Y:S01]  /*15630*/  FFMA.FTZ R65, R0, -UR31, R65 ;  /* 0x8000001f00417c23 */ /* 0x000fe20008010041 */
[----:B------:R-:W-:Y:S01]  /*15640*/  FSEL R59, R59, -INF , !P0 ;  /* 0xff8000003b3b7808 */ /* 0x000fe20004000000 */
[----:B------:R-:W-:Y:S01]  /*15650*/  VIADD R0, R196, 0x41 ;  /* 0x00000041c4007836 */ /* 0x000fe20000000000 */
[----:B------:R-:W-:Y:S01]  /*15660*/  FSEL R60, R60, -INF , !P2 ;  /* 0xff8000003c3c7808 */ /* 0x000fe20005000000 */
[----:B------:R-:W-:Y:S01]  /*15670*/  FFMA.FTZ R64, R2, -UR31, R64 ;  /* 0x8000001f02407c23 */ /* 0x000fe20008010040 */
[----:B------:R-:W-:Y:S01]  /*15680*/  FSEL R61, R61, -INF , !P1 ;  /* 0xff8000003d3d7808 */ /* 0x000fe20004800000 */
[----:B------:R-:W-:Y:S01]  /*15690*/  VIADD R2, R196, 0x40 ;  /* 0x00000040c4027836 */ /* 0x000fe20000000000 */
[----:B------:R-:W-:Y:S02]  /*156a0*/  FSEL R56, R56, -INF , !P6 ;  /* 0xff80000038387808 */ /* 0x000fe40007000000 */
[----:B------:R-:W-:Y:S02]  /*156b0*/  FSEL R57, R57, -INF , !P5 ;  /* 0xff80000039397808 */ /* 0x000fe40006800000 */
[----:B------:R-:W-:Y:S02]  /*156c0*/  FSEL R58, R58, -INF , !P3 ;  /* 0xff8000003a3a7808 */ /* 0x000fe40005800000 */
[C---:B------:R-:W-:Y:S02]  /*156d0*/  ISETP.GE.AND P0, PT, R8.reuse, R197, PT ;  /* 0x000000c50800720c */ /* 0x040fe40003f06270 */
[C---:B------:R-:W-:Y:S02]  /*156e0*/  ISETP.GE.AND P2, PT, R8.reuse, R199, PT ;  /* 0x000000c70800720c */ /* 0x040fe40003f46270 */
[CC--:B------:R-:W-:Y:S02]  /*156f0*/  ISETP.GE.AND P1, PT, R8.reuse, R198.reuse, PT ;  /* 0x000000c60800720c */ /* 0x0c0fe40003f26270 */
[C---:B------:R-:W-:Y:S02]  /*15700*/  ISETP.GE.AND P6, PT, R9.reuse, R197, PT ;  /* 0x000000c50900720c */ /* 0x040fe40003fc6270 */
[C---:B------:R-:W-:Y:S02]  /*15710*/  ISETP.GE.AND P5, PT, R9.reuse, R199, PT ;  /* 0x000000c70900720c */ /* 0x040fe40003fa6270 */
[----:B------:R-:W-:Y:S02]  /*15720*/  ISETP.GE.AND P3, PT, R9, R198, PT ;  /* 0x000000c60900720c */ /* 0x000fe40003f66270 */
[----:B------:R-:W-:Y:S02]  /*15730*/  I2FP.F32.S32 R10, R10 ;  /* 0x0000000a000a7245 */ /* 0x000fe40000201400 */
[C---:B------:R-:W-:Y:S02]  /*15740*/  ISETP.GE.OR P0, PT, R8.reuse, R205, !P0 ;  /* 0x000000cd0800720c */ /* 0x040fe40004706670 */
[CC--:B------:R-:W-:Y:S01]  /*15750*/  ISETP.GE.OR P2, PT, R8.reuse, R208.reuse, !P2 ;  /* 0x000000d00800720c */ /* 0x0c0fe20005746670 */
[-C--:B-1----:R-:W-:Y:S03]  /*15760*/  HMMA.16816.F32 R68, R172, R4.reuse, R68 ;  /* 0x00000004ac44723c */ /* 0x082fe60000001844 */
[----:B------:R-:W-:Y:S01]  /*15770*/  ISETP.GE.OR P1, PT, R8, R207, !P1 ;  /* 0x000000cf0800720c */ /* 0x000fe20004f26670 */
[----:B------:R-:W-:Y:S01]  /*15780*/  IMAD.IADD R8, R203, 0x1, -R8 ;  /* 0x00000001cb087824 */ /* 0x000fe200078e0a08 */
[C---:B------:R-:W-:Y:S01]  /*15790*/  ISETP.GE.OR P6, PT, R9.reuse, R205, !P6 ;  /* 0x000000cd0900720c */ /* 0x040fe200077c6670 */
[C---:B------:R-:W-:Y:S04]  /*157a0*/  HMMA.16816.F32 R72, R180.reuse, R4, R72 ;  /* 0x00000004b448723c */ /* 0x040fe80000001848 */
[C---:B------:R-:W-:Y:S01]  /*157b0*/  ISETP.GE.OR P5, PT, R9.reuse, R208, !P5 ;  /* 0x000000d00900720c */ /* 0x040fe20006fa6670 */
[----:B------:R-:W-:Y:S01]  /*157c0*/  FFMA.FTZ R63, R10, -UR31, R63 ;  /* 0x8000001f0a3f7c23 */ /* 0x000fe2000801003f */
[----:B------:R-:W-:Y:S01]  /*157d0*/  ISETP.GE.OR P3, PT, R9, R207, !P3 ;  /* 0x000000cf0900720c */ /* 0x000fe20005f66670 */
[----:B------:R-:W-:Y:S01]  /*157e0*/  IMAD.IADD R9, R201, 0x1, -R0 ;  /* 0x00000001c9097824 */ /* 0x000fe200078e0a00 */
[----:B------:R-:W-:Y:S01]  /*157f0*/  IABS R12, R11 ;  /* 0x0000000b000c7213 */ /* 0x000fe20000000000 */
[-C--:B------:R-:W-:Y:S03]  /*15800*/  HMMA.16816.F32 R76, R180, R6.reuse, R76 ;  /* 0x00000006b44c723c */ /* 0x080fe6000000184c */
[----:B------:R-:W-:Y:S01]  /*15810*/  IABS R13, R8 ;  /* 0x00000008000d7213 */ /* 0x000fe20000000000 */
[C---:B------:R-:W-:Y:S01]  /*15820*/  IMAD.IADD R11, R203.reuse, 0x1, -R2 ;  /* 0x00000001cb0b7824 */ /* 0x040fe200078e0a02 */
[----:B------:R-:W-:Y:S01]  /*15830*/  IABS R8, R9 ;  /* 0x0000000900087213 */ /* 0x000fe20000000000 */
[----:B------:R-:W-:Y:S01]  /*15840*/  IMAD.IADD R4, R203, 0x1, -R0 ;  /* 0x00000001cb047824 */ /* 0x000fe200078e0a00 */
[----:B------:R-:W-:Y:S01]  /*15850*/  FSEL R62, R62, -INF , !P6 ;  /* 0xff8000003e3e7808 */ /* 0x000fe20007000000 */
[--C-:B------:R-:W-:Y:S01]  /*15860*/  IMAD.IADD R5, R202, 0x1, -R2.reuse ;  /* 0x00000001ca057824 */ /* 0x100fe200078e0a02 */
[C---:B------:R-:W-:Y:S01]  /*15870*/  ISETP.GE.AND P6, PT, R2.reuse, R199, PT ;  /* 0x000000c70200720c */ /* 0x040fe20003fc6270 */
[C---:B------:R-:W-:Y:S04]  /*15880*/  HMMA.16816.F32 R80, R172.reuse, R6, R80 ;  /* 0x00000006ac50723c */ /* 0x040fe80000001850 */
[----:B------:R-:W-:Y:S01]  /*15890*/  IABS R9, R11 ;  /* 0x0000000b00097213 */ /* 0x000fe20000000000 */
[----:B------:R-:W-:Y:S01]  /*158a0*/  IMAD.IADD R10, R201, 0x1, -R2 ;  /* 0x00000001c90a7824 */ /* 0x000fe200078e0a02 */
[----:B------:R-:W-:Y:S02]  /*158b0*/  I2FP.F32.S32 R11, R12 ;  /* 0x0000000c000b7245 */ /* 0x000fe40000201400 */
[----:B------:R-:W-:Y:S02]  /*158c0*/  I2FP.F32.S32 R12, R13 ;  /* 0x0000000d000c7245 */ /* 0x000fe40000201400 */
[----:B------:R-:W-:Y:S01]  /*158d0*/  ISETP.GE.OR P6, PT, R2, R208, !P6 ;  /* 0x000000d00200720c */ /* 0x000fe200077c6670 */
[----:B------:R-:W-:Y:S01]  /*158e0*/  FFMA.FTZ R66, R11, -UR31, R66 ;  /* 0x8000001f0b427c23 */ /* 0x000fe20008010042 */
[----:B------:R-:W-:Y:S01]  /*158f0*/  IABS R10, R10 ;  /* 0x0000000a000a7213 */ /* 0x000fe20000000000 */
[----:B------:R-:W-:Y:S01]  /*15900*/  FFMA.FTZ R67, R12, -UR31, R67 ;  /* 0x8000001f0c437c23 */ /* 0x000fe20008010043 */
[----:B------:R-:W-:Y:S02]  /*15910*/  I2FP.F32.S32 R8, R8 ;  /* 0x0000000800087245 */ /* 0x000fe40000201400 */
[----:B------:R-:W-:Y:S02]  /*15920*/  I2FP.F32.S32 R10, R10 ;  /* 0x0000000a000a7245 */ /* 0x000fe40000201400 */
[----:B------:R-:W-:Y:S01]  /*15930*/  FSEL R63, R63, -INF , !P0 ;  /* 0xff8000003f3f7808 */ /* 0x000fe20004000000 */
[----:B------:R-:W-:Y:S01]  /*15940*/  FFMA.FTZ R69, R8, -UR31, R69 ;  /* 0x8000001f08457c23 */ /* 0x000fe20008010045 */
[----:B------:R-:W-:Y:S01]  /*15950*/  ISETP.GE.AND P0, PT, R0, R199, PT ;  /* 0x000000c70000720c */ /* 0x000fe20003f06270 */
[----:B------:R-:W-:Y:S01]  /*15960*/  FFMA.FTZ R68, R10, -UR31, R68 ;  /* 0x8000001f0a447c23 */ /* 0x000fe20008010044 */
[----:B------:R-:W-:Y:S01]  /*15970*/  I2FP.F32.S32 R9, R9 ;  /* 0x0000000900097245 */ /* 0x000fe20000201400 */
[----:B------:R-:W-:Y:S01]  /*15980*/  IMAD.IADD R8, R202, 0x1, -R0 ;  /* 0x00000001ca087824 */ /* 0x000fe200078e0a00 */
[----:B------:R-:W-:Y:S02]  /*15990*/  FSEL R22, R64, -INF , !P5 ;  /* 0xff80000040167808 */ /* 0x000fe40006800000 */
[----:B------:R-:W-:Y:S01]  /*159a0*/  FSEL R21, R65, -INF , !P2 ;  /* 0xff80000041157808 */ /* 0x000fe20005000000 */
[----:B------:R-:W-:Y:S01]  /*159b0*/  FFMA.FTZ R70, R9, -UR31, R70 ;  /* 0x8000001f09467c23 */ /* 0x000fe20008010046 */
[----:B------:R-:W-:Y:S01]  /*159c0*/  FSEL R20, R66, -INF , !P3 ;  /* 0xff80000042147808 */ /* 0x000fe20005800000 */
[----:B------:R-:W-:Y:S01]  /*159d0*/  IMAD.IADD R9, R204, 0x1, -R2 ;  /* 0x00000001cc097824 */ /* 0x000fe200078e0a02 */
        /* <DEDUP_REMOVED lines=41> */
[----:B------:R-:W-:Y:S01]  /*15c70*/  IMAD.IADD R4, R202, 0x1, -R0 ;  /* 0x00000001ca047824 */ /* 0x000fe200078e0a00 */
[-C--:B------:R-:W-:Y:S01]  /*15c80*/  ISETP.GE.OR P1, PT, R2, R206.reuse, !P1 ;  /* 0x000000ce0200720c */ /* 0x080fe20004f26670 */
[----:B------:R-:W-:Y:S01]  /*15c90*/  FFMA.FTZ R75, R5, -UR31, R75 ;  /* 0x8000001f054b7c23 */ /* 0x000fe2000801004b */
[----:B------:R-:W-:Y:S01]  /*15ca0*/  ISETP.GE.OR P5, PT, R0, R206, !P5 ;  /* 0x000000ce0000720c */ /* 0x000fe20006fa6670 */
[C---:B------:R-:W-:Y:S01]  /*15cb0*/  IMAD.IADD R6, R201.reuse, 0x1, -R2 ;  /* 0x00000001c9067824 */ /* 0x040fe200078e0a02 */
[----:B------:R-:W-:Y:S01]  /*15cc0*/  IABS R5, R4 ;  /* 0x0000000400057213 */ /* 0x000fe20000000000 */
[C-C-:B------:R-:W-:Y:S01]  /*15cd0*/  IMAD.IADD R13, R204.reuse, 0x1, -R0.reuse ;  /* 0x00000001cc0d7824 */ /* 0x140fe200078e0a00 */
[----:B------:R-:W-:Y:S01]  /*15ce0*/  IABS R4, R8 ;  /* 0x0000000800047213 */ /* 0x000fe20000000000 */
[----:B------:R-:W-:Y:S01]  /*15cf0*/  IMAD.IADD R7, R201, 0x1, -R0 ;  /* 0x00000001c9077824 */ /* 0x000fe200078e0a00 */
[----:B------:R-:W-:Y:S01]  /*15d00*/  I2FP.F32.S32 R5, R5 ;  /* 0x0000000500057245 */ /* 0x000fe20000201400 */
[----:B------:R-:W1:Y:S01]  /*15d10*/  LDSM.16.M88.4 R8, [R191] ;  /* 0x00000000bf08783b */ /* 0x000e620000000200 */
[----:B------:R-:W-:Y:S01]  /*15d20*/  I2FP.F32.S32 R4, R4 ;  /* 0x0000000400047245 */ /* 0x000fe20000201400 */
[----:B------:R-:W-:Y:S01]  /*15d30*/  IMAD.IADD R12, R204, 0x1, -R2 ;  /* 0x00000001cc0c7824 */ /* 0x000fe200078e0a02 */
[----:B------:R-:W-:Y:S01]  /*15d40*/  IABS R13, R13 ;  /* 0x0000000d000d7213 */ /* 0x000fe20000000000 */
[----:B------:R-:W-:Y:S01]  /*15d50*/  FFMA.FTZ R76, R5, -UR31, R76 ;  /* 0x8000001f054c7c23 */ /* 0x000fe2000801004c */
[----:B------:R-:W-:Y:S01]  /*15d60*/  FSEL R75, R75, -INF , !P0 ;  /* 0xff8000004b4b7808 */ /* 0x000fe20004000000 */
[----:B------:R-:W-:Y:S01]  /*15d70*/  VIADD R5, R196, 0x50 ;  /* 0x00000050c4057836 */ /* 0x000fe20000000000 */
[----:B------:R-:W-:Y:S01]  /*15d80*/  IABS R12, R12 ;  /* 0x0000000c000c7213 */ /* 0x000fe20000000000 */
[----:B------:R-:W-:Y:S01]  /*15d90*/  FFMA.FTZ R77, R4, -UR31, R77 ;  /* 0x8000001f044d7c23 */ /* 0x000fe2000801004d */
[----:B------:R-:W-:Y:S01]  /*15da0*/  FSEL R76, R76, -INF , !P5 ;  /* 0xff8000004c4c7808 */ /* 0x000fe20006800000 */
[----:B------:R-:W-:Y:S01]  /*15db0*/  IMAD.IADD R4, R203, 0x1, -R0 ;  /* 0x00000001cb047824 */ /* 0x000fe200078e0a00 */
[----:B------:R-:W-:Y:S02]  /*15dc0*/  I2FP.F32.S32 R12, R12 ;  /* 0x0000000c000c7245 */ /* 0x000fe40000201400 */
[----:B------:R-:W-:Y:S02]  /*15dd0*/  FSEL R77, R77, -INF , !P1 ;  /* 0xff8000004d4d7808 */ /* 0x000fe40004800000 */
[----:B------:R-:W-:Y:S01]  /*15de0*/  ISETP.GE.AND P0, PT, R2, R197, PT ;  /* 0x000000c50200720c */ /* 0x000fe20003f06270 */
[----:B------:R-:W-:Y:S01]  /*15df0*/  FFMA.FTZ R79, R12, -UR31, R79 ;  /* 0x8000001f0c4f7c23 */ /* 0x000fe2000801004f */
[C---:B------:R-:W-:Y:S02]  /*15e00*/  ISETP.GE.AND P5, PT, R2.reuse, R199, PT ;  /* 0x000000c70200720c */ /* 0x040fe40003fa6270 */
[C---:B------:R-:W-:Y:S02]  /*15e10*/  ISETP.GE.AND P1, PT, R2.reuse, R198, PT ;  /* 0x000000c60200720c */ /* 0x040fe40003f26270 */
[----:B------:R-:W-:Y:S02]  /*15e20*/  I2FP.F32.S32 R13, R13 ;  /* 0x0000000d000d7245 */ /* 0x000fe40000201400 */
[C---:B------:R-:W-:Y:S02]  /*15e30*/  ISETP.GE.OR P0, PT, R2.reuse, R205, !P0 ;  /* 0x000000cd0200720c */ /* 0x040fe40004706670 */
[C---:B------:R-:W-:Y:S01]  /*15e40*/  ISETP.GE.OR P5, PT, R2.reuse, R208, !P5 ;  /* 0x000000d00200720c */ /* 0x040fe20006fa6670 */
[----:B------:R-:W-:Y:S01]  /*15e50*/  FFMA.FTZ R78, R13, -UR31, R78 ;  /* 0x8000001f0d4e7c23 */ /* 0x000fe2000801004e */
        /* <DEDUP_REMOVED lines=9> */
[----:B------:R-:W-:Y:S01]  /*15ef0*/  FSEL R74, R74, -INF , !P3 ;  /* 0xff8000004a4a7808 */ /* 0x000fe20005800000 */
[-C--:B-1----:R-:W-:Y:S03]  /*15f00*/  HMMA.16816.F32 R84, R172, R8.reuse, R84 ;  /* 0x00000008ac54723c */ /* 0x082fe60000001854 */
[C---:B------:R-:W-:Y:S02]  /*15f10*/  ISETP.GE.AND P2, PT, R0.reuse, R197, PT ;  /* 0x000000c50000720c */ /* 0x040fe40003f46270 */
[C---:B------:R-:W-:Y:S01]  /*15f20*/  ISETP.GE.AND P6, PT, R0.reuse, R199, PT ;  /* 0x000000c70000720c */ /* 0x040fe20003fc6270 */
[C---:B------:R-:W-:Y:S04]  /*15f30*/  HMMA.16816.F32 R88, R180.reuse, R8, R88 ;  /* 0x00000008b458723c */ /* 0x040fe80000001858 */
[C---:B------:R-:W-:Y:S02]  /*15f40*/  ISETP.GE.AND P3, PT, R0.reuse, R198, PT ;  /* 0x000000c60000720c */ /* 0x040fe40003f66270 */
[----:B------:R-:W-:Y:S01]  /*15f50*/  I2FP.F32.S32 R2, R2 ;  /* 0x0000000200027245 */ /* 0x000fe20000201400 */
[-C--:B------:R-:W-:Y:S03]  /*15f60*/  HMMA.16816.F32 R92, R180, R10.reuse, R92 ;  /* 0x0000000ab45c723c */ /* 0x080fe6000000185c */
[----:B------:R-:W-:Y:S01]  /*15f70*/  ISETP.GE.OR P2, PT, R0, R205, !P2 ;  /* 0x000000cd0000720c */ /* 0x000fe20005746670 */
[--C-:B------:R-:W-:Y:S01]  /*15f80*/  IMAD.IADD R8, R202, 0x1, -R5.reuse ;  /* 0x00000001ca087824 */ /* 0x100fe200078e0a05 */
[C---:B------:R-:W-:Y:S01]  /*15f90*/  ISETP.GE.OR P6, PT, R0.reuse, R208, !P6 ;  /* 0x000000d00000720c */ /* 0x040fe200077c6670 */
[C---:B------:R-:W-:Y:S04]  /*15fa0*/  HMMA.16816.F32 R96, R172.reuse, R10, R96 ;  /* 0x0000000aac60723c */ /* 0x040fe80000001860 */
[----:B------:R-:W-:Y:S01]  /*15fb0*/  ISETP.GE.OR P3, PT, R0, R207, !P3 ;  /* 0x000000cf0000720c */ /* 0x000fe20005f66670 */
[C---:B------:R-:W-:Y:S01]  /*15fc0*/  IMAD.IADD R0, R201.reuse, 0x1, -R5 ;  /* 0x00000001c9007824 */ /* 0x040fe200078e0a05 */
[----:B------:R-:W-:Y:S01]  /*15fd0*/  I2FP.F32.S32 R4, R4 ;  /* 0x0000000400047245 */ /* 0x000fe20000201400 */
[----:B------:R-:W-:Y:S01]  /*15fe0*/  FFMA.FTZ R80, R2, -UR31, R80 ;  /* 0x8000001f02507c23 */ /* 0x000fe20008010050 */
[----:B------:R-:W-:Y:S03]  /*15ff0*/  I2FP.F32.S32 R2, R7 ;  /* 0x0000000700027245 */ /* 0x000fe60000201400 */
[----:B------:R-:W-:Y:S01]  /*16000*/  IABS R0, R0 ;  /* 0x0000000000007213 */ /* 0x000fe20000000000 */
[----:B------:R-:W-:Y:S01]  /*16010*/  FFMA.FTZ R81, R4, -UR31, R81 ;  /* 0x8000001f04517c23 */ /* 0x000fe20008010051 */
[----:B------:R-:W-:Y:S01]  /*16020*/  I2FP.F32.S32 R6, R6 ;  /* 0x0000000600067245 */ /* 0x000fe20000201400 */
[----:B------:R-:W-:Y:S01]  /*16030*/  VIADD R4, R196, 0x51 ;  /* 0x00000051c4047836 */ /* 0x000fe20000000000 */
[----:B------:R-:W-:Y:S01]  /*16040*/  I2FP.F32.S32 R0, R0 ;  /* 0x0000000000007245 */ /* 0x000fe20000201400 */
[----:B------:R-:W-:Y:S01]  /*16050*/  FFMA.FTZ R83, R2, -UR31, R83 ;  /* 0x8000001f02537c23 */ /* 0x000fe20008010053 */
[----:B------:R-:W-:Y:S01]  /*16060*/  FSEL R78, R78, -INF , !P2 ;  /* 0xff8000004e4e7808 */ /* 0x000fe20005000000 */
[--C-:B------:R-:W-:Y:S01]  /*16070*/  IMAD.IADD R2, R201, 0x1, -R4.reuse ;  /* 0x00000001c9027824 */ /* 0x100fe200078e0a04 */
[----:B------:R-:W-:Y:S01]  /*16080*/  FSEL R79, R79, -INF , !P0 ;  /* 0xff8000004f4f7808 */ /* 0x000fe20004000000 */
[----:B------:R-:W-:Y:S01]  /*16090*/  IMAD.IADD R12, R202, 0x1, -R4 ;  /* 0x00000001ca0c7824 */ /* 0x000fe200078e0a04 */
[-C--:B------:R-:W-:Y:S01]  /*160a0*/  ISETP.GE.AND P2, PT, R5, R199.reuse, PT ;  /* 0x000000c70500720c */ /* 0x080fe20003f46270 */
[----:B------:R-:W-:Y:S01]  /*160b0*/  FFMA.FTZ R84, R0, -UR31, R84 ;  /* 0x8000001f00547c23 */ /* 0x000fe20008010054 */
[----:B------:R-:W-:Y:S01]  /*160c0*/  IABS R9, R2 ;  /* 0x0000000200097213 */ /* 0x000fe20000000000 */
[C---:B------:R-:W-:Y:S01]  /*160d0*/  IMAD.IADD R0, R203.reuse, 0x1, -R5 ;  /* 0x00000001cb007824 */ /* 0x040fe200078e0a05 */
[----:B------:R-:W-:Y:S01]  /*160e0*/  ISETP.GE.AND P0, PT, R4, R199, PT ;  /* 0x000000c70400720c */ /* 0x000fe20003f06270 */
[----:B------:R-:W-:Y:S01]  /*160f0*/  FFMA.FTZ R82, R6, -UR31, R82 ;  /* 0x8000001f06527c23 */ /* 0x000fe20008010052 */
[----:B------:R-:W-:Y:S01]  /*16100*/  I2FP.F32.S32 R9, R9 ;  /* 0x0000000900097245 */ /* 0x000fe20000201400 */
[----:B------:R-:W-:Y:S01]  /*16110*/  IMAD.IADD R6, R203, 0x1, -R4 ;  /* 0x00000001cb067824 */ /* 0x000fe200078e0a04 */
[----:B------:R-:W-:Y:S02]  /*16120*/  IABS R7, R0 ;  /* 0x0000000000077213 */ /* 0x000fe40000000000 */
[----:B------:R-:W-:Y:S01]  /*16130*/  IABS R0, R8 ;  /* 0x0000000800007213 */ /* 0x000fe20000000000 */
[----:B------:R-:W-:Y:S01]  /*16140*/  FFMA.FTZ R85, R9, -UR31, R85 ;  /* 0x8000001f09557c23 */ /* 0x000fe20008010055 */
[----:B------:R-:W-:Y:S02]  /*16150*/  IABS R2, R12 ;  /* 0x0000000c00027213 */ /* 0x000fe40000000000 */
[----:B------:R-:W-:Y:S02]  /*16160*/  I2FP.F32.S32 R7, R7 ;  /* 0x0000000700077245 */ /* 0x000fe40000201400 */
[-C--:B------:R-:W-:Y:S02]  /*16170*/  ISETP.GE.OR P2, PT, R5, R208.reuse, !P2 ;  /* 0x000000d00500720c */ /* 0x080fe40005746670 */
[----:B------:R-:W-:Y:S01]  /*16180*/  ISETP.GE.OR P0, PT, R4, R208, !P0 ;  /* 0x000000d00400720c */ /* 0x000fe20004706670 */
[----:B------:R-:W-:Y:S01]  /*16190*/  FFMA.FTZ R86, R7, -UR31, R86 ;  /* 0x8000001f07567c23 */ /* 0x000fe20008010056 */
[----:B------:R-:W-:Y:S01]  /*161a0*/  I2FP.F32.S32 R0, R0 ;  /* 0x0000000000007245 */ /* 0x000fe20000201400 */
[----:B------:R-:W-:Y:S01]  /*161b0*/  IMAD.IADD R7, R204, 0x1, -R5 ;  /* 0x00000001cc077824 */ /* 0x000fe200078e0a05 */
[----:B------:R-:W-:Y:S02]  /*161c0*/  IABS R6, R6 ;  /* 0x0000000600067213 */ /* 0x000fe40000000000 */
[----:B------:R-:W-:Y:S01]  /*161d0*/  I2FP.F32.S32 R2, R2 ;  /* 0x0000000200027245 */ /* 0x000fe20000201400 */
[----:B------:R-:W-:Y:S01]  /*161e0*/  FFMA.FTZ R88, R0, -UR31, R88 ;  /* 0x8000001f00587c23 */ /* 0x000fe20008010058 */
[----:B------:R-:W-:Y:S01]  /*161f0*/  FSEL R83, R83, -INF , !P1 ;  /* 0xff80000053537808 */ /* 0x000fe20004800000 */
[----:B------:R-:W-:Y:S01]  /*16200*/  VIADD R0, R196, 0x59 ;  /* 0x00000059c4007836 */ /* 0x000fe20000000000 */
[----:B------:R-:W-:Y:S01]  /*16210*/  FSEL R84, R84, -INF , !P2 ;  /* 0xff80000054547808 */ /* 0x000fe20005000000 */
[----:B------:R-:W-:Y:S01]  /*16220*/  FFMA.FTZ R89, R2, -UR31, R89 ;  /* 0x8000001f02597c23 */ /* 0x000fe20008010059 */
[----:B------:R-:W-:Y:S01]  /*16230*/  FSEL R85, R85, -INF , !P0 ;  /* 0xff80000055557808 */ /* 0x000fe20004000000 */
[----:B------:R-:W-:Y:S01]  /*16240*/  VIADD R2, R196, 0x58 ;  /* 0x00000058c4027836 */ /* 0x000fe20000000000 */
[----:B------:R-:W-:Y:S01]  /*16250*/  FSEL R80, R80, -INF , !P6 ;  /* 0xff80000050507808 */ /* 0x000fe20007000000 */
[----:B------:R-:W-:Y:S01]  /*16260*/  IMAD.IADD R10, R201, 0x1, -R0 ;  /* 0x00000001c90a7824 */ /* 0x000fe200078e0a00 */
[----:B------:R-:W-:Y:S01]  /*16270*/  FSEL R81, R81, -INF , !P5 ;  /* 0xff80000051517808 */ /* 0x000fe20006800000 */
[--C-:B------:R-:W-:Y:S01]  /*16280*/  IMAD.IADD R11, R201, 0x1, -R2.reuse ;  /* 0x00000001c90b7824 */ /* 0x100fe200078e0a02 */
[----:B------:R-:W-:Y:S02]  /*16290*/  FSEL R82, R82, -INF , !P3 ;  /* 0xff80000052527808 */ /* 0x000fe40005800000 */
[C---:B------:R-:W-:Y:S02]  /*162a0*/  ISETP.GE.AND P1, PT, R4.reuse, R198, PT ;  /* 0x000000c60400720c */ /* 0x040fe40003f26270 */
[C---:B------:R-:W-:Y:S02]  /*162b0*/  ISETP.GE.AND P2, PT, R4.reuse, R200, PT ;  /* 0x000000c80400720c */ /* 0x040fe40003f46270 */
[-C--:B------:R-:W-:Y:S02]  /*162c0*/  ISETP.GE.AND P0, PT, R4, R197.reuse, PT ;  /* 0x000000c50400720c */ /* 0x080fe40003f06270 */
[----:B------:R-:W-:Y:S02]  /*162d0*/  I2FP.F32.S32 R6, R6 ;  /* 0x0000000600067245 */ /* 0x000fe40000201400 */
[C---:B------:R-:W-:Y:S02]  /*162e0*/  ISETP.GE.AND P6, PT, R5.reuse, R198, PT ;  /* 0x000000c60500720c */ /* 0x040fe40003fc6270 */
[C---:B------:R-:W-:Y:S01]  /*162f0*/  ISETP.GE.AND P5, PT, R5.reuse, R200, PT ;  /* 0x000000c80500720c */ /* 0x040fe20003fa6270 */
[----:B------:R-:W-:Y:S01]  /*16300*/  FFMA.FTZ R87, R6, -UR31, R87 ;  /* 0x8000001f06577c23 */ /* 0x000fe20008010057 */
[C---:B------:R-:W-:Y:S01]  /*16310*/  ISETP.GE.AND P3, PT, R5.reuse, R197, PT ;  /* 0x000000c50500720c */ /* 0x040fe20003f66270 */
[----:B------:R-:W-:Y:S01]  /*16320*/  IMAD.IADD R6, R202, 0x1, -R2 ;  /* 0x00000001ca067824 */ /* 0x000fe200078e0a02 */
[C---:B------:R-:W-:Y:S02]  /*16330*/  ISETP.GE.OR P1, PT, R4.reuse, R207, !P1 ;  /* 0x000000cf0400720c */ /* 0x040fe40004f26670 */
[CC--:B------:R-:W-:Y:S02]  /*16340*/  ISETP.GE.OR P2, PT, R4.reuse, R206.reuse, !P2 ;  /* 0x000000ce0400720c */ /* 0x0c0fe40005746670 */
[----:B------:R-:W-:Y:S01]  /*16350*/  ISETP.GE.OR P0, PT, R4, R205, !P0 ;  /* 0x000000cd0400720c */ /* 0x000fe20004706670 */
[----:B------:R-:W-:Y:S01]  /*16360*/  IMAD.IADD R4, R204, 0x1, -R4 ;  /* 0x00000001cc047824 */ /* 0x000fe200078e0a04 */
[C---:B------:R-:W-:Y:S02]  /*16370*/  ISETP.GE.OR P6, PT, R5.reuse, R207, !P6 ;  /* 0x000000cf0500720c */ /* 0x040fe400077c6670 */
[C---:B------:R-:W-:Y:S02]  /*16380*/  ISETP.GE.OR P5, PT, R5.reuse, R206, !P5 ;  /* 0x000000ce0500720c */ /* 0x040fe40006fa6670 */
[----:B------:R-:W-:Y:S01]  /*16390*/  ISETP.GE.OR P3, PT, R5, R205, !P3 ;  /* 0x000000cd0500720c */ /* 0x000fe20005f66670 */
[----:B------:R-:W-:Y:S01]  /*163a0*/  IMAD.IADD R5, R202, 0x1, -R0 ;  /* 0x00000001ca057824 */ /* 0x000fe200078e0a00 */
[----:B------:R-:W-:Y:S01]  /*163b0*/  IABS R8, R7 ;  /* 0x0000000700087213 */ /* 0x000fe20000000000 */
[----:B------:R-:W-:Y:S01]  /*163c0*/  IMAD.IADD R7, R204, 0x1, -R2 ;  /* 0x00000001cc077824 */ /* 0x000fe200078e0a02 */
        /* <DEDUP_REMOVED lines=15> */
[----:B------:R-:W1:Y:S01]  /*164c0*/  LDSM.16.M88.4 R4, [R190] ;  /* 0x00000000be04783b */ /* 0x000e620000000200 */
[-C--:B------:R-:W-:Y:S01]  /*164d0*/  ISETP.GE.AND P6, PT, R2, R200.reuse, PT ;  /* 0x000000c80200720c */ /* 0x080fe20003fc6270 */
[----:B------:R-:W-:Y:S01]  /*164e0*/  IMAD.IADD R9, R203, 0x1, -R2 ;  /* 0x00000001cb097824 */ /* 0x000fe200078e0a02 */
[----:B------:R-:W-:Y:S01]  /*164f0*/  ISETP.GE.AND P1, PT, R0, R200, PT ;  /* 0x000000c80000720c */ /* 0x000fe20003f26270 */
[----:B------:R-:W-:Y:S01]  /*16500*/  FFMA.FTZ R91, R8, -UR31, R91 ;  /* 0x8000001f085b7c23 */ /* 0x000fe2000801005b */
[----:B------:R-:W-:Y:S01]  /*16510*/  FSEL R88, R88, -INF , !P5 ;  /* 0xff80000058587808 */ /* 0x000fe20006800000 */
[--C-:B------:R-:W-:Y:S01]  /*16520*/  IMAD.IADD R8, R204, 0x1, -R0.reuse ;  /* 0x00000001cc087824 */ /* 0x100fe200078e0a00 */
[----:B------:R-:W-:Y:S02]  /*16530*/  FSEL R89, R89, -INF , !P2 ;  /* 0xff80000059597808 */ /* 0x000fe40005000000 */
[----:B------:R-:W-:Y:S02]  /*16540*/  FSEL R90, R90, -INF , !P3 ;  /* 0xff8000005a5a7808 */ /* 0x000fe40005800000 */
[C---:B------:R-:W-:Y:S02]  /*16550*/  ISETP.GE.AND P5, PT, R2.reuse, R197, PT ;  /* 0x000000c50200720c */ /* 0x040fe40003fa6270 */
[C---:B------:R-:W-:Y:S02]  /*16560*/  ISETP.GE.AND P2, PT, R2.reuse, R199, PT ;  /* 0x000000c70200720c */ /* 0x040fe40003f46270 */
[C---:B------:R-:W-:Y:S02]  /*16570*/  ISETP.GE.AND P3, PT, R2.reuse, R198, PT ;  /* 0x000000c60200720c */ /* 0x040fe40003f66270 */
[-C--:B------:R-:W-:Y:S02]  /*16580*/  ISETP.GE.OR P6, PT, R2, R206.reuse, !P6 ;  /* 0x000000ce0200720c */ /* 0x080fe400077c6670 */
[----:B------:R-:W-:Y:S02]  /*16590*/  ISETP.GE.OR P1, PT, R0, R206, !P1 ;  /* 0x000000ce0000720c */ /* 0x000fe40004f26670 */
[----:B------:R-:W-:Y:S02]  /*165a0*/  FSEL R91, R91, -INF , !P0 ;  /* 0xff8000005b5b7808 */ /* 0x000fe40004000000 */
[----:B------:R-:W-:Y:S02]  /*165b0*/  FSEL R92, R92, -INF , !P6 ;  /* 0xff8000005c5c7808 */ /* 0x000fe40007000000 */
[----:B------:R-:W-:Y:S02]  /*165c0*/  FSEL R93, R93, -INF , !P1 ;  /* 0xff8000005d5d7808 */ /* 0x000fe40004800000 */
[C---:B------:R-:W-:Y:S02]  /*165d0*/  ISETP.GE.OR P5, PT, R2.reuse, R205, !P5 ;  /* 0x000000cd0200720c */ /* 0x040fe40006fa6670 */
[C---:B------:R-:W-:Y:S02]  /*165e0*/  ISETP.GE.OR P2, PT, R2.reuse, R208, !P2 ;  /* 0x000000d00200720c */ /* 0x040fe40005746670 */
[----:B------:R-:W-:Y:S02]  /*165f0*/  ISETP.GE.OR P3, PT, R2, R207, !P3 ;  /* 0x000000cf0200720c */ /* 0x000fe40005f66670 */
[C---:B------:R-:W-:Y:S02]  /*16600*/  ISETP.GE.AND P0, PT, R0.reuse, R197, PT ;  /* 0x000000c50000720c */ /* 0x040fe40003f06270 */
[C---:B------:R-:W-:Y:S02]  /*16610*/  ISETP.GE.AND P6, PT, R0.reuse, R199, PT ;  /* 0x000000c70000720c */ /* 0x040fe40003fc6270 */
[C---:B------:R-:W-:Y:S02]  /*16620*/  ISETP.GE.AND P1, PT, R0.reuse, R198, PT ;  /* 0x000000c60000720c */ /* 0x040fe40003f26270 */
[----:B------:R-:W-:Y:S01]  /*16630*/  IABS R2, R8 ;  /* 0x0000000800027213 */ /* 0x000fe20000000000 */
[-C--:B-1----:R-:W-:Y:S03]  /*16640*/  HMMA.16816.F32 R100, R172, R4.reuse, R100 ;  /* 0x00000004ac64723c */ /* 0x082fe60000001864 */
[C---:B------:R-:W-:Y:S01]  /*16650*/  ISETP.GE.OR P0, PT, R0.reuse, R205, !P0 ;  /* 0x000000cd0000720c */ /* 0x040fe20004706670 */
[----:B------:R-:W-:Y:S01]  /*16660*/  IMAD.IADD R8, R203, 0x1, -R0 ;  /* 0x00000001cb087824 */ /* 0x000fe200078e0a00 */
[C---:B------:R-:W-:Y:S01]  /*16670*/  ISETP.GE.OR P6, PT, R0.reuse, R208, !P6 ;  /* 0x000000d00000720c */ /* 0x040fe200077c6670 */
[C---:B------:R-:W-:Y:S04]  /*16680*/  HMMA.16816.F32 R104, R180.reuse, R4, R104 ;  /* 0x00000004b468723c */ /* 0x040fe80000001868 */
[----:B------:R-:W-:Y:S01]  /*16690*/  ISETP.GE.OR P1, PT, R0, R207, !P1 ;  /* 0x000000cf0000720c */ /* 0x000fe20004f26670 */
[----:B------:R-:W-:Y:S01]  /*166a0*/  IMAD.MOV.U32 R0, RZ, RZ, R2 ;  /* 0x000000ffff007224 */ /* 0x000fe200078e0002 */
[----:B------:R-:W-:Y:S01]  /*166b0*/  IABS R12, R10 ;  /* 0x0000000a000c7213 */ /* 0x000fe20000000000 */
[-C--:B------:R-:W-:Y:S04]  /*166c0*/  HMMA.16816.F32 R108, R180, R6.reuse, R108 ;  /* 0x00000006b46c723c */ /* 0x080fe8000000186c */
[----:B------:R-:W-:Y:S02]  /*166d0*/  IABS R11, R11 ;  /* 0x0000000b000b7213 */ /* 0x000fe40000000000 */
[----:B------:R-:W-:Y:S01]  /*166e0*/  IABS R10, R9 ;  /* 0x00000009000a7213 */ /* 0x000fe20000000000 */
[C---:B------:R-:W-:Y:S04]  /*166f0*/  HMMA.16816.F32 R112, R172.reuse, R6, R112 ;  /* 0x00000006ac70723c */ /* 0x040fe80000001870 */
[----:B------:R-:W-:Y:S01]  /*16700*/  I2FP.F32.S32 R0, R0 ;  /* 0x0000000000007245 */ /* 0x000fe20000201400 */
[----:B------:R-:W-:Y:S01]  /*16710*/  IMAD.MOV.U32 R2, RZ, RZ, R11 ;  /* 0x000000ffff027224 */ /* 0x000fe200078e000b */
[----:B------:R-:W-:Y:S01]  /*16720*/  IABS R9, R8 ;  /* 0x0000000800097213 */ /* 0x000fe20000000000 */
[----:B------:R-:W-:Y:S01]  /*16730*/  IMAD.MOV.U32 R8, RZ, RZ, R12 ;  /* 0x000000ffff087224 */ /* 0x000fe200078e000c */
[----:B------:R-:W-:Y:S03]  /*16740*/  FSEL R94, R94, -INF , !P5 ;  /* 0xff8000005e5e7808 */ /* 0x000fe60006800000 */
        /* <DEDUP_REMOVED lines=10> */
[----:B------:R-:W-:Y:S01]  /*167f0*/  VIADD R8, R196, 0x61 ;  /* 0x00000061c4087836 */ /* 0x000fe20000000000 */
[-C--:B------:R-:W-:Y:S01]  /*16800*/  ISETP.GE.AND P5, PT, R2, R199.reuse, PT ;  /* 0x000000c70200720c */ /* 0x080fe20003fa6270 */
[----:B------:R-:W-:Y:S01]  /*16810*/  FFMA.FTZ R97, R0, -UR31, R97 ;  /* 0x8000001f00617c23 */ /* 0x000fe20008010061 */
[----:B------:R-:W-:Y:S01]  /*16820*/  FSEL R98, R98, -INF , !P3 ;  /* 0xff80000062627808 */ /* 0x000fe20005800000 */
[--C-:B------:R-:W-:Y:S01]  /*16830*/  IMAD.IADD R10, R203, 0x1, -R8.reuse ;  /* 0x00000001cb0a7824 */ /* 0x100fe200078e0a08 */
[----:B------:R-:W-:Y:S01]  /*16840*/  ISETP.GE.AND P0, PT, R8, R199, PT ;  /* 0x000000c70800720c */ /* 0x000fe20003f06270 */
[C---:B------:R-:W-:Y:S01]  /*16850*/  IMAD.IADD R0, R201.reuse, 0x1, -R8 ;  /* 0x00000001c9007824 */ /* 0x040fe200078e0a08 */
[-C--:B------:R-:W-:Y:S01]  /*16860*/  ISETP.GE.OR P5, PT, R2, R208.reuse, !P5 ;  /* 0x000000d00200720c */ /* 0x080fe20006fa6670 */
[--C-:B------:R-:W-:Y:S01]  /*16870*/  IMAD.IADD R4, R201, 0x1, -R2.reuse ;  /* 0x00000001c9047824 */ /* 0x100fe200078e0a02 */
[----:B------:R-:W-:Y:S01]  /*16880*/  ISETP.GE.OR P0, PT, R8, R208, !P0 ;  /* 0x000000d00800720c */ /* 0x000fe20004706670 */
[----:B------:R-:W-:Y:S01]  /*16890*/  FFMA.FTZ R99, R9, -UR31, R99 ;  /* 0x8000001f09637c23 */ /* 0x000fe20008010063 */
[----:B------:R-:W-:Y:S01]  /*168a0*/  IABS R9, R0 ;  /* 0x0000000000097213 */ /* 0x000fe20000000000 */
[--C-:B------:R-:W-:Y:S01]  /*168b0*/  IMAD.IADD R5, R203, 0x1, -R2.reuse ;  /* 0x00000001cb057824 */ /* 0x100fe200078e0a02 */
[----:B------:R-:W-:Y:S01]  /*168c0*/  IABS R11, R4 ;  /* 0x00000004000b7213 */ /* 0x000fe20000000000 */
[C---:B------:R-:W-:Y:S01]  /*168d0*/  IMAD.IADD R12, R202.reuse, 0x1, -R2 ;  /* 0x00000001ca0c7824 */ /* 0x040fe200078e0a02 */
[----:B------:R-:W-:Y:S02]  /*168e0*/  I2FP.F32.S32 R9, R9 ;  /* 0x0000000900097245 */ /* 0x000fe40000201400 */
[----:B------:R-:W-:Y:S02]  /*168f0*/  I2FP.F32.S32 R11, R11 ;  /* 0x0000000b000b7245 */ /* 0x000fe40000201400 */
[----:B------:R-:W-:Y:S01]  /*16900*/  IABS R5, R5 ;  /* 0x0000000500057213 */ /* 0x000fe20000000000 */
[----:B------:R-:W-:Y:S01]  /*16910*/  FFMA.FTZ R101, R9, -UR31, R101 ;  /* 0x8000001f09657c23 */ /* 0x000fe20008010065 */
[----:B------:R-:W-:Y:S01]  /*16920*/  FSEL R99, R99, -INF , !P1 ;  /* 0xff80000063637808 */ /* 0x000fe20004800000 */
[----:B------:R-:W-:Y:S01]  /*16930*/  FFMA.FTZ R100, R11, -UR31, R100 ;  /* 0x8000001f0b647c23 */ /* 0x000fe20008010064 */
[----:B------:R-:W-:Y:S01]  /*16940*/  I2FP.F32.S32 R5, R5 ;  /* 0x0000000500057245 */ /* 0x000fe20000201400 */
[----:B------:R-:W-:Y:S01]  /*16950*/  IMAD.IADD R9, R202, 0x1, -R8 ;  /* 0x00000001ca097824 */ /* 0x000fe200078e0a08 */
[----:B------:R-:W-:Y:S02]  /*16960*/  FSEL R101, R101, -INF , !P0 ;  /* 0xff80000065657808 */ /* 0x000fe40004000000 */
[----:B------:R-:W-:Y:S01]  /*16970*/  FSEL R100, R100, -INF , !P5 ;  /* 0xff80000064647808 */ /* 0x000fe20006800000 */
[----:B------:R-:W-:Y:S01]  /*16980*/  FFMA.FTZ R102, R5, -UR31, R102 ;  /* 0x8000001f05667c23 */ /* 0x000fe20008010066 */
[----:B------:R-:W-:Y:S01]  /*16990*/  ISETP.GE.AND P1, PT, R8, R198, PT ;  /* 0x000000c60800720c */ /* 0x000fe20003f26270 */
[----:B------:R-:W-:Y:S01]  /*169a0*/  IMAD.IADD R5, R204, 0x1, -R2 ;  /* 0x00000001cc057824 */ /* 0x000fe200078e0a02 */
[C---:B------:R-:W-:Y:S02]  /*169b0*/  ISETP.GE.AND P5, PT, R8.reuse, R200, PT ;  /* 0x000000c80800720c */ /* 0x040fe40003fa6270 */
[C---:B------:R-:W-:Y:S02]  /*169c0*/  ISETP.GE.AND P0, PT, R8.reuse, R197, PT ;  /* 0x000000c50800720c */ /* 0x040fe40003f06270 */
[C---:B------:R-:W-:Y:S02]  /*169d0*/  ISETP.GE.OR P1, PT, R8.reuse, R207, !P1 ;  /* 0x000000cf0800720c */ /* 0x040fe40004f26670 */
[C---:B------:R-:W-:Y:S02]  /*169e0*/  ISETP.GE.OR P5, PT, R8.reuse, R206, !P5 ;  /* 0x000000ce0800720c */ /* 0x040fe40006fa6670 */
[----:B------:R-:W-:Y:S01]  /*169f0*/  ISETP.GE.OR P0, PT, R8, R205, !P0 ;  /* 0x000000cd0800720c */ /* 0x000fe20004706670 */
[----:B------:R-:W-:Y:S01]  /*16a00*/  IMAD.IADD R8, R204, 0x1, -R8 ;  /* 0x00000001cc087824 */ /* 0x000fe200078e0a08 */
[----:B------:R-:W-:Y:S02]  /*16a10*/  IABS R0, R10 ;  /* 0x0000000a00007213 */ /* 0x000fe40000000000 */
[----:B------:R-:W-:Y:S02]  /*16a20*/  IABS R9, R9 ;  /* 0x0000000900097213 */ /* 0x000fe40000000000 */
[----:B------:R-:W-:Y:S02]  /*16a30*/  IABS R13, R5 ;  /* 0x00000005000d7213 */ /* 0x000fe40000000000 */
[----:B------:R-:W-:Y:S01]  /*16a40*/  IABS R14, R8 ;  /* 0x00000008000e7213 */ /* 0x000fe20000000000 */
[----:B------:R-:W-:Y:S01]  /*16a50*/  IMAD.MOV.U32 R5, RZ, RZ, R9 ;  /* 0x000000ffff057224 */ /* 0x000fe200078e0009 */
[----:B------:R-:W-:Y:S01]  /*16a60*/  I2FP.F32.S32 R0, R0 ;  /* 0x0000000000007245 */ /* 0x000fe20000201400 */
[----:B------:R-:W1:Y:S01]  /*16a70*/  LDSM.16.M88.4 R8, [R189] ;  /* 0x00000000bd08783b */ /* 0x000e620000000200 */
[----:B------:R-:W-:Y:S01]  /*16a80*/  IABS R4, R12 ;  /* 0x0000000c00047213 */ /* 0x000fe20000000000 */
[----:B------:R-:W-:Y:S04]  /*16a90*/  DEPBAR.LE SB0, 0x0 ;  /* 0x000080000000791a */ /* 0x000fe80000000000 */
[----:B------:R-:W-:Y:S01]  /*16aa0*/  FSEL R97, R97, -INF , !P6 ;  /* 0xff80000061617808 */ /* 0x000fe20007000000 */
[----:B------:R-:W-:Y:S01]  /*16ab0*/  FFMA.FTZ R103, R0, -UR31, R103 ;  /* 0x8000001f00677c23 */ /* 0x000fe20008010067 */
[C---:B------:R-:W-:Y:S01]  /*16ac0*/  ISETP.GE.AND P2, PT, R2.reuse, R198, PT ;  /* 0x000000c60200720c */ /* 0x040fe20003f46270 */
[----:B------:R-:W-:Y:S01]  /*16ad0*/  BAR.SYNC.DEFER_BLOCKING 0x0 ;  /* 0x0000000000007b1d */ /* 0x000fe20000010000 */
[----:B------:R-:W-:Y:S01]  /*16ae0*/  ISETP.GE.AND P6, PT, R2, R200, PT ;  /* 0x000000c80200720c */ /* 0x000fe20003fc6270 */
[----:B------:R-:W-:Y:S01]  /*16af0*/  VIADD R0, R196, 0x68 ;  /* 0x00000068c4007836 */ /* 0x000fe20000000000 */
[----:B------:R-:W-:Y:S01]  /*16b00*/  ISETP.GE.AND P3, PT, R2, R197, PT ;  /* 0x000000c50200720c */ /* 0x000fe20003f66270 */
[----:B------:R-:W-:Y:S01]  /*16b10*/  VIADD R12, R196, 0x69 ;  /* 0x00000069c40c7836 */ /* 0x000fe20000000000 */
[----:B------:R-:W-:Y:S01]  /*16b20*/  I2FP.F32.S32 R4, R4 ;  /* 0x0000000400047245 */ /* 0x000fe20000201400 */
[----:B------:R-:W-:Y:S01]  /*16b30*/  IMAD.IADD R6, R201, 0x1, -R0 ;  /* 0x00000001c9067824 */ /* 0x000fe200078e0a00 */
[C---:B------:R-:W-:Y:S02]  /*16b40*/  ISETP.GE.OR P2, PT, R2.reuse, R207, !P2 ;  /* 0x000000cf0200720c */ /* 0x040fe40005746670 */
[----:B------:R-:W-:Y:S01]  /*16b50*/  ISETP.GE.OR P6, PT, R2, R206, !P6 ;  /* 0x000000ce0200720c */ /* 0x000fe200077c6670 */
[----:B------:R-:W-:Y:S01]  /*16b60*/  FFMA.FTZ R104, R4, -UR31, R104 ;  /* 0x8000001f04687c23 */ /* 0x000fe20008010068 */
[----:B------:R-:W-:Y:S01]  /*16b70*/  ISETP.GE.OR P3, PT, R2, R205, !P3 ;  /* 0x000000cd0200720c */ /* 0x000fe20005f66670 */
[C---:B------:R-:W-:Y:S01]  /*16b80*/  IMAD.IADD R2, R202.reuse, 0x1, -R0 ;  /* 0x00000001ca027824 */ /* 0x040fe200078e0a00 */
        /* <DEDUP_REMOVED lines=10> */
[----:B------:R-:W-:Y:S01]  /*16c30*/  FSEL R102, R102, -INF , !P2 ;  /* 0xff80000066667808 */ /* 0x000fe20005000000 */
[----:B------:R-:W-:Y:S01]  /*16c40*/  FFMA.FTZ R108, R2, -UR31, R108 ;  /* 0x8000001f026c7c23 */ /* 0x000fe2000801006c */
[----:B------:R-:W-:Y:S01]  /*16c50*/  FSEL R103, R103, -INF , !P1 ;  /* 0xff80000067677808 */ /* 0x000fe20004800000 */
[----:B------:R-:W-:Y:S01]  /*16c60*/  IMAD.IADD R2, R204, 0x1, -R0 ;  /* 0x00000001cc027824 */ /* 0x000fe200078e0a00 */
[----:B------:R-:W-:Y:S01]  /*16c70*/  FSEL R104, R104, -INF , !P6 ;  /* 0xff80000068687808 */ /* 0x000fe20007000000 */
[----:B------:R-:W-:Y:S01]  /*16c80*/  FFMA.FTZ R109, R4, -UR31, R109 ;  /* 0x8000001f046d7c23 */ /* 0x000fe2000801006d */
[----:B------:R-:W-:Y:S01]  /*16c90*/  FSEL R105, R105, -INF , !P5 ;  /* 0xff80000069697808 */ /* 0x000fe20006800000 */
[--C-:B------:R-:W-:Y:S01]  /*16ca0*/  IMAD.IADD R4, R204, 0x1, -R12.reuse ;  /* 0x00000001cc047824 */ /* 0x100fe200078e0a0c */
[C---:B------:R-:W-:Y:S01]  /*16cb0*/  ISETP.GE.AND P2, PT, R0.reuse, R200, PT ;  /* 0x000000c80000720c */ /* 0x040fe20003f46270 */
[-C--:B-1----:R-:W-:Y:S05]  /*16cc0*/  HMMA.16816.F32 R116, R172, R8.reuse, R116 ;  /* 0x00000008ac74723c */ /* 0x082fea0000001874 */
[C---:B------:R-:W-:Y:S01]  /*16cd0*/  ISETP.GE.AND P1, PT, R0.reuse, R199, PT ;  /* 0x000000c70000720c */ /* 0x040fe20003f26270 */
[C---:B------:R-:W-:Y:S04]  /*16ce0*/  HMMA.16816.F32 R120, R180.reuse, R8, R120 ;  /* 0x00000008b478723c */ /* 0x040fe80000001878 */
[C---:B------:R-:W-:Y:S02]  /*16cf0*/  ISETP.GE.AND P6, PT, R0.reuse, R198, PT ;  /* 0x000000c60000720c */ /* 0x040fe40003fc6270 */
[C---:B------:R-:W-:Y:S01]  /*16d00*/  ISETP.GE.AND P5, PT, R0.reuse, R197, PT ;  /* 0x000000c50000720c */ /* 0x040fe20003fa6270 */
[-C--:B------:R-:W-:Y:S03]  /*16d10*/  HMMA.16816.F32 R124, R180, R10.reuse, R124 ;  /* 0x0000000ab47c723c */ /* 0x080fe6000000187c */
[C---:B------:R-:W-:Y:S02]  /*16d20*/  ISETP.GE.OR P2, PT, R0.reuse, R206, !P2 ;  /* 0x000000ce0000720c */ /* 0x040fe40005746670 */
[----:B------:R-:W-:Y:S01]  /*16d30*/  IABS R7, R2 ;  /* 0x0000000200077213 */ /* 0x000fe20000000000 */
[----:B------:R-:W-:Y:S01]  /*16d40*/  IMAD.IADD R2, R201, 0x1, -R12 ;  /* 0x00000001c9027824 */ /* 0x000fe200078e0a0c */
[C---:B------:R-:W-:Y:S01]  /*16d50*/  ISETP.GE.OR P1, PT, R0.reuse, R208, !P1 ;  /* 0x000000d00000720c */ /* 0x040fe20004f26670 */
[----:B------:R-:W-:Y:S04]  /*16d60*/  HMMA.16816.F32 R128, R172, R10, R128 ;  /* 0x0000000aac80723c */ /* 0x000fe80000001880 */
[C---:B------:R-:W-:Y:S02]  /*16d70*/  ISETP.GE.OR P6, PT, R0.reuse, R207, !P6 ;  /* 0x000000cf0000720c */ /* 0x040fe400077c6670 */
[----:B------:R-:W-:Y:S02]  /*16d80*/  ISETP.GE.OR P5, PT, R0, R205, !P5 ;  /* 0x000000cd0000720c */ /* 0x000fe40006fa6670 */
[----:B------:R-:W-:Y:S03]  /*16d90*/  IABS R0, R4 ;  /* 0x0000000400007213 */ /* 0x000fe60000000000 */
[----:B------:R-:W-:Y:S01]  /*16da0*/  I2FP.F32.S32 R14, R14 ;  /* 0x0000000e000e7245 */ /* 0x000fe20000201400 */
[----:B------:R-:W-:Y:S01]  /*16db0*/  IMAD.MOV.U32 R4, RZ, RZ, R7 ;  /* 0x000000ffff047224 */ /* 0x000fe200078e0007 */
[----:B------:R-:W-:Y:S02]  /*16dc0*/  FSEL R106, R106, -INF , !P3 ;  /* 0xff8000006a6a7808 */ /* 0x000fe40005800000 */
[----:B------:R-:W-:Y:S01]  /*16dd0*/  ISETP.GE.AND P3, PT, R12, R200, PT ;  /* 0x000000c80c00720c */ /* 0x000fe20003f66270 */
[----:B------:R-:W-:Y:S01]  /*16de0*/  FFMA.FTZ R107, R14, -UR31, R107 ;  /* 0x8000001f0e6b7c23 */ /* 0x000fe2000801006b */
[----:B------:R-:W-:Y:S02]  /*16df0*/  I2FP.F32.S32 R4, R4 ;  /* 0x0000000400047245 */ /* 0x000fe40000201400 */
[----:B------:R-:W-:Y:S02]  /*16e00*/  IABS R6, R6 ;  /* 0x0000000600067213 */ /* 0x000fe40000000000 */
[----:B------:R-:W-:Y:S01]  /*16e10*/  I2FP.F32.S32 R0, R0 ;  /* 0x0000000000007245 */ /* 0x000fe20000201400 */
[----:B------:R-:W-:Y:S01]  /*16e20*/  FFMA.FTZ R110, R4, -UR31, R110 ;  /* 0x8000001f046e7c23 */ /* 0x000fe2000801006e */
[----:B------:R-:W-:Y:S02]  /*16e30*/  ISETP.GE.OR P3, PT, R12, R206, !P3 ;  /* 0x000000ce0c00720c */ /* 0x000fe40005f66670 */
[----:B------:R-:W-:Y:S01]  /*16e40*/  IABS R5, R5 ;  /* 0x0000000500057213 */ /* 0x000fe20000000000 */
[----:B------:R-:W-:Y:S01]  /*16e50*/  FFMA.FTZ R111, R0, -UR31, R111 ;  /* 0x8000001f006f7c23 */ /* 0x000fe2000801006f */
[----:B------:R-:W-:Y:S02]  /*16e60*/  IABS R2, R2 ;  /* 0x0000000200027213 */ /* 0x000fe40000000000 */
[----:B------:R-:W-:Y:S02]  /*16e70*/  I2FP.F32.S32 R4, R6 ;  /* 0x0000000600047245 */ /* 0x000fe40000201400 */
[----:B------:R-:W-:Y:S02]  /*16e80*/  FSEL R107, R107, -INF , !P0 ;  /* 0xff8000006b6b7808 */ /* 0x000fe40004000000 */
[----:B------:R-:W-:Y:S01]  /*16e90*/  FSEL R108, R108, -INF , !P2 ;  /* 0xff8000006c6c7808 */ /* 0x000fe20005000000 */
[----:B------:R-:W-:Y:S01]  /*16ea0*/  FFMA.FTZ R112, R4, -UR31, R112 ;  /* 0x8000001f04707c23 */ /* 0x000fe20008010070 */
[----:B------:R-:W-:Y:S01]  /*16eb0*/  FSEL R109, R109, -INF , !P3 ;  /* 0xff8000006d6d7808 */ /* 0x000fe20005800000 */
[----:B------:R-:W-:Y:S01]  /*16ec0*/  VIADD R4, R196, 0x71 ;  /* 0x00000071c4047836 */ /* 0x000fe20000000000 */
[C---:B------:R-:W-:Y:S02]  /*16ed0*/  ISETP.GE.AND P0, PT, R12.reuse, R199, PT ;  /* 0x000000c70c00720c */ /* 0x040fe40003f06270 */
[C---:B------:R-:W-:Y:S01]  /*16ee0*/  ISETP.GE.AND P2, PT, R12.reuse, R198, PT ;  /* 0x000000c60c00720c */ /* 0x040fe20003f46270 */
[--C-:B------:R-:W-:Y:S01]  /*16ef0*/  IMAD.IADD R8, R203, 0x1, -R4.reuse ;  /* 0x00000001cb087824 */ /* 0x100fe200078e0a04 */
[----:B------:R-:W-:Y:S01]  /*16f00*/  ISETP.GE.AND P3, PT, R12, R197, PT ;  /* 0x000000c50c00720c */ /* 0x000fe20003f66270 */
[----:B------:R-:W-:Y:S01]  /*16f10*/  IMAD.IADD R6, R201, 0x1, -R4 ;  /* 0x00000001c9067824 */ /* 0x000fe200078e0a04 */
[----:B------:R-:W-:Y:S01]  /*16f20*/  I2FP.F32.S32 R0, R5 ;  /* 0x0000000500007245 */ /* 0x000fe20000201400 */
[----:B------:R-:W-:Y:S01]  /*16f30*/  VIADD R5, R196, 0x70 ;  /* 0x00000070c4057836 */ /* 0x000fe20000000000 */
[----:B------:R-:W-:Y:S02]  /*16f40*/  I2FP.F32.S32 R2, R2 ;  /* 0x0000000200027245 */ /* 0x000fe40000201400 */
[----:B------:R-:W-:Y:S01]  /*16f50*/  ISETP.GE.OR P0, PT, R12, R208, !P0 ;  /* 0x000000d00c00720c */ /* 0x000fe20004706670 */
[----:B------:R-:W-:Y:S01]  /*16f60*/  FFMA.FTZ R114, R0, -UR31, R114 ;  /* 0x8000001f00727c23 */ /* 0x000fe20008010072 */
[----:B------:R-:W-:Y:S01]  /*16f70*/  ISETP.GE.OR P2, PT, R12, R207, !P2 ;  /* 0x000000cf0c00720c */ /* 0x000fe20005746670 */
[----:B------:R-:W-:Y:S01]  /*16f80*/  FFMA.FTZ R113, R2, -UR31, R113 ;  /* 0x8000001f02717c23 */ /* 0x000fe20008010071 */
[----:B------:R-:W-:Y:S01]  /*16f90*/  ISETP.GE.OR P3, PT, R12, R205, !P3 ;  /* 0x000000cd0c00720c */ /* 0x000fe20005f66670 */
[----:B------:R-:W-:Y:S01]  /*16fa0*/  IMAD.IADD R12, R203, 0x1, -R12 ;  /* 0x00000001cb0c7824 */ /* 0x000fe200078e0a0c */
[----:B------:R-:W-:Y:S01]  /*16fb0*/  IABS R6, R6 ;  /* 0x0000000600067213 */ /* 0x000fe20000000000 */
[--C-:B------:R-:W-:Y:S01]  /*16fc0*/  IMAD.IADD R0, R201, 0x1, -R5.reuse ;  /* 0x00000001c9007824 */ /* 0x100fe200078e0a05 */
[----:B------:R-:W-:Y:S01]  /*16fd0*/  FSEL R112, R112, -INF , !P1 ;  /* 0xff80000070707808 */ /* 0x000fe20004800000 */
[----:B------:R-:W-:Y:S01]  /*16fe0*/  IMAD.IADD R2, R203, 0x1, -R5 ;  /* 0x00000001cb027824 */ /* 0x000fe200078e0a05 */
[----:B------:R-:W-:Y:S02]  /*16ff0*/  IABS R12, R12 ;  /* 0x0000000c000c7213 */ /* 0x000fe40000000000 */
[----:B------:R-:W-:Y:S02]  /*17000*/  IABS R7, R0 ;  /* 0x0000000000077213 */ /* 0x000fe40000000000 */
[----:B------:R-:W-:Y:S02]  /*17010*/  IABS R0, R2 ;  /* 0x0000000200007213 */ /* 0x000fe40000000000 */
        /* <DEDUP_REMOVED lines=11> */
[C---:B------:R-:W-:Y:S01]  /*170d0*/  IMAD.IADD R8, R202.reuse, 0x1, -R4 ;  /* 0x00000001ca087824 */ /* 0x040fe200078e0a04 */
[----:B------:R-:W-:Y:S01]  /*170e0*/  ISETP.GE.AND P1, PT, R5, R199, PT ;  /* 0x000000c70500720c */ /* 0x000fe20003f26270 */
[--C-:B------:R-:W-:Y:S01]  /*170f0*/  IMAD.IADD R6, R202, 0x1, -R5.reuse ;  /* 0x00000001ca067824 */ /* 0x100fe200078e0a05 */
[----:B------:R-:W-:Y:S01]  /*17100*/  FSEL R115, R115, -INF , !P2 ;  /* 0xff80000073737808 */ /* 0x000fe20005000000 */
[----:B------:R-:W-:Y:S01]  /*17110*/  VIADD R2, R196, 0x78 ;  /* 0x00000078c4027836 */ /* 0x000fe20000000000 */
[----:B------:R-:W-:Y:S01]  /*17120*/  ISETP.GE.AND P0, PT, R5, R198, PT ;  /* 0x000000c60500720c */ /* 0x000fe20003f06270 */
[----:B------:R-:W-:Y:S01]  /*17130*/  FFMA.FTZ R116, R7, -UR31, R116 ;  /* 0x8000001f07747c23 */ /* 0x000fe20008010074 */
[C---:B------:R-:W-:Y:S01]  /*17140*/  ISETP.GE.AND P6, PT, R5.reuse, R200, PT ;  /* 0x000000c80500720c */ /* 0x040fe20003fc6270 */
[----:B------:R-:W-:Y:S01]  /*17150*/  IMAD.IADD R7, R204, 0x1, -R5 ;  /* 0x00000001cc077824 */ /* 0x000fe200078e0a05 */
[C---:B------:R-:W-:Y:S02]  /*17160*/  ISETP.GE.AND P2, PT, R5.reuse, R197, PT ;  /* 0x000000c50500720c */ /* 0x040fe40003f46270 */
[C---:B------:R-:W-:Y:S02]  /*17170*/  ISETP.GE.OR P1, PT, R5.reuse, R208, !P1 ;  /* 0x000000d00500720c */ /* 0x040fe40004f26670 */
[C---:B------:R-:W-:Y:S02]  /*17180*/  ISETP.GE.OR P0, PT, R5.reuse, R207, !P0 ;  /* 0x000000cf0500720c */ /* 0x040fe40004706670 */
[C---:B------:R-:W-:Y:S02]  /*17190*/  ISETP.GE.OR P6, PT, R5.reuse, R206, !P6 ;  /* 0x000000ce0500720c */ /* 0x040fe400077c6670 */
[----:B------:R-:W-:Y:S02]  /*171a0*/  ISETP.GE.OR P2, PT, R5, R205, !P2 ;  /* 0x000000cd0500720c */ /* 0x000fe40005746670 */
[----:B------:R-:W-:Y:S01]  /*171b0*/  IABS R5, R8 ;  /* 0x0000000800057213 */ /* 0x000fe20000000000 */
[C---:B------:R-:W-:Y:S01]  /*171c0*/  IMAD.IADD R8, R201.reuse, 0x1, -R2 ;  /* 0x00000001c9087824 */ /* 0x040fe200078e0a02 */
[----:B------:R-:W-:Y:S02]  /*171d0*/  IABS R6, R6 ;  /* 0x0000000600067213 */ /* 0x000fe40000000000 */
[----:B------:R-:W-:Y:S02]  /*171e0*/  I2FP.F32.S32 R0, R0 ;  /* 0x0000000000007245 */ /* 0x000fe40000201400 */
[----:B------:R-:W-:Y:S02]  /*171f0*/  I2FP.F32.S32 R6, R6 ;  /* 0x0000000600067245 */ /* 0x000fe40000201400 */
[----:B------:R-:W-:Y:S01]  /*17200*/  IABS R8, R8 ;  /* 0x0000000800087213 */ /* 0x000fe20000000000 */
[----:B------:R-:W-:Y:S01]  /*17210*/  FFMA.FTZ R118, R0, -UR31, R118 ;  /* 0x8000001f00767c23 */ /* 0x000fe20008010076 */
[----:B------:R-:W-:Y:S01]  /*17220*/  IABS R10, R7 ;  /* 0x00000007000a7213 */ /* 0x000fe20000000000 */
[----:B------:R-:W-:Y:S01]  /*17230*/  VIADD R0, R196, 0x79 ;  /* 0x00000079c4007836 */ /* 0x000fe20000000000 */
[----:B------:R-:W-:Y:S01]  /*17240*/  I2FP.F32.S32 R9, R5 ;  /* 0x0000000500097245 */ /* 0x000fe20000201400 */
[----:B------:R-:W-:Y:S01]  /*17250*/  FFMA.FTZ R120, R6, -UR31, R120 ;  /* 0x8000001f06787c23 */ /* 0x000fe20008010078 */
[----:B------:R-:W-:Y:S01]  /*17260*/  FSEL R116, R116, -INF , !P1 ;  /* 0xff80000074747808 */ /* 0x000fe20004800000 */
[----:B------:R-:W-:Y:S01]  /*17270*/  IMAD.MOV.U32 R6, RZ, RZ, R8 ;  /* 0x000000ffff067224 */ /* 0x000fe200078e0008 */
[----:B------:R-:W-:Y:S01]  /*17280*/  I2FP.F32.S32 R8, R10 ;  /* 0x0000000a00087245 */ /* 0x000fe20000201400 */
[----:B------:R-:W-:Y:S01]  /*17290*/  IMAD.IADD R7, R201, 0x1, -R0 ;  /* 0x00000001c9077824 */ /* 0x000fe200078e0a00 */
[----:B------:R-:W-:Y:S01]  /*172a0*/  ISETP.GE.AND P1, PT, R4, R199, PT ;  /* 0x000000c70400720c */ /* 0x000fe20003f26270 */
[----:B------:R-:W-:Y:S01]  /*172b0*/  FFMA.FTZ R121, R9, -UR31, R121 ;  /* 0x8000001f09797c23 */ /* 0x000fe20008010079 */
[----:B------:R-:W-:Y:S01]  /*172c0*/  I2FP.F32.S32 R6, R6 ;  /* 0x0000000600067245 */ /* 0x000fe20000201400 */
[----:B------:R-:W-:Y:S01]  /*172d0*/  FFMA.FTZ R122, R8, -UR31, R122 ;  /* 0x8000001f087a7c23 */ /* 0x000fe2000801007a */
[----:B------:R-:W-:Y:S01]  /*172e0*/  IABS R5, R7 ;  /* 0x0000000700057213 */ /* 0x000fe20000000000 */
[----:B------:R-:W-:Y:S01]  /*172f0*/  IMAD.IADD R8, R203, 0x1, -R0 ;  /* 0x00000001cb087824 */ /* 0x000fe200078e0a00 */
[----:B------:R-:W-:Y:S01]  /*17300*/  FSEL R118, R118, -INF , !P0 ;  /* 0xff80000076767808 */ /* 0x000fe20004000000 */
[----:B------:R-:W-:Y:S01]  /*17310*/  FFMA.FTZ R128, R6, -UR31, R128 ;  /* 0x8000001f06807c23 */ /* 0x000fe20008010080 */
[----:B------:R-:W-:Y:S01]  /*17320*/  FMNMX.FTZ R6, R213, R3, !PT ;  /* 0x00000003d5067209 */ /* 0x000fe20007810000 */
[----:B------:R-:W-:Y:S01]  /*17330*/  IMAD.IADD R7, R203, 0x1, -R2 ;  /* 0x00000001cb077824 */ /* 0x000fe200078e0a02 */
[----:B------:R-:W-:Y:S02]  /*17340*/  I2FP.F32.S32 R9, R5 ;  /* 0x0000000500097245 */ /* 0x000fe40000201400 */
[----:B------:R-:W-:Y:S02]  /*17350*/  IABS R5, R8 ;  /* 0x0000000800057213 */ /* 0x000fe40000000000 */
[----:B------:R-:W-:Y:S01]  /*17360*/  FMNMX.FTZ R6, R222, R6, !PT ;  /* 0x00000006de067209 */ /* 0x000fe20007810000 */
[----:B------:R-:W-:Y:S01]  /*17370*/  FFMA.FTZ R129, R9, -UR31, R129 ;  /* 0x8000001f09817c23 */ /* 0x000fe20008010081 */
[----:B------:R-:W-:Y:S01]  /*17380*/  ISETP.GE.AND P0, PT, R2, R199, PT ;  /* 0x000000c70200720c */ /* 0x000fe20003f06270 */
[----:B------:R-:W-:Y:S01]  /*17390*/  IMAD.MOV.U32 R8, RZ, RZ, R5 ;  /* 0x000000ffff087224 */ /* 0x000fe200078e0005 */
        /* <DEDUP_REMOVED lines=12> */
[----:B------:R-:W-:Y:S02]  /*17460*/  ISETP.GE.OR P1, PT, R4, R208, !P1 ;  /* 0x000000d00400720c */ /* 0x000fe40004f26670 */
[----:B------:R-:W-:Y:S02]  /*17470*/  FMNMX.FTZ R5, R34, R5, !PT ;  /* 0x0000000522057209 */ /* 0x000fe40007810000 */
[----:B------:R-:W-:Y:S02]  /*17480*/  FMNMX.FTZ R6, R36, R6, !PT ;  /* 0x0000000624067209 */ /* 0x000fe40007810000 */
[----:B------:R-:W-:Y:S02]  /*17490*/  IABS R7, R7 ;  /* 0x0000000700077213 */ /* 0x000fe40000000000 */
[----:B------:R-:W-:Y:S02]  /*174a0*/  ISETP.GE.OR P0, PT, R2, R208, !P0 ;  /* 0x000000d00200720c */ /* 0x000fe40004706670 */
[----:B------:R-:W-:Y:S02]  /*174b0*/  FSEL R117, R117, -INF , !P1 ;  /* 0xff80000075757808 */ /* 0x000fe40004800000 */
[----:B------:R-:W-:Y:S02]  /*174c0*/  FMNMX.FTZ R5, R35, R5, !PT ;  /* 0x0000000523057209 */ /* 0x000fe40007810000 */
[----:B------:R-:W-:Y:S02]  /*174d0*/  FMNMX.FTZ R6, R37, R6, !PT ;  /* 0x0000000625067209 */ /* 0x000fe40007810000 */
[----:B------:R-:W-:Y:S02]  /*174e0*/  ISETP.GE.AND P1, PT, R4, R198, PT ;  /* 0x000000c60400720c */ /* 0x000fe40003f26270 */
[----:B------:R-:W-:Y:S02]  /*174f0*/  I2FP.F32.S32 R9, R7 ;  /* 0x0000000700097245 */ /* 0x000fe40000201400 */
[----:B------:R-:W-:Y:S02]  /*17500*/  FSEL R128, R128, -INF , !P0 ;  /* 0xff80000080807808 */ /* 0x000fe40004000000 */
[----:B------:R-:W-:Y:S01]  /*17510*/  FMNMX.FTZ R5, R24, R5, !PT ;  /* 0x0000000518057209 */ /* 0x000fe20007810000 */
[----:B------:R-:W-:Y:S01]  /*17520*/  FFMA.FTZ R130, R9, -UR31, R130 ;  /* 0x8000001f09827c23 */ /* 0x000fe20008010082 */
[----:B------:R-:W-:Y:S02]  /*17530*/  FMNMX.FTZ R6, R48, R6, !PT ;  /* 0x0000000630067209 */ /* 0x000fe40007810000 */
[----:B------:R-:W-:Y:S02]  /*17540*/  ISETP.GE.AND P0, PT, R2, R198, PT ;  /* 0x000000c60200720c */ /* 0x000fe40003f06270 */
[----:B------:R-:W-:Y:S02]  /*17550*/  ISETP.GE.OR P1, PT, R4, R207, !P1 ;  /* 0x000000cf0400720c */ /* 0x000fe40004f26670 */
[----:B------:R-:W-:Y:S02]  /*17560*/  FMNMX.FTZ R5, R23, R5, !PT ;  /* 0x0000000517057209 */ /* 0x000fe40007810000 */
[----:B------:R-:W-:Y:S02]  /*17570*/  FMNMX.FTZ R6, R49, R6, !PT ;  /* 0x0000000631067209 */ /* 0x000fe40007810000 */
[----:B------:R-:W-:Y:S02]  /*17580*/  ISETP.GE.OR P0, PT, R2, R207, !P0 ;  /* 0x000000cf0200720c */ /* 0x000fe40004706670 */
[----:B------:R-:W-:Y:S02]  /*17590*/  FSEL R119, R119, -INF , !P1 ;  /* 0xff80000077777808 */ /* 0x000fe40004800000 */
[----:B------:R-:W-:Y:S02]  /*175a0*/  ISETP.GE.AND P1, PT, R0, R199, PT ;  /* 0x000000c70000720c */ /* 0x000fe40003f26270 */
[----:B------:R-:W-:Y:S02]  /*175b0*/  FMNMX.FTZ R5, R50, R5, !PT ;  /* 0x0000000532057209 */ /* 0x000fe40007810000 */
[----:B------:R-:W-:Y:S02]  /*175c0*/  FMNMX.FTZ R6, R52, R6, !PT ;  /* 0x0000000634067209 */ /* 0x000fe40007810000 */
[----:B------:R-:W-:Y:S02]  /*175d0*/  FSEL R130, R130, -INF , !P0 ;  /* 0xff80000082827808 */ /* 0x000fe40004000000 */
[----:B------:R-:W-:Y:S02]  /*175e0*/  PLOP3.LUT P0, PT, PT, PT, UP0, 0x80, 0x0 ;  /* 0x000000000000781c */ /* 0x000fe40003f0f008 */
[C---:B------:R-:W-:Y:S02]  /*175f0*/  ISETP.GE.OR P1, PT, R0.reuse, R208, !P1 ;  /* 0x000000d00000720c */ /* 0x040fe40004f26670 */
[----:B------:R-:W-:Y:S02]  /*17600*/  FMNMX.FTZ R5, R51, R5, !PT ;  /* 0x0000000533057209 */ /* 0x000fe40007810000 */
[----:B------:R-:W-:Y:S02]  /*17610*/  FMNMX.FTZ R6, R53, R6, !PT ;  /* 0x0000000635067209 */ /* 0x000fe40007810000 */
[----:B------:R-:W-:Y:S02]  /*17620*/  I2FP.F32.S32 R7, R8 ;  /* 0x0000000800077245 */ /* 0x000fe40000201400 */
[----:B------:R-:W-:Y:S02]  /*17630*/  FSEL R129, R129, -INF , !P1 ;  /* 0xff80000081817808 */ /* 0x000fe40004800000 */
[----:B------:R-:W-:Y:S01]  /*17640*/  ISETP.GE.AND P1, PT, R0, R198, PT ;  /* 0x000000c60000720c */ /* 0x000fe20003f26270 */
[----:B------:R-:W-:Y:S01]  /*17650*/  FFMA.FTZ R131, R7, -UR31, R131 ;  /* 0x8000001f07837c23 */ /* 0x000fe20008010083 */
[----:B------:R-:W-:Y:S02]  /*17660*/  FMNMX.FTZ R5, R54, R5, !PT ;  /* 0x0000000536057209 */ /* 0x000fe40007810000 */
[----:B------:R-:W-:Y:S02]  /*17670*/  FMNMX.FTZ R6, R22, R6, !PT ;  /* 0x0000000616067209 */ /* 0x000fe40007810000 */
[----:B------:R-:W-:Y:S02]  /*17680*/  ISETP.GE.OR P1, PT, R0, R207, !P1 ;  /* 0x000000cf0000720c */ /* 0x000fe40004f26670 */
[----:B------:R-:W-:Y:S02]  /*17690*/  FMNMX.FTZ R5, R55, R5, !PT ;  /* 0x0000000537057209 */ /* 0x000fe40007810000 */
[----:B------:R-:W-:Y:S02]  /*176a0*/  FMNMX.FTZ R6, R21, R6, !PT ;  /* 0x0000000615067209 */ /* 0x000fe40007810000 */
[----:B------:R-:W-:Y:S02]  /*176b0*/  FSEL R131, R131, -INF , !P1 ;  /* 0xff80000083837808 */ /* 0x000fe40004800000 */
[----:B------:R-:W-:Y:S02]  /*176c0*/  ISETP.GE.AND P1, PT, R4, R200, PT ;  /* 0x000000c80400720c */ /* 0x000fe40003f26270 */
[----:B------:R-:W-:Y:S02]  /*176d0*/  FMNMX.FTZ R18, R20, R5, !PT ;  /* 0x0000000514127209 */ /* 0x000fe40007810000 */
[----:B------:R-:W-:Y:S01]  /*176e0*/  FMNMX.FTZ R19, R68, R6, !PT ;  /* 0x0000000644137209 */ /* 0x000fe20007810000 */
[----:B------:R-:W-:Y:S08]  /*176f0*/  @P0 BRA `(.L_x_320) ;  /* 0xffffffb800140947 */ /* 0x000ff0000383ffff */
.L_x_319:
[----:B-1----:R-:W-:Y:S01]  /*17700*/  FMNMX.FTZ R7, R69, R19, !PT ;  /* 0x0000001345077209 */ /* 0x002fe20007810000 */
[----:B------:R-:W-:Y:S01]  /*17710*/  UISETP.GT.AND UP0, UPT, UR11, UR14, UPT ;  /* 0x0000000e0b00728c */ /* 0x000fe2000bf04270 */
[----:B------:R-:W-:Y:S01]  /*17720*/  FMNMX.FTZ R6, R67, R18, !PT ;  /* 0x0000001243067209 */ /* 0x000fe20007810000 */
[----:B------:R-:W-:Y:S01]  /*17730*/  UMOV UR18, UR11 ;  /* 0x0000000b00127c82 */ /* 0x000fe20008000000 */
[----:B------:R-:W-:Y:S02]  /*17740*/  FMNMX.FTZ R7, R80, R7, !PT ;  /* 0x0000000750077209 */ /* 0x000fe40007810000 */
[----:B------:R-:W-:Y:S02]  /*17750*/  ISETP.GE.AND P0, PT, R4, R197, PT ;  /* 0x000000c50400720c */ /* 0x000fe40003f06270 */
[----:B------:R-:W-:Y:S02]  /*17760*/  FMNMX.FTZ R7, R81, R7, !PT ;  /* 0x0000000751077209 */ /* 0x000fe40007810000 */
[----:B------:R-:W-:Y:S02]  /*17770*/  FMNMX.FTZ R5, R219, R133, !PT ;  /* 0x00000085db057209 */ /* 0x000fe40007810000 */
[----:B------:R-:W-:Y:S02]  /*17780*/  FMNMX.FTZ R6, R70, R6, !PT ;  /* 0x0000000646067209 */ /* 0x000fe40007810000 */
[----:B------:R-:W-:Y:S02]  /*17790*/  FMNMX.FTZ R7, R84, R7, !PT ;  /* 0x0000000754077209 */ /* 0x000fe40007810000 */
[C---:B------:R-:W-:Y:S02]  /*177a0*/  ISETP.GE.OR P1, PT, R4.reuse, R206, !P1 ;  /* 0x000000ce0400720c */ /* 0x040fe40004f26670 */
[----:B------:R-:W-:Y:S02]  /*177b0*/  ISETP.GE.OR P0, PT, R4, R205, !P0 ;  /* 0x000000cd0400720c */ /* 0x000fe40004706670 */
[----:B------:R-:W-:Y:S02]  /*177c0*/  IADD3 R8, R204, -R4, RZ ;  /* 0x80000004cc087210 */ /* 0x000fe40007ffe0ff */
        /* <DEDUP_REMOVED lines=39> */
[----:B------:R-:W-:Y:S02]  /*17a40*/  IADD3 R9, R202, -R2, RZ ;  /* 0x80000002ca097210 */ /* 0x000fe40007ffe0ff */
[----:B------:R-:W-:Y:S02]  /*17a50*/  FMNMX.FTZ R4, R31, R4, !PT ;  /* 0x000000041f047209 */ /* 0x000fe40007810000 */
[----:B------:R-:W-:Y:S02]  /*17a60*/  FMNMX.FTZ R41, R129, R41, !PT ;  /* 0x0000002981297209 */ /* 0x000fe40007810000 */
[----:B------:R-:W-:Y:S02]  /*17a70*/  FMNMX.FTZ R5, R56, R5, !PT ;  /* 0x0000000538057209 */ /* 0x000fe40007810000 */
[----:B------:R-:W-:Y:S02]  /*17a80*/  IABS R11, R8 ;  /* 0x00000008000b7213 */ /* 0x000fe40000000000 */
[----:B------:R-:W-:Y:S02]  /*17a90*/  FMNMX.FTZ R6, R118, R6, !PT ;  /* 0x0000000676067209 */ /* 0x000fe40007810000 */
[----:B------:R-:W-:Y:S02]  /*17aa0*/  IABS R8, R9 ;  /* 0x0000000900087213 */ /* 0x000fe40000000000 */
[----:B------:R-:W-:Y:S01]  /*17ab0*/  FMNMX.FTZ R7, R28, R4, !PT ;  /* 0x000000041c077209 */ /* 0x000fe20007810000 */
[----:B------:R-:W1:Y:S01]  /*17ac0*/  SHFL.BFLY PT, R9, R41, 0x2, 0x1f ;  /* 0x0c401f0029097f89 */ /* 0x000e6200000e0000 */
[----:B------:R-:W-:Y:S02]  /*17ad0*/  FMNMX.FTZ R4, R57, R5, !PT ;  /* 0x0000000539047209 */ /* 0x000fe40007810000 */
[----:B------:R-:W-:Y:S02]  /*17ae0*/  FMNMX.FTZ R5, R119, R6, !PT ;  /* 0x0000000677057209 */ /* 0x000fe40007810000 */
[----:B------:R-:W-:Y:S02]  /*17af0*/  FMNMX.FTZ R6, R60, R4, !PT ;  /* 0x000000043c067209 */ /* 0x000fe40007810000 */
[----:B------:R-:W-:Y:S02]  /*17b00*/  FMNMX.FTZ R4, R130, R5, !PT ;  /* 0x0000000582047209 */ /* 0x000fe40007810000 */
[----:B------:R-:W-:Y:S02]  /*17b10*/  IADD3 R10, R202, -R0, RZ ;  /* 0x80000000ca0a7210 */ /* 0x000fe40007ffe0ff */
[----:B------:R-:W-:Y:S02]  /*17b20*/  FMNMX.FTZ R4, R131, R4, !PT ;  /* 0x0000000483047209 */ /* 0x000fe40007810000 */
[----:B------:R-:W-:Y:S02]  /*17b30*/  FMNMX.FTZ R5, R27, R7, !PT ;  /* 0x000000071b057209 */ /* 0x000fe40007810000 */
[----:B------:R-:W-:Y:S02]  /*17b40*/  IABS R7, R10 ;  /* 0x0000000a00077213 */ /* 0x000fe40000000000 */
[----:B------:R-:W2:Y:S01]  /*17b50*/  SHFL.BFLY PT, R10, R4, 0x2, 0x1f ;  /* 0x0c401f00040a7f89 */ /* 0x000ea200000e0000 */
[----:B------:R-:W-:Y:S02]  /*17b60*/  FMNMX.FTZ R5, R46, R5, !PT ;  /* 0x000000052e057209 */ /* 0x000fe40007810000 */
[----:B------:R-:W-:Y:S02]  /*17b70*/  I2FP.F32.S32 R7, R7 ;  /* 0x0000000700077245 */ /* 0x000fe40000201400 */
[----:B------:R-:W-:Y:S02]  /*17b80*/  FMNMX.FTZ R5, R47, R5, !PT ;  /* 0x000000052f057209 */ /* 0x000fe40007810000 */
[----:B------:R-:W-:Y:S01]  /*17b90*/  I2FP.F32.S32 R8, R8 ;  /* 0x0000000800087245 */ /* 0x000fe20000201400 */
[----:B------:R-:W-:Y:S01]  /*17ba0*/  FFMA.FTZ R125, R7, -UR31, R125 ;  /* 0x8000001f077d7c23 */ /* 0x000fe2000801007d */
[----:B------:R-:W-:Y:S02]  /*17bb0*/  FMNMX.FTZ R5, R58, R5, !PT ;  /* 0x000000053a057209 */ /* 0x000fe40007810000 */
[----:B------:R-:W-:Y:S01]  /*17bc0*/  IADD3 R7, R204, -R2, RZ ;  /* 0x80000002cc077210 */ /* 0x000fe20007ffe0ff */
[----:B------:R-:W-:Y:S01]  /*17bd0*/  FFMA.FTZ R124, R8, -UR31, R124 ;  /* 0x8000001f087c7c23 */ /* 0x000fe2000801007c */
[----:B------:R-:W-:Y:S02]  /*17be0*/  FMNMX.FTZ R6, R61, R6, !PT ;  /* 0x000000063d067209 */ /* 0x000fe40007810000 */
[----:B------:R-:W-:Y:S02]  /*17bf0*/  FMNMX.FTZ R5, R59, R5, !PT ;  /* 0x000000053b057209 */ /* 0x000fe40007810000 */
[----:B------:R-:W-:Y:S02]  /*17c00*/  IABS R8, R7 ;  /* 0x0000000700087213 */ /* 0x000fe40000000000 */
[----:B------:R-:W-:Y:S02]  /*17c10*/  FMNMX.FTZ R6, R72, R6, !PT ;  /* 0x0000000648067209 */ /* 0x000fe40007810000 */
[----:B------:R-:W-:Y:S02]  /*17c20*/  FMNMX.FTZ R5, R62, R5, !PT ;  /* 0x000000053e057209 */ /* 0x000fe40007810000 */
[----:B------:R-:W-:Y:S02]  /*17c30*/  FMNMX.FTZ R6, R73, R6, !PT ;  /* 0x0000000649067209 */ /* 0x000fe40007810000 */
[----:B-1----:R-:W-:Y:S02]  /*17c40*/  FMNMX.FTZ R41, R41, R9, !PT ;  /* 0x0000000929297209 */ /* 0x002fe40007810000 */
[----:B------:R-:W-:Y:S02]  /*17c50*/  FMNMX.FTZ R5, R63, R5, !PT ;  /* 0x000000053f057209 */ /* 0x000fe40007810000 */
[----:B------:R-:W-:Y:S01]  /*17c60*/  FMNMX.FTZ R6, R76, R6, !PT ;  /* 0x000000064c067209 */ /* 0x000fe20007810000 */
[----:B------:R-:W1:Y:S01]  /*17c70*/  SHFL.BFLY PT, R7, R41, 0x1, 0x1f ;  /* 0x0c201f0029077f89 */ /* 0x000e6200000e0000 */
[----:B--2---:R-:W-:Y:S02]  /*17c80*/  FMNMX.FTZ R4, R4, R10, !PT ;  /* 0x0000000a04047209 */ /* 0x004fe40007810000 */
[----:B------:R-:W-:Y:S02]  /*17c90*/  FMNMX.FTZ R5, R74, R5, !PT ;  /* 0x000000054a057209 */ /* 0x000fe40007810000 */
[----:B------:R-:W-:Y:S03]  /*17ca0*/  FSEL R120, R120, -INF , !P6 ;  /* 0xff80000078787808 */ /* 0x000fe60007000000 */
[----:B------:R-:W2:Y:S01]  /*17cb0*/  SHFL.BFLY PT, R40, R4, 0x1, 0x1f ;  /* 0x0c201f0004287f89 */ /* 0x000ea200000e0000 */
[----:B------:R-:W-:Y:S02]  /*17cc0*/  FMNMX.FTZ R6, R77, R6, !PT ;  /* 0x000000064d067209 */ /* 0x000fe40007810000 */
[----:B------:R-:W-:Y:S02]  /*17cd0*/  ISETP.GE.AND P6, PT, R2, R200, PT ;  /* 0x000000c80200720c */ /* 0x000fe40003fc6270 */
[----:B------:R-:W-:Y:S02]  /*17ce0*/  FMNMX.FTZ R5, R75, R5, !PT ;  /* 0x000000054b057209 */ /* 0x000fe40007810000 */
[----:B------:R-:W-:Y:S02]  /*17cf0*/  FMNMX.FTZ R6, R88, R6, !PT ;  /* 0x0000000658067209 */ /* 0x000fe40007810000 */
[----:B------:R-:W-:Y:S02]  /*17d00*/  ISETP.GE.OR P6, PT, R2, R206, !P6 ;  /* 0x000000ce0200720c */ /* 0x000fe400077c6670 */
[----:B------:R-:W-:Y:S02]  /*17d10*/  FMNMX.FTZ R5, R78, R5, !PT ;  /* 0x000000054e057209 */ /* 0x000fe40007810000 */
[----:B------:R-:W-:Y:S02]  /*17d20*/  FSEL R124, R124, -INF , !P6 ;  /* 0xff8000007c7c7808 */ /* 0x000fe40007000000 */
[----:B------:R-:W-:Y:S02]  /*17d30*/  FMNMX.FTZ R6, R89, R6, !PT ;  /* 0x0000000659067209 */ /* 0x000fe40007810000 */
[----:B------:R-:W-:Y:S02]  /*17d40*/  ISETP.GE.AND P6, PT, R2, R197, PT ;  /* 0x000000c50200720c */ /* 0x000fe40003fc6270 */
[----:B------:R-:W-:Y:S02]  /*17d50*/  FMNMX.FTZ R5, R79, R5, !PT ;  /* 0x000000054f057209 */ /* 0x000fe40007810000 */
[----:B-1----:R-:W-:Y:S02]  /*17d60*/  FMNMX.FTZ R41, R41, R7, !PT ;  /* 0x0000000729297209 */ /* 0x002fe40007810000 */
[----:B------:R-:W-:Y:S02]  /*17d70*/  FMNMX.FTZ R6, R92, R6, !PT ;  /* 0x000000065c067209 */ /* 0x000fe40007810000 */
[----:B------:R-:W-:Y:S01]  /*17d80*/  ISETP.GE.OR P6, PT, R2, R205, !P6 ;  /* 0x000000cd0200720c */ /* 0x000fe200077c6670 */
[----:B------:R-:W-:Y:S01]  /*17d90*/  FMUL.FTZ R43, R41, UR4 ;  /* 0x00000004292b7c20 */ /* 0x000fe20008410000 */
[----:B------:R-:W-:Y:S02]  /*17da0*/  FMNMX.FTZ R2, R90, R5, !PT ;  /* 0x000000055a027209 */ /* 0x000fe40007810000 */
[----:B------:R-:W-:Y:S02]  /*17db0*/  FMNMX.FTZ R6, R93, R6, !PT ;  /* 0x000000065d067209 */ /* 0x000fe40007810000 */
[----:B------:R-:W-:Y:S02]  /*17dc0*/  FSEL R111, R111, -INF , !P3 ;  /* 0xff8000006f6f7808 */ /* 0x000fe40005800000 */
[----:B------:R-:W-:Y:S02]  /*17dd0*/  FSETP.NEU.FTZ.AND P3, PT, R41, -INF , PT ;  /* 0xff8000002900780b */ /* 0x000fe40003f7d000 */
[----:B------:R-:W-:Y:S02]  /*17de0*/  FMNMX.FTZ R2, R91, R2, !PT ;  /* 0x000000025b027209 */ /* 0x000fe40007810000 */
[----:B------:R-:W-:Y:S02]  /*17df0*/  FMNMX.FTZ R6, R104, R6, !PT ;  /* 0x0000000668067209 */ /* 0x000fe40007810000 */
[----:B------:R-:W-:Y:S02]  /*17e00*/  FSEL R43, R43, RZ, P3 ;  /* 0x000000ff2b2b7208 */ /* 0x000fe40001800000 */
[----:B------:R-:W-:Y:S02]  /*17e10*/  FMNMX.FTZ R2, R94, R2, !PT ;  /* 0x000000025e027209 */ /* 0x000fe40007810000 */
[----:B------:R-:W-:Y:S01]  /*17e20*/  FMNMX.FTZ R6, R105, R6, !PT ;  /* 0x0000000669067209 */ /* 0x000fe20007810000 */
[--C-:B------:R-:W-:Y:S01]  /*17e30*/  FFMA.FTZ R7, R215, UR4, -R43.reuse ;  /* 0x00000004d7077c23 */ /* 0x100fe2000801082b */
[----:B--2---:R-:W-:Y:S01]  /*17e40*/  FMNMX.FTZ R40, R4, R40, !PT ;  /* 0x0000002804287209 */ /* 0x004fe20007810000 */
[--C-:B------:R-:W-:Y:S01]  /*17e50*/  FFMA.FTZ R4, R213, UR4, -R43.reuse ;  /* 0x00000004d5047c23 */ /* 0x100fe2000801082b */
[----:B------:R-:W-:Y:S02]  /*17e60*/  FMNMX.FTZ R2, R95, R2, !PT ;  /* 0x000000025f027209 */ /* 0x000fe40007810000 */
[----:B------:R-:W-:Y:S01]  /*17e70*/  FMNMX.FTZ R5, R108, R6, !PT ;  /* 0x000000066c057209 */ /* 0x000fe20007810000 */
[----:B------:R1:W-:Y:S01]  /*17e80*/  MUFU.EX2 R180, R4 ;  /* 0x0000000400b47308 */ /* 0x0003e20000000800 */
[----:B------:R-:W-:Y:S01]  /*17e90*/  FMNMX.FTZ R2, R106, R2, !PT ;  /* 0x000000026a027209 */ /* 0x000fe20007810000 */
[----:B------:R-:W-:Y:S01]  /*17ea0*/  FMUL.FTZ R64, R40, UR4 ;  /* 0x0000000428407c20 */ /* 0x000fe20008410000 */
[----:B------:R-:W-:Y:S02]  /*17eb0*/  FSEL R121, R121, -INF , !P1 ;  /* 0xff80000079797808 */ /* 0x000fe40004800000 */
[----:B------:R-:W-:Y:S02]  /*17ec0*/  ISETP.GE.AND P1, PT, R0, R200, PT ;  /* 0x000000c80000720c */ /* 0x000fe40003f26270 */
[----:B------:R-:W-:Y:S02]  /*17ed0*/  FMNMX.FTZ R5, R109, R5, !PT ;  /* 0x000000056d057209 */ /* 0x000fe40007810000 */
[----:B------:R-:W-:Y:S02]  /*17ee0*/  IADD3 R6, R204, -R0, RZ ;  /* 0x80000000cc067210 */ /* 0x000fe40007ffe0ff */
[----:B------:R-:W-:Y:S02]  /*17ef0*/  FSEL R110, R110, -INF , !P5 ;  /* 0xff8000006e6e7808 */ /* 0x000fe40006800000 */
[----:B------:R-:W-:Y:S02]  /*17f00*/  FMNMX.FTZ R2, R107, R2, !PT ;  /* 0x000000026b027209 */ /* 0x000fe40007810000 */
[----:B------:R-:W-:Y:S02]  /*17f10*/  I2FP.F32.S32 R11, R11 ;  /* 0x0000000b000b7245 */ /* 0x000fe40000201400 */
[----:B------:R-:W-:Y:S01]  /*17f20*/  ISETP.GE.OR P1, PT, R0, R206, !P1 ;  /* 0x000000ce0000720c */ /* 0x000fe20004f26670 */
[----:B-1----:R-:W-:Y:S01]  /*17f30*/  FFMA.FTZ R4, R222, UR4, -R43 ;  /* 0x00000004de047c23 */ /* 0x002fe2000801082b */
[----:B------:R-:W-:Y:S01]  /*17f40*/  FMNMX.FTZ R39, R120, R5, !PT ;  /* 0x0000000578277209 */ /* 0x000fe20007810000 */
[----:B------:R-:W-:Y:S01]  /*17f50*/  FFMA.FTZ R123, R11, -UR31, R123 ;  /* 0x8000001f0b7b7c23 */ /* 0x000fe2000801007b */
[----:B------:R-:W-:Y:S01]  /*17f60*/  IABS R5, R6 ;  /* 0x0000000600057213 */ /* 0x000fe20000000000 */
[----:B------:R1:W-:Y:S01]  /*17f70*/  MUFU.EX2 R181, R4 ;  /* 0x0000000400b57308 */ /* 0x0003e20000000800 */
[----:B------:R-:W-:Y:S02]  /*17f80*/  FMNMX.FTZ R6, R110, R2, !PT ;  /* 0x000000026e067209 */ /* 0x000fe40007810000 */
[----:B------:R-:W-:Y:S02]  /*17f90*/  FSEL R125, R125, -INF , !P1 ;  /* 0xff8000007d7d7808 */ /* 0x000fe40004800000 */
[----:B------:R-:W-:Y:S02]  /*17fa0*/  I2FP.F32.S32 R8, R8 ;  /* 0x0000000800087245 */ /* 0x000fe40000201400 */
[----:B------:R-:W-:Y:S02]  /*17fb0*/  ISETP.GE.AND P1, PT, R0, R197, PT ;  /* 0x000000c50000720c */ /* 0x000fe40003f26270 */
[----:B------:R-:W-:Y:S01]  /*17fc0*/  FSEL R122, R122, -INF , !P2 ;  /* 0xff8000007a7a7808 */ /* 0x000fe20005000000 */
[----:B------:R-:W-:Y:S01]  /*17fd0*/  FFMA.FTZ R126, R8, -UR31, R126 ;  /* 0x8000001f087e7c23 */ /* 0x000fe2000801007e */
[----:B------:R-:W-:Y:S02]  /*17fe0*/  FMNMX.FTZ R6, R111, R6, !PT ;  /* 0x000000066f067209 */ /* 0x000fe40007810000 */
[----:B------:R-:W-:Y:S02]  /*17ff0*/  I2FP.F32.S32 R2, R5 ;  /* 0x0000000500027245 */ /* 0x000fe40000201400 */
[----:B------:R-:W-:Y:S02]  /*18000*/  ISETP.GE.OR P1, PT, R0, R205, !P1 ;  /* 0x000000cd0000720c */ /* 0x000fe40004f26670 */
[----:B------:R-:W-:Y:S01]  /*18010*/  FSEL R123, R123, -INF , !P0 ;  /* 0xff8000007b7b7808 */ /* 0x000fe20004000000 */
[----:B------:R-:W-:Y:S01]  /*18020*/  FFMA.FTZ R127, R2, -UR31, R127 ;  /* 0x8000001f027f7c23 */ /* 0x000fe2000801007f */
[----:B------:R-:W-:Y:S01]  /*18030*/  FMNMX.FTZ R0, R122, R6, !PT ;  /* 0x000000067a007209 */ /* 0x000fe20007810000 */
[--C-:B------:R-:W-:Y:S01]  /*18040*/  FFMA.FTZ R6, R214, UR4, -R43.reuse ;  /* 0x00000004d6067c23 */ /* 0x100fe2000801082b */
[----:B------:R-:W-:Y:S02]  /*18050*/  FSEL R126, R126, -INF , !P6 ;  /* 0xff8000007e7e7808 */ /* 0x000fe40007000000 */
[----:B------:R-:W-:Y:S02]  /*18060*/  FMNMX.FTZ R0, R123, R0, !PT ;  /* 0x000000007b007209 */ /* 0x000fe40007810000 */
[----:B------:R-:W-:Y:S02]  /*18070*/  FMNMX.FTZ R39, R121, R39, !PT ;  /* 0x0000002779277209 */ /* 0x000fe40007810000 */
[----:B------:R-:W-:Y:S02]  /*18080*/  FSEL R42, R127, -INF , !P1 ;  /* 0xff8000007f2a7808 */ /* 0x000fe40004800000 */
[----:B------:R-:W-:Y:S02]  /*18090*/  FMNMX.FTZ R0, R126, R0, !PT ;  /* 0x000000007e007209 */ /* 0x000fe40007810000 */
[----:B------:R-:W-:Y:S02]  /*180a0*/  FMNMX.FTZ R39, R124, R39, !PT ;  /* 0x000000277c277209 */ /* 0x000fe40007810000 */
[----:B------:R-:W-:Y:S02]  /*180b0*/  FMNMX.FTZ R0, R42, R0, !PT ;  /* 0x000000002a007209 */ /* 0x000fe40007810000 */
[----:B------:R-:W-:Y:S02]  /*180c0*/  FSETP.NEU.FTZ.AND P2, PT, R40, -INF , PT ;  /* 0xff8000002800780b */ /* 0x000fe40003f5d000 */
[----:B------:R-:W-:Y:S01]  /*180d0*/  FMNMX.FTZ R39, R125, R39, !PT ;  /* 0x000000277d277209 */ /* 0x000fe20007810000 */
[----:B------:R-:W2:Y:S01]  /*180e0*/  SHFL.BFLY PT, R2, R0, 0x2, 0x1f ;  /* 0x0c401f0000027f89 */ /* 0x000ea200000e0000 */
[----:B------:R-:W-:Y:S07]  /*180f0*/  FSEL R64, R64, RZ, P2 ;  /* 0x000000ff40407208 */ /* 0x000fee0001000000 */
[----:B------:R-:W3:Y:S01]  /*18100*/  SHFL.BFLY PT, R5, R39, 0x2, 0x1f ;  /* 0x0c401f0027057f89 */ /* 0x000ee200000e0000 */
[--C-:B-1----:R-:W-:Y:S04]  /*18110*/  FFMA.FTZ R4, R216, UR4, -R64.reuse ;  /* 0x00000004d8047c23 */ /* 0x102fe80008010840 */
[----:B------:R1:W-:Y:S01]  /*18120*/  MUFU.EX2 R175, R4 ;  /* 0x0000000400af7308 */ /* 0x0003e20000000800 */
[----:B--2---:R-:W-:Y:S01]  /*18130*/  FMNMX.FTZ R0, R0, R2, !PT ;  /* 0x0000000200007209 */ /* 0x004fe20007810000 */
[--C-:B------:R-:W-:Y:S01]  /*18140*/  FFMA.FTZ R2, R179, UR4, -R43.reuse ;  /* 0x00000004b3027c23 */ /* 0x100fe2000801082b */
[--C-:B-1----:R-:W-:Y:S01]  /*18150*/  FFMA.FTZ R4, R221, UR4, -R64.reuse ;  /* 0x00000004dd047c23 */ /* 0x102fe20008010840 */
[----:B---3--:R-:W-:Y:S06]  /*18160*/  FMNMX.FTZ R39, R39, R5, !PT ;  /* 0x0000000527277209 */ /* 0x008fec0007810000 */
[----:B------:R1:W-:Y:S01]  /*18170*/  MUFU.EX2 R221, R2 ;  /* 0x0000000200dd7308 */ /* 0x0003e20000000800 */
[----:B------:R-:W2:Y:S09]  /*18180*/  SHFL.BFLY PT, R5, R39, 0x1, 0x1f ;  /* 0x0c201f0027057f89 */ /* 0x000eb200000e0000 */
[----:B------:R3:W-:Y:S01]  /*18190*/  MUFU.EX2 R182, R4 ;  /* 0x0000000400b67308 */ /* 0x0007e20000000800 */
[----:B-1----:R-:W1:Y:S01]  /*181a0*/  SHFL.BFLY PT, R2, R0, 0x1, 0x1f ;  /* 0x0c201f0000027f89 */ /* 0x002e6200000e0000 */
[--C-:B---3--:R-:W-:Y:S01]  /*181b0*/  FFMA.FTZ R4, R210, UR4, -R43.reuse ;  /* 0x00000004d2047c23 */ /* 0x108fe2000801082b */
[----:B--2---:R-:W-:Y:S07]  /*181c0*/  FMNMX.FTZ R39, R39, R5, !PT ;  /* 0x0000000527277209 */ /* 0x004fee0007810000 */
[----:B------:R2:W-:Y:S01]  /*181d0*/  MUFU.EX2 R228, R4 ;  /* 0x0000000400e47308 */ /* 0x0005e20000000800 */
[----:B------:R-:W-:Y:S01]  /*181e0*/  FFMA.FTZ R5, R32, UR4, -R43 ;  /* 0x0000000420057c23 */ /* 0x000fe2000801082b */
[C---:B------:R-:W-:Y:S01]  /*181f0*/  FSETP.NEU.FTZ.AND P1, PT, R39.reuse, -INF , PT ;  /* 0xff8000002700780b */ /* 0x040fe20003f3d000 */
[----:B------:R-:W-:Y:S05]  /*18200*/  FMUL.FTZ R65, R39, UR4 ;  /* 0x0000000427417c20 */ /* 0x000fea0008410000 */
[----:B------:R-:W-:Y:S02]  /*18210*/  FSEL R65, R65, RZ, P1 ;  /* 0x000000ff41417208 */ /* 0x000fe40000800000 */
[----:B-1----:R-:W-:Y:S03]  /*18220*/  FMNMX.FTZ R38, R0, R2, !PT ;  /* 0x0000000200267209 */ /* 0x002fe60007810000 */
[--C-:B------:R-:W-:Y:S01]  /*18230*/  FFMA.FTZ R0, R225, UR4, -R65.reuse ;  /* 0x00000004e1007c23 */ /* 0x100fe20008010841 */
[--C-:B------:R-:W-:Y:S01]  /*18240*/  FFMA.FTZ R2, R224, UR4, -R65.reuse ;  /* 0x00000004e0027c23 */ /* 0x100fe20008010841 */
[C---:B------:R-:W-:Y:S01]  /*18250*/  FSETP.NEU.FTZ.AND P0, PT, R38.reuse, -INF , PT ;  /* 0xff8000002600780b */ /* 0x040fe20003f1d000 */
[----:B------:R-:W-:Y:S01]  /*18260*/  FMUL.FTZ R66, R38, UR4 ;  /* 0x0000000426427c20 */ /* 0x000fe20008410000 */
[----:B------:R1:W-:Y:S01]  /*18270*/  MUFU.EX2 R174, R0 ;  /* 0x0000000000ae7308 */ /* 0x0003e20000000800 */
[--C-:B--2---:R-:W-:Y:S03]  /*18280*/  FFMA.FTZ R4, R211, UR4, -R64.reuse ;  /* 0x00000004d3047c23 */ /* 0x104fe60008010840 */
[----:B------:R-:W-:Y:S06]  /*18290*/  FSEL R66, R66, RZ, P0 ;  /* 0x000000ff42427208 */ /* 0x000fec0000000000 */
[----:B------:R2:W-:Y:S10]  /*182a0*/  MUFU.EX2 R216, R4 ;  /* 0x0000000400d87308 */ /* 0x0005f40000000800 */
[----:B------:R3:W-:Y:S01]  /*182b0*/  MUFU.EX2 R213, R2 ;  /* 0x0000000200d57308 */ /* 0x0007e20000000800 */
[--C-:B-1----:R-:W-:Y:S09]  /*182c0*/  FFMA.FTZ R0, R223, UR4, -R65.reuse ;  /* 0x00000004df007c23 */ /* 0x102ff20008010841 */
[----:B------:R1:W-:Y:S01]  /*182d0*/  MUFU.EX2 R183, R0 ;  /* 0x0000000000b77308 */ /* 0x0003e20000000800 */
[--C-:B--2---:R-:W-:Y:S09]  /*182e0*/  FFMA.FTZ R4, R212, UR4, -R64.reuse ;  /* 0x00000004d4047c23 */ /* 0x104ff20008010840 */
[----:B------:R2:W-:Y:S01]  /*182f0*/  MUFU.EX2 R227, R4 ;  /* 0x0000000400e37308 */ /* 0x0005e20000000800 */
[----:B---3--:R-:W-:Y:S09]  /*18300*/  FFMA.FTZ R2, R169, UR4, -R64 ;  /* 0x00000004a9027c23 */ /* 0x008ff20008010840 */
[----:B------:R3:W-:Y:S01]  /*18310*/  MUFU.EX2 R196, R2 ;  /* 0x0000000200c47308 */ /* 0x0007e20000000800 */
[----:B-1----:R-:W-:Y:S09]  /*18320*/  FFMA.FTZ R0, R220, UR4, -R66 ;  /* 0x00000004dc007c23 */ /* 0x002ff20008010842 */
[----:B------:R1:W-:Y:S01]  /*18330*/  MUFU.EX2 R127, R0 ;  /* 0x00000000007f7308 */ /* 0x0003e20000000800 */
[----:B--2---:R-:W-:Y:S09]  /*18340*/  FFMA.FTZ R4, R219, UR4, -R65 ;  /* 0x00000004db047c23 */ /* 0x004ff20008010841 */
[----:B------:R2:W4:Y:S01]  /*18350*/  MUFU.EX2 R172, R4 ;  /* 0x0000000400ac7308 */ /* 0x0005220000000800 */
[----:B---3--:R-:W-:Y:S09]  /*18360*/  FFMA.FTZ R2, R24, UR4, -R64 ;  /* 0x0000000418027c23 */ /* 0x008ff20008010840 */
[----:B------:R3:W-:Y:S01]  /*18370*/  MUFU.EX2 R231, R2 ;  /* 0x0000000200e77308 */ /* 0x0007e20000000800 */
[----:B-1----:R-:W-:Y:S09]  /*18380*/  FFMA.FTZ R0, R226, UR4, -R66 ;  /* 0x00000004e2007c23 */ /* 0x002ff20008010842 */
[----:B------:R1:W5:Y:S01]  /*18390*/  MUFU.EX2 R173, R0 ;  /* 0x0000000000ad7308 */ /* 0x0003620000000800 */
[--C-:B--2---:R-:W-:Y:S09]  /*183a0*/  FFMA.FTZ R4, R33, UR4, -R43.reuse ;  /* 0x0000000421047c23 */ /* 0x104ff2000801082b */
[----:B------:R2:W-:Y:S01]  /*183b0*/  MUFU.EX2 R211, R7 ;  /* 0x0000000700d37308 */ /* 0x0005e20000000800 */
[----:B---3--:R-:W-:Y:S09]  /*183c0*/  FFMA.FTZ R2, R54, UR4, -R64 ;  /* 0x0000000436027c23 */ /* 0x008ff20008010840 */
        /* <DEDUP_REMOVED lines=24> */
[--C-:B---3--:R-:W-:Y:S01]  /*18550*/  FFMA.FTZ R5, R80, UR4, -R43.reuse ;  /* 0x0000000450057c23 */ /* 0x108fe2000801082b */
[----:B------:R-:W-:Y:S08]  /*18560*/  FFMA.FTZ R80, R122, UR4, -R66 ;  /* 0x000000047a507c23 */ /* 0x000ff00008010842 */
[----:B------:R3:W-:Y:S01]  /*18570*/  MUFU.EX2 R239, R6 ;  /* 0x0000000600ef7308 */ /* 0x0007e20000000800 */
[----:B-1----:R-:W-:Y:S09]  /*18580*/  FFMA.FTZ R0, R35, UR4, -R64 ;  /* 0x0000000423007c23 */ /* 0x002ff20008010840 */
[----:B------:R1:W-:Y:S01]  /*18590*/  MUFU.EX2 R224, R0 ;  /* 0x0000000000e07308 */ /* 0x0003e20000000800 */
[--C-:B--2---:R-:W-:Y:S01]  /*185a0*/  FFMA.FTZ R4, R49, UR4, -R43.reuse ;  /* 0x0000000431047c23 */ /* 0x104fe2000801082b */
[----:B-----5:R-:W-:Y:S08]  /*185b0*/  F2FP.F16.F32.PACK_AB R49, R173, R127 ;  /* 0x0000007fad31723e */ /* 0x020ff000000000ff */
[----:B------:R2:W-:Y:S01]  /*185c0*/  MUFU.EX2 R250, R4 ;  /* 0x0000000400fa7308 */ /* 0x0005e20000000800 */
[----:B---3--:R-:W-:Y:S09]  /*185d0*/  FFMA.FTZ R6, R53, UR4, -R43 ;  /* 0x0000000435067c23 */ /* 0x008ff2000801082b */
[----:B------:R3:W-:Y:S01]  /*185e0*/  MUFU.EX2 R243, R6 ;  /* 0x0000000600f37308 */ /* 0x0007e20000000800 */
[----:B-1----:R-:W-:Y:S09]  /*185f0*/  FFMA.FTZ R0, R176, UR4, -R65 ;  /* 0x00000004b0007c23 */ /* 0x002ff20008010841 */
[----:B------:R1:W-:Y:S01]  /*18600*/  MUFU.EX2 R176, R0 ;  /* 0x0000000000b07308 */ /* 0x0003e20000000800 */
[--C-:B--2---:R-:W-:Y:S09]  /*18610*/  FFMA.FTZ R4, R21, UR4, -R43.reuse ;  /* 0x0000000415047c23 */ /* 0x104ff2000801082b */
[----:B------:R2:W4:Y:S01]  /*18620*/  MUFU.EX2 R12, R4 ;  /* 0x00000004000c7308 */ /* 0x0005220000000800 */
[----:B---3--:R-:W-:Y:S09]  /*18630*/  FFMA.FTZ R6, R69, UR4, -R43 ;  /* 0x0000000445067c23 */ /* 0x008ff2000801082b */
[----:B------:R-:W-:Y:S01]  /*18640*/  MUFU.EX2 R32, R7 ;  /* 0x0000000700207308 */ /* 0x000fe20000000800 */
[----:B-1----:R-:W-:Y:S09]  /*18650*/  FFMA.FTZ R0, R171, UR4, -R65 ;  /* 0x00000004ab007c23 */ /* 0x002ff20008010841 */
[----:B------:R1:W-:Y:S01]  /*18660*/  MUFU.EX2 R171, R0 ;  /* 0x0000000000ab7308 */ /* 0x0003e20000000800 */
[----:B--2---:R-:W-:Y:S01]  /*18670*/  FFMA.FTZ R4, R81, UR4, -R43 ;  /* 0x0000000451047c23 */ /* 0x004fe2000801082b */
[----:B----4-:R-:W-:Y:S01]  /*18680*/  MOV R69, R12 ;  /* 0x0000000c00457202 */ /* 0x010fe20000000f00 */
[--C-:B------:R-:W-:Y:S01]  /*18690*/  FFMA.FTZ R81, R123, UR4, -R66.reuse ;  /* 0x000000047b517c23 */ /* 0x100fe20008010842 */
[--C-:B-1----:R-:W-:Y:S06]  /*186a0*/  FFMA.FTZ R0, R170, UR4, -R65.reuse ;  /* 0x00000004aa007c23 */ /* 0x102fec0008010841 */
        /* <DEDUP_REMOVED lines=8> */
[----:B------:R-:W-:Y:S10]  /*18730*/  MUFU.EX2 R30, R6 ;  /* 0x00000006001e7308 */ /* 0x000ff40000000800 */
[----:B------:R1:W-:Y:S02]  /*18740*/  MUFU.EX2 R170, R0 ;  /* 0x0000000000aa7308 */ /* 0x0003e40000000800 */
[----:B-1----:R-:W-:Y:S08]  /*18750*/  FFMA.FTZ R0, R31, UR4, -R66 ;  /* 0x000000041f007c23 */ /* 0x002ff00008010842 */
[----:B------:R1:W-:Y:S10]  /*18760*/  MUFU.EX2 R31, R2 ;  /* 0x00000002001f7308 */ /* 0x0003f40000000800 */
[----:B------:R2:W-:Y:S01]  /*18770*/  MUFU.EX2 R178, R0 ;  /* 0x0000000000b27308 */ /* 0x0005e20000000800 */
[--C-:B-1----:R-:W-:Y:S01]  /*18780*/  FFMA.FTZ R2, R86, UR4, -R64.reuse ;  /* 0x0000000456027c23 */ /* 0x102fe20008010840 */
[--C-:B--2---:R-:W-:Y:S08]  /*18790*/  FFMA.FTZ R0, R23, UR4, -R64.reuse ;  /* 0x0000000417007c23 */ /* 0x104ff00008010840 */
        /* <DEDUP_REMOVED lines=17> */
[--C-:B-1----:R-:W-:Y:S08]  /*188b0*/  FFMA.FTZ R0, R28, UR4, -R66.reuse ;  /* 0x000000041c007c23 */ /* 0x102ff00008010842 */
        /* <DEDUP_REMOVED lines=15> */
[----:B---3--:R-:W-:Y:S01]  /*189b0*/  FFMA.FTZ R0, R67, UR4, -R64 ;  /* 0x0000000443007c23 */ /* 0x008fe20008010840 */
[----:B------:R-:W-:Y:S07]  /*189c0*/  MOV R67, R16 ;  /* 0x0000001000437202 */ /* 0x000fee0000000f00 */
[----:B------:R3:W-:Y:S02]  /*189d0*/  MUFU.EX2 R15, R0 ;  /* 0x00000000000f7308 */ /* 0x0007e40000000800 */
[--C-:B---3--:R-:W-:Y:S08]  /*189e0*/  FFMA.FTZ R0, R56, UR4, -R65.reuse ;  /* 0x0000000438007c23 */ /* 0x108ff00008010841 */
[----:B------:R3:W-:Y:S02]  /*189f0*/  MUFU.EX2 R225, R0 ;  /* 0x0000000000e17308 */ /* 0x0007e40000000800 */
[--C-:B---3--:R-:W-:Y:S08]  /*18a00*/  FFMA.FTZ R0, R57, UR4, -R65.reuse ;  /* 0x0000000439007c23 */ /* 0x108ff00008010841 */
[----:B------:R3:W-:Y:S02]  /*18a10*/  MUFU.EX2 R235, R0 ;  /* 0x0000000000eb7308 */ /* 0x0007e40000000800 */
[----:B---3--:R-:W-:Y:S08]  /*18a20*/  FFMA.FTZ R0, R60, UR4, -R65 ;  /* 0x000000043c007c23 */ /* 0x008ff00008010841 */
[----:B------:R3:W-:Y:S10]  /*18a30*/  MUFU.EX2 R60, R5 ;  /* 0x00000005003c7308 */ /* 0x0007f40000000800 */
[----:B------:R4:W5:Y:S01]  /*18a40*/  MUFU.EX2 R13, R0 ;  /* 0x00000000000d7308 */ /* 0x0009620000000800 */
[----:B---3--:R-:W-:Y:S01]  /*18a50*/  FFMA.FTZ R5, R84, UR4, -R43 ;  /* 0x0000000454057c23 */ /* 0x008fe2000801082b */
[----:B----4-:R-:W-:Y:S01]  /*18a60*/  FFMA.FTZ R0, R61, UR4, -R65 ;  /* 0x000000043d007c23 */ /* 0x010fe20008010841 */
[----:B-----5:R-:W-:Y:S07]  /*18a70*/  MOV R68, R13 ;  /* 0x0000000d00447202 */ /* 0x020fee0000000f00 */
[----:B------:R3:W4:Y:S02]  /*18a80*/  MUFU.EX2 R14, R0 ;  /* 0x00000000000e7308 */ /* 0x0007240000000800 */
[--C-:B---3--:R-:W-:Y:S01]  /*18a90*/  FFMA.FTZ R0, R58, UR4, -R66.reuse ;  /* 0x000000043a007c23 */ /* 0x108fe20008010842 */
[----:B----4-:R-:W-:Y:S07]  /*18aa0*/  MOV R70, R14 ;  /* 0x0000000e00467202 */ /* 0x010fee0000000f00 */
[----:B------:R3:W-:Y:S02]  /*18ab0*/  MUFU.EX2 R220, R0 ;  /* 0x0000000000dc7308 */ /* 0x0007e40000000800 */
[--C-:B---3--:R-:W-:Y:S02]  /*18ac0*/  FFMA.FTZ R0, R59, UR4, -R66.reuse ;  /* 0x000000043b007c23 */ /* 0x108fe40008010842 */
[----:B------:R-:W3:Y:S06]  /*18ad0*/  LDSM.16.MT88.4 R56, [R184+0x4400] ;  /* 0x00440000b838783b */ /* 0x000eec0000004200 */
[----:B------:R4:W-:Y:S02]  /*18ae0*/  MUFU.EX2 R233, R0 ;  /* 0x0000000000e97308 */ /* 0x0009e40000000800 */
[--C-:B----4-:R-:W-:Y:S08]  /*18af0*/  FFMA.FTZ R0, R62, UR4, -R66.reuse ;  /* 0x000000043e007c23 */ /* 0x110ff00008010842 */
[----:B------:R4:W-:Y:S02]  /*18b00*/  MUFU.EX2 R249, R0 ;  /* 0x0000000000f97308 */ /* 0x0009e40000000800 */
[----:B----4-:R-:W-:Y:S01]  /*18b10*/  FFMA.FTZ R0, R63, UR4, -R66 ;  /* 0x000000043f007c23 */ /* 0x010fe20008010842 */
[----:B------:R-:W-:Y:S07]  /*18b20*/  MOV R63, R15 ;  /* 0x0000000f003f7202 */ /* 0x000fee0000000f00 */
[----:B------:R4:W-:Y:S02]  /*18b30*/  MUFU.EX2 R33, R0 ;  /* 0x0000000000217308 */ /* 0x0009e40000000800 */
[--C-:B----4-:R-:W-:Y:S08]  /*18b40*/  FFMA.FTZ R0, R71, UR4, -R64.reuse ;  /* 0x0000000447007c23 */ /* 0x110ff00008010840 */
[----:B------:R4:W-:Y:S10]  /*18b50*/  MUFU.EX2 R71, R4 ;  /* 0x0000000400477308 */ /* 0x0009f40000000800 */
[----:B------:R5:W-:Y:S01]  /*18b60*/  MUFU.EX2 R29, R0 ;  /* 0x00000000001d7308 */ /* 0x000be20000000800 */
[----:B----4-:R-:W-:Y:S01]  /*18b70*/  FFMA.FTZ R4, R85, UR4, -R43 ;  /* 0x0000000455047c23 */ /* 0x010fe2000801082b */
[----:B-----5:R-:W-:Y:S01]  /*18b80*/  FFMA.FTZ R0, R82, UR4, -R64 ;  /* 0x0000000452007c23 */ /* 0x020fe20008010840 */
[----:B------:R-:W-:Y:S07]  /*18b90*/  FFMA.FTZ R82, R126, UR4, -R66 ;  /* 0x000000047e527c23 */ /* 0x000fee0008010842 */
        /* <DEDUP_REMOVED lines=28> */
[--C-:B------:R-:W-:Y:S07]  /*18d60*/  FFMA.FTZ R78, R121, UR4, -R65.reuse ;  /* 0x00000004794e7c23 */ /* 0x100fee0008010841 */
[----:B------:R4:W-:Y:S02]  /*18d70*/  MUFU.EX2 R252, R0 ;  /* 0x0000000000fc7308 */ /* 0x0009e40000000800 */
[----:B----4-:R-:W-:Y:S01]  /*18d80*/  FFMA.FTZ R0, R79, UR4, -R66 ;  /* 0x000000044f007c23 */ /* 0x010fe20008010842 */
[----:B------:R-:W-:Y:S07]  /*18d90*/  FFMA.FTZ R79, R124, UR4, -R65 ;  /* 0x000000047c4f7c23 */ /* 0x000fee0008010841 */
        /* <DEDUP_REMOVED lines=18> */
[----:B------:R-:W-:Y:S03]  /*18ec0*/  PLOP3.LUT P0, PT, PT, PT, UP0, 0x80, 0x0 ;  /* 0x000000000000781c */ /* 0x000fe60003f0f008 */
[----:B------:R-:W-:Y:S06]  /*18ed0*/  FMUL.FTZ R0, R0, UR4 ;  /* 0x0000000400007c20 */ /* 0x000fec0008410000 */
[----:B------:R-:W2:Y:S01]  /*18ee0*/  MUFU.EX2 R0, R0 ;  /* 0x0000000000007308 */ /* 0x000ea20000000800 */
[----:B----4-:R-:W-:Y:S01]  /*18ef0*/  FMUL.FTZ R2, R3, UR4 ;  /* 0x0000000403027c20 */ /* 0x010fe20008410000 */
[--C-:B------:R-:W-:Y:S01]  /*18f00*/  FFMA.FTZ R3, R96, UR4, -R43.reuse ;  /* 0x0000000460037c23 */ /* 0x100fe2000801082b */
[C---:B-----5:R-:W-:Y:S01]  /*18f10*/  FMUL.FTZ R6, R36.reuse, R142 ;  /* 0x0000008e24067220 */ /* 0x060fe20000410000 */
[C---:B------:R-:W-:Y:S01]  /*18f20*/  FMUL.FTZ R7, R36.reuse, R143 ;  /* 0x0000008f24077220 */ /* 0x040fe20000410000 */
[C---:B------:R-:W-:Y:S05]  /*18f30*/  FMUL.FTZ R19, R36.reuse, R147 ;  /* 0x0000009324137220 */ /* 0x040fea0000410000 */
[----:B------:R4:W-:Y:S01]  /*18f40*/  MUFU.EX2 R35, R3 ;  /* 0x0000000300237308 */ /* 0x0009e20000000800 */
[----:B------:R-:W-:Y:S01]  /*18f50*/  MOV R147, R34 ;  /* 0x0000002200937202 */ /* 0x000fe20000000f00 */
[C---:B------:R-:W-:Y:S01]  /*18f60*/  FMUL.FTZ R22, R36.reuse, R154 ;  /* 0x0000009a24167220 */ /* 0x040fe20000410000 */
[----:B------:R-:W-:Y:S01]  /*18f70*/  FMUL.FTZ R34, R36, R162 ;  /* 0x000000a224227220 */ /* 0x000fe20000410000 */
[----:B------:R-:W-:Y:S01]  /*18f80*/  MOV R162, R67 ;  /* 0x0000004300a27202 */ /* 0x000fe20000000f00 */
[-C--:B-1----:R-:W-:Y:S05]  /*18f90*/  HMMA.16816.F32 R4, R44, R24.reuse, R4 ;  /* 0x000000182c04723c */ /* 0x082fea0000001804 */
[----:B------:R-:W1:Y:S01]  /*18fa0*/  MUFU.EX2 R2, R2 ;  /* 0x0000000200027308 */ /* 0x000e620000000800 */
[C---:B--2---:R-:W-:Y:S01]  /*18fb0*/  FMUL.FTZ R14, R0.reuse, R150 ;  /* 0x00000096000e7220 */ /* 0x044fe20000410000 */
[C---:B------:R-:W-:Y:S01]  /*18fc0*/  FMUL.FTZ R11, R0.reuse, R139 ;  /* 0x0000008b000b7220 */ /* 0x040fe20000410000 */
[----:B------:R-:W2:Y:S03]  /*18fd0*/  LDL.LU R150, [R1] ;  /* 0x0000000001967983 */ /* 0x000ea60000300800 */
[C---:B------:R-:W-:Y:S01]  /*18fe0*/  FMUL.FTZ R10, R0.reuse, R138 ;  /* 0x0000008a000a7220 */ /* 0x040fe20000410000 */
[----:B------:R-:W5:Y:S01]  /*18ff0*/  LDL.LU R85, [R1+0x4] ;  /* 0x0000040001557983 */ /* 0x000f620000300800 */
[--C-:B----4-:R-:W-:Y:S01]  /*19000*/  FFMA.FTZ R3, R97, UR4, -R43.reuse ;  /* 0x0000000461037c23 */ /* 0x110fe2000801082b */
[----:B------:R-:W-:Y:S01]  /*19010*/  FMUL.FTZ R15, R0, R151 ;  /* 0x00000097000f7220 */ /* 0x000fe20000410000 */
[----:B------:R-:W-:Y:S01]  /*19020*/  MOV R142, R18 ;  /* 0x00000012008e7202 */ /* 0x000fe20000000f00 */
[----:B------:R-:W4:Y:S01]  /*19030*/  LDL.LU R139, [R1+0x8] ;  /* 0x00000800018b7983 */ /* 0x000f220000300800 */
[----:B------:R3:W4:Y:S01]  /*19040*/  MUFU.EX2 R141, R3 ;  /* 0x00000003008d7308 */ /* 0x0007220000000800 */
[----:B------:R-:W-:Y:S01]  /*19050*/  MOV R143, R17 ;  /* 0x00000011008f7202 */ /* 0x000fe20000000f00 */
[----:B------:R-:W-:Y:S01]  /*19060*/  FMUL.FTZ R17, R37, R145 ;  /* 0x0000009125117220 */ /* 0x000fe20000410000 */
[----:B------:R-:W4:Y:S01]  /*19070*/  LDL.LU R138, [R1+0xc] ;  /* 0x00000c00018a7983 */ /* 0x000f220000300800 */
[C---:B-1----:R-:W-:Y:S01]  /*19080*/  FMUL.FTZ R13, R2.reuse, R149 ;  /* 0x00000095020d7220 */ /* 0x042fe20000410000 */
[C---:B------:R-:W-:Y:S01]  /*19090*/  FMUL.FTZ R9, R2.reuse, R137 ;  /* 0x0000008902097220 */ /* 0x040fe20000410000 */
[C---:B------:R-:W-:Y:S01]  /*190a0*/  FMUL.FTZ R8, R2.reuse, R136 ;  /* 0x0000008802087220 */ /* 0x040fe20000410000 */
[----:B------:R-:W-:Y:S01]  /*190b0*/  FMUL.FTZ R12, R2, R148 ;  /* 0x00000094020c7220 */ /* 0x000fe20000410000 */
[----:B------:R-:W-:Y:S01]  /*190c0*/  MOV R145, R69 ;  /* 0x0000004500917202 */ /* 0x000fe20000000f00 */
[----:B------:R-:W-:Y:S01]  /*190d0*/  FMUL.FTZ R18, R36, R146 ;  /* 0x0000009224127220 */ /* 0x000fe20000410000 */
[----:B------:R-:W-:Y:S01]  /*190e0*/  MOV R146, R68 ;  /* 0x0000004400927202 */ /* 0x000fe20000000f00 */
[----:B------:R-:W-:Y:S01]  /*190f0*/  FFMA.FTZ R69, R116, UR4, -R43 ;  /* 0x0000000474457c23 */ /* 0x000fe2000801082b */
[----:B------:R-:W-:Y:S01]  /*19100*/  MOV R154, R23 ;  /* 0x00000017009a7202 */ /* 0x000fe20000000f00 */
[C---:B------:R-:W-:Y:S04]  /*19110*/  HMMA.16816.F32 R8, R48.reuse, R24, R8 ;  /* 0x000000183008723c */ /* 0x040fe80000001808 */
[--C-:B---3--:R-:W-:Y:S01]  /*19120*/  FFMA.FTZ R3, R98, UR4, -R64.reuse ;  /* 0x0000000462037c23 */ /* 0x108fe20008010840 */
[----:B------:R-:W-:Y:S01]  /*19130*/  FMUL.FTZ R23, R36, R155 ;  /* 0x0000009b24177220 */ /* 0x000fe20000410000 */
[-C--:B------:R-:W-:Y:S02]  /*19140*/  HMMA.16816.F32 R12, R48, R26.reuse, R12 ;  /* 0x0000001a300c723c */ /* 0x080fe4000000180c */
[----:B------:R1:W-:Y:S03]  /*19150*/  MUFU.EX2 R149, R3 ;  /* 0x0000000300957308 */ /* 0x0003e60000000800 */
[C---:B------:R-:W-:Y:S01]  /*19160*/  FMUL.FTZ R24, R2.reuse, R156 ;  /* 0x0000009c02187220 */ /* 0x040fe20000410000 */
[C---:B------:R-:W-:Y:S05]  /*19170*/  HMMA.16816.F32 R16, R44.reuse, R26, R16 ;  /* 0x0000001a2c10723c */ /* 0x040fea0000001810 */
[----:B------:R-:W-:Y:S01]  /*19180*/  FMUL.FTZ R25, R2, R157 ;  /* 0x0000009d02197220 */ /* 0x000fe20000410000 */
[-C--:B------:R-:W-:Y:S05]  /*19190*/  HMMA.16816.F32 R20, R44, R52.reuse, R20 ;  /* 0x000000342c14723c */ /* 0x080fea0000001814 */
[C---:B------:R-:W-:Y:S01]  /*191a0*/  FMUL.FTZ R27, R0.reuse, R159 ;  /* 0x0000009f001b7220 */ /* 0x040fe20000410000 */
[----:B------:R-:W-:Y:S01]  /*191b0*/  MOV R159, R28 ;  /* 0x0000001c009f7202 */ /* 0x000fe20000000f00 */
[----:B-1----:R-:W-:Y:S01]  /*191c0*/  FFMA.FTZ R3, R99, UR4, -R64 ;  /* 0x0000000463037c23 */ /* 0x002fe20008010840 */
[----:B------:R-:W-:Y:S03]  /*191d0*/  FMUL.FTZ R26, R0, R158 ;  /* 0x0000009e001a7220 */ /* 0x000fe60000410000 */
[----:B------:R1:W3:Y:S01]  /*191e0*/  MUFU.EX2 R153, R3 ;  /* 0x0000000300997308 */ /* 0x0002e20000000800 */
        /* <DEDUP_REMOVED lines=10> */
[--C-:B------:R-:W-:Y:S01]  /*19290*/  FFMA.FTZ R67, R110, UR4, -R66.reuse ;  /* 0x000000046e437c23 */ /* 0x100fe20008010842 */
[--C-:B-1----:R-:W-:Y:S01]  /*192a0*/  FFMA.FTZ R3, R88, UR4, -R65.reuse ;  /* 0x0000000458037c23 */ /* 0x102fe20008010841 */
[-C--:B------:R-:W-:Y:S03]  /*192b0*/  HMMA.16816.F32 R28, R48, R54.reuse, R28 ;  /* 0x00000036301c723c */ /* 0x080fe6000000181c */
[----:B------:R1:W-:Y:S01]  /*192c0*/  MUFU.EX2 R137, R3 ;  /* 0x0000000300897308 */ /* 0x0003e20000000800 */
[----:B------:R-:W-:Y:S01]  /*192d0*/  MOV R70, R63 ;  /* 0x0000003f00467202 */ /* 0x000fe20000000f00 */
[----:B------:R-:W-:Y:S01]  /*192e0*/  FFMA.FTZ R68, R111, UR4, -R66 ;  /* 0x000000046f447c23 */ /* 0x000fe20008010842 */
[----:B------:R-:W-:Y:S02]  /*192f0*/  MOV R156, R62 ;  /* 0x0000003e009c7202 */ /* 0x000fe40000000f00 */
[----:B------:R-:W-:Y:S03]  /*19300*/  MOV R157, R61 ;  /* 0x0000003d009d7202 */ /* 0x000fe60000000f00 */
[----:B------:R-:W-:Y:S02]  /*19310*/  MOV R158, R60 ;  /* 0x0000003c009e7202 */ /* 0x000fe40000000f00 */
[----:B------:R-:W-:Y:S01]  /*19320*/  MOV R167, R32 ;  /* 0x0000002000a77202 */ /* 0x000fe20000000f00 */
[C---:B------:R-:W-:Y:S01]  /*19330*/  FMUL.FTZ R32, R37.reuse, R160 ;  /* 0x000000a025207220 */ /* 0x040fe20000410000 */
[----:B------:R-:W3:Y:S01]  /*19340*/  LDSM.16.MT88.4 R60, [R185+0x4400] ;  /* 0x00440000b93c783b */ /* 0x000ee20000004200 */
[----:B------:R-:W-:Y:S01]  /*19350*/  MOV R160, R33 ;  /* 0x0000002100a07202 */ /* 0x000fe20000000f00 */
[----:B------:R-:W-:Y:S01]  /*19360*/  FMUL.FTZ R33, R37, R161 ;  /* 0x000000a125217220 */ /* 0x000fe20000410000 */
[----:B------:R-:W-:Y:S01]  /*19370*/  MOV R140, R35 ;  /* 0x00000023008c7202 */ /* 0x000fe20000000f00 */
[----:B------:R-:W-:Y:S01]  /*19380*/  FMUL.FTZ R35, R36, R163 ;  /* 0x000000a324237220 */ /* 0x000fe20000410000 */
[----:B-1----:R-:W-:Y:S01]  /*19390*/  FFMA.FTZ R3, R89, UR4, -R65 ;  /* 0x0000000459037c23 */ /* 0x002fe20008010841 */
[----:B------:R-:W-:Y:S01]  /*193a0*/  MOV R144, R70 ;  /* 0x0000004600907202 */ /* 0x000fe20000000f00 */
[----:B------:R-:W-:Y:S01]  /*193b0*/  FFMA.FTZ R70, R117, UR4, -R43 ;  /* 0x0000000475467c23 */ /* 0x000fe2000801082b */
[----:B------:R-:W-:Y:S01]  /*193c0*/  F2FP.F16.F32.PACK_AB R48, R217, R211 ;  /* 0x000000d3d930723e */ /* 0x000fe200000000ff */
[----:B------:R1:W4:Y:S01]  /*193d0*/  MUFU.EX2 R136, R3 ;  /* 0x0000000300887308 */ /* 0x0003220000000800 */
[----:B------:R-:W-:Y:S01]  /*193e0*/  F2FP.F16.F32.PACK_AB R49, R214, R196 ;  /* 0x000000c4d631723e */ /* 0x000fe200000000ff */
[----:B------:R-:W-:Y:S01]  /*193f0*/  HMMA.16816.F32 R32, R44, R54, R32 ;  /* 0x000000362c20723c */ /* 0x000fe20000001820 */
[----:B------:R-:W3:Y:S03]  /*19400*/  LDSM.16.MT88.4 R52, [R184+0x4800] ;  /* 0x00480000b834783b */ /* 0x000ee60000004200 */
[----:B------:R-:W-:Y:S02]  /*19410*/  F2FP.F16.F32.PACK_AB R50, R223, R218 ;  /* 0x000000dadf32723e */ /* 0x000fe400000000ff */
[----:B------:R-:W-:Y:S02]  /*19420*/  F2FP.F16.F32.PACK_AB R51, R224, R215 ;  /* 0x000000d7e033723e */ /* 0x000fe400000000ff */
[----:B------:R-:W-:Y:S03]  /*19430*/  F2FP.F16.F32.PACK_AB R44, R171, R176 ;  /* 0x000000b0ab2c723e */ /* 0x000fe600000000ff */
[----:B------:R-:W-:Y:S02]  /*19440*/  F2FP.F16.F32.PACK_AB R46, R219, R210 ;  /* 0x000000d2db2e723e */ /* 0x000fe400000000ff */
[-C--:B------:R-:W-:Y:S05]  /*19450*/  HMMA.16816.F32 R4, R48, R56.reuse, R4 ;  /* 0x000000383004723c */ /* 0x080fea0000001804 */
[--C-:B-1----:R-:W-:Y:S01]  /*19460*/  FFMA.FTZ R3, R92, UR4, -R65.reuse ;  /* 0x000000045c037c23 */ /* 0x102fe20008010841 */
[----:B------:R-:W-:Y:S02]  /*19470*/  F2FP.F16.F32.PACK_AB R45, R169, R168 ;  /* 0x000000a8a92d723e */ /* 0x000fe400000000ff */
[----:B------:R-:W-:Y:S01]  /*19480*/  F2FP.F16.F32.PACK_AB R47, R178, R170 ;  /* 0x000000aab22f723e */ /* 0x000fe200000000ff */
[----:B------:R1:W-:Y:S02]  /*19490*/  MUFU.EX2 R148, R3 ;  /* 0x0000000300947308 */ /* 0x0003e40000000800 */
[----:B------:R-:W-:Y:S01]  /*194a0*/  MOV R161, R71 ;  /* 0x0000004700a17202 */ /* 0x000fe20000000f00 */
[----:B------:R-:W-:Y:S01]  /*194b0*/  FFMA.FTZ R71, R118, UR4, -R64 ;  /* 0x0000000476477c23 */ /* 0x000fe20008010840 */
[----:B------:R-:W-:Y:S02]  /*194c0*/  MOV R151, R140 ;  /* 0x0000008c00977202 */ /* 0x000fe40000000f00 */
[C---:B------:R-:W-:Y:S04]  /*194d0*/  HMMA.16816.F32 R8, R44.reuse, R56, R8 ;  /* 0x000000382c08723c */ /* 0x040fe80000001808 */
[----:B------:R-:W-:Y:S01]  /*194e0*/  MUFU.EX2 R71, R71 ;  /* 0x0000004700477308 */ /* 0x000fe20000000800 */
[----:B------:R-:W-:Y:S01]  /*194f0*/  MOV R140, R76 ;  /* 0x0000004c008c7202 */ /* 0x000fe20000000f00 */
[-C--:B------:R-:W-:Y:S05]  /*19500*/  HMMA.16816.F32 R12, R44, R58.reuse, R12 ;  /* 0x0000003a2c0c723c */ /* 0x080fea000000180c */
[----:B-1----:R-:W-:Y:S01]  /*19510*/  FFMA.FTZ R3, R93, UR4, -R65 ;  /* 0x000000045d037c23 */ /* 0x002fe20008010841 */
[C---:B------:R-:W-:Y:S01]  /*19520*/  HMMA.16816.F32 R16, R48.reuse, R58, R16 ;  /* 0x0000003a3010723c */ /* 0x040fe20000001810 */
[----:B------:R-:W1:Y:S01]  /*19530*/  LDSM.16.MT88.4 R56, [R185+0x4800] ;  /* 0x00480000b938783b */ /* 0x000e620000004200 */
[----:B------:R-:W-:Y:S04]  /*19540*/  MUFU.EX2 R76, R68 ;  /* 0x00000044004c7308 */ /* 0x000fe80000000800 */
[-C--:B---3--:R-:W-:Y:S06]  /*19550*/  HMMA.16816.F32 R20, R48, R60.reuse, R20 ;  /* 0x0000003c3014723c */ /* 0x088fec0000001814 */
[----:B------:R3:W4:Y:S01]  /*19560*/  MUFU.EX2 R152, R3 ;  /* 0x0000000300987308 */ /* 0x0007220000000800 */
[C---:B------:R-:W-:Y:S06]  /*19570*/  HMMA.16816.F32 R24, R44.reuse, R60, R24 ;  /* 0x0000003c2c18723c */ /* 0x040fec0000001818 */
[-C--:B------:R-:W-:Y:S03]  /*19580*/  HMMA.16816.F32 R28, R44, R62.reuse, R28 ;  /* 0x0000003e2c1c723c */ /* 0x080fe6000000181c */
[----:B------:R-:W-:Y:S03]  /*19590*/  MUFU.EX2 R68, R75 ;  /* 0x0000004b00447308 */ /* 0x000fe60000000800 */
[----:B------:R-:W-:Y:S01]  /*195a0*/  HMMA.16816.F32 R32, R48, R62, R32 ;  /* 0x0000003e3020723c */ /* 0x000fe20000001820 */
[----:B------:R-:W1:Y:S04]  /*195b0*/  LDSM.16.MT88.4 R60, [R184+0x4c00] ;  /* 0x004c0000b83c783b */ /* 0x000e680000004200 */
[--C-:B---3--:R-:W-:Y:S01]  /*195c0*/  FFMA.FTZ R3, R90, UR4, -R66.reuse ;  /* 0x000000045a037c23 */ /* 0x108fe20008010842 */
[----:B------:R-:W-:Y:S02]  /*195d0*/  F2FP.F16.F32.PACK_AB R44, R239, R232 ;  /* 0x000000e8ef2c723e */ /* 0x000fe400000000ff */
[----:B------:R-:W-:Y:S01]  /*195e0*/  F2FP.F16.F32.PACK_AB R45, R240, R231 ;  /* 0x000000e7f02d723e */ /* 0x000fe200000000ff */
[----:B------:R3:W-:Y:S02]  /*195f0*/  MUFU.EX2 R134, R3 ;  /* 0x0000000300867308 */ /* 0x0007e40000000800 */
[----:B------:R-:W-:Y:S02]  /*19600*/  F2FP.F16.F32.PACK_AB R46, R250, R244 ;  /* 0x000000f4fa2e723e */ /* 0x000fe400000000ff */
[----:B------:R-:W-:Y:S02]  /*19610*/  F2FP.F16.F32.PACK_AB R47, R247, R242 ;  /* 0x000000f2f72f723e */ /* 0x000fe400000000ff */
[----:B------:R-:W-:Y:S02]  /*19620*/  F2FP.F16.F32.PACK_AB R48, R230, R222 ;  /* 0x000000dee630723e */ /* 0x000fe400000000ff */
[----:B------:R-:W-:Y:S02]  /*19630*/  F2FP.F16.F32.PACK_AB R50, R241, R236 ;  /* 0x000000ecf132723e */ /* 0x000fe400000000ff */
[----:B------:R-:W-:Y:S01]  /*19640*/  F2FP.F16.F32.PACK_AB R49, R226, R177 ;  /* 0x000000b1e231723e */ /* 0x000fe200000000ff */
[-C--:B------:R-:W-:Y:S05]  /*19650*/  HMMA.16816.F32 R4, R44, R52.reuse, R4 ;  /* 0x000000342c04723c */ /* 0x080fea0000001804 */
[----:B------:R-:W-:Y:S01]  /*19660*/  F2FP.F16.F32.PACK_AB R51, R234, R229 ;  /* 0x000000e5ea33723e */ /* 0x000fe200000000ff */
[--C-:B---3--:R-:W-:Y:S04]  /*19670*/  FFMA.FTZ R3, R91, UR4, -R66.reuse ;  /* 0x000000045b037c23 */ /* 0x108fe80008010842 */
[----:B------:R3:W4:Y:S02]  /*19680*/  MUFU.EX2 R132, R3 ;  /* 0x0000000300847308 */ /* 0x0007240000000800 */
[C---:B------:R-:W-:Y:S06]  /*19690*/  HMMA.16816.F32 R8, R48.reuse, R52, R8 ;  /* 0x000000343008723c */ /* 0x040fec0000001808 */
[-C--:B------:R-:W-:Y:S06]  /*196a0*/  HMMA.16816.F32 R12, R48, R54.reuse, R12 ;  /* 0x00000036300c723c */ /* 0x080fec000000180c */
[C---:B------:R-:W-:Y:S01]  /*196b0*/  HMMA.16816.F32 R16, R44.reuse, R54, R16 ;  /* 0x000000362c10723c */ /* 0x040fe20000001810 */
[----:B------:R-:W2:Y:S04]  /*196c0*/  LDSM.16.MT88.4 R52, [R185+0x4c00] ;  /* 0x004c0000b934783b */ /* 0x000ea80000004200 */
[--C-:B---3--:R-:W-:Y:S01]  /*196d0*/  FFMA.FTZ R3, R94, UR4, -R66.reuse ;  /* 0x000000045e037c23 */ /* 0x108fe20008010842 */
[-C--:B-1----:R-:W-:Y:S03]  /*196e0*/  HMMA.16816.F32 R20, R44, R56.reuse, R20 ;  /* 0x000000382c14723c */ /* 0x082fe60000001814 */
[----:B------:R1:W-:Y:S03]  /*196f0*/  MUFU.EX2 R99, R3 ;  /* 0x0000000300637308 */ /* 0x0003e60000000800 */
[C---:B------:R-:W-:Y:S06]  /*19700*/  HMMA.16816.F32 R24, R48.reuse, R56, R24 ;  /* 0x000000383018723c */ /* 0x040fec0000001818 */
[-C--:B------:R-:W-:Y:S06]  /*19710*/  HMMA.16816.F32 R28, R48, R58.reuse, R28 ;  /* 0x0000003a301c723c */ /* 0x080fec000000181c */
[----:B------:R-:W-:Y:S01]  /*19720*/  HMMA.16816.F32 R32, R44, R58, R32 ;  /* 0x0000003a2c20723c */ /* 0x000fe20000001820 */
[----:B------:R-:W3:Y:S04]  /*19730*/  LDSM.16.MT88.4 R56, [R184+0x5000] ;  /* 0x00500000b838783b */ /* 0x000ee80000004200 */
[--C-:B-1----:R-:W-:Y:S01]  /*19740*/  FFMA.FTZ R3, R95, UR4, -R66.reuse ;  /* 0x000000045f037c23 */ /* 0x102fe20008010842 */
[----:B------:R-:W-:Y:S02]  /*19750*/  F2FP.F16.F32.PACK_AB R50, R161, R146 ;  /* 0x00000092a132723e */ /* 0x000fe400000000ff */
[----:B------:R-:W-:Y:S01]  /*19760*/  F2FP.F16.F32.PACK_AB R46, R145, R162 ;  /* 0x000000a2912e723e */ /* 0x000fe200000000ff */
[----:B------:R1:W3:Y:S02]  /*19770*/  MUFU.EX2 R133, R3 ;  /* 0x0000000300857308 */ /* 0x0002e40000000800 */
[----:B------:R-:W-:Y:S02]  /*19780*/  F2FP.F16.F32.PACK_AB R47, R144, R147 ;  /* 0x00000093902f723e */ /* 0x000fe400000000ff */
[----:B------:R-:W-:Y:S02]  /*19790*/  F2FP.F16.F32.PACK_AB R44, R243, R238 ;  /* 0x000000eef32c723e */ /* 0x000fe400000000ff */
[----:B------:R-:W-:Y:S02]  /*197a0*/  F2FP.F16.F32.PACK_AB R45, R246, R237 ;  /* 0x000000edf62d723e */ /* 0x000fe400000000ff */
[----:B------:R-:W-:Y:S02]  /*197b0*/  F2FP.F16.F32.PACK_AB R48, R235, R225 ;  /* 0x000000e1eb30723e */ /* 0x000fe400000000ff */
[----:B------:R-:W-:Y:S02]  /*197c0*/  F2FP.F16.F32.PACK_AB R49, R233, R220 ;  /* 0x000000dce931723e */ /* 0x000fe400000000ff */
[----:B------:R-:W-:Y:S01]  /*197d0*/  F2FP.F16.F32.PACK_AB R51, R160, R249 ;  /* 0x000000f9a033723e */ /* 0x000fe200000000ff */
[-C--:B------:R-:W-:Y:S03]  /*197e0*/  HMMA.16816.F32 R4, R44, R60.reuse, R4 ;  /* 0x0000003c2c04723c */ /* 0x080fe60000001804 */
[--C-:B-1----:R-:W-:Y:S03]  /*197f0*/  FFMA.FTZ R3, R100, UR4, -R43.reuse ;  /* 0x0000000464037c23 */ /* 0x102fe6000801082b */
[C---:B------:R-:W-:Y:S01]  /*19800*/  HMMA.16816.F32 R8, R48.reuse, R60, R8 ;  /* 0x0000003c3008723c */ /* 0x040fe20000001808 */
[----:B------:R1:W-:Y:S05]  /*19810*/  MUFU.EX2 R98, R3 ;  /* 0x0000000300627308 */ /* 0x0003ea0000000800 */
[-C--:B------:R-:W-:Y:S05]  /*19820*/  HMMA.16816.F32 R12, R48, R62.reuse, R12 ;  /* 0x0000003e300c723c */ /* 0x080fea000000180c */
[----:B------:R-:W-:Y:S01]  /*19830*/  FFMA.FTZ R60, R107, UR4, -R66 ;  /* 0x000000046b3c7c23 */ /* 0x000fe20008010842 */
[C---:B------:R-:W-:Y:S06]  /*19840*/  HMMA.16816.F32 R16, R44.reuse, R62, R16 ;  /* 0x0000003e2c10723c */ /* 0x040fec0000001810 */
[-C--:B--2---:R-:W-:Y:S05]  /*19850*/  HMMA.16816.F32 R20, R44, R52.reuse, R20 ;  /* 0x000000342c14723c */ /* 0x084fea0000001814 */
[----:B-1----:R-:W-:Y:S01]  /*19860*/  FFMA.FTZ R3, R101, UR4, -R43 ;  /* 0x0000000465037c23 */ /* 0x002fe2000801082b */
        /* <DEDUP_REMOVED lines=10> */
[----:B-----5:R-:W-:Y:S01]  /*19910*/  FFMA.FTZ R36, R36, R85, R175 ;  /* 0x0000005524247223 */ /* 0x020fe200000100af */
[----:B------:R-:W-:Y:S01]  /*19920*/  F2FP.F16.F32.PACK_AB R51, R154, R157 ;  /* 0x0000009d9a33723e */ /* 0x000fe200000000ff */
[----:B------:R-:W-:Y:S01]  /*19930*/  FFMA.FTZ R37, R37, R150, R180 ;  /* 0x0000009625257223 */ /* 0x000fe200000100b4 */
[----:B------:R-:W-:Y:S01]  /*19940*/  F2FP.F16.F32.PACK_AB R44, R159, R251 ;  /* 0x000000fb9f2c723e */ /* 0x000fe200000000ff */
[----:B----4-:R-:W-:Y:S01]  /*19950*/  FFMA.FTZ R2, R2, R139, R172 ;  /* 0x0000008b02027223 */ /* 0x010fe200000100ac */
[----:B------:R-:W-:Y:S01]  /*19960*/  F2FP.F16.F32.PACK_AB R46, R143, R156 ;  /* 0x0000009c8f2e723e */ /* 0x000fe200000000ff */
[----:B------:R-:W-:Y:S03]  /*19970*/  FADD.FTZ R37, R181, R37 ;  /* 0x00000025b5257221 */ /* 0x000fe60000010000 */
[----:B------:R2:W-:Y:S01]  /*19980*/  MUFU.EX2 R85, R60 ;  /* 0x0000003c00557308 */ /* 0x0005e20000000800 */
[-C--:B---3--:R-:W-:Y:S05]  /*19990*/  HMMA.16816.F32 R4, R48, R56.reuse, R4 ;  /* 0x000000383004723c */ /* 0x088fea0000001804 */
[----:B------:R-:W-:Y:S01]  /*199a0*/  F2FP.F16.F32.PACK_AB R45, R248, R245 ;  /* 0x000000f5f82d723e */ /* 0x000fe200000000ff */
[----:B------:R-:W-:Y:S01]  /*199b0*/  FFMA.FTZ R0, R0, R138, R127 ;  /* 0x0000008a00007223 */ /* 0x000fe2000001007f */
[----:B------:R-:W-:Y:S01]  /*199c0*/  F2FP.F16.F32.PACK_AB R47, R142, R252 ;  /* 0x000000fc8e2f723e */ /* 0x000fe200000000ff */
[----:B-1----:R-:W-:Y:S03]  /*199d0*/  FFMA.FTZ R3, R103, UR4, -R64 ;  /* 0x0000000467037c23 */ /* 0x002fe60008010840 */
[----:B------:R-:W-:Y:S01]  /*199e0*/  MOV R150, R141 ;  /* 0x0000008d00967202 */ /* 0x000fe20000000f00 */
[----:B------:R1:W-:Y:S01]  /*199f0*/  MUFU.EX2 R93, R3 ;  /* 0x00000003005d7308 */ /* 0x0003e20000000800 */
[----:B------:R-:W-:Y:S01]  /*19a00*/  MOV R138, R84 ;  /* 0x00000054008a7202 */ /* 0x000fe20000000f00 */
[C---:B------:R-:W-:Y:S01]  /*19a10*/  HMMA.16816.F32 R8, R44.reuse, R56, R8 ;  /* 0x000000382c08723c */ /* 0x040fe20000001808 */
[----:B--2---:R-:W2:Y:S03]  /*19a20*/  LDSM.16.MT88.4 R60, [R185+0x5000] ;  /* 0x00500000b93c783b */ /* 0x004ea60000004200 */
[----:B------:R-:W-:Y:S01]  /*19a30*/  MOV R139, R77 ;  /* 0x0000004d008b7202 */ /* 0x000fe20000000f00 */
[----:B------:R-:W-:Y:S01]  /*19a40*/  FADD.FTZ R2, R174, R2 ;  /* 0x00000002ae027221 */ /* 0x000fe20000010000 */
[-C--:B------:R-:W-:Y:S02]  /*19a50*/  HMMA.16816.F32 R12, R44, R58.reuse, R12 ;  /* 0x0000003a2c0c723c */ /* 0x080fe4000000180c */
[----:B------:R-:W-:Y:S03]  /*19a60*/  MUFU.EX2 R84, R69 ;  /* 0x0000004500547308 */ /* 0x000fe60000000800 */
[----:B------:R-:W-:Y:S01]  /*19a70*/  MOV R141, R83 ;  /* 0x00000053008d7202 */ /* 0x000fe20000000f00 */
[C---:B------:R-:W-:Y:S01]  /*19a80*/  HMMA.16816.F32 R16, R48.reuse, R58, R16 ;  /* 0x0000003a3010723c */ /* 0x040fe20000001810 */
[----:B------:R-:W3:Y:S05]  /*19a90*/  LDSM.16.MT88.4 R56, [R185+0x5400] ;  /* 0x00540000b938783b */ /* 0x000eea0000004200 */
[----:B------:R-:W-:Y:S01]  /*19aa0*/  MUFU.EX2 R83, R70 ;  /* 0x0000004600537308 */ /* 0x000fe20000000800 */
[--C-:B-1----:R-:W-:Y:S01]  /*19ab0*/  FFMA.FTZ R3, R112, UR4, -R43.reuse ;  /* 0x0000000470037c23 */ /* 0x102fe2000801082b */
[----:B------:R-:W-:Y:S08]  /*19ac0*/  FADD.FTZ R2, R183, R2 ;  /* 0x00000002b7027221 */ /* 0x000ff00000010000 */
[----:B------:R1:W-:Y:S01]  /*19ad0*/  MUFU.EX2 R96, R3 ;  /* 0x0000000300607308 */ /* 0x0003e20000000800 */
[----:B------:R-:W-:Y:S09]  /*19ae0*/  FADD.FTZ R2, R213, R2 ;  /* 0x00000002d5027221 */ /* 0x000ff20000010000 */
[----:B------:R-:W-:Y:S10]  /*19af0*/  MUFU.EX2 R77, R67 ;  /* 0x00000043004d7308 */ /* 0x000ff40000000800 */
[----:B------:R-:W-:Y:S01]  /*19b00*/  MUFU.EX2 R67, R78 ;  /* 0x0000004e00437308 */ /* 0x000fe20000000800 */
[--C-:B-1----:R-:W-:Y:S01]  /*19b10*/  FFMA.FTZ R3, R113, UR4, -R43.reuse ;  /* 0x0000000471037c23 */ /* 0x102fe2000801082b */
[----:B------:R-:W-:Y:S01]  /*19b20*/  FFMA.FTZ R43, R129, UR4, -R43 ;  /* 0x00000004812b7c23 */ /* 0x000fe2000801082b */
[-C--:B--2---:R-:W-:Y:S07]  /*19b30*/  HMMA.16816.F32 R20, R48, R60.reuse, R20 ;  /* 0x0000003c3014723c */ /* 0x084fee0000001814 */
[----:B------:R1:W-:Y:S01]  /*19b40*/  MUFU.EX2 R95, R3 ;  /* 0x00000003005f7308 */ /* 0x0003e20000000800 */
[C---:B------:R-:W-:Y:S06]  /*19b50*/  HMMA.16816.F32 R24, R44.reuse, R60, R24 ;  /* 0x0000003c2c18723c */ /* 0x040fec0000001818 */
[-C--:B------:R-:W-:Y:S03]  /*19b60*/  HMMA.16816.F32 R28, R44, R62.reuse, R28 ;  /* 0x0000003e2c1c723c */ /* 0x080fe6000000181c */
[----:B------:R-:W-:Y:S03]  /*19b70*/  MUFU.EX2 R70, R43 ;  /* 0x0000002b00467308 */ /* 0x000fe60000000800 */
[----:B------:R-:W-:Y:S01]  /*19b80*/  HMMA.16816.F32 R32, R48, R62, R32 ;  /* 0x0000003e3020723c */ /* 0x000fe20000001820 */
[----:B------:R-:W2:Y:S06]  /*19b90*/  LDSM.16.MT88.4 R60, [R184+0x5800] ;  /* 0x00580000b83c783b */ /* 0x000eac0000004200 */
[----:B------:R-:W-:Y:S01]  /*19ba0*/  MUFU.EX2 R43, R82 ;  /* 0x00000052002b7308 */ /* 0x000fe20000000800 */
[--C-:B-1----:R-:W-:Y:S03]  /*19bb0*/  FFMA.FTZ R3, R114, UR4, -R64.reuse ;  /* 0x0000000472037c23 */ /* 0x102fe60008010840 */
[----:B------:R-:W-:Y:S02]  /*19bc0*/  F2FP.F16.F32.PACK_AB R44, R139, R141 ;  /* 0x0000008d8b2c723e */ /* 0x000fe400000000ff */
[----:B------:R-:W-:Y:S04]  /*19bd0*/  F2FP.F16.F32.PACK_AB R45, R138, R140 ;  /* 0x0000008c8a2d723e */ /* 0x000fe800000000ff */
[----:B------:R1:W-:Y:S01]  /*19be0*/  MUFU.EX2 R92, R3 ;  /* 0x00000003005c7308 */ /* 0x0003e20000000800 */
[----:B------:R-:W-:Y:S02]  /*19bf0*/  F2FP.F16.F32.PACK_AB R46, R150, R151 ;  /* 0x00000097962e723e */ /* 0x000fe400000000ff */
[----:B------:R-:W-:Y:S02]  /*19c00*/  F2FP.F16.F32.PACK_AB R47, R153, R149 ;  /* 0x00000095992f723e */ /* 0x000fe400000000ff */
[----:B------:R-:W-:Y:S02]  /*19c10*/  F2FP.F16.F32.PACK_AB R48, R136, R137 ;  /* 0x000000898830723e */ /* 0x000fe400000000ff */
[----:B------:R-:W-:Y:S02]  /*19c20*/  F2FP.F16.F32.PACK_AB R50, R152, R148 ;  /* 0x000000949832723e */ /* 0x000fe400000000ff */
[----:B------:R-:W-:Y:S01]  /*19c30*/  F2FP.F16.F32.PACK_AB R49, R132, R134 ;  /* 0x000000868431723e */ /* 0x000fe200000000ff */
[-C--:B------:R-:W-:Y:S05]  /*19c40*/  HMMA.16816.F32 R4, R44, R52.reuse, R4 ;  /* 0x000000342c04723c */ /* 0x080fea0000001804 */
[----:B------:R-:W-:Y:S01]  /*19c50*/  F2FP.F16.F32.PACK_AB R51, R133, R99 ;  /* 0x000000638533723e */ /* 0x000fe200000000ff */
[--C-:B-1----:R-:W-:Y:S01]  /*19c60*/  FFMA.FTZ R3, R115, UR4, -R64.reuse ;  /* 0x0000000473037c23 */ /* 0x102fe20008010840 */
[----:B------:R-:W-:Y:S03]  /*19c70*/  FFMA.FTZ R64, R131, UR4, -R64 ;  /* 0x0000000483407c23 */ /* 0x000fe60008010840 */
[----:B------:R1:W-:Y:S02]  /*19c80*/  MUFU.EX2 R91, R3 ;  /* 0x00000003005b7308 */ /* 0x0003e40000000800 */
[C---:B------:R-:W-:Y:S06]  /*19c90*/  HMMA.16816.F32 R8, R48.reuse, R52, R8 ;  /* 0x000000343008723c */ /* 0x040fec0000001808 */
[-C--:B------:R-:W-:Y:S02]  /*19ca0*/  HMMA.16816.F32 R12, R48, R54.reuse, R12 ;  /* 0x00000036300c723c */ /* 0x080fe4000000180c */
[----:B------:R-:W4:Y:S04]  /*19cb0*/  MUFU.EX2 R69, R64 ;  /* 0x0000004000457308 */ /* 0x000f280000000800 */
[C---:B------:R-:W-:Y:S01]  /*19cc0*/  HMMA.16816.F32 R16, R44.reuse, R54, R16 ;  /* 0x000000362c10723c */ /* 0x040fe20000001810 */
[----:B------:R-:W5:Y:S05]  /*19cd0*/  LDSM.16.MT88.4 R52, [R185+0x5800] ;  /* 0x00580000b934783b */ /* 0x000f6a0000004200 */
[----:B------:R-:W-:Y:S01]  /*19ce0*/  MUFU.EX2 R64, R79 ;  /* 0x0000004f00407308 */ /* 0x000fe20000000800 */
[--C-:B-1----:R-:W-:Y:S01]  /*19cf0*/  FFMA.FTZ R3, R104, UR4, -R65.reuse ;  /* 0x0000000468037c23 */ /* 0x102fe20008010841 */
[-C--:B---3--:R-:W-:Y:S08]  /*19d00*/  HMMA.16816.F32 R20, R44, R56.reuse, R20 ;  /* 0x000000382c14723c */ /* 0x088ff00000001814 */
[----:B------:R1:W-:Y:S01]  /*19d10*/  MUFU.EX2 R90, R3 ;  /* 0x00000003005a7308 */ /* 0x0003e20000000800 */
[C---:B------:R-:W-:Y:S04]  /*19d20*/  HMMA.16816.F32 R24, R48.reuse, R56, R24 ;  /* 0x000000383018723c */ /* 0x040fe80000001818 */
[----:B----4-:R-:W-:Y:S02]  /*19d30*/  F2FP.F16.F32.PACK_AB R163, R69, R74 ;  /* 0x0000004a45a3723e */ /* 0x010fe400000000ff */
[-C--:B------:R-:W-:Y:S06]  /*19d40*/  HMMA.16816.F32 R28, R48, R58.reuse, R28 ;  /* 0x0000003a301c723c */ /* 0x080fec000000181c */
[----:B------:R-:W-:Y:S01]  /*19d50*/  HMMA.16816.F32 R32, R44, R58, R32 ;  /* 0x0000003a2c20723c */ /* 0x000fe20000001820 */
[----:B------:R-:W-:Y:S04]  /*19d60*/  LDSM.16.MT88.4 R56, [R185+0x5c00] ;  /* 0x005c0000b938783b */ /* 0x000fe80000004200 */
[--C-:B-1----:R-:W-:Y:S01]  /*19d70*/  FFMA.FTZ R3, R105, UR4, -R65.reuse ;  /* 0x0000000469037c23 */ /* 0x102fe20008010841 */
[----:B------:R-:W-:Y:S02]  /*19d80*/  F2FP.F16.F32.PACK_AB R48, R97, R98 ;  /* 0x000000626130723e */ /* 0x000fe400000000ff */
[----:B------:R-:W-:Y:S01]  /*19d90*/  F2FP.F16.F32.PACK_AB R49, R93, R94 ;  /* 0x0000005e5d31723e */ /* 0x000fe200000000ff */
[----:B------:R1:W3:Y:S02]  /*19da0*/  MUFU.EX2 R89, R3 ;  /* 0x0000000300597308 */ /* 0x0002e40000000800 */
[----:B------:R-:W-:Y:S02]  /*19db0*/  F2FP.F16.F32.PACK_AB R50, R95, R96 ;  /* 0x000000605f32723e */ /* 0x000fe400000000ff */
[----:B------:R-:W-:Y:S02]  /*19dc0*/  F2FP.F16.F32.PACK_AB R51, R91, R92 ;  /* 0x0000005c5b33723e */ /* 0x000fe400000000ff */
[----:B------:R-:W-:Y:S05]  /*19dd0*/  F2FP.F16.F32.PACK_AB R47, R76, R77 ;  /* 0x0000004d4c2f723e */ /* 0x000fea00000000ff */
[-C--:B--2---:R-:W-:Y:S05]  /*19de0*/  HMMA.16816.F32 R4, R48, R60.reuse, R4 ;  /* 0x0000003c3004723c */ /* 0x084fea0000001804 */
[--C-:B-1----:R-:W-:Y:S01]  /*19df0*/  FFMA.FTZ R3, R108, UR4, -R65.reuse ;  /* 0x000000046c037c23 */ /* 0x102fe20008010841 */
[----:B---3--:R-:W-:Y:S03]  /*19e00*/  F2FP.F16.F32.PACK_AB R44, R89, R90 ;  /* 0x0000005a592c723e */ /* 0x008fe600000000ff */
        /* <DEDUP_REMOVED lines=35> */
[-C--:B-----5:R-:W-:Y:S03]  /*1a040*/  HMMA.16816.F32 R20, R48, R52.reuse, R20 ;  /* 0x000000343014723c */ /* 0x0a0fe60000001814 */
        /* <DEDUP_REMOVED lines=67> */
[----:B-1----:R-:W-:Y:S02]  /*1a480*/  F2FP.F16.F32.PACK_AB R165, R60, R61 ;  /* 0x0000003d3ca5723e */ /* 0x002fe400000000ff */
[----:B------:R-:W-:Y:S02]  /*1a490*/  F2FP.F16.F32.PACK_AB R167, R66, R43 ;  /* 0x0000002b42a7723e */ /* 0x000fe400000000ff */
        /* <DEDUP_REMOVED lines=60> */
.L_x_317:
[----:B------:R-:W3:Y:S04]  /*1a860*/  LDL.LU R5, [R1] ;  /* 0x0000000001057983 */ /* 0x000ee80000300800 */
[----:B-12---:R-:W2:Y:S04]  /*1a870*/  LDL.LU R2, [R1+0x4] ;  /* 0x0000040001027983 */ /* 0x006ea80000300800 */
        /* <DEDUP_REMOVED lines=8> */
[----:B------:R-:W-:-:S07]  /*1a900*/  @UP0 UIMAD.WIDE.U32 UR10, UR15, UR6, URZ ;  /* 0x000000060f0a02a5 */ /* 0x000fce000f8e003f */
[----:B------:R-:W-:Y:S01]  /*1a910*/  @UP0 UMOV UR6, UR10 ;  /* 0x0000000a00060c82 */ /* 0x000fe20008000000 */
[----:B-1----:R-:W-:Y:S02]  /*1a920*/  ULEA UR8, UR8, UR4, 0x18 ;  /* 0x0000000408087291 */ /* 0x002fe4000f8ec03f */
[----:B------:R-:W-:Y:S01]  /*1a930*/  @UP0 UIMAD UR4, UR15, UR7, UR11 ;  /* 0x000000070f0402a4 */ /* 0x000fe2000f8e020b */
[----:B------:R-:W-:-:S04]  /*1a940*/  SHF.R.S32.HI R30, RZ, 0x1f, R36 ;  /* 0x0000001fff1e7819 */ /* 0x000fc80000011424 */
[CC--:B------:R-:W-:Y:S02]  /*1a950*/  LEA.HI R29, R30.reuse, R36.reuse, RZ, 0x2 ;  /* 0x000000241e1d7211 */ /* 0x0c0fe400078f10ff */
[----:B------:R-:W-:Y:S02]  /*1a960*/  LEA.HI R30, R30, R36, RZ, 0x5 ;  /* 0x000000241e1e7211 */ /* 0x000fe400078f28ff */
[----:B------:R-:W-:Y:S01]  /*1a970*/  SHF.R.S32.HI R31, RZ, 0x2, R29 ;  /* 0x00000002ff1f7819 */ /* 0x000fe2000001141d */
[----:B---3--:R-:W1:Y:S04]  /*1a980*/  SHFL.BFLY PT, R0, R5, 0x2, 0x1f ;  /* 0x0c401f0005007f89 */ /* 0x008e6800000e0000 */
[----:B--2---:R-:W2:Y:S04]  /*1a990*/  SHFL.BFLY PT, R4, R2, 0x2, 0x1f ;  /* 0x0c401f0002047f89 */ /* 0x004ea800000e0000 */
        /* <DEDUP_REMOVED lines=14> */
[----:B------:R-:W-:Y:S01]  /*1aa80*/  SHF.R.S32.HI R9, RZ, 0x5, R30 ;  /* 0x00000005ff097819 */ /* 0x000fe2000001141e */
[----:B--2---:R-:W-:Y:S01]  /*1aa90*/  FADD.FTZ R26, R0, R7 ;  /* 0x00000007001a7221 */ /* 0x004fe20000010000 */
[----:B------:R-:W-:Y:S02]  /*1aaa0*/  SHF.R.S32.HI R0, RZ, 0x1, R2 ;  /* 0x00000001ff007819 */ /* 0x000fe40000011402 */
[----:B------:R1:W2:Y:S01]  /*1aab0*/  SHFL.BFLY PT, R21, R5, 0x1, 0x1f ;  /* 0x0c201f0005157f89 */ /* 0x0002a200000e0000 */
[----:B------:R-:W-:Y:S01]  /*1aac0*/  LOP3.LUT R7, R29, 0xfffffffc, RZ, 0xc0, !PT ;  /* 0xfffffffc1d077812 */ /* 0x000fe200078ec0ff */
[----:B----4-:R-:W-:Y:S01]  /*1aad0*/  FADD.FTZ R23, R4, R23 ;  /* 0x0000001704177221 */ /* 0x010fe20000010000 */
[----:B------:R-:W-:Y:S01]  /*1aae0*/  LOP3.LUT R2, R2, 0x3fffffe, RZ, 0xc0, !PT ;  /* 0x03fffffe02027812 */ /* 0x000fe200078ec0ff */
[----:B------:R-:W-:-:S02]  /*1aaf0*/  IMAD.SHL.U32 R8, R0, 0x40, RZ ;  /* 0x0000004000087824 */ /* 0x000fc400078e00ff */
[----:B------:R-:W-:Y:S02]  /*1ab00*/  IMAD.IADD R7, R36, 0x1, -R7 ;  /* 0x0000000124077824 */ /* 0x000fe400078e0a07 */
[----:B------:R-:W-:Y:S01]  /*1ab10*/  IMAD.IADD R2, R3, 0x1, -R2 ;  /* 0x0000000103027824 */ /* 0x000fe200078e0a02 */
[----:B------:R-:W-:Y:S01]  /*1ab20*/  LOP3.LUT R3, R8, 0xc0, RZ, 0xc0, !PT ;  /* 0x000000c008037812 */ /* 0x000fe200078ec0ff */
[----:B------:R-:W-:-:S03]  /*1ab30*/  IMAD R4, R9, 0x100, R7 ;  /* 0x0000010009047824 */ /* 0x000fc600078e0207 */
[----:B------:R-:W-:Y:S01]  /*1ab40*/  LEA.HI R3, R3, R3, RZ, 0x1d ;  /* 0x0000000303037211 */ /* 0x000fe200078fe8ff */
[----:B------:R-:W-:-:S04]  /*1ab50*/  IMAD R2, R2, 0x10, R4 ;  /* 0x0000001002027824 */ /* 0x000fc800078e0204 */
        /* <DEDUP_REMOVED lines=9> */
[----:B------:R-:W-:Y:S01]  /*1abf0*/  UIMAD UR4, UR8, UR7, UR4 ;  /* 0x00000007080472a4 */ /* 0x000fe2000f8e0204 */
[----:B------:R-:W-:-:S03]  /*1ac00*/  UMOV UR6, UR10 ;  /* 0x0000000a00067c82 */ /* 0x000fc60008000000 */
[----:B------:R-:W-:-:S12]  /*1ac10*/  UIADD3 UR4, UR11, UR4, URZ ;  /* 0x000000040b047290 */ /* 0x000fd8000fffe03f */
.L_x_321:
        /* <DEDUP_REMOVED lines=21> */
.L_x_322:
        /* <DEDUP_REMOVED lines=9> */
[----:B------:R-:W4:Y:S01]  /*1ae00*/  S2R R42, SR_CTAID.Z ;  /* 0x00000000002a7919 */ /* 0x000f220000002700 */
        /* <DEDUP_REMOVED lines=18> */
[----:B------:R-:W-:-:S02]  /*1af30*/  F2FP.F16.F32.PACK_AB R8, R8, R140 ;  /* 0x0000008c0808723e */ /* 0x000fc400000000ff */
[----:B------:R-:W-:Y:S02]  /*1af40*/  F2FP.F16.F32.PACK_AB R17, R17, R152 ;  /* 0x000000981111723e */ /* 0x000fe400000000ff */
[----:B------:R-:W-:Y:S01]  /*1af50*/  F2FP.F16.F32.PACK_AB R11, R11, R160 ;  /* 0x000000a00b0b723e */ /* 0x000fe200000000ff */
[----:B------:R-:W2:Y:S01]  /*1af60*/  @P2 MUFU.RCP R2, R22 ;  /* 0x0000001600022308 */ /* 0x000ea20000001000 */
        /* <DEDUP_REMOVED lines=12> */
[----:B------:R-:W-:Y:S01]  /*1b030*/  F2FP.F16.F32.PACK_AB R7, R7, R142 ;  /* 0x0000008e0707723e */ /* 0x000fe200000000ff */
[C---:B------:R-:W-:Y:S01]  /*1b040*/  FMUL.FTZ R156, R0.reuse, R156 ;  /* 0x0000009c009c7220 */ /* 0x040fe20000410000 */
[----:B------:R-:W-:Y:S01]  /*1b050*/  F2FP.F16.F32.PACK_AB R4, R145, R144 ;  /* 0x000000909104723e */ /* 0x000fe200000000ff */
[----:B------:R-:W-:Y:S01]  /*1b060*/  FMUL.FTZ R14, R0, R157 ;  /* 0x0000009d000e7220 */ /* 0x000fe20000410000 */
[C---:B--2---:R-:W-:Y:S01]  /*1b070*/  FMUL.FTZ R139, R2.reuse, R139 ;  /* 0x0000008b028b7220 */ /* 0x044fe20000410000 */
        /* <DEDUP_REMOVED lines=8> */
[C---:B------:R-:W-:Y:S01]  /*1b100*/  FMUL.FTZ R164, R0.reuse, R164 ;  /* 0x000000a400a47220 */ /* 0x040fe20000410000 */
[----:B------:R-:W-:Y:S01]  /*1b110*/  IADD3 R2, R15, R27, RZ ;  /* 0x0000001b0f027210 */ /* 0x000fe20007ffe0ff */
[----:B------:R-:W-:Y:S01]  /*1b120*/  FMUL.FTZ R9, R0, R165 ;  /* 0x000000a500097220 */ /* 0x000fe20000410000 */
[----:B------:R-:W-:Y:S01]  /*1b130*/  F2FP.F16.F32.PACK_AB R6, R6, R136 ;  /* 0x000000880606723e */ /* 0x000fe200000000ff */
[----:B------:R-:W-:Y:S01]  /*1b140*/  STS [R15], R8 ;  /* 0x000000080f007388 */ /* 0x000fe20000000800 */
[----:B------:R-:W-:Y:S01]  /*1b150*/  F2FP.F16.F32.PACK_AB R5, R139, R5 ;  /* 0x000000058b05723e */ /* 0x000fe200000000ff */
[----:B-----5:R-:W1:Y:S01]  /*1b160*/  @P0 LDC R12, c[0x0][0x2e4] ;  /* 0x0000b900ff0c0b82 */ /* 0x020e620000000800 */
[----:B------:R-:W-:Y:S01]  /*1b170*/  F2FP.F16.F32.PACK_AB R0, R149, R148 ;  /* 0x000000949500723e */ /* 0x000fe200000000ff */
[----:B------:R2:W-:Y:S01]  /*1b180*/  STS [R15+0x200], R7 ;  /* 0x000200070f007388 */ /* 0x0005e20000000800 */
[----:B------:R-:W-:-:S02]  /*1b190*/  F2FP.F16.F32.PACK_AB R18, R151, R18 ;  /* 0x000000129712723e */ /* 0x000fc400000000ff */
        /* <DEDUP_REMOVED lines=9> */
[----:B------:R-:W-:Y:S01]  /*1b230*/  SHF.R.S32.HI R28, RZ, 0x1f, R37 ;  /* 0x0000001fff1c7819 */ /* 0x000fe20000011425 */
[----:B------:R4:W-:Y:S03]  /*1b240*/  STS [R15+0x1200], R5 ;  /* 0x001200050f007388 */ /* 0x0009e60000000800 */
[----:B------:R-:W-:Y:S01]  /*1b250*/  LEA.HI R28, R28, R37, RZ, 0x2 ;  /* 0x000000251c1c7211 */ /* 0x000fe200078f10ff */
[----:B------:R1:W-:Y:S04]  /*1b260*/  STS [R2+0x1000], R0 ;  /* 0x0010000002007388 */ /* 0x0003e80000000800 */
[----:B------:R1:W-:Y:S01]  /*1b270*/  STS [R2+0x1200], R18 ;  /* 0x0012001202007388 */ /* 0x0003e20000000800 */
[----:B--2---:R-:W-:-:S03]  /*1b280*/  LOP3.LUT R7, R30, 0xffffffe0, RZ, 0xc0, !PT ;  /* 0xffffffe01e077812 */ /* 0x004fc600078ec0ff */
[----:B------:R-:W-:Y:S01]  /*1b290*/  STS [R20], R17 ;  /* 0x0000001114007388 */ /* 0x000fe20000000800 */
[----:B---3--:R-:W2:Y:S01]  /*1b2a0*/  @!P1 LDC R4, c[0x0][0x270] ;  /* 0x00009c00ff049b82 */ /* 0x008ea20000000800 */
[----:B------:R-:W-:Y:S02]  /*1b2b0*/  IMAD.IADD R7, R36, 0x1, -R7 ;  /* 0x0000000124077824 */ /* 0x000fe400078e0a07 */
[----:B------:R3:W-:Y:S01]  /*1b2c0*/  STS [R20+0x200], R16 ;  /* 0x0002001014007388 */ /* 0x0007e20000000800 */
[----:B-----5:R5:W-:Y:S02]  /*1b2d0*/  @P4 MUFU.LG2 R3, R23 ;  /* 0x0000001700034308 */ /* 0x020be40000000c00 */
[----:B------:R-:W-:Y:S01]  /*1b2e0*/  LOP3.LUT P0, RZ, R7, 0x3, RZ, 0xc0, !PT ;  /* 0x0000000307ff7812 */ /* 0x000fe2000780c0ff */
[----:B------:R-:W2:Y:S01]  /*1b2f0*/  S2R R8, SR_CTAID.Y ;  /* 0x0000000000087919 */ /* 0x000ea20000002600 */
[----:B----4-:R-:W4:Y:S04]  /*1b300*/  @P1 LDC R6, c[0x0][0x2c0] ;  /* 0x0000b000ff061b82 */ /* 0x010f280000000800 */
[----:B------:R-:W3:Y:S01]  /*1b310*/  @P5 MUFU.LG2 R5, R26 ;  /* 0x0000001a00055308 */ /* 0x000ee20000000c00 */
[----:B-1----:R-:W-:-:S02]  /*1b320*/  IADD3 R0, R27, R20, RZ ;  /* 0x000000141b007210 */ /* 0x002fc40007ffe0ff */
[----:B------:R-:W-:Y:S02]  /*1b330*/  MOV R27, 0x7f800000 ;  /* 0x7f800000001b7802 */ /* 0x000fe40000000f00 */
[----:B------:R-:W-:Y:S01]  /*1b340*/  LOP3.LUT R2, R28, 0xfffffffc, RZ, 0xc0, !PT ;  /* 0xfffffffc1c027812 */ /* 0x000fe200078ec0ff */
[----:B------:R-:W-:Y:S01]  /*1b350*/  STS [R0], R11 ;  /* 0x0000000b00007388 */ /* 0x000fe20000000800 */
[----:B-----5:R-:W-:Y:S02]  /*1b360*/  MOV R23, 0x7f800000 ;  /* 0x7f80000000177802 */ /* 0x020fe40000000f00 */
[----:B------:R-:W-:Y:S01]  /*1b370*/  IADD3 R15, -R2, R37, RZ ;  /* 0x00000025020f7210 */ /* 0x000fe20007ffe1ff */
[----:B------:R1:W-:Y:S01]  /*1b380*/  STS [R0+0x200], R10 ;  /* 0x0002000a00007388 */ /* 0x0003e20000000800 */
[----:B---3--:R-:W3:Y:S03]  /*1b390*/  @P3 LDC R16, c[0x0][0x2e8] ;  /* 0x0000ba00ff103b82 */ /* 0x008ee60000000800 */
[----:B------:R5:W-:Y:S01]  /*1b3a0*/  STS [R20+0x1000], R14 ;  /* 0x0010000e14007388 */ /* 0x000be20000000800 */
[----:B------:R-:W-:Y:S01]  /*1b3b0*/  @P5 FMUL.FTZ R5, R5, 0.69314718246459960938 ;  /* 0x3f31721805055820 */ /* 0x000fe20000410000 */
[----:B------:R-:W-:Y:S01]  /*1b3c0*/  MOV R26, 0x7f800000 ;  /* 0x7f800000001a7802 */ /* 0x000fe20000000f00 */
[----:B------:R-:W-:Y:S01]  /*1b3d0*/  @!P1 IMAD.MOV.U32 R6, RZ, RZ, 0x1 ;  /* 0x00000001ff069424 */ /* 0x000fe200078e00ff */
[----:B------:R2:W-:Y:S04]  /*1b3e0*/  STS [R20+0x1200], R13 ;  /* 0x0012000d14007388 */ /* 0x0005e80000000800 */
[----:B------:R-:W-:Y:S04]  /*1b3f0*/  STS [R0+0x1000], R9 ;  /* 0x0010000900007388 */ /* 0x000fe80000000800 */
[----:B------:R4:W-:Y:S01]  /*1b400*/  STS [R0+0x1200], R19 ;  /* 0x0012001300007388 */ /* 0x0009e20000000800 */
[----:B------:R-:W-:Y:S08]  /*1b410*/  BAR.SYNC.DEFER_BLOCKING 0x0 ;  /* 0x0000000000007b1d */ /* 0x000ff00000010000 */
[----:B-1----:R-:W1:Y:S01]  /*1b420*/  @P1 LDC.64 R10, c[0x0][0x2c0] ;  /* 0x0000b000ff0a1b82 */ /* 0x002e620000000a00 */
[----:B-----5:R-:W5:Y:S07]  /*1b430*/  @P3 MUFU.LG2 R14, R21 ;  /* 0x00000015000e3308 */ /* 0x020f6e0000000c00 */
[----:B--2---:R-:W2:Y:S01]  /*1b440*/  @P5 LDC R13, c[0x0][0x2e8] ;  /* 0x0000ba00ff0d5b82 */ /* 0x004ea20000000800 */
[----:B----4-:R-:W-:-:S07]  /*1b450*/  @P1 MOV R0, 0x1 ;  /* 0x0000000100001802 */ /* 0x010fce0000000f00 */
[----:B------:R-:W4:Y:S01]  /*1b460*/  @P4 LDC R9, c[0x0][0x2e8] ;  /* 0x0000ba00ff094b82 */ /* 0x000f220000000800 */
[----:B------:R-:W-:Y:S01]  /*1b470*/  @!P1 IMAD R0, R12, R4, RZ ;  /* 0x000000040c009224 */ /* 0x000fe200078e02ff */
[----:B------:R1:W4:Y:S01]  /*1b480*/  LDS.128 R32, [R209+0x1800] ;  /* 0x00180000d1207984 */ /* 0x0003220000000c00 */
[----:B------:R-:W-:Y:S01]  /*1b490*/  @P4 FMUL.FTZ R4, R3, 0.69314718246459960938 ;  /* 0x3f31721803044820 */ /* 0x000fe20000410000 */
[----:B------:R-:W-:Y:S02]  /*1b4a0*/  IMAD R3, R6, UR7, RZ ;  /* 0x0000000706037c24 */ /* 0x000fe4000f8e02ff */
[----:B------:R-:W-:Y:S02]  /*1b4b0*/  IMAD R0, R8, R0, RZ ;  /* 0x0000000008007224 */ /* 0x000fe400078e02ff */
[----:B-1----:R-:W-:Y:S01]  /*1b4c0*/  @P1 IMAD R2, R11, R10, RZ ;  /* 0x0000000a0b021224 */ /* 0x002fe200078e02ff */
[----:B------:R-:W1:Y:S01]  /*1b4d0*/  @P2 MUFU.LG2 R8, R22 ;  /* 0x0000001600082308 */ /* 0x000e620000000c00 */
[----:B------:R-:W1:Y:S01]  /*1b4e0*/  @P2 LDC R11, c[0x0][0x2e8] ;  /* 0x0000ba00ff0b2b82 */ /* 0x000e620000000800 */
[----:B------:R-:W-:-:S02]  /*1b4f0*/  @!P1 MOV R2, R12 ;  /* 0x0000000c00029202 */ /* 0x000fc40000000f00 */
[----:B------:R-:W-:Y:S02]  /*1b500*/  SEL R0, R0, RZ, !P6 ;  /* 0x000000ff00007207 */ /* 0x000fe40007000000 */
[----:B------:R-:W-:Y:S01]  /*1b510*/  SHF.L.U32 R12, R15, 0x3, RZ ;  /* 0x000000030f0c7819 */ /* 0x000fe200000006ff */
[----:B--2---:R-:W-:Y:S01]  /*1b520*/  @P5 FFMA.FTZ R26, R41, R13, R5 ;  /* 0x0000000d291a5223 */ /* 0x004fe20000010005 */
[----:B-----5:R-:W-:Y:S01]  /*1b530*/  @P3 FMUL.FTZ R5, R14, 0.69314718246459960938 ;  /* 0x3f3172180e053820 */ /* 0x020fe20000410000 */
[----:B------:R-:W-:Y:S01]  /*1b540*/  IMAD R2, R42, R2, R0 ;  /* 0x000000022a027224 */ /* 0x000fe200078e0200 */
[----:B------:R-:W-:Y:S02]  /*1b550*/  SHF.L.U32 R0, R3, 0x7, RZ ;  /* 0x0000000703007819 */ /* 0x000fe400000006ff */
[----:B---3--:R-:W-:Y:S02]  /*1b560*/  @P3 FFMA.FTZ R23, R39, R16, R5 ;  /* 0x0000001027173223 */ /* 0x008fe40000010005 */
[----:B------:R-:W-:Y:S01]  /*1b570*/  SHF.R.S32.HI R3, RZ, 0x1f, R0 ;  /* 0x0000001fff037819 */ /* 0x000fe20000011400 */
[----:B----4-:R-:W-:Y:S01]  /*1b580*/  @P4 FFMA.FTZ R27, R40, R9, R4 ;  /* 0x00000009281b4223 */ /* 0x010fe20000010004 */
[--C-:B------:R-:W-:Y:S01]  /*1b590*/  IADD3 R10, P4, P1, R0, R24, R2.reuse ;  /* 0x00000018000a7210 */ /* 0x100fe2000799e002 */
[----:B-1----:R-:W-:Y:S01]  /*1b5a0*/  @P2 FMUL.FTZ R4, R8, 0.69314718246459960938 ;  /* 0x3f31721808042820 */ /* 0x002fe20000410000 */
[----:B------:R-:W-:-:S02]  /*1b5b0*/  SHF.R.S32.HI R2, RZ, 0x1f, R2 ;  /* 0x0000001fff027819 */ /* 0x000fc40000011402 */
[----:B------:R-:W-:Y:S02]  /*1b5c0*/  MOV R22, 0x7f800000 ;  /* 0x7f80000000167802 */ /* 0x000fe40000000f00 */
[----:B------:R-:W-:Y:S01]  /*1b5d0*/  IADD3.X R9, R3, R25, R2, P4, P1 ;  /* 0x0000001903097210 */ /* 0x000fe200027e2402 */
[----:B------:R-:W-:Y:S01]  /*1b5e0*/  @P2 FFMA.FTZ R22, R38, R11, R4 ;  /* 0x0000000b26162223 */ /* 0x000fe20000010004 */
[----:B------:R-:W-:Y:S06]  /*1b5f0*/  @P0 BRA `(.L_x_324) ;  /* 0x0000000000c40947 */ /* 0x000fec0003800000 */
[----:B------:R-:W1:Y:S02]  /*1b600*/  S2R R4, SR_TID.X ;  /* 0x0000000000047919 */ /* 0x000e640000002100 */
[----:B-1----:R-:W-:-:S04]  /*1b610*/  SHF.R.S32.HI R2, RZ, 0x1f, R4 ;  /* 0x0000001fff027819 */ /* 0x002fc80000011404 */
[----:B------:R-:W-:-:S04]  /*1b620*/  LEA.HI R2, R2, R4, RZ, 0x5 ;  /* 0x0000000402027211 */ /* 0x000fc800078f28ff */
[----:B------:R-:W-:Y:S02]  /*1b630*/  SHF.R.S32.HI R0, RZ, 0x5, R2 ;  /* 0x00000005ff007819 */ /* 0x000fe40000011402 */
[----:B------:R-:W-:Y:S02]  /*1b640*/  LOP3.LUT R2, R2, 0xffffffe0, RZ, 0xc0, !PT ;  /* 0xffffffe002027812 */ /* 0x000fe400078ec0ff */
[----:B------:R-:W-:-:S03]  /*1b650*/  SHF.R.S32.HI R3, RZ, 0x1f, R0 ;  /* 0x0000001fff037819 */ /* 0x000fc60000011400 */
[----:B------:R-:W-:Y:S01]  /*1b660*/  IMAD.IADD R2, R4, 0x1, -R2 ;  /* 0x0000000104027824 */ /* 0x000fe200078e0a02 */
[----:B------:R-:W-:-:S04]  /*1b670*/  LEA.HI R3, R3, R0, RZ, 0x2 ;  /* 0x0000000003037211 */ /* 0x000fc800078f10ff */
[----:B------:R-:W-:Y:S02]  /*1b680*/  SHF.R.S32.HI R4, RZ, 0x1f, R2 ;  /* 0x0000001fff047819 */ /* 0x000fe40000011402 */
[----:B------:R-:W-:Y:S02]  /*1b690*/  LOP3.LUT R3, R3, 0xfffffffc, RZ, 0xc0, !PT ;  /* 0xfffffffc03037812 */ /* 0x000fe400078ec0ff */
[----:B------:R-:W-:-:S03]  /*1b6a0*/  LEA.HI R2, R4, R2, RZ, 0x2 ;  /* 0x0000000204027211 */ /* 0x000fc600078f10ff */
[----:B------:R-:W-:Y:S01]  /*1b6b0*/  IMAD.IADD R3, R0, 0x1, -R3 ;  /* 0x0000000100037824 */ /* 0x000fe200078e0a03 */
        /* <DEDUP_REMOVED lines=17> */
[----:B------:R-:W-:Y:S02]  /*1b7d0*/  @!P4 IADD3 R11, P1, R0, R10, RZ ;  /* 0x0000000a000bc210 */ /* 0x000fe40007f3e0ff */
[----:B------:R-:W-:-:S02]  /*1b7e0*/  @!P6 LEA.HI.X.SX32 R4, R4, R9, 0x1, P0 ;  /* 0x000000090404e211 */ /* 0x000fc400000f0eff */
[----:B------:R-:W3:Y:S01]  /*1b7f0*/  @!P4 LDC.64 R18, c[0x0][0x2b0] ;  /* 0x0000ac00ff12cb82 */ /* 0x000ee20000000a00 */
[C---:B------:R-:W-:Y:S02]  /*1b800*/  @!P3 IADD3 R10, P0, R5.reuse, R10, RZ ;  /* 0x0000000a050ab210 */ /* 0x040fe40007f1e0ff */
[-C--:B------:R-:W-:Y:S02]  /*1b810*/  @!P5 LEA.HI.X.SX32 R2, R2, R9.reuse, 0x1, P2 ;  /* 0x000000090202d211 */ /* 0x080fe400010f0eff */
[-C--:B------:R-:W-:Y:S02]  /*1b820*/  @!P4 LEA.HI.X.SX32 R13, R0, R9.reuse, 0x1, P1 ;  /* 0x00000009000dc211 */ /* 0x080fe400008f0eff */
[----:B------:R-:W-:Y:S01]  /*1b830*/  @!P3 LEA.HI.X.SX32 R0, R5, R9, 0x1, P0 ;  /* 0x000000090500b211 */ /* 0x000fe200000f0eff */
[----:B------:R-:W4:Y:S01]  /*1b840*/  @!P3 LDC.64 R20, c[0x0][0x2b0] ;  /* 0x0000ac00ff14bb82 */ /* 0x000f220000000a00 */
[----:B-1----:R-:W-:-:S04]  /*1b850*/  @!P6 LEA R8, P2, R7, R14, 0x2 ;  /* 0x0000000e0708e211 */ /* 0x002fc800078410ff */
        /* <DEDUP_REMOVED lines=11> */
.L_x_324:
[----:B------:R-:W-:Y:S05]  /*1b910*/  BSYNC B0 ;  /* 0x0000000000007941 */ /* 0x000fea0003800000 */
.L_x_323:
[----:B------:R-:W-:Y:S01]  /*1b920*/  UIMAD UR17, UR7, -0x80, UR17 ;  /* 0xffffff80071178a4 */ /* 0x000fe2000f8e0211 */
[----:B-1----:R-:W-:Y:S01]  /*1b930*/  SHF.R.S32.HI R5, RZ, 0x1f, R12 ;  /* 0x0000001fff057819 */ /* 0x002fe2000001140c */
[----:B------:R-:W-:Y:S01]  /*1b940*/  BSSY B0, `(.L_x_325) ;  /* 0x0000022000007945 */ /* 0x000fe20003800000 */
[----:B------:R-:W-:Y:S01]  /*1b950*/  ULDC UR7, c[0x0][0x2d0] ;  /* 0x0000b40000077ab9 */ /* 0x000fe20000000800 */
[C---:B------:R-:W-:Y:S02]  /*1b960*/  IADD3 R4, P1, R12.reuse, UR6, RZ ;  /* 0x000000060c047c10 */ /* 0x040fe4000ff3e0ff */
[----:B------:R-:W-:Y:S01]  /*1b970*/  ISETP.GE.AND P0, PT, R12, UR7, PT ;  /* 0x000000070c007c0c */ /* 0x000fe2000bf06270 */
[----:B------:R-:W-:Y:S01]  /*1b980*/  ULDC.64 UR6, c[0x0][0x2a0] ;  /* 0x0000a80000067ab9 */ /* 0x000fe20000000a00 */
[----:B------:R1:W2:Y:S01]  /*1b990*/  LDS.128 R12, [R209] ;  /* 0x00000000d10c7984 */ /* 0x0002a20000000c00 */
[----:B------:R-:W-:Y:S02]  /*1b9a0*/  SHF.R.S32.HI R2, RZ, 0x2, R28 ;  /* 0x00000002ff027819 */ /* 0x000fe4000001141c */
[----:B------:R-:W-:-:S02]  /*1b9b0*/  LEA.HI.SX32 R0, R29, 0x20, 0x1e ;  /* 0x000000201d007811 */ /* 0x000fc400078ff2ff */
[----:B------:R-:W-:Y:S01]  /*1b9c0*/  ISETP.GE.OR P4, PT, R31, UR17, P0 ;  /* 0x000000111f007c0c */ /* 0x000fe20008786670 */
[----:B------:R-:W-:Y:S01]  /*1b9d0*/  VIADD R3, R2, 0x40 ;  /* 0x0000004002037836 */ /* 0x000fe20000000000 */
[----:B------:R-:W-:Y:S01]  /*1b9e0*/  ISETP.GE.OR P3, PT, R0, UR17, P0 ;  /* 0x0000001100007c0c */ /* 0x000fe20008766670 */
[----:B------:R-:W-:Y:S01]  /*1b9f0*/  VIADD R0, R2, 0x60 ;  /* 0x0000006002007836 */ /* 0x000fe20000000000 */
[----:B------:R-:W-:Y:S02]  /*1ba00*/  SHF.R.S32.HI R6, RZ, 0x1f, R42 ;  /* 0x0000001fff067819 */ /* 0x000fe4000001142a */
[----:B------:R-:W-:Y:S02]  /*1ba10*/  ISETP.GE.OR P2, PT, R3, UR5, P0 ;  /* 0x0000000503007c0c */ /* 0x000fe40008746670 */
[----:B------:R-:W-:Y:S02]  /*1ba20*/  IADD3.X R5, R5, UR4, RZ, P1, !PT ;  /* 0x0000000405057c10 */ /* 0x000fe40008ffe4ff */
[----:B------:R-:W-:Y:S01]  /*1ba30*/  ISETP.GE.OR P0, PT, R0, UR5, P0 ;  /* 0x0000000500007c0c */ /* 0x000fe20008706670 */
[----:B------:R-:W-:Y:S01]  /*1ba40*/  IMAD R0, R6, UR6, RZ ;  /* 0x0000000606007c24 */ /* 0x000fe2000f8e02ff */
[----:B------:R-:W-:Y:S01]  /*1ba50*/  SHF.R.S32.HI R3, RZ, 0x1f, R2 ;  /* 0x0000001fff037819 */ /* 0x000fe20000011402 */
[----:B------:R-:W-:-:S02]  /*1ba60*/  IMAD.U32 R6, RZ, RZ, UR16 ;  /* 0x00000010ff067e24 */ /* 0x000fc4000f8e00ff */
[C---:B------:R-:W-:Y:S02]  /*1ba70*/  IMAD R0, R42.reuse, UR7, R0 ;  /* 0x000000072a007c24 */ /* 0x040fe4000f8e0200 */
[----:B------:R-:W-:-:S04]  /*1ba80*/  IMAD.WIDE.U32 R8, R42, UR6, R4 ;  /* 0x000000062a087c25 */ /* 0x000fc8000f8e0004 */
[----:B------:R-:W-:-:S04]  /*1ba90*/  IMAD.WIDE R2, R6, 0x80, R2 ;  /* 0x0000008006027825 */ /* 0x000fc800078e0202 */
[----:B------:R-:W-:Y:S01]  /*1baa0*/  IMAD.IADD R5, R0, 0x1, R9 ;  /* 0x0000000100057824 */ /* 0x000fe200078e0209 */
        /* <DEDUP_REMOVED lines=11> */
.L_x_326:
[----:B------:R-:W-:Y:S05]  /*1bb60*/  BSYNC B0 ;  /* 0x0000000000007941 */ /* 0x000fea0003800000 */
.L_x_325:
[----:B-12---:R1:W2:Y:S01]  /*1bb70*/  LDS.128 R12, [R209+0x800] ;  /* 0x00080000d10c7984 */ /* 0x0062a20000000c00 */
        /* <DEDUP_REMOVED lines=15> */
.L_x_328:
[----:B------:R-:W-:Y:S05]  /*1bc70*/  BSYNC B0 ;  /* 0x0000000000007941 */ /* 0x000fea0003800000 */
.L_x_327:
        /* <DEDUP_REMOVED lines=16> */
.L_x_330:
[----:B------:R-:W-:Y:S05]  /*1bd80*/  BSYNC B0 ;  /* 0x0000000000007941 */ /* 0x000fea0003800000 */
.L_x_329:
        /* <DEDUP_REMOVED lines=15> */
.L_x_331:
        /* <DEDUP_REMOVED lines=16> */
.L_x_1310:


//--------------------- .text._ZN5flash16flash_fwd_kernelI23Flash_fwd_kernel_traitsILi32ELi128ELi128ELi4ELb0ELb0EN7cutlass6half_tE19Flash_kernel_traitsILi32ELi128ELi128ELi4ES3_EELb1ELb0ELb0ELb0ELb0ELb1ELb0ELb0EEEvNS_16Flash_fwd_paramsE --------------------------
	.section	.text._ZN5flash16flash_fwd_kernelI23Flash_fwd_kernel_traitsILi32ELi128ELi128ELi4ELb0ELb0EN7cutlass6half_tE19Flash_kernel_traitsILi32ELi128ELi128ELi4ES3_EELb1ELb0ELb0ELb0ELb0ELb1ELb0ELb0EEEvNS_16Flash_fwd_paramsE,"ax",@progbits
	.align	128
        .global         _ZN5flash16flash_fwd_kernelI23Flash_fwd_kernel_traitsILi32ELi128ELi128ELi4ELb0ELb0EN7cutlass6half_tE19Flash_kernel_traitsILi32ELi128ELi128ELi4ES3_EELb1ELb0ELb0ELb0ELb0ELb1ELb0ELb0EEEvNS_16Flash_fwd_paramsE
        .type           _ZN5flash16flash_fwd_kernelI23Flash_fwd_kernel_traitsILi32ELi128ELi128ELi4ELb0ELb0EN7cutlass6half_tE19Flash_kernel_traitsILi32ELi128ELi128ELi4ES3_EELb1ELb0ELb0ELb0ELb0ELb1ELb0ELb0EEEvNS_16Flash_fwd_paramsE,@function
        .size           _ZN5flash16flash_fwd_kernelI23Flash_fwd_kernel_traitsILi32ELi128ELi128ELi4ELb0ELb0EN7cutlass6half_tE19Flash_kernel_traitsILi32ELi128ELi128ELi4ES3_EELb1ELb0ELb0ELb0ELb0ELb1ELb0ELb0EEEvNS_16Flash_fwd_paramsE,(.L_x_1311 - _ZN5flash16flash_fwd_kernelI23Flash_fwd_kernel_traitsILi32ELi128ELi128ELi4ELb0ELb0EN7cutlass6half_tE19Flash_kernel_traitsILi32ELi128ELi128ELi4ES3_EELb1ELb0ELb0ELb0ELb0ELb1ELb0ELb0EEEvNS_16Flash_fwd_paramsE)
        .other          _ZN5flash16flash_fwd_kernelI23Flash_fwd_kernel_traitsILi32ELi128ELi128ELi4ELb0ELb0EN7cutlass6half_tE19Flash_kernel_traitsILi32ELi128ELi128ELi4ES3_EELb1ELb0ELb0ELb0ELb0ELb1ELb0ELb0EEEvNS_16Flash_fwd_paramsE,@"STO_CUDA_ENTRY STV_DEFAULT"
_ZN5flash16flash_fwd_kernelI23Flash_fwd_kernel_traitsILi32ELi128ELi128ELi4ELb0ELb0EN7cutlass6half_tE19Flash_kernel_traitsILi32ELi128ELi128ELi4ES3_EELb1ELb0ELb0ELb0ELb0ELb1ELb0ELb0EEEvNS_16Flash_fwd_paramsE:
.text._ZN5flash16flash_fwd_kernelI23Flash_fwd_kernel_traitsILi32ELi128ELi128ELi4ELb0ELb0EN7cutlass6half_tE19Flash_kernel_traitsILi32ELi128ELi128ELi4ES3_EELb1ELb0ELb0ELb0ELb0ELb1ELb0ELb0EEEvNS_16Flash_fwd_paramsE:
[----:B------:R-:W1:Y:S08]  /*0000*/  LDC R1, c[0x0][0x28] ;  /* 0x00000a00ff017b82 */ /* 0x000e700000000800 */
[----:B------:R-:W2:Y:S01]  /*0010*/  LDC R8, c[0x0][0x3a8] ;  /* 0x0000ea00ff087b82 */ /* 0x000ea20000000800 */
[----:B------:R-:W-:Y:S01]  /*0020*/  ULDC.U8 UR4, c[0x0][0x3b4] ;  /* 0x0000ed0000047ab9 */ /* 0x000fe20000000000 */
[----:B------:R-:W-:Y:S01]  /*0030*/  ULDC.64 UR30, c[0x0][0x3a0] ;  /* 0x0000e800001e7ab9 */ /* 0x000fe20000000a00 */
[----:B------:R-:W-:Y:S01]  /*0040*/  ISETP.NE.AND P3, PT, RZ, UR4, PT ;  /* 0x00000004ff007c0c */ /* 0x000fe2000bf65270 */
[----:B------:R-:W-:Y:S01]  /*0050*/  IMAD.U32 R2, RZ, RZ, UR30 ;  /* 0x0000001eff027e24 */ /* 0x000fe2000f8e00ff */
[----:B------:R-:W-:Y:S01]  /*0060*/  ULDC.64 UR28, c[0x0][0x208] ;  /* 0x00008200001c7ab9 */ /* 0x000fe20000000a00 */
[----:B------:R-:W-:-:S02]  /*0070*/  IMAD.U32 R3, RZ, RZ, UR31 ;  /* 0x0000001fff037e24 */ /* 0x000fc4000f8e00ff */
[----:B------:R-:W3:Y:S01]  /*0080*/  LDC R9, c[0x0][0x3ac] ;  /* 0x0000eb00ff097b82 */ /* 0x000ee20000000800 */
[----:B------:R-:W4:Y:S01]  /*0090*/  S2R R232, SR_CTAID.X ;  /* 0x0000000000e87919 */ /* 0x000f220000002500 */
[----:B------:R-:W-:Y:S01]  /*00a0*/  ULDC.64 UR4, c[0x0][0x2f0] ;  /* 0x0000bc0000047ab9 */ /* 0x000fe20000000a00 */
[----:B-1----:R-:W-:-:S05]  /*00b0*/  VIADD R1, R1, 0xffffff78 ;  /* 0xffffff7801017836 */ /* 0x002fca0000000000 */
[----:B------:R2:W4:Y:S01]  /*00c0*/  @P3 LDG.E.64 R4, desc[UR28][R2.64] ;  /* 0x0000001c02043981 */ /* 0x000522000c1e1b00 */
[----:B------:R-:W1:Y:S01]  /*00d0*/  LDC.64 R6, c[0x0][0x300] ;  /* 0x0000c000ff067b82 */ /* 0x000e620000000a00 */
[----:B------:R-:W4:Y:S01]  /*00e0*/  S2R R25, SR_CTAID.Y ;  /* 0x0000000000197919 */ /* 0x000f220000002600 */
[----:B------:R-:W4:Y:S06]  /*00f0*/  S2R R26, SR_CTAID.Z ;  /* 0x00000000001a7919 */ /* 0x000f2c0000002700 */
[----:B------:R-:W4:Y:S01]  /*0100*/  LDC.64 R12, c[0x0][0x2f0] ;  /* 0x0000bc00ff0c7b82 */ /* 0x000f220000000a00 */
[----:B------:R-:W4:Y:S01]  /*0110*/  S2R R67, SR_TID.X ;  /* 0x0000000000437919 */ /* 0x000f220000002100 */
[----:B------:R-:W-:-:S06]  /*0120*/  IMAD.MOV.U32 R27, RZ, RZ, -0x1 ;  /* 0xffffffffff1b7424 */ /* 0x000fcc00078e00ff */
[----:B------:R-:W4:Y:S01]  /*0130*/  LDC.U8 R14, c[0x0][0x3c2] ;  /* 0x0000f080ff0e7b82 */ /* 0x000f220000000000 */
[----:B--2---:R-:W-:-:S07]  /*0140*/  @P3 IMAD.MOV.U32 R2, RZ, RZ, R8 ;  /* 0x000000ffff023224 */ /* 0x004fce00078e0008 */
[----:B------:R-:W2:Y:S01]  /*0150*/  LDC R21, c[0x0][0x270] ;  /* 0x00009c00ff157b82 */ /* 0x000ea20000000800 */
[----:B---3--:R-:W-:-:S06]  /*0160*/  @P3 IMAD.MOV.U32 R3, RZ, RZ, R9 ;  /* 0x000000ffff033224 */ /* 0x008fcc00078e0009 */
[----:B------:R-:W3:Y:S01]  /*0170*/  @P3 LDG.E.64 R2, desc[UR28][R2.64] ;  /* 0x0000001c02023981 */ /* 0x000ee2000c1e1b00 */
[----:B-1----:R-:W-:Y:S02]  /*0180*/  ISETP.NE.U32.AND P0, PT, R6, RZ, PT ;  /* 0x000000ff0600720c */ /* 0x002fe40003f05070 */
[----:B------:R-:W-:Y:S02]  /*0190*/  ISETP.NE.U32.AND P4, PT, RZ, UR4, PT ;  /* 0x00000004ff007c0c */ /* 0x000fe4000bf85070 */
[----:B------:R-:W-:Y:S02]  /*01a0*/  ISETP.NE.AND.EX P1, PT, R7, RZ, PT, P0 ;  /* 0x000000ff0700720c */ /* 0x000fe40003f25300 */
[----:B----4-:R-:W-:Y:S01]  /*01b0*/  LOP3.LUT R0, R26, R232, R25, 0xfe, !PT ;  /* 0x000000e81a007212 */ /* 0x010fe200078efe19 */
[----:B------:R-:W1:Y:S01]  /*01c0*/  LDC.64 R6, c[0x0][0x2f8] ;  /* 0x0000be00ff067b82 */ /* 0x000e620000000a00 */
[----:B------:R-:W-:Y:S02]  /*01d0*/  ISETP.NE.AND.EX P0, PT, RZ, UR5, PT, P4 ;  /* 0x00000005ff007c0c */ /* 0x000fe4000bf05340 */
[----:B------:R-:W-:-:S05]  /*01e0*/  LOP3.LUT P2, RZ, R0, R67, RZ, 0xfc, !PT ;  /* 0x0000004300ff7212 */ /* 0x000fca000784fcff */
[----:B------:R-:W3:Y:S08]  /*01f0*/  @P3 LDC R0, c[0x0][0x3b0] ;  /* 0x0000ec00ff003b82 */ /* 0x000ef00000000800 */
[----:B------:R-:W4:Y:S01]  /*0200*/  @!P2 LDC.64 R10, c[0x0][0x3b8] ;  /* 0x0000ee00ff0aab82 */ /* 0x000f220000000a00 */
[----:B------:R-:W-:Y:S02]  /*0210*/  @P3 R2UR UR30, R4 ;  /* 0x00000000041e32ca */ /* 0x000fe400000e0000 */
[----:B------:R-:W-:-:S11]  /*0220*/  @P3 R2UR UR31, R5 ;  /* 0x00000000051f32ca */ /* 0x000fd600000e0000 */
[----:B------:R-:W-:Y:S02]  /*0230*/  IMAD.U32 R4, RZ, RZ, UR30 ;  /* 0x0000001eff047e24 */ /* 0x000fe4000f8e00ff */
[----:B------:R-:W-:-:S05]  /*0240*/  IMAD.U32 R5, RZ, RZ, UR31 ;  /* 0x0000001fff057e24 */ /* 0x000fca000f8e00ff */
[----:B----4-:R4:W-:Y:S01]  /*0250*/  @!P2 STG.E.64 desc[UR28][R10.64], R4 ;  /* 0x000000040a00a986 */ /* 0x0109e2000c101b1c */
[----:B---3--:R-:W-:-:S05]  /*0260*/  @P3 IADD3 R8, P5, R2, R0, RZ ;  /* 0x0000000002083210 */ /* 0x008fca0007fbe0ff */
[----:B------:R-:W-:Y:S02]  /*0270*/  @P3 IMAD.X R9, RZ, RZ, R3, P5 ;  /* 0x000000ffff093224 */ /* 0x000fe400028e0603 */
[----:B------:R-:W-:Y:S02]  /*0280*/  @!P2 IMAD.MOV.U32 R2, RZ, RZ, R8 ;  /* 0x000000ffff02a224 */ /* 0x000fe400078e0008 */
[----:B------:R-:W-:-:S05]  /*0290*/  @!P2 IMAD.MOV.U32 R3, RZ, RZ, R9 ;  /* 0x000000ffff03a224 */ /* 0x000fca00078e0009 */
[----:B------:R3:W-:Y:S01]  /*02a0*/  @!P2 STG.E.64 desc[UR28][R10.64+0x8], R2 ;  /* 0x000008020a00a986 */ /* 0x0007e2000c101b1c */
[----:B----4-:R-:W-:Y:S02]  /*02b0*/  IMAD.WIDE R4, R25, 0x4, R12 ;  /* 0x0000000419047825 */ /* 0x010fe400078e020c */
[----:B------:R-:W4:Y:S03]  /*02c0*/  LDC.64 R12, c[0x0][0x2f8] ;  /* 0x0000be00ff0c7b82 */ /* 0x000f260000000a00 */
[----:B------:R-:W2:Y:S04]  /*02d0*/  @P0 LDG.E R27, desc[UR28][R4.64] ;  /* 0x0000001c041b0981 */ /* 0x000ea8000c1e1900 */
[----:B------:R-:W2:Y:S01]  /*02e0*/  @P0 LDG.E R0, desc[UR28][R4.64+0x4] ;  /* 0x0000041c04000981 */ /* 0x000ea2000c1e1900 */
[----:B------:R-:W-:-:S02]  /*02f0*/  ISETP.NE.AND P3, PT, R14, RZ, PT ;  /* 0x000000ff0e00720c */ /* 0x000fc40003f65270 */
[----:B-1----:R-:W-:Y:S01]  /*0300*/  ISETP.EQ.U32.AND P2, PT, R6, RZ, PT ;  /* 0x000000ff0600720c */ /* 0x002fe20003f42070 */
[----:B---3--:R-:W1:Y:S03]  /*0310*/  @P1 LDC.64 R2, c[0x0][0x300] ;  /* 0x0000c000ff021b82 */ /* 0x008e660000000a00 */
[----:B------:R-:W-:Y:S01]  /*0320*/  ISETP.EQ.OR.EX P2, PT, R7, RZ, !P3, P2 ;  /* 0x000000ff0700720c */ /* 0x000fe20005f42720 */
[----:B------:R-:W-:Y:S01]  /*0330*/  IMAD.MOV.U32 R16, RZ, RZ, RZ ;  /* 0x000000ffff107224 */ /* 0x000fe200078e00ff */
[----:B------:R-:W-:Y:S01]  /*0340*/  SHF.R.S32.HI R48, RZ, 0x1f, R67 ;  /* 0x0000001fff307819 */ /* 0x000fe20000011443 */
[----:B------:R-:W-:Y:S02]  /*0350*/  IMAD.MOV.U32 R15, RZ, RZ, -0x1 ;  /* 0xffffffffff0f7424 */ /* 0x000fe400078e00ff */
[----:B----4-:R-:W-:Y:S01]  /*0360*/  IMAD.WIDE R12, R25, 0x4, R12 ;  /* 0x00000004190c7825 */ /* 0x010fe200078e020c */
[----:B------:R-:W-:-:S07]  /*0370*/  LEA.HI R19, R48, R67, RZ, 0x5 ;  /* 0x0000004330137211 */ /* 0x000fce00078f28ff */
[----:B------:R-:W5:Y:S01]  /*0380*/  @!P2 LDG.E R15, desc[UR28][R12.64] ;  /* 0x0000001c0c0fa981 */ /* 0x000f62000c1e1900 */
[----:B-1----:R-:W-:-:S05]  /*0390*/  @P1 IMAD.WIDE R2, R25, 0x4, R2 ;  /* 0x0000000419021825 */ /* 0x002fca00078e0202 */
[----:B------:R1:W5:Y:S02]  /*03a0*/  @P1 LDG.E R16, desc[UR28][R2.64] ;  /* 0x0000001c02101981 */ /* 0x000364000c1e1900 */
[----:B-1----:R-:W-:-:S05]  /*03b0*/  LOP3.LUT R2, R19, 0xffffffe0, RZ, 0xc0, !PT ;  /* 0xffffffe013027812 */ /* 0x002fca00078ec0ff */
[----:B------:R-:W-:Y:S02]  /*03c0*/  IMAD.IADD R2, R67, 0x1, -R2 ;  /* 0x0000000143027824 */ /* 0x000fe400078e0a02 */
[----:B--2---:R-:W-:Y:S01]  /*03d0*/  @P0 IMAD.IADD R11, R0, 0x1, -R27 ;  /* 0x00000001000b0824 */ /* 0x004fe200078e0a1b */
[----:B------:R1:W-:Y:S05]  /*03e0*/  STL [R1+0x48], R27 ;  /* 0x0000481b01007387 */ /* 0x0003ea0000100800 */
[----:B------:R-:W2:Y:S01]  /*03f0*/  @!P0 LDC R11, c[0x0][0x2c4] ;  /* 0x0000b100ff0b8b82 */ /* 0x000ea20000000800 */
[----:B------:R-:W-:Y:S01]  /*0400*/  ISETP.NE.U32.AND P0, PT, R6, RZ, PT ;  /* 0x000000ff0600720c */ /* 0x000fe20003f05070 */
[----:B------:R-:W-:-:S03]  /*0410*/  IMAD R0, R25, R21, R26 ;  /* 0x0000001519007224 */ /* 0x000fc600078e021a */
[----:B------:R-:W-:Y:S01]  /*0420*/  ISETP.NE.AND.EX P2, PT, R7, RZ, PT, P0 ;  /* 0x000000ff0700720c */ /* 0x000fe20003f45300 */
[----:B------:R-:W-:-:S05]  /*0430*/  IMAD.SHL.U32 R0, R0, 0x20, RZ ;  /* 0x0000002000007824 */ /* 0x000fca00078e00ff */
[----:B------:R-:W-:Y:S02]  /*0440*/  IADD3 R245, P1, P0, R0, R8, R2 ;  /* 0x0000000800f57210 */ /* 0x000fe4000783e002 */
[----:B------:R-:W-:Y:S02]  /*0450*/  SHF.R.S32.HI R3, RZ, 0x1f, R0 ;  /* 0x0000001fff037819 */ /* 0x000fe40000011400 */
[----:B------:R-:W-:-:S04]  /*0460*/  SHF.R.S32.HI R0, RZ, 0x1f, R2 ;  /* 0x0000001fff007819 */ /* 0x000fc80000011402 */
[----:B------:R-:W-:Y:S01]  /*0470*/  IADD3.X R234, R3, R9, R0, P1, P0 ;  /* 0x0000000903ea7210 */ /* 0x000fe20000fe0400 */
[----:B-1----:R-:W-:Y:S06]  /*0480*/  @!P2 BRA `(.L_x_332) ;  /* 0x000000000010a947 */ /* 0x002fec0003800000 */
[----:B------:R-:W3:Y:S02]  /*0490*/  @P3 LDG.E R0, desc[UR28][R12.64+0x4] ;  /* 0x0000041c0c003981 */ /* 0x000ee4000c1e1900 */
[----:B---3-5:R-:W-:-:S06]  /*04a0*/  @P3 IADD3 R4, R0, -R15, RZ ;  /* 0x8000000f00043210 */ /* 0x028fcc0007ffe0ff */
[----:B------:R3:W5:Y:S01]  /*04b0*/  @!P3 LDG.E R4, desc[UR28][R12.64] ;  /* 0x0000001c0c04b981 */ /* 0x000762000c1e1900 */
[----:B------:R-:W-:Y:S05]  /*04c0*/  BRA `(.L_x_333) ;  /* 0x0000000000047947 */ /* 0x000fea0003800000 */
.L_x_332:
[----:B------:R-:W1:Y:S02]  /*04d0*/  LDC R4, c[0x0][0x2c8] ;  /* 0x0000b200ff047b82 */ /* 0x000e640000000800 */
.L_x_333:
[----:B------:R-:W4:Y:S02]  /*04e0*/  LDC.64 R2, c[0x0][0x308] ;  /* 0x0000c200ff027b82 */ /* 0x000f240000000a00 */
[----:B----4-:R-:W-:-:S04]  /*04f0*/  ISETP.NE.U32.AND P0, PT, R2, RZ, PT ;  /* 0x000000ff0200720c */ /* 0x010fc80003f05070 */
[----:B------:R-:W-:-:S13]  /*0500*/  ISETP.NE.AND.EX P0, PT, R3, RZ, PT, P0 ;  /* 0x000000ff0300720c */ /* 0x000fda0003f05300 */
[----:B------:R-:W4:Y:S08]  /*0510*/  @P0 LDC.64 R2, c[0x0][0x308] ;  /* 0x0000c200ff020b82 */ /* 0x000f300000000a00 */
[----:B------:R-:W3:Y:S01]  /*0520*/  @!P0 LDC R5, c[0x0][0x2cc] ;  /* 0x0000b300ff058b82 */ /* 0x000ee20000000800 */
[----:B----4-:R-:W-:-:S05]  /*0530*/  @P0 IMAD.WIDE R2, R25, 0x4, R2 ;  /* 0x0000000419020825 */ /* 0x010fca00078e0202 */
[----:B------:R-:W4:Y:S01]  /*0540*/  @P0 LDG.E R0, desc[UR28][R2.64] ;  /* 0x0000001c02000981 */ /* 0x000f22000c1e1900 */
[----:B------:R-:W-:Y:S01]  /*0550*/  IMAD.SHL.U32 R24, R232, 0x80, RZ ;  /* 0x00000080e8187824 */ /* 0x000fe200078e00ff */
[----:B------:R-:W2:Y:S02]  /*0560*/  @!P0 LDC.64 R2, c[0x0][0x318] ;  /* 0x0000c600ff028b82 */ /* 0x000ea40000000a00 */
[----:B--2---:R-:W-:-:S04]  /*0570*/  @!P0 ISETP.NE.U32.AND P1, PT, R2, RZ, PT ;  /* 0x000000ff0200820c */ /* 0x004fc80003f25070 */
[----:B------:R-:W-:Y:S02]  /*0580*/  @!P0 ISETP.NE.AND.EX P2, PT, R3, RZ, PT, P1 ;  /* 0x000000ff0300820c */ /* 0x000fe40003f45310 */
[----:B------:R-:W-:Y:S01]  /*0590*/  ISETP.GT.AND P1, PT, R11, R24, PT ;  /* 0x000000180b00720c */ /* 0x000fe20003f24270 */
[----:B----45:R-:W-:Y:S01]  /*05a0*/  @P0 IMAD.IADD R20, R0, 0x1, -R16 ;  /* 0x0000000100140824 */ /* 0x030fe200078e0a10 */
[----:B---3--:R-:W-:-:S04]  /*05b0*/  @!P0 SEL R0, R5, RZ, P2 ;  /* 0x000000ff05008207 */ /* 0x008fc80001000000 */
        /* <DEDUP_REMOVED lines=8> */
[CC--:B------:R-:W-:Y:S01]  /*0640*/  LEA.HI R18, R48.reuse, R67.reuse, RZ, 0x2 ;  /* 0x0000004330127211 */ /* 0x0c0fe200078f10ff */
[----:B------:R-:W-:Y:S01]  /*0650*/  IMAD.IADD R23, R11, 0x1, -R24 ;  /* 0x000000010b177824 */ /* 0x000fe200078e0a18 */
[----:B------:R-:W-:Y:S01]  /*0660*/  ISETP.NE.AND P2, PT, R27, -0x1, PT ;  /* 0xffffffff1b00780c */ /* 0x000fe20003f45270 */
[----:B------:R-:W-:Y:S01]  /*0670*/  ULDC.64 UR4, c[0x0][0x258] ;  /* 0x0000960000047ab9 */ /* 0x000fe20000000a00 */
[----:B------:R-:W-:Y:S02]  /*0680*/  SHF.R.S32.HI R4, RZ, 0x2, R18 ;  /* 0x00000002ff047819 */ /* 0x000fe40000011412 */
[----:B------:R-:W-:Y:S01]  /*0690*/  LEA.HI R49, R48, R67, RZ, 0x3 ;  /* 0x0000004330317211 */ /* 0x000fe200078f18ff */
[----:B------:R2:W-:Y:S01]  /*06a0*/  STL [R1+0x4c], R23 ;  /* 0x00004c1701007387 */ /* 0x0005e20000100800 */
[----:B------:R-:W-:Y:S01]  /*06b0*/  LOP3.LUT R10, R18, 0xfffffffc, RZ, 0xc0, !PT ;  /* 0xfffffffc120a7812 */ /* 0x000fe200078ec0ff */
[C---:B------:R-:W-:Y:S01]  /*06c0*/  VIADD R44, R4.reuse, 0x20 ;  /* 0x00000020042c7836 */ /* 0x040fe20000000000 */
[----:B------:R-:W-:Y:S01]  /*06d0*/  SHF.R.S32.HI R47, RZ, 0x3, R49 ;  /* 0x00000003ff2f7819 */ /* 0x000fe20000011431 */
[C---:B------:R-:W-:Y:S01]  /*06e0*/  VIADD R32, R4.reuse, 0x60 ;  /* 0x0000006004207836 */ /* 0x040fe20000000000 */
[----:B------:R-:W-:Y:S01]  /*06f0*/  IADD3 R43, R4, 0x40, RZ ;  /* 0x00000040042b7810 */ /* 0x000fe20007ffe0ff */
[----:B------:R-:W-:Y:S01]  /*0700*/  IMAD.IADD R10, R67, 0x1, -R10 ;  /* 0x00000001430a7824 */ /* 0x000fe200078e0a0a */
[----:B------:R-:W-:Y:S01]  /*0710*/  ISETP.GE.AND P1, PT, R44, R23, PT ;  /* 0x000000172c00720c */ /* 0x000fe20003f26270 */
[----:B------:R-:W3:Y:S01]  /*0720*/  @!P2 LDC.64 R8, c[0x0][0x228] ;  /* 0x00008a00ff08ab82 */ /* 0x000ee20000000a00 */
[----:B------:R-:W-:Y:S01]  /*0730*/  IABS R22, R26 ;  /* 0x0000001a00167213 */ /* 0x000fe20000000000 */
[----:B------:R-:W-:Y:S01]  /*0740*/  IMAD.SHL.U32 R10, R10, 0x8, RZ ;  /* 0x000000080a0a7824 */ /* 0x000fe200078e00ff */
[----:B------:R-:W-:-:S02]  /*0750*/  SHF.L.U32 R5, R47, 0x6, RZ ;  /* 0x000000062f057819 */ /* 0x000fc400000006ff */
[----:B------:R-:W-:Y:S02]  /*0760*/  ISETP.GE.AND P0, PT, R43, R23, PT ;  /* 0x000000172b00720c */ /* 0x000fe40003f06270 */
[----:B------:R-:W-:Y:S01]  /*0770*/  @!P2 SHF.R.S32.HI R7, RZ, 0x1f, R25 ;  /* 0x0000001fff07a819 */ /* 0x000fe20000011419 */
[----:B------:R-:W4:Y:S01]  /*0780*/  @P2 LDC.64 R12, c[0x0][0x240] ;  /* 0x00009000ff0c2b82 */ /* 0x000f220000000a00 */
[----:B-1----:R-:W-:Y:S02]  /*0790*/  IABS R21, R28 ;  /* 0x0000001c00157213 */ /* 0x002fe40000000000 */
[----:B------:R-:W-:Y:S01]  /*07a0*/  SHF.R.S32.HI R201, RZ, 0x5, R19 ;  /* 0x00000005ffc97819 */ /* 0x000fe20000011413 */
[----:B------:R-:W1:Y:S01]  /*07b0*/  @!P1 S2R R11, SR_CgaCtaId ;  /* 0x00000000000b9919 */ /* 0x000e620000008800 */
[----:B------:R-:W5:Y:S05]  /*07c0*/  I2F.RP R0, R21 ;  /* 0x0000001500007306 */ /* 0x000f6a0000209400 */
[----:B------:R-:W2:Y:S01]  /*07d0*/  @!P0 S2R R17, SR_CgaCtaId ;  /* 0x0000000000118919 */ /* 0x000ea20000008800 */
[----:B------:R-:W1:Y:S01]  /*07e0*/  @!P0 LDC.64 R34, c[0x0][0x240] ;  /* 0x00009000ff228b82 */ /* 0x000e620000000a00 */
[----:B---3--:R-:W-:Y:S01]  /*07f0*/  @!P2 IMAD R7, R7, R8, RZ ;  /* 0x000000080707a224 */ /* 0x008fe200078e02ff */
[----:B-----5:R-:W3:Y:S02]  /*0800*/  MUFU.RCP R0, R0 ;  /* 0x0000000000007308 */ /* 0x020ee40000001000 */
[----:B---3--:R-:W-:-:S06]  /*0810*/  VIADD R2, R0, 0xffffffe ;  /* 0x0ffffffe00027836 */ /* 0x008fcc0000000000 */
[----:B------:R-:W3:Y:S02]  /*0820*/  F2I.FTZ.U32.TRUNC.NTZ R3, R2 ;  /* 0x0000000200037305 */ /* 0x000ee4000021f000 */
[----:B---3--:R-:W-:Y:S02]  /*0830*/  IMAD.MOV R0, RZ, RZ, -R3 ;  /* 0x000000ffff007224 */ /* 0x008fe400078e0a03 */
[----:B------:R-:W-:Y:S02]  /*0840*/  IMAD.MOV.U32 R2, RZ, RZ, RZ ;  /* 0x000000ffff027224 */ /* 0x000fe400078e00ff */
[----:B------:R-:W-:-:S04]  /*0850*/  IMAD R0, R0, R21, RZ ;  /* 0x0000001500007224 */ /* 0x000fc800078e02ff */
[----:B------:R-:W-:Y:S01]  /*0860*/  IMAD.HI.U32 R2, R3, R0, R2 ;  /* 0x0000000003027227 */ /* 0x000fe200078e0002 */
[----:B------:R-:W-:-:S04]  /*0870*/  LOP3.LUT R0, R5, 0xc0, RZ, 0xc0, !PT ;  /* 0x000000c005007812 */ /* 0x000fc800078ec0ff */
[----:B------:R-:W-:Y:S01]  /*0880*/  LOP3.LUT R3, R0, 0x18, R10, 0xf8, !PT ;  /* 0x0000001800037812 */ /* 0x000fe200078ef80a */
[----:B------:R-:W-:Y:S01]  /*0890*/  IMAD.HI.U32 R6, R2, R22, RZ ;  /* 0x0000001602067227 */ /* 0x000fe200078e00ff */
[----:B------:R-:W-:Y:S02]  /*08a0*/  SHF.R.U32.HI R2, RZ, 0x3, R0 ;  /* 0x00000003ff027819 */ /* 0x000fe40000011600 */
[----:B------:R-:W-:Y:S02]  /*08b0*/  @!P1 MOV R0, 0x400 ;  /* 0x0000040000009802 */ /* 0x000fe40000000f00 */
[----:B------:R-:W-:Y:S02]  /*08c0*/  IADD3 R5, -R6, RZ, RZ ;  /* 0x000000ff06057210 */ /* 0x000fe40007ffe1ff */
[----:B-1----:R-:W-:Y:S01]  /*08d0*/  @!P1 LEA R46, R11, R0, 0x18 ;  /* 0x000000000b2e9211 */ /* 0x002fe200078ec0ff */
[----:B------:R-:W-:Y:S01]  /*08e0*/  @!P2 IMAD R11, R25, R9, R7 ;  /* 0x00000009190ba224 */ /* 0x000fe200078e0207 */
[----:B------:R-:W-:Y:S01]  /*08f0*/  LOP3.LUT R14, R3, R2, RZ, 0x3c, !PT ;  /* 0x00000002030e7212 */ /* 0x000fe200078e3cff */
[----:B------:R-:W-:Y:S01]  /*0900*/  IMAD R0, R21, R5, R22 ;  /* 0x0000000515007224 */ /* 0x000fe200078e0216 */
[----:B------:R-:W-:Y:S01]  /*0910*/  LEA.HI R5, R18, R4, RZ, 0x1 ;  /* 0x0000000412057211 */ /* 0x000fe200078f08ff */
[----:B----4-:R-:W-:Y:S01]  /*0920*/  @P2 IMAD.WIDE.U32 R2, R27, R12, RZ ;  /* 0x0000000c1b022225 */ /* 0x010fe200078e00ff */
[----:B------:R-:W-:Y:S01]  /*0930*/  @!P0 MOV R7, 0x400 ;  /* 0x0000040000078802 */ /* 0x000fe20000000f00 */
[----:B------:R-:W1:Y:S01]  /*0940*/  @!P1 LDC.64 R18, c[0x0][0x240] ;  /* 0x00009000ff129b82 */ /* 0x000e620000000a00 */
[----:B------:R-:W-:Y:S01]  /*0950*/  ISETP.GT.U32.AND P4, PT, R21, R0, PT ;  /* 0x000000001500720c */ /* 0x000fe20003f84070 */
[----:B------:R-:W-:Y:S01]  /*0960*/  @!P2 IMAD.WIDE.U32 R8, R25, R8, RZ ;  /* 0x000000081908a225 */ /* 0x000fe200078e00ff */
[----:B------:R-:W-:-:S02]  /*0970*/  LOP3.LUT R5, R5, 0x7fffffe, RZ, 0xc0, !PT ;  /* 0x07fffffe05057812 */ /* 0x000fc400078ec0ff */
[----:B--2---:R-:W-:Y:S01]  /*0980*/  @!P0 LEA R45, R17, R7, 0x18 ;  /* 0x00000007112d8211 */ /* 0x004fe200078ec0ff */
[----:B------:R-:W-:Y:S01]  /*0990*/  @P2 IMAD R3, R27, R13, R3 ;  /* 0x0000000d1b032224 */ /* 0x000fe200078e0203 */
[----:B------:R-:W-:Y:S01]  /*09a0*/  IADD3 R5, R4, -R5, RZ ;  /* 0x8000000504057210 */ /* 0x000fe20007ffe0ff */
[----:B------:R-:W-:Y:S01]  /*09b0*/  @!P2 IMAD.IADD R3, R9, 0x1, R11 ;  /* 0x000000010903a824 */ /* 0x000fe200078e020b */
[----:B------:R-:W-:Y:S01]  /*09c0*/  SHF.R.S32.HI R11, RZ, 0x1f, R10 ;  /* 0x0000001fff0b7819 */ /* 0x000fe2000001140a */
[----:B------:R-:W-:Y:S01]  /*09d0*/  @!P2 IMAD.MOV.U32 R2, RZ, RZ, R8 ;  /* 0x000000ffff02a224 */ /* 0x000fe200078e0008 */
[----:B------:R-:W-:Y:S01]  /*09e0*/  ISETP.NE.AND P2, PT, R15, -0x1, PT ;  /* 0xffffffff0f00780c */ /* 0x000fe20003f45270 */
[----:B------:R-:W-:Y:S01]  /*09f0*/  IMAD R5, R201, 0x8, R5 ;  /* 0x00000008c9057824 */ /* 0x000fe200078e0205 */
[----:B------:R-:W-:Y:S01]  /*0a00*/  SHF.R.S32.HI R7, RZ, 0x1f, R26 ;  /* 0x0000001fff077819 */ /* 0x000fe2000001141a */
[----:B------:R-:W-:Y:S01]  /*0a10*/  @!P4 IMAD.IADD R0, R0, 0x1, -R21 ;  /* 0x000000010000c824 */ /* 0x000fe200078e0a15 */
[----:B------:R-:W-:Y:S01]  /*0a20*/  IADD3 R2, P3, R10, R2, RZ ;  /* 0x000000020a027210 */ /* 0x000fe20007f7e0ff */
[----:B------:R-:W-:Y:S01]  /*0a30*/  IMAD.U32 R24, R5, 0x20, R14 ;  /* 0x0000002005187824 */ /* 0x000fe200078e000e */
[----:B------:R-:W-:Y:S01]  /*0a40*/  @!P4 IADD3 R6, R6, 0x1, RZ ;  /* 0x000000010606c810 */ /* 0x000fe20007ffe0ff */
[----:B------:R-:W-:Y:S01]  /*0a50*/  IMAD R7, R7, UR4, RZ ;  /* 0x0000000407077c24 */ /* 0x000fe2000f8e02ff */
[----:B------:R-:W-:-:S02]  /*0a60*/  ISETP.GE.U32.AND P5, PT, R0, R21, PT ;  /* 0x000000150000720c */ /* 0x000fc40003fa6070 */
[----:B------:R-:W-:Y:S01]  /*0a70*/  IADD3.X R3, R11, R3, RZ, P3, !PT ;  /* 0x000000030b037210 */ /* 0x000fe20001ffe4ff */
[----:B------:R-:W-:Y:S01]  /*0a80*/  IMAD R0, R26, UR5, R7 ;  /* 0x000000051a007c24 */ /* 0x000fe2000f8e0207 */
[-C--:B------:R-:W-:Y:S01]  /*0a90*/  ISETP.GE.AND P3, PT, R4, R23.reuse, PT ;  /* 0x000000170400720c */ /* 0x080fe20003f66270 */
[----:B------:R-:W2:Y:S01]  /*0aa0*/  @P2 LDC.64 R172, c[0x0][0x250] ;  /* 0x00009400ffac2b82 */ /* 0x000ea20000000a00 */
[C---:B------:R-:W-:Y:S01]  /*0ab0*/  LOP3.LUT R5, R26.reuse, R28, RZ, 0x3c, !PT ;  /* 0x0000001c1a057212 */ /* 0x040fe200078e3cff */
[----:B------:R-:W-:Y:S01]  /*0ac0*/  IMAD.WIDE.U32 R2, R26, UR4, R2 ;  /* 0x000000041a027c25 */ /* 0x000fe2000f8e0002 */
[----:B------:R-:W-:Y:S02]  /*0ad0*/  ISETP.GE.AND P4, PT, R32, R23, PT ;  /* 0x000000172000720c */ /* 0x000fe40003f86270 */
[----:B------:R-:W-:Y:S01]  /*0ae0*/  ISETP.GE.AND P6, PT, R5, RZ, PT ;  /* 0x000000ff0500720c */ /* 0x000fe20003fc6270 */
[----:B------:R-:W-:Y:S01]  /*0af0*/  @P2 IMAD.IADD R7, R16, 0x1, R15 ;  /* 0x0000000110072824 */ /* 0x000fe200078e020f */
[----:B------:R-:W-:Y:S01]  /*0b00*/  SHF.R.S32.HI R5, RZ, 0x1f, R4 ;  /* 0x0000001fff057819 */ /* 0x000fe20000011404 */
[----:B------:R-:W-:Y:S01]  /*0b10*/  @P5 VIADD R6, R6, 0x1 ;  /* 0x0000000106065836 */ /* 0x000fe20000000000 */
[----:B------:R-:W-:Y:S01]  /*0b20*/  ISETP.NE.AND P5, PT, R28, RZ, PT ;  /* 0x000000ff1c00720c */ /* 0x000fe20003fa5270 */
[----:B------:R-:W3:Y:S01]  /*0b30*/  @P2 LDC.64 R64, c[0x0][0x248] ;  /* 0x00009200ff402b82 */ /* 0x000ee20000000a00 */
[----:B------:R-:W-:Y:S01]  /*0b40*/  IADD3 R3, R3, R0, RZ ;  /* 0x0000000003037210 */ /* 0x000fe20007ffe0ff */
[----:B------:R-:W-:Y:S01]  /*0b50*/  IMAD.MOV.U32 R21, RZ, RZ, R6 ;  /* 0x000000ffff157224 */ /* 0x000fe200078e0006 */
[----:B------:R-:W-:Y:S01]  /*0b60*/  @P2 IADD3 R0, R16, R15, RZ ;  /* 0x0000000f10002210 */ /* 0x000fe20007ffe0ff */
[----:B------:R-:W-:Y:S01]  /*0b70*/  IMAD.WIDE R8, R232, 0x80, R4 ;  /* 0x00000080e8087825 */ /* 0x000fe200078e0204 */
[----:B------:R-:W-:-:S02]  /*0b80*/  @!P3 MOV R12, R2 ;  /* 0x00000002000cb202 */ /* 0x000fc40000000f00 */
[----:B------:R-:W-:Y:S01]  /*0b90*/  @!P0 MOV R39, R3 ;  /* 0x0000000300278202 */ /* 0x000fe20000000f00 */
[----:B------:R-:W4:Y:S01]  /*0ba0*/  @!P3 LDC.64 R22, c[0x0][0x240] ;  /* 0x00009000ff16bb82 */ /* 0x000f220000000a00 */
[----:B------:R-:W-:Y:S01]  /*0bb0*/  @!P6 IMAD.MOV R21, RZ, RZ, -R21 ;  /* 0x000000ffff15e224 */ /* 0x000fe200078e0a15 */
[C---:B------:R-:W-:Y:S01]  /*0bc0*/  @!P4 IADD3 R30, P6, R8.reuse, 0x60, RZ ;  /* 0x00000060081ec810 */ /* 0x040fe20007fde0ff */
[----:B------:R-:W-:Y:S01]  /*0bd0*/  @!P3 IMAD.MOV.U32 R13, RZ, RZ, R3 ;  /* 0x000000ffff0db224 */ /* 0x000fe200078e0003 */
[----:B------:R-:W-:Y:S01]  /*0be0*/  @!P5 LOP3.LUT R21, RZ, R28, RZ, 0x33, !PT ;  /* 0x0000001cff15d212 */ /* 0x000fe200078e33ff */
[----:B------:R-:W-:Y:S01]  /*0bf0*/  @!P0 IMAD.MOV.U32 R38, RZ, RZ, R2 ;  /* 0x000000ffff268224 */ /* 0x000fe200078e0002 */
[----:B------:R-:W-:Y:S01]  /*0c00*/  @!P1 IADD3 R14, P5, R8, 0x20, RZ ;  /* 0x00000020080e9810 */ /* 0x000fe20007fbe0ff */
[C---:B--2---:R-:W-:Y:S01]  /*0c10*/  @P2 IMAD R17, R7.reuse, R173, RZ ;  /* 0x000000ad07112224 */ /* 0x044fe200078e02ff */
[----:B------:R-:W2:Y:S01]  /*0c20*/  @!P1 LDC.64 R26, c[0x0][0x210] ;  /* 0x00008400ff1a9b82 */ /* 0x000ea20000000a00 */
[----:B------:R-:W-:-:S04]  /*0c30*/  @P2 IMAD.WIDE.U32 R6, R7, R172, RZ ;  /* 0x000000ac07062225 */ /* 0x000fc800078e00ff */
[----:B------:R-:W-:Y:S01]  /*0c40*/  @!P1 IMAD.X R15, RZ, RZ, R9, P5 ;  /* 0x000000ffff0f9224 */ /* 0x000fe200028e0609 */
[----:B------:R-:W-:Y:S01]  /*0c50*/  @P2 MOV R31, R6 ;  /* 0x00000006001f2202 */ /* 0x000fe20000000f00 */
[----:B------:R-:W-:Y:S01]  /*0c60*/  @P2 IMAD.IADD R33, R7, 0x1, R17 ;  /* 0x0000000107212824 */ /* 0x000fe200078e0211 */
[----:B------:R-:W2:Y:S01]  /*0c70*/  @!P3 LDC.64 R36, c[0x0][0x210] ;  /* 0x00008400ff24bb82 */ /* 0x000ea20000000a00 */
[-C--:B-1----:R-:W-:Y:S01]  /*0c80*/  @!P1 IMAD R15, R15, R18.reuse, RZ ;  /* 0x000000120f0f9224 */ /* 0x082fe200078e02ff */
[----:B------:R-:W-:Y:S01]  /*0c90*/  @!P0 IADD3 R28, P5, R8, 0x40, RZ ;  /* 0x00000040081c8810 */ /* 0x000fe20007fbe0ff */
[--C-:B------:R-:W-:Y:S02]  /*0ca0*/  @!P4 IMAD.MOV.U32 R40, RZ, RZ, R2.reuse ;  /* 0x000000ffff28c224 */ /* 0x100fe400078e0002 */
[--C-:B------:R-:W-:Y:S02]  /*0cb0*/  @!P4 IMAD.MOV.U32 R41, RZ, RZ, R3.reuse ;  /* 0x000000ffff29c224 */ /* 0x100fe400078e0003 */
[----:B------:R-:W-:Y:S01]  /*0cc0*/  @!P1 IMAD.WIDE.U32 R6, R14, R18, R2 ;  /* 0x000000120e069225 */ /* 0x000fe200078e0002 */
[----:B------:R-:W1:Y:S03]  /*0cd0*/  S2UR UR4, SR_CgaCtaId ;  /* 0x00000000000479c3 */ /* 0x000e660000008800 */
[----:B---3--:R-:W-:-:S02]  /*0ce0*/  @P2 IMAD R17, R0, R65, RZ ;  /* 0x0000004100112224 */ /* 0x008fc400078e02ff */
[----:B------:R-:W-:-:S04]  /*0cf0*/  @P2 IMAD.WIDE.U32 R2, R0, R64, RZ ;  /* 0x0000004000022225 */ /* 0x000fc800078e00ff */
[----:B------:R-:W-:Y:S01]  /*0d00*/  @!P1 IMAD R14, R14, R19, R15 ;  /* 0x000000130e0e9224 */ /* 0x000fe200078e020f */
[----:B------:R-:W-:Y:S01]  /*0d10*/  @P2 IADD3 R17, R3, R17, RZ ;  /* 0x0000001103112210 */ /* 0x000fe20007ffe0ff */
[----:B----4-:R-:W-:Y:S02]  /*0d20*/  @!P3 IMAD R0, R9, R22, RZ ;  /* 0x000000160900b224 */ /* 0x010fe400078e02ff */
[--C-:B------:R-:W-:Y:S01]  /*0d30*/  @!P0 IMAD.X R29, RZ, RZ, R9.reuse, P5 ;  /* 0x000000ffff1d8224 */ /* 0x100fe200028e0609 */
[----:B--2---:R-:W-:Y:S01]  /*0d40*/  @!P1 LEA R26, P5, R6, R26, 0x1 ;  /* 0x0000001a061a9211 */ /* 0x004fe200078a08ff */
[----:B------:R-:W-:Y:S01]  /*0d50*/  @!P1 IMAD.IADD R18, R7, 0x1, R14 ;  /* 0x0000000107129824 */ /* 0x000fe200078e020e */
[----:B------:R-:W-:Y:S01]  /*0d60*/  @P2 MOV R14, R2 ;  /* 0x00000002000e2202 */ /* 0x000fe20000000f00 */
[----:B------:R-:W-:Y:S02]  /*0d70*/  @!P3 IMAD R23, R8, R23, R0 ;  /* 0x000000170817b224 */ /* 0x000fe400078e0200 */
[----:B------:R-:W-:-:S02]  /*0d80*/  @!P4 IMAD.X R42, RZ, RZ, R9, P6 ;  /* 0x000000ffff2ac224 */ /* 0x000fc400030e0609 */
[----:B------:R-:W-:Y:S01]  /*0d90*/  @!P3 IMAD.WIDE.U32 R12, R8, R22, R12 ;  /* 0x00000016080cb225 */ /* 0x000fe200078e000c */
        /* <DEDUP_REMOVED lines=14> */
.L_x_335:
        /* <DEDUP_REMOVED lines=14> */
.L_x_336:
[----:B------:R-:W-:Y:S01]  /*0f60*/  @!P3 IMAD.IADD R0, R13, 0x1, R23 ;  /* 0x000000010d00b824 */ /* 0x000fe200078e0217 */
[----:B------:R-:W-:Y:S01]  /*0f70*/  @!P3 LEA R8, P2, R12, R36, 0x1 ;  /* 0x000000240c08b211 */ /* 0x000fe200078408ff */
[----:B------:R-:W-:Y:S01]  /*0f80*/  UMOV UR5, 0x400 ;  /* 0x0000040000057882 */ /* 0x000fe20000000000 */
[----:B------:R-:W-:Y:S01]  /*0f90*/  @!P1 LEA.HI.X R27, R6, R27, R18, 0x1, P5 ;  /* 0x0000001b061b9211 */ /* 0x000fe200028f0c12 */
[----:B------:R-:W-:Y:S01]  /*0fa0*/  ULEA UR4, UR4, UR5, 0x18 ;  /* 0x0000000504047291 */ /* 0x000fe2000f8ec03f */
[----:B------:R-:W1:Y:S01]  /*0fb0*/  @!P0 LDC.64 R18, c[0x0][0x210] ;  /* 0x00008400ff128b82 */ /* 0x000e620000000a00 */
[----:B------:R-:W-:Y:S01]  /*0fc0*/  @!P3 LEA.HI.X R9, R12, R37, R0, 0x1, P2 ;  /* 0x000000250c09b211 */ /* 0x000fe200010f0c00 */
[C---:B------:R-:W-:Y:S01]  /*0fd0*/  IMAD R2, R5.reuse, R64, RZ ;  /* 0x0000004005027224 */ /* 0x040fe200078e02ff */
[----:B------:R-:W-:Y:S01]  /*0fe0*/  LEA.HI.SX32 R66, R230, 0xffffffff, 0x19 ;  /* 0xffffffffe6427811 */ /* 0x000fe200078fcaff */
[----:B------:R-:W-:Y:S01]  /*0ff0*/  IMAD R0, R5, R172, RZ ;  /* 0x000000ac05007224 */ /* 0x000fe200078e02ff */
[----:B------:R-:W-:Y:S01]  /*1000*/  LEA R231, R24, UR4, 0x1 ;  /* 0x0000000418e77c11 */ /* 0x000fe2000f8e08ff */
[----:B------:R-:W-:Y:S01]  /*1010*/  IMAD.WIDE.U32 R6, R4, R64, R10 ;  /* 0x0000004004067225 */ /* 0x000fe200078e000a */
[----:B------:R-:W-:Y:S01]  /*1020*/  ULDC.64 UR6, c[0x0][0x260] ;  /* 0x0000980000067ab9 */ /* 0x000fe20000000a00 */
[----:B------:R-:W2:Y:S01]  /*1030*/  @!P4 LDC.64 R12, c[0x0][0x240] ;  /* 0x00009000ff0ccb82 */ /* 0x000ea20000000a00 */
[----:B------:R-:W-:Y:S01]  /*1040*/  SHF.L.U64.HI R136, R64, 0x7, R65 ;  /* 0x0000000740887819 */ /* 0x000fe20000010241 */
[----:B------:R-:W-:Y:S01]  /*1050*/  IMAD R25, R66, -0x80, R20 ;  /* 0xffffff8042197824 */ /* 0x000fe200078e0214 */
[----:B------:R-:W-:Y:S01]  /*1060*/  @!PT LDS RZ, [RZ] ;  /* 0x00000000fffff984 */ /* 0x000fe20000000800 */
[----:B------:R-:W-:Y:S01]  /*1070*/  @!PT LDS RZ, [RZ] ;  /* 0x00000000fffff984 */ /* 0x000fe20000000800 */
[----:B------:R-:W-:Y:S01]  /*1080*/  @!PT LDS RZ, [RZ] ;  /* 0x00000000fffff984 */ /* 0x000fe20000000800 */
[----:B------:R3:W-:Y:S01]  /*1090*/  @!P3 LDGSTS.E.BYPASS.LTC128B.128 [R231], desc[UR28][R8.64] ;  /* 0x0000000008e7bfae */ /* 0x0007e2000b901d5c */
[----:B------:R-:W-:-:S02]  /*10a0*/  @!P0 IMAD R3, R29, R34, RZ ;  /* 0x000000221d038224 */ /* 0x000fc400078e02ff */
[C---:B------:R-:W-:Y:S01]  /*10b0*/  IMAD.WIDE.U32 R10, R4.reuse, R172, R10 ;  /* 0x000000ac040a7225 */ /* 0x040fe200078e000a */
[CC--:B------:R-:W-:Y:S01]  /*10c0*/  ISETP.GE.AND P5, PT, R4.reuse, R25.reuse, PT ;  /* 0x000000190400720c */ /* 0x0c0fe20003fa6270 */
[----:B------:R-:W4:Y:S01]  /*10d0*/  @!P4 LDC.64 R22, c[0x0][0x210] ;  /* 0x00008400ff16cb82 */ /* 0x000f220000000a00 */
[C---:B------:R-:W-:Y:S01]  /*10e0*/  ISETP.GE.AND P6, PT, R4.reuse, R25, PT ;  /* 0x000000190400720c */ /* 0x040fe20003fc6270 */
[C---:B------:R-:W-:Y:S01]  /*10f0*/  IMAD R5, R4.reuse, R65, R2 ;  /* 0x0000004104057224 */ /* 0x040fe200078e0202 */
[----:B------:R-:W-:Y:S01]  /*1100*/  IADD3 R16, P3, R31, R10, RZ ;  /* 0x0000000a1f107210 */ /* 0x000fe20007f7e0ff */
[----:B------:R-:W-:Y:S01]  /*1110*/  IMAD R29, R4, R173, R0 ;  /* 0x000000ad041d7224 */ /* 0x000fe200078e0200 */
[----:B------:R-:W-:Y:S01]  /*1120*/  IADD3 R4, P2, R14, R6, RZ ;  /* 0x000000060e047210 */ /* 0x000fe20007f5e0ff */
[----:B------:R-:W-:Y:S01]  /*1130*/  @!P0 IMAD R0, R28, R35, R3 ;  /* 0x000000231c008224 */ /* 0x000fe200078e0203 */
[----:B------:R-:W-:Y:S01]  /*1140*/  LEA.HI R10, R48, R67, RZ, 0x4 ;  /* 0x00000043300a7211 */ /* 0x000fe200078f20ff */
[----:B------:R-:W-:Y:S01]  /*1150*/  @!P0 IMAD.WIDE.U32 R2, R28, R34, R38 ;  /* 0x000000221c028225 */ /* 0x000fe200078e0026 */
[----:B------:R-:W-:-:S02]  /*1160*/  IADD3.X R5, R17, R7, R5, P2, !PT ;  /* 0x0000000711057210 */ /* 0x000fc400017fe405 */
[----:B------:R-:W-:Y:S01]  /*1170*/  IADD3.X R17, R33, R11, R29, P3, !PT ;  /* 0x0000000b21117210 */ /* 0x000fe20001ffe41d */
[----:B------:R-:W-:Y:S01]  /*1180*/  @!P1 IMAD R7, R24, 0x2, R46 ;  /* 0x0000000218079824 */ /* 0x000fe200078e022e */
[----:B-1----:R-:W-:Y:S01]  /*1190*/  @!P0 LEA R6, P2, R2, R18, 0x1 ;  /* 0x0000001202068211 */ /* 0x002fe200078408ff */
[----:B------:R-:W-:Y:S01]  /*11a0*/  @!P0 IMAD.IADD R0, R3, 0x1, R0 ;  /* 0x0000000103008824 */ /* 0x000fe200078e0200 */
[----:B------:R-:W1:Y:S01]  /*11b0*/  @!P5 S2R R18, SR_CgaCtaId ;  /* 0x000000000012d919 */ /* 0x000e620000008800 */
[----:B------:R-:W-:Y:S01]  /*11c0*/  IMAD.WIDE.U32 R50, R21, UR6, R4 ;  /* 0x0000000615327c25 */ /* 0x000fe2000f8e0004 */
[----:B------:R-:W-:Y:S01]  /*11d0*/  @!P4 MOV R4, 0x400 ;  /* 0x000004000004c802 */ /* 0x000fe20000000f00 */
[----:B------:R5:W-:Y:S01]  /*11e0*/  @!P1 LDGSTS.E.BYPASS.LTC128B.128 [R7+0x800], desc[UR28][R26.64] ;  /* 0x008000001a079fae */ /* 0x000be2000b901d5c */
[----:B------:R-:W-:Y:S01]  /*11f0*/  ISETP.GE.AND P1, PT, R43, R25, PT ;  /* 0x000000192b00720c */ /* 0x000fe20003f26270 */
[----:B------:R-:W-:Y:S01]  /*1200*/  IMAD.SHL.U32 R204, R64, 0x80, RZ ;  /* 0x0000008040cc7824 */ /* 0x000fe200078e00ff */
[----:B------:R-:W-:Y:S01]  /*1210*/  @!P5 MOV R5, 0x400 ;  /* 0x000004000005d802 */ /* 0x000fe20000000f00 */
[----:B---3--:R-:W3:Y:S01]  /*1220*/  @!P4 S2R R9, SR_CgaCtaId ;  /* 0x000000000009c919 */ /* 0x008ee20000008800 */
[----:B--2---:R-:W-:-:S02]  /*1230*/  @!P4 IMAD R8, R42, R12, RZ ;  /* 0x0000000c2a08c224 */ /* 0x004fc400078e02ff */
[----:B------:R-:W-:Y:S01]  /*1240*/  IMAD.MOV.U32 R236, RZ, RZ, R50 ;  /* 0x000000ffffec7224 */ /* 0x000fe200078e0032 */
[----:B------:R-:W-:Y:S01]  /*1250*/  STL.64 [R1+0x40], R50 ;  /* 0x0000403201007387 */ /* 0x000fe20000100a00 */
[----:B------:R-:W-:Y:S01]  /*1260*/  @!P4 IMAD R8, R30, R13, R8 ;  /* 0x0000000d1e08c224 */ /* 0x000fe200078e0208 */
[----:B-----5:R-:W-:Y:S01]  /*1270*/  @!P0 LEA.HI.X R7, R2, R19, R0, 0x1, P2 ;  /* 0x0000001302078211 */ /* 0x020fe200010f0c00 */
[----:B------:R-:W-:Y:S01]  /*1280*/  @!P4 IMAD.WIDE.U32 R2, R30, R12, R40 ;  /* 0x0000000c1e02c225 */ /* 0x000fe200078e0028 */
[----:B------:R-:W-:Y:S01]  /*1290*/  SHF.R.S32.HI R26, RZ, 0x1f, R21 ;  /* 0x0000001fff1a7819 */ /* 0x000fe20000011415 */
[----:B------:R-:W2:Y:S01]  /*12a0*/  @!P5 LDC.64 R12, c[0x0][0x218] ;  /* 0x00008600ff0cdb82 */ /* 0x000ea20000000a00 */
[----:B------:R-:W-:Y:S01]  /*12b0*/  ISETP.GE.AND P2, PT, R44, R25, PT ;  /* 0x000000192c00720c */ /* 0x000fe20003f46270 */
[----:B------:R-:W-:Y:S01]  /*12c0*/  @!P0 IMAD R0, R24, 0x2, R45 ;  /* 0x0000000218008824 */ /* 0x000fe200078e022d */
[----:B------:R-:W5:Y:S01]  /*12d0*/  @!P1 S2R R19, SR_CgaCtaId ;  /* 0x0000000000139919 */ /* 0x000f620000008800 */
[----:B------:R-:W-:Y:S01]  /*12e0*/  @!P4 IMAD.IADD R8, R3, 0x1, R8 ;  /* 0x000000010308c824 */ /* 0x000fe200078e0208 */
[----:B---3--:R-:W-:-:S02]  /*12f0*/  @!P4 LEA R9, R9, R4, 0x18 ;  /* 0x000000040909c211 */ /* 0x008fc400078ec0ff */
[----:B------:R4:W-:Y:S03]  /*1300*/  @!P0 LDGSTS.E.BYPASS.LTC128B.128 [R0+0x1000], desc[UR28][R6.64] ;  /* 0x0100000006008fae */ /* 0x0009e6000b901d5c */
[----:B------:R-:W-:-:S04]  /*1310*/  @!P4 IMAD R9, R24, 0x2, R9 ;  /* 0x000000021809c824 */ /* 0x000fc800078e0209 */
[----:B------:R-:W3:Y:S01]  /*1320*/  @!P2 LDC.64 R14, c[0x0][0x218] ;  /* 0x00008600ff0eab82 */ /* 0x000ee20000000a00 */
[----:B----4-:R-:W-:Y:S01]  /*1330*/  @!P4 LEA R6, P0, R2, R22, 0x1 ;  /* 0x000000160206c211 */ /* 0x010fe200078008ff */
[----:B------:R-:W-:Y:S01]  /*1340*/  IMAD R0, R26, UR6, RZ ;  /* 0x000000061a007c24 */ /* 0x000fe2000f8e02ff */
[----:B------:R-:W-:Y:S02]  /*1350*/  SHF.R.S32.HI R22, RZ, 0x1f, R66 ;  /* 0x0000001fff167819 */ /* 0x000fe40000011442 */
[----:B------:R-:W-:Y:S01]  /*1360*/  @!P4 LEA.HI.X R7, R2, R23, R8, 0x1, P0 ;  /* 0x000000170207c211 */ /* 0x000fe200000f0c08 */
[----:B------:R-:W-:Y:S01]  /*1370*/  IMAD R2, R21, UR7, R0 ;  /* 0x0000000715027c24 */ /* 0x000fe2000f8e0200 */
[-C--:B------:R-:W-:Y:S01]  /*1380*/  ISETP.GE.AND P0, PT, R32, R25.reuse, PT ;  /* 0x000000192000720c */ /* 0x080fe20003f06270 */
[----:B------:R-:W-:Y:S01]  /*1390*/  IMAD R0, R136, R66, RZ ;  /* 0x0000004288007224 */ /* 0x000fe200078e02ff */
[----:B------:R-:W4:Y:S01]  /*13a0*/  @!P2 S2R R23, SR_CgaCtaId ;  /* 0x000000000017a919 */ /* 0x000f220000008800 */
[----:B------:R-:W-:Y:S01]  /*13b0*/  IMAD.IADD R237, R51, 0x1, R2 ;  /* 0x0000000133ed7824 */ /* 0x000fe200078e0202 */
[----:B------:R-:W-:Y:S01]  /*13c0*/  ULDC.64 UR6, c[0x0][0x268] ;  /* 0x00009a0000067ab9 */ /* 0x000fe20000000a00 */
[-C--:B------:R-:W-:Y:S01]  /*13d0*/  IMAD R0, R22, R204.reuse, R0 ;  /* 0x000000cc16007224 */ /* 0x080fe200078e0200 */
[----:B------:R5:W-:Y:S01]  /*13e0*/  @!P4 LDGSTS.E.BYPASS.LTC128B.128 [R9+0x1800], desc[UR28][R6.64] ;  /* 0x018000000609cfae */ /* 0x000be2000b901d5c */
[----:B------:R-:W-:Y:S01]  /*13f0*/  IMAD.WIDE.U32 R2, R66, R204, R236 ;  /* 0x000000cc42027225 */ /* 0x000fe200078e00ec */
[----:B------:R-:W-:-:S02]  /*1400*/  ISETP.GE.AND P4, PT, R43, R25, PT ;  /* 0x000000192b00720c */ /* 0x000fc40003f86270 */
[----:B------:R-:W-:Y:S01]  /*1410*/  STL.64 [R1+0x30], R236 ;  /* 0x000030ec01007387 */ /* 0x000fe20000100a00 */
[----:B------:R-:W-:Y:S01]  /*1420*/  IMAD.IADD R3, R3, 0x1, R0 ;  /* 0x0000000103037824 */ /* 0x000fe200078e0200 */
[----:B--2---:R-:W-:Y:S01]  /*1430*/  @!P5 LEA R4, P3, R2, R12, 0x1 ;  /* 0x0000000c0204d211 */ /* 0x004fe200078608ff */
[----:B------:R-:W-:Y:S01]  /*1440*/  IMAD.WIDE.U32 R30, R21, UR6, R16 ;  /* 0x00000006151e7c25 */ /* 0x000fe2000f8e0010 */
[----:B------:R-:W2:Y:S01]  /*1450*/  @!P0 S2R R12, SR_CgaCtaId ;  /* 0x00000000000c8919 */ /* 0x000ea20000008800 */
[----:B-1----:R-:W-:Y:S02]  /*1460*/  @!P5 LEA R0, R18, R5, 0x18 ;  /* 0x000000051200d211 */ /* 0x002fe400078ec0ff */
[----:B------:R-:W-:Y:S01]  /*1470*/  @!P5 LEA.HI.X R5, R2, R13, R3, 0x1, P3 ;  /* 0x0000000d0205d211 */ /* 0x000fe200018f0c03 */
[----:B------:R-:W-:Y:S02]  /*1480*/  STL.64 [R1+0x38], R30 ;  /* 0x0000381e01007387 */ /* 0x000fe40000100a00 */
[----:B------:R-:W-:Y:S01]  /*1490*/  @!P5 IMAD R8, R24, 0x2, R0 ;  /* 0x000000021808d824 */ /* 0x000fe200078e0200 */
[----:B------:R-:W-:-:S04]  /*14a0*/  @!P2 LEA R0, P3, R64, R2, 0x5 ;  /* 0x000000024000a211 */ /* 0x000fc800078628ff */
[----:B------:R1:W-:Y:S01]  /*14b0*/  @!P5 LDGSTS.E.BYPASS.LTC128B.128 [R8+0x2000], desc[UR28][R4.64] ;  /* 0x020000000408dfae */ /* 0x0003e2000b901d5c */
[----:B------:R-:W-:Y:S02]  /*14c0*/  ISETP.GE.AND P5, PT, R44, R25, PT ;  /* 0x000000192c00720c */ /* 0x000fe40003fa6270 */
[----:B-----5:R-:W-:-:S11]  /*14d0*/  SHF.R.S32.HI R9, RZ, 0x4, R10 ;  /* 0x00000004ff097819 */ /* 0x020fd6000001140a */
[----:B------:R-:W5:Y:S01]  /*14e0*/  @!P5 LDC.64 R16, c[0x0][0x220] ;  /* 0x00008800ff10db82 */ /* 0x000f620000000a00 */
[----:B-1----:R-:W-:Y:S02]  /*14f0*/  LEA.HI R5, R10, R9, RZ, 0x1 ;  /* 0x000000090a057211 */ /* 0x002fe400078f08ff */
[----:B------:R-:W-:Y:S02]  /*1500*/  @!P2 LEA.HI.X R4, R64, R3, R65, 0x5, P3 ;  /* 0x000000034004a211 */ /* 0x000fe400018f2c41 */
[C---:B---3--:R-:W-:Y:S02]  /*1510*/  @!P2 LEA R6, P3, R0.reuse, R14, 0x1 ;  /* 0x0000000e0006a211 */ /* 0x048fe400078608ff */
[----:B------:R-:W-:Y:S02]  /*1520*/  LOP3.LUT R5, R5, 0xfffffffe, RZ, 0xc0, !PT ;  /* 0xfffffffe05057812 */ /* 0x000fe400078ec0ff */
[----:B------:R-:W-:Y:S02]  /*1530*/  @!P2 LEA.HI.X R7, R0, R15, R4, 0x1, P3 ;  /* 0x0000000f0007a211 */ /* 0x000fe400018f0c04 */
[----:B------:R-:W-:Y:S01]  /*1540*/  @!P1 MOV R4, 0x400 ;  /* 0x0000040000049802 */ /* 0x000fe20000000f00 */
[----:B------:R-:W1:Y:S01]  /*1550*/  @!P1 LDC.64 R14, c[0x0][0x218] ;  /* 0x00008600ff0e9b82 */ /* 0x000e620000000a00 */
[----:B------:R-:W-:-:S02]  /*1560*/  LOP3.LUT R0, R10, 0xfffffff0, RZ, 0xc0, !PT ;  /* 0xfffffff00a007812 */ /* 0x000fc400078ec0ff */
[----:B------:R-:W-:Y:S02]  /*1570*/  LOP3.LUT R8, R49, 0xfffffff8, RZ, 0xc0, !PT ;  /* 0xfffffff831087812 */ /* 0x000fe400078ec0ff */
[----:B------:R-:W-:Y:S01]  /*1580*/  ISETP.GE.AND P3, PT, R32, R25, PT ;  /* 0x000000192000720c */ /* 0x000fe20003f66270 */
[----:B------:R-:W-:Y:S01]  /*1590*/  IMAD.IADD R25, R9, 0x1, -R5 ;  /* 0x0000000109197824 */ /* 0x000fe200078e0a05 */
[----:B------:R-:W-:Y:S01]  /*15a0*/  @!P2 MOV R5, 0x400 ;  /* 0x000004000005a802 */ /* 0x000fe20000000f00 */
[----:B------:R-:W-:Y:S01]  /*15b0*/  IMAD.IADD R0, R67, 0x1, -R0 ;  /* 0x0000000143007824 */ /* 0x000fe200078e0a00 */
[----:B------:R-:W-:Y:S01]  /*15c0*/  @!P1 LEA R13, R19, R4, 0x18 ;  /* 0x00000004130d9211 */ /* 0x000fe200078ec0ff */
[----:B------:R-:W-:Y:S01]  /*15d0*/  IMAD.IADD R4, R67, 0x1, -R8 ;  /* 0x0000000143047824 */ /* 0x000fe200078e0a08 */
[----:B----4-:R-:W-:Y:S02]  /*15e0*/  @!P2 LEA R11, R23, R5, 0x18 ;  /* 0x00000005170ba211 */ /* 0x010fe400078ec0ff */
[----:B------:R-:W-:Y:S01]  /*15f0*/  @!P0 MOV R5, 0x400 ;  /* 0x0000040000058802 */ /* 0x000fe20000000f00 */
[----:B------:R-:W-:Y:S01]  /*1600*/  @!P1 IMAD R23, R24, 0x2, R13 ;  /* 0x0000000218179824 */ /* 0x000fe200078e020d */
[----:B------:R-:W-:Y:S01]  /*1610*/  LEA.HI R10, R4, R4, RZ, 0x1 ;  /* 0x00000004040a7211 */ /* 0x000fe200078f08ff */
[----:B------:R-:W-:Y:S01]  /*1620*/  @!P2 IMAD R11, R24, 0x2, R11 ;  /* 0x00000002180ba824 */ /* 0x000fe200078e020b */
[----:B------:R-:W-:-:S02]  /*1630*/  SHF.R.S32.HI R18, RZ, 0x1f, R0 ;  /* 0x0000001fff127819 */ /* 0x000fc40000011400 */
[----:B--2---:R-:W-:Y:S02]  /*1640*/  @!P0 LEA R12, R12, R5, 0x18 ;  /* 0x000000050c0c8211 */ /* 0x004fe400078ec0ff */
[----:B------:R-:W-:Y:S01]  /*1650*/  LOP3.LUT R5, R10, 0x3fffffe, RZ, 0xc0, !PT ;  /* 0x03fffffe0a057812 */ /* 0x000fe200078ec0ff */
[----:B------:R2:W-:Y:S01]  /*1660*/  @!P2 LDGSTS.E.BYPASS.LTC128B.128 [R11+0x2800], desc[UR28][R6.64] ;  /* 0x02800000060bafae */ /* 0x0005e2000b901d5c */
[-C--:B------:R-:W-:Y:S01]  /*1670*/  LEA.HI R8, R0, R0.reuse, RZ, 0x1 ;  /* 0x0000000000087211 */ /* 0x080fe200078f08ff */
[----:B------:R-:W-:Y:S01]  /*1680*/  @!P0 IMAD R24, R24, 0x2, R12 ;  /* 0x0000000218188824 */ /* 0x000fe200078e020c */
[----:B------:R-:W-:Y:S01]  /*1690*/  LEA.HI R28, R18, R0, RZ, 0x3 ;  /* 0x00000000121c7211 */ /* 0x000fe200078f18ff */
[----:B------:R-:W-:Y:S01]  /*16a0*/  IMAD.IADD R27, R4, 0x1, -R5 ;  /* 0x00000001041b7824 */ /* 0x000fe200078e0a05 */
[----:B------:R-:W3:Y:S01]  /*16b0*/  @!P0 LDC.64 R18, c[0x0][0x218] ;  /* 0x00008600ff128b82 */ /* 0x000ee20000000a00 */
[----:B------:R-:W-:Y:S01]  /*16c0*/  LOP3.LUT R9, R8, 0x7fffffe, RZ, 0xc0, !PT ;  /* 0x07fffffe08097812 */ /* 0x000fe200078ec0ff */
[----:B------:R-:W-:Y:S01]  /*16d0*/  IMAD.WIDE.U32 R4, R64, 0x40, RZ ;  /* 0x0000004040047825 */ /* 0x000fe200078e00ff */
[----:B------:R-:W-:-:S03]  /*16e0*/  SHF.R.S32.HI R52, RZ, 0x1, R10 ;  /* 0x00000001ff347819 */ /* 0x000fc6000001140a */
[----:B------:R-:W-:Y:S01]  /*16f0*/  IMAD.IADD R175, R0, 0x1, -R9 ;  /* 0x0000000100af7824 */ /* 0x000fe200078e0a09 */
[----:B------:R-:W-:Y:S01]  /*1700*/  @!P1 IADD3 R0, P2, R2, R4, RZ ;  /* 0x0000000402009210 */ /* 0x000fe20007f5e0ff */
[----:B------:R-:W-:Y:S02]  /*1710*/  IMAD.SHL.U32 R9, R47, 0x8, RZ ;  /* 0x000000082f097824 */ /* 0x000fe400078e00ff */
[----:B--2---:R-:W-:Y:S01]  /*1720*/  IMAD.SHL.U32 R6, R65, 0x40, RZ ;  /* 0x0000004041067824 */ /* 0x004fe200078e00ff */
[----:B------:R-:W-:Y:S01]  /*1730*/  SHF.R.S32.HI R11, RZ, 0x1, R8 ;  /* 0x00000001ff0b7819 */ /* 0x000fe20000011408 */
[----:B------:R-:W-:-:S03]  /*1740*/  IMAD R7, R26, UR6, RZ ;  /* 0x000000061a077c24 */ /* 0x000fc6000f8e02ff */
[----:B------:R-:W-:Y:S01]  /*1750*/  @!P1 IADD3.X R4, R3, R5, R6, P2, !PT ;  /* 0x0000000503049210 */ /* 0x000fe200017fe406 */
[----:B------:R-:W-:Y:S01]  /*1760*/  @!P0 IMAD.WIDE.U32 R2, R64, 0x60, R2 ;  /* 0x0000006040028825 */ /* 0x000fe200078e0002 */
[----:B-1----:R-:W-:-:S03]  /*1770*/  @!P1 LEA R12, P2, R0, R14, 0x1 ;  /* 0x0000000e000c9211 */ /* 0x002fc600078408ff */
[----:B------:R-:W-:Y:S01]  /*1780*/  IMAD R14, R21, UR7, R7 ;  /* 0x00000007150e7c24 */ /* 0x000fe2000f8e0207 */
[----:B------:R-:W-:Y:S01]  /*1790*/  @!P1 LEA.HI.X R13, R0, R15, R4, 0x1, P2 ;  /* 0x0000000f000d9211 */ /* 0x000fe200010f0c04 */
[----:B------:R-:W-:Y:S01]  /*17a0*/  @!P0 IMAD R4, R65, 0x60, RZ ;  /* 0x0000006041048824 */ /* 0x000fe200078e02ff */
[----:B------:R-:W-:Y:S01]  /*17b0*/  SHF.R.S32.HI R0, RZ, 0x1f, R8 ;  /* 0x0000001fff007819 */ /* 0x000fe20000011408 */
[----:B------:R-:W-:Y:S01]  /*17c0*/  IMAD R7, R22, R172, RZ ;  /* 0x000000ac16077224 */ /* 0x000fe200078e02ff */
[----:B---3--:R-:W-:Y:S01]  /*17d0*/  @!P0 LEA R6, P2, R2, R18, 0x1 ;  /* 0x0000001202068211 */ /* 0x008fe200078408ff */
[----:B------:R-:W-:Y:S01]  /*17e0*/  @!P0 IMAD.IADD R8, R3, 0x1, R4 ;  /* 0x0000000103088824 */ /* 0x000fe200078e0204 */
[----:B------:R1:W-:Y:S01]  /*17f0*/  @!P1 LDGSTS.E.BYPASS.LTC128B.128 [R23+0x3000], desc[UR28][R12.64] ;  /* 0x030000000c179fae */ /* 0x0003e2000b901d5c */
[----:B------:R-:W-:Y:S01]  /*1800*/  IMAD R3, R66, R173, R7 ;  /* 0x000000ad42037224 */ /* 0x000fe200078e0207 */
[----:B------:R-:W-:Y:S01]  /*1810*/  LEA.HI R10, R0, R11, RZ, 0x2 ;  /* 0x0000000b000a7211 */ /* 0x000fe200078f10ff */
[----:B------:R-:W-:Y:S01]  /*1820*/  IMAD.SHL.U32 R0, R52, 0x40, RZ ;  /* 0x0000004034007824 */ /* 0x000fe200078e00ff */
[----:B------:R-:W-:Y:S01]  /*1830*/  @!P0 LEA.HI.X R7, R2, R19, R8, 0x1, P2 ;  /* 0x0000001302078211 */ /* 0x000fe200010f0c08 */
[----:B------:R-:W-:Y:S01]  /*1840*/  IMAD.WIDE.U32 R4, R66, R172, RZ ;  /* 0x000000ac42047225 */ /* 0x000fe200078e00ff */
[----:B------:R-:W-:Y:S01]  /*1850*/  LOP3.LUT R10, R10, 0xfffffffc, RZ, 0xc0, !PT ;  /* 0xfffffffc0a0a7812 */ /* 0x000fe200078ec0ff */
[----:B------:R-:W2:Y:S01]  /*1860*/  @!P6 LDC.64 R18, c[0x0][0x220] ;  /* 0x00008800ff12eb82 */ /* 0x000ea20000000a00 */
[----:B------:R-:W-:Y:S01]  /*1870*/  LOP3.LUT R0, R0, 0xc0, RZ, 0xc0, !PT ;  /* 0x000000c000007812 */ /* 0x000fe200078ec0ff */
[----:B------:R3:W-:Y:S01]  /*1880*/  @!P0 LDGSTS.E.BYPASS.LTC128B.128 [R24+0x3800], desc[UR28][R6.64] ;  /* 0x0380000006188fae */ /* 0x0007e2000b901d5c */
[----:B------:R-:W-:Y:S01]  /*1890*/  IMAD.IADD R14, R31, 0x1, R14 ;  /* 0x000000011f0e7824 */ /* 0x000fe200078e020e */
[----:B------:R-:W-:Y:S01]  /*18a0*/  LEA R2, P2, R4, R30, 0x7 ;  /* 0x0000001e04027211 */ /* 0x000fe200078438ff */
[----:B------:R-:W-:Y:S01]  /*18b0*/  IMAD.IADD R21, R11, 0x1, -R10 ;  /* 0x000000010b157824 */ /* 0x000fe200078e0a0a */
[----:B------:R-:W0:Y:S01]  /*18c0*/  LDGDEPBAR ;  /* 0x00000000000079af */ /* 0x000e220000000000 */
[----:B------:R-:W-:-:S02]  /*18d0*/  LOP3.LUT R9, R0, 0x8, R9, 0xf8, !PT ;  /* 0x0000000800097812 */ /* 0x000fc400078ef809 */
[----:B------:R-:W-:Y:S01]  /*18e0*/  SHF.R.U32.HI R8, RZ, 0x3, R0 ;  /* 0x00000003ff087819 */ /* 0x000fe20000011600 */
[----:B------:R-:W-:Y:S01]  /*18f0*/  IMAD.IADD R0, R5, 0x1, R3 ;  /* 0x0000000105007824 */ /* 0x000fe200078e0203 */
[----:B------:R4:W-:Y:S02]  /*1900*/  STL [R1+0x2c], R14 ;  /* 0x00002c0e01007387 */ /* 0x0009e40000100800 */
[----:B------:R-:W-:Y:S01]  /*1910*/  LOP3.LUT R11, R9, R8, RZ, 0x3c, !PT ;  /* 0x00000008090b7212 */ /* 0x000fe200078e3cff */
[----:B------:R-:W-:Y:S01]  /*1920*/  IMAD.SHL.U32 R9, R173, 0x40, RZ ;  /* 0x00000040ad097824 */ /* 0x000fe200078e00ff */
[----:B------:R-:W-:Y:S01]  /*1930*/  LEA.HI.X R3, R4, R14, R0, 0x7, P2 ;  /* 0x0000000e04037211 */ /* 0x000fe200010f3c00 */
[----:B------:R-:W-:Y:S02]  /*1940*/  IMAD.SHL.U32 R0, R21, 0x40, RZ ;  /* 0x0000004015007824 */ /* 0x000fe400078e00ff */
[----:B------:R-:W-:Y:S01]  /*1950*/  IMAD.WIDE.U32 R4, R172, 0x40, RZ ;  /* 0x00000040ac047825 */ /* 0x000fe200078e00ff */
[----:B-1----:R-:W1:Y:S02]  /*1960*/  @!P4 LDC.64 R22, c[0x0][0x220] ;  /* 0x00008800ff16cb82 */ /* 0x002e640000000a00 */
[----:B------:R-:W-:Y:S01]  /*1970*/  LOP3.LUT R0, R0, 0xc0, RZ, 0xc0, !PT ;  /* 0x000000c000007812 */ /* 0x000fe200078ec0ff */
[----:B------:R-:W-:Y:S01]  /*1980*/  IMAD R8, R25, 0x8, R27 ;  /* 0x0000000819087824 */ /* 0x000fe200078e021b */
[----:B------:R-:W-:Y:S01]  /*1990*/  @!P4 IADD3 R10, P0, R2, R4, RZ ;  /* 0x00000004020ac210 */ /* 0x000fe20007f1e0ff */
[----:B------:R-:W-:-:S02]  /*19a0*/  IMAD.SHL.U32 R4, R28, 0x20, RZ ;  /* 0x000000201c047824 */ /* 0x000fc400078e00ff */
[----:B------:R-:W-:Y:S01]  /*19b0*/  @!P3 IMAD R12, R173, 0x60, RZ ;  /* 0x00000060ad0cb824 */ /* 0x000fe200078e02ff */
[----:B------:R-:W-:Y:S01]  /*19c0*/  @!P4 IADD3.X R13, R3, R5, R9, P0, !PT ;  /* 0x00000005030dc210 */ /* 0x000fe200007fe409 */
[----:B---3--:R-:W-:Y:S01]  /*19d0*/  IMAD.SHL.U32 R6, R25, 0x8, RZ ;  /* 0x0000000819067824 */ /* 0x008fe200078e00ff */
[----:B------:R-:W-:-:S04]  /*19e0*/  DEPBAR.LE SB0, 0x0 ;  /* 0x000080000000791a */ /* 0x000fc80000000000 */
[----:B------:R-:W-:Y:S01]  /*19f0*/  BAR.SYNC.DEFER_BLOCKING 0x0 ;  /* 0x0000000000007b1d */ /* 0x000fe20000010000 */
[----:B------:R-:W-:Y:S02]  /*1a00*/  LOP3.LUT R7, R0, 0x8, R6, 0xf8, !PT ;  /* 0x0000000800077812 */ /* 0x000fe400078ef806 */
[----:B------:R-:W-:Y:S01]  /*1a10*/  SHF.R.U32.HI R6, RZ, 0x3, R0 ;  /* 0x00000003ff067819 */ /* 0x000fe20000011600 */
[----:B------:R-:W-:Y:S01]  /*1a20*/  IMAD.U32 R0, R8, 0x20, R11 ;  /* 0x0000002008007824 */ /* 0x000fe200078e000b */
[----:B------:R-:W-:-:S03]  /*1a30*/  @!P5 LEA R5, P2, R172, R2, 0x5 ;  /* 0x00000002ac05d211 */ /* 0x000fc600078428ff */
[----:B----4-:R-:W3:Y:S01]  /*1a40*/  @!P3 LDC.64 R14, c[0x0][0x220] ;  /* 0x00008800ff0ebb82 */ /* 0x010ee20000000a00 */
[----:B------:R-:W-:Y:S02]  /*1a50*/  LOP3.LUT R203, R7, R6, RZ, 0x3c, !PT ;  /* 0x0000000607cb7212 */ /* 0x000fe400078e3cff */
[----:B--2---:R-:W-:Y:S02]  /*1a60*/  @!P6 LEA R6, P0, R2, R18, 0x1 ;  /* 0x000000120206e211 */ /* 0x004fe400078008ff */
[----:B------:R-:W-:Y:S02]  /*1a70*/  LOP3.LUT R137, R4, 0xffffff00, RZ, 0xc0, !PT ;  /* 0xffffff0004897812 */ /* 0x000fe400078ec0ff */
[----:B------:R-:W-:Y:S02]  /*1a80*/  @!P6 LEA.HI.X R7, R2, R19, R3, 0x1, P0 ;  /* 0x000000130207e211 */ /* 0x000fe400000f0c03 */
[----:B-----5:R-:W-:Y:S01]  /*1a90*/  @!P5 LEA R4, P1, R5, R16, 0x1 ;  /* 0x000000100504d211 */ /* 0x020fe200078208ff */
[----:B------:R-:W-:Y:S01]  /*1aa0*/  IMAD R11, R201, 0x200, R137 ;  /* 0x00000200c90b7824 */ /* 0x000fe200078e0289 */
[C---:B------:R-:W-:Y:S01]  /*1ab0*/  @!P5 LEA.HI.X R9, R172.reuse, R3, R173, 0x5, P2 ;  /* 0x00000003ac09d211 */ /* 0x040fe200010f2cad */
[----:B------:R-:W-:Y:S01]  /*1ac0*/  @!P3 IMAD.WIDE.U32 R2, R172, 0x60, R2 ;  /* 0x00000060ac02b825 */ /* 0x000fe200078e0002 */
[----:B-1----:R-:W-:-:S02]  /*1ad0*/  @!P4 LEA R8, P0, R10, R22, 0x1 ;  /* 0x000000160a08c211 */ /* 0x002fc400078008ff */
[----:B------:R-:W-:Y:S01]  /*1ae0*/  @!P5 LEA.HI.X R5, R5, R17, R9, 0x1, P1 ;  /* 0x000000110505d211 */ /* 0x000fe200008f0c09 */
[----:B------:R-:W-:Y:S01]  /*1af0*/  @!P3 IMAD.IADD R3, R3, 0x1, R12 ;  /* 0x000000010303b824 */ /* 0x000fe200078e020c */
[----:B------:R-:W-:Y:S01]  /*1b00*/  @!P4 LEA.HI.X R9, R10, R23, R13, 0x1, P0 ;  /* 0x000000170a09c211 */ /* 0x000fe200000f0c0d */
[----:B------:R-:W-:Y:S01]  /*1b10*/  @P6 STS [R231+0x4000], RZ ;  /* 0x004000ffe7006388 */ /* 0x000fe20000000800 */
[----:B------:R-:W-:Y:S01]  /*1b20*/  IMAD R10, R175, 0x20, R11 ;  /* 0x00000020af0a7824 */ /* 0x000fe200078e020b */
[----:B------:R-:W-:Y:S01]  /*1b30*/  LEA R138, R0, UR4, 0x1 ;  /* 0x00000004008a7c11 */ /* 0x000fe2000f8e08ff */
[----:B------:R-:W-:Y:S01]  /*1b40*/  IMAD.MOV.U32 R0, RZ, RZ, 0x10 ;  /* 0x00000010ff007424 */ /* 0x000fe200078e00ff */
[----:B------:R-:W-:Y:S01]  /*1b50*/  @P6 STS [R231+0x4004], RZ ;  /* 0x004004ffe7006388 */ /* 0x000fe20000000800 */
[----:B------:R-:W-:Y:S02]  /*1b60*/  LOP3.LUT P1, RZ, R21, 0x2, RZ, 0xc0, !PT ;  /* 0x0000000215ff7812 */ /* 0x000fe4000782c0ff */
[----:B------:R-:W-:Y:S01]  /*1b70*/  VIADD R207, R138, 0x2020 ;  /* 0x000020208acf7836 */ /* 0x000fe20000000000 */
[----:B------:R-:W-:Y:S01]  /*1b80*/  @P6 STS.64 [R231+0x4008], RZ ;  /* 0x004008ffe7006388 */ /* 0x000fe20000000a00 */
[----:B------:R-:W-:-:S03]  /*1b90*/  SEL R0, R0, 0xfffffff0, !P1 ;  /* 0xfffffff000007807 */ /* 0x000fc60004800000 */
        /* <DEDUP_REMOVED lines=15> */
[----:B---3--:R-:W-:-:S04]  /*1c90*/  @!P3 LEA R6, P0, R2, R14, 0x1 ;  /* 0x0000000e0206b211 */ /* 0x008fc800078008ff */
        /* <DEDUP_REMOVED lines=26> */
[C---:B------:R-:W-:Y:S01]  /*1e40*/  VIADD R3, R2.reuse, 0x10 ;  /* 0x0000001002037836 */ /* 0x040fe20000000000 */
[-C--:B------:R-:W-:Y:S01]  /*1e50*/  ISETP.GE.AND P4, PT, R21, R20.reuse, PT ;  /* 0x000000141500720c */ /* 0x080fe20003f86270 */
        /* <DEDUP_REMOVED lines=8> */
[-C--:B------:R-:W-:Y:S01]  /*1ee0*/  ISETP.GE.AND P5, PT, R3, R20.reuse, PT ;  /* 0x000000140300720c */ /* 0x080fe20003fa6270 */
[C---:B------:R-:W-:Y:S01]  /*1ef0*/  VIADD R3, R2.reuse, 0x21 ;  /* 0x0000002102037836 */ /* 0x040fe20000000000 */
[C---:B-1----:R-:W-:Y:S01]  /*1f00*/  HMMA.16816.F32 R68, R8.reuse, R12, RZ ;  /* 0x0000000c0844723c */ /* 0x042fe200000018ff */
[----:B------:R-:W-:Y:S03]  /*1f10*/  LDSM.16.M88.4 R16, [R206] ;  /* 0x00000000ce10783b */ /* 0x000fe60000000200 */
[----:B------:R-:W-:Y:S01]  /*1f20*/  ISETP.GE.AND P3, PT, R3, R20, PT ;  /* 0x000000140300720c */ /* 0x000fe20003f66270 */
[----:B------:R-:W-:Y:S01]  /*1f30*/  LDSM.16.M88.4 R56, [R207+0x400] ;  /* 0x00040000cf38783b */ /* 0x000fe20000000200 */
[----:B------:R-:W-:Y:S01]  /*1f40*/  HMMA.16816.F32 R88, R8, R14, RZ ;  /* 0x0000000e0858723c */ /* 0x000fe200000018ff */
[----:B------:R-:W-:-:S02]  /*1f50*/  VIADD R3, R2, 0x28 ;  /* 0x0000002802037836 */ /* 0x000fc40000000000 */
[----:B------:R-:W0:Y:S03]  /*1f60*/  LDGDEPBAR ;  /* 0x00000000000079af */ /* 0x000e260000000000 */
[C---:B---3--:R-:W-:Y:S06]  /*1f70*/  HMMA.16816.F32 R128, R8.reuse, R24, RZ ;  /* 0x000000180880723c */ /* 0x048fec00000018ff */
[----:B------:R-:W-:Y:S06]  /*1f80*/  HMMA.16816.F32 R160, R8, R26, RZ ;  /* 0x0000001a08a0723c */ /* 0x000fec00000018ff */
[C---:B--2---:R-:W-:Y:S06]  /*1f90*/  HMMA.16816.F32 R72, R4.reuse, R12, RZ ;  /* 0x0000000c0448723c */ /* 0x044fec00000018ff */
[C---:B------:R-:W-:Y:S01]  /*1fa0*/  HMMA.16816.F32 R84, R4.reuse, R14, RZ ;  /* 0x0000000e0454723c */ /* 0x040fe200000018ff */
[----:B------:R-:W1:Y:S05]  /*1fb0*/  LDSM.16.M88.4 R12, [R206+0x1000] ;  /* 0x00100000ce0c783b */ /* 0x000e6a0000000200 */
[C---:B------:R-:W-:Y:S06]  /*1fc0*/  HMMA.16816.F32 R152, R4.reuse, R24, RZ ;  /* 0x000000180498723c */ /* 0x040fec00000018ff */
[----:B------:R-:W-:Y:S01]  /*1fd0*/  HMMA.16816.F32 R176, R4, R26, RZ ;  /* 0x0000001a04b0723c */ /* 0x000fe200000018ff */
[----:B------:R-:W2:Y:S05]  /*1fe0*/  LDSM.16.M88.4 R24, [R207+0x800] ;  /* 0x00080000cf18783b */ /* 0x000eaa0000000200 */
[-C--:B------:R-:W-:Y:S06]  /*1ff0*/  HMMA.16816.F32 R60, R8, R40.reuse, RZ ;  /* 0x00000028083c723c */ /* 0x080fec00000018ff */
[----:B------:R-:W-:Y:S06]  /*2000*/  HMMA.16816.F32 R76, R4, R40, RZ ;  /* 0x00000028044c723c */ /* 0x000fec00000018ff */
        /* <DEDUP_REMOVED lines=13> */
[----:B------:R-:W-:Y:S01]  /*20e0*/  ISETP.GE.AND P1, PT, R8, R20, PT ;  /* 0x000000140800720c */ /* 0x000fe20003f26270 */
[C---:B------:R-:W-:Y:S01]  /*20f0*/  HMMA.16816.F32 R108, R4.reuse, R32, RZ ;  /* 0x00000020046c723c */ /* 0x040fe200000018ff */
[----:B------:R-:W3:Y:S05]  /*2100*/  LDSM.16.M88.4 R8, [R207+0xc00] ;  /* 0x000c0000cf08783b */ /* 0x000eea0000000200 */
        /* <DEDUP_REMOVED lines=12> */
[C---:B------:R-:W-:Y:S06]  /*21d0*/  HMMA.16816.F32 R32, R16.reuse, R54, R88 ;  /* 0x000000361020723c */ /* 0x040fec0000001858 */
[----:B------:R-:W-:Y:S01]  /*21e0*/  HMMA.16816.F32 R68, R16, R56, R60 ;  /* 0x000000381044723c */ /* 0x000fe2000000183c */
        /* <DEDUP_REMOVED lines=8> */
[----:B------:R-:W-:-:S02]  /*2270*/  FSEL R86, R29, -INF , !P1 ;  /* 0xff8000001d567808 */ /* 0x000fc40004800000 */
[----:B------:R-:W-:Y:S01]  /*2280*/  ISETP.GE.AND P2, PT, R3, R20, PT ;  /* 0x000000140300720c */ /* 0x000fe20003f46270 */
[----:B------:R-:W1:Y:S01]  /*2290*/  LDSM.16.M88.4 R28, [R207+0x1400] ;  /* 0x00140000cf1c783b */ /* 0x000e620000000200 */
[----:B------:R-:W-:Y:S01]  /*22a0*/  VIADD R3, R2, 0x29 ;  /* 0x0000002902037836 */ /* 0x000fe20000000000 */
[C---:B--2---:R-:W-:Y:S01]  /*22b0*/  HMMA.16816.F32 R72, R12.reuse, R24, R92 ;  /* 0x000000180c48723c */ /* 0x044fe2000000185c */
[----:B------:R-:W-:Y:S02]  /*22c0*/  FSEL R90, R32, -INF , !P0 ;  /* 0xff800000205a7808 */ /* 0x000fe40004000000 */
[----:B------:R-:W-:Y:S02]  /*22d0*/  FSEL R101, R43, -INF , !P4 ;  /* 0xff8000002b657808 */ /* 0x000fe40006000000 */
[----:B------:R-:W-:Y:S01]  /*22e0*/  FSEL R100, R41, -INF , !P4 ;  /* 0xff80000029647808 */ /* 0x000fe20006000000 */
[----:B------:R-:W-:Y:S01]  /*22f0*/  HMMA.16816.F32 R44, R12, R58, R104 ;  /* 0x0000003a0c2c723c */ /* 0x000fe20000001868 */
[----:B------:R-:W-:-:S02]  /*2300*/  FSEL R95, R5, -INF , !P1 ;  /* 0xff800000055f7808 */ /* 0x000fc40004800000 */
[----:B------:R-:W2:Y:S01]  /*2310*/  LDSM.16.M88.4 R4, [R207+0x1000] ;  /* 0x00100000cf04783b */ /* 0x000ea20000000200 */
[----:B------:R-:W-:Y:S02]  /*2320*/  FSEL R93, R34, -INF , !P0 ;  /* 0xff800000225d7808 */ /* 0x000fe40004000000 */
[C---:B------:R-:W-:Y:S01]  /*2330*/  HMMA.16816.F32 R76, R16.reuse, R24, R80 ;  /* 0x00000018104c723c */ /* 0x040fe20000001850 */
[----:B------:R-:W-:Y:S02]  /*2340*/  FSEL R105, R42, -INF , !P0 ;  /* 0xff8000002a697808 */ /* 0x000fe40004000000 */
[----:B------:R-:W-:Y:S02]  /*2350*/  FSEL R104, R40, -INF , !P0 ;  /* 0xff80000028687808 */ /* 0x000fe40004000000 */
[-C--:B------:R-:W-:Y:S01]  /*2360*/  ISETP.GE.AND P1, PT, R3, R20.reuse, PT ;  /* 0x000000140300720c */ /* 0x080fe20003f26270 */
[----:B------:R-:W-:Y:S01]  /*2370*/  VIADD R3, R2, 0x30 ;  /* 0x0000003002037836 */ /* 0x000fe20000000000 */
[----:B------:R-:W-:Y:S01]  /*2380*/  ISETP.GE.AND P0, PT, R22, R20, PT ;  /* 0x000000141600720c */ /* 0x000fe20003f06270 */
[----:B---3--:R-:W-:Y:S01]  /*2390*/  HMMA.16816.F32 R52, R16, R8, R96 ;  /* 0x000000081034723c */ /* 0x008fe20000001860 */
[----:B------:R-:W-:Y:S01]  /*23a0*/  FSEL R92, R35, -INF , !P4 ;  /* 0xff800000235c7808 */ /* 0x000fe20006000000 */
[----:B------:R-:W-:Y:S01]  /*23b0*/  VIADD R22, R2, 0x39 ;  /* 0x0000003902167836 */ /* 0x000fe20000000000 */
[----:B------:R-:W-:-:S02]  /*23c0*/  FSEL R88, R33, -INF , !P4 ;  /* 0xff80000021587808 */ /* 0x000fc40006000000 */
[----:B------:R-:W-:Y:S01]  /*23d0*/  FSEL R208, R70, -INF , !P6 ;  /* 0xff80000046d07808 */ /* 0x000fe20007000000 */
[C---:B------:R-:W-:Y:S01]  /*23e0*/  HMMA.16816.F32 R48, R12.reuse, R8, R108 ;  /* 0x000000080c30723c */ /* 0x040fe2000000186c */
[----:B------:R-:W-:Y:S02]  /*23f0*/  FSEL R107, R62, -INF , !P6 ;  /* 0xff8000003e6b7808 */ /* 0x000fe40007000000 */
[----:B------:R-:W-:Y:S02]  /*2400*/  FSEL R96, R60, -INF , !P6 ;  /* 0xff8000003c607808 */ /* 0x000fe40007000000 */
[----:B------:R-:W-:Y:S01]  /*2410*/  FSEL R87, R68, -INF , !P6 ;  /* 0xff80000044577808 */ /* 0x000fe20007000000 */
[----:B------:R-:W-:Y:S01]  /*2420*/  HMMA.16816.F32 R40, R12, R26, R120 ;  /* 0x0000001a0c28723c */ /* 0x000fe20000001878 */
[----:B------:R-:W-:Y:S02]  /*2430*/  FSEL R108, R63, -INF , !P0 ;  /* 0xff8000003f6c7808 */ /* 0x000fe40004000000 */
[----:B------:R-:W-:-:S02]  /*2440*/  FSEL R94, R61, -INF , !P0 ;  /* 0xff8000003d5e7808 */ /* 0x000fc40004000000 */
[----:B------:R-:W-:Y:S01]  /*2450*/  FSEL R209, R71, -INF , !P0 ;  /* 0xff80000047d17808 */ /* 0x000fe20004000000 */
[----:B------:R-:W-:Y:S01]  /*2460*/  HMMA.16816.F32 R32, R16, R26, R116 ;  /* 0x0000001a1020723c */ /* 0x000fe20000001874 */
[----:B------:R-:W-:Y:S01]  /*2470*/  FSEL R85, R69, -INF , !P0 ;  /* 0xff80000045557808 */ /* 0x000fe20004000000 */
[----:B------:R-:W3:Y:S01]  /*2480*/  LDSM.16.M88.4 R24, [R207+0x1800] ;  /* 0x00180000cf18783b */ /* 0x000ee20000000200 */
[-C--:B------:R-:W-:Y:S01]  /*2490*/  ISETP.GE.AND P4, PT, R21, R20.reuse, PT ;  /* 0x000000141500720c */ /* 0x080fe20003f86270 */
[C---:B------:R-:W-:Y:S01]  /*24a0*/  VIADD R21, R2.reuse, 0x38 ;  /* 0x0000003802157836 */ /* 0x040fe20000000000 */
[-C--:B------:R-:W-:Y:S01]  /*24b0*/  ISETP.GE.AND P6, PT, R23, R20.reuse, PT ;  /* 0x000000141700720c */ /* 0x080fe20003fc6270 */
[----:B-1----:R-:W-:Y:S01]  /*24c0*/  HMMA.16816.F32 R60, R12, R28, R152 ;  /* 0x0000001c0c3c723c */ /* 0x002fe20000001898 */
[----:B------:R-:W-:Y:S01]  /*24d0*/  ISETP.GE.AND P0, PT, R3, R20, PT ;  /* 0x000000140300720c */ /* 0x000fe20003f06270 */
[----:B------:R-:W-:Y:S01]  /*24e0*/  VIADD R3, R2, 0x31 ;  /* 0x0000003102037836 */ /* 0x000fe20000000000 */
[----:B------:R-:W-:Y:S01]  /*24f0*/  FSEL R109, R38, -INF , !P4 ;  /* 0xff800000266d7808 */ /* 0x000fe20006000000 */
[----:B------:R-:W-:Y:S01]  /*2500*/  VIADD R23, R2, 0x40 ;  /* 0x0000004002177836 */ /* 0x000fe20000000000 */
[----:B------:R-:W-:Y:S01]  /*2510*/  FSEL R84, R36, -INF , !P4 ;  /* 0xff80000024547808 */ /* 0x000fe20006000000 */
[----:B--2---:R-:W-:Y:S01]  /*2520*/  HMMA.16816.F32 R68, R16, R4, R112 ;  /* 0x000000041044723c */ /* 0x004fe20000001870 */
[----:B------:R-:W-:-:S02]  /*2530*/  FSEL R110, R39, -INF , !P6 ;  /* 0xff800000276e7808 */ /* 0x000fc40007000000 */
[----:B------:R-:W-:Y:S02]  /*2540*/  FSEL R67, R37, -INF , !P6 ;  /* 0xff80000025437808 */ /* 0x000fe40007000000 */
[----:B------:R-:W-:Y:S01]  /*2550*/  FSEL R106, R46, -INF , !P4 ;  /* 0xff8000002e6a7808 */ /* 0x000fe20006000000 */
[-C--:B------:R-:W-:Y:S01]  /*2560*/  HMMA.16816.F32 R36, R12, R10.reuse, R140 ;  /* 0x0000000a0c24723c */ /* 0x080fe2000000188c */
[----:B------:R-:W-:Y:S01]  /*2570*/  FSEL R98, R44, -INF , !P4 ;  /* 0xff8000002c627808 */ /* 0x000fe20006000000 */
[C---:B------:R-:W-:Y:S01]  /*2580*/  VIADD R44, R2.reuse, 0x41 ;  /* 0x00000041022c7836 */ /* 0x040fe20000000000 */
[----:B------:R-:W-:Y:S01]  /*2590*/  ISETP.GE.AND P4, PT, R3, R20, PT ;  /* 0x000000140300720c */ /* 0x000fe20003f86270 */
[----:B------:R-:W-:Y:S01]  /*25a0*/  VIADD R3, R2, 0x48 ;  /* 0x0000004802037836 */ /* 0x000fe20000000000 */
[----:B------:R-:W-:Y:S01]  /*25b0*/  FSEL R99, R47, -INF , !P6 ;  /* 0xff8000002f637808 */ /* 0x000fe20007000000 */
[----:B------:R-:W-:Y:S01]  /*25c0*/  HMMA.16816.F32 R8, R16, R10, R124 ;  /* 0x0000000a1008723c */ /* 0x000fe2000000187c */
[----:B------:R-:W-:-:S02]  /*25d0*/  FSEL R97, R45, -INF , !P6 ;  /* 0xff8000002d617808 */ /* 0x000fc40007000000 */
[-C--:B------:R-:W-:Y:S01]  /*25e0*/  ISETP.GE.AND P6, PT, R3, R20.reuse, PT ;  /* 0x000000140300720c */ /* 0x080fe20003fc6270 */
[----:B------:R-:W-:Y:S01]  /*25f0*/  VIADD R3, R2, 0x49 ;  /* 0x0000004902037836 */ /* 0x000fe20000000000 */
[----:B------:R-:W-:Y:S01]  /*2600*/  FSEL R210, R78, -INF , !P5 ;  /* 0xff8000004ed27808 */ /* 0x000fe20006800000 */
[----:B------:R-:W-:Y:S01]  /*2610*/  HMMA.16816.F32 R56, R12, R4, R132 ;  /* 0x000000040c38723c */ /* 0x000fe20000001884 */
[----:B------:R-:W-:Y:S02]  /*2620*/  FSEL R118, R74, -INF , !P5 ;  /* 0xff8000004a767808 */ /* 0x000fe40006800000 */
[----:B------:R-:W-:Y:S02]  /*2630*/  FSEL R111, R72, -INF , !P5 ;  /* 0xff800000486f7808 */ /* 0x000fe40006800000 */
[----:B------:R-:W-:Y:S02]  /*2640*/  FSEL R120, R76, -INF , !P5 ;  /* 0xff8000004c787808 */ /* 0x000fe40006800000 */
[----:B------:R-:W-:Y:S01]  /*2650*/  ISETP.GE.AND P5, PT, R3, R20, PT ;  /* 0x000000140300720c */ /* 0x000fe20003fa6270 */
[C---:B------:R-:W-:Y:S01]  /*2660*/  VIADD R3, R2.reuse, 0x50 ;  /* 0x0000005002037836 */ /* 0x040fe20000000000 */
[----:B------:R-:W-:Y:S01]  /*2670*/  FSEL R213, R51, -INF , !P4 ;  /* 0xff80000033d57808 */ /* 0x000fe20006000000 */
        /* <DEDUP_REMOVED lines=12> */
[----:B------:R-:W-:Y:S02]  /*2740*/  FSEL R117, R42, -INF , !P2 ;  /* 0xff8000002a757808 */ /* 0x000fe40005000000 */
[----:B------:R-:W-:Y:S02]  /*2750*/  FSEL R153, R38, -INF , !P3 ;  /* 0xff80000026997808 */ /* 0x000fe40005800000 */
[----:B------:R-:W-:Y:S02]  /*2760*/  FSEL R131, R36, -INF , !P3 ;  /* 0xff80000024837808 */ /* 0x000fe40005800000 */
[----:B------:R-:W-:-:S02]  /*2770*/  FSEL R155, R10, -INF , !P3 ;  /* 0xff8000000a9b7808 */ /* 0x000fc40005800000 */
[----:B------:R-:W-:Y:S01]  /*2780*/  FSEL R125, R8, -INF , !P3 ;  /* 0xff800000087d7808 */ /* 0x000fe20005800000 */
[----:B------:R-:W-:Y:S01]  /*2790*/  VIADD R8, R2, 0x60 ;  /* 0x0000006002087836 */ /* 0x000fe20000000000 */
[----:B------:R-:W-:Y:S02]  /*27a0*/  ISETP.GE.AND P3, PT, R3, R20, PT ;  /* 0x000000140300720c */ /* 0x000fe40003f66270 */
[----:B------:R-:W-:Y:S02]  /*27b0*/  FMNMX.FTZ R3, R89, R86, !PT ;  /* 0x0000005659037209 */ /* 0x000fe40007810000 */
[----:B------:R-:W-:Y:S02]  /*27c0*/  FSEL R114, R40, -INF , !P2 ;  /* 0xff80000028727808 */ /* 0x000fe40005000000 */
[----:B------:R-:W-:Y:S02]  /*27d0*/  FMNMX.FTZ R3, R90, R3, !PT ;  /* 0x000000035a037209 */ /* 0x000fe40007810000 */
[----:B------:R-:W-:-:S02]  /*27e0*/  FSEL R133, R34, -INF , !P2 ;  /* 0xff80000022857808 */ /* 0x000fc40005000000 */
[----:B------:R-:W-:Y:S02]  /*27f0*/  FMNMX.FTZ R3, R88, R3, !PT ;  /* 0x0000000358037209 */ /* 0x000fe40007810000 */
[----:B------:R-:W-:Y:S02]  /*2800*/  FSEL R132, R32, -INF , !P2 ;  /* 0xff80000020847808 */ /* 0x000fe40005000000 */
[----:B------:R-:W-:Y:S02]  /*2810*/  FMNMX.FTZ R3, R87, R3, !PT ;  /* 0x0000000357037209 */ /* 0x000fe40007810000 */
[----:B------:R-:W-:Y:S02]  /*2820*/  ISETP.GE.AND P2, PT, R22, R20, PT ;  /* 0x000000141600720c */ /* 0x000fe40003f46270 */
[----:B------:R-:W-:Y:S02]  /*2830*/  FMNMX.FTZ R3, R85, R3, !PT ;  /* 0x0000000355037209 */ /* 0x000fe40007810000 */
[----:B------:R-:W-:-:S02]  /*2840*/  FSEL R116, R43, -INF , !P1 ;  /* 0xff8000002b747808 */ /* 0x000fc40004800000 */
[----:B------:R-:W-:Y:S02]  /*2850*/  FMNMX.FTZ R3, R84, R3, !PT ;  /* 0x0000000354037209 */ /* 0x000fe40007810000 */
[----:B------:R-:W-:Y:S02]  /*2860*/  FSEL R115, R41, -INF , !P1 ;  /* 0xff80000029737808 */ /* 0x000fe40004800000 */
[----:B------:R-:W-:Y:S01]  /*2870*/  FMNMX.FTZ R3, R67, R3, !PT ;  /* 0x0000000343037209 */ /* 0x000fe20007810000 */
[----:B------:R-:W-:Y:S01]  /*2880*/  HMMA.16816.F32 R40, R12, R6, R156 ;  /* 0x000000060c28723c */ /* 0x000fe2000000189c */
[----:B------:R-:W-:Y:S02]  /*2890*/  FSEL R127, R35, -INF , !P1 ;  /* 0xff800000237f7808 */ /* 0x000fe40004800000 */
[----:B------:R-:W-:Y:S02]  /*28a0*/  FMNMX.FTZ R3, R120, R3, !PT ;  /* 0x0000000378037209 */ /* 0x000fe40007810000 */
[----:B------:R-:W-:-:S02]  /*28b0*/  FSEL R123, R33, -INF , !P1 ;  /* 0xff800000217b7808 */ /* 0x000fc40004800000 */
[----:B------:R-:W-:Y:S01]  /*28c0*/  FMNMX.FTZ R3, R121, R3, !PT ;  /* 0x0000000379037209 */ /* 0x000fe20007810000 */
[----:B------:R-:W-:Y:S01]  /*28d0*/  HMMA.16816.F32 R32, R16, R6, R144 ;  /* 0x000000061020723c */ /* 0x000fe20000001890 */
[----:B------:R-:W-:Y:S02]  /*28e0*/  FSEL R152, R39, -INF , !P2 ;  /* 0xff80000027987808 */ /* 0x000fe40005000000 */
[----:B------:R-:W-:Y:S02]  /*28f0*/  FSEL R130, R37, -INF , !P2 ;  /* 0xff80000025827808 */ /* 0x000fe40005000000 */
[----:B------:R-:W-:Y:S01]  /*2900*/  FSEL R154, R11, -INF , !P2 ;  /* 0xff8000000b9a7808 */ /* 0x000fe20005000000 */
[-C--:B------:R-:W-:Y:S01]  /*2910*/  HMMA.16816.F32 R36, R12, R30.reuse, R176 ;  /* 0x0000001e0c24723c */ /* 0x080fe200000018b0 */
[----:B------:R-:W-:Y:S01]  /*2920*/  FSEL R124, R9, -INF , !P2 ;  /* 0xff800000097c7808 */ /* 0x000fe20005000000 */
[----:B------:R-:W-:Y:S01]  /*2930*/  VIADD R9, R2, 0x59 ;  /* 0x0000005902097836 */ /* 0x000fe20000000000 */
[----:B------:R-:W-:Y:S01]  /*2940*/  ISETP.GE.AND P2, PT, R4, R20, PT ;  /* 0x000000140400720c */ /* 0x000fe20003f46270 */
[----:B------:R-:W-:Y:S01]  /*2950*/  VIADD R11, R2, 0x79 ;  /* 0x00000079020b7836 */ /* 0x000fe20000000000 */
[----:B------:R-:W1:Y:S01]  /*2960*/  LDSM.16.M88.4 R4, [R207+0x1c00] ;  /* 0x001c0000cf04783b */ /* 0x000e620000000200 */
[----:B------:R-:W-:Y:S01]  /*2970*/  FMNMX.FTZ R3, R132, R3, !PT ;  /* 0x0000000384037209 */ /* 0x000fe20007810000 */
[----:B------:R-:W-:Y:S01]  /*2980*/  HMMA.16816.F32 R28, R16, R30, R160 ;  /* 0x0000001e101c723c */ /* 0x000fe200000018a0 */
[----:B------:R-:W-:Y:S01]  /*2990*/  FSEL R122, R52, -INF , !P0 ;  /* 0xff800000347a7808 */ /* 0x000fe20004000000 */
[----:B------:R-:W-:-:S04]  /*29a0*/  DEPBAR.LE SB0, 0x0 ;  /* 0x000080000000791a */ /* 0x000fc80000000000 */
[----:B------:R-:W-:Y:S02]  /*29b0*/  FMNMX.FTZ R3, R123, R3, !PT ;  /* 0x000000037b037209 */ /* 0x000fe40007810000 */
[----:B------:R-:W-:Y:S02]  /*29c0*/  ISETP.GE.AND P1, PT, R23, R20, PT ;  /* 0x000000141700720c */ /* 0x000fe40003f26270 */
[----:B------:R-:W-:Y:S02]  /*29d0*/  FMNMX.FTZ R3, R122, R3, !PT ;  /* 0x000000037a037209 */ /* 0x000fe40007810000 */
[----:B------:R-:W-:Y:S02]  /*29e0*/  FSEL R218, R70, -INF , !P1 ;  /* 0xff80000046da7808 */ /* 0x000fe40004800000 */
[----:B------:R-:W-:Y:S02]  /*29f0*/  FMNMX.FTZ R3, R126, R3, !PT ;  /* 0x000000037e037209 */ /* 0x000fe40007810000 */
[----:B------:R-:W-:-:S02]  /*2a00*/  FSEL R225, R58, -INF , !P1 ;  /* 0xff8000003ae17808 */ /* 0x000fc40004800000 */
[----:B------:R-:W-:Y:S02]  /*2a10*/  FMNMX.FTZ R3, R125, R3, !PT ;  /* 0x000000037d037209 */ /* 0x000fe40007810000 */
[----:B------:R-:W-:Y:S02]  /*2a20*/  FSEL R223, R56, -INF , !P1 ;  /* 0xff80000038df7808 */ /* 0x000fe40004800000 */
[----:B------:R-:W-:Y:S02]  /*2a30*/  FSEL R215, R68, -INF , !P1 ;  /* 0xff80000044d77808 */ /* 0x000fe40004800000 */
[----:B------:R-:W-:Y:S02]  /*2a40*/  FSEL R212, R50, -INF , !P0 ;  /* 0xff80000032d47808 */ /* 0x000fe40004000000 */
[----:B------:R-:W-:Y:S02]  /*2a50*/  FSEL R141, R48, -INF , !P0 ;  /* 0xff800000308d7808 */ /* 0x000fe40004000000 */
[----:B------:R-:W-:Y:S01]  /*2a60*/  ISETP.GE.AND P1, PT, R44, R20, PT ;  /* 0x000000142c00720c */ /* 0x000fe20003f26270 */
[----:B---3--:R-:W-:Y:S01]  /*2a70*/  HMMA.16816.F32 R48, R16, R24, R148 ;  /* 0x000000181030723c */ /* 0x008fe20000001894 */
[----:B------:R-:W-:-:S02]  /*2a80*/  FMNMX.FTZ R3, R124, R3, !PT ;  /* 0x000000037c037209 */ /* 0x000fc40007810000 */
[----:B------:R-:W-:Y:S02]  /*2a90*/  FSEL R159, R33, -INF , !P5 ;  /* 0xff800000219f7808 */ /* 0x000fe40006800000 */
[----:B------:R-:W-:Y:S01]  /*2aa0*/  FMNMX.FTZ R3, R215, R3, !PT ;  /* 0x00000003d7037209 */ /* 0x000fe20007810000 */
[C---:B------:R-:W-:Y:S01]  /*2ab0*/  HMMA.16816.F32 R44, R12.reuse, R24, R168 ;  /* 0x000000180c2c723c */ /* 0x040fe200000018a8 */
[----:B------:R-:W-:Y:S02]  /*2ac0*/  FSEL R222, R42, -INF , !P6 ;  /* 0xff8000002ade7808 */ /* 0x000fe40007000000 */
[----:B------:R-:W-:Y:S02]  /*2ad0*/  FSEL R219, R40, -INF , !P6 ;  /* 0xff80000028db7808 */ /* 0x000fe40007000000 */
[----:B------:R-:W-:Y:S01]  /*2ae0*/  FSEL R221, R43, -INF , !P5 ;  /* 0xff8000002bdd7808 */ /* 0x000fe20006800000 */
[----:B-1----:R-:W-:Y:S01]  /*2af0*/  HMMA.16816.F32 R80, R12, R4, R188 ;  /* 0x000000040c50723c */ /* 0x002fe200000018bc */
[----:B------:R-:W-:-:S02]  /*2b00*/  FSEL R169, R69, -INF , !P1 ;  /* 0xff80000045a97808 */ /* 0x000fc40004800000 */
[----:B------:R-:W-:Y:S02]  /*2b10*/  FSEL R168, R32, -INF , !P6 ;  /* 0xff80000020a87808 */ /* 0x000fe40007000000 */
[----:B------:R-:W-:Y:S02]  /*2b20*/  FMNMX.FTZ R3, R169, R3, !PT ;  /* 0x00000003a9037209 */ /* 0x000fe40007810000 */
[----:B------:R-:W-:Y:S02]  /*2b30*/  FSEL R179, R41, -INF , !P5 ;  /* 0xff80000029b37808 */ /* 0x000fe40006800000 */
[----:B------:R-:W-:Y:S01]  /*2b40*/  FMNMX.FTZ R3, R168, R3, !PT ;  /* 0x00000003a8037209 */ /* 0x000fe20007810000 */
[----:B------:R-:W-:Y:S01]  /*2b50*/  HMMA.16816.F32 R40, R16, R26, R180 ;  /* 0x0000001a1028723c */ /* 0x000fe200000018b4 */
[----:B------:R-:W-:Y:S02]  /*2b60*/  FSEL R157, R72, -INF , !P4 ;  /* 0xff800000489d7808 */ /* 0x000fe40006000000 */
[----:B------:R-:W-:-:S02]  /*2b70*/  FMNMX.FTZ R3, R159, R3, !PT ;  /* 0x000000039f037209 */ /* 0x000fc40007810000 */
[----:B------:R-:W-:Y:S02]  /*2b80*/  FSEL R226, R59, -INF , !P1 ;  /* 0xff8000003be27808 */ /* 0x000fe40004800000 */
[----:B------:R-:W-:Y:S02]  /*2b90*/  FSEL R220, R57, -INF , !P1 ;  /* 0xff80000039dc7808 */ /* 0x000fe40004800000 */
[----:B------:R-:W-:Y:S01]  /*2ba0*/  FSEL R217, R71, -INF , !P1 ;  /* 0xff80000047d97808 */ /* 0x000fe20004800000 */
[----:B------:R-:W-:Y:S01]  /*2bb0*/  HMMA.16816.F32 R56, R12, R6, R196 ;  /* 0x000000060c38723c */ /* 0x000fe200000018c4 */
[----:B------:R-:W-:Y:S01]  /*2bc0*/  ISETP.GE.AND P1, PT, R8, R20, PT ;  /* 0x000000140800720c */ /* 0x000fe20003f26270 */
[----:B------:R-:W-:Y:S01]  /*2bd0*/  VIADD R8, R2, 0x61 ;  /* 0x0000006102087836 */ /* 0x000fe20000000000 */
[----:B------:R-:W-:Y:S02]  /*2be0*/  FSEL R156, R73, -INF , !P3 ;  /* 0xff800000499c7808 */ /* 0x000fe40005800000 */
[----:B------:R-:W-:-:S02]  /*2bf0*/  FMNMX.FTZ R3, R157, R3, !PT ;  /* 0x000000039d037209 */ /* 0x000fc40007810000 */
[----:B------:R-:W-:Y:S02]  /*2c00*/  FSEL R227, R62, -INF , !P4 ;  /* 0xff8000003ee37808 */ /* 0x000fe40006000000 */
[----:B------:R-:W-:Y:S02]  /*2c10*/  FSEL R224, R60, -INF , !P4 ;  /* 0xff8000003ce07808 */ /* 0x000fe40006000000 */
[----:B------:R-:W-:Y:S02]  /*2c20*/  FSEL R228, R63, -INF , !P3 ;  /* 0xff8000003fe47808 */ /* 0x000fe40005800000 */
[----:B------:R-:W-:Y:S02]  /*2c30*/  FSEL R189, R61, -INF , !P3 ;  /* 0xff8000003dbd7808 */ /* 0x000fe40005800000 */
[----:B------:R-:W-:Y:S01]  /*2c40*/  HMMA.16816.F32 R60, R12, R26, R192 ;  /* 0x0000001a0c3c723c */ /* 0x000fe200000018c0 */
[----:B------:R-:W-:Y:S02]  /*2c50*/  FSEL R216, R54, -INF , !P0 ;  /* 0xff80000036d87808 */ /* 0x000fe40004000000 */
[----:B------:R-:W-:-:S02]  /*2c60*/  FSEL R162, R50, -INF , !P1 ;  /* 0xff80000032a27808 */ /* 0x000fc40004800000 */
[----:B------:R-:W-:Y:S01]  /*2c70*/  FSEL R229, R46, -INF , !P1 ;  /* 0xff8000002ee57808 */ /* 0x000fe20004800000 */
[C---:B------:R-:W-:Y:S01]  /*2c80*/  HMMA.16816.F32 R52, R16.reuse, R4, R164 ;  /* 0x000000041034723c */ /* 0x040fe200000018a4 */
[----:B------:R-:W-:Y:S02]  /*2c90*/  FSEL R193, R44, -INF , !P1 ;  /* 0xff8000002cc17808 */ /* 0x000fe40004800000 */
[----:B------:R-:W-:Y:S02]  /*2ca0*/  FSEL R150, R48, -INF , !P1 ;  /* 0xff80000030967808 */ /* 0x000fe40004800000 */
[----:B------:R-:W-:Y:S01]  /*2cb0*/  FSEL R151, R28, -INF , !P2 ;  /* 0xff8000001c977808 */ /* 0x000fe20005000000 */
[----:B------:R-:W-:Y:S01]  /*2cc0*/  HMMA.16816.F32 R24, R16, R6, R184 ;  /* 0x000000061018723c */ /* 0x000fe200000018b8 */
[----:B------:R-:W-:Y:S01]  /*2cd0*/  FMNMX.FTZ R3, R156, R3, !PT ;  /* 0x000000039c037209 */ /* 0x000fe20007810000 */
[----:B------:R-:W-:Y:S01]  /*2ce0*/  VIADD R4, R2, 0x68 ;  /* 0x0000006802047836 */ /* 0x000fe20000000000 */
[----:B------:R-:W-:-:S02]  /*2cf0*/  ISETP.GE.AND P1, PT, R9, R20, PT ;  /* 0x000000140900720c */ /* 0x000fc40003f26270 */
[----:B------:R-:W-:Y:S02]  /*2d00*/  FMNMX.FTZ R3, R151, R3, !PT ;  /* 0x0000000397037209 */ /* 0x000fe40007810000 */
[----:B------:R-:W-:Y:S02]  /*2d10*/  FSEL R149, R29, -INF , !P1 ;  /* 0xff8000001d957808 */ /* 0x000fe40004800000 */
[-C--:B------:R-:W-:Y:S01]  /*2d20*/  ISETP.GE.AND P0, PT, R8, R20.reuse, PT ;  /* 0x000000140800720c */ /* 0x080fe20003f06270 */
[----:B------:R-:W-:Y:S01]  /*2d30*/  VIADD R8, R2, 0x70 ;  /* 0x0000007002087836 */ /* 0x000fe20000000000 */
[----:B------:R-:W-:Y:S02]  /*2d40*/  FMNMX.FTZ R3, R149, R3, !PT ;  /* 0x0000000395037209 */ /* 0x000fe40007810000 */
[----:B------:R-:W-:Y:S02]  /*2d50*/  FSEL R167, R74, -INF , !P4 ;  /* 0xff8000004aa77808 */ /* 0x000fe40006000000 */
[----:B------:R-:W-:Y:S01]  /*2d60*/  ISETP.GE.AND P4, PT, R4, R20, PT ;  /* 0x000000140400720c */ /* 0x000fe20003f86270 */
[----:B------:R-:W-:Y:S01]  /*2d70*/  VIADD R4, R2, 0x69 ;  /* 0x0000006902047836 */ /* 0x000fe20000000000 */
[----:B------:R-:W-:-:S02]  /*2d80*/  FSEL R198, R47, -INF , !P0 ;  /* 0xff8000002fc67808 */ /* 0x000fc40004000000 */
[----:B------:R-:W-:Y:S02]  /*2d90*/  FSEL R192, R45, -INF , !P0 ;  /* 0xff8000002dc07808 */ /* 0x000fe40004000000 */
[----:B------:R-:W-:Y:S02]  /*2da0*/  FSEL R171, R51, -INF , !P0 ;  /* 0xff80000033ab7808 */ /* 0x000fe40004000000 */
[----:B------:R-:W-:Y:S02]  /*2db0*/  FSEL R148, R49, -INF , !P0 ;  /* 0xff80000031947808 */ /* 0x000fe40004000000 */
[----:B------:R-:W-:Y:S02]  /*2dc0*/  FMNMX.FTZ R3, R150, R3, !PT ;  /* 0x0000000396037209 */ /* 0x000fe40007810000 */
[----:B------:R-:W-:Y:S02]  /*2dd0*/  ISETP.GE.AND P0, PT, R20, 0x81, PT ;  /* 0x000000811400780c */ /* 0x000fe40003f06270 */
[----:B------:R-:W-:-:S02]  /*2de0*/  FSEL R165, R75, -INF , !P3 ;  /* 0xff8000004ba57808 */ /* 0x000fc40005800000 */
[-C--:B------:R-:W-:Y:S01]  /*2df0*/  ISETP.GE.AND P3, PT, R4, R20.reuse, PT ;  /* 0x000000140400720c */ /* 0x080fe20003f66270 */
[----:B------:R-:W-:Y:S01]  /*2e00*/  VIADD R4, R2, 0x78 ;  /* 0x0000007802047836 */ /* 0x000fe20000000000 */
[----:B------:R-:W-:Y:S02]  /*2e10*/  FSEL R147, R40, -INF , !P4 ;  /* 0xff80000028937808 */ /* 0x000fe40006000000 */
[----:B------:R-:W-:Y:S02]  /*2e20*/  FMNMX.FTZ R3, R148, R3, !PT ;  /* 0x0000000394037209 */ /* 0x000fe40007810000 */
[----:B------:R-:W-:Y:S02]  /*2e30*/  FSEL R177, R34, -INF , !P6 ;  /* 0xff80000022b17808 */ /* 0x000fe40007000000 */
[----:B------:R-:W-:Y:S01]  /*2e40*/  ISETP.GE.AND P6, PT, R8, R20, PT ;  /* 0x000000140800720c */ /* 0x000fe20003fc6270 */
[----:B------:R-:W-:Y:S01]  /*2e50*/  VIADD R8, R2, 0x71 ;  /* 0x0000007102087836 */ /* 0x000fe20000000000 */
[----:B------:R-:W-:-:S02]  /*2e60*/  FSEL R146, R41, -INF , !P3 ;  /* 0xff80000029927808 */ /* 0x000fc40005800000 */
[----:B------:R-:W-:Y:S02]  /*2e70*/  FMNMX.FTZ R3, R147, R3, !PT ;  /* 0x0000000393037209 */ /* 0x000fe40007810000 */
[----:B------:R-:W-:Y:S02]  /*2e80*/  FSEL R170, R35, -INF , !P5 ;  /* 0xff80000023aa7808 */ /* 0x000fe40006800000 */
[----:B------:R-:W-:Y:S02]  /*2e90*/  ISETP.GE.AND P5, PT, R8, R20, PT ;  /* 0x000000140800720c */ /* 0x000fe40003fa6270 */
[----:B------:R-:W-:Y:S02]  /*2ea0*/  FSEL R145, R52, -INF , !P6 ;  /* 0xff80000034917808 */ /* 0x000fe40007000000 */
[----:B------:R-:W-:Y:S02]  /*2eb0*/  FMNMX.FTZ R2, R146, R3, !PT ;  /* 0x0000000392027209 */ /* 0x000fe40007810000 */
[----:B------:R-:W-:-:S02]  /*2ec0*/  FSEL R191, R38, -INF , !P2 ;  /* 0xff80000026bf7808 */ /* 0x000fc40005000000 */
[----:B------:R-:W-:Y:S02]  /*2ed0*/  FSEL R188, R36, -INF , !P2 ;  /* 0xff80000024bc7808 */ /* 0x000fe40005000000 */
[----:B------:R-:W-:Y:S01]  /*2ee0*/  FSEL R164, R30, -INF , !P2 ;  /* 0xff8000001ea47808 */ /* 0x000fe20005000000 */
[----:B------:R-:W-:Y:S01]  /*2ef0*/  BAR.SYNC.DEFER_BLOCKING 0x0 ;  /* 0x0000000000007b1d */ /* 0x000fe20000010000 */
[----:B------:R-:W-:Y:S02]  /*2f00*/  ISETP.GE.AND P2, PT, R4, R20, PT ;  /* 0x000000140400720c */ /* 0x000fe40003f46270 */
[----:B------:R-:W-:Y:S02]  /*2f10*/  FSEL R190, R39, -INF , !P1 ;  /* 0xff80000027be7808 */ /* 0x000fe40004800000 */
[----:B------:R-:W-:Y:S02]  /*2f20*/  FSEL R178, R37, -INF , !P1 ;  /* 0xff80000025b27808 */ /* 0x000fe40004800000 */
[----:B------:R-:W-:-:S02]  /*2f30*/  FSEL R158, R31, -INF , !P1 ;  /* 0xff8000001f9e7808 */ /* 0x000fc40004800000 */
[----:B------:R-:W-:Y:S02]  /*2f40*/  P2R R12, PR, RZ, 0x1 ;  /* 0x00000001ff0c7803 */ /* 0x000fe40000000000 */
        /* <DEDUP_REMOVED lines=28> */
.L_x_337:
[----:B------:R-:W-:Y:S01]  /*3110*/  ISETP.GE.AND P0, PT, R11, R20, PT ;  /* 0x000000140b00720c */ /* 0x000fe20003f06270 */
[----:B------:R-:W-:Y:S01]  /*3120*/  ULDC UR7, c[0x0][0x2ec] ;  /* 0x0000bb0000077ab9 */ /* 0x000fe20000000800 */
[----:B------:R-:W-:Y:S01]  /*3130*/  FSEL R129, R24, -INF , !P2 ;  /* 0xff80000018817808 */ /* 0x000fe20005000000 */
[----:B------:R-:W-:Y:S01]  /*3140*/  IMAD R232, R232, 0x8, R201 ;  /* 0x00000008e8e87824 */ /* 0x000fe200078e02c9 */
[----:B-1----:R-:W-:Y:S01]  /*3150*/  FMNMX.FTZ R2, R144, R10, !PT ;  /* 0x0000000a90027209 */ /* 0x002fe20007810000 */
[----:B------:R-:W-:Y:S01]  /*3160*/  IMAD.WIDE.U32 R10, R245, -0x2daee0ad, RZ ;  /* 0xd2511f53f50a7825 */ /* 0x000fe200078e00ff */
[----:B------:R-:W-:Y:S01]  /*3170*/  FSEL R128, R25, -INF , !P0 ;  /* 0xff80000019807808 */ /* 0x000fe20004000000 */
[----:B------:R-:W-:Y:S01]  /*3180*/  UIADD3 UR22, UR30, -0x61c88647, URZ ;  /* 0x9e3779b91e167890 */ /* 0x000fe2000fffe03f */
[----:B------:R-:W-:Y:S01]  /*3190*/  FMNMX.FTZ R2, R129, R2, !PT ;  /* 0x0000000281027209 */ /* 0x000fe20007810000 */
[----:B------:R-:W-:Y:S01]  /*31a0*/  IMAD.WIDE.U32 R4, R232, -0x326172a9, RZ ;  /* 0xcd9e8d57e8047825 */ /* 0x000fe200078e00ff */
[----:B------:R-:W-:Y:S01]  /*31b0*/  LOP3.LUT R234, R234, UR30, RZ, 0x3c, !PT ;  /* 0x0000001eeaea7c12 */ /* 0x000fe2000f8e3cff */
[----:B------:R-:W-:Y:S01]  /*31c0*/  UIADD3 UR21, UR31, -0x4498517b, URZ ;  /* 0xbb67ae851f157890 */ /* 0x000fe2000fffe03f */
[----:B------:R-:W-:Y:S01]  /*31d0*/  FMNMX.FTZ R2, R128, R2, !PT ;  /* 0x0000000280027209 */ /* 0x000fe20007810000 */
[----:B------:R-:W-:Y:S01]  /*31e0*/  VIADD R240, R232, 0x4 ;  /* 0x00000004e8f07836 */ /* 0x000fe20000000000 */
[----:B------:R-:W-:Y:S01]  /*31f0*/  UIADD3 UR19, UR31, 0x76cf5d0a, URZ ;  /* 0x76cf5d0a1f137890 */ /* 0x000fe2000fffe03f */
[----:B------:R-:W-:Y:S01]  /*3200*/  IMAD R19, R175, 0x20, R137 ;  /* 0x00000020af137824 */ /* 0x000fe200078e0289 */
[----:B------:R-:W-:Y:S01]  /*3210*/  UIADD3 UR20, UR30, 0x3c6ef372, URZ ;  /* 0x3c6ef3721e147890 */ /* 0x000fe2000fffe03f */
[----:B------:R-:W1:Y:S01]  /*3220*/  SHFL.BFLY PT, R3, R2, 0x2, 0x1f ;  /* 0x0c401f0002037f89 */ /* 0x000e6200000e0000 */
[----:B------:R-:W-:Y:S01]  /*3230*/  UIADD3 UR18, UR30, -0x255992d5, URZ ;  /* 0xdaa66d2b1e127890 */ /* 0x000fe2000fffe03f */
[----:B------:R-:W-:Y:S01]  /*3240*/  FSEL R137, R42, -INF , !P4 ;  /* 0xff8000002a897808 */ /* 0x000fe20006000000 */
[----:B------:R-:W-:Y:S01]  /*3250*/  UIADD3 UR17, UR31, 0x32370b8f, URZ ;  /* 0x32370b8f1f117890 */ /* 0x000fe2000fffe03f */
[----:B------:R-:W-:Y:S01]  /*3260*/  FSEL R161, R43, -INF , !P3 ;  /* 0xff8000002ba17808 */ /* 0x000fe20005800000 */
[----:B------:R-:W-:Y:S01]  /*3270*/  UIADD3 UR15, UR31, -0x126145ec, URZ ;  /* 0xed9eba141f0f7890 */ /* 0x000fe2000fffe03f */
[----:B------:R-:W-:Y:S01]  /*3280*/  FSEL R166, R54, -INF , !P6 ;  /* 0xff80000036a67808 */ /* 0x000fe20007000000 */
[----:B------:R-:W-:Y:S01]  /*3290*/  UIADD3 UR16, UR30, 0x78dde6e4, URZ ;  /* 0x78dde6e41e107890 */ /* 0x000fe2000fffe03f */
[----:B------:R-:W-:Y:S01]  /*32a0*/  FSEL R196, R55, -INF , !P5 ;  /* 0xff80000037c47808 */ /* 0x000fe20006800000 */
[----:B------:R-:W-:Y:S01]  /*32b0*/  UIADD3 UR14, UR30, 0x1715609d, URZ ;  /* 0x1715609d1e0e7890 */ /* 0x000fe2000fffe03f */
[----:B------:R-:W-:Y:S01]  /*32c0*/  FSEL R195, R26, -INF , !P2 ;  /* 0xff8000001ac37808 */ /* 0x000fe20005000000 */
[----:B------:R-:W-:Y:S01]  /*32d0*/  STL [R1+0x6c], R207 ;  /* 0x00006ccf01007387 */ /* 0x000fe20000100800 */
[----:B------:R-:W-:Y:S01]  /*32e0*/  FSEL R194, R27, -INF , !P0 ;  /* 0xff8000001bc27808 */ /* 0x000fe20004000000 */
[----:B------:R-:W-:Y:S01]  /*32f0*/  UIADD3 UR23, UR31, 0x646e171e, URZ ;  /* 0x646e171e1f177890 */ /* 0x000fe2000fffe03f */
[----:B------:R-:W-:Y:S01]  /*3300*/  FSEL R175, R60, -INF , !P4 ;  /* 0xff8000003caf7808 */ /* 0x000fe20006000000 */
[----:B------:R-:W-:Y:S01]  /*3310*/  STL [R1+0x68], R231 ;  /* 0x000068e701007387 */ /* 0x000fe20000100800 */
[----:B------:R-:W-:Y:S01]  /*3320*/  FSEL R176, R61, -INF , !P3 ;  /* 0xff8000003db07808 */ /* 0x000fe20005800000 */
[----:B------:R-:W-:Y:S01]  /*3330*/  UIADD3 UR5, UR31, -0x56f99767, URZ ;  /* 0xa90668991f057890 */ /* 0x000fe2000fffe03f */
[----:B------:R-:W-:Y:S01]  /*3340*/  FSEL R181, R80, -INF , !P6 ;  /* 0xff80000050b57808 */ /* 0x000fe20007000000 */
[----:B------:R-:W-:Y:S01]  /*3350*/  STL [R1+0x64], R230 ;  /* 0x000064e601007387 */ /* 0x000fe20000100800 */
[----:B------:R-:W-:Y:S01]  /*3360*/  FSEL R183, R81, -INF , !P5 ;  /* 0xff80000051b77808 */ /* 0x000fe20006800000 */
[----:B------:R-:W-:Y:S01]  /*3370*/  UIADD3 UR6, UR30, -0x4ab325aa, URZ ;  /* 0xb54cda561e067890 */ /* 0x000fe2000fffe03f */
[----:B------:R-:W-:Y:S01]  /*3380*/  FSEL R182, R56, -INF , !P2 ;  /* 0xff80000038b67808 */ /* 0x000fe20005000000 */
[----:B------:R-:W-:Y:S01]  /*3390*/  STL [R1+0x60], R206 ;  /* 0x000060ce01007387 */ /* 0x000fe20000100800 */
[----:B-1----:R-:W-:Y:S01]  /*33a0*/  FMNMX.FTZ R2, R2, R3, !PT ;  /* 0x0000000302027209 */ /* 0x002fe20007810000 */
[----:B------:R-:W-:Y:S01]  /*33b0*/  ULDC.U8 UR24, c[0x0][0x388] ;  /* 0x0000e20000187ab9 */ /* 0x000fe20000000000 */
[----:B------:R-:W-:Y:S01]  /*33c0*/  FSEL R180, R57, -INF , !P0 ;  /* 0xff80000039b47808 */ /* 0x000fe20004000000 */
[----:B------:R-:W-:Y:S01]  /*33d0*/  STL [R1+0x5c], R205 ;  /* 0x00005ccd01007387 */ /* 0x000fe20000100800 */
[----:B------:R-:W-:-:S02]  /*33e0*/  FSEL R160, R62, -INF , !P4 ;  /* 0xff8000003ea07808 */ /* 0x000fc40006000000 */
[----:B------:R-:W-:Y:S01]  /*33f0*/  FSEL R163, R63, -INF , !P3 ;  /* 0xff8000003fa37808 */ /* 0x000fe20005800000 */
[----:B------:R-:W1:Y:S01]  /*3400*/  SHFL.BFLY PT, R3, R2, 0x1, 0x1f ;  /* 0x0c201f0002037f89 */ /* 0x000e6200000e0000 */
[----:B------:R-:W-:Y:S02]  /*3410*/  FSEL R184, R82, -INF , !P6 ;  /* 0xff80000052b87808 */ /* 0x000fe40007000000 */
[----:B------:R-:W-:Y:S01]  /*3420*/  FSEL R187, R59, -INF , !P0 ;  /* 0xff8000003bbb7808 */ /* 0x000fe20004000000 */
[----:B------:R-:W-:Y:S01]  /*3430*/  STL [R1+0x58], R173 ;  /* 0x000058ad01007387 */ /* 0x000fe20000100800 */
[----:B------:R-:W-:Y:S02]  /*3440*/  FSEL R185, R83, -INF , !P5 ;  /* 0xff80000053b97808 */ /* 0x000fe40006800000 */
[----:B------:R-:W-:Y:S01]  /*3450*/  FSEL R186, R58, -INF , !P2 ;  /* 0xff8000003aba7808 */ /* 0x000fe20005000000 */
[----:B------:R-:W-:Y:S04]  /*3460*/  STL [R1+0x54], R172 ;  /* 0x000054ac01007387 */ /* 0x000fe80000100800 */
[----:B------:R-:W-:Y:S01]  /*3470*/  STL [R1+0x50], R138 ;  /* 0x0000508a01007387 */ /* 0x000fe20000100800 */
[----:B-1----:R-:W-:-:S04]  /*3480*/  FMNMX.FTZ R136, R2, R3, !PT ;  /* 0x0000000302887209 */ /* 0x002fc80007810000 */
[C---:B------:R-:W-:Y:S01]  /*3490*/  FSETP.NEU.FTZ.AND P1, PT, R136.reuse, -INF , PT ;  /* 0xff8000008800780b */ /* 0x040fe20003f3d000 */
[----:B------:R-:W-:Y:S01]  /*34a0*/  FMUL.FTZ R2, R136, UR7 ;  /* 0x0000000788027c20 */ /* 0x000fe20008410000 */
[----:B------:R-:W-:Y:S04]  /*34b0*/  STL [R1+0x70], R136 ;  /* 0x0000708801007387 */ /* 0x000fe80000100800 */
[----:B------:R-:W-:Y:S01]  /*34c0*/  FSEL R18, R2, RZ, P1 ;  /* 0x000000ff02127208 */ /* 0x000fe20000800000 */
[----:B------:R-:W-:Y:S01]  /*34d0*/  IMAD.SHL.U32 R2, R66, 0x4, RZ ;  /* 0x0000000442027824 */ /* 0x000fe200078e00ff */
[----:B------:R-:W-:Y:S01]  /*34e0*/  ISETP.NE.AND P1, PT, R12, RZ, PT ;  /* 0x000000ff0c00720c */ /* 0x000fe20003f25270 */
[----:B------:R-:W-:Y:S02]  /*34f0*/  STL [R1+0x74], R245 ;  /* 0x000074f501007387 */ /* 0x000fe40000100800 */
[C---:B------:R-:W-:Y:S01]  /*3500*/  VIADD R6, R2.reuse, 0x2 ;  /* 0x0000000202067836 */ /* 0x040fe20000000000 */
[----:B------:R-:W-:Y:S01]  /*3510*/  LOP3.LUT R3, R11, UR31, R2, 0x96, !PT ;  /* 0x0000001f0b037c12 */ /* 0x000fe2000f8e9602 */
[C---:B------:R-:W-:Y:S01]  /*3520*/  VIADD R9, R2.reuse, 0x3 ;  /* 0x0000000302097836 */ /* 0x040fe20000000000 */
[----:B------:R-:W-:Y:S01]  /*3530*/  STL [R1+0x78], R232 ;  /* 0x000078e801007387 */ /* 0x000fe20000100800 */
[----:B------:R-:W-:Y:S01]  /*3540*/  VIADD R7, R2, 0x1 ;  /* 0x0000000102077836 */ /* 0x000fe20000000000 */
[----:B------:R-:W-:Y:S01]  /*3550*/  FMNMX.FTZ R2, R139, R91, !PT ;  /* 0x0000005b8b027209 */ /* 0x000fe20007810000 */
[----:B------:R-:W-:Y:S01]  /*3560*/  IMAD.WIDE.U32 R12, R3, -0x326172a9, RZ ;  /* 0xcd9e8d57030c7825 */ /* 0x000fe200078e00ff */
[C---:B------:R-:W-:Y:S01]  /*3570*/  LOP3.LUT R8, R11.reuse, UR31, R6, 0x96, !PT ;  /* 0x0000001f0b087c12 */ /* 0x040fe2000f8e9606 */
[----:B------:R-:W-:Y:S01]  /*3580*/  STL [R1+0x7c], R240 ;  /* 0x00007cf001007387 */ /* 0x000fe20000100800 */
[----:B------:R-:W-:-:S02]  /*3590*/  LOP3.LUT R6, R11, UR31, R9, 0x96, !PT ;  /* 0x0000001f0b067c12 */ /* 0x000fc4000f8e9609 */
[----:B------:R-:W-:Y:S01]  /*35a0*/  LOP3.LUT R9, R5, R234, RZ, 0x3c, !PT ;  /* 0x000000ea05097212 */ /* 0x000fe200078e3cff */
[----:B------:R-:W-:Y:S01]  /*35b0*/  IMAD.WIDE.U32 R16, R8, -0x326172a9, RZ ;  /* 0xcd9e8d5708107825 */ /* 0x000fe200078e00ff */
[----:B------:R-:W-:Y:S02]  /*35c0*/  LOP3.LUT R7, R11, UR31, R7, 0x96, !PT ;  /* 0x0000001f0b077c12 */ /* 0x000fe4000f8e9607 */
[----:B------:R-:W-:Y:S01]  /*35d0*/  FMNMX.FTZ R5, R93, R2, !PT ;  /* 0x000000025d057209 */ /* 0x000fe20007810000 */
[----:B------:R-:W-:Y:S01]  /*35e0*/  IMAD.WIDE.U32 R102, R6, -0x326172a9, RZ ;  /* 0xcd9e8d5706667825 */ /* 0x000fe200078e00ff */
[--C-:B------:R-:W-:Y:S02]  /*35f0*/  LOP3.LUT R6, R13, UR22, R4.reuse, 0x96, !PT ;  /* 0x000000160d067c12 */ /* 0x100fe4000f8e9604 */
[----:B------:R-:W-:Y:S01]  /*3600*/  FMNMX.FTZ R5, R92, R5, !PT ;  /* 0x000000055c057209 */ /* 0x000fe20007810000 */
[----:B------:R-:W-:Y:S01]  /*3610*/  IMAD.WIDE.U32 R14, R7, -0x326172a9, RZ ;  /* 0xcd9e8d57070e7825 */ /* 0x000fe200078e00ff */
[----:B------:R-:W-:-:S02]  /*3620*/  LOP3.LUT R142, R103, UR22, R4, 0x96, !PT ;  /* 0x00000016678e7c12 */ /* 0x000fc4000f8e9604 */
[----:B------:R-:W-:Y:S01]  /*3630*/  FMNMX.FTZ R5, R208, R5, !PT ;  /* 0x00000005d0057209 */ /* 0x000fe20007810000 */
[----:B------:R-:W-:Y:S01]  /*3640*/  IMAD.WIDE.U32 R2, R240, -0x326172a9, RZ ;  /* 0xcd9e8d57f0027825 */ /* 0x000fe200078e00ff */
[--C-:B------:R-:W-:Y:S02]  /*3650*/  LOP3.LUT R112, R15, UR22, R4.reuse, 0x96, !PT ;  /* 0x000000160f707c12 */ /* 0x100fe4000f8e9604 */
[----:B------:R-:W-:Y:S01]  /*3660*/  LOP3.LUT R143, R17, UR22, R4, 0x96, !PT ;  /* 0x00000016118f7c12 */ /* 0x000fe2000f8e9604 */
[----:B------:R-:W-:Y:S01]  /*3670*/  IMAD.WIDE.U32 R76, R9, -0x2daee0ad, RZ ;  /* 0xd2511f53094c7825 */ /* 0x000fe200078e00ff */
[----:B------:R-:W-:Y:S02]  /*3680*/  LOP3.LUT R4, R3, R234, RZ, 0x3c, !PT ;  /* 0x000000ea03047212 */ /* 0x000fe400078e3cff */
[----:B------:R-:W-:Y:S01]  /*3690*/  FMNMX.FTZ R3, R209, R5, !PT ;  /* 0x00000005d1037209 */ /* 0x000fe20007810000 */
[----:B------:R-:W-:Y:S01]  /*36a0*/  IMAD.WIDE.U32 R8, R6, -0x2daee0ad, RZ ;  /* 0xd2511f5306087825 */ /* 0x000fe200078e00ff */
[----:B------:R-:W-:-:S02]  /*36b0*/  LOP3.LUT R11, R13, UR22, R2, 0x96, !PT ;  /* 0x000000160d0b7c12 */ /* 0x000fc4000f8e9602 */
[----:B------:R-:W-:Y:S01]  /*36c0*/  FMNMX.FTZ R3, R109, R3, !PT ;  /* 0x000000036d037209 */ /* 0x000fe20007810000 */
[----:B------:R-:W-:Y:S01]  /*36d0*/  IMAD.WIDE.U32 R78, R4, -0x2daee0ad, RZ ;  /* 0xd2511f53044e7825 */ /* 0x000fe200078e00ff */
[--C-:B------:R-:W-:Y:S02]  /*36e0*/  LOP3.LUT R64, R15, UR22, R2.reuse, 0x96, !PT ;  /* 0x000000160f407c12 */ /* 0x100fe4000f8e9602 */
[----:B------:R-:W-:Y:S02]  /*36f0*/  FMNMX.FTZ R3, R110, R3, !PT ;  /* 0x000000036e037209 */ /* 0x000fe40007810000 */
[--C-:B------:R-:W-:Y:S02]  /*3700*/  LOP3.LUT R199, R17, UR22, R2.reuse, 0x96, !PT ;  /* 0x0000001611c77c12 */ /* 0x100fe4000f8e9602 */
[----:B------:R-:W-:Y:S02]  /*3710*/  LOP3.LUT R201, R103, UR22, R2, 0x96, !PT ;  /* 0x0000001667c97c12 */ /* 0x000fe4000f8e9602 */
        /* <DEDUP_REMOVED lines=11> */
[----:B------:R-:W-:Y:S02]  /*37d0*/  LOP3.LUT R4, R79, UR21, R10, 0x96, !PT ;  /* 0x000000154f047c12 */ /* 0x000fe4000f8e960a */
[----:B------:R-:W-:-:S02]  /*37e0*/  FMNMX.FTZ R3, R214, R3, !PT ;  /* 0x00000003d6037209 */ /* 0x000fc40007810000 */
[----:B------:R-:W-:Y:S01]  /*37f0*/  LOP3.LUT R5, R77, UR21, R10, 0x96, !PT ;  /* 0x000000154d057c12 */ /* 0x000fe2000f8e960a */
[----:B------:R-:W-:Y:S01]  /*3800*/  IMAD.WIDE.U32 R68, R4, -0x326172a9, RZ ;  /* 0xcd9e8d5704447825 */ /* 0x000fe200078e00ff */
[----:B------:R-:W-:Y:S02]  /*3810*/  FMNMX.FTZ R2, R97, R2, !PT ;  /* 0x0000000261027209 */ /* 0x000fe40007810000 */
[----:B------:R-:W-:Y:S01]  /*3820*/  FMNMX.FTZ R3, R155, R3, !PT ;  /* 0x000000039b037209 */ /* 0x000fe20007810000 */
[----:B------:R-:W-:Y:S01]  /*3830*/  IMAD.WIDE.U32 R34, R5, -0x326172a9, RZ ;  /* 0xcd9e8d5705227825 */ /* 0x000fe200078e00ff */
[----:B------:R-:W-:Y:S02]  /*3840*/  LOP3.LUT R4, R9, UR19, R76, 0x96, !PT ;  /* 0x0000001309047c12 */ /* 0x000fe4000f8e964c */
[----:B------:R-:W-:Y:S02]  /*3850*/  FMNMX.FTZ R2, R111, R2, !PT ;  /* 0x000000026f027209 */ /* 0x000fe40007810000 */
[----:B------:R-:W-:Y:S01]  /*3860*/  FMNMX.FTZ R3, R154, R3, !PT ;  /* 0x000000039a037209 */ /* 0x000fe20007810000 */
[----:B------:R-:W-:Y:S01]  /*3870*/  IMAD.WIDE.U32 R20, R4, -0x326172a9, RZ ;  /* 0xcd9e8d5704147825 */ /* 0x000fe200078e00ff */
[----:B------:R-:W-:-:S02]  /*3880*/  FMNMX.FTZ R2, R113, R2, !PT ;  /* 0x0000000271027209 */ /* 0x000fc40007810000 */
[----:B------:R-:W-:Y:S02]  /*3890*/  LOP3.LUT R7, R35, UR20, R12, 0x96, !PT ;  /* 0x0000001423077c12 */ /* 0x000fe4000f8e960c */
[----:B------:R-:W-:Y:S02]  /*38a0*/  FMNMX.FTZ R3, R218, R3, !PT ;  /* 0x00000003da037209 */ /* 0x000fe40007810000 */
[----:B------:R-:W-:Y:S02]  /*38b0*/  FMNMX.FTZ R4, R114, R2, !PT ;  /* 0x0000000272047209 */ /* 0x000fe40007810000 */
[----:B------:R-:W-:Y:S02]  /*38c0*/  LOP3.LUT R6, R21, UR18, R34, 0x96, !PT ;  /* 0x0000001215067c12 */ /* 0x000fe4000f8e9622 */
[----:B------:R-:W-:Y:S01]  /*38d0*/  FMNMX.FTZ R5, R217, R3, !PT ;  /* 0x00000003d9057209 */ /* 0x000fe20007810000 */
[----:B------:R-:W-:Y:S01]  /*38e0*/  IMAD.WIDE.U32 R2, R7, -0x2daee0ad, RZ ;  /* 0xd2511f5307027825 */ /* 0x000fe200078e00ff */
[----:B------:R-:W-:-:S02]  /*38f0*/  FMNMX.FTZ R4, R115, R4, !PT ;  /* 0x0000000473047209 */ /* 0x000fc40007810000 */
[--C-:B------:R-:W-:Y:S01]  /*3900*/  LOP3.LUT R79, R35, UR20, R14.reuse, 0x96, !PT ;  /* 0x00000014234f7c12 */ /* 0x100fe2000f8e960e */
[----:B------:R-:W-:Y:S01]  /*3910*/  IMAD.WIDE.U32 R24, R6, -0x2daee0ad, RZ ;  /* 0xd2511f5306187825 */ /* 0x000fe200078e00ff */
[----:B------:R-:W-:Y:S02]  /*3920*/  LOP3.LUT R77, R69, UR20, R14, 0x96, !PT ;  /* 0x00000014454d7c12 */ /* 0x000fe4000f8e960e */
[----:B------:R-:W-:Y:S02]  /*3930*/  FMNMX.FTZ R5, R177, R5, !PT ;  /* 0x00000005b1057209 */ /* 0x000fe40007810000 */
[----:B------:R-:W-:Y:S01]  /*3940*/  LOP3.LUT R14, R3, UR17, R8, 0x96, !PT ;  /* 0x00000011030e7c12 */ /* 0x000fe2000f8e9608 */
[----:B------:R-:W-:Y:S01]  /*3950*/  IMAD.WIDE.U32 R8, R11, -0x2daee0ad, RZ ;  /* 0xd2511f530b087825 */ /* 0x000fe200078e00ff */
[----:B------:R-:W-:Y:S02]  /*3960*/  FMNMX.FTZ R3, R141, R4, !PT ;  /* 0x000000048d037209 */ /* 0x000fe40007810000 */
[----:B------:R-:W-:-:S02]  /*3970*/  FMNMX.FTZ R4, R170, R5, !PT ;  /* 0x00000005aa047209 */ /* 0x000fc40007810000 */
[----:B------:R-:W-:Y:S02]  /*3980*/  LOP3.LUT R15, R25, UR15, R2, 0x96, !PT ;  /* 0x0000000f190f7c12 */ /* 0x000fe4000f8e9602 */
        /* <DEDUP_REMOVED lines=18> */
[----:B------:R-:W-:Y:S02]  /*3ab0*/  LOP3.LUT R6, R9, UR19, R78, 0x96, !PT ;  /* 0x0000001309067c12 */ /* 0x000fe4000f8e964e */
[----:B------:R-:W-:Y:S02]  /*3ac0*/  FMNMX.FTZ R4, R106, R2, !PT ;  /* 0x000000026a047209 */ /* 0x000fe40007810000 */
[----:B------:R-:W-:Y:S02]  /*3ad0*/  FMNMX.FTZ R5, R137, R5, !PT ;  /* 0x0000000589057209 */ /* 0x000fe40007810000 */
[----:B------:R-:W-:Y:S02]  /*3ae0*/  FMNMX.FTZ R2, R224, R3, !PT ;  /* 0x00000003e0027209 */ /* 0x000fe40007810000 */
[----:B------:R-:W-:Y:S01]  /*3af0*/  LOP3.LUT R10, R69, UR20, R12, 0x96, !PT ;  /* 0x00000014450a7c12 */ /* 0x000fe2000f8e960c */
[----:B------:R-:W-:Y:S01]  /*3b00*/  IMAD.WIDE.U32 R12, R6, -0x326172a9, RZ ;  /* 0xcd9e8d57060c7825 */ /* 0x000fe200078e00ff */
[----:B------:R-:W-:-:S02]  /*3b10*/  FMNMX.FTZ R4, R99, R4, !PT ;  /* 0x0000000463047209 */ /* 0x000fc40007810000 */
[----:B------:R-:W-:Y:S02]  /*3b20*/  FMNMX.FTZ R3, R161, R5, !PT ;  /* 0x00000005a1037209 */ /* 0x000fe40007810000 */
[----:B------:R-:W-:Y:S02]  /*3b30*/  FMNMX.FTZ R5, R189, R2, !PT ;  /* 0x00000002bd057209 */ /* 0x000fe40007810000 */
[----:B------:R-:W-:Y:S02]  /*3b40*/  FMNMX.FTZ R4, R118, R4, !PT ;  /* 0x0000000476047209 */ /* 0x000fe40007810000 */
[----:B------:R-:W-:Y:S02]  /*3b50*/  LOP3.LUT R7, R13, UR18, R68, 0x96, !PT ;  /* 0x000000120d077c12 */ /* 0x000fe4000f8e9644 */
[----:B------:R-:W-:Y:S01]  /*3b60*/  FMNMX.FTZ R6, R166, R3, !PT ;  /* 0x00000003a6067209 */ /* 0x000fe20007810000 */
[----:B------:R-:W-:Y:S01]  /*3b70*/  IMAD.WIDE.U32 R2, R10, -0x2daee0ad, RZ ;  /* 0xd2511f530a027825 */ /* 0x000fe200078e00ff */
[----:B------:R-:W-:-:S02]  /*3b80*/  FMNMX.FTZ R5, R188, R5, !PT ;  /* 0x00000005bc057209 */ /* 0x000fc40007810000 */
[----:B------:R-:W-:Y:S01]  /*3b90*/  FMNMX.FTZ R4, R119, R4, !PT ;  /* 0x0000000477047209 */ /* 0x000fe20007810000 */
[----:B------:R-:W-:Y:S01]  /*3ba0*/  IMAD.WIDE.U32 R22, R7, -0x2daee0ad, RZ ;  /* 0xd2511f5307167825 */ /* 0x000fe200078e00ff */
[----:B------:R-:W-:Y:S02]  /*3bb0*/  FMNMX.FTZ R6, R196, R6, !PT ;  /* 0x00000006c4067209 */ /* 0x000fe40007810000 */
[----:B------:R-:W-:Y:S02]  /*3bc0*/  FMNMX.FTZ R5, R178, R5, !PT ;  /* 0x00000005b2057209 */ /* 0x000fe40007810000 */
[----:B------:R-:W-:Y:S02]  /*3bd0*/  LOP3.LUT R10, R3, UR17, R8, 0x96, !PT ;  /* 0x00000011030a7c12 */ /* 0x000fe4000f8e9608 */
[----:B------:R-:W-:Y:S02]  /*3be0*/  FMNMX.FTZ R3, R117, R4, !PT ;  /* 0x0000000475037209 */ /* 0x000fe40007810000 */
[----:B------:R-:W-:Y:S01]  /*3bf0*/  FMNMX.FTZ R6, R195, R6, !PT ;  /* 0x00000006c3067209 */ /* 0x000fe20007810000 */
[----:B------:R-:W-:Y:S01]  /*3c00*/  IMAD.WIDE.U32 R10, R10, -0x326172a9, RZ ;  /* 0xcd9e8d570a0a7825 */ /* 0x000fe200078e00ff */
[----:B------:R-:W-:-:S02]  /*3c10*/  FMNMX.FTZ R4, R193, R5, !PT ;  /* 0x00000005c1047209 */ /* 0x000fc40007810000 */
[----:B------:R-:W-:Y:S02]  /*3c20*/  LOP3.LUT R13, R23, UR15, R2, 0x96, !PT ;  /* 0x0000000f170d7c12 */ /* 0x000fe4000f8e9602 */
[----:B------:R-:W-:Y:S02]  /*3c30*/  FMNMX.FTZ R2, R116, R3, !PT ;  /* 0x0000000374027209 */ /* 0x000fe40007810000 */
[----:B------:R-:W-:Y:S01]  /*3c40*/  FMNMX.FTZ R7, R194, R6, !PT ;  /* 0x00000006c2077209 */ /* 0x000fe20007810000 */
[--C-:B------:R-:W-:Y:S01]  /*3c50*/  FFMA.FTZ R6, R86, UR7, -R18.reuse ;  /* 0x0000000756067c23 */ /* 0x100fe20008010812 */
[----:B------:R-:W-:Y:S01]  /*3c60*/  FMNMX.FTZ R3, R192, R4, !PT ;  /* 0x00000004c0037209 */ /* 0x000fe20007810000 */
[----:B------:R-:W-:Y:S01]  /*3c70*/  FFMA.FTZ R4, R89, UR7, -R18 ;  /* 0x0000000759047c23 */ /* 0x000fe20008010812 */
[----:B------:R-:W-:Y:S01]  /*3c80*/  FMNMX.FTZ R2, R212, R2, !PT ;  /* 0x00000002d4027209 */ /* 0x000fe20007810000 */
[----:B------:R-:W1:Y:S01]  /*3c90*/  SHFL.BFLY PT, R8, R7, 0x2, 0x1f ;  /* 0x0c401f0007087f89 */ /* 0x000e6200000e0000 */
[----:B------:R-:W-:Y:S01]  /*3ca0*/  FMNMX.FTZ R3, R175, R3, !PT ;  /* 0x00000003af037209 */ /* 0x000fe20007810000 */
[----:B------:R2:W-:Y:S01]  /*3cb0*/  MUFU.EX2 R244, R6 ;  /* 0x0000000600f47308 */ /* 0x0005e20000000800 */
[----:B------:R-:W-:-:S02]  /*3cc0*/  FMNMX.FTZ R2, R213, R2, !PT ;  /* 0x00000002d5027209 */ /* 0x000fc40007810000 */
[----:B------:R-:W-:Y:S02]  /*3cd0*/  FMNMX.FTZ R3, R176, R3, !PT ;  /* 0x00000003b0037209 */ /* 0x000fe40007810000 */
        /* <DEDUP_REMOVED lines=8> */
[----:B--2---:R-:W-:Y:S01]  /*3d60*/  FMNMX.FTZ R6, R180, R3, !PT ;  /* 0x00000003b4067209 */ /* 0x004fe20007810000 */
[----:B------:R-:W-:Y:S01]  /*3d70*/  FFMA.FTZ R3, R90, UR7, -R18 ;  /* 0x000000075a037c23 */ /* 0x000fe20008010812 */
[----:B------:R-:W-:Y:S02]  /*3d80*/  FMNMX.FTZ R2, R222, R2, !PT ;  /* 0x00000002de027209 */ /* 0x000fe40007810000 */
[----:B-1----:R-:W-:Y:S01]  /*3d90*/  FMNMX.FTZ R135, R7, R8, !PT ;  /* 0x0000000807877209 */ /* 0x002fe20007810000 */
[----:B------:R-:W1:Y:S01]  /*3da0*/  SHFL.BFLY PT, R134, R6, 0x2, 0x1f ;  /* 0x0c401f0006867f89 */ /* 0x000e6200000e0000 */
[----:B---3--:R-:W-:Y:S01]  /*3db0*/  IMAD.WIDE.U32 R4, R14, -0x326172a9, RZ ;  /* 0xcd9e8d570e047825 */ /* 0x008fe200078e00ff */
[----:B------:R-:W-:Y:S01]  /*3dc0*/  FMNMX.FTZ R2, R221, R2, !PT ;  /* 0x00000002dd027209 */ /* 0x000fe20007810000 */
[----:B------:R2:W-:Y:S01]  /*3dd0*/  MUFU.EX2 R206, R3 ;  /* 0x0000000300ce7308 */ /* 0x0005e20000000800 */
[----:B------:R-:W-:-:S02]  /*3de0*/  LOP3.LUT R103, R35, UR20, R16, 0x96, !PT ;  /* 0x0000001423677c12 */ /* 0x000fc4000f8e9610 */
[----:B------:R-:W-:Y:S02]  /*3df0*/  LOP3.LUT R7, R5, UR16, R20, 0x96, !PT ;  /* 0x0000001005077c12 */ /* 0x000fe4000f8e9614 */
[----:B------:R-:W3:Y:S01]  /*3e00*/  SHFL.BFLY PT, R5, R135, 0x1, 0x1f ;  /* 0x0c201f0087057f89 */ /* 0x000ee200000e0000 */
[----:B------:R-:W-:Y:S02]  /*3e10*/  FMNMX.FTZ R2, R227, R2, !PT ;  /* 0x00000002e3027209 */ /* 0x000fe40007810000 */
[----:B------:R-:W-:Y:S01]  /*3e20*/  LOP3.LUT R197, R69, UR20, R16, 0x96, !PT ;  /* 0x0000001445c57c12 */ /* 0x000fe2000f8e9610 */
[----:B------:R-:W-:Y:S01]  /*3e30*/  IMAD.WIDE.U32 R16, R15, -0x326172a9, RZ ;  /* 0xcd9e8d570f107825 */ /* 0x000fe200078e00ff */
[----:B------:R-:W-:Y:S02]  /*3e40*/  FMNMX.FTZ R2, R228, R2, !PT ;  /* 0x00000002e4027209 */ /* 0x000fe40007810000 */
[----:B------:R-:W-:Y:S01]  /*3e50*/  LOP3.LUT R14, R11, UR16, R12, 0x96, !PT ;  /* 0x000000100b0e7c12 */ /* 0x000fe2000f8e960c */
[----:B------:R-:W-:Y:S01]  /*3e60*/  IMAD.WIDE.U32 R12, R13, -0x326172a9, RZ ;  /* 0xcd9e8d570d0c7825 */ /* 0x000fe200078e00ff */
[----:B------:R-:W-:-:S02]  /*3e70*/  FMNMX.FTZ R2, R191, R2, !PT ;  /* 0x00000002bf027209 */ /* 0x000fc40007810000 */
[----:B------:R-:W-:Y:S01]  /*3e80*/  LOP3.LUT R9, R17, UR14, R4, 0x96, !PT ;  /* 0x0000000e11097c12 */ /* 0x000fe2000f8e9604 */
[--C-:B------:R-:W-:Y:S01]  /*3e90*/  FFMA.FTZ R4, R87, UR7, -R18.reuse ;  /* 0x0000000757047c23 */ /* 0x100fe20008010812 */
[----:B------:R-:W-:Y:S01]  /*3ea0*/  FMNMX.FTZ R2, R190, R2, !PT ;  /* 0x00000002be027209 */ /* 0x000fe20007810000 */
[----:B--2---:R-:W-:Y:S01]  /*3eb0*/  FFMA.FTZ R3, R88, UR7, -R18 ;  /* 0x0000000758037c23 */ /* 0x004fe20008010812 */
[----:B------:R-:W-:Y:S01]  /*3ec0*/  LOP3.LUT R10, R13, UR14, R10, 0x96, !PT ;  /* 0x0000000e0d0a7c12 */ /* 0x000fe2000f8e960a */
[----:B------:R2:W-:Y:S01]  /*3ed0*/  MUFU.EX2 R248, R4 ;  /* 0x0000000400f87308 */ /* 0x0005e20000000800 */
[----:B------:R-:W-:Y:S02]  /*3ee0*/  FMNMX.FTZ R2, R229, R2, !PT ;  /* 0x00000002e5027209 */ /* 0x000fe40007810000 */
[----:B-1----:R-:W-:Y:S01]  /*3ef0*/  FMNMX.FTZ R134, R6, R134, !PT ;  /* 0x0000008606867209 */ /* 0x002fe20007810000 */
[----:B------:R-:W-:Y:S01]  /*3f00*/  IMAD.WIDE.U32 R6, R7, -0x2daee0ad, RZ ;  /* 0xd2511f5307067825 */ /* 0x000fe200078e00ff */
[----:B------:R-:W-:-:S02]  /*3f10*/  FMNMX.FTZ R2, R198, R2, !PT ;  /* 0x00000002c6027209 */ /* 0x000fc40007810000 */
[----:B---3--:R-:W-:Y:S01]  /*3f20*/  FMNMX.FTZ R135, R135, R5, !PT ;  /* 0x0000000587877209 */ /* 0x008fe20007810000 */
[----:B------:R-:W1:Y:S01]  /*3f30*/  SHFL.BFLY PT, R11, R134, 0x1, 0x1f ;  /* 0x0c201f00860b7f89 */ /* 0x000e6200000e0000 */
[----:B------:R-:W-:Y:S01]  /*3f40*/  FMNMX.FTZ R2, R160, R2, !PT ;  /* 0x00000002a0027209 */ /* 0x000fe20007810000 */
[--C-:B------:R-:W-:Y:S01]  /*3f50*/  FFMA.FTZ R5, R67, UR7, -R18.reuse ;  /* 0x0000000743057c23 */ /* 0x100fe20008010812 */
[----:B------:R-:W-:Y:S01]  /*3f60*/  FSETP.NEU.FTZ.AND P0, PT, R135, -INF , PT ;  /* 0xff8000008700780b */ /* 0x000fe20003f1d000 */
[----:B------:R3:W-:Y:S01]  /*3f70*/  MUFU.EX2 R138, R3 ;  /* 0x00000003008a7308 */ /* 0x0007e20000000800 */
[----:B------:R-:W-:Y:S01]  /*3f80*/  FMNMX.FTZ R2, R163, R2, !PT ;  /* 0x00000002a3027209 */ /* 0x000fe20007810000 */
[----:B--2---:R-:W-:-:S03]  /*3f90*/  FFMA.FTZ R4, R85, UR7, -R18 ;  /* 0x0000000755047c23 */ /* 0x004fc60008010812 */
[----:B------:R-:W-:-:S03]  /*3fa0*/  FMNMX.FTZ R2, R184, R2, !PT ;  /* 0x00000002b8027209 */ /* 0x000fc60007810000 */
[----:B------:R2:W-:Y:S01]  /*3fb0*/  MUFU.EX2 R240, R4 ;  /* 0x0000000400f07308 */ /* 0x0005e20000000800 */
[----:B------:R-:W-:-:S04]  /*3fc0*/  FMNMX.FTZ R2, R185, R2, !PT ;  /* 0x00000002b9027209 */ /* 0x000fc80007810000 */
[----:B------:R-:W-:-:S03]  /*3fd0*/  FMNMX.FTZ R2, R186, R2, !PT ;  /* 0x00000002ba027209 */ /* 0x000fc60007810000 */
[----:B------:R-:W-:Y:S01]  /*3fe0*/  MUFU.EX2 R36, R5 ;  /* 0x0000000500247308 */ /* 0x000fe20000000800 */
[----:B---3--:R-:W-:Y:S01]  /*3ff0*/  IMAD.IADD R3, R203, 0x1, R19 ;  /* 0x00000001cb037824 */ /* 0x008fe200078e0213 */
[----:B-1----:R-:W-:Y:S01]  /*4000*/  FMNMX.FTZ R134, R134, R11, !PT ;  /* 0x0000000b86867209 */ /* 0x002fe20007810000 */
[----:B--2---:R-:W-:-:S05]  /*4010*/  FFMA.FTZ R4, R84, UR7, -R18 ;  /* 0x0000000754047c23 */ /* 0x004fca0008010812 */
[----:B------:R1:W-:Y:S02]  /*4020*/  MUFU.EX2 R233, R4 ;  /* 0x0000000400e97308 */ /* 0x0003e40000000800 */
[----:B-1----:R-:W-:-:S05]  /*4030*/  FMUL.FTZ R4, R135, UR7 ;  /* 0x0000000787047c20 */ /* 0x002fca0008410000 */
[----:B------:R-:W-:Y:S01]  /*4040*/  FSEL R21, R4, RZ, P0 ;  /* 0x000000ff04157208 */ /* 0x000fe20000000000 */
[----:B------:R-:W-:Y:S01]  /*4050*/  IMAD.WIDE.U32 R4, R9, -0x2daee0ad, RZ ;  /* 0xd2511f5309047825 */ /* 0x000fe200078e00ff */
[----:B------:R-:W-:Y:S02]  /*4060*/  LOP3.LUT R9, R7, UR5, R24, 0x96, !PT ;  /* 0x0000000507097c12 */ /* 0x000fe4000f8e9618 */
[----:B------:R-:W-:Y:S01]  /*4070*/  FSETP.NEU.FTZ.AND P0, PT, R134, -INF , PT ;  /* 0xff8000008600780b */ /* 0x000fe20003f1d000 */
[----:B------:R-:W-:Y:S01]  /*4080*/  FFMA.FTZ R8, R139, UR7, -R21 ;  /* 0x000000078b087c23 */ /* 0x000fe20008010815 */
[----:B------:R-:W-:Y:S01]  /*4090*/  LOP3.LUT R32, R5, UR23, R6, 0x96, !PT ;  /* 0x0000001705207c12 */ /* 0x000fe2000f8e9606 */
[----:B------:R-:W-:Y:S01]  /*40a0*/  IMAD.WIDE.U32 R6, R14, -0x2daee0ad, RZ ;  /* 0xd2511f530e067825 */ /* 0x000fe200078e00ff */
[C---:B------:R-:W-:Y:S01]  /*40b0*/  LOP3.LUT R13, R4.reuse, 0xffff, RZ, 0xc0, !PT ;  /* 0x0000ffff040d7812 */ /* 0x040fe200078ec0ff */
[----:B------:R1:W-:Y:S01]  /*40c0*/  MUFU.EX2 R245, R8 ;  /* 0x0000000800f57308 */ /* 0x0003e20000000800 */
[----:B------:R-:W-:-:S02]  /*40d0*/  LOP3.LUT R26, R4, 0xff, RZ, 0xc0, !PT ;  /* 0x000000ff041a7812 */ /* 0x000fc400078ec0ff */
[--C-:B------:R-:W-:Y:S02]  /*40e0*/  SHF.R.U32.HI R14, RZ, 0x10, R4.reuse ;  /* 0x00000010ff0e7819 */ /* 0x100fe40000011604 */
[----:B------:R-:W-:Y:S01]  /*40f0*/  SHF.R.U32.HI R25, RZ, 0x18, R4 ;  /* 0x00000018ff197819 */ /* 0x000fe20000011604 */
[----:B------:R-:W-:Y:S01]  /*4100*/  IMAD.WIDE.U32 R4, R10, -0x2daee0ad, RZ ;  /* 0xd2511f530a047825 */ /* 0x000fe200078e00ff */
[----:B------:R-:W-:-:S03]  /*4110*/  LOP3.LUT R19, R7, UR5, R22, 0x96, !PT ;  /* 0x0000000507137c12 */ /* 0x000fc6000f8e9616 */
[----:B------:R-:W-:Y:S01]  /*4120*/  FFMA.FTZ R7, R92, UR7, -R21 ;  /* 0x000000075c077c23 */ /* 0x000fe20008010815 */
[----:B------:R-:W-:Y:S02]  /*4130*/  LEA R139, R3, UR4, 0x1 ;  /* 0x00000004038b7c11 */ /* 0x000fe4000f8e08ff */
[----:B------:R-:W-:Y:S01]  /*4140*/  LOP3.LUT R22, R5, UR23, R6, 0x96, !PT ;  /* 0x0000001705167c12 */ /* 0x000fe2000f8e9606 */
[----:B------:R2:W-:Y:S01]  /*4150*/  MUFU.EX2 R239, R7 ;  /* 0x0000000700ef7308 */ /* 0x0005e20000000800 */
[----:B------:R-:W-:Y:S01]  /*4160*/  LOP3.LUT R17, R4, 0xffff, RZ, 0xc0, !PT ;  /* 0x0000ffff04117812 */ /* 0x000fe200078ec0ff */
[----:B------:R-:W-:Y:S01]  /*4170*/  IMAD R204, R0, 0x2, R139 ;  /* 0x0000000200cc7824 */ /* 0x000fe200078e028b */
[----:B------:R-:W-:Y:S01]  /*4180*/  LOP3.LUT R24, R4, 0xff, RZ, 0xc0, !PT ;  /* 0x000000ff04187812 */ /* 0x000fe200078ec0ff */
[----:B------:R-:W-:Y:S01]  /*4190*/  LDSM.16.MT88.4 R40, [R139+0x4400] ;  /* 0x004400008b28783b */ /* 0x000fe20000004200 */
[----:B-1----:R-:W-:Y:S01]  /*41a0*/  FMNMX.FTZ R8, R187, R2, !PT ;  /* 0x00000002bb087209 */ /* 0x002fe20007810000 */
[----:B------:R-:W-:Y:S01]  /*41b0*/  FFMA.FTZ R2, R91, UR7, -R21 ;  /* 0x000000075b027c23 */ /* 0x000fe20008010815 */
[----:B------:R-:W-:-:S02]  /*41c0*/  SHF.R.U32.HI R23, RZ, 0x10, R4 ;  /* 0x00000010ff177819 */ /* 0x000fc40000011604 */
[----:B------:R-:W-:Y:S01]  /*41d0*/  SHF.R.U32.HI R27, RZ, 0x18, R4 ;  /* 0x00000018ff1b7819 */ /* 0x000fe20000011604 */
[----:B------:R-:W1:Y:S01]  /*41e0*/  SHFL.BFLY PT, R11, R8, 0x2, 0x1f ;  /* 0x0c401f00080b7f89 */ /* 0x000e6200000e0000 */
[----:B------:R3:W-:Y:S01]  /*41f0*/  MUFU.EX2 R232, R2 ;  /* 0x0000000200e87308 */ /* 0x0007e20000000800 */
[----:B------:R-:W-:-:S04]  /*4200*/  IMAD.WIDE.U32 R4, R19, -0x326172a9, RZ ;  /* 0xcd9e8d5713047825 */ /* 0x000fc800078e00ff */
[----:B--2---:R-:W-:Y:S01]  /*4210*/  IMAD.WIDE.U32 R6, R9, -0x326172a9, RZ ;  /* 0xcd9e8d5709067825 */ /* 0x004fe200078e00ff */
[----:B------:R-:W-:Y:S02]  /*4220*/  LOP3.LUT R9, R14, 0xff, RZ, 0xc0, !PT ;  /* 0x000000ff0e097812 */ /* 0x000fe400078ec0ff */
[----:B------:R-:W-:Y:S02]  /*4230*/  SHF.R.U32.HI R28, RZ, 0x18, R4 ;  /* 0x00000018ff1c7819 */ /* 0x000fe40000011604 */
[----:B------:R-:W-:Y:S02]  /*4240*/  LOP3.LUT R15, R6, 0xff, RZ, 0xc0, !PT ;  /* 0x000000ff060f7812 */ /* 0x000fe400078ec0ff */
[----:B------:R-:W-:Y:S02]  /*4250*/  SHF.R.U32.HI R14, RZ, 0x10, R6 ;  /* 0x00000010ff0e7819 */ /* 0x000fe40000011606 */
[----:B------:R-:W-:Y:S01]  /*4260*/  PRMT R71, R9, 0x5410, R25 ;  /* 0x0000541009477816 */ /* 0x000fe20000000019 */
[----:B---3--:R-:W-:Y:S01]  /*4270*/  FFMA.FTZ R2, R93, UR7, -R21 ;  /* 0x000000075d027c23 */ /* 0x008fe20008010815 */
[----:B------:R-:W-:-:S03]  /*4280*/  LOP3.LUT R25, R4, 0xff, RZ, 0xc0, !PT ;  /* 0x000000ff04197812 */ /* 0x000fc600078ec0ff */
[----:B------:R2:W-:Y:S01]  /*4290*/  MUFU.EX2 R37, R2 ;  /* 0x0000000200257308 */ /* 0x0005e20000000800 */
[----:B-1----:R-:W-:Y:S02]  /*42a0*/  FMNMX.FTZ R10, R8, R11, !PT ;  /* 0x0000000b080a7209 */ /* 0x002fe40007810000 */
[----:B------:R-:W-:Y:S02]  /*42b0*/  LOP3.LUT R8, R7, UR6, R16, 0x96, !PT ;  /* 0x0000000607087c12 */ /* 0x000fe4000f8e9610 */
[----:B------:R-:W-:Y:S01]  /*42c0*/  SHF.R.U32.HI R11, RZ, 0x8, R13 ;  /* 0x00000008ff0b7819 */ /* 0x000fe2000001160d */
[----:B------:R-:W1:Y:S01]  /*42d0*/  SHFL.BFLY PT, R16, R10, 0x1, 0x1f ;  /* 0x0c201f000a107f89 */ /* 0x000e6200000e0000 */
[----:B------:R-:W-:Y:S02]  /*42e0*/  LOP3.LUT R7, R6, 0xffff, RZ, 0xc0, !PT ;  /* 0x0000ffff06077812 */ /* 0x000fe400078ec0ff */
[----:B------:R-:W-:Y:S02]  /*42f0*/  SHF.R.U32.HI R13, RZ, 0x18, R6 ;  /* 0x00000018ff0d7819 */ /* 0x000fe40000011606 */
[----:B------:R-:W-:-:S02]  /*4300*/  PRMT R70, R26, 0x5410, R11 ;  /* 0x000054101a467816 */ /* 0x000fc4000000000b */
[----:B------:R-:W-:Y:S02]  /*4310*/  LOP3.LUT R6, R5, UR6, R12, 0x96, !PT ;  /* 0x0000000605067c12 */ /* 0x000fe4000f8e960c */
[----:B------:R-:W-:Y:S01]  /*4320*/  SHF.R.U32.HI R26, RZ, 0x10, R4 ;  /* 0x00000010ff1a7819 */ /* 0x000fe20000011604 */
[----:B--2---:R-:W-:Y:S01]  /*4330*/  FMUL.FTZ R2, R134, UR7 ;  /* 0x0000000786027c20 */ /* 0x004fe20008410000 */
[----:B------:R-:W-:Y:S02]  /*4340*/  SHF.R.U32.HI R7, RZ, 0x8, R7 ;  /* 0x00000008ff077819 */ /* 0x000fe40000011607 */
[----:B------:R-:W-:Y:S02]  /*4350*/  LOP3.LUT R12, R22, 0xff, RZ, 0xc0, !PT ;  /* 0x000000ff160c7812 */ /* 0x000fe400078ec0ff */
[----:B------:R-:W-:Y:S02]  /*4360*/  FSEL R20, R2, RZ, P0 ;  /* 0x000000ff02147208 */ /* 0x000fe40000000000 */
[----:B------:R-:W-:-:S02]  /*4370*/  LOP3.LUT R11, R8, 0xff, RZ, 0xc0, !PT ;  /* 0x000000ff080b7812 */ /* 0x000fc400078ec0ff */
[----:B------:R-:W-:Y:S01]  /*4380*/  LOP3.LUT R3, R26, 0xff, RZ, 0xc0, !PT ;  /* 0x000000ff1a037812 */ /* 0x000fe200078ec0ff */
[--C-:B------:R-:W-:Y:S01]  /*4390*/  FFMA.FTZ R2, R174, UR7, -R20.reuse ;  /* 0x00000007ae027c23 */ /* 0x100fe20008010814 */
[----:B------:R-:W-:-:S03]  /*43a0*/  FFMA.FTZ R9, R96, UR7, -R20 ;  /* 0x0000000760097c23 */ /* 0x000fc60008010814 */
[----:B------:R2:W-:Y:S08]  /*43b0*/  MUFU.EX2 R207, R2 ;  /* 0x0000000200cf7308 */ /* 0x0005f00000000800 */
[----:B------:R-:W-:Y:S01]  /*43c0*/  MUFU.EX2 R247, R9 ;  /* 0x0000000900f77308 */ /* 0x000fe20000000800 */
[----:B--2---:R-:W-:-:S07]  /*43d0*/  FFMA.FTZ R2, R95, UR7, -R20 ;  /* 0x000000075f027c23 */ /* 0x004fce0008010814 */
[----:B------:R2:W-:Y:S02]  /*43e0*/  MUFU.EX2 R136, R2 ;  /* 0x0000000200887308 */ /* 0x0005e40000000800 */
[----:B--2---:R-:W-:-:S06]  /*43f0*/  FFMA.FTZ R2, R104, UR7, -R20 ;  /* 0x0000000768027c23 */ /* 0x004fcc0008010814 */
[----:B------:R2:W-:Y:S02]  /*4400*/  MUFU.EX2 R235, R2 ;  /* 0x0000000200eb7308 */ /* 0x0005e40000000800 */
[----:B--2---:R-:W-:Y:S02]  /*4410*/  SHF.R.U32.HI R2, RZ, 0x8, R17 ;  /* 0x00000008ff027819 */ /* 0x004fe40000011611 */
[----:B------:R-:W-:Y:S01]  /*4420*/  LOP3.LUT R17, R4, 0xffff, RZ, 0xc0, !PT ;  /* 0x0000ffff04117812 */ /* 0x000fe200078ec0ff */
[----:B------:R-:W-:Y:S01]  /*4430*/  FFMA.FTZ R5, R100, UR7, -R20 ;  /* 0x0000000764057c23 */ /* 0x000fe20008010814 */
[----:B------:R-:W-:Y:S02]  /*4440*/  PRMT R33, R24, 0x5410, R2 ;  /* 0x0000541018217816 */ /* 0x000fe40000000002 */
[----:B------:R-:W-:Y:S01]  /*4450*/  LOP3.LUT R4, R23, 0xff, RZ, 0xc0, !PT ;  /* 0x000000ff17047812 */ /* 0x000fe200078ec0ff */
[----:B------:R2:W3:Y:S01]  /*4460*/  MUFU.EX2 R242, R5 ;  /* 0x0000000500f27308 */ /* 0x0004e20000000800 */
[----:B-1----:R-:W-:-:S02]  /*4470*/  FMNMX.FTZ R2, R10, R16, !PT ;  /* 0x000000100a027209 */ /* 0x002fc40007810000 */
[----:B------:R-:W-:Y:S02]  /*4480*/  PRMT R23, R4, 0x5410, R27 ;  /* 0x0000541004177816 */ /* 0x000fe4000000001b */
[C---:B------:R-:W-:Y:S01]  /*4490*/  FSETP.NEU.FTZ.AND P0, PT, R2.reuse, -INF , PT ;  /* 0xff8000000200780b */ /* 0x040fe20003f1d000 */
[----:B------:R-:W-:Y:S01]  /*44a0*/  FMUL.FTZ R4, R2, UR7 ;  /* 0x0000000702047c20 */ /* 0x000fe20008410000 */
[----:B------:R-:W-:-:S04]  /*44b0*/  SHF.R.U32.HI R10, RZ, 0x18, R8 ;  /* 0x00000018ff0a7819 */ /* 0x000fc80000011608 */
[----:B------:R-:W-:Y:S02]  /*44c0*/  FSEL R19, R4, RZ, P0 ;  /* 0x000000ff04137208 */ /* 0x000fe40000000000 */
[----:B------:R-:W-:-:S03]  /*44d0*/  LOP3.LUT R4, R8, 0xffff, RZ, 0xc0, !PT ;  /* 0x0000ffff08047812 */ /* 0x000fc600078ec0ff */
[----:B------:R-:W-:Y:S01]  /*44e0*/  FFMA.FTZ R9, R200, UR7, -R19 ;  /* 0x00000007c8097c23 */ /* 0x000fe20008010813 */
[----:B--2---:R-:W-:Y:S02]  /*44f0*/  LOP3.LUT R5, R14, 0xff, RZ, 0xc0, !PT ;  /* 0x000000ff0e057812 */ /* 0x004fe400078ec0ff */
[----:B------:R-:W-:Y:S01]  /*4500*/  PRMT R14, R15, 0x5410, R7 ;  /* 0x000054100f0e7816 */ /* 0x000fe20000000007 */
[----:B------:R1:W-:Y:S01]  /*4510*/  MUFU.EX2 R230, R9 ;  /* 0x0000000900e67308 */ /* 0x0003e20000000800 */
[----:B------:R-:W-:Y:S01]  /*4520*/  PRMT R13, R5, 0x5410, R13 ;  /* 0x00005410050d7816 */ /* 0x000fe2000000000d */
[----:B------:R-:W-:Y:S01]  /*4530*/  FFMA.FTZ R5, R94, UR7, -R20 ;  /* 0x000000075e057c23 */ /* 0x000fe20008010814 */
[----:B------:R-:W-:-:S04]  /*4540*/  LOP3.LUT R7, R22, 0xffff, RZ, 0xc0, !PT ;  /* 0x0000ffff16077812 */ /* 0x000fc800078ec0ff */
[----:B------:R-:W-:Y:S01]  /*4550*/  SHF.R.U32.HI R7, RZ, 0x8, R7 ;  /* 0x00000008ff077819 */ /* 0x000fe20000011607 */
[----:B------:R2:W-:Y:S03]  /*4560*/  MUFU.EX2 R205, R5 ;  /* 0x0000000500cd7308 */ /* 0x0005e60000000800 */
[----:B------:R-:W-:Y:S01]  /*4570*/  PRMT R16, R12, 0x5410, R7 ;  /* 0x000054100c107816 */ /* 0x000fe20000000007 */
[----:B------:R-:W-:-:S04]  /*4580*/  FFMA.FTZ R7, R105, UR7, -R19 ;  /* 0x0000000769077c23 */ /* 0x000fc80008010813 */
[----:B------:R4:W-:Y:S01]  /*4590*/  MUFU.EX2 R172, R7 ;  /* 0x0000000700ac7308 */ /* 0x0009e20000000800 */
[----:B-1----:R-:W-:Y:S02]  /*45a0*/  LOP3.LUT R9, R6, 0xff, RZ, 0xc0, !PT ;  /* 0x000000ff06097812 */ /* 0x002fe400078ec0ff */
[----:B--2---:R-:W-:Y:S02]  /*45b0*/  SHF.R.U32.HI R5, RZ, 0x10, R8 ;  /* 0x00000010ff057819 */ /* 0x004fe40000011608 */
[----:B------:R-:W-:Y:S02]  /*45c0*/  SHF.R.U32.HI R8, RZ, 0x8, R4 ;  /* 0x00000008ff087819 */ /* 0x000fe40000011604 */
[----:B------:R-:W-:Y:S02]  /*45d0*/  SHF.R.U32.HI R4, RZ, 0x8, R17 ;  /* 0x00000008ff047819 */ /* 0x000fe40000011611 */
[----:B------:R-:W-:Y:S02]  /*45e0*/  LOP3.LUT R5, R5, 0xff, RZ, 0xc0, !PT ;  /* 0x000000ff05057812 */ /* 0x000fe400078ec0ff */
[----:B------:R-:W-:-:S02]  /*45f0*/  PRMT R12, R11, 0x5410, R8 ;  /* 0x000054100b0c7816 */ /* 0x000fc40000000008 */
[----:B------:R-:W-:Y:S01]  /*4600*/  PRMT R11, R25, 0x5410, R4 ;  /* 0x00005410190b7816 */ /* 0x000fe20000000004 */
[--C-:B------:R-:W-:Y:S01]  /*4610*/  FFMA.FTZ R4, R101, UR7, -R19.reuse ;  /* 0x0000000765047c23 */ /* 0x100fe20008010813 */
[----:B------:R-:W-:Y:S01]  /*4620*/  PRMT R15, R5, 0x5410, R10 ;  /* 0x00005410050f7816 */ /* 0x000fe2000000000a */
[----:B------:R-:W-:Y:S01]  /*4630*/  IMAD.U32 R5, RZ, RZ, UR24 ;  /* 0x00000018ff057e24 */ /* 0x000fe2000f8e00ff */
[----:B------:R-:W-:Y:S01]  /*4640*/  PRMT R10, R3, 0x5410, R28 ;  /* 0x00005410030a7816 */ /* 0x000fe2000000001c */
[----:B------:R1:W-:Y:S01]  /*4650*/  MUFU.EX2 R243, R4 ;  /* 0x0000000400f37308 */ /* 0x0003e20000000800 */
[----:B------:R-:W2:Y:S01]  /*4660*/  LDSM.16.MT88.4 R24, [R139+0x4000] ;  /* 0x004000008b18783b */ /* 0x000ea20000004200 */
[----:B------:R-:W-:Y:S02]  /*4670*/  LOP3.LUT R3, R6, 0xffff, RZ, 0xc0, !PT ;  /* 0x0000ffff06037812 */ /* 0x000fe400078ec0ff */
[----:B------:R-:W-:Y:S01]  /*4680*/  LEA R0, R5, UR24, 0x10 ;  /* 0x0000001805007c11 */ /* 0x000fe2000f8e80ff */
[----:B------:R-:W2:Y:S01]  /*4690*/  LDSM.16.MT88.4 R28, [R204+0x4000] ;  /* 0x00400000cc1c783b */ /* 0x000ea20000004200 */
[----:B------:R-:W-:Y:S01]  /*46a0*/  FFMA.FTZ R5, R202, UR7, -R19 ;  /* 0x00000007ca057c23 */ /* 0x000fe20008010813 */
[----:B----4-:R-:W-:-:S02]  /*46b0*/  SHF.R.U32.HI R7, RZ, 0x8, R3 ;  /* 0x00000008ff077819 */ /* 0x010fc40000011603 */
[----:B------:R-:W-:Y:S01]  /*46c0*/  SHF.R.U32.HI R8, RZ, 0x18, R6 ;  /* 0x00000018ff087819 */ /* 0x000fe20000011606 */
[----:B------:R4:W4:Y:S01]  /*46d0*/  MUFU.EX2 R231, R5 ;  /* 0x0000000500e77308 */ /* 0x0009220000000800 */
[--C-:B------:R-:W-:Y:S02]  /*46e0*/  HSET2.LE.AND R3, R11, R0.reuse, PT ;  /* 0x000000000b037233 */ /* 0x100fe40003803000 */
[----:B------:R-:W-:Y:S01]  /*46f0*/  PRMT R7, R9, 0x5410, R7 ;  /* 0x0000541009077816 */ /* 0x000fe20000000007 */
[----:B------:R-:W-:Y:S01]  /*4700*/  FFMA.FTZ R9, R97, UR7, -R20 ;  /* 0x0000000761097c23 */ /* 0x000fe20008010814 */
[----:B------:R-:W-:Y:S01]  /*4710*/  HSET2.LE.AND R11, R13, R0, PT ;  /* 0x000000000d0b7233 */ /* 0x000fe20003803000 */
[----:B------:R-:W-:Y:S01]  /*4720*/  FFMA.FTZ R13, R106, UR7, -R19 ;  /* 0x000000076a0d7c23 */ /* 0x000fe20008010813 */
[----:B-1----:R-:W-:Y:S01]  /*4730*/  SHF.R.U32.HI R4, RZ, 0x10, R6 ;  /* 0x00000010ff047819 */ /* 0x002fe20000011606 */
[----:B------:R1:W-:Y:S01]  /*4740*/  MUFU.EX2 R236, R9 ;  /* 0x0000000900ec7308 */ /* 0x0003e20000000800 */
[----:B---3--:R-:W-:Y:S01]  /*4750*/  F2FP.F16.F32.PACK_AB R6, R242, R235 ;  /* 0x000000ebf206723e */ /* 0x008fe200000000ff */
[----:B------:R-:W-:Y:S01]  /*4760*/  IMAD.MOV.U32 R97, RZ, RZ, R36 ;  /* 0x000000ffff617224 */ /* 0x000fe200078e0024 */
[----:B------:R-:W-:-:S02]  /*4770*/  LOP3.LUT R4, R4, 0xff, RZ, 0xc0, !PT ;  /* 0x000000ff04047812 */ /* 0x000fc400078ec0ff */
[----:B------:R-:W-:Y:S02]  /*4780*/  LOP3.LUT R6, R3, R6, RZ, 0xc0, !PT ;  /* 0x0000000603067212 */ /* 0x000fe400078ec0ff */
[----:B------:R-:W-:Y:S01]  /*4790*/  HSET2.LE.AND R3, R10, R0, PT ;  /* 0x000000000a037233 */ /* 0x000fe20003803000 */
[----:B------:R-:W-:Y:S01]  /*47a0*/  FFMA.FTZ R10, R107, UR7, -R19 ;  /* 0x000000076b0a7c23 */ /* 0x000fe20008010813 */
[----:B----4-:R-:W-:Y:S01]  /*47b0*/  FFMA.FTZ R5, R98, UR7, -R20 ;  /* 0x0000000762057c23 */ /* 0x010fe20008010814 */
[----:B------:R-:W-:Y:S01]  /*47c0*/  IMAD.MOV.U32 R98, RZ, RZ, R37 ;  /* 0x000000ffff627224 */ /* 0x000fe200078e0025 */
[----:B------:R3:W-:Y:S01]  /*47d0*/  MUFU.EX2 R100, R13 ;  /* 0x0000000d00647308 */ /* 0x0007e20000000800 */
[----:B------:R-:W4:Y:S01]  /*47e0*/  LDSM.16.MT88.4 R36, [R204+0x4400] ;  /* 0x00440000cc24783b */ /* 0x000f220000004200 */
[----:B------:R-:W-:Y:S02]  /*47f0*/  LOP3.LUT R101, R69, UR20, R102, 0x96, !PT ;  /* 0x0000001445657c12 */ /* 0x000fe4000f8e9666 */
[----:B-1----:R-:W-:-:S04]  /*4800*/  F2FP.F16.F32.PACK_AB R9, R231, R230 ;  /* 0x000000e6e709723e */ /* 0x002fc800000000ff */
[----:B------:R1:W4:Y:S08]  /*4810*/  MUFU.EX2 R104, R5 ;  /* 0x0000000500687308 */ /* 0x0003300000000800 */
[----:B------:R2:W-:Y:S01]  /*4820*/  MUFU.EX2 R249, R10 ;  /* 0x0000000a00f97308 */ /* 0x0005e20000000800 */
[----:B---3--:R-:W-:-:S07]  /*4830*/  FFMA.FTZ R13, R108, UR7, -R19 ;  /* 0x000000076c0d7c23 */ /* 0x008fce0008010813 */
[----:B------:R-:W-:Y:S01]  /*4840*/  MUFU.EX2 R96, R13 ;  /* 0x0000000d00607308 */ /* 0x000fe20000000800 */
[----:B-1----:R-:W-:Y:S02]  /*4850*/  PRMT R5, R4, 0x5410, R8 ;  /* 0x0000541004057816 */ /* 0x002fe40000000008 */
[--C-:B------:R-:W-:Y:S02]  /*4860*/  HSET2.LE.AND R4, R7, R0.reuse, PT ;  /* 0x0000000007047233 */ /* 0x100fe40003803000 */
[----:B------:R-:W-:Y:S02]  /*4870*/  F2FP.F16.F32.PACK_AB R7, R243, R172 ;  /* 0x000000acf307723e */ /* 0x000fe400000000ff */
[--C-:B------:R-:W-:Y:S02]  /*4880*/  HSET2.LE.AND R8, R5, R0.reuse, PT ;  /* 0x0000000005087233 */ /* 0x100fe40003803000 */
[----:B------:R-:W-:Y:S02]  /*4890*/  LOP3.LUT R7, R3, R7, RZ, 0xc0, !PT ;  /* 0x0000000703077212 */ /* 0x000fe400078ec0ff */
[----:B------:R-:W-:-:S02]  /*48a0*/  HSET2.LE.AND R3, R14, R0, PT ;  /* 0x000000000e037233 */ /* 0x000fc40003803000 */
[----:B--2---:R-:W-:Y:S02]  /*48b0*/  F2FP.F16.F32.PACK_AB R10, R138, R206 ;  /* 0x000000ce8a0a723e */ /* 0x004fe400000000ff */
[----:B------:R-:W-:Y:S02]  /*48c0*/  F2FP.F16.F32.PACK_AB R5, R136, R207 ;  /* 0x000000cf8805723e */ /* 0x000fe400000000ff */
[----:B------:R-:W-:Y:S01]  /*48d0*/  LOP3.LUT R10, R3, R10, RZ, 0xc0, !PT ;  /* 0x0000000a030a7212 */ /* 0x000fe200078ec0ff */
[----:B------:R-:W-:Y:S01]  /*48e0*/  FFMA.FTZ R3, R99, UR7, -R19 ;  /* 0x0000000763037c23 */ /* 0x000fe20008010813 */
[----:B------:R-:W-:Y:S02]  /*48f0*/  LOP3.LUT R4, R4, R5, RZ, 0xc0, !PT ;  /* 0x0000000504047212 */ /* 0x000fe400078ec0ff */
[----:B------:R-:W-:Y:S01]  /*4900*/  LOP3.LUT R5, R8, R9, RZ, 0xc0, !PT ;  /* 0x0000000908057212 */ /* 0x000fe200078ec0ff */
[----:B------:R1:W2:Y:S01]  /*4910*/  MUFU.EX2 R237, R3 ;  /* 0x0000000300ed7308 */ /* 0x0002a20000000800 */
[----:B------:R-:W-:-:S02]  /*4920*/  HSET2.LE.AND R9, R12, R0, PT ;  /* 0x000000000c097233 */ /* 0x000fc40003803000 */
[----:B------:R-:W-:Y:S02]  /*4930*/  F2FP.F16.F32.PACK_AB R8, R239, R98 ;  /* 0x00000062ef08723e */ /* 0x000fe400000000ff */
[----:B------:R-:W-:Y:S01]  /*4940*/  F2FP.F16.F32.PACK_AB R12, R244, R238 ;  /* 0x000000eef40c723e */ /* 0x000fe200000000ff */
[C---:B------:R-:W-:Y:S01]  /*4950*/  HMMA.16816.F32 R52, R4.reuse, R24, RZ ;  /* 0x000000180434723c */ /* 0x040fe200000018ff */
[----:B------:R-:W-:Y:S02]  /*4960*/  LOP3.LUT R11, R11, R8, RZ, 0xc0, !PT ;  /* 0x000000080b0b7212 */ /* 0x000fe400078ec0ff */
[----:B------:R-:W-:Y:S02]  /*4970*/  LOP3.LUT R8, R9, R12, RZ, 0xc0, !PT ;  /* 0x0000000c09087212 */ /* 0x000fe400078ec0ff */
[----:B------:R-:W-:Y:S01]  /*4980*/  F2FP.F16.F32.PACK_AB R9, R232, R245 ;  /* 0x000000f5e809723e */ /* 0x000fe200000000ff */
[----:B------:R-:W-:Y:S01]  /*4990*/  HMMA.16816.F32 R48, R4, R28, RZ ;  /* 0x0000001c0430723c */ /* 0x000fe200000018ff */
[----:B------:R-:W-:-:S02]  /*49a0*/  SHF.R.U32.HI R12, RZ, 0x10, R22 ;  /* 0x00000010ff0c7819 */ /* 0x000fc40000011616 */
[----:B------:R-:W-:Y:S02]  /*49b0*/  SHF.R.U32.HI R14, RZ, 0x18, R22 ;  /* 0x00000018ff0e7819 */ /* 0x000fe40000011616 */
[--C-:B-1----:R-:W-:Y:S01]  /*49c0*/  HSET2.LE.AND R3, R15, R0.reuse, PT ;  /* 0x000000000f037233 */ /* 0x102fe20003803000 */
[C---:B------:R-:W-:Y:S01]  /*49d0*/  HMMA.16816.F32 R56, R4.reuse, R26, RZ ;  /* 0x0000001a0438723c */ /* 0x040fe200000018ff */
[----:B------:R-:W-:Y:S02]  /*49e0*/  LOP3.LUT R12, R12, 0xff, RZ, 0xc0, !PT ;  /* 0x000000ff0c0c7812 */ /* 0x000fe400078ec0ff */
[----:B------:R-:W-:Y:S02]  /*49f0*/  SHF.R.U32.HI R13, RZ, 0x18, R32 ;  /* 0x00000018ff0d7819 */ /* 0x000fe40000011620 */
[----:B------:R-:W-:Y:S01]  /*4a00*/  LOP3.LUT R9, R3, R9, RZ, 0xc0, !PT ;  /* 0x0000000903097212 */ /* 0x000fe200078ec0ff */
[----:B------:R-:W-:Y:S01]  /*4a10*/  HMMA.16816.F32 R44, R4, R30, RZ ;  /* 0x0000001e042c723c */ /* 0x000fe200000018ff */
[----:B------:R-:W-:-:S05]  /*4a20*/  HSET2.LE.AND R3, R33, R0, PT ;  /* 0x0000000021037233 */ /* 0x000fca0003803000 */
[C---:B------:R-:W-:Y:S01]  /*4a30*/  HMMA.16816.F32 R60, R8.reuse, R24, RZ ;  /* 0x00000018083c723c */ /* 0x040fe200000018ff */
[----:B------:R-:W-:Y:S01]  /*4a40*/  FFMA.FTZ R4, R208, UR7, -R21 ;  /* 0x00000007d0047c23 */ /* 0x000fe20008010815 */
[----:B----4-:R-:W-:Y:S01]  /*4a50*/  F2FP.F16.F32.PACK_AB R6, R236, R104 ;  /* 0x00000068ec06723e */ /* 0x010fe200000000ff */
[----:B------:R-:W-:Y:S01]  /*4a60*/  IMAD.MOV.U32 R208, RZ, RZ, R235 ;  /* 0x000000ffffd07224 */ /* 0x000fe200078e00eb */
[--C-:B------:R-:W-:Y:S01]  /*4a70*/  HSET2.LE.AND R7, R23, R0.reuse, PT ;  /* 0x0000000017077233 */ /* 0x100fe20003803000 */
[----:B------:R2:W-:Y:S01]  /*4a80*/  MUFU.EX2 R246, R4 ;  /* 0x0000000400f67308 */ /* 0x0005e20000000800 */
[----:B------:R-:W-:Y:S01]  /*4a90*/  LOP3.LUT R6, R3, R6, RZ, 0xc0, !PT ;  /* 0x0000000603067212 */ /* 0x000fe200078ec0ff */
[----:B------:R-:W-:Y:S01]  /*4aa0*/  HMMA.16816.F32 R72, R8, R26, RZ ;  /* 0x0000001a0848723c */ /* 0x000fe200000018ff */
[----:B------:R-:W-:Y:S01]  /*4ab0*/  HSET2.LE.AND R3, R16, R0, PT ;  /* 0x0000000010037233 */ /* 0x000fe20003803000 */
[----:B------:R-:W-:Y:S01]  /*4ac0*/  IMAD.WIDE.U32 R16, R77, -0x2daee0ad, RZ ;  /* 0xd2511f534d107825 */ /* 0x000fe200078e00ff */
[----:B------:R-:W-:-:S03]  /*4ad0*/  PRMT R5, R12, 0x5410, R14 ;  /* 0x000054100c057816 */ /* 0x000fc6000000000e */
[----:B------:R-:W-:Y:S01]  /*4ae0*/  FFMA.FTZ R12, R109, UR7, -R21 ;  /* 0x000000076d0c7c23 */ /* 0x000fe20008010815 */
[----:B------:R-:W-:Y:S01]  /*4af0*/  IMAD.WIDE.U32 R14, R64, -0x2daee0ad, RZ ;  /* 0xd2511f53400e7825 */ /* 0x000fe200078e00ff */
[C---:B------:R-:W-:Y:S02]  /*4b00*/  HMMA.16816.F32 R24, R8.reuse, R28, RZ ;  /* 0x0000001c0818723c */ /* 0x040fe400000018ff */
[----:B------:R1:W-:Y:S01]  /*4b10*/  MUFU.EX2 R105, R12 ;  /* 0x0000000c00697308 */ /* 0x0003e20000000800 */
[----:B------:R-:W-:Y:S02]  /*4b20*/  HSET2.LE.AND R5, R5, R0, PT ;  /* 0x0000000005057233 */ /* 0x000fe40003803000 */
[----:B------:R-:W-:Y:S01]  /*4b30*/  LOP3.LUT R22, R15, UR19, R78, 0x96, !PT ;  /* 0x000000130f167c12 */ /* 0x000fe2000f8e964e */
[----:B------:R-:W-:Y:S01]  /*4b40*/  HMMA.16816.F32 R64, R8, R30, RZ ;  /* 0x0000001e0840723c */ /* 0x000fe200000018ff */
[----:B------:R-:W-:Y:S01]  /*4b50*/  LOP3.LUT R17, R17, UR17, R14, 0x96, !PT ;  /* 0x0000001111117c12 */ /* 0x000fe2000f8e960e */
[----:B------:R-:W-:Y:S01]  /*4b60*/  FFMA.FTZ R14, R111, UR7, -R20 ;  /* 0x000000076f0e7c23 */ /* 0x000fe20008010814 */
[----:B--2---:R-:W-:-:S03]  /*4b70*/  F2FP.F16.F32.PACK_AB R4, R237, R100 ;  /* 0x00000064ed04723e */ /* 0x004fc600000000ff */
[----:B------:R2:W-:Y:S01]  /*4b80*/  MUFU.EX2 R80, R14 ;  /* 0x0000000e00507308 */ /* 0x0005e20000000800 */
[----:B------:R-:W-:Y:S01]  /*4b90*/  LOP3.LUT R7, R7, R4, RZ, 0xc0, !PT ;  /* 0x0000000407077212 */ /* 0x000fe200078ec0ff */
[--C-:B------:R-:W-:Y:S01]  /*4ba0*/  FFMA.FTZ R9, R209, UR7, -R21.reuse ;  /* 0x00000007d1097c23 */ /* 0x100fe20008010815 */
[----:B------:R-:W-:Y:S01]  /*4bb0*/  F2FP.F16.F32.PACK_AB R4, R205, R247 ;  /* 0x000000f7cd04723e */ /* 0x000fe200000000ff */
[----:B------:R-:W-:Y:S01]  /*4bc0*/  IMAD.MOV.U32 R209, RZ, RZ, R236 ;  /* 0x000000ffffd17224 */ /* 0x000fe200078e00ec */
[----:B------:R-:W-:Y:S02]  /*4bd0*/  SHF.R.U32.HI R8, RZ, 0x10, R32 ;  /* 0x00000010ff087819 */ /* 0x000fe40000011620 */
[----:B------:R-:W-:Y:S01]  /*4be0*/  LOP3.LUT R4, R3, R4, RZ, 0xc0, !PT ;  /* 0x0000000403047212 */ /* 0x000fe200078ec0ff */
[----:B------:R-:W-:Y:S01]  /*4bf0*/  FFMA.FTZ R3, R110, UR7, -R21 ;  /* 0x000000076e037c23 */ /* 0x000fe20008010815 */
[----:B-1----:R-:W-:Y:S01]  /*4c00*/  F2FP.F16.F32.PACK_AB R12, R96, R249 ;  /* 0x000000f9600c723e */ /* 0x002fe200000000ff */
[----:B------:R1:W3:Y:S01]  /*4c10*/  MUFU.EX2 R203, R9 ;  /* 0x0000000900cb7308 */ /* 0x0002e20000000800 */
[----:B------:R-:W-:-:S02]  /*4c20*/  LOP3.LUT R8, R8, 0xff, RZ, 0xc0, !PT ;  /* 0x000000ff08087812 */ /* 0x000fc400078ec0ff */
[----:B------:R-:W-:Y:S02]  /*4c30*/  LOP3.LUT R5, R5, R12, RZ, 0xc0, !PT ;  /* 0x0000000c05057212 */ /* 0x000fe400078ec0ff */
[----:B------:R-:W-:Y:S02]  /*4c40*/  LOP3.LUT R12, R32, 0xff, RZ, 0xc0, !PT ;  /* 0x000000ff200c7812 */ /* 0x000fe400078ec0ff */
[----:B------:R-:W-:Y:S01]  /*4c50*/  F2FP.F16.F32.PACK_AB R10, R97, R233 ;  /* 0x000000e9610a723e */ /* 0x000fe200000000ff */
[----:B------:R4:W4:Y:S01]  /*4c60*/  MUFU.EX2 R99, R3 ;  /* 0x0000000300637308 */ /* 0x0009220000000800 */
[----:B--2---:R-:W-:Y:S01]  /*4c70*/  IMAD.WIDE.U32 R14, R112, -0x2daee0ad, RZ ;  /* 0xd2511f53700e7825 */ /* 0x004fe200078e00ff */
[----:B------:R-:W-:Y:S04]  /*4c80*/  HMMA.16816.F32 R52, R4, R40, R52 ;  /* 0x000000280434723c */ /* 0x000fe80000001834 */
[----:B------:R-:W-:-:S02]  /*4c90*/  LOP3.LUT R15, R15, UR19, R76, 0x96, !PT ;  /* 0x000000130f0f7c12 */ /* 0x000fc4000f8e964c */
[----:B------:R-:W-:Y:S01]  /*4ca0*/  HMMA.16816.F32 R48, R4, R36, R48 ;  /* 0x000000240430723c */ /* 0x000fe20000001830 */
[----:B-1----:R-:W-:Y:S02]  /*4cb0*/  PRMT R9, R8, 0x5410, R13 ;  /* 0x0000541008097816 */ /* 0x002fe4000000000d */
[----:B---3--:R-:W-:-:S03]  /*4cc0*/  F2FP.F16.F32.PACK_AB R13, R203, R246 ;  /* 0x000000f6cb0d723e */ /* 0x008fc600000000ff */
[----:B------:R-:W-:Y:S01]  /*4cd0*/  HMMA.16816.F32 R56, R4, R42, R56 ;  /* 0x0000002a0438723c */ /* 0x000fe20000001838 */
[----:B----4-:R-:W-:-:S05]  /*4ce0*/  LOP3.LUT R3, R32, 0xffff, RZ, 0xc0, !PT ;  /* 0x0000ffff20037812 */ /* 0x010fca00078ec0ff */
[----:B------:R-:W-:Y:S01]  /*4cf0*/  HMMA.16816.F32 R44, R4, R38, R44 ;  /* 0x00000026042c723c */ /* 0x000fe2000000182c */
[----:B------:R-:W-:Y:S02]  /*4d00*/  SHF.R.U32.HI R11, RZ, 0x8, R3 ;  /* 0x00000008ff0b7819 */ /* 0x000fe40000011603 */
[--C-:B------:R-:W-:Y:S02]  /*4d10*/  HSET2.LE.AND R3, R70, R0.reuse, PT ;  /* 0x0000000046037233 */ /* 0x100fe40003803000 */
[----:B------:R-:W-:Y:S02]  /*4d20*/  PRMT R11, R12, 0x5410, R11 ;  /* 0x000054100c0b7816 */ /* 0x000fe4000000000b */
[--C-:B------:R-:W-:Y:S01]  /*4d30*/  HSET2.LE.AND R12, R9, R0.reuse, PT ;  /* 0x00000000090c7233 */ /* 0x100fe20003803000 */
[----:B------:R-:W-:Y:S01]  /*4d40*/  IMAD.WIDE.U32 R4, R22, -0x326172a9, RZ ;  /* 0xcd9e8d5716047825 */ /* 0x000fe200078e00ff */
[----:B------:R-:W-:Y:S02]  /*4d50*/  LOP3.LUT R10, R3, R10, RZ, 0xc0, !PT ;  /* 0x0000000a030a7212 */ /* 0x000fe400078ec0ff */
[--C-:B------:R-:W-:Y:S01]  /*4d60*/  HSET2.LE.AND R3, R71, R0.reuse, PT ;  /* 0x0000000047037233 */ /* 0x100fe20003803000 */
[----:B------:R-:W-:Y:S01]  /*4d70*/  IMAD.WIDE.U32 R6, R17, -0x326172a9, RZ ;  /* 0xcd9e8d5711067825 */ /* 0x000fe200078e00ff */
[----:B------:R-:W-:-:S02]  /*4d80*/  HSET2.LE.AND R8, R11, R0, PT ;  /* 0x000000000b087233 */ /* 0x000fc40003803000 */
[----:B------:R-:W-:Y:S02]  /*4d90*/  F2FP.F16.F32.PACK_AB R11, R99, R105 ;  /* 0x00000069630b723e */ /* 0x000fe400000000ff */
[----:B------:R-:W-:Y:S02]  /*4da0*/  F2FP.F16.F32.PACK_AB R9, R240, R248 ;  /* 0x000000f8f009723e */ /* 0x000fe400000000ff */
[----:B------:R-:W-:Y:S01]  /*4db0*/  LOP3.LUT R11, R3, R11, RZ, 0xc0, !PT ;  /* 0x0000000b030b7212 */ /* 0x000fe200078ec0ff */
[----:B------:R-:W-:Y:S01]  /*4dc0*/  FFMA.FTZ R3, R113, UR7, -R20 ;  /* 0x0000000771037c23 */ /* 0x000fe20008010814 */
[----:B------:R-:W-:Y:S01]  /*4dd0*/  LOP3.LUT R8, R8, R9, RZ, 0xc0, !PT ;  /* 0x0000000908087212 */ /* 0x000fe200078ec0ff */
[----:B------:R-:W-:Y:S01]  /*4de0*/  IMAD.MOV.U32 R113, RZ, RZ, R237 ;  /* 0x000000ffff717224 */ /* 0x000fe200078e00ed */
[----:B------:R-:W-:Y:S01]  /*4df0*/  LOP3.LUT R9, R12, R13, RZ, 0xc0, !PT ;  /* 0x0000000d0c097212 */ /* 0x000fe200078ec0ff */
[----:B------:R-:W-:Y:S01]  /*4e00*/  IMAD.WIDE.U32 R12, R79, -0x2daee0ad, RZ ;  /* 0xd2511f534f0c7825 */ /* 0x000fe200078e00ff */
[----:B------:R1:W-:Y:S01]  /*4e10*/  MUFU.EX2 R202, R3 ;  /* 0x0000000300ca7308 */ /* 0x0003e20000000800 */
[----:B------:R-:W-:-:S02]  /*4e20*/  LOP3.LUT R5, R5, UR18, R68, 0x96, !PT ;  /* 0x0000001205057c12 */ /* 0x000fc4000f8e9644 */
[----:B------:R-:W-:Y:S02]  /*4e30*/  LOP3.LUT R7, R7, UR16, R4, 0x96, !PT ;  /* 0x0000001007077c12 */ /* 0x000fe4000f8e9604 */
[----:B------:R-:W-:Y:S01]  /*4e40*/  LOP3.LUT R13, R13, UR17, R14, 0x96, !PT ;  /* 0x000000110d0d7c12 */ /* 0x000fe2000f8e960e */
[----:B------:R-:W-:Y:S01]  /*4e50*/  IMAD.WIDE.U32 R4, R5, -0x2daee0ad, RZ ;  /* 0xd2511f5305047825 */ /* 0x000fe200078e00ff */
[C---:B------:R-:W-:Y:S03]  /*4e60*/  HMMA.16816.F32 R92, R8.reuse, R36, R24 ;  /* 0x00000024085c723c */ /* 0x040fe60000001818 */
[----:B------:R-:W-:Y:S01]  /*4e70*/  IMAD.WIDE.U32 R30, R7, -0x2daee0ad, RZ ;  /* 0xd2511f53071e7825 */ /* 0x000fe200078e00ff */
[----:B------:R-:W-:Y:S02]  /*4e80*/  LOP3.LUT R5, R5, UR15, R16, 0x96, !PT ;  /* 0x0000000f05057c12 */ /* 0x000fe4000f8e9610 */
[----:B------:R-:W-:Y:S01]  /*4e90*/  HMMA.16816.F32 R88, R8, R40, R60 ;  /* 0x000000280858723c */ /* 0x000fe2000000183c */
[----:B------:R-:W-:-:S04]  /*4ea0*/  IMAD.WIDE.U32 R14, R15, -0x326172a9, RZ ;  /* 0xcd9e8d570f0e7825 */ /* 0x000fc800078e00ff */
[----:B-1----:R-:W-:Y:S01]  /*4eb0*/  FFMA.FTZ R3, R114, UR7, -R20 ;  /* 0x0000000772037c23 */ /* 0x002fe20008010814 */
[----:B------:R-:W-:Y:S01]  /*4ec0*/  IMAD.WIDE.U32 R22, R13, -0x326172a9, RZ ;  /* 0xcd9e8d570d167825 */ /* 0x000fe200078e00ff */
[----:B------:R-:W-:Y:S01]  /*4ed0*/  LOP3.LUT R13, R15, UR18, R34, 0x96, !PT ;  /* 0x000000120f0d7c12 */ /* 0x000fe2000f8e9622 */
[C---:B------:R-:W-:Y:S01]  /*4ee0*/  HMMA.16816.F32 R72, R8.reuse, R42, R72 ;  /* 0x0000002a0848723c */ /* 0x040fe20000001848 */
[----:B------:R1:W-:Y:S01]  /*4ef0*/  MUFU.EX2 R114, R3 ;  /* 0x0000000300727308 */ /* 0x0003e20000000800 */
[----:B------:R-:W2:Y:S01]  /*4f00*/  LDSM.16.MT88.4 R40, [R139+0x4800] ;  /* 0x004800008b28783b */ /* 0x000ea20000004200 */
[----:B------:R-:W-:Y:S01]  /*4f10*/  LOP3.LUT R7, R23, UR16, R14, 0x96, !PT ;  /* 0x0000001017077c12 */ /* 0x000fe2000f8e960e */
[----:B------:R-:W-:Y:S02]  /*4f20*/  IMAD.WIDE.U32 R14, R5, -0x326172a9, RZ ;  /* 0xcd9e8d57050e7825 */ /* 0x000fe400078e00ff */
[----:B------:R-:W-:Y:S01]  /*4f30*/  HMMA.16816.F32 R64, R8, R38, R64 ;  /* 0x000000260840723c */ /* 0x000fe20000001840 */
[----:B------:R-:W3:Y:S01]  /*4f40*/  LDSM.16.MT88.4 R36, [R204+0x4800] ;  /* 0x00480000cc24783b */ /* 0x000ee20000004200 */
[----:B------:R-:W-:Y:S01]  /*4f50*/  IMAD.WIDE.U32 R16, R13, -0x2daee0ad, RZ ;  /* 0xd2511f530d107825 */ /* 0x000fe200078e00ff */
[----:B------:R-:W-:-:S03]  /*4f60*/  LOP3.LUT R70, R15, UR14, R6, 0x96, !PT ;  /* 0x0000000e0f467c12 */ /* 0x000fc6000f8e9606 */
[----:B------:R-:W-:Y:S01]  /*4f70*/  FFMA.FTZ R6, R116, UR7, -R19 ;  /* 0x0000000774067c23 */ /* 0x000fe20008010813 */
[----:B------:R-:W-:-:S04]  /*4f80*/  IMAD.WIDE.U32 R24, R7, -0x2daee0ad, RZ ;  /* 0xd2511f5307187825 */ /* 0x000fc800078e00ff */
[----:B------:R-:W-:Y:S01]  /*4f90*/  FFMA.FTZ R7, R117, UR7, -R19 ;  /* 0x0000000775077c23 */ /* 0x000fe20008010813 */
[----:B------:R-:W-:Y:S01]  /*4fa0*/  LOP3.LUT R17, R17, UR15, R12, 0x96, !PT ;  /* 0x0000000f11117c12 */ /* 0x000fe2000f8e960c */
[----:B------:R4:W-:Y:S01]  /*4fb0*/  MUFU.EX2 R174, R6 ;  /* 0x0000000600ae7308 */ /* 0x0009e20000000800 */
[----:B------:R-:W-:Y:S01]  /*4fc0*/  IMAD.MOV.U32 R117, RZ, RZ, R238 ;  /* 0x000000ffff757224 */ /* 0x000fe200078e00ee */
[----:B------:R-:W-:Y:S01]  /*4fd0*/  LOP3.LUT R16, R25, UR5, R16, 0x96, !PT ;  /* 0x0000000519107c12 */ /* 0x000fe2000f8e9610 */
[----:B-1----:R-:W-:Y:S01]  /*4fe0*/  FFMA.FTZ R3, R115, UR7, -R20 ;  /* 0x0000000773037c23 */ /* 0x002fe20008010814 */
[----:B------:R-:W-:-:S04]  /*4ff0*/  IMAD.MOV.U32 R116, RZ, RZ, R239 ;  /* 0x000000ffff747224 */ /* 0x000fc800078e00ef */
[----:B------:R1:W2:Y:S08]  /*5000*/  MUFU.EX2 R200, R3 ;  /* 0x0000000300c87308 */ /* 0x0002b00000000800 */
[----:B------:R-:W3:Y:S01]  /*5010*/  MUFU.EX2 R115, R7 ;  /* 0x0000000700737308 */ /* 0x000ee20000000800 */
[----:B----4-:R-:W-:Y:S01]  /*5020*/  FFMA.FTZ R6, R119, UR7, -R19 ;  /* 0x0000000777067c23 */ /* 0x010fe20008010813 */
[----:B------:R-:W-:-:S06]  /*5030*/  IMAD.MOV.U32 R119, RZ, RZ, R80 ;  /* 0x000000ffff777224 */ /* 0x000fcc00078e0050 */
[----:B------:R-:W-:Y:S01]  /*5040*/  MUFU.EX2 R112, R6 ;  /* 0x0000000600707308 */ /* 0x000fe20000000800 */
[----:B-1----:R-:W-:Y:S01]  /*5050*/  LOP3.LUT R3, R31, UR5, R4, 0x96, !PT ;  /* 0x000000051f037c12 */ /* 0x002fe2000f8e9604 */
[----:B------:R-:W-:-:S06]  /*5060*/  FFMA.FTZ R4, R118, UR7, -R19 ;  /* 0x0000000776047c23 */ /* 0x000fcc0008010813 */
[----:B------:R1:W4:Y:S02]  /*5070*/  MUFU.EX2 R241, R4 ;  /* 0x0000000400f17308 */ /* 0x0003240000000800 */
[----:B-1----:R-:W-:-:S05]  /*5080*/  IMAD.WIDE.U32 R4, R3, -0x326172a9, RZ ;  /* 0xcd9e8d5703047825 */ /* 0x002fca00078e00ff */
[----:B------:R-:W-:Y:S02]  /*5090*/  LOP3.LUT R3, R5, UR6, R14, 0x96, !PT ;  /* 0x0000000605037c12 */ /* 0x000fe4000f8e960e */
[C---:B------:R-:W-:Y:S02]  /*50a0*/  LOP3.LUT R5, R4.reuse, 0xffff, RZ, 0xc0, !PT ;  /* 0x0000ffff04057812 */ /* 0x040fe400078ec0ff */
[----:B------:R-:W-:Y:S02]  /*50b0*/  LOP3.LUT R12, R4, 0xff, RZ, 0xc0, !PT ;  /* 0x000000ff040c7812 */ /* 0x000fe400078ec0ff */
[--C-:B------:R-:W-:Y:S02]  /*50c0*/  SHF.R.U32.HI R7, RZ, 0x10, R4.reuse ;  /* 0x00000010ff077819 */ /* 0x100fe40000011604 */
[----:B------:R-:W-:Y:S02]  /*50d0*/  SHF.R.U32.HI R13, RZ, 0x18, R4 ;  /* 0x00000018ff0d7819 */ /* 0x000fe40000011604 */
[----:B------:R-:W-:-:S02]  /*50e0*/  LOP3.LUT R4, R3, 0xffff, RZ, 0xc0, !PT ;  /* 0x0000ffff03047812 */ /* 0x000fc400078ec0ff */
[----:B------:R-:W-:Y:S02]  /*50f0*/  SHF.R.U32.HI R5, RZ, 0x8, R5 ;  /* 0x00000008ff057819 */ /* 0x000fe40000011605 */
[----:B------:R-:W-:Y:S02]  /*5100*/  SHF.R.U32.HI R9, RZ, 0x8, R4 ;  /* 0x00000008ff097819 */ /* 0x000fe40000011604 */
[----:B------:R-:W-:Y:S02]  /*5110*/  PRMT R4, R12, 0x5410, R5 ;  /* 0x000054100c047816 */ /* 0x000fe40000000005 */
[----:B------:R-:W-:Y:S02]  /*5120*/  LOP3.LUT R10, R7, 0xff, RZ, 0xc0, !PT ;  /* 0x000000ff070a7812 */ /* 0x000fe400078ec0ff */
[----:B------:R-:W-:Y:S02]  /*5130*/  LOP3.LUT R11, R3, 0xff, RZ, 0xc0, !PT ;  /* 0x000000ff030b7812 */ /* 0x000fe400078ec0ff */
[----:B------:R-:W-:-:S02]  /*5140*/  SHF.R.U32.HI R8, RZ, 0x10, R3 ;  /* 0x00000010ff087819 */ /* 0x000fc40000011603 */
[----:B------:R-:W-:Y:S02]  /*5150*/  SHF.R.U32.HI R7, RZ, 0x18, R3 ;  /* 0x00000018ff077819 */ /* 0x000fe40000011603 */
[----:B------:R-:W-:Y:S02]  /*5160*/  HSET2.LE.AND R3, R4, R0, PT ;  /* 0x0000000004037233 */ /* 0x000fe40003803000 */
[----:B------:R-:W-:Y:S02]  /*5170*/  PRMT R5, R10, 0x5410, R13 ;  /* 0x000054100a057816 */ /* 0x000fe4000000000d */
[----:B------:R-:W-:Y:S02]  /*5180*/  PRMT R9, R11, 0x5410, R9 ;  /* 0x000054100b097816 */ /* 0x000fe40000000009 */
[----:B--2---:R-:W-:Y:S02]  /*5190*/  F2FP.F16.F32.PACK_AB R4, R200, R114 ;  /* 0x00000072c804723e */ /* 0x004fe400000000ff */
[----:B------:R-:W-:-:S02]  /*51a0*/  LOP3.LUT R6, R8, 0xff, RZ, 0xc0, !PT ;  /* 0x000000ff08067812 */ /* 0x000fc400078ec0ff */
[----:B------:R-:W-:Y:S02]  /*51b0*/  LOP3.LUT R10, R3, R4, RZ, 0xc0, !PT ;  /* 0x00000004030a7212 */ /* 0x000fe400078ec0ff */
[----:B------:R-:W-:Y:S02]  /*51c0*/  PRMT R7, R6, 0x5410, R7 ;  /* 0x0000541006077816 */ /* 0x000fe40000000007 */
[--C-:B------:R-:W-:Y:S02]  /*51d0*/  HSET2.LE.AND R5, R5, R0.reuse, PT ;  /* 0x0000000005057233 */ /* 0x100fe40003803000 */
[----:B------:R-:W-:Y:S02]  /*51e0*/  HSET2.LE.AND R3, R9, R0, PT ;  /* 0x0000000009037233 */ /* 0x000fe40003803000 */
[----:B---3--:R-:W-:Y:S02]  /*51f0*/  F2FP.F16.F32.PACK_AB R6, R174, R115 ;  /* 0x00000073ae06723e */ /* 0x008fe400000000ff */
[----:B------:R-:W-:-:S02]  /*5200*/  F2FP.F16.F32.PACK_AB R4, R202, R119 ;  /* 0x00000077ca04723e */ /* 0x000fc400000000ff */
[----:B------:R-:W-:Y:S02]  /*5210*/  LOP3.LUT R11, R5, R6, RZ, 0xc0, !PT ;  /* 0x00000006050b7212 */ /* 0x000fe400078ec0ff */
[----:B------:R-:W-:Y:S01]  /*5220*/  HSET2.LE.AND R9, R7, R0, PT ;  /* 0x0000000007097233 */ /* 0x000fe20003803000 */
[----:B------:R-:W-:Y:S01]  /*5230*/  IMAD.WIDE.U32 R6, R17, -0x326172a9, RZ ;  /* 0xcd9e8d5711067825 */ /* 0x000fe200078e00ff */
[----:B------:R-:W-:Y:S02]  /*5240*/  LOP3.LUT R8, R3, R4, RZ, 0xc0, !PT ;  /* 0x0000000403087212 */ /* 0x000fe400078ec0ff */
[----:B----4-:R-:W-:Y:S01]  /*5250*/  F2FP.F16.F32.PACK_AB R12, R112, R241 ;  /* 0x000000f1700c723e */ /* 0x010fe200000000ff */
[----:B------:R-:W-:Y:S01]  /*5260*/  IMAD.WIDE.U32 R4, R16, -0x326172a9, RZ ;  /* 0xcd9e8d5710047825 */ /* 0x000fe200078e00ff */
[----:B------:R-:W-:Y:S02]  /*5270*/  LOP3.LUT R15, R7, UR14, R22, 0x96, !PT ;  /* 0x0000000e070f7c12 */ /* 0x000fe4000f8e9616 */
[----:B------:R-:W-:Y:S01]  /*5280*/  LOP3.LUT R9, R9, R12, RZ, 0xc0, !PT ;  /* 0x0000000c09097212 */ /* 0x000fe200078ec0ff */
[----:B------:R-:W-:Y:S01]  /*5290*/  IMAD.WIDE.U32 R16, R143, -0x2daee0ad, RZ ;  /* 0xd2511f538f107825 */ /* 0x000fe200078e00ff */
[----:B------:R-:W-:-:S02]  /*52a0*/  LOP3.LUT R3, R5, UR6, R6, 0x96, !PT ;  /* 0x0000000605037c12 */ /* 0x000fc4000f8e9606 */
[----:B------:R-:W-:Y:S01]  /*52b0*/  LOP3.LUT R25, R4, 0xffff, RZ, 0xc0, !PT ;  /* 0x0000ffff04197812 */ /* 0x000fe200078ec0ff */
[----:B------:R-:W-:Y:S01]  /*52c0*/  IMAD.WIDE.U32 R6, R142, -0x2daee0ad, RZ ;  /* 0xd2511f538e067825 */ /* 0x000fe200078e00ff */
[----:B------:R-:W-:-:S03]  /*52d0*/  LOP3.LUT R29, R4, 0xff, RZ, 0xc0, !PT ;  /* 0x000000ff041d7812 */ /* 0x000fc600078ec0ff */
[----:B------:R-:W-:Y:S01]  /*52e0*/  FFMA.FTZ R5, R120, UR7, -R18 ;  /* 0x0000000778057c23 */ /* 0x000fe20008010812 */
[----:B------:R-:W-:Y:S01]  /*52f0*/  SHF.R.U32.HI R27, RZ, 0x10, R4 ;  /* 0x00000010ff1b7819 */ /* 0x000fe20000011604 */
[C---:B------:R-:W-:Y:S01]  /*5300*/  HMMA.16816.F32 R60, R8.reuse, R42, R56 ;  /* 0x0000002a083c723c */ /* 0x040fe20000001838 */
[----:B------:R-:W-:Y:S01]  /*5310*/  LOP3.LUT R14, R7, UR19, R76, 0x96, !PT ;  /* 0x00000013070e7c12 */ /* 0x000fe2000f8e964c */
[----:B------:R-:W-:Y:S01]  /*5320*/  FFMA.FTZ R7, R132, UR7, -R18 ;  /* 0x0000000784077c23 */ /* 0x000fe20008010812 */
[----:B------:R-:W-:Y:S01]  /*5330*/  SHF.R.U32.HI R28, RZ, 0x18, R4 ;  /* 0x00000018ff1c7819 */ /* 0x000fe20000011604 */
[----:B------:R-:W-:Y:S01]  /*5340*/  FFMA.FTZ R4, R121, UR7, -R18 ;  /* 0x0000000779047c23 */ /* 0x000fe20008010812 */
[----:B------:R-:W-:Y:S01]  /*5350*/  LOP3.LUT R12, R35, UR20, R102, 0x96, !PT ;  /* 0x00000014230c7c12 */ /* 0x000fe2000f8e9666 */
[----:B------:R-:W1:Y:S01]  /*5360*/  MUFU.EX2 R32, R7 ;  /* 0x0000000700207308 */ /* 0x000e620000000800 */
[----:B------:R-:W-:Y:S01]  /*5370*/  HMMA.16816.F32 R80, R8, R40, R52 ;  /* 0x000000280850723c */ /* 0x000fe20000001834 */
[----:B------:R-:W-:Y:S01]  /*5380*/  LOP3.LUT R17, R17, UR19, R76, 0x96, !PT ;  /* 0x0000001311117c12 */ /* 0x000fe2000f8e964c */
[----:B------:R-:W-:-:S02]  /*5390*/  IMAD.MOV.U32 R132, RZ, RZ, R244 ;  /* 0x000000ffff847224 */ /* 0x000fc400078e00f4 */
[----:B------:R-:W-:Y:S02]  /*53a0*/  IMAD.WIDE.U32 R12, R12, -0x2daee0ad, RZ ;  /* 0xd2511f530c0c7825 */ /* 0x000fe400078e00ff */
[C---:B------:R-:W-:Y:S01]  /*53b0*/  HMMA.16816.F32 R84, R8.reuse, R36, R48 ;  /* 0x000000240854723c */ /* 0x040fe20000001830 */
[----:B------:R-:W-:Y:S01]  /*53c0*/  MUFU.EX2 R173, R5 ;  /* 0x0000000500ad7308 */ /* 0x000fe20000000800 */
[----:B------:R-:W-:Y:S02]  /*53d0*/  IMAD.MOV.U32 R120, RZ, RZ, R100 ;  /* 0x000000ffff787224 */ /* 0x000fe400078e0064 */
[----:B------:R-:W-:Y:S02]  /*53e0*/  IMAD.MOV.U32 R142, RZ, RZ, R242 ;  /* 0x000000ffff8e7224 */ /* 0x000fe400078e00f2 */
[----:B------:R-:W-:Y:S01]  /*53f0*/  HMMA.16816.F32 R56, R8, R38, R44 ;  /* 0x000000260838723c */ /* 0x000fe2000000182c */
[----:B------:R-:W-:Y:S02]  /*5400*/  IMAD.MOV.U32 R49, RZ, RZ, R249 ;  /* 0x000000ffff317224 */ /* 0x000fe400078e00f9 */
[----:B------:R2:W-:Y:S01]  /*5410*/  MUFU.EX2 R143, R4 ;  /* 0x00000004008f7308 */ /* 0x0005e20000000800 */
[----:B------:R-:W-:-:S02]  /*5420*/  IMAD.MOV.U32 R48, RZ, RZ, R248 ;  /* 0x000000ffff307224 */ /* 0x000fc400078e00f8 */
[----:B------:R-:W-:Y:S02]  /*5430*/  IMAD.MOV.U32 R50, RZ, RZ, R243 ;  /* 0x000000ffff327224 */ /* 0x000fe400078e00f3 */
[----:B------:R-:W-:-:S04]  /*5440*/  IMAD.WIDE.U32 R8, R14, -0x326172a9, RZ ;  /* 0xcd9e8d570e087825 */ /* 0x000fc800078e00ff */
[----:B------:R-:W-:Y:S01]  /*5450*/  IMAD.WIDE.U32 R10, R17, -0x326172a9, RZ ;  /* 0xcd9e8d57110a7825 */ /* 0x000fe200078e00ff */
[----:B------:R-:W-:-:S03]  /*5460*/  LOP3.LUT R9, R9, UR18, R34, 0x96, !PT ;  /* 0x0000001209097c12 */ /* 0x000fc6000f8e9622 */
[----:B------:R-:W-:Y:S01]  /*5470*/  IMAD.MOV.U32 R102, RZ, RZ, R241 ;  /* 0x000000ffff667224 */ /* 0x000fe200078e00f1 */
[----:B------:R-:W-:Y:S01]  /*5480*/  LOP3.LUT R11, R11, UR18, R34, 0x96, !PT ;  /* 0x000000120b0b7c12 */ /* 0x000fe2000f8e9622 */
[----:B------:R-:W-:Y:S02]  /*5490*/  IMAD.MOV.U32 R34, RZ, RZ, R247 ;  /* 0x000000ffff227224 */ /* 0x000fe400078e00f7 */
[----:B--2---:R-:W-:Y:S01]  /*54a0*/  IMAD.WIDE.U32 R4, R15, -0x2daee0ad, RZ ;  /* 0xd2511f530f047825 */ /* 0x004fe200078e00ff */
[----:B------:R-:W-:-:S03]  /*54b0*/  LOP3.LUT R15, R13, UR17, R6, 0x96, !PT ;  /* 0x000000110d0f7c12 */ /* 0x000fc6000f8e9606 */
[----:B------:R-:W-:Y:S01]  /*54c0*/  IMAD.WIDE.U32 R6, R103, -0x2daee0ad, RZ ;  /* 0xd2511f5367067825 */ /* 0x000fe200078e00ff */
[----:B------:R-:W-:Y:S02]  /*54d0*/  LOP3.LUT R26, R5, UR23, R24, 0x96, !PT ;  /* 0x00000017051a7c12 */ /* 0x000fe4000f8e9618 */
[C---:B------:R-:W-:Y:S01]  /*54e0*/  LOP3.LUT R31, R4.reuse, 0xffff, RZ, 0xc0, !PT ;  /* 0x0000ffff041f7812 */ /* 0x040fe200078ec0ff */
[----:B------:R-:W-:Y:S01]  /*54f0*/  FFMA.FTZ R5, R123, UR7, -R18 ;  /* 0x000000077b057c23 */ /* 0x000fe20008010812 */
[----:B------:R-:W-:Y:S01]  /*5500*/  LOP3.LUT R45, R4, 0xff, RZ, 0xc0, !PT ;  /* 0x000000ff042d7812 */ /* 0x000fe200078ec0ff */
[----:B------:R-:W-:Y:S01]  /*5510*/  IMAD.WIDE.U32 R22, R11, -0x2daee0ad, RZ ;  /* 0xd2511f530b167825 */ /* 0x000fe200078e00ff */
[--C-:B------:R-:W-:Y:S01]  /*5520*/  SHF.R.U32.HI R35, RZ, 0x10, R4.reuse ;  /* 0x00000010ff237819 */ /* 0x100fe20000011604 */
[----:B------:R-:W-:Y:S01]  /*5530*/  MUFU.EX2 R118, R5 ;  /* 0x0000000500767308 */ /* 0x000fe20000000800 */
[----:B------:R-:W-:Y:S01]  /*5540*/  SHF.R.U32.HI R44, RZ, 0x18, R4 ;  /* 0x00000018ff2c7819 */ /* 0x000fe20000011604 */
[----:B------:R-:W-:Y:S01]  /*5550*/  FFMA.FTZ R4, R122, UR7, -R18 ;  /* 0x000000077a047c23 */ /* 0x000fe20008010812 */
[----:B-1----:R-:W-:Y:S01]  /*5560*/  IMAD.MOV.U32 R122, RZ, RZ, R32 ;  /* 0x000000ffff7a7224 */ /* 0x002fe200078e0020 */
[----:B------:R-:W-:Y:S01]  /*5570*/  LOP3.LUT R13, R7, UR17, R16, 0x96, !PT ;  /* 0x00000011070d7c12 */ /* 0x000fe2000f8e9610 */
[----:B------:R-:W-:Y:S01]  /*5580*/  FFMA.FTZ R7, R210, UR7, -R21 ;  /* 0x00000007d2077c23 */ /* 0x000fe20008010815 */
[----:B------:R-:W-:Y:S01]  /*5590*/  LOP3.LUT R23, R23, UR15, R6, 0x96, !PT ;  /* 0x0000000f17177c12 */ /* 0x000fe2000f8e9606 */
[----:B------:R-:W-:Y:S01]  /*55a0*/  IMAD.MOV.U32 R103, RZ, RZ, R246 ;  /* 0x000000ffff677224 */ /* 0x000fe200078e00f6 */
[----:B------:R1:W2:Y:S01]  /*55b0*/  MUFU.EX2 R32, R4 ;  /* 0x0000000400207308 */ /* 0x0002a20000000800 */
[----:B------:R-:W-:Y:S01]  /*55c0*/  LOP3.LUT R6, R3, 0xff, RZ, 0xc0, !PT ;  /* 0x000000ff03067812 */ /* 0x000fe200078ec0ff */
[----:B------:R-:W-:-:S04]  /*55d0*/  IMAD.WIDE.U32 R16, R13, -0x326172a9, RZ ;  /* 0xcd9e8d570d107825 */ /* 0x000fc800078e00ff */
[----:B------:R-:W-:Y:S01]  /*55e0*/  IMAD.MOV.U32 R123, RZ, RZ, R105 ;  /* 0x000000ffff7b7224 */ /* 0x000fe200078e0069 */
[----:B------:R-:W-:Y:S01]  /*55f0*/  LOP3.LUT R17, R17, UR16, R10, 0x96, !PT ;  /* 0x0000001011117c12 */ /* 0x000fe2000f8e960a */
[----:B------:R3:W-:Y:S01]  /*5600*/  MUFU.EX2 R250, R7 ;  /* 0x0000000700fa7308 */ /* 0x0007e20000000800 */
[----:B------:R-:W-:Y:S02]  /*5610*/  IMAD.MOV.U32 R121, RZ, RZ, R104 ;  /* 0x000000ffff797224 */ /* 0x000fe400078e0068 */
[----:B------:R-:W-:Y:S02]  /*5620*/  IMAD.MOV.U32 R210, RZ, RZ, R233 ;  /* 0x000000ffffd27224 */ /* 0x000fe400078e00e9 */
[----:B-1----:R-:W-:-:S04]  /*5630*/  IMAD.WIDE.U32 R4, R15, -0x326172a9, RZ ;  /* 0xcd9e8d570f047825 */ /* 0x002fc800078e00ff */
[----:B------:R-:W-:Y:S01]  /*5640*/  IMAD.WIDE.U32 R14, R9, -0x2daee0ad, RZ ;  /* 0xd2511f53090e7825 */ /* 0x000fe200078e00ff */
[----:B------:R-:W-:Y:S02]  /*5650*/  LOP3.LUT R24, R5, UR16, R8, 0x96, !PT ;  /* 0x0000001005187c12 */ /* 0x000fe4000f8e9608 */
[----:B------:R-:W-:Y:S01]  /*5660*/  SHF.R.U32.HI R5, RZ, 0x8, R25 ;  /* 0x00000008ff057819 */ /* 0x000fe20000011619 */
[----:B---3--:R-:W-:Y:S01]  /*5670*/  FFMA.FTZ R7, R133, UR7, -R21 ;  /* 0x0000000785077c23 */ /* 0x008fe20008010815 */
[----:B------:R-:W-:Y:S01]  /*5680*/  LOP3.LUT R12, R15, UR15, R12, 0x96, !PT ;  /* 0x0000000f0f0c7c12 */ /* 0x000fe2000f8e960c */
[----:B--2---:R-:W-:Y:S01]  /*5690*/  IMAD.MOV.U32 R133, RZ, RZ, R32 ;  /* 0x000000ffff857224 */ /* 0x004fe200078e0020 */
[----:B------:R-:W-:Y:S01]  /*56a0*/  LOP3.LUT R8, R27, 0xff, RZ, 0xc0, !PT ;  /* 0x000000ff1b087812 */ /* 0x000fe200078ec0ff */
[----:B------:R1:W-:Y:S01]  /*56b0*/  MUFU.EX2 R252, R7 ;  /* 0x0000000700fc7308 */ /* 0x0003e20000000800 */
[----:B------:R-:W-:Y:S01]  /*56c0*/  PRMT R15, R29, 0x5410, R5 ;  /* 0x000054101d0f7816 */ /* 0x000fe20000000005 */
[----:B------:R-:W-:Y:S01]  /*56d0*/  IMAD.WIDE.U32 R12, R12, -0x326172a9, RZ ;  /* 0xcd9e8d570c0c7825 */ /* 0x000fe200078e00ff */
[----:B------:R-:W-:-:S02]  /*56e0*/  LOP3.LUT R5, R3, 0xffff, RZ, 0xc0, !PT ;  /* 0x0000ffff03057812 */ /* 0x000fc400078ec0ff */
[----:B------:R-:W-:Y:S01]  /*56f0*/  PRMT R11, R8, 0x5410, R28 ;  /* 0x00005410080b7816 */ /* 0x000fe2000000001c */
[----:B------:R-:W-:Y:S01]  /*5700*/  FFMA.FTZ R8, R127, UR7, -R21 ;  /* 0x000000077f087c23 */ /* 0x000fe20008010815 */
[----:B------:R-:W-:Y:S01]  /*5710*/  LOP3.LUT R27, R13, UR14, R4, 0x96, !PT ;  /* 0x0000000e0d1b7c12 */ /* 0x000fe2000f8e9604 */
[----:B------:R-:W-:Y:S01]  /*5720*/  FFMA.FTZ R4, R126, UR7, -R18 ;  /* 0x000000077e047c23 */ /* 0x000fe20008010812 */
[----:B------:R-:W-:Y:S01]  /*5730*/  IMAD.WIDE.U32 R32, R24, -0x2daee0ad, RZ ;  /* 0xd2511f5318207825 */ /* 0x000fe200078e00ff */
[----:B------:R2:W3:Y:S01]  /*5740*/  MUFU.EX2 R251, R8 ;  /* 0x0000000800fb7308 */ /* 0x0004e20000000800 */
[----:B------:R-:W-:Y:S02]  /*5750*/  SHF.R.U32.HI R13, RZ, 0x8, R31 ;  /* 0x00000008ff0d7819 */ /* 0x000fe4000001161f */
[----:B------:R-:W-:Y:S01]  /*5760*/  IMAD.WIDE.U32 R24, R17, -0x2daee0ad, RZ ;  /* 0xd2511f5311187825 */ /* 0x000fe200078e00ff */
[----:B------:R-:W-:Y:S02]  /*5770*/  LOP3.LUT R14, R33, UR5, R14, 0x96, !PT ;  /* 0x00000005210e7c12 */ /* 0x000fe4000f8e960e */
[----:B-1----:R-:W-:-:S02]  /*5780*/  SHF.R.U32.HI R7, RZ, 0x8, R5 ;  /* 0x00000008ff077819 */ /* 0x002fc40000011605 */
[----:B------:R1:W-:Y:S01]  /*5790*/  MUFU.EX2 R249, R4 ;  /* 0x0000000400f97308 */ /* 0x0003e20000000800 */
[----:B------:R-:W-:Y:S01]  /*57a0*/  SHF.R.U32.HI R5, RZ, 0x10, R3 ;  /* 0x00000010ff057819 */ /* 0x000fe20000011603 */
[----:B------:R-:W-:Y:S01]  /*57b0*/  IMAD.MOV.U32 R127, RZ, RZ, R99 ;  /* 0x000000ffff7f7224 */ /* 0x000fe200078e0063 */
[----:B------:R-:W-:Y:S01]  /*57c0*/  PRMT R9, R6, 0x5410, R7 ;  /* 0x0000541006097816 */ /* 0x000fe20000000007 */
[----:B------:R-:W-:Y:S01]  /*57d0*/  FFMA.FTZ R7, R211, UR7, -R21 ;  /* 0x00000007d3077c23 */ /* 0x000fe20008010815 */
[----:B------:R-:W-:Y:S01]  /*57e0*/  SHF.R.U32.HI R6, RZ, 0x18, R3 ;  /* 0x00000018ff067819 */ /* 0x000fe20000011603 */
[----:B------:R-:W-:Y:S01]  /*57f0*/  IMAD.MOV.U32 R211, RZ, RZ, R97 ;  /* 0x000000ffffd37224 */ /* 0x000fe200078e0061 */
[----:B------:R-:W-:Y:S01]  /*5800*/  LOP3.LUT R3, R5, 0xff, RZ, 0xc0, !PT ;  /* 0x000000ff05037812 */ /* 0x000fe200078ec0ff */
[----:B------:R4:W4:Y:S01]  /*5810*/  MUFU.EX2 R246, R7 ;  /* 0x0000000700f67308 */ /* 0x0009220000000800 */
[----:B------:R-:W-:Y:S01]  /*5820*/  HSET2.LE.AND R5, R11, R0, PT ;  /* 0x000000000b057233 */ /* 0x000fe20003803000 */
[----:B------:R-:W-:Y:S01]  /*5830*/  IMAD.MOV.U32 R126, RZ, RZ, R98 ;  /* 0x000000ffff7e7224 */ /* 0x000fe200078e0062 */
[----:B--2---:R-:W-:-:S02]  /*5840*/  PRMT R8, R3, 0x5410, R6 ;  /* 0x0000541003087816 */ /* 0x004fc40000000006 */
[--C-:B------:R-:W-:Y:S02]  /*5850*/  HSET2.LE.AND R3, R15, R0.reuse, PT ;  /* 0x000000000f037233 */ /* 0x100fe40003803000 */
[----:B---3--:R-:W-:Y:S02]  /*5860*/  F2FP.F16.F32.PACK_AB R6, R251, R252 ;  /* 0x000000fcfb06723e */ /* 0x008fe400000000ff */
[----:B-1----:R-:W-:Y:S02]  /*5870*/  F2FP.F16.F32.PACK_AB R4, R118, R122 ;  /* 0x0000007a7604723e */ /* 0x002fe400000000ff */
[----:B------:R-:W-:Y:S02]  /*5880*/  LOP3.LUT R11, R5, R6, RZ, 0xc0, !PT ;  /* 0x00000006050b7212 */ /* 0x000fe400078ec0ff */
[----:B------:R-:W-:Y:S02]  /*5890*/  LOP3.LUT R10, R3, R4, RZ, 0xc0, !PT ;  /* 0x00000004030a7212 */ /* 0x000fe400078ec0ff */
[----:B------:R-:W-:-:S02]  /*58a0*/  HSET2.LE.AND R3, R9, R0, PT ;  /* 0x0000000009037233 */ /* 0x000fc40003803000 */
[----:B------:R-:W-:Y:S01]  /*58b0*/  F2FP.F16.F32.PACK_AB R4, R143, R173 ;  /* 0x000000ad8f04723e */ /* 0x000fe200000000ff */
[----:B----4-:R-:W-:Y:S01]  /*58c0*/  FFMA.FTZ R7, R125, UR7, -R18 ;  /* 0x000000077d077c23 */ /* 0x010fe20008010812 */
[----:B------:R-:W-:Y:S01]  /*58d0*/  HSET2.LE.AND R5, R8, R0, PT ;  /* 0x0000000008057233 */ /* 0x000fe20003803000 */
[----:B------:R-:W-:Y:S01]  /*58e0*/  IMAD.MOV.U32 R125, RZ, RZ, R96 ;  /* 0x000000ffff7d7224 */ /* 0x000fe200078e0060 */
[----:B------:R-:W-:Y:S01]  /*58f0*/  F2FP.F16.F32.PACK_AB R6, R246, R250 ;  /* 0x000000faf606723e */ /* 0x000fe200000000ff */
[----:B------:R1:W-:Y:S01]  /*5900*/  MUFU.EX2 R248, R7 ;  /* 0x0000000700f87308 */ /* 0x0003e20000000800 */
[----:B------:R-:W-:Y:S01]  /*5910*/  LOP3.LUT R8, R3, R4, RZ, 0xc0, !PT ;  /* 0x0000000403087212 */ /* 0x000fe200078ec0ff */
[----:B------:R-:W-:Y:S01]  /*5920*/  FFMA.FTZ R3, R141, UR7, -R20 ;  /* 0x000000078d037c23 */ /* 0x000fe20008010814 */
[----:B------:R-:W-:Y:S01]  /*5930*/  LOP3.LUT R9, R5, R6, RZ, 0xc0, !PT ;  /* 0x0000000605097212 */ /* 0x000fe200078ec0ff */
[----:B------:R-:W-:Y:S01]  /*5940*/  IMAD.WIDE.U32 R4, R14, -0x326172a9, RZ ;  /* 0xcd9e8d570e047825 */ /* 0x000fe200078e00ff */
[----:B------:R-:W-:-:S03]  /*5950*/  LOP3.LUT R6, R25, UR5, R22, 0x96, !PT ;  /* 0x0000000519067c12 */ /* 0x000fc6000f8e9616 */
[----:B------:R2:W-:Y:S01]  /*5960*/  MUFU.EX2 R244, R3 ;  /* 0x0000000300f47308 */ /* 0x0005e20000000800 */
[----:B------:R-:W-:Y:S01]  /*5970*/  LOP3.LUT R51, R5, UR6, R12, 0x96, !PT ;  /* 0x0000000605337c12 */ /* 0x000fe2000f8e960c */
[C---:B------:R-:W-:Y:S01]  /*5980*/  HMMA.16816.F32 R52, R8.reuse, R40, R88 ;  /* 0x000000280834723c */ /* 0x040fe20000001858 */
[C---:B------:R-:W-:Y:S01]  /*5990*/  LOP3.LUT R76, R4.reuse, 0xffff, RZ, 0xc0, !PT ;  /* 0x0000ffff044c7812 */ /* 0x040fe200078ec0ff */
[----:B------:R-:W-:Y:S01]  /*59a0*/  IMAD.MOV.U32 R141, RZ, RZ, R210 ;  /* 0x000000ffff8d7224 */ /* 0x000fe200078e00d2 */
[----:B------:R-:W-:Y:S01]  /*59b0*/  LOP3.LUT R100, R4, 0xff, RZ, 0xc0, !PT ;  /* 0x000000ff04647812 */ /* 0x000fe200078ec0ff */
[----:B------:R-:W-:Y:S01]  /*59c0*/  IMAD.MOV.U32 R210, RZ, RZ, R48 ;  /* 0x000000ffffd27224 */ /* 0x000fe200078e0030 */
[----:B------:R-:W-:Y:S01]  /*59d0*/  SHF.R.U32.HI R79, RZ, 0x10, R4 ;  /* 0x00000010ff4f7819 */ /* 0x000fe20000011604 */
[----:B------:R-:W-:Y:S01]  /*59e0*/  HMMA.16816.F32 R108, R8, R42, R72 ;  /* 0x0000002a086c723c */ /* 0x000fe20000001848 */
[----:B-1----:R-:W-:Y:S01]  /*59f0*/  FFMA.FTZ R7, R124, UR7, -R18 ;  /* 0x000000077c077c23 */ /* 0x002fe20008010812 */
[----:B------:R-:W-:Y:S01]  /*5a00*/  SHF.R.U32.HI R77, RZ, 0x18, R4 ;  /* 0x00000018ff4d7819 */ /* 0x000fe20000011604 */
[----:B------:R-:W-:-:S02]  /*5a10*/  IMAD.WIDE.U32 R4, R23, -0x326172a9, RZ ;  /* 0xcd9e8d5717047825 */ /* 0x000fc400078e00ff */
[----:B------:R1:W-:Y:S01]  /*5a20*/  MUFU.EX2 R247, R7 ;  /* 0x0000000700f77308 */ /* 0x0003e20000000800 */
[C---:B------:R-:W-:Y:S01]  /*5a30*/  HMMA.16816.F32 R104, R8.reuse, R36, R92 ;  /* 0x000000240868723c */ /* 0x040fe2000000185c */
[----:B------:R-:W-:Y:S01]  /*5a40*/  IMAD.MOV.U32 R75, RZ, RZ, R132 ;  /* 0x000000ffff4b7224 */ /* 0x000fe200078e0084 */
[----:B------:R-:W-:Y:S01]  /*5a50*/  LOP3.LUT R17, R5, UR14, R16, 0x96, !PT ;  /* 0x0000000e05117c12 */ /* 0x000fe2000f8e9610 */
[----:B--2---:R-:W-:Y:S01]  /*5a60*/  FFMA.FTZ R3, R140, UR7, -R20 ;  /* 0x000000078c037c23 */ /* 0x004fe20008010814 */
[----:B------:R-:W-:Y:S01]  /*5a70*/  PRMT R16, R45, 0x5410, R13 ;  /* 0x000054102d107816 */ /* 0x000fe2000000000d */
[----:B------:R-:W-:Y:S01]  /*5a80*/  IMAD.MOV.U32 R140, RZ, RZ, R202 ;  /* 0x000000ffff8c7224 */ /* 0x000fe200078e00ca */
[----:B------:R-:W-:Y:S01]  /*5a90*/  HMMA.16816.F32 R64, R8, R38, R64 ;  /* 0x000000260840723c */ /* 0x000fe20000001840 */
[----:B------:R2:W-:Y:S01]  /*5aa0*/  MUFU.EX2 R243, R3 ;  /* 0x0000000300f37308 */ /* 0x0005e20000000800 */
[----:B------:R-:W-:Y:S05]  /*5ab0*/  LDSM.16.MT88.4 R36, [R139+0x4c00] ;  /* 0x004c00008b24783b */ /* 0x000fea0000004200 */
[----:B------:R-:W-:Y:S01]  /*5ac0*/  LOP3.LUT R8, R26, 0xff, RZ, 0xc0, !PT ;  /* 0x000000ff1a087812 */ /* 0x000fe200078ec0ff */
[----:B-1----:R-:W-:-:S05]  /*5ad0*/  IMAD.WIDE.U32 R6, R6, -0x326172a9, RZ ;  /* 0xcd9e8d5706067825 */ /* 0x002fca00078e00ff */
[----:B------:R-:W-:Y:S01]  /*5ae0*/  LOP3.LUT R40, R7, UR6, R4, 0x96, !PT ;  /* 0x0000000607287c12 */ /* 0x000fe2000f8e9604 */
[----:B------:R-:W-:Y:S01]  /*5af0*/  IMAD.WIDE.U32 R4, R70, -0x2daee0ad, RZ ;  /* 0xd2511f5346047825 */ /* 0x000fe200078e00ff */
[----:B------:R-:W-:-:S03]  /*5b00*/  LOP3.LUT R69, R6, 0xffff, RZ, 0xc0, !PT ;  /* 0x0000ffff06457812 */ /* 0x000fc600078ec0ff */
[----:B--2---:R-:W-:Y:S01]  /*5b10*/  FFMA.FTZ R3, R131, UR7, -R20 ;  /* 0x0000000783037c23 */ /* 0x004fe20008010814 */
[----:B------:R-:W-:Y:S02]  /*5b20*/  LOP3.LUT R70, R6, 0xff, RZ, 0xc0, !PT ;  /* 0x000000ff06467812 */ /* 0x000fe400078ec0ff */
[----:B------:R-:W-:Y:S01]  /*5b30*/  LOP3.LUT R12, R4, 0xff, RZ, 0xc0, !PT ;  /* 0x000000ff040c7812 */ /* 0x000fe200078ec0ff */
[----:B------:R1:W-:Y:S01]  /*5b40*/  MUFU.EX2 R242, R3 ;  /* 0x0000000300f27308 */ /* 0x0003e20000000800 */
[--C-:B------:R-:W-:Y:S02]  /*5b50*/  SHF.R.U32.HI R7, RZ, 0x10, R4.reuse ;  /* 0x00000010ff077819 */ /* 0x100fe40000011604 */
[----:B------:R-:W-:Y:S02]  /*5b60*/  SHF.R.U32.HI R14, RZ, 0x18, R4 ;  /* 0x00000018ff0e7819 */ /* 0x000fe40000011604 */
[--C-:B------:R-:W-:Y:S02]  /*5b70*/  SHF.R.U32.HI R74, RZ, 0x10, R6.reuse ;  /* 0x00000010ff4a7819 */ /* 0x100fe40000011606 */
[----:B------:R-:W-:Y:S01]  /*5b80*/  SHF.R.U32.HI R71, RZ, 0x18, R6 ;  /* 0x00000018ff477819 */ /* 0x000fe20000011606 */
[----:B------:R-:W-:Y:S01]  /*5b90*/  FFMA.FTZ R6, R212, UR7, -R19 ;  /* 0x00000007d4067c23 */ /* 0x000fe20008010813 */
[----:B------:R-:W-:-:S03]  /*5ba0*/  LOP3.LUT R9, R7, 0xff, RZ, 0xc0, !PT ;  /* 0x000000ff07097812 */ /* 0x000fc600078ec0ff */
[----:B------:R2:W-:Y:S01]  /*5bb0*/  MUFU.EX2 R239, R6 ;  /* 0x0000000600ef7308 */ /* 0x0005e20000000800 */
[----:B-1----:R-:W-:-:S07]  /*5bc0*/  FFMA.FTZ R3, R130, UR7, -R20 ;  /* 0x0000000782037c23 */ /* 0x002fce0008010814 */
[----:B------:R1:W-:Y:S01]  /*5bd0*/  MUFU.EX2 R241, R3 ;  /* 0x0000000300f17308 */ /* 0x0003e20000000800 */
[----:B--2---:R-:W-:-:S04]  /*5be0*/  LOP3.LUT R6, R35, 0xff, RZ, 0xc0, !PT ;  /* 0x000000ff23067812 */ /* 0x004fc800078ec0ff */
[----:B------:R-:W-:Y:S01]  /*5bf0*/  PRMT R15, R6, 0x5410, R44 ;  /* 0x00005410060f7816 */ /* 0x000fe2000000002c */
[--C-:B------:R-:W-:Y:S01]  /*5c00*/  FFMA.FTZ R6, R213, UR7, -R19.reuse ;  /* 0x00000007d5067c23 */ /* 0x100fe20008010813 */
[----:B------:R-:W2:Y:S01]  /*5c10*/  LDSM.16.MT88.4 R44, [R204+0x4c00] ;  /* 0x004c0000cc2c783b */ /* 0x000ea20000004200 */
[----:B-1----:R-:W-:Y:S02]  /*5c20*/  LOP3.LUT R3, R5, UR23, R30, 0x96, !PT ;  /* 0x0000001705037c12 */ /* 0x002fe4000f8e961e */
[----:B------:R1:W-:Y:S01]  /*5c30*/  MUFU.EX2 R236, R6 ;  /* 0x0000000600ec7308 */ /* 0x0003e20000000800 */
[----:B------:R-:W-:Y:S01]  /*5c40*/  LOP3.LUT R5, R4, 0xffff, RZ, 0xc0, !PT ;  /* 0x0000ffff04057812 */ /* 0x000fe200078ec0ff */
[----:B------:R-:W-:Y:S01]  /*5c50*/  FFMA.FTZ R4, R153, UR7, -R19 ;  /* 0x0000000799047c23 */ /* 0x000fe20008010813 */
[----:B------:R-:W-:Y:S01]  /*5c60*/  LOP3.LUT R10, R3, 0xff, RZ, 0xc0, !PT ;  /* 0x000000ff030a7812 */ /* 0x000fe200078ec0ff */
[----:B------:R-:W-:Y:S01]  /*5c70*/  IMAD.MOV.U32 R153, RZ, RZ, R117 ;  /* 0x000000ffff997224 */ /* 0x000fe200078e0075 */
[----:B------:R-:W-:-:S02]  /*5c80*/  SHF.R.U32.HI R5, RZ, 0x8, R5 ;  /* 0x00000008ff057819 */ /* 0x000fc40000011605 */
[----:B------:R-:W-:Y:S01]  /*5c90*/  SHF.R.U32.HI R7, RZ, 0x10, R3 ;  /* 0x00000010ff077819 */ /* 0x000fe20000011603 */
[----:B------:R3:W-:Y:S01]  /*5ca0*/  MUFU.EX2 R238, R4 ;  /* 0x0000000400ee7308 */ /* 0x0007e20000000800 */
[----:B------:R-:W-:Y:S02]  /*5cb0*/  PRMT R12, R12, 0x5410, R5 ;  /* 0x000054100c0c7816 */ /* 0x000fe40000000005 */
[----:B------:R-:W-:Y:S02]  /*5cc0*/  LOP3.LUT R5, R3, 0xffff, RZ, 0xc0, !PT ;  /* 0x0000ffff03057812 */ /* 0x000fe400078ec0ff */
[----:B------:R-:W-:Y:S02]  /*5cd0*/  SHF.R.U32.HI R11, RZ, 0x18, R3 ;  /* 0x00000018ff0b7819 */ /* 0x000fe40000011603 */
[----:B------:R-:W-:Y:S02]  /*5ce0*/  LOP3.LUT R3, R26, 0xffff, RZ, 0xc0, !PT ;  /* 0x0000ffff1a037812 */ /* 0x000fe400078ec0ff */
[----:B-1----:R-:W-:Y:S01]  /*5cf0*/  PRMT R6, R9, 0x5410, R14 ;  /* 0x0000541009067816 */ /* 0x002fe2000000000e */
[----:B---3--:R-:W-:Y:S01]  /*5d00*/  FFMA.FTZ R4, R152, UR7, -R19 ;  /* 0x0000000798047c23 */ /* 0x008fe20008010813 */
[----:B------:R-:W-:-:S03]  /*5d10*/  IMAD.MOV.U32 R152, RZ, RZ, R113 ;  /* 0x000000ffff987224 */ /* 0x000fc600078e0071 */
[----:B------:R1:W3:Y:S02]  /*5d20*/  MUFU.EX2 R237, R4 ;  /* 0x0000000400ed7308 */ /* 0x0002e40000000800 */
[----:B-1----:R-:W-:Y:S02]  /*5d30*/  SHF.R.U32.HI R4, RZ, 0x8, R3 ;  /* 0x00000008ff047819 */ /* 0x002fe40000011603 */
[----:B------:R-:W-:Y:S02]  /*5d40*/  SHF.R.U32.HI R3, RZ, 0x8, R5 ;  /* 0x00000008ff037819 */ /* 0x000fe40000011605 */
[----:B------:R-:W-:Y:S01]  /*5d50*/  LOP3.LUT R5, R7, 0xff, RZ, 0xc0, !PT ;  /* 0x000000ff07057812 */ /* 0x000fe200078ec0ff */
[--C-:B------:R-:W-:Y:S01]  /*5d60*/  FFMA.FTZ R7, R154, UR7, -R21.reuse ;  /* 0x000000079a077c23 */ /* 0x100fe20008010815 */
[----:B------:R-:W-:Y:S01]  /*5d70*/  PRMT R14, R8, 0x5410, R4 ;  /* 0x00005410080e7816 */ /* 0x000fe20000000004 */
[----:B------:R-:W-:Y:S01]  /*5d80*/  FFMA.FTZ R4, R155, UR7, -R21 ;  /* 0x000000079b047c23 */ /* 0x000fe20008010815 */
[----:B------:R-:W-:Y:S01]  /*5d90*/  PRMT R8, R5, 0x5410, R11 ;  /* 0x0000541005087816 */ /* 0x000fe2000000000b */
[----:B------:R1:W-:Y:S01]  /*5da0*/  MUFU.EX2 R233, R7 ;  /* 0x0000000700e97308 */ /* 0x0003e20000000800 */
[----:B------:R-:W-:Y:S01]  /*5db0*/  HSET2.LE.AND R5, R6, R0, PT ;  /* 0x0000000006057233 */ /* 0x000fe20003803000 */
[----:B------:R-:W-:Y:S01]  /*5dc0*/  IMAD.MOV.U32 R155, RZ, RZ, R209 ;  /* 0x000000ffff9b7224 */ /* 0x000fe200078e00d1 */
[----:B---3--:R-:W-:Y:S01]  /*5dd0*/  F2FP.F16.F32.PACK_AB R6, R237, R238 ;  /* 0x000000eeed06723e */ /* 0x008fe200000000ff */
[----:B------:R-:W-:Y:S01]  /*5de0*/  IMAD.MOV.U32 R154, RZ, RZ, R112 ;  /* 0x000000ffff9a7224 */ /* 0x000fe200078e0070 */
[----:B------:R-:W-:-:S02]  /*5df0*/  PRMT R9, R10, 0x5410, R3 ;  /* 0x000054100a097816 */ /* 0x000fc40000000003 */
[--C-:B------:R-:W-:Y:S01]  /*5e00*/  HSET2.LE.AND R3, R12, R0.reuse, PT ;  /* 0x000000000c037233 */ /* 0x100fe20003803000 */
[----:B------:R3:W4:Y:S01]  /*5e10*/  MUFU.EX2 R235, R4 ;  /* 0x0000000400eb7308 */ /* 0x0007220000000800 */
[----:B------:R-:W-:Y:S02]  /*5e20*/  LOP3.LUT R11, R5, R6, RZ, 0xc0, !PT ;  /* 0x00000006050b7212 */ /* 0x000fe400078ec0ff */
[----:B------:R-:W-:Y:S02]  /*5e30*/  HSET2.LE.AND R5, R8, R0, PT ;  /* 0x0000000008057233 */ /* 0x000fe40003803000 */
[----:B------:R-:W-:Y:S02]  /*5e40*/  F2FP.F16.F32.PACK_AB R6, R236, R239 ;  /* 0x000000efec06723e */ /* 0x000fe400000000ff */
[----:B------:R-:W-:Y:S01]  /*5e50*/  F2FP.F16.F32.PACK_AB R12, R247, R248 ;  /* 0x000000f8f70c723e */ /* 0x000fe200000000ff */
[----:B-1----:R-:W-:-:S04]  /*5e60*/  FFMA.FTZ R7, R216, UR7, -R21 ;  /* 0x00000007d8077c23 */ /* 0x002fc80008010815 */
[----:B------:R1:W-:Y:S01]  /*5e70*/  MUFU.EX2 R216, R7 ;  /* 0x0000000700d87308 */ /* 0x0003e20000000800 */
[----:B---3--:R-:W-:-:S04]  /*5e80*/  F2FP.F16.F32.PACK_AB R4, R241, R242 ;  /* 0x000000f2f104723e */ /* 0x008fc800000000ff */
[----:B------:R-:W-:Y:S02]  /*5e90*/  LOP3.LUT R10, R3, R4, RZ, 0xc0, !PT ;  /* 0x00000004030a7212 */ /* 0x000fe400078ec0ff */
[----:B------:R-:W-:Y:S02]  /*5ea0*/  HSET2.LE.AND R3, R9, R0, PT ;  /* 0x0000000009037233 */ /* 0x000fe40003803000 */
[----:B------:R-:W-:Y:S01]  /*5eb0*/  LOP3.LUT R9, R5, R6, RZ, 0xc0, !PT ;  /* 0x0000000605097212 */ /* 0x000fe200078ec0ff */
[----:B------:R-:W-:Y:S01]  /*5ec0*/  FFMA.FTZ R5, R214, UR7, -R21 ;  /* 0x00000007d6057c23 */ /* 0x000fe20008010815 */
[----:B------:R-:W-:Y:S01]  /*5ed0*/  F2FP.F16.F32.PACK_AB R4, R243, R244 ;  /* 0x000000f4f304723e */ /* 0x000fe200000000ff */
[----:B------:R-:W-:Y:S02]  /*5ee0*/  IMAD.MOV.U32 R214, RZ, RZ, R133 ;  /* 0x000000ffffd67224 */ /* 0x000fe400078e0085 */
[----:B------:R4:W3:Y:S01]  /*5ef0*/  MUFU.EX2 R213, R5 ;  /* 0x0000000500d57308 */ /* 0x0008e20000000800 */
[----:B------:R-:W-:Y:S01]  /*5f00*/  LOP3.LUT R8, R3, R4, RZ, 0xc0, !PT ;  /* 0x0000000403087212 */ /* 0x000fe200078ec0ff */
[----:B-1----:R-:W-:Y:S01]  /*5f10*/  IMAD.WIDE.U32 R6, R17, -0x2daee0ad, RZ ;  /* 0xd2511f5311067825 */ /* 0x002fe200078e00ff */
[----:B------:R-:W-:-:S02]  /*5f20*/  SHF.R.U32.HI R3, RZ, 0x10, R26 ;  /* 0x00000010ff037819 */ /* 0x000fc4000001161a */
[----:B------:R-:W-:Y:S01]  /*5f30*/  SHF.R.U32.HI R4, RZ, 0x18, R26 ;  /* 0x00000018ff047819 */ /* 0x000fe2000001161a */
[----:B------:R-:W-:Y:S01]  /*5f40*/  IMAD.MOV.U32 R133, RZ, RZ, R49 ;  /* 0x000000ffff857224 */ /* 0x000fe200078e0031 */
[----:B------:R-:W-:Y:S01]  /*5f50*/  LOP3.LUT R3, R3, 0xff, RZ, 0xc0, !PT ;  /* 0x000000ff03037812 */ /* 0x000fe200078ec0ff */
[C---:B--2---:R-:W-:Y:S01]  /*5f60*/  HMMA.16816.F32 R92, R8.reuse, R44, R84 ;  /* 0x0000002c085c723c */ /* 0x044fe20000001854 */
[----:B------:R-:W-:Y:S02]  /*5f70*/  LOP3.LUT R35, R6, 0xffff, RZ, 0xc0, !PT ;  /* 0x0000ffff06237812 */ /* 0x000fe400078ec0ff */
[----:B------:R-:W-:Y:S02]  /*5f80*/  PRMT R13, R3, 0x5410, R4 ;  /* 0x00005410030d7816 */ /* 0x000fe40000000004 */
[--C-:B------:R-:W-:Y:S01]  /*5f90*/  HSET2.LE.AND R3, R15, R0.reuse, PT ;  /* 0x000000000f037233 */ /* 0x100fe20003803000 */
[----:B------:R-:W-:Y:S01]  /*5fa0*/  HMMA.16816.F32 R88, R8, R36, R80 ;  /* 0x000000240858723c */ /* 0x000fe20000001850 */
[----:B------:R-:W-:-:S02]  /*5fb0*/  HSET2.LE.AND R4, R16, R0, PT ;  /* 0x0000000010047233 */ /* 0x000fc40003803000 */
[----:B----4-:R-:W-:Y:S02]  /*5fc0*/  F2FP.F16.F32.PACK_AB R5, R233, R235 ;  /* 0x000000ebe905723e */ /* 0x010fe400000000ff */
[----:B------:R-:W-:Y:S01]  /*5fd0*/  LOP3.LUT R43, R6, 0xff, RZ, 0xc0, !PT ;  /* 0x000000ff062b7812 */ /* 0x000fe200078ec0ff */
[C---:B------:R-:W-:Y:S01]  /*5fe0*/  HMMA.16816.F32 R96, R8.reuse, R38, R60 ;  /* 0x000000260860723c */ /* 0x040fe2000000183c */
[----:B------:R-:W-:Y:S02]  /*5ff0*/  LOP3.LUT R31, R3, R5, RZ, 0xc0, !PT ;  /* 0x00000005031f7212 */ /* 0x000fe400078ec0ff */
[----:B------:R-:W-:Y:S02]  /*6000*/  LOP3.LUT R30, R4, R12, RZ, 0xc0, !PT ;  /* 0x0000000c041e7212 */ /* 0x000fe400078ec0ff */
[--C-:B------:R-:W-:Y:S01]  /*6010*/  HSET2.LE.AND R3, R13, R0.reuse, PT ;  /* 0x000000000d037233 */ /* 0x100fe20003803000 */
[----:B------:R-:W-:Y:S01]  /*6020*/  HMMA.16816.F32 R84, R8, R46, R56 ;  /* 0x0000002e0854723c */ /* 0x000fe20000001838 */
[----:B------:R-:W-:Y:S01]  /*6030*/  HSET2.LE.AND R4, R14, R0, PT ;  /* 0x000000000e047233 */ /* 0x000fe20003803000 */
[----:B------:R-:W-:Y:S01]  /*6040*/  IMAD.MOV.U32 R62, RZ, RZ, R211 ;  /* 0x000000ffff3e7224 */ /* 0x000fe200078e00d3 */
[----:B---3--:R-:W-:Y:S01]  /*6050*/  F2FP.F16.F32.PACK_AB R5, R213, R216 ;  /* 0x000000d8d505723e */ /* 0x008fe200000000ff */
[----:B------:R-:W-:Y:S01]  /*6060*/  IMAD.MOV.U32 R63, RZ, RZ, R127 ;  /* 0x000000ffff3f7224 */ /* 0x000fe200078e007f */
[----:B------:R-:W-:Y:S01]  /*6070*/  F2FP.F16.F32.PACK_AB R12, R249, R214 ;  /* 0x000000d6f90c723e */ /* 0x000fe200000000ff */
[----:B------:R-:W-:Y:S01]  /*6080*/  FFMA.FTZ R13, R144, UR7, -R18 ;  /* 0x00000007900d7c23 */ /* 0x000fe20008010812 */
[----:B------:R-:W-:Y:S01]  /*6090*/  IMAD.WIDE.U32 R8, R199, -0x2daee0ad, RZ ;  /* 0xd2511f53c7087825 */ /* 0x000fe200078e00ff */
[----:B------:R-:W-:-:S02]  /*60a0*/  LOP3.LUT R29, R3, R5, RZ, 0xc0, !PT ;  /* 0x00000005031d7212 */ /* 0x000fc400078ec0ff */
[----:B------:R-:W-:Y:S01]  /*60b0*/  SHF.R.U32.HI R42, RZ, 0x10, R6 ;  /* 0x00000010ff2a7819 */ /* 0x000fe20000011606 */
[----:B------:R-:W-:Y:S01]  /*60c0*/  IMAD.MOV.U32 R59, RZ, RZ, R208 ;  /* 0x000000ffff3b7224 */ /* 0x000fe200078e00d0 */
[----:B------:R-:W-:Y:S01]  /*60d0*/  SHF.R.U32.HI R41, RZ, 0x18, R6 ;  /* 0x00000018ff297819 */ /* 0x000fe20000011606 */
[----:B------:R-:W-:Y:S01]  /*60e0*/  FFMA.FTZ R6, R215, UR7, -R18 ;  /* 0x00000007d7067c23 */ /* 0x000fe20008010812 */
[----:B------:R-:W-:Y:S01]  /*60f0*/  LOP3.LUT R28, R4, R12, RZ, 0xc0, !PT ;  /* 0x0000000c041c7212 */ /* 0x000fe200078ec0ff */
[----:B------:R-:W-:Y:S01]  /*6100*/  IMAD.WIDE.U32 R4, R27, -0x2daee0ad, RZ ;  /* 0xd2511f531b047825 */ /* 0x000fe200078e00ff */
[----:B------:R-:W-:Y:S01]  /*6110*/  LOP3.LUT R3, R9, UR19, R78, 0x96, !PT ;  /* 0x0000001309037c12 */ /* 0x000fe2000f8e964e */
[----:B------:R1:W-:Y:S01]  /*6120*/  MUFU.EX2 R212, R6 ;  /* 0x0000000600d47308 */ /* 0x0003e20000000800 */
[----:B------:R-:W-:Y:S01]  /*6130*/  LOP3.LUT R48, R7, UR23, R24, 0x96, !PT ;  /* 0x0000001707307c12 */ /* 0x000fe2000f8e9618 */
[----:B------:R-:W-:Y:S01]  /*6140*/  IMAD.MOV.U32 R215, RZ, RZ, R174 ;  /* 0x000000ffffd77224 */ /* 0x000fe200078e00ae */
[----:B------:R-:W-:Y:S01]  /*6150*/  LOP3.LUT R49, R5, UR23, R32, 0x96, !PT ;  /* 0x0000001705317c12 */ /* 0x000fe2000f8e9620 */
[----:B------:R-:W-:Y:S01]  /*6160*/  HMMA.16816.F32 R80, R28, R36, R52 ;  /* 0x000000241c50723c */ /* 0x000fe20000001834 */
[C---:B------:R-:W-:Y:S01]  /*6170*/  LOP3.LUT R27, R4.reuse, 0xffff, RZ, 0xc0, !PT ;  /* 0x0000ffff041b7812 */ /* 0x040fe200078ec0ff */
[----:B------:R-:W-:Y:S01]  /*6180*/  IMAD.MOV.U32 R56, RZ, RZ, R50 ;  /* 0x000000ffff387224 */ /* 0x000fe200078e0032 */
[----:B------:R-:W-:Y:S01]  /*6190*/  SHF.R.U32.HI R33, RZ, 0x10, R4 ;  /* 0x00000010ff217819 */ /* 0x000fe20000011604 */
[----:B------:R-:W-:Y:S01]  /*61a0*/  FFMA.FTZ R12, R145, UR7, -R18 ;  /* 0x00000007910c7c23 */ /* 0x000fe20008010812 */
[----:B------:R-:W-:Y:S01]  /*61b0*/  SHF.R.U32.HI R32, RZ, 0x18, R4 ;  /* 0x00000018ff207819 */ /* 0x000fe20000011604 */
[----:B------:R-:W-:Y:S01]  /*61c0*/  MUFU.EX2 R132, R13 ;  /* 0x0000000d00847308 */ /* 0x000fe20000000800 */
[----:B------:R-:W-:Y:S01]  /*61d0*/  IMAD.MOV.U32 R37, RZ, RZ, R34 ;  /* 0x000000ffff257224 */ /* 0x000fe200078e0022 */
[----:B------:R-:W-:Y:S01]  /*61e0*/  LOP3.LUT R34, R4, 0xff, RZ, 0xc0, !PT ;  /* 0x000000ff04227812 */ /* 0x000fe200078ec0ff */
[----:B------:R-:W-:-:S04]  /*61f0*/  IMAD.WIDE.U32 R4, R197, -0x2daee0ad, RZ ;  /* 0xd2511f53c5047825 */ /* 0x000fc800078e00ff */
[----:B-1----:R-:W-:-:S04]  /*6200*/  IMAD.WIDE.U32 R6, R3, -0x326172a9, RZ ;  /* 0xcd9e8d5703067825 */ /* 0x002fc800078e00ff */
[----:B------:R-:W-:Y:S01]  /*6210*/  FFMA.FTZ R3, R169, UR7, -R18 ;  /* 0x00000007a9037c23 */ /* 0x000fe20008010812 */
[----:B------:R-:W-:Y:S01]  /*6220*/  LOP3.LUT R10, R5, UR17, R8, 0x96, !PT ;  /* 0x00000011050a7c12 */ /* 0x000fe2000f8e9608 */
[----:B------:R-:W-:Y:S01]  /*6230*/  FFMA.FTZ R5, R168, UR7, -R18 ;  /* 0x00000007a8057c23 */ /* 0x000fe20008010812 */
[----:B------:R-:W-:Y:S01]  /*6240*/  IMAD.MOV.U32 R52, RZ, RZ, R210 ;  /* 0x000000ffff347224 */ /* 0x000fe200078e00d2 */
[----:B------:R1:W-:Y:S01]  /*6250*/  MUFU.EX2 R211, R3 ;  /* 0x0000000300d37308 */ /* 0x0003e20000000800 */
[----:B------:R-:W-:Y:S02]  /*6260*/  IMAD.MOV.U32 R168, RZ, RZ, R203 ;  /* 0x000000ffffa87224 */ /* 0x000fe400078e00cb */
[----:B------:R-:W-:Y:S02]  /*6270*/  IMAD.MOV.U32 R169, RZ, RZ, R200 ;  /* 0x000000ffffa97224 */ /* 0x000fe400078e00c8 */
[----:B------:R-:W-:Y:S02]  /*6280*/  IMAD.MOV.U32 R53, RZ, RZ, R133 ;  /* 0x000000ffff357224 */ /* 0x000fe400078e0085 */
[----:B------:R-:W-:Y:S01]  /*6290*/  IMAD.MOV.U32 R54, RZ, RZ, R126 ;  /* 0x000000ffff367224 */ /* 0x000fe200078e007e */
[----:B------:R2:W-:Y:S01]  /*62a0*/  MUFU.EX2 R210, R5 ;  /* 0x0000000500d27308 */ /* 0x0005e20000000800 */
[----:B------:R-:W-:-:S02]  /*62b0*/  IMAD.MOV.U32 R57, RZ, RZ, R142 ;  /* 0x000000ffff397224 */ /* 0x000fc400078e008e */
[----:B------:R-:W-:Y:S02]  /*62c0*/  IMAD.MOV.U32 R36, RZ, RZ, R103 ;  /* 0x000000ffff247224 */ /* 0x000fe400078e0067 */
[----:B------:R-:W-:Y:S02]  /*62d0*/  IMAD.MOV.U32 R142, RZ, RZ, R102 ;  /* 0x000000ffff8e7224 */ /* 0x000fe400078e0066 */
[----:B------:R-:W-:Y:S01]  /*62e0*/  IMAD.MOV.U32 R55, RZ, RZ, R125 ;  /* 0x000000ffff377224 */ /* 0x000fe200078e007d */
[----:B------:R-:W-:Y:S01]  /*62f0*/  MUFU.EX2 R133, R12 ;  /* 0x0000000c00857308 */ /* 0x000fe20000000800 */
[----:B-1----:R-:W-:Y:S01]  /*6300*/  LOP3.LUT R3, R7, UR18, R68, 0x96, !PT ;  /* 0x0000001207037c12 */ /* 0x002fe2000f8e9644 */
[----:B------:R-:W-:-:S04]  /*6310*/  IMAD.MOV.U32 R58, RZ, RZ, R116 ;  /* 0x000000ffff3a7224 */ /* 0x000fc800078e0074 */
[----:B------:R-:W-:-:S04]  /*6320*/  IMAD.WIDE.U32 R8, R3, -0x2daee0ad, RZ ;  /* 0xd2511f5303087825 */ /* 0x000fc800078e00ff */
[----:B------:R-:W-:Y:S01]  /*6330*/  FFMA.FTZ R3, R159, UR7, -R18 ;  /* 0x000000079f037c23 */ /* 0x000fe20008010812 */
[----:B------:R-:W-:-:S03]  /*6340*/  IMAD.MOV.U32 R159, RZ, RZ, R54 ;  /* 0x000000ffff9f7224 */ /* 0x000fc600078e0036 */
[----:B------:R1:W-:Y:S01]  /*6350*/  MUFU.EX2 R209, R3 ;  /* 0x0000000300d17308 */ /* 0x0003e20000000800 */
[----:B------:R-:W-:Y:S01]  /*6360*/  LOP3.LUT R7, R9, UR15, R4, 0x96, !PT ;  /* 0x0000000f09077c12 */ /* 0x000fe2000f8e9604 */
[----:B--2---:R-:W-:-:S04]  /*6370*/  IMAD.WIDE.U32 R4, R10, -0x326172a9, RZ ;  /* 0xcd9e8d570a047825 */ /* 0x004fc800078e00ff */
[----:B------:R-:W-:Y:S01]  /*6380*/  IMAD.WIDE.U32 R14, R7, -0x326172a9, RZ ;  /* 0xcd9e8d57070e7825 */ /* 0x000fe200078e00ff */
[----:B------:R-:W-:-:S03]  /*6390*/  LOP3.LUT R6, R5, UR16, R6, 0x96, !PT ;  /* 0x0000001005067c12 */ /* 0x000fc6000f8e9606 */
[----:B------:R-:W-:Y:S01]  /*63a0*/  IMAD.MOV.U32 R54, RZ, RZ, R121 ;  /* 0x000000ffff367224 */ /* 0x000fe200078e0079 */
[----:B------:R-:W-:Y:S01]  /*63b0*/  LOP3.LUT R4, R15, UR14, R4, 0x96, !PT ;  /* 0x0000000e0f047c12 */ /* 0x000fe2000f8e9604 */
[----:B------:R-:W-:-:S04]  /*63c0*/  IMAD.WIDE.U32 R6, R6, -0x2daee0ad, RZ ;  /* 0xd2511f5306067825 */ /* 0x000fc800078e00ff */
[----:B------:R-:W-:Y:S01]  /*63d0*/  FFMA.FTZ R15, R129, UR7, -R18 ;  /* 0x00000007810f7c23 */ /* 0x000fe20008010812 */
[----:B------:R-:W-:-:S04]  /*63e0*/  IMAD.WIDE.U32 R4, R4, -0x2daee0ad, RZ ;  /* 0xd2511f5304047825 */ /* 0x000fc800078e00ff */
[----:B-1----:R-:W-:Y:S01]  /*63f0*/  FFMA.FTZ R3, R157, UR7, -R18 ;  /* 0x000000079d037c23 */ /* 0x002fe20008010812 */
[----:B------:R-:W-:Y:S01]  /*6400*/  LOP3.LUT R16, R7, UR5, R8, 0x96, !PT ;  /* 0x0000000507107c12 */ /* 0x000fe2000f8e9608 */
[----:B------:R-:W-:Y:S01]  /*6410*/  MUFU.EX2 R117, R15 ;  /* 0x0000000f00757308 */ /* 0x000fe20000000800 */
[----:B------:R-:W-:Y:S01]  /*6420*/  IMAD.WIDE.U32 R8, R201, -0x2daee0ad, RZ ;  /* 0xd2511f53c9087825 */ /* 0x000fe200078e00ff */
[----:B------:R-:W-:Y:S02]  /*6430*/  LOP3.LUT R17, R5, UR23, R6, 0x96, !PT ;  /* 0x0000001705117c12 */ /* 0x000fe4000f8e9606 */
[C---:B------:R-:W-:Y:S01]  /*6440*/  LOP3.LUT R23, R4.reuse, 0xffff, RZ, 0xc0, !PT ;  /* 0x0000ffff04177812 */ /* 0x040fe200078ec0ff */
[----:B------:R-:W-:Y:S01]  /*6450*/  FFMA.FTZ R5, R147, UR7, -R18 ;  /* 0x0000000793057c23 */ /* 0x000fe20008010812 */
[----:B------:R-:W-:Y:S01]  /*6460*/  LOP3.LUT R26, R4, 0xff, RZ, 0xc0, !PT ;  /* 0x000000ff041a7812 */ /* 0x000fe200078ec0ff */
[----:B------:R-:W-:Y:S01]  /*6470*/  IMAD.MOV.U32 R157, RZ, RZ, R36 ;  /* 0x000000ffff9d7224 */ /* 0x000fe200078e0024 */
[----:B------:R1:W-:Y:S01]  /*6480*/  MUFU.EX2 R208, R3 ;  /* 0x0000000300d07308 */ /* 0x0003e20000000800 */
[--C-:B------:R-:W-:Y:S01]  /*6490*/  SHF.R.U32.HI R24, RZ, 0x10, R4.reuse ;  /* 0x00000010ff187819 */ /* 0x100fe20000011604 */
[----:B------:R-:W-:Y:S01]  /*64a0*/  HMMA.16816.F32 R64, R28, R46, R64 ;  /* 0x0000002e1c40723c */ /* 0x000fe20000001840 */
[----:B------:R-:W-:Y:S01]  /*64b0*/  SHF.R.U32.HI R25, RZ, 0x18, R4 ;  /* 0x00000018ff197819 */ /* 0x000fe20000011604 */
[----:B------:R-:W-:Y:S01]  /*64c0*/  FFMA.FTZ R4, R148, UR7, -R18 ;  /* 0x0000000794047c23 */ /* 0x000fe20008010812 */
[----:B------:R-:W-:-:S02]  /*64d0*/  IMAD.MOV.U32 R148, RZ, RZ, R114 ;  /* 0x000000ffff947224 */ /* 0x000fc400078e0072 */
[----:B------:R-:W-:Y:S01]  /*64e0*/  IMAD.MOV.U32 R144, RZ, RZ, R63 ;  /* 0x000000ffff907224 */ /* 0x000fe200078e003f */
[----:B------:R-:W-:Y:S01]  /*64f0*/  MUFU.EX2 R199, R4 ;  /* 0x0000000400c77308 */ /* 0x000fe20000000800 */
[----:B------:R-:W-:Y:S02]  /*6500*/  IMAD.MOV.U32 R147, RZ, RZ, R240 ;  /* 0x000000ffff937224 */ /* 0x000fe400078e00f0 */
[----:B------:R-:W-:Y:S01]  /*6510*/  IMAD.MOV.U32 R145, RZ, RZ, R154 ;  /* 0x000000ffff917224 */ /* 0x000fe200078e009a */
[----:B------:R2:W5:Y:S04]  /*6520*/  LDL.LU R240, [R1+0x7c] ;  /* 0x00007c0001f07983 */ /* 0x0005680000300800 */
[----:B------:R3:W-:Y:S01]  /*6530*/  MUFU.EX2 R197, R5 ;  /* 0x0000000500c57308 */ /* 0x0007e20000000800 */
[----:B-1----:R-:W-:Y:S01]  /*6540*/  FFMA.FTZ R3, R156, UR7, -R18 ;  /* 0x000000079c037c23 */ /* 0x002fe20008010812 */
[----:B------:R-:W-:-:S02]  /*6550*/  IMAD.MOV.U32 R156, RZ, RZ, R52 ;  /* 0x000000ffff9c7224 */ /* 0x000fc400078e0034 */
[----:B------:R-:W-:-:S04]  /*6560*/  IMAD.MOV.U32 R52, RZ, RZ, R122 ;  /* 0x000000ffff347224 */ /* 0x000fc800078e007a */
[----:B------:R1:W-:Y:S01]  /*6570*/  MUFU.EX2 R203, R3 ;  /* 0x0000000300cb7308 */ /* 0x0003e20000000800 */
[----:B---3--:R-:W-:-:S05]  /*6580*/  IMAD.WIDE.U32 R4, R101, -0x2daee0ad, RZ ;  /* 0xd2511f5365047825 */ /* 0x008fca00078e00ff */
[----:B------:R-:W-:Y:S01]  /*6590*/  LOP3.LUT R5, R5, UR17, R8, 0x96, !PT ;  /* 0x0000001105057c12 */ /* 0x000fe2000f8e9608 */
[----:B-1----:R-:W-:Y:S01]  /*65a0*/  FFMA.FTZ R3, R151, UR7, -R18 ;  /* 0x0000000797037c23 */ /* 0x002fe20008010812 */
[----:B------:R-:W-:-:S03]  /*65b0*/  IMAD.MOV.U32 R151, RZ, RZ, R37 ;  /* 0x000000ffff977224 */ /* 0x000fc600078e0025 */
[----:B------:R1:W-:Y:S02]  /*65c0*/  MUFU.EX2 R202, R3 ;  /* 0x0000000300ca7308 */ /* 0x0003e40000000800 */
[----:B-1----:R-:W-:Y:S01]  /*65d0*/  FFMA.FTZ R3, R149, UR7, -R18 ;  /* 0x0000000795037c23 */ /* 0x002fe20008010812 */
[----:B------:R-:W-:Y:S02]  /*65e0*/  IMAD.MOV.U32 R149, RZ, RZ, R53 ;  /* 0x000000ffff957224 */ /* 0x000fe400078e0035 */
[----:B------:R-:W-:-:S03]  /*65f0*/  IMAD.MOV.U32 R53, RZ, RZ, R123 ;  /* 0x000000ffff357224 */ /* 0x000fc600078e007b */
[----:B------:R1:W-:Y:S02]  /*6600*/  MUFU.EX2 R200, R3 ;  /* 0x0000000300c87308 */ /* 0x0003e40000000800 */
[----:B-1----:R-:W-:Y:S01]  /*6610*/  FFMA.FTZ R3, R150, UR7, -R18 ;  /* 0x0000000796037c23 */ /* 0x002fe20008010812 */
[----:B------:R-:W-:-:S05]  /*6620*/  IMAD.MOV.U32 R150, RZ, RZ, R118 ;  /* 0x000000ffff967224 */ /* 0x000fca00078e0076 */
[----:B------:R1:W-:Y:S02]  /*6630*/  MUFU.EX2 R201, R3 ;  /* 0x0000000300c97308 */ /* 0x0003e40000000800 */
[----:B-1----:R-:W-:Y:S01]  /*6640*/  LOP3.LUT R3, R9, UR19, R78, 0x96, !PT ;  /* 0x0000001309037c12 */ /* 0x002fe2000f8e964e */
[--C-:B------:R-:W-:Y:S01]  /*6650*/  FFMA.FTZ R9, R146, UR7, -R18.reuse ;  /* 0x0000000792097c23 */ /* 0x100fe20008010812 */
[----:B------:R-:W-:Y:S01]  /*6660*/  FFMA.FTZ R18, R128, UR7, -R18 ;  /* 0x0000000780127c23 */ /* 0x000fe20008010812 */
[----:B------:R-:W-:Y:S02]  /*6670*/  IMAD.MOV.U32 R78, RZ, RZ, R115 ;  /* 0x000000ffff4e7224 */ /* 0x000fe400078e0073 */
[----:B------:R-:W-:Y:S01]  /*6680*/  IMAD.WIDE.U32 R6, R3, -0x326172a9, RZ ;  /* 0xcd9e8d5703067825 */ /* 0x000fe200078e00ff */
[----:B------:R1:W-:Y:S04]  /*6690*/  MUFU.EX2 R174, R9 ;  /* 0x0000000900ae7308 */ /* 0x0003e80000000800 */
[----:B------:R-:W-:Y:S01]  /*66a0*/  LOP3.LUT R3, R7, UR18, R68, 0x96, !PT ;  /* 0x0000001207037c12 */ /* 0x000fe2000f8e9644 */
[----:B------:R-:W-:Y:S03]  /*66b0*/  HMMA.16816.F32 R36, R28, R38, R108 ;  /* 0x000000261c24723c */ /* 0x000fe6000000186c */
[----:B------:R-:W-:Y:S01]  /*66c0*/  MUFU.EX2 R116, R18 ;  /* 0x0000001200747308 */ /* 0x000fe20000000800 */
[----:B------:R-:W-:-:S05]  /*66d0*/  IMAD.WIDE.U32 R10, R3, -0x2daee0ad, RZ ;  /* 0xd2511f53030a7825 */ /* 0x000fca00078e00ff */
[----:B------:R-:W-:Y:S01]  /*66e0*/  LOP3.LUT R3, R11, UR15, R4, 0x96, !PT ;  /* 0x0000000f0b037c12 */ /* 0x000fe2000f8e9604 */
[----:B------:R-:W-:-:S04]  /*66f0*/  IMAD.WIDE.U32 R4, R5, -0x326172a9, RZ ;  /* 0xcd9e8d5705047825 */ /* 0x000fc800078e00ff */
[----:B-1----:R-:W-:Y:S01]  /*6700*/  IMAD.WIDE.U32 R8, R3, -0x326172a9, RZ ;  /* 0xcd9e8d5703087825 */ /* 0x002fe200078e00ff */
[----:B------:R-:W-:-:S04]  /*6710*/  LOP3.LUT R6, R5, UR16, R6, 0x96, !PT ;  /* 0x0000001005067c12 */ /* 0x000fc8000f8e9606 */
[----:B------:R-:W-:Y:S01]  /*6720*/  LOP3.LUT R3, R9, UR14, R4, 0x96, !PT ;  /* 0x0000000e09037c12 */ /* 0x000fe2000f8e9604 */
[----:B------:R-:W-:-:S04]  /*6730*/  IMAD.WIDE.U32 R6, R6, -0x2daee0ad, RZ ;  /* 0xd2511f5306067825 */ /* 0x000fc800078e00ff */
[----:B------:R-:W-:-:S04]  /*6740*/  IMAD.WIDE.U32 R4, R3, -0x2daee0ad, RZ ;  /* 0xd2511f5303047825 */ /* 0x000fc800078e00ff */
[--C-:B------:R-:W-:Y:S01]  /*6750*/  FFMA.FTZ R3, R217, UR7, -R21.reuse ;  /* 0x00000007d9037c23 */ /* 0x100fe20008010815 */
[----:B------:R-:W-:Y:S01]  /*6760*/  LOP3.LUT R10, R7, UR5, R10, 0x96, !PT ;  /* 0x00000005070a7c12 */ /* 0x000fe2000f8e960a */
[----:B------:R-:W-:Y:S01]  /*6770*/  FFMA.FTZ R7, R218, UR7, -R21 ;  /* 0x00000007da077c23 */ /* 0x000fe20008010815 */
[----:B------:R-:W-:Y:S01]  /*6780*/  IMAD.MOV.U32 R218, RZ, RZ, R169 ;  /* 0x000000ffffda7224 */ /* 0x000fe200078e00a9 */
[----:B------:R1:W-:Y:S01]  /*6790*/  MUFU.EX2 R129, R3 ;  /* 0x0000000300817308 */ /* 0x0003e20000000800 */
[----:B------:R-:W-:Y:S01]  /*67a0*/  LOP3.LUT R50, R5, UR23, R6, 0x96, !PT ;  /* 0x0000001705327c12 */ /* 0x000fe2000f8e9606 */
[----:B------:R-:W-:Y:S01]  /*67b0*/  IMAD.MOV.U32 R169, RZ, RZ, R141 ;  /* 0x000000ffffa97224 */ /* 0x000fe200078e008d */
[C---:B------:R-:W-:Y:S01]  /*67c0*/  LOP3.LUT R60, R4.reuse, 0xffff, RZ, 0xc0, !PT ;  /* 0x0000ffff043c7812 */ /* 0x040fe200078ec0ff */
[----:B------:R-:W-:Y:S01]  /*67d0*/  IMAD.MOV.U32 R141, RZ, RZ, R119 ;  /* 0x000000ffff8d7224 */ /* 0x000fe200078e0077 */
[----:B------:R-:W-:Y:S02]  /*67e0*/  LOP3.LUT R73, R4, 0xff, RZ, 0xc0, !PT ;  /* 0x000000ff04497812 */ /* 0x000fe400078ec0ff */
[--C-:B------:R-:W-:Y:S01]  /*67f0*/  SHF.R.U32.HI R61, RZ, 0x10, R4.reuse ;  /* 0x00000010ff3d7819 */ /* 0x100fe20000011604 */
[----:B------:R3:W-:Y:S01]  /*6800*/  MUFU.EX2 R131, R7 ;  /* 0x0000000700837308 */ /* 0x0007e20000000800 */
[----:B------:R-:W-:Y:S01]  /*6810*/  SHF.R.U32.HI R72, RZ, 0x18, R4 ;  /* 0x00000018ff487819 */ /* 0x000fe20000011604 */
[----:B------:R-:W-:-:S05]  /*6820*/  IMAD.WIDE.U32 R4, R16, -0x326172a9, RZ ;  /* 0xcd9e8d5710047825 */ /* 0x000fca00078e00ff */
[----:B------:R-:W-:Y:S01]  /*6830*/  LOP3.LUT R9, R5, UR6, R14, 0x96, !PT ;  /* 0x0000000605097c12 */ /* 0x000fe2000f8e960e */
[----:B-1----:R-:W-:Y:S01]  /*6840*/  FFMA.FTZ R3, R177, UR7, -R21 ;  /* 0x00000007b1037c23 */ /* 0x002fe20008010815 */
[C---:B------:R-:W-:Y:S02]  /*6850*/  LOP3.LUT R11, R4.reuse, 0xff, RZ, 0xc0, !PT ;  /* 0x000000ff040b7812 */ /* 0x040fe400078ec0ff */
[--C-:B------:R-:W-:Y:S01]  /*6860*/  SHF.R.U32.HI R12, RZ, 0x10, R4.reuse ;  /* 0x00000010ff0c7819 */ /* 0x100fe20000011604 */
[----:B------:R1:W-:Y:S01]  /*6870*/  MUFU.EX2 R130, R3 ;  /* 0x0000000300827308 */ /* 0x0003e20000000800 */
[----:B------:R-:W-:Y:S02]  /*6880*/  SHF.R.U32.HI R13, RZ, 0x18, R4 ;  /* 0x00000018ff0d7819 */ /* 0x000fe40000011604 */
[----:B---3--:R-:W-:Y:S01]  /*6890*/  LOP3.LUT R7, R4, 0xffff, RZ, 0xc0, !PT ;  /* 0x0000ffff04077812 */ /* 0x008fe200078ec0ff */
[----:B------:R-:W-:-:S03]  /*68a0*/  IMAD.WIDE.U32 R4, R10, -0x326172a9, RZ ;  /* 0xcd9e8d570a047825 */ /* 0x000fc600078e00ff */
[C---:B------:R-:W-:Y:S02]  /*68b0*/  LOP3.LUT R101, R4.reuse, 0xffff, RZ, 0xc0, !PT ;  /* 0x0000ffff04657812 */ /* 0x040fe400078ec0ff */
[----:B------:R-:W-:Y:S02]  /*68c0*/  LOP3.LUT R112, R4, 0xff, RZ, 0xc0, !PT ;  /* 0x000000ff04707812 */ /* 0x000fe400078ec0ff */
[--C-:B------:R-:W-:Y:S02]  /*68d0*/  SHF.R.U32.HI R102, RZ, 0x10, R4.reuse ;  /* 0x00000010ff667819 */ /* 0x100fe40000011604 */
[----:B------:R-:W-:Y:S01]  /*68e0*/  SHF.R.U32.HI R103, RZ, 0x18, R4 ;  /* 0x00000018ff677819 */ /* 0x000fe20000011604 */
[--C-:B-1----:R-:W-:Y:S01]  /*68f0*/  FFMA.FTZ R3, R170, UR7, -R21.reuse ;  /* 0x00000007aa037c23 */ /* 0x102fe20008010815 */
[----:B------:R-:W-:Y:S01]  /*6900*/  FFMA.FTZ R4, R164, UR7, -R21 ;  /* 0x00000007a4047c23 */ /* 0x000fe20008010815 */
[----:B------:R-:W-:Y:S02]  /*6910*/  SHF.R.U32.HI R6, RZ, 0x8, R23 ;  /* 0x00000008ff067819 */ /* 0x000fe40000011617 */
[----:B------:R1:W-:Y:S01]  /*6920*/  MUFU.EX2 R127, R3 ;  /* 0x00000003007f7308 */ /* 0x0003e20000000800 */
[----:B------:R-:W-:-:S07]  /*6930*/  LOP3.LUT R22, R5, UR6, R8, 0x96, !PT ;  /* 0x0000000605167c12 */ /* 0x000fce000f8e9608 */
[----:B------:R3:W-:Y:S01]  /*6940*/  MUFU.EX2 R125, R4 ;  /* 0x00000004007d7308 */ /* 0x0007e20000000800 */
[----:B-1----:R-:W-:-:S07]  /*6950*/  FFMA.FTZ R3, R167, UR7, -R21 ;  /* 0x00000007a7037c23 */ /* 0x002fce0008010815 */
[----:B------:R1:W-:Y:S01]  /*6960*/  MUFU.EX2 R128, R3 ;  /* 0x0000000300807308 */ /* 0x0003e20000000800 */
[----:B---3--:R-:W-:-:S07]  /*6970*/  FFMA.FTZ R4, R158, UR7, -R21 ;  /* 0x000000079e047c23 */ /* 0x008fce0008010815 */
[----:B------:R3:W-:Y:S01]  /*6980*/  MUFU.EX2 R124, R4 ;  /* 0x00000004007c7308 */ /* 0x0007e20000000800 */
[----:B-1----:R-:W-:-:S07]  /*6990*/  FFMA.FTZ R3, R165, UR7, -R21 ;  /* 0x00000007a5037c23 */ /* 0x002fce0008010815 */
[----:B------:R1:W-:Y:S01]  /*69a0*/  MUFU.EX2 R126, R3 ;  /* 0x00000003007e7308 */ /* 0x0003e20000000800 */
[----:B---3--:R-:W-:Y:S01]  /*69b0*/  FFMA.FTZ R4, R162, UR7, -R21 ;  /* 0x00000007a2047c23 */ /* 0x008fe20008010815 */
[----:B------:R-:W-:Y:S02]  /*69c0*/  IMAD.MOV.U32 R162, RZ, RZ, R168 ;  /* 0x000000ffffa27224 */ /* 0x000fe400078e00a8 */
[----:B------:R-:W-:Y:S01]  /*69d0*/  IMAD.MOV.U32 R168, RZ, RZ, R55 ;  /* 0x000000ffffa87224 */ /* 0x000fe200078e0037 */
[----:B-1----:R-:W-:-:S03]  /*69e0*/  SHF.R.U32.HI R3, RZ, 0x8, R76 ;  /* 0x00000008ff037819 */ /* 0x002fc6000001164c */
[----:B------:R1:W-:Y:S01]  /*69f0*/  MUFU.EX2 R123, R4 ;  /* 0x00000004007b7308 */ /* 0x0003e20000000800 */
[----:B------:R-:W-:Y:S01]  /*6a00*/  IMAD.MOV.U32 R55, RZ, RZ, R120 ;  /* 0x000000ffff377224 */ /* 0x000fe200078e0078 */
[----:B------:R-:W-:Y:S02]  /*6a10*/  PRMT R100, R100, 0x5410, R3 ;  /* 0x0000541064647816 */ /* 0x000fe40000000003 */
[----:B------:R-:W-:-:S04]  /*6a20*/  LOP3.LUT R3, R79, 0xff, RZ, 0xc0, !PT ;  /* 0x000000ff4f037812 */ /* 0x000fc800078ec0ff */
[----:B------:R-:W-:Y:S02]  /*6a30*/  PRMT R113, R3, 0x5410, R77 ;  /* 0x0000541003717816 */ /* 0x000fe4000000004d */
[----:B------:R-:W-:-:S04]  /*6a40*/  SHF.R.U32.HI R3, RZ, 0x8, R69 ;  /* 0x00000008ff037819 */ /* 0x000fc80000011645 */
[----:B------:R-:W-:Y:S02]  /*6a50*/  PRMT R14, R70, 0x5410, R3 ;  /* 0x00005410460e7816 */ /* 0x000fe40000000003 */
[----:B------:R-:W-:Y:S01]  /*6a60*/  LOP3.LUT R3, R74, 0xff, RZ, 0xc0, !PT ;  /* 0x000000ff4a037812 */ /* 0x000fe200078ec0ff */
[----:B-1----:R-:W-:-:S03]  /*6a70*/  FFMA.FTZ R4, R223, UR7, -R20 ;  /* 0x00000007df047c23 */ /* 0x002fc60008010814 */
[----:B------:R-:W-:Y:S01]  /*6a80*/  PRMT R15, R3, 0x5410, R71 ;  /* 0x00005410030f7816 */ /* 0x000fe20000000047 */
[----:B------:R1:W-:Y:S01]  /*6a90*/  MUFU.EX2 R122, R4 ;  /* 0x00000004007a7308 */ /* 0x0003e20000000800 */
[----:B------:R-:W-:-:S04]  /*6aa0*/  SHF.R.U32.HI R3, RZ, 0x8, R35 ;  /* 0x00000008ff037819 */ /* 0x000fc80000011623 */
[----:B------:R-:W-:Y:S02]  /*6ab0*/  PRMT R76, R43, 0x5410, R3 ;  /* 0x000054102b4c7816 */ /* 0x000fe40000000003 */
[----:B------:R-:W-:Y:S01]  /*6ac0*/  LOP3.LUT R3, R42, 0xff, RZ, 0xc0, !PT ;  /* 0x000000ff2a037812 */ /* 0x000fe200078ec0ff */
[----:B-1----:R-:W-:-:S04]  /*6ad0*/  FFMA.FTZ R4, R220, UR7, -R20 ;  /* 0x00000007dc047c23 */ /* 0x002fc80008010814 */
[----:B------:R1:W-:Y:S01]  /*6ae0*/  MUFU.EX2 R121, R4 ;  /* 0x0000000400797308 */ /* 0x0003e20000000800 */
[----:B------:R-:W-:Y:S02]  /*6af0*/  PRMT R77, R3, 0x5410, R41 ;  /* 0x00005410034d7816 */ /* 0x000fe40000000029 */
[----:B------:R-:W-:-:S04]  /*6b00*/  SHF.R.U32.HI R3, RZ, 0x8, R27 ;  /* 0x00000008ff037819 */ /* 0x000fc8000001161b */
[----:B------:R-:W-:Y:S01]  /*6b10*/  PRMT R115, R34, 0x5410, R3 ;  /* 0x0000541022737816 */ /* 0x000fe20000000003 */
[----:B-1----:R-:W-:-:S04]  /*6b20*/  FFMA.FTZ R4, R219, UR7, -R20 ;  /* 0x00000007db047c23 */ /* 0x002fc80008010814 */
[----:B------:R1:W-:Y:S01]  /*6b30*/  MUFU.EX2 R120, R4 ;  /* 0x0000000400787308 */ /* 0x0003e20000000800 */
[----:B------:R-:W-:-:S04]  /*6b40*/  LOP3.LUT R3, R33, 0xff, RZ, 0xc0, !PT ;  /* 0x000000ff21037812 */ /* 0x000fc800078ec0ff */
[----:B------:R-:W-:Y:S02]  /*6b50*/  PRMT R114, R3, 0x5410, R32 ;  /* 0x0000541003727816 */ /* 0x000fe40000000020 */
[----:B------:R-:W-:Y:S01]  /*6b60*/  LOP3.LUT R3, R24, 0xff, RZ, 0xc0, !PT ;  /* 0x000000ff18037812 */ /* 0x000fe200078ec0ff */
[----:B------:R-:W-:Y:S01]  /*6b70*/  FFMA.FTZ R5, R222, UR7, -R19 ;  /* 0x00000007de057c23 */ /* 0x000fe20008010813 */
[----:B------:R-:W-:Y:S01]  /*6b80*/  PRMT R18, R26, 0x5410, R6 ;  /* 0x000054101a127816 */ /* 0x000fe20000000006 */
[----:B------:R-:W-:Y:S01]  /*6b90*/  LDSM.16.MT88.4 R32, [R204+0x5000] ;  /* 0x00500000cc20783b */ /* 0x000fe20000004200 */
[----:B-1----:R-:W-:-:S04]  /*6ba0*/  FFMA.FTZ R4, R179, UR7, -R20 ;  /* 0x00000007b3047c23 */ /* 0x002fc80008010814 */
[----:B------:R1:W3:Y:S01]  /*6bb0*/  MUFU.EX2 R119, R4 ;  /* 0x0000000400777308 */ /* 0x0002e20000000800 */
[----:B------:R-:W-:Y:S02]  /*6bc0*/  PRMT R16, R3, 0x5410, R25 ;  /* 0x0000541003107816 */ /* 0x000fe40000000019 */
[----:B------:R-:W-:Y:S01]  /*6bd0*/  LOP3.LUT R3, R40, 0xffff, RZ, 0xc0, !PT ;  /* 0x0000ffff28037812 */ /* 0x000fe200078ec0ff */
[----:B------:R-:W4:Y:S01]  /*6be0*/  LDSM.16.MT88.4 R24, [R139+0x5000] ;  /* 0x005000008b18783b */ /* 0x000f220000004200 */
[----:B-1----:R-:W-:-:S04]  /*6bf0*/  FFMA.FTZ R4, R225, UR7, -R19 ;  /* 0x00000007e1047c23 */ /* 0x002fc80008010813 */
[----:B------:R1:W-:Y:S01]  /*6c00*/  MUFU.EX2 R118, R4 ;  /* 0x0000000400767308 */ /* 0x0003e20000000800 */
[----:B------:R-:W-:-:S07]  /*6c10*/  LOP3.LUT R6, R12, 0xff, RZ, 0xc0, !PT ;  /* 0x000000ff0c067812 */ /* 0x000fce00078ec0ff */
[----:B------:R2:W-:Y:S01]  /*6c20*/  MUFU.EX2 R110, R5 ;  /* 0x00000005006e7308 */ /* 0x0005e20000000800 */
[----:B-1----:R-:W-:-:S04]  /*6c30*/  SHF.R.U32.HI R4, RZ, 0x8, R7 ;  /* 0x00000008ff047819 */ /* 0x002fc80000011607 */
[----:B------:R-:W-:Y:S01]  /*6c40*/  PRMT R11, R11, 0x5410, R4 ;  /* 0x000054100b0b7816 */ /* 0x000fe20000000004 */
[----:B------:R-:W-:Y:S01]  /*6c50*/  FFMA.FTZ R4, R221, UR7, -R19 ;  /* 0x00000007dd047c23 */ /* 0x000fe20008010813 */
[----:B------:R-:W-:Y:S02]  /*6c60*/  SHF.R.U32.HI R7, RZ, 0x8, R3 ;  /* 0x00000008ff077819 */ /* 0x000fe40000011603 */
[----:B------:R-:W-:Y:S01]  /*6c70*/  LOP3.LUT R3, R9, 0xffff, RZ, 0xc0, !PT ;  /* 0x0000ffff09037812 */ /* 0x000fe200078ec0ff */
[----:B------:R1:W4:Y:S01]  /*6c80*/  MUFU.EX2 R109, R4 ;  /* 0x00000004006d7308 */ /* 0x0003220000000800 */
[----:B--2---:R-:W-:Y:S01]  /*6c90*/  FFMA.FTZ R5, R226, UR7, -R19 ;  /* 0x00000007e2057c23 */ /* 0x004fe20008010813 */
[----:B------:R-:W-:Y:S01]  /*6ca0*/  HMMA.16816.F32 R68, R28, R44, R104 ;  /* 0x0000002c1c44723c */ /* 0x000fe20000001868 */
[----:B------:R-:W-:Y:S01]  /*6cb0*/  LOP3.LUT R8, R40, 0xff, RZ, 0xc0, !PT ;  /* 0x000000ff28087812 */ /* 0x000fe200078ec0ff */
[----:B------:R-:W-:Y:S01]  /*6cc0*/  IMAD.MOV.U32 R217, RZ, RZ, R150 ;  /* 0x000000ffffd97224 */ /* 0x000fe200078e0096 */
[----:B------:R-:W-:Y:S01]  /*6cd0*/  PRMT R6, R6, 0x5410, R13 ;  /* 0x0000541006067816 */ /* 0x000fe2000000000d */
[----:B------:R-:W-:Y:S01]  /*6ce0*/  IMAD.MOV.U32 R219, RZ, RZ, R62 ;  /* 0x000000ffffdb7224 */ /* 0x000fe200078e003e */
[----:B------:R-:W2:Y:S01]  /*6cf0*/  LDSM.16.MT88.4 R28, [R139+0x5400] ;  /* 0x005400008b1c783b */ /* 0x000ea20000004200 */
[----:B------:R4:W2:Y:S01]  /*6d00*/  MUFU.EX2 R107, R5 ;  /* 0x00000005006b7308 */ /* 0x0008a20000000800 */
[----:B-1----:R-:W-:-:S02]  /*6d10*/  SHF.R.U32.HI R4, RZ, 0x8, R3 ;  /* 0x00000008ff047819 */ /* 0x002fc40000011603 */
[----:B------:R-:W-:-:S04]  /*6d20*/  LOP3.LUT R3, R9, 0xff, RZ, 0xc0, !PT ;  /* 0x000000ff09037812 */ /* 0x000fc800078ec0ff */
[----:B------:R-:W-:Y:S02]  /*6d30*/  PRMT R10, R3, 0x5410, R4 ;  /* 0x00005410030a7816 */ /* 0x000fe40000000004 */
[----:B------:R-:W-:Y:S01]  /*6d40*/  SHF.R.U32.HI R3, RZ, 0x10, R9 ;  /* 0x00000010ff037819 */ /* 0x000fe20000011609 */
[----:B------:R-:W-:Y:S01]  /*6d50*/  FFMA.FTZ R4, R171, UR7, -R21 ;  /* 0x00000007ab047c23 */ /* 0x000fe20008010815 */
[----:B------:R-:W-:Y:S02]  /*6d60*/  PRMT R12, R8, 0x5410, R7 ;  /* 0x00005410080c7816 */ /* 0x000fe40000000007 */
[----:B------:R-:W-:Y:S01]  /*6d70*/  LOP3.LUT R8, R3, 0xff, RZ, 0xc0, !PT ;  /* 0x000000ff03087812 */ /* 0x000fe200078ec0ff */
[----:B------:R1:W-:Y:S01]  /*6d80*/  MUFU.EX2 R108, R4 ;  /* 0x00000004006c7308 */ /* 0x0003e20000000800 */
[--C-:B------:R-:W-:Y:S02]  /*6d90*/  HSET2.LE.AND R3, R11, R0.reuse, PT ;  /* 0x000000000b037233 */ /* 0x100fe40003803000 */
[----:B------:R-:W-:-:S02]  /*6da0*/  HSET2.LE.AND R7, R6, R0, PT ;  /* 0x0000000006077233 */ /* 0x000fc40003803000 */
[----:B------:R-:W-:Y:S02]  /*6db0*/  SHF.R.U32.HI R9, RZ, 0x18, R9 ;  /* 0x00000018ff097819 */ /* 0x000fe40000011609 */
[----:B---3--:R-:W-:Y:S01]  /*6dc0*/  F2FP.F16.F32.PACK_AB R6, R119, R120 ;  /* 0x000000787706723e */ /* 0x008fe200000000ff */
[----:B----4-:R-:W-:Y:S01]  /*6dd0*/  FFMA.FTZ R5, R224, UR7, -R20 ;  /* 0x00000007e0057c23 */ /* 0x010fe20008010814 */
[----:B------:R-:W-:Y:S02]  /*6de0*/  PRMT R8, R8, 0x5410, R9 ;  /* 0x0000541008087816 */ /* 0x000fe40000000009 */
[----:B------:R-:W-:Y:S02]  /*6df0*/  LOP3.LUT R6, R3, R6, RZ, 0xc0, !PT ;  /* 0x0000000603067212 */ /* 0x000fe400078ec0ff */
[----:B------:R-:W-:Y:S02]  /*6e00*/  HSET2.LE.AND R3, R10, R0, PT ;  /* 0x000000000a037233 */ /* 0x000fe40003803000 */
[----:B-1----:R-:W-:Y:S01]  /*6e10*/  F2FP.F16.F32.PACK_AB R4, R109, R110 ;  /* 0x0000006e6d04723e */ /* 0x002fe200000000ff */
[----:B------:R1:W-:Y:S03]  /*6e20*/  MUFU.EX2 R106, R5 ;  /* 0x00000005006a7308 */ /* 0x0003e60000000800 */
[----:B------:R-:W-:-:S02]  /*6e30*/  LOP3.LUT R7, R7, R4, RZ, 0xc0, !PT ;  /* 0x0000000407077212 */ /* 0x000fc400078ec0ff */
[----:B------:R-:W-:Y:S01]  /*6e40*/  F2FP.F16.F32.PACK_AB R4, R121, R122 ;  /* 0x0000007a7904723e */ /* 0x000fe200000000ff */
[----:B------:R-:W-:-:S03]  /*6e50*/  FFMA.FTZ R9, R189, UR7, -R20 ;  /* 0x00000007bd097c23 */ /* 0x000fc60008010814 */
[----:B------:R-:W-:Y:S02]  /*6e60*/  LOP3.LUT R4, R3, R4, RZ, 0xc0, !PT ;  /* 0x0000000403047212 */ /* 0x000fe400078ec0ff */
[----:B------:R-:W-:Y:S01]  /*6e70*/  SHF.R.U32.HI R3, RZ, 0x10, R40 ;  /* 0x00000010ff037819 */ /* 0x000fe20000011628 */
[----:B------:R3:W4:Y:S01]  /*6e80*/  MUFU.EX2 R105, R9 ;  /* 0x0000000900697308 */ /* 0x0007220000000800 */
[----:B-1----:R-:W-:Y:S02]  /*6e90*/  HSET2.LE.AND R5, R8, R0, PT ;  /* 0x0000000008057233 */ /* 0x002fe40003803000 */
[----:B--2---:R-:W-:Y:S01]  /*6ea0*/  F2FP.F16.F32.PACK_AB R8, R107, R118 ;  /* 0x000000766b08723e */ /* 0x004fe200000000ff */
[----:B------:R-:W-:-:S03]  /*6eb0*/  FFMA.FTZ R11, R188, UR7, -R20 ;  /* 0x00000007bc0b7c23 */ /* 0x000fc60008010814 */
[----:B------:R-:W-:Y:S02]  /*6ec0*/  LOP3.LUT R5, R5, R8, RZ, 0xc0, !PT ;  /* 0x0000000805057212 */ /* 0x000fe400078ec0ff */
[----:B------:R-:W-:Y:S01]  /*6ed0*/  LOP3.LUT R8, R3, 0xff, RZ, 0xc0, !PT ;  /* 0x000000ff03087812 */ /* 0x000fe200078ec0ff */
[----:B------:R1:W-:Y:S01]  /*6ee0*/  MUFU.EX2 R104, R11 ;  /* 0x0000000b00687308 */ /* 0x0003e20000000800 */
[----:B---3--:R-:W-:Y:S02]  /*6ef0*/  SHF.R.U32.HI R9, RZ, 0x18, R40 ;  /* 0x00000018ff097819 */ /* 0x008fe40000011628 */
[----:B------:R-:W-:Y:S02]  /*6f00*/  HSET2.LE.AND R3, R14, R0, PT ;  /* 0x000000000e037233 */ /* 0x000fe40003803000 */
[----:B------:R-:W-:Y:S01]  /*6f10*/  F2FP.F16.F32.PACK_AB R10, R209, R210 ;  /* 0x000000d2d10a723e */ /* 0x000fe200000000ff */
[----:B------:R-:W-:Y:S01]  /*6f20*/  HMMA.16816.F32 R44, R4, R26, R96 ;  /* 0x0000001a042c723c */ /* 0x000fe20000001860 */
[----:B------:R-:W-:-:S02]  /*6f30*/  F2FP.F16.F32.PACK_AB R13, R129, R131 ;  /* 0x00000083810d723e */ /* 0x000fc400000000ff */
[----:B------:R-:W-:Y:S02]  /*6f40*/  LOP3.LUT R10, R3, R10, RZ, 0xc0, !PT ;  /* 0x0000000a030a7212 */ /* 0x000fe400078ec0ff */
[----:B-1----:R-:W-:Y:S01]  /*6f50*/  PRMT R11, R8, 0x5410, R9 ;  /* 0x00005410080b7816 */ /* 0x002fe20000000009 */
[----:B------:R-:W-:Y:S01]  /*6f60*/  FFMA.FTZ R9, R178, UR7, -R20 ;  /* 0x00000007b2097c23 */ /* 0x000fe20008010814 */
[--C-:B------:R-:W-:Y:S02]  /*6f70*/  HSET2.LE.AND R8, R12, R0.reuse, PT ;  /* 0x000000000c087233 */ /* 0x100fe40003803000 */
[--C-:B------:R-:W-:Y:S01]  /*6f80*/  HSET2.LE.AND R3, R15, R0.reuse, PT ;  /* 0x000000000f037233 */ /* 0x100fe20003803000 */
[----:B------:R1:W-:Y:S01]  /*6f90*/  MUFU.EX2 R96, R9 ;  /* 0x0000000900607308 */ /* 0x0003e20000000800 */
[----:B------:R-:W-:Y:S02]  /*6fa0*/  HSET2.LE.AND R12, R11, R0, PT ;  /* 0x000000000b0c7233 */ /* 0x000fe40003803000 */
[----:B------:R-:W-:Y:S01]  /*6fb0*/  F2FP.F16.F32.PACK_AB R11, R127, R130 ;  /* 0x000000827f0b723e */ /* 0x000fe200000000ff */
[----:B------:R-:W-:-:S02]  /*6fc0*/  IMAD.MOV.U32 R224, RZ, RZ, R149 ;  /* 0x000000ffffe07224 */ /* 0x000fc400078e0095 */
[----:B------:R-:W-:Y:S01]  /*6fd0*/  FFMA.FTZ R14, R227, UR7, -R19 ;  /* 0x00000007e30e7c23 */ /* 0x000fe20008010813 */
[----:B------:R-:W-:Y:S02]  /*6fe0*/  IMAD.MOV.U32 R189, RZ, RZ, R151 ;  /* 0x000000ffffbd7224 */ /* 0x000fe400078e0097 */
[----:B------:R-:W-:Y:S01]  /*6ff0*/  IMAD.MOV.U32 R150, RZ, RZ, R156 ;  /* 0x000000ffff967224 */ /* 0x000fe200078e009c */
[----:B------:R-:W-:Y:S01]  /*7000*/  LOP3.LUT R11, R3, R11, RZ, 0xc0, !PT ;  /* 0x0000000b030b7212 */ /* 0x000fe200078ec0ff */
[----:B------:R-:W-:Y:S02]  /*7010*/  IMAD.MOV.U32 R188, RZ, RZ, R157 ;  /* 0x000000ffffbc7224 */ /* 0x000fe400078e009d */
[----:B------:R-:W-:Y:S01]  /*7020*/  IMAD.MOV.U32 R149, RZ, RZ, R159 ;  /* 0x000000ffff957224 */ /* 0x000fe200078e009f */
[----:B-1----:R-:W-:Y:S01]  /*7030*/  F2FP.F16.F32.PACK_AB R9, R211, R212 ;  /* 0x000000d4d309723e */ /* 0x002fe200000000ff */
[----:B------:R-:W-:Y:S02]  /*7040*/  IMAD.MOV.U32 R151, RZ, RZ, R168 ;  /* 0x000000ffff977224 */ /* 0x000fe400078e00a8 */
[----:B------:R-:W-:Y:S01]  /*7050*/  IMAD.MOV.U32 R156, RZ, RZ, R169 ;  /* 0x000000ffff9c7224 */ /* 0x000fe200078e00a9 */
[----:B------:R-:W-:Y:S01]  /*7060*/  LOP3.LUT R8, R8, R9, RZ, 0xc0, !PT ;  /* 0x0000000908087212 */ /* 0x000fe200078ec0ff */
[----:B------:R-:W-:Y:S01]  /*7070*/  IMAD.MOV.U32 R157, RZ, RZ, R52 ;  /* 0x000000ffff9d7224 */ /* 0x000fe200078e0034 */
[----:B------:R-:W-:Y:S01]  /*7080*/  LOP3.LUT R9, R12, R13, RZ, 0xc0, !PT ;  /* 0x0000000d0c097212 */ /* 0x000fe200078ec0ff */
[----:B------:R-:W-:Y:S01]  /*7090*/  IMAD.MOV.U32 R159, RZ, RZ, R53 ;  /* 0x000000ffff9f7224 */ /* 0x000fe200078e0035 */
[----:B------:R-:W-:Y:S01]  /*70a0*/  HMMA.16816.F32 R40, R4, R34, R84 ;  /* 0x000000220428723c */ /* 0x000fe20000001854 */
[----:B------:R-:W-:-:S02]  /*70b0*/  IMAD.MOV.U32 R168, RZ, RZ, R54 ;  /* 0x000000ffffa87224 */ /* 0x000fc400078e0036 */
[----:B------:R-:W-:Y:S02]  /*70c0*/  IMAD.MOV.U32 R169, RZ, RZ, R55 ;  /* 0x000000ffffa97224 */ /* 0x000fe400078e0037 */
[----:B------:R-:W-:Y:S01]  /*70d0*/  IMAD.MOV.U32 R99, RZ, RZ, R56 ;  /* 0x000000ffff637224 */ /* 0x000fe200078e0038 */
[C---:B------:R-:W-:Y:S01]  /*70e0*/  HMMA.16816.F32 R52, R4.reuse, R24, R88 ;  /* 0x000000180434723c */ /* 0x040fe20000001858 */
[----:B------:R-:W-:Y:S02]  /*70f0*/  IMAD.MOV.U32 R98, RZ, RZ, R57 ;  /* 0x000000ffff627224 */ /* 0x000fe400078e0039 */
[----:B------:R-:W-:Y:S02]  /*7100*/  IMAD.MOV.U32 R97, RZ, RZ, R58 ;  /* 0x000000ffff617224 */ /* 0x000fe400078e003a */
[----:B------:R-:W-:Y:S01]  /*7110*/  IMAD.MOV.U32 R227, RZ, RZ, R59 ;  /* 0x000000ffffe37224 */ /* 0x000fe200078e003b */
[----:B------:R-:W-:Y:S01]  /*7120*/  LOP3.LUT R3, R17, 0xffff, RZ, 0xc0, !PT ;  /* 0x0000ffff11037812 */ /* 0x000fe200078ec0ff */
[----:B------:R-:W-:Y:S03]  /*7130*/  HMMA.16816.F32 R56, R4, R32, R92 ;  /* 0x000000200438723c */ /* 0x000fe6000000185c */
[----:B------:R-:W-:-:S04]  /*7140*/  SHF.R.U32.HI R3, RZ, 0x8, R3 ;  /* 0x00000008ff037819 */ /* 0x000fc80000011603 */
[----:B------:R-:W-:Y:S01]  /*7150*/  FFMA.FTZ R4, R228, UR7, -R19 ;  /* 0x00000007e4047c23 */ /* 0x000fe20008010813 */
[----:B------:R-:W-:Y:S02]  /*7160*/  SHF.R.U32.HI R7, RZ, 0x8, R60 ;  /* 0x00000008ff077819 */ /* 0x000fe4000001163c */
[----:B------:R-:W-:Y:S01]  /*7170*/  LOP3.LUT R6, R61, 0xff, RZ, 0xc0, !PT ;  /* 0x000000ff3d067812 */ /* 0x000fe200078ec0ff */
[----:B------:R1:W-:Y:S01]  /*7180*/  MUFU.EX2 R91, R4 ;  /* 0x00000004005b7308 */ /* 0x0003e20000000800 */
[----:B------:R-:W-:Y:S01]  /*7190*/  LOP3.LUT R5, R17, 0xff, RZ, 0xc0, !PT ;  /* 0x000000ff11057812 */ /* 0x000fe200078ec0ff */
[----:B------:R-:W-:Y:S01]  /*71a0*/  HMMA.16816.F32 R60, R8, R24, R80 ;  /* 0x00000018083c723c */ /* 0x000fe20000001850 */
[----:B------:R-:W-:-:S05]  /*71b0*/  IMAD.MOV.U32 R93, RZ, RZ, R75 ;  /* 0x000000ffff5d7224 */ /* 0x000fca00078e004b */
[----:B------:R2:W3:Y:S01]  /*71c0*/  MUFU.EX2 R92, R14 ;  /* 0x0000000e005c7308 */ /* 0x0004e20000000800 */
[----:B------:R-:W-:Y:S02]  /*71d0*/  PRMT R81, R73, 0x5410, R7 ;  /* 0x0000541049517816 */ /* 0x000fe40000000007 */
[----:B------:R-:W-:Y:S02]  /*71e0*/  PRMT R80, R6, 0x5410, R72 ;  /* 0x0000541006507816 */ /* 0x000fe40000000048 */
[----:B------:R-:W-:Y:S01]  /*71f0*/  HMMA.16816.F32 R72, R8, R26, R36 ;  /* 0x0000001a0848723c */ /* 0x000fe20000001824 */
[----:B------:R-:W-:Y:S01]  /*7200*/  PRMT R6, R5, 0x5410, R3 ;  /* 0x0000541005067816 */ /* 0x000fe20000000003 */
[----:B------:R-:W3:Y:S01]  /*7210*/  LDSM.16.MT88.4 R36, [R204+0x5400] ;  /* 0x00540000cc24783b */ /* 0x000ee20000004200 */
[--C-:B-1----:R-:W-:Y:S01]  /*7220*/  FFMA.FTZ R4, R191, UR7, -R19.reuse ;  /* 0x00000007bf047c23 */ /* 0x102fe20008010813 */
[----:B------:R-:W-:Y:S01]  /*7230*/  LOP3.LUT R3, R48, 0xffff, RZ, 0xc0, !PT ;  /* 0x0000ffff30037812 */ /* 0x000fe200078ec0ff */
[----:B------:R-:W-:Y:S01]  /*7240*/  FFMA.FTZ R5, R190, UR7, -R19 ;  /* 0x00000007be057c23 */ /* 0x000fe20008010813 */
[----:B------:R-:W-:Y:S01]  /*7250*/  LOP3.LUT R13, R48, 0xff, RZ, 0xc0, !PT ;  /* 0x000000ff300d7812 */ /* 0x000fe200078ec0ff */
[----:B------:R1:W-:Y:S01]  /*7260*/  MUFU.EX2 R90, R4 ;  /* 0x00000004005a7308 */ /* 0x0003e20000000800 */
[----:B------:R-:W-:-:S02]  /*7270*/  SHF.R.U32.HI R7, RZ, 0x8, R3 ;  /* 0x00000008ff077819 */ /* 0x000fc40000011603 */
[----:B------:R-:W-:Y:S01]  /*7280*/  SHF.R.U32.HI R12, RZ, 0x18, R17 ;  /* 0x00000018ff0c7819 */ /* 0x000fe20000011611 */
[----:B------:R-:W-:Y:S01]  /*7290*/  HMMA.16816.F32 R68, R8, R32, R68 ;  /* 0x000000200844723c */ /* 0x000fe20000001844 */
[----:B--2---:R-:W-:-:S05]  /*72a0*/  FFMA.FTZ R14, R166, UR7, -R21 ;  /* 0x00000007a60e7c23 */ /* 0x004fca0008010815 */
[----:B------:R-:W-:Y:S01]  /*72b0*/  HMMA.16816.F32 R64, R8, R34, R64 ;  /* 0x000000220840723c */ /* 0x000fe20000001840 */
[----:B------:R2:W3:Y:S01]  /*72c0*/  MUFU.EX2 R89, R5 ;  /* 0x0000000500597308 */ /* 0x0004e20000000800 */
[----:B------:R-:W-:Y:S01]  /*72d0*/  IMAD.MOV.U32 R225, RZ, RZ, R168 ;  /* 0x000000ffffe17224 */ /* 0x000fe200078e00a8 */
[----:B------:R-:W3:Y:S01]  /*72e0*/  LDSM.16.MT88.4 R24, [R139+0x5800] ;  /* 0x005800008b18783b */ /* 0x000ee20000004200 */
[----:B-1----:R-:W-:Y:S02]  /*72f0*/  SHF.R.U32.HI R4, RZ, 0x10, R17 ;  /* 0x00000010ff047819 */ /* 0x002fe40000011611 */
[----:B------:R-:W-:Y:S02]  /*7300*/  HSET2.LE.AND R3, R6, R0, PT ;  /* 0x0000000006037233 */ /* 0x000fe40003803000 */
[----:B------:R-:W-:Y:S02]  /*7310*/  PRMT R15, R13, 0x5410, R7 ;  /* 0x000054100d0f7816 */ /* 0x000fe40000000007 */
[----:B--2---:R-:W-:-:S02]  /*7320*/  LOP3.LUT R5, R4, 0xff, RZ, 0xc0, !PT ;  /* 0x000000ff04057812 */ /* 0x004fc400078ec0ff */
[----:B----4-:R-:W-:Y:S02]  /*7330*/  F2FP.F16.F32.PACK_AB R4, R105, R106 ;  /* 0x0000006a6904723e */ /* 0x010fe400000000ff */
[----:B------:R-:W-:Y:S01]  /*7340*/  PRMT R7, R5, 0x5410, R12 ;  /* 0x0000541005077816 */ /* 0x000fe2000000000c */
[----:B------:R-:W-:Y:S01]  /*7350*/  FFMA.FTZ R5, R161, UR7, -R21 ;  /* 0x00000007a1057c23 */ /* 0x000fe20008010815 */
[----:B------:R-:W-:-:S03]  /*7360*/  LOP3.LUT R4, R3, R4, RZ, 0xc0, !PT ;  /* 0x0000000403047212 */ /* 0x000fc600078ec0ff */
[--C-:B------:R-:W-:Y:S01]  /*7370*/  HSET2.LE.AND R3, R7, R0.reuse, PT ;  /* 0x0000000007037233 */ /* 0x100fe20003803000 */
[----:B------:R3:W-:Y:S01]  /*7380*/  MUFU.EX2 R83, R5 ;  /* 0x0000000500537308 */ /* 0x0007e20000000800 */
[----:B------:R-:W-:Y:S01]  /*7390*/  FFMA.FTZ R6, R137, UR7, -R21 ;  /* 0x0000000789067c23 */ /* 0x000fe20008010815 */
[----:B------:R-:W-:Y:S01]  /*73a0*/  FFMA.FTZ R11, R193, UR7, -R20 ;  /* 0x00000007c10b7c23 */ /* 0x000fe20008010814 */
[----:B------:R-:W-:Y:S02]  /*73b0*/  SHF.R.U32.HI R10, RZ, 0x18, R48 ;  /* 0x00000018ff0a7819 */ /* 0x000fe40000011630 */
[----:B------:R-:W-:-:S03]  /*73c0*/  HSET2.LE.AND R12, R16, R0, PT ;  /* 0x00000000100c7233 */ /* 0x000fc60003803000 */
[----:B------:R1:W-:Y:S01]  /*73d0*/  MUFU.EX2 R84, R6 ;  /* 0x0000000600547308 */ /* 0x0003e20000000800 */
[----:B---3--:R-:W-:-:S04]  /*73e0*/  F2FP.F16.F32.PACK_AB R5, R91, R92 ;  /* 0x0000005c5b05723e */ /* 0x008fc800000000ff */
[----:B------:R-:W-:Y:S02]  /*73f0*/  LOP3.LUT R5, R3, R5, RZ, 0xc0, !PT ;  /* 0x0000000503057212 */ /* 0x000fe400078ec0ff */
[----:B------:R-:W-:Y:S02]  /*7400*/  SHF.R.U32.HI R3, RZ, 0x10, R48 ;  /* 0x00000010ff037819 */ /* 0x000fe40000011630 */
[----:B-1----:R-:W-:Y:S02]  /*7410*/  HSET2.LE.AND R6, R18, R0, PT ;  /* 0x0000000012067233 */ /* 0x002fe40003803000 */
[----:B------:R-:W-:Y:S01]  /*7420*/  LOP3.LUT R9, R3, 0xff, RZ, 0xc0, !PT ;  /* 0x000000ff03097812 */ /* 0x000fe200078ec0ff */
[----:B------:R1:W-:Y:S01]  /*7430*/  MUFU.EX2 R88, R11 ;  /* 0x0000000b00587308 */ /* 0x0003e20000000800 */
[----:B------:R-:W-:Y:S02]  /*7440*/  F2FP.F16.F32.PACK_AB R7, R96, R104 ;  /* 0x000000686007723e */ /* 0x000fe400000000ff */
[----:B------:R-:W-:-:S02]  /*7450*/  F2FP.F16.F32.PACK_AB R13, R89, R90 ;  /* 0x0000005a590d723e */ /* 0x000fc400000000ff */
[----:B------:R-:W-:Y:S02]  /*7460*/  HSET2.LE.AND R3, R76, R0, PT ;  /* 0x000000004c037233 */ /* 0x000fe40003803000 */
[----:B------:R-:W-:Y:S01]  /*7470*/  F2FP.F16.F32.PACK_AB R8, R200, R202 ;  /* 0x000000cac808723e */ /* 0x000fe200000000ff */
[----:B------:R2:W-:Y:S01]  /*7480*/  MUFU.EX2 R82, R14 ;  /* 0x0000000e00527308 */ /* 0x0005e20000000800 */
[----:B------:R-:W-:Y:S02]  /*7490*/  LOP3.LUT R6, R6, R7, RZ, 0xc0, !PT ;  /* 0x0000000706067212 */ /* 0x000fe400078ec0ff */
[----:B------:R-:W-:Y:S02]  /*74a0*/  LOP3.LUT R7, R12, R13, RZ, 0xc0, !PT ;  /* 0x0000000d0c077212 */ /* 0x000fe400078ec0ff */
[----:B-1----:R-:W-:Y:S01]  /*74b0*/  PRMT R11, R9, 0x5410, R10 ;  /* 0x00005410090b7816 */ /* 0x002fe2000000000a */
[----:B------:R-:W-:-:S04]  /*74c0*/  FFMA.FTZ R10, R192, UR7, -R20 ;  /* 0x00000007c00a7c23 */ /* 0x000fc80008010814 */
[----:B------:R1:W-:Y:S01]  /*74d0*/  MUFU.EX2 R87, R10 ;  /* 0x0000000a00577308 */ /* 0x0003e20000000800 */
[----:B--2---:R-:W-:Y:S02]  /*74e0*/  LOP3.LUT R14, R3, R8, RZ, 0xc0, !PT ;  /* 0x00000008030e7212 */ /* 0x004fe400078ec0ff */
[--C-:B------:R-:W-:Y:S01]  /*74f0*/  HSET2.LE.AND R3, R77, R0.reuse, PT ;  /* 0x000000004d037233 */ /* 0x100fe20003803000 */
[----:B------:R-:W-:Y:S01]  /*7500*/  IMAD.MOV.U32 R179, RZ, RZ, R169 ;  /* 0x000000ffffb37224 */ /* 0x000fe200078e00a9 */
[--C-:B------:R-:W-:Y:S01]  /*7510*/  HSET2.LE.AND R9, R15, R0.reuse, PT ;  /* 0x000000000f097233 */ /* 0x100fe20003803000 */
[C---:B------:R-:W-:Y:S01]  /*7520*/  HMMA.16816.F32 R164, R4.reuse, R28, R52 ;  /* 0x0000001c04a4723c */ /* 0x040fe20000001834 */
[----:B------:R-:W-:Y:S01]  /*7530*/  HSET2.LE.AND R8, R11, R0, PT ;  /* 0x000000000b087233 */ /* 0x000fe20003803000 */
[----:B------:R-:W-:Y:S01]  /*7540*/  FFMA.FTZ R16, R175, UR7, -R20 ;  /* 0x00000007af107c23 */ /* 0x000fe20008010814 */
[----:B------:R-:W-:Y:S02]  /*7550*/  F2FP.F16.F32.PACK_AB R11, R126, R128 ;  /* 0x000000807e0b723e */ /* 0x000fe400000000ff */
[----:B-1----:R-:W-:Y:S01]  /*7560*/  F2FP.F16.F32.PACK_AB R10, R124, R125 ;  /* 0x0000007d7c0a723e */ /* 0x002fe200000000ff */
[----:B------:R-:W-:Y:S03]  /*7570*/  HMMA.16816.F32 R168, R4, R30, R44 ;  /* 0x0000001e04a8723c */ /* 0x000fe6000000182c */
[----:B------:R-:W-:-:S02]  /*7580*/  LOP3.LUT R15, R3, R10, RZ, 0xc0, !PT ;  /* 0x0000000a030f7212 */ /* 0x000fc400078ec0ff */
[----:B------:R-:W-:Y:S01]  /*7590*/  LOP3.LUT R3, R51, 0xffff, RZ, 0xc0, !PT ;  /* 0x0000ffff33037812 */ /* 0x000fe200078ec0ff */
[C---:B------:R-:W-:Y:S01]  /*75a0*/  HMMA.16816.F32 R56, R4.reuse, R36, R56 ;  /* 0x000000240438723c */ /* 0x040fe20000001838 */
[----:B------:R-:W-:Y:S01]  /*75b0*/  LOP3.LUT R13, R8, R11, RZ, 0xc0, !PT ;  /* 0x0000000b080d7212 */ /* 0x000fe200078ec0ff */
[----:B------:R1:W-:Y:S04]  /*75c0*/  MUFU.EX2 R79, R16 ;  /* 0x00000010004f7308 */ /* 0x0003e80000000800 */
[----:B------:R-:W-:Y:S01]  /*75d0*/  HMMA.16816.F32 R52, R4, R38, R40 ;  /* 0x000000260434723c */ /* 0x000fe20000001828 */
[----:B------:R-:W-:-:S06]  /*75e0*/  SHF.R.U32.HI R8, RZ, 0x8, R3 ;  /* 0x00000008ff087819 */ /* 0x000fcc0000011603 */
[--C-:B------:R-:W-:Y:S01]  /*75f0*/  SHF.R.U32.HI R4, RZ, 0x10, R51.reuse ;  /* 0x00000010ff047819 */ /* 0x100fe20000011633 */
[----:B------:R-:W-:Y:S01]  /*7600*/  FFMA.FTZ R5, R176, UR7, -R20 ;  /* 0x00000007b0057c23 */ /* 0x000fe20008010814 */
[C---:B------:R-:W-:Y:S02]  /*7610*/  LOP3.LUT R6, R49.reuse, 0xffff, RZ, 0xc0, !PT ;  /* 0x0000ffff31067812 */ /* 0x040fe400078ec0ff */
[----:B------:R-:W-:Y:S02]  /*7620*/  LOP3.LUT R3, R4, 0xff, RZ, 0xc0, !PT ;  /* 0x000000ff04037812 */ /* 0x000fe400078ec0ff */
[----:B-1----:R-:W-:Y:S01]  /*7630*/  SHF.R.U32.HI R16, RZ, 0x18, R51 ;  /* 0x00000018ff107819 */ /* 0x002fe20000011633 */
[----:B------:R-:W-:Y:S01]  /*7640*/  IMAD.MOV.U32 R177, RZ, RZ, R78 ;  /* 0x000000ffffb17224 */ /* 0x000fe200078e004e */
[----:B------:R-:W-:Y:S01]  /*7650*/  SHF.R.U32.HI R7, RZ, 0x10, R49 ;  /* 0x00000010ff077819 */ /* 0x000fe20000011631 */
[----:B------:R1:W2:Y:S01]  /*7660*/  MUFU.EX2 R78, R5 ;  /* 0x00000005004e7308 */ /* 0x0002a20000000800 */
[----:B------:R-:W-:-:S02]  /*7670*/  LOP3.LUT R11, R49, 0xff, RZ, 0xc0, !PT ;  /* 0x000000ff310b7812 */ /* 0x000fc400078ec0ff */
[----:B------:R-:W-:Y:S01]  /*7680*/  PRMT R23, R3, 0x5410, R16 ;  /* 0x0000541003177816 */ /* 0x000fe20000000010 */
[----:B------:R-:W-:Y:S01]  /*7690*/  FFMA.FTZ R3, R198, UR7, -R19 ;  /* 0x00000007c6037c23 */ /* 0x000fe20008010813 */
[----:B------:R-:W-:Y:S02]  /*76a0*/  SHF.R.U32.HI R10, RZ, 0x18, R49 ;  /* 0x00000018ff0a7819 */ /* 0x000fe40000011631 */
[----:B------:R-:W-:Y:S01]  /*76b0*/  LOP3.LUT R4, R7, 0xff, RZ, 0xc0, !PT ;  /* 0x000000ff07047812 */ /* 0x000fe200078ec0ff */
[----:B------:R3:W-:Y:S03]  /*76c0*/  MUFU.EX2 R85, R3 ;  /* 0x0000000300557308 */ /* 0x0007e60000000800 */
[----:B------:R-:W-:Y:S02]  /*76d0*/  PRMT R48, R4, 0x5410, R10 ;  /* 0x0000541004307816 */ /* 0x000fe4000000000a */
[----:B-1----:R-:W-:-:S04]  /*76e0*/  SHF.R.U32.HI R5, RZ, 0x8, R6 ;  /* 0x00000008ff057819 */ /* 0x002fc80000011606 */
[----:B------:R-:W-:Y:S01]  /*76f0*/  PRMT R49, R11, 0x5410, R5 ;  /* 0x000054100b317816 */ /* 0x000fe20000000005 */
[--C-:B------:R-:W-:Y:S01]  /*7700*/  FFMA.FTZ R5, R160, UR7, -R19.reuse ;  /* 0x00000007a0057c23 */ /* 0x100fe20008010813 */
[----:B------:R-:W-:Y:S02]  /*7710*/  SHF.R.U32.HI R4, RZ, 0x10, R22 ;  /* 0x00000010ff047819 */ /* 0x000fe40000011616 */
[----:B---3--:R-:W-:Y:S01]  /*7720*/  LOP3.LUT R3, R22, 0xffff, RZ, 0xc0, !PT ;  /* 0x0000ffff16037812 */ /* 0x008fe200078ec0ff */
[----:B------:R1:W-:Y:S01]  /*7730*/  MUFU.EX2 R77, R5 ;  /* 0x00000005004d7308 */ /* 0x0003e20000000800 */
[----:B------:R-:W-:Y:S02]  /*7740*/  F2FP.F16.F32.PACK_AB R12, R203, R208 ;  /* 0x000000d0cb0c723e */ /* 0x000fe400000000ff */
[----:B------:R-:W-:Y:S02]  /*7750*/  LOP3.LUT R17, R51, 0xff, RZ, 0xc0, !PT ;  /* 0x000000ff33117812 */ /* 0x000fe400078ec0ff */
[----:B------:R-:W-:Y:S01]  /*7760*/  LOP3.LUT R12, R9, R12, RZ, 0xc0, !PT ;  /* 0x0000000c090c7212 */ /* 0x000fe200078ec0ff */
[----:B------:R-:W-:Y:S01]  /*7770*/  FFMA.FTZ R9, R229, UR7, -R19 ;  /* 0x00000007e5097c23 */ /* 0x000fe20008010813 */
[----:B------:R-:W-:-:S02]  /*7780*/  PRMT R18, R17, 0x5410, R8 ;  /* 0x0000541011127816 */ /* 0x000fc40000000008 */
[----:B-1----:R-:W-:Y:S02]  /*7790*/  SHF.R.U32.HI R5, RZ, 0x8, R3 ;  /* 0x00000008ff057819 */ /* 0x002fe40000011603 */
[----:B------:R-:W-:Y:S01]  /*77a0*/  LOP3.LUT R3, R4, 0xff, RZ, 0xc0, !PT ;  /* 0x000000ff04037812 */ /* 0x000fe200078ec0ff */
[----:B------:R-:W-:-:S04]  /*77b0*/  FFMA.FTZ R4, R163, UR7, -R19 ;  /* 0x00000007a3047c23 */ /* 0x000fc80008010813 */
[----:B------:R1:W3:Y:S01]  /*77c0*/  MUFU.EX2 R76, R4 ;  /* 0x00000004004c7308 */ /* 0x0002e20000000800 */
[----:B------:R-:W-:Y:S01]  /*77d0*/  SHF.R.U32.HI R8, RZ, 0x18, R22 ;  /* 0x00000018ff087819 */ /* 0x000fe20000011616 */
[----:B------:R-:W-:Y:S01]  /*77e0*/  HMMA.16816.F32 R32, R12, R28, R60 ;  /* 0x0000001c0c20723c */ /* 0x000fe2000000183c */
[----:B------:R-:W-:Y:S02]  /*77f0*/  SHF.R.U32.HI R6, RZ, 0x8, R101 ;  /* 0x00000008ff067819 */ /* 0x000fe40000011665 */
[----:B------:R-:W-:-:S03]  /*7800*/  LOP3.LUT R7, R102, 0xff, RZ, 0xc0, !PT ;  /* 0x000000ff66077812 */ /* 0x000fc600078ec0ff */
[----:B------:R4:W3:Y:S01]  /*7810*/  MUFU.EX2 R86, R9 ;  /* 0x0000000900567308 */ /* 0x0008e20000000800 */
[----:B------:R-:W-:Y:S01]  /*7820*/  HMMA.16816.F32 R44, R12, R30, R72 ;  /* 0x0000001e0c2c723c */ /* 0x000fe20000001848 */
[----:B------:R-:W3:Y:S01]  /*7830*/  LDSM.16.MT88.4 R28, [R204+0x5800] ;  /* 0x00580000cc1c783b */ /* 0x000ee20000004200 */
[----:B------:R-:W-:Y:S02]  /*7840*/  PRMT R8, R3, 0x5410, R8 ;  /* 0x0000541003087816 */ /* 0x000fe40000000008 */
[----:B------:R-:W-:Y:S01]  /*7850*/  HSET2.LE.AND R3, R100, R0, PT ;  /* 0x0000000064037233 */ /* 0x000fe20003803000 */
[----:B-1----:R-:W-:Y:S01]  /*7860*/  FFMA.FTZ R4, R181, UR7, -R20 ;  /* 0x00000007b5047c23 */ /* 0x002fe20008010814 */
[----:B------:R-:W-:Y:S02]  /*7870*/  PRMT R6, R112, 0x5410, R6 ;  /* 0x0000541070067816 */ /* 0x000fe40000000006 */
[----:B------:R-:W-:Y:S01]  /*7880*/  PRMT R11, R7, 0x5410, R103 ;  /* 0x00005410070b7816 */ /* 0x000fe20000000067 */
[----:B------:R1:W-:Y:S01]  /*7890*/  MUFU.EX2 R72, R4 ;  /* 0x0000000400487308 */ /* 0x0003e20000000800 */
[----:B------:R-:W-:Y:S01]  /*78a0*/  FFMA.FTZ R7, R183, UR7, -R20 ;  /* 0x00000007b7077c23 */ /* 0x000fe20008010814 */
[----:B----4-:R-:W-:-:S02]  /*78b0*/  LOP3.LUT R9, R22, 0xff, RZ, 0xc0, !PT ;  /* 0x000000ff16097812 */ /* 0x010fc400078ec0ff */
[----:B------:R-:W-:Y:S02]  /*78c0*/  HSET2.LE.AND R6, R6, R0, PT ;  /* 0x0000000006067233 */ /* 0x000fe40003803000 */
[----:B------:R-:W-:Y:S02]  /*78d0*/  PRMT R9, R9, 0x5410, R5 ;  /* 0x0000541009097816 */ /* 0x000fe40000000005 */
[----:B------:R3:W4:Y:S01]  /*78e0*/  MUFU.EX2 R63, R7 ;  /* 0x00000007003f7308 */ /* 0x0007220000000800 */
[----:B--2---:R-:W-:Y:S02]  /*78f0*/  F2FP.F16.F32.PACK_AB R5, R78, R79 ;  /* 0x0000004f4e05723e */ /* 0x004fe400000000ff */
[----:B-1----:R-:W-:-:S04]  /*7900*/  F2FP.F16.F32.PACK_AB R4, R174, R197 ;  /* 0x000000c5ae04723e */ /* 0x002fc800000000ff */
[----:B------:R-:W-:Y:S02]  /*7910*/  LOP3.LUT R10, R3, R4, RZ, 0xc0, !PT ;  /* 0x00000004030a7212 */ /* 0x000fe400078ec0ff */
[--C-:B------:R-:W-:Y:S02]  /*7920*/  HSET2.LE.AND R3, R11, R0.reuse, PT ;  /* 0x000000000b037233 */ /* 0x100fe40003803000 */
[----:B---3--:R-:W-:Y:S02]  /*7930*/  F2FP.F16.F32.PACK_AB R7, R76, R77 ;  /* 0x0000004d4c07723e */ /* 0x008fe400000000ff */
[----:B------:R-:W-:Y:S02]  /*7940*/  LOP3.LUT R6, R6, R5, RZ, 0xc0, !PT ;  /* 0x0000000506067212 */ /* 0x000fe400078ec0ff */
[----:B------:R-:W-:Y:S02]  /*7950*/  HSET2.LE.AND R4, R9, R0, PT ;  /* 0x0000000009047233 */ /* 0x000fe40003803000 */
[----:B------:R-:W-:-:S02]  /*7960*/  LOP3.LUT R7, R3, R7, RZ, 0xc0, !PT ;  /* 0x0000000703077212 */ /* 0x000fc400078ec0ff */
[--C-:B------:R-:W-:Y:S02]  /*7970*/  HSET2.LE.AND R8, R8, R0.reuse, PT ;  /* 0x0000000008087233 */ /* 0x100fe40003803000 */
[----:B------:R-:W-:Y:S02]  /*7980*/  F2FP.F16.F32.PACK_AB R5, R87, R88 ;  /* 0x000000585705723e */ /* 0x000fe400000000ff */
[----:B------:R-:W-:Y:S02]  /*7990*/  HSET2.LE.AND R3, R113, R0, PT ;  /* 0x0000000071037233 */ /* 0x000fe40003803000 */
[----:B------:R-:W-:Y:S02]  /*79a0*/  F2FP.F16.F32.PACK_AB R9, R85, R86 ;  /* 0x000000565509723e */ /* 0x000fe400000000ff */
[----:B------:R-:W-:Y:S02]  /*79b0*/  F2FP.F16.F32.PACK_AB R11, R83, R84 ;  /* 0x00000054530b723e */ /* 0x000fe400000000ff */
[----:B------:R-:W-:-:S02]  /*79c0*/  LOP3.LUT R4, R4, R5, RZ, 0xc0, !PT ;  /* 0x0000000504047212 */ /* 0x000fc400078ec0ff */
[----:B------:R-:W-:Y:S02]  /*79d0*/  LOP3.LUT R5, R8, R9, RZ, 0xc0, !PT ;  /* 0x0000000908057212 */ /* 0x000fe400078ec0ff */
[----:B------:R-:W-:Y:S01]  /*79e0*/  LOP3.LUT R11, R3, R11, RZ, 0xc0, !PT ;  /* 0x0000000b030b7212 */ /* 0x000fe200078ec0ff */
[----:B------:R-:W-:Y:S01]  /*79f0*/  FFMA.FTZ R3, R184, UR7, -R19 ;  /* 0x00000007b8037c23 */ /* 0x000fe20008010813 */
[----:B------:R-:W-:Y:S02]  /*7a00*/  HSET2.LE.AND R8, R18, R0, PT ;  /* 0x0000000012087233 */ /* 0x000fe40003803000 */
[----:B------:R-:W-:Y:S01]  /*7a10*/  F2FP.F16.F32.PACK_AB R9, R199, R201 ;  /* 0x000000c9c709723e */ /* 0x000fe200000000ff */
[----:B------:R1:W-:Y:S03]  /*7a20*/  MUFU.EX2 R60, R3 ;  /* 0x00000003003c7308 */ /* 0x0003e60000000800 */
[----:B------:R-:W-:-:S02]  /*7a30*/  LOP3.LUT R8, R8, R9, RZ, 0xc0, !PT ;  /* 0x0000000908087212 */ /* 0x000fc400078ec0ff */
[----:B------:R-:W-:Y:S01]  /*7a40*/  F2FP.F16.F32.PACK_AB R9, R108, R123 ;  /* 0x0000007b6c09723e */ /* 0x000fe200000000ff */
[----:B------:R-:W-:Y:S01]  /*7a50*/  FFMA.FTZ R16, R182, UR7, -R20 ;  /* 0x00000007b6107c23 */ /* 0x000fe20008010814 */
[----:B------:R-:W-:Y:S01]  /*7a60*/  HMMA.16816.F32 R40, R12, R36, R68 ;  /* 0x000000240c28723c */ /* 0x000fe20000001844 */
[----:B-1----:R-:W-:-:S05]  /*7a70*/  HSET2.LE.AND R3, R23, R0, PT ;  /* 0x0000000017037233 */ /* 0x002fca0003803000 */
[----:B------:R-:W-:Y:S01]  /*7a80*/  HMMA.16816.F32 R36, R12, R38, R64 ;  /* 0x000000260c24723c */ /* 0x000fe20000001840 */
[----:B------:R1:W-:Y:S01]  /*7a90*/  MUFU.EX2 R62, R16 ;  /* 0x00000010003e7308 */ /* 0x0003e20000000800 */
[----:B------:R-:W-:Y:S01]  /*7aa0*/  LOP3.LUT R9, R3, R9, RZ, 0xc0, !PT ;  /* 0x0000000903097212 */ /* 0x000fe200078ec0ff */
[----:B------:R-:W-:-:S04]  /*7ab0*/  FFMA.FTZ R3, R186, UR7, -R19 ;  /* 0x00000007ba037c23 */ /* 0x000fc80008010813 */
[C---:B------:R-:W-:Y:S02]  /*7ac0*/  LOP3.LUT R14, R50.reuse, 0xffff, RZ, 0xc0, !PT ;  /* 0x0000ffff320e7812 */ /* 0x040fe400078ec0ff */
[--C-:B------:R-:W-:Y:S02]  /*7ad0*/  SHF.R.U32.HI R12, RZ, 0x10, R50.reuse ;  /* 0x00000010ff0c7819 */ /* 0x100fe40000011632 */
[----:B------:R-:W-:Y:S01]  /*7ae0*/  SHF.R.U32.HI R15, RZ, 0x18, R50 ;  /* 0x00000018ff0f7819 */ /* 0x000fe20000011632 */
[----:B------:R-:W-:Y:S01]  /*7af0*/  IMAD.MOV.U32 R226, RZ, RZ, R147 ;  /* 0x000000ffffe27224 */ /* 0x000fe200078e0093 */
[----:B------:R-:W-:Y:S01]  /*7b00*/  SHF.R.U32.HI R14, RZ, 0x8, R14 ;  /* 0x00000008ff0e7819 */ /* 0x000fe2000001160e */
[----:B------:R-:W-:Y:S01]  /*7b10*/  IMAD.MOV.U32 R222, RZ, RZ, R156 ;  /* 0x000000ffffde7224 */ /* 0x000fe200078e009c */
[----:B-1----:R-:W-:Y:S02]  /*7b20*/  LOP3.LUT R16, R50, 0xff, RZ, 0xc0, !PT ;  /* 0x000000ff32107812 */ /* 0x002fe400078ec0ff */
[----:B------:R1:W-:Y:S01]  /*7b30*/  MUFU.EX2 R50, R3 ;  /* 0x0000000300327308 */ /* 0x0003e20000000800 */
[----:B------:R-:W-:-:S02]  /*7b40*/  IMAD.MOV.U32 R220, RZ, RZ, R157 ;  /* 0x000000ffffdc7224 */ /* 0x000fc400078e009d */
[----:B------:R-:W-:Y:S01]  /*7b50*/  FFMA.FTZ R17, R180, UR7, -R20 ;  /* 0x00000007b4117c23 */ /* 0x000fe20008010814 */
[----:B------:R-:W-:Y:S01]  /*7b60*/  IMAD.MOV.U32 R111, RZ, RZ, R159 ;  /* 0x000000ffff6f7224 */ /* 0x000fe200078e009f */
[C---:B------:R-:W-:Y:S01]  /*7b70*/  HMMA.16816.F32 R164, R4.reuse, R24, R164 ;  /* 0x0000001804a4723c */ /* 0x040fe200000018a4 */
[----:B------:R-:W-:Y:S02]  /*7b80*/  IMAD.MOV.U32 R146, RZ, RZ, R155 ;  /* 0x000000ffff927224 */ /* 0x000fe400078e009b */
[----:B------:R-:W-:Y:S02]  /*7b90*/  IMAD.MOV.U32 R147, RZ, RZ, R152 ;  /* 0x000000ffff937224 */ /* 0x000fe400078e0098 */
[----:B------:R-:W-:Y:S01]  /*7ba0*/  IMAD.MOV.U32 R94, RZ, RZ, R153 ;  /* 0x000000ffff5e7224 */ /* 0x000fe200078e0099 */
[----:B------:R-:W-:Y:S01]  /*7bb0*/  HMMA.16816.F32 R168, R4, R26, R168 ;  /* 0x0000001a04a8723c */ /* 0x000fe200000018a8 */
[----:B------:R-:W-:Y:S02]  /*7bc0*/  FADD.FTZ R20, R245, R232 ;  /* 0x000000e8f5147221 */ /* 0x000fe40000010000 */
[----:B------:R2:W5:Y:S01]  /*7bd0*/  LDL.LU R232, [R1+0x78] ;  /* 0x0000780001e87983 */ /* 0x0005620000300800 */
[----:B-1----:R-:W-:-:S02]  /*7be0*/  FFMA.FTZ R3, R187, UR7, -R19 ;  /* 0x00000007bb037c23 */ /* 0x002fc40008010813 */
[C---:B------:R-:W-:Y:S01]  /*7bf0*/  HMMA.16816.F32 R156, R4.reuse, R28, R56 ;  /* 0x0000001c049c723c */ /* 0x040fe20000001838 */
[----:B------:R2:W5:Y:S05]  /*7c00*/  LDL.LU R245, [R1+0x74] ;  /* 0x0000740001f57983 */ /* 0x00056a0000300800 */
[----:B------:R-:W-:Y:S06]  /*7c10*/  HMMA.16816.F32 R52, R4, R30, R52 ;  /* 0x0000001e0434723c */ /* 0x000fec0000001834 */
[----:B------:R-:W-:Y:S01]  /*7c20*/  HMMA.16816.F32 R152, R8, R24, R32 ;  /* 0x000000180898723c */ /* 0x000fe20000001820 */
[----:B------:R-:W-:Y:S01]  /*7c30*/  PRMT R4, R16, 0x5410, R14 ;  /* 0x0000541010047816 */ /* 0x000fe2000000000e */
[----:B------:R1:W-:Y:S01]  /*7c40*/  MUFU.EX2 R25, R3 ;  /* 0x0000000300197308 */ /* 0x0003e20000000800 */
[--C-:B------:R-:W-:Y:S01]  /*7c50*/  FFMA.FTZ R5, R195, UR7, -R21.reuse ;  /* 0x00000007c3057c23 */ /* 0x100fe20008010815 */
[----:B------:R-:W-:Y:S01]  /*7c60*/  FFMA.FTZ R14, R196, UR7, -R21 ;  /* 0x00000007c40e7c23 */ /* 0x000fe20008010815 */
[----:B------:R-:W-:Y:S01]  /*7c70*/  FFMA.FTZ R13, R185, UR7, -R19 ;  /* 0x00000007b90d7c23 */ /* 0x000fe20008010813 */
[----:B------:R-:W-:Y:S01]  /*7c80*/  LOP3.LUT R12, R12, 0xff, RZ, 0xc0, !PT ;  /* 0x000000ff0c0c7812 */ /* 0x000fe200078ec0ff */
[----:B------:R-:W-:Y:S01]  /*7c90*/  IMAD.MOV.U32 R95, RZ, RZ, R149 ;  /* 0x000000ffff5f7224 */ /* 0x000fe200078e0095 */
[----:B------:R-:W-:-:S02]  /*7ca0*/  HSET2.LE.AND R7, R81, R0, PT ;  /* 0x0000000051077233 */ /* 0x000fc40003803000 */
[----:B------:R-:W-:Y:S01]  /*7cb0*/  HSET2.LE.AND R18, R49, R0, PT ;  /* 0x0000000031127233 */ /* 0x000fe20003803000 */
[----:B------:R3:W-:Y:S01]  /*7cc0*/  MUFU.EX2 R61, R17 ;  /* 0x00000011003d7308 */ /* 0x0007e20000000800 */
[----:B------:R-:W-:Y:S01]  /*7cd0*/  IMAD.MOV.U32 R178, RZ, RZ, R150 ;  /* 0x000000ffffb27224 */ /* 0x000fe200078e0096 */
[----:B------:R-:W-:Y:S01]  /*7ce0*/  HMMA.16816.F32 R44, R8, R26, R44 ;  /* 0x0000001a082c723c */ /* 0x000fe2000000182c */
[----:B------:R-:W-:Y:S02]  /*7cf0*/  IMAD.MOV.U32 R221, RZ, RZ, R151 ;  /* 0x000000ffffdd7224 */ /* 0x000fe400078e0097 */
[----:B------:R-:W-:Y:S01]  /*7d00*/  FADD.FTZ R22, R230, R231 ;  /* 0x000000e7e6167221 */ /* 0x000fe20000010000 */
[----:B------:R-:W-:Y:S01]  /*7d10*/  IMAD.MOV.U32 R223, RZ, RZ, R148 ;  /* 0x000000ffffdf7224 */ /* 0x000fe200078e0094 */
[----:B------:R-:W-:Y:S01]  /*7d20*/  LDSM.16.MT88.4 R32, [R204+0x5c00] ;  /* 0x005c0000cc20783b */ /* 0x000fe20000004200 */
[----:B-1----:R-:W-:Y:S01]  /*7d30*/  FFMA.FTZ R3, R194, UR7, -R21 ;  /* 0x00000007c2037c23 */ /* 0x002fe20008010815 */
[----:B------:R-:W-:Y:S01]  /*7d40*/  FADD.FTZ R21, R207, R136 ;  /* 0x00000088cf157221 */ /* 0x000fe20000010000 */
[----:B------:R1:W2:Y:S01]  /*7d50*/  MUFU.EX2 R51, R13 ;  /* 0x0000000d00337308 */ /* 0x0002a20000000800 */
[----:B------:R2:W5:Y:S04]  /*7d60*/  LDL.LU R136, [R1+0x70] ;  /* 0x0000700001887983 */ /* 0x0005680000300800 */
[----:B------:R-:W2:Y:S01]  /*7d70*/  LDL.LU R207, [R1+0x6c] ;  /* 0x00006c0001cf7983 */ /* 0x000ea20000300800 */
[----:B------:R-:W-:-:S02]  /*7d80*/  PRMT R6, R12, 0x5410, R15 ;  /* 0x000054100c067816 */ /* 0x000fc4000000000f */
[----:B------:R4:W-:Y:S01]  /*7d90*/  MUFU.EX2 R24, R5 ;  /* 0x0000000500187308 */ /* 0x0009e20000000800 */
[--C-:B------:R-:W-:Y:S01]  /*7da0*/  HSET2.LE.AND R15, R115, R0.reuse, PT ;  /* 0x00000000730f7233 */ /* 0x100fe20003803000 */
[C---:B------:R-:W-:Y:S01]  /*7db0*/  HMMA.16816.F32 R40, R8.reuse, R28, R40 ;  /* 0x0000001c0828723c */ /* 0x040fe20000001828 */
[--C-:B------:R-:W-:Y:S01]  /*7dc0*/  HSET2.LE.AND R16, R114, R0.reuse, PT ;  /* 0x0000000072107233 */ /* 0x100fe20003803000 */
[----:B------:R-:W2:Y:S01]  /*7dd0*/  LDSM.16.MT88.4 R148, [R139+0x5c00] ;  /* 0x005c00008b94783b */ /* 0x000ea20000004200 */
[--C-:B---3--:R-:W-:Y:S02]  /*7de0*/  HSET2.LE.AND R17, R48, R0.reuse, PT ;  /* 0x0000000030117233 */ /* 0x108fe40003803000 */
[--C-:B------:R-:W-:Y:S01]  /*7df0*/  HSET2.LE.AND R4, R4, R0.reuse, PT ;  /* 0x0000000004047233 */ /* 0x100fe20003803000 */
[----:B------:R3:W2:Y:S01]  /*7e00*/  MUFU.EX2 R23, R3 ;  /* 0x0000000300177308 */ /* 0x0006a20000000800 */
[--C-:B-1----:R-:W-:Y:S01]  /*7e10*/  HSET2.LE.AND R13, R80, R0.reuse, PT ;  /* 0x00000000500d7233 */ /* 0x102fe20003803000 */
[----:B------:R-:W-:Y:S01]  /*7e20*/  HMMA.16816.F32 R36, R8, R30, R36 ;  /* 0x0000001e0824723c */ /* 0x000fe20000001824 */
[----:B------:R-:W-:Y:S01]  /*7e30*/  HSET2.LE.AND R0, R6, R0, PT ;  /* 0x0000000006007233 */ /* 0x000fe20003803000 */
[----:B------:R1:W5:Y:S01]  /*7e40*/  LDL.LU R231, [R1+0x68] ;  /* 0x0000680001e77983 */ /* 0x0003620000300800 */
[----:B----4-:R-:W-:Y:S01]  /*7e50*/  FADD.FTZ R5, R94, R93 ;  /* 0x0000005d5e057221 */ /* 0x010fe20000010000 */
[----:B------:R-:W-:-:S02]  /*7e60*/  IMAD.MOV.U32 R93, RZ, RZ, R95 ;  /* 0x000000ffff5d7224 */ /* 0x000fc400078e005f */
[----:B------:R-:W4:Y:S01]  /*7e70*/  MUFU.EX2 R10, R14 ;  /* 0x0000000e000a7308 */ /* 0x000f220000000800 */
[----:B---3--:R-:W-:Y:S01]  /*7e80*/  F2FP.F16.F32.PACK_AB R3, R63, R72 ;  /* 0x000000483f03723e */ /* 0x008fe200000000ff */
[----:B------:R-:W-:Y:S01]  /*7e90*/  FADD.FTZ R19, R206, R5 ;  /* 0x00000005ce137221 */ /* 0x000fe20000010000 */
[----:B--2---:R-:W-:Y:S01]  /*7ea0*/  F2FP.F16.F32.PACK_AB R5, R51, R60 ;  /* 0x0000003c3305723e */ /* 0x004fe200000000ff */
[----:B------:R-:W-:Y:S01]  /*7eb0*/  IMAD.MOV.U32 R94, RZ, RZ, R227 ;  /* 0x000000ffff5e7224 */ /* 0x000fe200078e00e3 */
[----:B------:R-:W-:Y:S01]  /*7ec0*/  F2FP.F16.F32.PACK_AB R6, R61, R62 ;  /* 0x0000003e3d06723e */ /* 0x000fe200000000ff */
[----:B------:R-:W-:Y:S01]  /*7ed0*/  IMAD.MOV.U32 R95, RZ, RZ, R97 ;  /* 0x000000ffff5f7224 */ /* 0x000fe200078e0061 */
[----:B------:R-:W-:Y:S01]  /*7ee0*/  LOP3.LUT R161, R0, R5, RZ, 0xc0, !PT ;  /* 0x0000000500a17212 */ /* 0x000fe200078ec0ff */
[----:B------:R-:W-:Y:S02]  /*7ef0*/  IMAD.MOV.U32 R227, RZ, RZ, R98 ;  /* 0x000000ffffe37224 */ /* 0x000fe400078e0062 */
[----:B------:R-:W-:Y:S01]  /*7f00*/  FADD.FTZ R0, R93, R20 ;  /* 0x000000145d007221 */ /* 0x000fe20000010000 */
[----:B------:R-:W-:Y:S01]  /*7f10*/  IMAD.MOV.U32 R97, RZ, RZ, R99 ;  /* 0x000000ffff617224 */ /* 0x000fe200078e0063 */
[----:B------:R1:W5:Y:S01]  /*7f20*/  LDL.LU R230, [R1+0x64] ;  /* 0x0000640001e67983 */ /* 0x0003620000300800 */
[----:B------:R-:W-:-:S02]  /*7f30*/  IMAD.MOV.U32 R98, RZ, RZ, R178 ;  /* 0x000000ffff627224 */ /* 0x000fc400078e00b2 */
[----:B------:R-:W-:Y:S01]  /*7f40*/  IMAD.MOV.U32 R93, RZ, RZ, R94 ;  /* 0x000000ffff5d7224 */ /* 0x000fe200078e005e */
[----:B------:R-:W-:Y:S01]  /*7f50*/  LOP3.LUT R160, R4, R3, RZ, 0xc0, !PT ;  /* 0x0000000304a07212 */ /* 0x000fe200078ec0ff */
[----:B------:R-:W-:Y:S01]  /*7f60*/  IMAD.MOV.U32 R99, RZ, RZ, R188 ;  /* 0x000000ffff637224 */ /* 0x000fe200078e00bc */
[----:B------:R1:W5:Y:S01]  /*7f70*/  LDL.LU R206, [R1+0x60] ;  /* 0x0000600001ce7983 */ /* 0x0003620000300800 */
[----:B------:R-:W-:Y:S02]  /*7f80*/  IMAD.MOV.U32 R94, RZ, RZ, R95 ;  /* 0x000000ffff5e7224 */ /* 0x000fe400078e005f */
[----:B------:R-:W-:Y:S02]  /*7f90*/  IMAD.MOV.U32 R178, RZ, RZ, R189 ;  /* 0x000000ffffb27224 */ /* 0x000fe400078e00bd */
[----:B------:R-:W-:Y:S02]  /*7fa0*/  IMAD.MOV.U32 R95, RZ, RZ, R227 ;  /* 0x000000ffff5f7224 */ /* 0x000fe400078e00e3 */
[----:B------:R-:W-:-:S02]  /*7fb0*/  IMAD.MOV.U32 R188, RZ, RZ, R224 ;  /* 0x000000ffffbc7224 */ /* 0x000fc400078e00e0 */
[----:B------:R-:W-:Y:S02]  /*7fc0*/  IMAD.MOV.U32 R227, RZ, RZ, R97 ;  /* 0x000000ffffe37224 */ /* 0x000fe400078e0061 */
[----:B------:R-:W-:Y:S02]  /*7fd0*/  IMAD.MOV.U32 R189, RZ, RZ, R226 ;  /* 0x000000ffffbd7224 */ /* 0x000fe400078e00e2 */
[----:B------:R-:W-:Y:S02]  /*7fe0*/  IMAD.MOV.U32 R97, RZ, RZ, R98 ;  /* 0x000000ffff617224 */ /* 0x000fe400078e0062 */
[----:B------:R-:W-:Y:S02]  /*7ff0*/  IMAD.MOV.U32 R224, RZ, RZ, R162 ;  /* 0x000000ffffe07224 */ /* 0x000fe400078e00a2 */
[----:B------:R-:W-:Y:S02]  /*8000*/  IMAD.MOV.U32 R98, RZ, RZ, R99 ;  /* 0x000000ffff627224 */ /* 0x000fe400078e0063 */
[----:B------:R-:W-:-:S02]  /*8010*/  IMAD.MOV.U32 R226, RZ, RZ, R205 ;  /* 0x000000ffffe27224 */ /* 0x000fc400078e00cd */
[----:B------:R-:W-:Y:S02]  /*8020*/  IMAD.MOV.U32 R99, RZ, RZ, R178 ;  /* 0x000000ffff637224 */ /* 0x000fe400078e00b2 */
[----:B------:R-:W-:Y:S01]  /*8030*/  FADD.FTZ R5, R93, R21 ;  /* 0x000000155d057221 */ /* 0x000fe20000010000 */
[----:B------:R-:W-:Y:S02]  /*8040*/  IMAD.MOV.U32 R178, RZ, RZ, R188 ;  /* 0x000000ffffb27224 */ /* 0x000fe400078e00bc */
[----:B------:R-:W-:Y:S01]  /*8050*/  FADD.FTZ R4, R172, R22 ;  /* 0x00000016ac047221 */ /* 0x000fe20000010000 */
[----:B------:R-:W-:Y:S02]  /*8060*/  IMAD.MOV.U32 R188, RZ, RZ, R189 ;  /* 0x000000ffffbc7224 */ /* 0x000fe400078e00bd */
[----:B------:R-:W-:Y:S01]  /*8070*/  FADD.FTZ R0, R94, R0 ;  /* 0x000000005e007221 */ /* 0x000fe20000010000 */
[----:B------:R-:W-:Y:S02]  /*8080*/  IMAD.MOV.U32 R189, RZ, RZ, R224 ;  /* 0x000000ffffbd7224 */ /* 0x000fe400078e00e0 */
[----:B------:R-:W-:Y:S01]  /*8090*/  FADD.FTZ R3, R138, R19 ;  /* 0x000000138a037221 */ /* 0x000fe20000010000 */
[----:B------:R-:W-:Y:S01]  /*80a0*/  IMAD.MOV.U32 R224, RZ, RZ, R226 ;  /* 0x000000ffffe07224 */ /* 0x000fe200078e00e2 */
[----:B------:R-:W-:Y:S01]  /*80b0*/  LOP3.LUT R162, R7, R6, RZ, 0xc0, !PT ;  /* 0x0000000607a27212 */ /* 0x000fe200078ec0ff */
[----:B------:R-:W-:Y:S01]  /*80c0*/  IMAD.MOV.U32 R226, RZ, RZ, R221 ;  /* 0x000000ffffe27224 */ /* 0x000fe200078e00dd */
[----:B------:R1:W5:Y:S01]  /*80d0*/  LDL.LU R205, [R1+0x5c] ;  /* 0x00005c0001cd7983 */ /* 0x0003620000300800 */
[----:B------:R-:W-:-:S02]  /*80e0*/  IMAD.MOV.U32 R221, RZ, RZ, R222 ;  /* 0x000000ffffdd7224 */ /* 0x000fc400078e00de */
[----:B------:R-:W-:Y:S02]  /*80f0*/  IMAD.MOV.U32 R222, RZ, RZ, R111 ;  /* 0x000000ffffde7224 */ /* 0x000fe400078e006f */
[----:B------:R-:W-:Y:S02]  /*8100*/  IMAD.MOV.U32 R111, RZ, RZ, R225 ;  /* 0x000000ffff6f7224 */ /* 0x000fe400078e00e1 */
[----:B------:R-:W-:Y:S01]  /*8110*/  FADD.FTZ R5, R95, R5 ;  /* 0x000000055f057221 */ /* 0x000fe20000010000 */
[----:B------:R-:W-:Y:S02]  /*8120*/  IMAD.MOV.U32 R225, RZ, RZ, R179 ;  /* 0x000000ffffe17224 */ /* 0x000fe400078e00b3 */
[----:B------:R-:W-:Y:S01]  /*8130*/  FADD.FTZ R4, R227, R4 ;  /* 0x00000004e3047221 */ /* 0x000fe20000010000 */
[----:B------:R-:W-:Y:S02]  /*8140*/  IMAD.MOV.U32 R179, RZ, RZ, R219 ;  /* 0x000000ffffb37224 */ /* 0x000fe400078e00db */
[----:B------:R-:W-:Y:S01]  /*8150*/  FADD.FTZ R8, R98, R0 ;  /* 0x0000000062087221 */ /* 0x000fe20000010000 */
[----:B------:R-:W-:-:S02]  /*8160*/  IMAD.MOV.U32 R219, RZ, RZ, R144 ;  /* 0x000000ffffdb7224 */ /* 0x000fc400078e0090 */
[----:B------:R-:W-:Y:S02]  /*8170*/  IMAD.MOV.U32 R144, RZ, RZ, R145 ;  /* 0x000000ffff907224 */ /* 0x000fe400078e0091 */
[----:B------:R-:W-:Y:S01]  /*8180*/  FADD.FTZ R9, R97, R3 ;  /* 0x0000000361097221 */ /* 0x000fe20000010000 */
[----:B------:R-:W-:Y:S02]  /*8190*/  IMAD.MOV.U32 R145, RZ, RZ, R146 ;  /* 0x000000ffff917224 */ /* 0x000fe400078e0092 */
[----:B------:R-:W-:Y:S01]  /*81a0*/  FADD.FTZ R6, R99, R5 ;  /* 0x0000000563067221 */ /* 0x000fe20000010000 */
[----:B------:R-:W-:Y:S01]  /*81b0*/  IMAD.MOV.U32 R98, RZ, RZ, R189 ;  /* 0x000000ffff627224 */ /* 0x000fe200078e00bd */
[----:B------:R-:W-:Y:S01]  /*81c0*/  F2FP.F16.F32.PACK_AB R0, R116, R117 ;  /* 0x000000757400723e */ /* 0x000fe200000000ff */
[----:B------:R-:W-:Y:S02]  /*81d0*/  IMAD.MOV.U32 R146, RZ, RZ, R147 ;  /* 0x000000ffff927224 */ /* 0x000fe400078e0093 */
[----:B------:R-:W-:Y:S01]  /*81e0*/  FADD.FTZ R7, R178, R4 ;  /* 0x00000004b2077221 */ /* 0x000fe20000010000 */
[----:B------:R-:W-:Y:S01]  /*81f0*/  IMAD.MOV.U32 R189, RZ, RZ, R222 ;  /* 0x000000ffffbd7224 */ /* 0x000fe200078e00de */
[----:B------:R-:W-:Y:S01]  /*8200*/  F2FP.F16.F32.PACK_AB R3, R23, R24 ;  /* 0x000000181703723e */ /* 0x000fe200000000ff */
[----:B------:R-:W-:-:S02]  /*8210*/  IMAD.MOV.U32 R147, RZ, RZ, R173 ;  /* 0x000000ffff937224 */ /* 0x000fc400078e00ad */
[----:B------:R-:W-:Y:S02]  /*8220*/  IMAD.MOV.U32 R97, RZ, RZ, R188 ;  /* 0x000000ffff617224 */ /* 0x000fe400078e00bc */
[----:B------:R-:W-:Y:S01]  /*8230*/  IMAD.MOV.U32 R99, RZ, RZ, R224 ;  /* 0x000000ffff637224 */ /* 0x000fe200078e00e0 */
[----:B----4-:R-:W-:Y:S01]  /*8240*/  F2FP.F16.F32.PACK_AB R5, R10, R82 ;  /* 0x000000520a05723e */ /* 0x010fe200000000ff */
[----:B------:R-:W-:Y:S02]  /*8250*/  IMAD.MOV.U32 R222, RZ, RZ, R219 ;  /* 0x000000ffffde7224 */ /* 0x000fe400078e00db */
[----:B------:R-:W-:Y:S01]  /*8260*/  IMAD.MOV.U32 R178, RZ, RZ, R226 ;  /* 0x000000ffffb27224 */ /* 0x000fe200078e00e2 */
[----:B------:R-:W-:Y:S01]  /*8270*/  F2FP.F16.F32.PACK_AB R4, R132, R133 ;  /* 0x000000858404723e */ /* 0x000fe200000000ff */
[----:B------:R-:W-:Y:S01]  /*8280*/  IMAD.MOV.U32 R224, RZ, RZ, R111 ;  /* 0x000000ffffe07224 */ /* 0x000fe200078e006f */
[----:B------:R1:W5:Y:S01]  /*8290*/  LDL.LU R173, [R1+0x58] ;  /* 0x0000580001ad7983 */ /* 0x0003620000300800 */
[----:B------:R-:W-:-:S02]  /*82a0*/  IMAD.MOV.U32 R219, RZ, RZ, R144 ;  /* 0x000000ffffdb7224 */ /* 0x000fc400078e0090 */
[----:B------:R-:W-:Y:S02]  /*82b0*/  IMAD.MOV.U32 R226, RZ, RZ, R225 ;  /* 0x000000ffffe27224 */ /* 0x000fe400078e00e1 */
[----:B------:R-:W-:Y:S02]  /*82c0*/  IMAD.MOV.U32 R188, RZ, RZ, R221 ;  /* 0x000000ffffbc7224 */ /* 0x000fe400078e00dd */
[----:B------:R-:W-:Y:S01]  /*82d0*/  FADD.FTZ R6, R99, R6 ;  /* 0x0000000663067221 */ /* 0x000fe20000010000 */
[----:B------:R-:W-:Y:S01]  /*82e0*/  IMAD.MOV.U32 R144, RZ, RZ, R145 ;  /* 0x000000ffff907224 */ /* 0x000fe200078e0091 */
[----:B------:R1:W5:Y:S01]  /*82f0*/  LDL.LU R172, [R1+0x54] ;  /* 0x0000540001ac7983 */ /* 0x0003620000300800 */
[----:B------:R-:W-:Y:S01]  /*8300*/  IMAD.MOV.U32 R111, RZ, RZ, R142 ;  /* 0x000000ffff6f7224 */ /* 0x000fe200078e008e */
[----:B------:R-:W-:Y:S01]  /*8310*/  LOP3.LUT R142, R15, R0, RZ, 0xc0, !PT ;  /* 0x000000000f8e7212 */ /* 0x000fe200078ec0ff */
[----:B------:R-:W-:Y:S02]  /*8320*/  IMAD.MOV.U32 R145, RZ, RZ, R146 ;  /* 0x000000ffff917224 */ /* 0x000fe400078e0092 */
[----:B------:R-:W-:Y:S01]  /*8330*/  FADD.FTZ R0, R97, R9 ;  /* 0x0000000961007221 */ /* 0x000fe20000010000 */
[----:B------:R-:W-:Y:S01]  /*8340*/  IMAD.MOV.U32 R225, RZ, RZ, R143 ;  /* 0x000000ffffe17224 */ /* 0x000fe200078e008f */
[----:B------:R-:W-:Y:S01]  /*8350*/  LOP3.LUT R143, R16, R3, RZ, 0xc0, !PT ;  /* 0x00000003108f7212 */ /* 0x000fe200078ec0ff */
[----:B------:R-:W-:-:S02]  /*8360*/  IMAD.MOV.U32 R146, RZ, RZ, R147 ;  /* 0x000000ffff927224 */ /* 0x000fc400078e0093 */
[----:B------:R-:W-:Y:S01]  /*8370*/  FADD.FTZ R3, R98, R8 ;  /* 0x0000000862037221 */ /* 0x000fe20000010000 */
[----:B------:R-:W-:Y:S02]  /*8380*/  IMAD.MOV.U32 R221, RZ, RZ, R179 ;  /* 0x000000ffffdd7224 */ /* 0x000fe400078e00b3 */
[----:B------:R-:W-:Y:S01]  /*8390*/  FADD.FTZ R6, R224, R6 ;  /* 0x00000006e0067221 */ /* 0x000fe20000010000 */
[----:B------:R-:W-:Y:S01]  /*83a0*/  IMAD.MOV.U32 R147, RZ, RZ, R141 ;  /* 0x000000ffff937224 */ /* 0x000fe200078e008d */
[----:B------:R-:W-:Y:S01]  /*83b0*/  LOP3.LUT R141, R17, R5, RZ, 0xc0, !PT ;  /* 0x00000005118d7212 */ /* 0x000fe200078ec0ff */
[----:B------:R-:W-:Y:S01]  /*83c0*/  IMAD.MOV.U32 R179, RZ, RZ, R140 ;  /* 0x000000ffffb37224 */ /* 0x000fe200078e008c */
[----:B------:R-:W-:Y:S01]  /*83d0*/  LOP3.LUT R140, R18, R4, RZ, 0xc0, !PT ;  /* 0x00000004128c7212 */ /* 0x000fe200078ec0ff */
[----:B------:R-:W-:Y:S01]  /*83e0*/  FADD.FTZ R5, R178, R7 ;  /* 0x00000007b2057221 */ /* 0x000fe20000010000 */
[----:B------:R-:W-:Y:S01]  /*83f0*/  FADD.FTZ R4, R188, R0 ;  /* 0x00000000bc047221 */ /* 0x000fe20000010000 */
[----:B------:R-:W-:Y:S01]  /*8400*/  FADD.FTZ R0, R189, R3 ;  /* 0x00000003bd007221 */ /* 0x000fe20000010000 */
[----:B------:R1:W5:Y:S01]  /*8410*/  LDL.LU R138, [R1+0x50] ;  /* 0x00005000018a7983 */ /* 0x0003620000300800 */
        /* <DEDUP_REMOVED lines=101> */
[----:B------:R1:W-:Y:S04]  /*8a70*/  STL [R1], R5 ;  /* 0x0000000501007387 */ /* 0x0003e80000100800 */
[----:B------:R1:W-:Y:S04]  /*8a80*/  STL [R1+0x18], R4 ;  /* 0x0000180401007387 */ /* 0x0003e80000100800 */
[----:B------:R1:W-:Y:S04]  /*8a90*/  STL [R1+0x1c], R3 ;  /* 0x00001c0301007387 */ /* 0x0003e80000100800 */
[----:B------:R1:W-:Y:S01]  /*8aa0*/  STL [R1+0x28], R0 ;  /* 0x0000280001007387 */ /* 0x0003e20000100800 */
[----:B------:R-:W-:-:S04]  /*8ab0*/  F2FP.F16.F32.PACK_AB R12, R25, R50 ;  /* 0x00000032190c723e */ /* 0x000fc800000000ff */
[----:B------:R-:W-:Y:S01]  /*8ac0*/  LOP3.LUT R163, R13, R12, RZ, 0xc0, !PT ;  /* 0x0000000c0da37212 */ /* 0x000fe200078ec0ff */
[-C--:B------:R-:W-:Y:S06]  /*8ad0*/  HMMA.16816.F32 R152, R140, R148.reuse, R152 ;  /* 0x000000948c98723c */ /* 0x080fec0000001898 */
[C---:B------:R-:W-:Y:S06]  /*8ae0*/  HMMA.16816.F32 R164, R160.reuse, R148, R164 ;  /* 0x00000094a0a4723c */ /* 0x040fec00000018a4 */
[C---:B------:R-:W-:Y:S06]  /*8af0*/  HMMA.16816.F32 R168, R160.reuse, R150, R168 ;  /* 0x00000096a0a8723c */ /* 0x040fec00000018a8 */
[----:B------:R-:W-:Y:S06]  /*8b00*/  HMMA.16816.F32 R156, R160, R32, R156 ;  /* 0x00000020a09c723c */ /* 0x000fec000000189c */
[C---:B------:R-:W-:Y:S06]  /*8b10*/  HMMA.16816.F32 R148, R140.reuse, R150, R44 ;  /* 0x000000968c94723c */ /* 0x040fec000000182c */
[----:B------:R-:W-:Y:S06]  /*8b20*/  HMMA.16816.F32 R144, R140, R32, R40 ;  /* 0x000000208c90723c */ /* 0x000fec0000001828 */
[-C--:B------:R-:W-:Y:S06]  /*8b30*/  HMMA.16816.F32 R160, R160, R34.reuse, R52 ;  /* 0x00000022a0a0723c */ /* 0x080fec0000001834 */
[----:B------:R-:W-:Y:S01]  /*8b40*/  HMMA.16816.F32 R140, R140, R34, R36 ;  /* 0x000000228c8c723c */ /* 0x000fe20000001824 */
[----:B------:R-:W-:-:S02]  /*8b50*/  VIADD R214, R207, 0x400 ;  /* 0x00000400cfd67836 */ /* 0x000fc40000000000 */
[C---:B------:R-:W-:Y:S02]  /*8b60*/  VIADD R213, R207.reuse, 0x800 ;  /* 0x00000800cfd57836 */ /* 0x040fe40000000000 */
[C---:B------:R-:W-:Y:S02]  /*8b70*/  VIADD R212, R207.reuse, 0xc00 ;  /* 0x00000c00cfd47836 */ /* 0x040fe40000000000 */
[C---:B------:R-:W-:Y:S02]  /*8b80*/  VIADD R211, R207.reuse, 0x1000 ;  /* 0x00001000cfd37836 */ /* 0x040fe40000000000 */
[C---:B------:R-:W-:Y:S02]  /*8b90*/  VIADD R210, R207.reuse, 0x1400 ;  /* 0x00001400cfd27836 */ /* 0x040fe40000000000 */
[C---:B------:R-:W-:Y:S02]  /*8ba0*/  VIADD R209, R207.reuse, 0x1800 ;  /* 0x00001800cfd17836 */ /* 0x040fe40000000000 */
[----:B------:R-:W-:Y:S01]  /*8bb0*/  VIADD R208, R207, 0x1c00 ;  /* 0x00001c00cfd07836 */ /* 0x000fe20000000000 */
[----:B-1----:R-:W-:Y:S10]  /*8bc0*/  @!P1 BRA `(.L_x_338) ;  /* 0x0000006c00049947 */ /* 0x002ff40003800000 */
[----:B-----5:R-:W-:Y:S01]  /*8bd0*/  SHF.L.U64.HI R3, R172, 0x6, R173 ;  /* 0x00000006ac037819 */ /* 0x020fe200000102ad */
[----:B------:R-:W-:Y:S01]  /*8be0*/  IMAD.WIDE.U32 R6, R232, -0x326172a9, RZ ;  /* 0xcd9e8d57e8067825 */ /* 0x000fe200078e00ff */
[----:B------:R-:W-:Y:S01]  /*8bf0*/  SHF.L.U32 R0, R172, 0x6, RZ ;  /* 0x00000006ac007819 */ /* 0x000fe200000006ff */
[----:B------:R-:W-:Y:S01]  /*8c00*/  ULDC.64 UR8, c[0x0][0x248] ;  /* 0x0000920000087ab9 */ /* 0x000fe20000000a00 */
[----:B------:R-:W-:Y:S01]  /*8c10*/  LEA.HI.SX32 R228, R230, 0xfffffffe, 0x19 ;  /* 0xfffffffee6e47811 */ /* 0x000fe200078fcaff */
[----:B------:R-:W-:Y:S01]  /*8c20*/  IMAD.WIDE.U32 R4, R240, -0x326172a9, RZ ;  /* 0xcd9e8d57f0047825 */ /* 0x000fe200078e00ff */
[----:B------:R1:W-:Y:S01]  /*8c30*/  STL [R1+0x20], R3 ;  /* 0x0000200301007387 */ /* 0x0003e20000100800 */
[----:B------:R-:W-:Y:S01]  /*8c40*/  LOP3.LUT R236, R7, R234, RZ, 0x3c, !PT ;  /* 0x000000ea07ec7212 */ /* 0x000fe200078e3cff */
[----:B------:R-:W-:Y:S01]  /*8c50*/  ULDC UR4, c[0x0][0x2ec] ;  /* 0x0000bb0000047ab9 */ /* 0x000fe20000000800 */
[----:B------:R-:W-:Y:S01]  /*8c60*/  MOV R137, R2 ;  /* 0x0000000200897202 */ /* 0x000fe20000000f00 */
[----:B------:R2:W-:Y:S01]  /*8c70*/  STL [R1+0x24], R0 ;  /* 0x0000240001007387 */ /* 0x0005e20000100800 */
[----:B------:R-:W-:Y:S01]  /*8c80*/  LOP3.LUT R234, R5, R234, RZ, 0x3c, !PT ;  /* 0x000000ea05ea7212 */ /* 0x000fe200078e3cff */
[----:B------:R-:W-:Y:S01]  /*8c90*/  IMAD.MOV.U32 R133, RZ, RZ, R134 ;  /* 0x000000ffff857224 */ /* 0x000fe200078e0086 */
[----:B------:R-:W-:Y:S01]  /*8ca0*/  USHF.L.U64.HI UR27, UR8, 0x6, UR9 ;  /* 0x00000006081b7899 */ /* 0x000fe20008010209 */
[----:B------:R3:W-:Y:S01]  /*8cb0*/  STL.64 [R1+0x10], R6 ;  /* 0x0000100601007387 */ /* 0x0007e20000100a00 */
[----:B------:R-:W-:Y:S01]  /*8cc0*/  IMAD.WIDE.U32 R232, R245, -0x2daee0ad, RZ ;  /* 0xd2511f53f5e87825 */ /* 0x000fe200078e00ff */
[----:B------:R-:W-:-:S02]  /*8cd0*/  USHF.L.U32 UR26, UR8, 0x6, URZ ;  /* 0x00000006081a7899 */ /* 0x000fc4000800063f */
[----:B------:R3:W-:Y:S01]  /*8ce0*/  STL.64 [R1+0x8], R4 ;  /* 0x0000080401007387 */ /* 0x0007e20000100a00 */
[----:B------:R-:W-:Y:S01]  /*8cf0*/  IMAD.WIDE.U32 R236, R236, -0x2daee0ad, RZ ;  /* 0xd2511f53ecec7825 */ /* 0x000fe200078e00ff */
[----:B------:R-:W-:Y:S01]  /*8d00*/  ULDC.64 UR12, c[0x0][0x250] ;  /* 0x00009400000c7ab9 */ /* 0x000fe20000000a00 */
[----:B------:R-:W-:Y:S01]  /*8d10*/  ULDC.64 UR6, c[0x0][0x218] ;  /* 0x0000860000067ab9 */ /* 0x000fe20000000a00 */
[----:B------:R-:W-:Y:S01]  /*8d20*/  ULDC.64 UR10, c[0x0][0x220] ;  /* 0x00008800000a7ab9 */ /* 0x000fe20000000a00 */
[----:B------:R-:W-:Y:S01]  /*8d30*/  IMAD.WIDE.U32 R234, R234, -0x2daee0ad, RZ ;  /* 0xd2511f53eaea7825 */ /* 0x000fe200078e00ff */
[----:B-1----:R-:W-:-:S03]  /*8d40*/  MOV R3, R135 ;  /* 0x0000008700037202 */ /* 0x002fc60000000f00 */
[----:B--2---:R-:W-:Y:S01]  /*8d50*/  IMAD.MOV.U32 R0, RZ, RZ, R136 ;  /* 0x000000ffff007224 */ /* 0x004fe200078e0088 */
[----:B------:R-:W-:Y:S06]  /*8d60*/  BRA `(.L_x_339) ;  /* 0x00000000006c7947 */ /* 0x000fec0003800000 */
.L_x_341:
[----:B------:R-:W2:Y:S01]  /*8d70*/  LDL.64 R240, [R1+0x40] ;  /* 0x0000400001f07983 */ /* 0x000ea20000100a00 */
[----:B------:R-:W-:Y:S03]  /*8d80*/  VIADD R136, R228, 0xffffffff ;  /* 0xffffffffe4887836 */ /* 0x000fe60000000000 */
[----:B------:R-:W3:Y:S01]  /*8d90*/  LDL.64 R238, [R1+0x30] ;  /* 0x0000300001ee7983 */ /* 0x000ee20000100a00 */
[----:B------:R-:W-:Y:S01]  /*8da0*/  IMAD.WIDE.U32 R172, R136, UR8, RZ ;  /* 0x0000000888ac7c25 */ /* 0x000fe2000f8e00ff */
[----:B------:R-:W-:Y:S05]  /*8db0*/  SHF.R.S32.HI R174, RZ, 0x1f, R136 ;  /* 0x0000001fffae7819 */ /* 0x000fea0000011488 */
[----:B------:R-:W-:Y:S04]  /*8dc0*/  IMAD R174, R174, UR8, RZ ;  /* 0x00000008aeae7c24 */ /* 0x000fe8000f8e02ff */
[----:B------:R-:W-:Y:S04]  /*8dd0*/  IMAD R174, R136, UR9, R174 ;  /* 0x0000000988ae7c24 */ /* 0x000fe8000f8e02ae */
[----:B------:R-:W-:Y:S01]  /*8de0*/  IMAD.IADD R174, R173, 0x1, R174 ;  /* 0x00000001adae7824 */ /* 0x000fe200078e02ae */
[----:B--2---:R-:W-:Y:S04]  /*8df0*/  LEA R136, P0, R172, R240, 0x7 ;  /* 0x000000f0ac887211 */ /* 0x004fe800078038ff */
[----:B------:R-:W-:Y:S02]  /*8e00*/  LEA R176, P1, R136, UR6, 0x1 ;  /* 0x0000000688b07c11 */ /* 0x000fe4000f8208ff */
[----:B---3--:R-:W-:Y:S02]  /*8e10*/  LEA.HI.X R172, R172, R239, R174, 0x7, P0 ;  /* 0x000000efacac7211 */ /* 0x008fe400000f3cae */
        /* <DEDUP_REMOVED lines=16> */
.L_x_339:
[----:B------:R-:W2:Y:S01]  /*8f20*/  LDL.64 R14, [R1+0x38] ;  /* 0x00003800010e7983 */ /* 0x000ea20000100a00 */
[----:B------:R-:W-:Y:S01]  /*8f30*/  SHF.R.S32.HI R2, RZ, 0x1f, R228 ;  /* 0x0000001fff027819 */ /* 0x000fe200000114e4 */
[----:B------:R-:W-:Y:S04]  /*8f40*/  DEPBAR.LE SB0, 0x0 ;  /* 0x000080000000791a */ /* 0x000fe80000000000 */
[----:B------:R-:W4:Y:S01]  /*8f50*/  LDL R11, [R1+0x2c] ;  /* 0x00002c00010b7983 */ /* 0x000f220000100800 */
[----:B------:R-:W-:Y:S01]  /*8f60*/  IMAD R2, R2, UR12, RZ ;  /* 0x0000000c02027c24 */ /* 0x000fe2000f8e02ff */
[----:B------:R-:W-:Y:S01]  /*8f70*/  UIADD3 UR25, UR30, -0x4ab325aa, URZ ;  /* 0xb54cda561e197890 */ /* 0x000fe2000fffe03f */
[C---:B---3--:R-:W-:Y:S01]  /*8f80*/  IMAD.WIDE.U32 R4, R228.reuse, UR12, RZ ;  /* 0x0000000ce4047c25 */ /* 0x048fe2000f8e00ff */
[----:B------:R-:W3:Y:S01]  /*8f90*/  LDL R10, [R1+0x24] ;  /* 0x00002400010a7983 */ /* 0x000ee20000100800 */
[----:B------:R-:W-:Y:S02]  /*8fa0*/  BAR.SYNC.DEFER_BLOCKING 0x0 ;  /* 0x0000000000007b1d */ /* 0x000fe40000010000 */
[C---:B------:R-:W-:Y:S01]  /*8fb0*/  IMAD R6, R228.reuse, UR13, R2 ;  /* 0x0000000de4067c24 */ /* 0x040fe2000f8e0202 */
[C---:B------:R-:W-:Y:S01]  /*8fc0*/  ISETP.GT.AND P2, PT, R228.reuse, RZ, PT ;  /* 0x000000ffe400720c */ /* 0x040fe20003f44270 */
[----:B------:R-:W-:Y:S02]  /*8fd0*/  IMAD.SHL.U32 R215, R228, 0x4, RZ ;  /* 0x00000004e4d77824 */ /* 0x000fe400078e00ff */
[----:B------:R-:W-:Y:S03]  /*8fe0*/  IMAD.IADD R6, R5, 0x1, R6 ;  /* 0x0000000105067824 */ /* 0x000fe600078e0206 */
[----:B------:R-:W-:Y:S05]  /*8ff0*/  LOP3.LUT R134, R233, UR31, R215, 0x96, !PT ;  /* 0x0000001fe9867c12 */ /* 0x000fea000f8e96d7 */
[----:B------:R-:W-:Y:S01]  /*9000*/  IMAD.WIDE.U32 R134, R134, -0x326172a9, RZ ;  /* 0xcd9e8d5786867825 */ /* 0x000fe200078e00ff */
[----:B-----5:R-:W5:Y:S04]  /*9010*/  LDL R12, [R1+0x20] ;  /* 0x00002000010c7983 */ /* 0x020f680000100800 */
[----:B------:R-:W5:Y:S06]  /*9020*/  LDL.64 R216, [R1+0x10] ;  /* 0x0000100001d87983 */ /* 0x000f6c0000100a00 */
[----:B------:R-:W5:Y:S01]  /*9030*/  LDL.64 R242, [R1+0x8] ;  /* 0x0000080001f27983 */ /* 0x000f620000100a00 */
[----:B--2---:R-:W-:Y:S04]  /*9040*/  LEA R2, P0, R4, R14, 0x7 ;  /* 0x0000000e04027211 */ /* 0x004fe800078038ff */
[----:B------:R-:W-:Y:S02]  /*9050*/  LEA R8, P1, R2, UR10, 0x1 ;  /* 0x0000000a02087c11 */ /* 0x000fe4000f8208ff */
[----:B----4-:R-:W-:Y:S04]  /*9060*/  LEA.HI.X R4, R4, R11, R6, 0x7, P0 ;  /* 0x0000000b04047211 */ /* 0x010fe800000f3c06 */
[----:B------:R-:W-:Y:S01]  /*9070*/  LEA.HI.X R9, R2, UR11, R4, 0x1, P1 ;  /* 0x0000000b02097c11 */ /* 0x000fe200088f0c04 */
[----:B------:R-:W-:Y:S01]  /*9080*/  VIADD R2, R215, 0x1 ;  /* 0x00000001d7027836 */ /* 0x000fe20000000000 */
[-C--:B---3--:R-:W-:Y:S03]  /*9090*/  IADD3 R6, P0, R8, R10.reuse, RZ ;  /* 0x0000000a08067210 */ /* 0x088fe60007f1e0ff */
[----:B------:R-:W-:Y:S01]  /*90a0*/  @!PT LDS RZ, [RZ] ;  /* 0x00000000fffff984 */ /* 0x000fe20000000800 */
[----:B------:R-:W-:Y:S01]  /*90b0*/  @!PT LDS RZ, [RZ] ;  /* 0x00000000fffff984 */ /* 0x000fe20000000800 */
[----:B------:R-:W-:Y:S01]  /*90c0*/  @!PT LDS RZ, [RZ] ;  /* 0x00000000fffff984 */ /* 0x000fe20000000800 */
[----:B------:R-:W-:Y:S01]  /*90d0*/  LDGSTS.E.BYPASS.LTC128B.128 [R231+0x4000], desc[UR28][R8.64] ;  /* 0x0400000008e77fae */ /* 0x000fe2000b901d5c */
[-C--:B------:R-:W-:Y:S02]  /*90e0*/  IADD3 R4, P1, R6, R10.reuse, RZ ;  /* 0x0000000a06047210 */ /* 0x080fe40007f3e0ff */
[----:B------:R-:W-:Y:S01]  /*90f0*/  LOP3.LUT R136, R233, UR31, R2, 0x96, !PT ;  /* 0x0000001fe9887c12 */ /* 0x000fe2000f8e9602 */
[--C-:B-----5:R-:W-:Y:S01]  /*9100*/  IMAD.X R7, R9, 0x1, R12.reuse, P0 ;  /* 0x0000000109077824 */ /* 0x120fe200000e060c */
[----:B------:R-:W-:Y:S03]  /*9110*/  IADD3 R10, P0, R4, R10, RZ ;  /* 0x0000000a040a7210 */ /* 0x000fe60007f1e0ff */
[--C-:B------:R-:W-:Y:S01]  /*9120*/  IMAD.X R5, R7, 0x1, R12.reuse, P1 ;  /* 0x0000000107057824 */ /* 0x100fe200008e060c */
[----:B------:R-:W-:Y:S03]  /*9130*/  LDGSTS.E.BYPASS.LTC128B.128 [R231+0x4800], desc[UR28][R6.64] ;  /* 0x0480000006e77fae */ /* 0x000fe6000b901d5c */
[----:B------:R-:W-:Y:S05]  /*9140*/  IMAD.X R11, R5, 0x1, R12, P0 ;  /* 0x00000001050b7824 */ /* 0x000fea00000e060c */
        /* <DEDUP_REMOVED lines=55> */
[-C--:B------:R-:W-:Y:S06]  /*94c0*/  HMMA.16816.F32 R12, R184, R182.reuse, R12 ;  /* 0x000000b6b80c723c */ /* 0x080fec000000180c */
[C---:B------:R-:W-:Y:S01]  /*94d0*/  HMMA.16816.F32 R16, R176.reuse, R182, R16 ;  /* 0x000000b6b010723c */ /* 0x040fe20000001810 */
[----:B------:R-:W2:Y:S05]  /*94e0*/  LDSM.16.M88.4 R180, [R209] ;  /* 0x00000000d1b4783b */ /* 0x000eaa0000000200 */
[-C--:B------:R-:W-:Y:S06]  /*94f0*/  HMMA.16816.F32 R20, R176, R188.reuse, R20 ;  /* 0x000000bcb014723c */ /* 0x080fec0000001814 */
[C---:B------:R-:W-:Y:S06]  /*9500*/  HMMA.16816.F32 R24, R184.reuse, R188, R24 ;  /* 0x000000bcb818723c */ /* 0x040fec0000001818 */
[-C--:B------:R-:W-:Y:S05]  /*9510*/  HMMA.16816.F32 R28, R184, R190.reuse, R28 ;  /* 0x000000beb81c723c */ /* 0x080fea000000181c */
[--C-:B------:R-:W-:Y:S01]  /*9520*/  LOP3.LUT R188, R237, UR21, R232.reuse, 0x96, !PT ;  /* 0x00000015edbc7c12 */ /* 0x100fe2000f8e96e8 */
[C---:B------:R-:W-:Y:S05]  /*9530*/  HMMA.16816.F32 R32, R176.reuse, R190, R32 ;  /* 0x000000beb020723c */ /* 0x040fea0000001820 */
[----:B------:R-:W-:Y:S01]  /*9540*/  IMAD.WIDE.U32 R188, R188, -0x326172a9, RZ ;  /* 0xcd9e8d57bcbc7825 */ /* 0x000fe200078e00ff */
[-C--:B------:R-:W-:Y:S05]  /*9550*/  HMMA.16816.F32 R36, R176, R192.reuse, R36 ;  /* 0x000000c0b024723c */ /* 0x080fea0000001824 */
[----:B------:R-:W-:Y:S01]  /*9560*/  LOP3.LUT R190, R235, UR21, R232, 0x96, !PT ;  /* 0x00000015ebbe7c12 */ /* 0x000fe2000f8e96e8 */
[C---:B------:R-:W-:Y:S05]  /*9570*/  HMMA.16816.F32 R40, R184.reuse, R192, R40 ;  /* 0x000000c0b828723c */ /* 0x040fea0000001828 */
[----:B------:R-:W-:Y:S01]  /*9580*/  LOP3.LUT R132, R189, UR20, R134, 0x96, !PT ;  /* 0x00000014bd847c12 */ /* 0x000fe2000f8e9686 */
[-C--:B------:R-:W-:Y:S05]  /*9590*/  HMMA.16816.F32 R44, R184, R194.reuse, R44 ;  /* 0x000000c2b82c723c */ /* 0x080fea000000182c */
[C---:B------:R-:W-:Y:S01]  /*95a0*/  LOP3.LUT R192, R135.reuse, UR22, R216, 0x96, !PT ;  /* 0x0000001687c07c12 */ /* 0x040fe2000f8e96d8 */
[C---:B------:R-:W-:Y:S05]  /*95b0*/  HMMA.16816.F32 R48, R176.reuse, R194, R48 ;  /* 0x000000c2b030723c */ /* 0x040fea0000001830 */
[----:B------:R-:W-:Y:S01]  /*95c0*/  LOP3.LUT R135, R135, UR22, R242, 0x96, !PT ;  /* 0x0000001687877c12 */ /* 0x000fe2000f8e96f2 */
[----:B------:R-:W-:Y:S01]  /*95d0*/  IMAD.WIDE.U32 R190, R190, -0x326172a9, RZ ;  /* 0xcd9e8d57bebe7825 */ /* 0x000fe200078e00ff */
[-C--:B-----5:R-:W-:Y:S04]  /*95e0*/  HMMA.16816.F32 R52, R176, R196.reuse, R52 ;  /* 0x000000c4b034723c */ /* 0x0a0fe80000001834 */
[----:B------:R-:W-:Y:S01]  /*95f0*/  LOP3.LUT R2, R191, UR20, R134, 0x96, !PT ;  /* 0x00000014bf027c12 */ /* 0x000fe2000f8e9686 */
[----:B------:R-:W-:Y:S01]  /*9600*/  IMAD.WIDE.U32 R134, R135, -0x2daee0ad, RZ ;  /* 0xd2511f5387867825 */ /* 0x000fe200078e00ff */
[C---:B------:R-:W-:Y:S05]  /*9610*/  HMMA.16816.F32 R56, R184.reuse, R196, R56 ;  /* 0x000000c4b838723c */ /* 0x040fea0000001838 */
[----:B------:R-:W-:Y:S01]  /*9620*/  LOP3.LUT R135, R135, UR19, R234, 0x96, !PT ;  /* 0x0000001387877c12 */ /* 0x000fe2000f8e96ea */
[----:B------:R-:W-:Y:S01]  /*9630*/  IMAD.WIDE.U32 R222, R2, -0x2daee0ad, RZ ;  /* 0xd2511f5302de7825 */ /* 0x000fe200078e00ff */
[-C--:B------:R-:W-:Y:S04]  /*9640*/  HMMA.16816.F32 R60, R184, R198.reuse, R60 ;  /* 0x000000c6b83c723c */ /* 0x080fe8000000183c */
[----:B------:R-:W-:Y:S01]  /*9650*/  LOP3.LUT R2, R223, UR17, R134, 0x96, !PT ;  /* 0x00000011df027c12 */ /* 0x000fe2000f8e9686 */
[----:B------:R-:W-:Y:S01]  /*9660*/  IMAD.WIDE.U32 R196, R136, -0x326172a9, RZ ;  /* 0xcd9e8d5788c47825 */ /* 0x000fe200078e00ff */
[C---:B------:R-:W-:Y:S05]  /*9670*/  HMMA.16816.F32 R64, R176.reuse, R198, R64 ;  /* 0x000000c6b040723c */ /* 0x040fea0000001840 */
[----:B------:R-:W-:Y:S01]  /*9680*/  LOP3.LUT R194, R197, UR22, R242, 0x96, !PT ;  /* 0x00000016c5c27c12 */ /* 0x000fe2000f8e96f2 */
[-C--:B------:R-:W-:Y:S05]  /*9690*/  HMMA.16816.F32 R68, R176, R200.reuse, R68 ;  /* 0x000000c8b044723c */ /* 0x080fea0000001844 */
[----:B------:R-:W-:Y:S01]  /*96a0*/  LOP3.LUT R136, R191, UR20, R196, 0x96, !PT ;  /* 0x00000014bf887c12 */ /* 0x000fe2000f8e96c4 */
[C---:B------:R-:W-:Y:S05]  /*96b0*/  HMMA.16816.F32 R72, R184.reuse, R200, R72 ;  /* 0x000000c8b848723c */ /* 0x040fea0000001848 */
[----:B------:R-:W-:Y:S01]  /*96c0*/  LOP3.LUT R230, R197, UR22, R216, 0x96, !PT ;  /* 0x00000016c5e67c12 */ /* 0x000fe2000f8e96d8 */
[----:B------:R-:W-:Y:S01]  /*96d0*/  IMAD.WIDE.U32 R220, R136, -0x2daee0ad, RZ ;  /* 0xd2511f5388dc7825 */ /* 0x000fe200078e00ff */
[----:B------:R-:W-:Y:S01]  /*96e0*/  LOP3.LUT R229, R189, UR20, R196, 0x96, !PT ;  /* 0x00000014bde57c12 */ /* 0x000fe2000f8e96c4 */
[-C--:B------:R-:W-:Y:S03]  /*96f0*/  HMMA.16816.F32 R76, R184, R202.reuse, R76 ;  /* 0x000000cab84c723c */ /* 0x080fe6000000184c */
[----:B------:R-:W-:Y:S03]  /*9700*/  IMAD.WIDE.U32 R192, R192, -0x2daee0ad, RZ ;  /* 0xd2511f53c0c07825 */ /* 0x000fe600078e00ff */
[C---:B------:R-:W-:Y:S05]  /*9710*/  HMMA.16816.F32 R80, R176.reuse, R202, R80 ;  /* 0x000000cab050723c */ /* 0x040fea0000001850 */
[----:B------:R-:W-:Y:S01]  /*9720*/  LOP3.LUT R193, R193, UR19, R236, 0x96, !PT ;  /* 0x00000013c1c17c12 */ /* 0x000fe2000f8e96ec */
[-C--:B-1----:R-:W-:Y:S05]  /*9730*/  HMMA.16816.F32 R84, R176, R172.reuse, R84 ;  /* 0x000000acb054723c */ /* 0x082fea0000001854 */
[----:B------:R-:W-:Y:S01]  /*9740*/  IMAD.WIDE.U32 R202, R2, -0x326172a9, RZ ;  /* 0xcd9e8d5702ca7825 */ /* 0x000fe200078e00ff */
[C---:B------:R-:W-:Y:S05]  /*9750*/  HMMA.16816.F32 R88, R184.reuse, R172, R88 ;  /* 0x000000acb858723c */ /* 0x040fea0000001858 */
[----:B------:R-:W-:Y:S01]  /*9760*/  IMAD.WIDE.U32 R198, R132, -0x2daee0ad, RZ ;  /* 0xd2511f5384c67825 */ /* 0x000fe200078e00ff */
[-C--:B------:R-:W-:Y:S05]  /*9770*/  HMMA.16816.F32 R92, R184, R174.reuse, R92 ;  /* 0x000000aeb85c723c */ /* 0x080fea000000185c */
[----:B------:R-:W-:Y:S01]  /*9780*/  LOP3.LUT R132, R199, UR17, R192, 0x96, !PT ;  /* 0x00000011c7847c12 */ /* 0x000fe2000f8e96c0 */
[----:B------:R-:W-:Y:S01]  /*9790*/  IMAD.WIDE.U32 R172, R194, -0x2daee0ad, RZ ;  /* 0xd2511f53c2ac7825 */ /* 0x000fe200078e00ff */
[C---:B------:R-:W-:Y:S04]  /*97a0*/  HMMA.16816.F32 R96, R176.reuse, R174, R96 ;  /* 0x000000aeb060723c */ /* 0x040fe80000001860 */
[----:B------:R-:W-:Y:S01]  /*97b0*/  LOP3.LUT R136, R173, UR19, R234, 0x96, !PT ;  /* 0x00000013ad887c12 */ /* 0x000fe2000f8e96ea */
[----:B------:R-:W-:Y:S01]  /*97c0*/  IMAD.WIDE.U32 R192, R193, -0x326172a9, RZ ;  /* 0xcd9e8d57c1c07825 */ /* 0x000fe200078e00ff */
[----:B------:R-:W-:Y:S01]  /*97d0*/  LOP3.LUT R2, R221, UR17, R172, 0x96, !PT ;  /* 0x00000011dd027c12 */ /* 0x000fe2000f8e96ac */
[-C--:B--2---:R-:W-:Y:S01]  /*97e0*/  HMMA.16816.F32 R100, R176, R180.reuse, R100 ;  /* 0x000000b4b064723c */ /* 0x084fe20000001864 */
[----:B------:R-:W1:Y:S01]  /*97f0*/  LDSM.16.M88.4 R172, [R208] ;  /* 0x00000000d0ac783b */ /* 0x000e620000000200 */
[----:B------:R-:W-:Y:S04]  /*9800*/  DEPBAR.LE SB0, 0x0 ;  /* 0x000080000000791a */ /* 0x000fe80000000000 */
[----:B------:R-:W-:Y:S01]  /*9810*/  LOP3.LUT R194, R193, UR18, R188, 0x96, !PT ;  /* 0x00000012c1c27c12 */ /* 0x000fe2000f8e96bc */
[C---:B------:R-:W-:Y:S01]  /*9820*/  HMMA.16816.F32 R104, R184.reuse, R180, R104 ;  /* 0x000000b4b868723c */ /* 0x040fe20000001868 */
[----:B------:R-:W-:Y:S04]  /*9830*/  BAR.SYNC.DEFER_BLOCKING 0x0 ;  /* 0x0000000000007b1d */ /* 0x000fe80000010000 */
[----:B------:R-:W-:Y:S01]  /*9840*/  IMAD.WIDE.U32 R134, R135, -0x326172a9, RZ ;  /* 0xcd9e8d5787867825 */ /* 0x000fe200078e00ff */
[-C--:B------:R-:W-:Y:S05]  /*9850*/  HMMA.16816.F32 R108, R184, R182.reuse, R108 ;  /* 0x000000b6b86c723c */ /* 0x080fea000000186c */
[----:B------:R-:W-:Y:S01]  /*9860*/  LOP3.LUT R135, R135, UR18, R190, 0x96, !PT ;  /* 0x0000001287877c12 */ /* 0x000fe2000f8e96be */
[----:B------:R-:W-:Y:S01]  /*9870*/  IMAD.WIDE.U32 R216, R132, -0x326172a9, RZ ;  /* 0xcd9e8d5784d87825 */ /* 0x000fe200078e00ff */
[----:B------:R-:W-:Y:S01]  /*9880*/  LOP3.LUT R132, R203, UR16, R134, 0x96, !PT ;  /* 0x00000010cb847c12 */ /* 0x000fe2000f8e9686 */
[C---:B------:R-:W-:Y:S04]  /*9890*/  HMMA.16816.F32 R112, R176.reuse, R182, R112 ;  /* 0x000000b6b070723c */ /* 0x040fe80000001870 */
[----:B------:R-:W-:Y:S01]  /*98a0*/  LOP3.LUT R192, R217, UR16, R192, 0x96, !PT ;  /* 0x00000010d9c07c12 */ /* 0x000fe2000f8e96c0 */
[----:B------:R-:W-:Y:S06]  /*98b0*/  IMAD.WIDE.U32 R194, R194, -0x2daee0ad, RZ ;  /* 0xd2511f53c2c27825 */ /* 0x000fec00078e00ff */
[----:B------:R-:W-:Y:S01]  /*98c0*/  LOP3.LUT R193, R195, UR15, R198, 0x96, !PT ;  /* 0x0000000fc3c17c12 */ /* 0x000fe2000f8e96c6 */
[----:B------:R-:W-:Y:S04]  /*98d0*/  IMAD.WIDE.U32 R196, R136, -0x326172a9, RZ ;  /* 0xcd9e8d5788c47825 */ /* 0x000fe800078e00ff */
[----:B------:R-:W-:Y:S01]  /*98e0*/  IMAD.WIDE.U32 R200, R2, -0x326172a9, RZ ;  /* 0xcd9e8d5702c87825 */ /* 0x000fe200078e00ff */
[----:B------:R-:W-:Y:S03]  /*98f0*/  LOP3.LUT R195, R197, UR18, R190, 0x96, !PT ;  /* 0x00000012c5c37c12 */ /* 0x000fe6000f8e96be */
[----:B------:R-:W-:Y:S01]  /*9900*/  IMAD.WIDE.U32 R134, R135, -0x2daee0ad, RZ ;  /* 0xd2511f5387867825 */ /* 0x000fe200078e00ff */
[----:B------:R-:W-:Y:S01]  /*9910*/  LOP3.LUT R2, R201, UR16, R196, 0x96, !PT ;  /* 0x00000010c9027c12 */ /* 0x000fe2000f8e96c4 */
[-C--:B-1----:R-:W-:Y:S03]  /*9920*/  HMMA.16816.F32 R116, R176, R172.reuse, R116 ;  /* 0x000000acb074723c */ /* 0x082fe60000001874 */
[----:B------:R-:W-:Y:S01]  /*9930*/  IMAD.WIDE.U32 R198, R192, -0x2daee0ad, RZ ;  /* 0xd2511f53c0c67825 */ /* 0x000fe200078e00ff */
[----:B------:R-:W-:Y:S02]  /*9940*/  LOP3.LUT R192, R135, UR15, R222, 0x96, !PT ;  /* 0x0000000f87c07c12 */ /* 0x000fe4000f8e96de */
[C---:B------:R-:W-:Y:S05]  /*9950*/  HMMA.16816.F32 R120, R184.reuse, R172, R120 ;  /* 0x000000acb878723c */ /* 0x040fea0000001878 */
[----:B------:R-:W-:Y:S01]  /*9960*/  LOP3.LUT R135, R199, UR5, R194, 0x96, !PT ;  /* 0x00000005c7877c12 */ /* 0x000fe2000f8e96c2 */
[----:B------:R-:W-:Y:S01]  /*9970*/  IMAD.WIDE.U32 R218, R132, -0x2daee0ad, RZ ;  /* 0xd2511f5384da7825 */ /* 0x000fe200078e00ff */
[-C--:B------:R-:W-:Y:S04]  /*9980*/  HMMA.16816.F32 R124, R184, R174.reuse, R124 ;  /* 0x000000aeb87c723c */ /* 0x080fe8000000187c */
[----:B------:R-:W-:Y:S01]  /*9990*/  LOP3.LUT R132, R219, UR5, R134, 0x96, !PT ;  /* 0x00000005db847c12 */ /* 0x000fe2000f8e9686 */
[----:B------:R-:W-:Y:S01]  /*99a0*/  IMAD.WIDE.U32 R194, R195, -0x2daee0ad, RZ ;  /* 0xd2511f53c3c27825 */ /* 0x000fe200078e00ff */
[----:B------:R-:W-:Y:S05]  /*99b0*/  HMMA.16816.F32 R128, R176, R174, R128 ;  /* 0x000000aeb080723c */ /* 0x000fea0000001880 */
[----:B------:R-:W-:Y:S01]  /*99c0*/  LOP3.LUT R136, R195, UR15, R220, 0x96, !PT ;  /* 0x0000000fc3887c12 */ /* 0x000fe2000f8e96dc */
[----:B------:R-:W-:Y:S05]  /*99d0*/  IMAD.WIDE.U32 R196, R2, -0x2daee0ad, RZ ;  /* 0xd2511f5302c47825 */ /* 0x000fea00078e00ff */
[----:B------:R-:W-:Y:S01]  /*99e0*/  LOP3.LUT R195, R197, UR5, R194, 0x96, !PT ;  /* 0x00000005c5c37c12 */ /* 0x000fe2000f8e96c2 */
[----:B------:R-:W-:Y:S04]  /*99f0*/  IMAD.WIDE.U32 R180, R193, -0x326172a9, RZ ;  /* 0xcd9e8d57c1b47825 */ /* 0x000fe800078e00ff */
[----:B------:R-:W-:Y:S01]  /*9a00*/  IMAD.WIDE.U32 R134, R135, -0x326172a9, RZ ;  /* 0xcd9e8d5787867825 */ /* 0x000fe200078e00ff */
[----:B------:R-:W-:Y:S03]  /*9a10*/  LOP3.LUT R194, R181, UR14, R216, 0x96, !PT ;  /* 0x0000000eb5c27c12 */ /* 0x000fe6000f8e96d8 */
[----:B------:R-:W-:Y:S01]  /*9a20*/  IMAD.WIDE.U32 R192, R192, -0x326172a9, RZ ;  /* 0xcd9e8d57c0c07825 */ /* 0x000fe200078e00ff */
[----:B------:R-:W-:Y:S02]  /*9a30*/  LOP3.LUT R2, R135, UR25, R180, 0x96, !PT ;  /* 0x0000001987027c12 */ /* 0x000fe4000f8e96b4 */
[----:B------:R-:W-:Y:S01]  /*9a40*/  LOP3.LUT R217, R134, 0xffff, RZ, 0xc0, !PT ;  /* 0x0000ffff86d97812 */ /* 0x000fe200078ec0ff */
[----:B------:R-:W-:Y:S01]  /*9a50*/  IMAD.WIDE.U32 R180, R132, -0x326172a9, RZ ;  /* 0xcd9e8d5784b47825 */ /* 0x000fe200078e00ff */
[----:B------:R-:W-:Y:S02]  /*9a60*/  LOP3.LUT R193, R193, UR14, R202, 0x96, !PT ;  /* 0x0000000ec1c17c12 */ /* 0x000fe4000f8e96ca */
[----:B------:R-:W-:Y:S01]  /*9a70*/  SHF.R.U32.HI R222, RZ, 0x10, R134 ;  /* 0x00000010ffde7819 */ /* 0x000fe20000011686 */
[----:B------:R-:W-:Y:S01]  /*9a80*/  IMAD.WIDE.U32 R182, R136, -0x326172a9, RZ ;  /* 0xcd9e8d5788b67825 */ /* 0x000fe200078e00ff */
[C---:B------:R-:W-:Y:S02]  /*9a90*/  LOP3.LUT R201, R180.reuse, 0xffff, RZ, 0xc0, !PT ;  /* 0x0000ffffb4c97812 */ /* 0x040fe400078ec0ff */
[--C-:B------:R-:W-:Y:S02]  /*9aa0*/  SHF.R.U32.HI R203, RZ, 0x10, R180.reuse ;  /* 0x00000010ffcb7819 */ /* 0x100fe400000116b4 */
[----:B------:R-:W-:Y:S02]  /*9ab0*/  LOP3.LUT R220, R180, 0xff, RZ, 0xc0, !PT ;  /* 0x000000ffb4dc7812 */ /* 0x000fe400078ec0ff */
[----:B------:R-:W-:Y:S02]  /*9ac0*/  SHF.R.U32.HI R219, RZ, 0x18, R180 ;  /* 0x00000018ffdb7819 */ /* 0x000fe400000116b4 */
[----:B------:R-:W-:Y:S02]  /*9ad0*/  LOP3.LUT R132, R181, UR25, R192, 0x96, !PT ;  /* 0x00000019b5847c12 */ /* 0x000fe4000f8e96c0 */
[----:B------:R-:W-:Y:S02]  /*9ae0*/  FMNMX.FTZ R180, R4, R0, !PT ;  /* 0x0000000004b47209 */ /* 0x000fe40007810000 */
[----:B------:R-:W-:Y:S02]  /*9af0*/  FMNMX.FTZ R192, R6, R3, !PT ;  /* 0x0000000306c07209 */ /* 0x000fe40007810000 */
[----:B------:R-:W-:Y:S02]  /*9b00*/  FMNMX.FTZ R136, R8, R133, !PT ;  /* 0x0000008508887209 */ /* 0x000fe40007810000 */
[----:B------:R-:W-:Y:S02]  /*9b10*/  FMNMX.FTZ R180, R5, R180, !PT ;  /* 0x000000b405b47209 */ /* 0x000fe40007810000 */
[----:B------:R-:W-:Y:S02]  /*9b20*/  LOP3.LUT R202, R183, UR14, R200, 0x96, !PT ;  /* 0x0000000eb7ca7c12 */ /* 0x000fe4000f8e96c8 */
        /* <DEDUP_REMOVED lines=15> */
[----:B------:R-:W-:Y:S02]  /*9c20*/  LOP3.LUT R223, R134, 0xff, RZ, 0xc0, !PT ;  /* 0x000000ff86df7812 */ /* 0x000fe400078ec0ff */
[----:B------:R-:W-:Y:S01]  /*9c30*/  SHF.R.U32.HI R221, RZ, 0x18, R134 ;  /* 0x00000018ffdd7819 */ /* 0x000fe20000011686 */
[----:B------:R-:W-:Y:S01]  /*9c40*/  IMAD.WIDE.U32 R134, R194, -0x2daee0ad, RZ ;  /* 0xd2511f53c2867825 */ /* 0x000fe200078e00ff */
[----:B------:R-:W-:Y:S02]  /*9c50*/  FMNMX.FTZ R180, R34, R172, !PT ;  /* 0x000000ac22b47209 */ /* 0x000fe40007810000 */
[----:B------:R-:W-:Y:S01]  /*9c60*/  FMNMX.FTZ R173, R28, R136, !PT ;  /* 0x000000881cad7209 */ /* 0x000fe20007810000 */
[----:B------:R-:W-:Y:S01]  /*9c70*/  IMAD.WIDE.U32 R194, R195, -0x326172a9, RZ ;  /* 0xcd9e8d57c3c27825 */ /* 0x000fe200078e00ff */
[----:B------:R-:W-:Y:S02]  /*9c80*/  FMNMX.FTZ R172, R33, R183, !PT ;  /* 0x000000b721ac7209 */ /* 0x000fe40007810000 */
[----:B------:R-:W-:Y:S02]  /*9c90*/  FMNMX.FTZ R136, R35, R180, !PT ;  /* 0x000000b423887209 */ /* 0x000fe40007810000 */
[----:B------:R-:W-:Y:S02]  /*9ca0*/  FMNMX.FTZ R173, R29, R173, !PT ;  /* 0x000000ad1dad7209 */ /* 0x000fe40007810000 */
[----:B------:R-:W-:Y:S02]  /*9cb0*/  LOP3.LUT R181, R135, UR23, R198, 0x96, !PT ;  /* 0x0000001787b57c12 */ /* 0x000fe4000f8e96c6 */
[----:B------:R-:W-:Y:S02]  /*9cc0*/  LOP3.LUT R198, R134, 0xffff, RZ, 0xc0, !PT ;  /* 0x0000ffff86c67812 */ /* 0x000fe400078ec0ff */
        /* <DEDUP_REMOVED lines=72> */
[--C-:B------:R-:W-:Y:S02]  /*a150*/  SHF.R.U32.HI R200, RZ, 0x10, R134.reuse ;  /* 0x00000010ffc87819 */ /* 0x100fe40000011686 */
[----:B------:R-:W-:Y:S01]  /*a160*/  SHF.R.U32.HI R216, RZ, 0x18, R134 ;  /* 0x00000018ffd87819 */ /* 0x000fe20000011686 */
[----:B------:R-:W-:Y:S01]  /*a170*/  IMAD.WIDE.U32 R134, R193, -0x2daee0ad, RZ ;  /* 0xd2511f53c1867825 */ /* 0x000fe200078e00ff */
        /* <DEDUP_REMOVED lines=8> */
[----:B------:R-:W-:Y:S02]  /*a200*/  LOP3.LUT R182, R195, UR25, R182, 0x96, !PT ;  /* 0x00000019c3b67c12 */ /* 0x000fe4000f8e96b6 */
[----:B------:R-:W-:Y:S02]  /*a210*/  LOP3.LUT R180, R135, UR23, R218, 0x96, !PT ;  /* 0x0000001787b47c12 */ /* 0x000fe4000f8e96da */
[C---:B------:R-:W-:Y:S02]  /*a220*/  LOP3.LUT R224, R194.reuse, 0xffff, RZ, 0xc0, !PT ;  /* 0x0000ffffc2e07812 */ /* 0x040fe400078ec0ff */
[----:B------:R-:W-:Y:S02]  /*a230*/  LOP3.LUT R227, R194, 0xff, RZ, 0xc0, !PT ;  /* 0x000000ffc2e37812 */ /* 0x000fe400078ec0ff */
[--C-:B------:R-:W-:Y:S02]  /*a240*/  SHF.R.U32.HI R226, RZ, 0x10, R194.reuse ;  /* 0x00000010ffe27819 */ /* 0x100fe400000116c2 */
[----:B------:R-:W-:Y:S02]  /*a250*/  SHF.R.U32.HI R225, RZ, 0x18, R194 ;  /* 0x00000018ffe17819 */ /* 0x000fe400000116c2 */
[----:B------:R-:W-:Y:S02]  /*a260*/  SHF.R.U32.HI R193, RZ, 0x8, R217 ;  /* 0x00000008ffc17819 */ /* 0x000fe400000116d9 */
[----:B------:R-:W-:Y:S02]  /*a270*/  LOP3.LUT R187, R222, 0xff, RZ, 0xc0, !PT ;  /* 0x000000ffdebb7812 */ /* 0x000fe400078ec0ff */
[----:B------:R-:W-:Y:S02]  /*a280*/  LOP3.LUT R195, R134, 0xffff, RZ, 0xc0, !PT ;  /* 0x0000ffff86c37812 */ /* 0x000fe400078ec0ff */
[----:B------:R-:W-:Y:S02]  /*a290*/  FMNMX.FTZ R186, R46, R136, !PT ;  /* 0x000000882eba7209 */ /* 0x000fe40007810000 */
[----:B------:R-:W-:Y:S02]  /*a2a0*/  FMNMX.FTZ R183, R129, R183, !PT ;  /* 0x000000b781b77209 */ /* 0x000fe40007810000 */
[----:B------:R-:W-:Y:S02]  /*a2b0*/  FMNMX.FTZ R184, R131, R184, !PT ;  /* 0x000000b883b87209 */ /* 0x000fe40007810000 */
[----:B------:R-:W-:Y:S01]  /*a2c0*/  FMNMX.FTZ R185, R125, R172, !PT ;  /* 0x000000ac7db97209 */ /* 0x000fe20007810000 */
[----:B------:R-:W-:Y:S06]  /*a2d0*/  @P2 BRA `(.L_x_341) ;  /* 0xffffffe800a42947 */ /* 0x000fec000383ffff */
.L_x_340:
[----:B------:R-:W-:Y:S01]  /*a2e0*/  FMNMX.FTZ R135, R47, R186, !PT ;  /* 0x000000ba2f877209 */ /* 0x000fe20007810000 */
[----:B------:R-:W-:Y:S01]  /*a2f0*/  STL [R1+0x80], R228 ;  /* 0x000080e401007387 */ /* 0x000fe20000100800 */
[----:B------:R-:W-:Y:S02]  /*a300*/  LOP3.LUT R186, R134, 0xff, RZ, 0xc0, !PT ;  /* 0x000000ff86ba7812 */ /* 0x000fe400078ec0ff */
[--C-:B------:R-:W-:Y:S01]  /*a310*/  SHF.R.U32.HI R192, RZ, 0x10, R134.reuse ;  /* 0x00000010ffc07819 */ /* 0x100fe20000011686 */
[----:B------:R-:W-:Y:S01]  /*a320*/  STL [R1+0x7c], R231 ;  /* 0x00007ce701007387 */ /* 0x000fe20000100800 */
[----:B------:R-:W-:Y:S02]  /*a330*/  SHF.R.U32.HI R194, RZ, 0x18, R134 ;  /* 0x00000018ffc27819 */ /* 0x000fe40000011686 */
[----:B------:R-:W-:Y:S01]  /*a340*/  FMNMX.FTZ R134, R58, R135, !PT ;  /* 0x000000873a867209 */ /* 0x000fe20007810000 */
[----:B-1----:R-:W1:Y:S01]  /*a350*/  SHFL.BFLY PT, R177, R183, 0x2, 0x1f ;  /* 0x0c401f00b7b17f89 */ /* 0x002e6200000e0000 */
[----:B------:R-:W-:Y:S02]  /*a360*/  SHF.R.U32.HI R174, RZ, 0x8, R201 ;  /* 0x00000008ffae7819 */ /* 0x000fe400000116c9 */
[----:B------:R-:W-:Y:S05]  /*a370*/  FMNMX.FTZ R134, R59, R134, !PT ;  /* 0x000000863b867209 */ /* 0x000fea0007810000 */
[----:B------:R-:W2:Y:S01]  /*a380*/  SHFL.BFLY PT, R179, R185, 0x2, 0x1f ;  /* 0x0c401f00b9b37f89 */ /* 0x000ea200000e0000 */
[----:B------:R-:W-:Y:S02]  /*a390*/  PRMT R220, R220, 0x5410, R174 ;  /* 0x00005410dcdc7816 */ /* 0x000fe400000000ae */
[----:B------:R-:W-:Y:S05]  /*a3a0*/  FMNMX.FTZ R136, R62, R134, !PT ;  /* 0x000000863e887209 */ /* 0x000fea0007810000 */
[----:B------:R-:W-:Y:S01]  /*a3b0*/  STL [R1+0x78], R214 ;  /* 0x000078d601007387 */ /* 0x000fe20000100800 */
[----:B------:R-:W-:Y:S01]  /*a3c0*/  LOP3.LUT R173, R203, 0xff, RZ, 0xc0, !PT ;  /* 0x000000ffcbad7812 */ /* 0x000fe200078ec0ff */
[----:B------:R-:W-:Y:S01]  /*a3d0*/  IMAD.WIDE.U32 R134, R202, -0x2daee0ad, RZ ;  /* 0xd2511f53ca867825 */ /* 0x000fe200078e00ff */
[----:B------:R-:W-:Y:S01]  /*a3e0*/  FMNMX.FTZ R136, R63, R136, !PT ;  /* 0x000000883f887209 */ /* 0x000fe20007810000 */
[----:B------:R-:W-:Y:S01]  /*a3f0*/  STL [R1+0x74], R213 ;  /* 0x000074d501007387 */ /* 0x000fe20000100800 */
[----:B------:R-:W-:Y:S02]  /*a400*/  PRMT R219, R173, 0x5410, R219 ;  /* 0x00005410addb7816 */ /* 0x000fe400000000db */
[----:B------:R-:W-:Y:S01]  /*a410*/  FMNMX.FTZ R174, R74, R136, !PT ;  /* 0x000000884aae7209 */ /* 0x000fe20007810000 */
[----:B------:R-:W-:Y:S01]  /*a420*/  STL [R1+0x70], R212 ;  /* 0x000070d401007387 */ /* 0x000fe20000100800 */
[C---:B------:R-:W-:Y:S02]  /*a430*/  LOP3.LUT R172, R2.reuse, 0xffff, RZ, 0xc0, !PT ;  /* 0x0000ffff02ac7812 */ /* 0x040fe400078ec0ff */
[----:B------:R-:W-:Y:S01]  /*a440*/  FMNMX.FTZ R174, R75, R174, !PT ;  /* 0x000000ae4bae7209 */ /* 0x000fe20007810000 */
[----:B------:R-:W-:Y:S01]  /*a450*/  STL [R1+0x6c], R211 ;  /* 0x00006cd301007387 */ /* 0x000fe20000100800 */
[----:B------:R-:W-:Y:S02]  /*a460*/  LOP3.LUT R176, R2, 0xff, RZ, 0xc0, !PT ;  /* 0x000000ff02b07812 */ /* 0x000fe400078ec0ff */
[----:B------:R-:W-:Y:S01]  /*a470*/  SHF.R.U32.HI R172, RZ, 0x8, R172 ;  /* 0x00000008ffac7819 */ /* 0x000fe200000116ac */
[----:B------:R-:W-:Y:S01]  /*a480*/  STL [R1+0x68], R210 ;  /* 0x000068d201007387 */ /* 0x000fe20000100800 */
[----:B-1----:R-:W-:Y:S02]  /*a490*/  FMNMX.FTZ R136, R183, R177, !PT ;  /* 0x000000b1b7887209 */ /* 0x002fe40007810000 */
[--C-:B------:R-:W-:Y:S01]  /*a4a0*/  SHF.R.U32.HI R177, RZ, 0x10, R2.reuse ;  /* 0x00000010ffb17819 */ /* 0x100fe20000011602 */
[----:B------:R-:W-:Y:S01]  /*a4b0*/  STL [R1+0x64], R209 ;  /* 0x000064d101007387 */ /* 0x000fe20000100800 */
[----:B--2---:R-:W-:Y:S02]  /*a4c0*/  FMNMX.FTZ R173, R185, R179, !PT ;  /* 0x000000b3b9ad7209 */ /* 0x004fe40007810000 */
[----:B------:R-:W-:Y:S01]  /*a4d0*/  SHF.R.U32.HI R179, RZ, 0x18, R2 ;  /* 0x00000018ffb37819 */ /* 0x000fe20000011602 */
[----:B------:R-:W1:Y:S01]  /*a4e0*/  SHFL.BFLY PT, R178, R184, 0x2, 0x1f ;  /* 0x0c401f00b8b27f89 */ /* 0x000e6200000e0000 */
[----:B------:R-:W-:Y:S02]  /*a4f0*/  FMNMX.FTZ R2, R78, R174, !PT ;  /* 0x000000ae4e027209 */ /* 0x000fe40007810000 */
[----:B------:R-:W-:Y:S05]  /*a500*/  PRMT R221, R187, 0x5410, R221 ;  /* 0x00005410bbdd7816 */ /* 0x000fea00000000dd */
[----:B------:R-:W-:Y:S01]  /*a510*/  STL [R1+0x60], R208 ;  /* 0x000060d001007387 */ /* 0x000fe20000100800 */
[----:B------:R-:W-:Y:S02]  /*a520*/  FMNMX.FTZ R2, R79, R2, !PT ;  /* 0x000000024f027209 */ /* 0x000fe40007810000 */
[----:B------:R-:W-:Y:S01]  /*a530*/  PRMT R187, R176, 0x5410, R172 ;  /* 0x00005410b0bb7816 */ /* 0x000fe200000000ac */
[----:B------:R-:W-:Y:S01]  /*a540*/  STL [R1+0x5c], R207 ;  /* 0x00005ccf01007387 */ /* 0x000fe20000100800 */
[----:B------:R-:W-:Y:S02]  /*a550*/  FMNMX.FTZ R2, R90, R2, !PT ;  /* 0x000000025a027209 */ /* 0x000fe40007810000 */
[----:B------:R-:W-:Y:S01]  /*a560*/  LOP3.LUT R176, R132, 0xffff, RZ, 0xc0, !PT ;  /* 0x0000ffff84b07812 */ /* 0x000fe200078ec0ff */
[----:B------:R-:W2:Y:S01]  /*a570*/  SHFL.BFLY PT, R183, R136, 0x1, 0x1f ;  /* 0x0c201f0088b77f89 */ /* 0x000ea200000e0000 */
[----:B------:R-:W-:Y:S02]  /*a580*/  FMNMX.FTZ R2, R91, R2, !PT ;  /* 0x000000025b027209 */ /* 0x000fe40007810000 */
[--C-:B------:R-:W-:Y:S05]  /*a590*/  SHF.R.U32.HI R174, RZ, 0x10, R132.reuse ;  /* 0x00000010ffae7819 */ /* 0x100fea0000011684 */
[----:B------:R-:W-:Y:S01]  /*a5a0*/  STL [R1+0x58], R206 ;  /* 0x000058ce01007387 */ /* 0x000fe20000100800 */
[----:B------:R-:W-:Y:S02]  /*a5b0*/  FMNMX.FTZ R2, R94, R2, !PT ;  /* 0x000000025e027209 */ /* 0x000fe40007810000 */
[----:B------:R-:W-:Y:S01]  /*a5c0*/  LOP3.LUT R174, R174, 0xff, RZ, 0xc0, !PT ;  /* 0x000000ffaeae7812 */ /* 0x000fe200078ec0ff */
[----:B------:R-:W-:Y:S01]  /*a5d0*/  STL [R1+0x54], R205 ;  /* 0x000054cd01007387 */ /* 0x000fe20000100800 */
[----:B------:R-:W-:Y:S02]  /*a5e0*/  FMNMX.FTZ R2, R95, R2, !PT ;  /* 0x000000025f027209 */ /* 0x000fe40007810000 */
[----:B------:R-:W-:Y:S01]  /*a5f0*/  LOP3.LUT R177, R177, 0xff, RZ, 0xc0, !PT ;  /* 0x000000ffb1b17812 */ /* 0x000fe200078ec0ff */
[----:B------:R-:W-:Y:S01]  /*a600*/  STL [R1+0x50], R138 ;  /* 0x0000508a01007387 */ /* 0x000fe20000100800 */
[----:B-1----:R-:W-:Y:S02]  /*a610*/  FMNMX.FTZ R172, R184, R178, !PT ;  /* 0x000000b2b8ac7209 */ /* 0x002fe40007810000 */
[----:B------:R-:W-:Y:S02]  /*a620*/  LOP3.LUT R178, R132, 0xff, RZ, 0xc0, !PT ;  /* 0x000000ff84b27812 */ /* 0x000fe400078ec0ff */
[----:B------:R-:W-:Y:S01]  /*a630*/  FMNMX.FTZ R2, R106, R2, !PT ;  /* 0x000000026a027209 */ /* 0x000fe20007810000 */
[----:B------:R-:W1:Y:S01]  /*a640*/  SHFL.BFLY PT, R184, R172, 0x1, 0x1f ;  /* 0x0c201f00acb87f89 */ /* 0x000e6200000e0000 */
[----:B------:R-:W-:Y:S02]  /*a650*/  SHF.R.U32.HI R132, RZ, 0x18, R132 ;  /* 0x00000018ff847819 */ /* 0x000fe40000011684 */
[----:B------:R-:W-:Y:S02]  /*a660*/  SHF.R.U32.HI R176, RZ, 0x8, R176 ;  /* 0x00000008ffb07819 */ /* 0x000fe400000116b0 */
[----:B------:R-:W-:Y:S02]  /*a670*/  LOP3.LUT R175, R135, UR23, R196, 0x96, !PT ;  /* 0x0000001787af7c12 */ /* 0x000fe4000f8e96c4 */
[----:B--2---:R-:W-:Y:S02]  /*a680*/  FMNMX.FTZ R136, R136, R183, !PT ;  /* 0x000000b788887209 */ /* 0x004fe40007810000 */
[----:B------:R-:W-:Y:S02]  /*a690*/  FMNMX.FTZ R2, R107, R2, !PT ;  /* 0x000000026b027209 */ /* 0x000fe40007810000 */
[----:B------:R-:W-:Y:S01]  /*a6a0*/  PRMT R207, R174, 0x5410, R132 ;  /* 0x00005410aecf7816 */ /* 0x000fe20000000084 */
[----:B------:R-:W-:Y:S01]  /*a6b0*/  FADD.FTZ R0, -R136, R0 ;  /* 0x0000000088007221 */ /* 0x000fe20000010100 */
[----:B------:R-:W-:Y:S02]  /*a6c0*/  SHF.R.U32.HI R197, RZ, 0x18, R134 ;  /* 0x00000018ffc57819 */ /* 0x000fe40000011686 */
[----:B------:R-:W-:Y:S02]  /*a6d0*/  PRMT R244, R177, 0x5410, R179 ;  /* 0x00005410b1f47816 */ /* 0x000fe400000000b3 */
[----:B------:R-:W-:Y:S01]  /*a6e0*/  PRMT R241, R178, 0x5410, R176 ;  /* 0x00005410b2f17816 */ /* 0x000fe200000000b0 */
[----:B------:R-:W-:Y:S01]  /*a6f0*/  IMAD.WIDE.U32 R176, R229, -0x2daee0ad, RZ ;  /* 0xd2511f53e5b07825 */ /* 0x000fe200078e00ff */
[C---:B------:R-:W-:Y:S01]  /*a700*/  LOP3.LUT R196, R134.reuse, 0xffff, RZ, 0xc0, !PT ;  /* 0x0000ffff86c47812 */ /* 0x040fe200078ec0ff */
[----:B------:R-:W2:Y:S01]  /*a710*/  SHFL.BFLY PT, R178, R173, 0x1, 0x1f ;  /* 0x0c201f00adb27f89 */ /* 0x000ea200000e0000 */
[----:B------:R-:W-:Y:S02]  /*a720*/  SHF.R.U32.HI R201, RZ, 0x10, R134 ;  /* 0x00000010ffc97819 */ /* 0x000fe40000011686 */
[----:B------:R-:W-:Y:S01]  /*a730*/  LOP3.LUT R202, R134, 0xff, RZ, 0xc0, !PT ;  /* 0x000000ff86ca7812 */ /* 0x000fe200078ec0ff */
[----:B------:R-:W-:Y:S01]  /*a740*/  IMAD.WIDE.U32 R134, R230, -0x2daee0ad, RZ ;  /* 0xd2511f53e6867825 */ /* 0x000fe200078e00ff */
[----:B------:R-:W-:Y:S02]  /*a750*/  SHF.R.U32.HI R132, RZ, 0x8, R224 ;  /* 0x00000008ff847819 */ /* 0x000fe400000116e0 */
[----:B------:R-:W-:Y:S02]  /*a760*/  FMNMX.FTZ R2, R110, R2, !PT ;  /* 0x000000026e027209 */ /* 0x000fe40007810000 */
[----:B------:R-:W-:Y:S02]  /*a770*/  PRMT R227, R227, 0x5410, R132 ;  /* 0x00005410e3e37816 */ /* 0x000fe40000000084 */
[----:B------:R-:W-:Y:S02]  /*a780*/  LOP3.LUT R185, R177, UR17, R134, 0x96, !PT ;  /* 0x00000011b1b97c12 */ /* 0x000fe4000f8e9686 */
[----:B------:R-:W-:Y:S02]  /*a790*/  LOP3.LUT R132, R226, 0xff, RZ, 0xc0, !PT ;  /* 0x000000ffe2847812 */ /* 0x000fe400078ec0ff */
[----:B------:R-:W-:Y:S01]  /*a7a0*/  FMNMX.FTZ R134, R111, R2, !PT ;  /* 0x000000026f867209 */ /* 0x000fe20007810000 */
[----:B------:R-:W-:Y:S01]  /*a7b0*/  FMUL.FTZ R2, R0, UR4 ;  /* 0x0000000400027c20 */ /* 0x000fe20008410000 */
[----:B------:R-:W-:Y:S02]  /*a7c0*/  PRMT R225, R132, 0x5410, R225 ;  /* 0x0000541084e17816 */ /* 0x000fe400000000e1 */
[----:B------:R-:W-:Y:S01]  /*a7d0*/  LOP3.LUT R192, R192, 0xff, RZ, 0xc0, !PT ;  /* 0x000000ffc0c07812 */ /* 0x000fe200078ec0ff */
[----:B------:R3:W-:Y:S01]  /*a7e0*/  MUFU.EX2 R132, R2 ;  /* 0x0000000200847308 */ /* 0x0007e20000000800 */
[----:B------:R-:W-:Y:S02]  /*a7f0*/  LOP3.LUT R179, R135, UR19, R236, 0x96, !PT ;  /* 0x0000001387b37c12 */ /* 0x000fe4000f8e96ec */
[----:B-1----:R-:W-:Y:S02]  /*a800*/  FMNMX.FTZ R135, R172, R184, !PT ;  /* 0x000000b8ac877209 */ /* 0x002fe40007810000 */
[----:B------:R-:W-:Y:S02]  /*a810*/  FMNMX.FTZ R134, R122, R134, !PT ;  /* 0x000000867a867209 */ /* 0x000fe40007810000 */
[----:B------:R-:W-:Y:S01]  /*a820*/  SHF.R.U32.HI R172, RZ, 0x8, R195 ;  /* 0x00000008ffac7819 */ /* 0x000fe200000116c3 */
[C---:B------:R-:W-:Y:S01]  /*a830*/  FADD.FTZ R0, -R135.reuse, R3 ;  /* 0x0000000387007221 */ /* 0x040fe20000010100 */
[----:B------:R-:W-:Y:S01]  /*a840*/  FSETP.NEU.FTZ.AND P0, PT, R136, -INF , PT ;  /* 0xff8000008800780b */ /* 0x000fe20003f1d000 */
[----:B------:R-:W-:Y:S01]  /*a850*/  IMAD.MOV.U32 R195, RZ, RZ, R243 ;  /* 0x000000ffffc37224 */ /* 0x000fe200078e00f3 */
[----:B------:R-:W-:Y:S01]  /*a860*/  PRMT R228, R186, 0x5410, R172 ;  /* 0x00005410bae47816 */ /* 0x000fe200000000ac */
[----:B------:R-:W-:Y:S01]  /*a870*/  FMUL.FTZ R3, R0, UR4 ;  /* 0x0000000400037c20 */ /* 0x000fe20008410000 */
[----:B------:R-:W-:Y:S01]  /*a880*/  FMUL.FTZ R172, R135, UR4 ;  /* 0x0000000487ac7c20 */ /* 0x000fe20008410000 */
[----:B------:R-:W-:Y:S02]  /*a890*/  SHF.R.U32.HI R174, RZ, 0x8, R198 ;  /* 0x00000008ffae7819 */ /* 0x000fe400000116c6 */
[----:B------:R-:W-:Y:S02]  /*a8a0*/  SHF.R.U32.HI R177, RZ, 0x10, R182 ;  /* 0x00000010ffb17819 */ /* 0x000fe400000116b6 */
[----:B------:R-:W-:Y:S01]  /*a8b0*/  MUFU.EX2 R3, R3 ;  /* 0x0000000300037308 */ /* 0x000fe20000000800 */
[----:B---3--:R-:W-:Y:S02]  /*a8c0*/  FMNMX.FTZ R2, R123, R134, !PT ;  /* 0x000000867b027209 */ /* 0x008fe40007810000 */
[----:B--2---:R-:W-:Y:S01]  /*a8d0*/  FMNMX.FTZ R134, R173, R178, !PT ;  /* 0x000000b2ad867209 */ /* 0x004fe20007810000 */
[----:B------:R-:W-:Y:S01]  /*a8e0*/  FMUL.FTZ R173, R136, UR4 ;  /* 0x0000000488ad7c20 */ /* 0x000fe20008410000 */
[----:B------:R-:W-:Y:S02]  /*a8f0*/  FMNMX.FTZ R0, R126, R2, !PT ;  /* 0x000000027e007209 */ /* 0x000fe40007810000 */
[----:B------:R-:W-:Y:S01]  /*a900*/  PRMT R199, R199, 0x5410, R174 ;  /* 0x00005410c7c77816 */ /* 0x000fe200000000ae */
[----:B------:R-:W-:Y:S01]  /*a910*/  FADD.FTZ R2, -R134, R133 ;  /* 0x0000008586027221 */ /* 0x000fe20000010100 */
[----:B------:R-:W-:Y:S02]  /*a920*/  FSEL R173, R173, RZ, P0 ;  /* 0x000000ffadad7208 */ /* 0x000fe40000000000 */
[----:B------:R-:W-:Y:S01]  /*a930*/  FSETP.NEU.FTZ.AND P0, PT, R135, -INF , PT ;  /* 0xff8000008700780b */ /* 0x000fe20003f1d000 */
[----:B------:R-:W-:Y:S01]  /*a940*/  FMUL.FTZ R2, R2, UR4 ;  /* 0x0000000402027c20 */ /* 0x000fe20008410000 */
[----:B------:R-:W-:Y:S01]  /*a950*/  PRMT R213, R192, 0x5410, R194 ;  /* 0x00005410c0d57816 */ /* 0x000fe200000000c2 */
[--C-:B------:R-:W-:Y:S01]  /*a960*/  FFMA.FTZ R36, R36, UR4, -R173.reuse ;  /* 0x0000000424247c23 */ /* 0x100fe200080108ad */
[----:B------:R-:W-:Y:S01]  /*a970*/  LOP3.LUT R178, R182, 0xff, RZ, 0xc0, !PT ;  /* 0x000000ffb6b27812 */ /* 0x000fe200078ec0ff */
[----:B------:R1:W-:Y:S01]  /*a980*/  MUFU.EX2 R133, R2 ;  /* 0x0000000200857308 */ /* 0x0003e20000000800 */
[----:B------:R-:W-:Y:S01]  /*a990*/  FSEL R172, R172, RZ, P0 ;  /* 0x000000ffacac7208 */ /* 0x000fe20000000000 */
[--C-:B------:R-:W-:Y:S01]  /*a9a0*/  FFMA.FTZ R4, R4, UR4, -R173.reuse ;  /* 0x0000000404047c23 */ /* 0x100fe200080108ad */
[----:B------:R-:W-:Y:S01]  /*a9b0*/  FMNMX.FTZ R0, R127, R0, !PT ;  /* 0x000000007f007209 */ /* 0x000fe20007810000 */
[--C-:B------:R-:W-:Y:S01]  /*a9c0*/  FFMA.FTZ R48, R48, UR4, -R173.reuse ;  /* 0x0000000430307c23 */ /* 0x100fe200080108ad */
[----:B------:R-:W-:Y:S01]  /*a9d0*/  LOP3.LUT R177, R177, 0xff, RZ, 0xc0, !PT ;  /* 0x000000ffb1b17812 */ /* 0x000fe200078ec0ff */
        /* <DEDUP_REMOVED lines=8> */
[----:B------:R-:W-:Y:S01]  /*aa60*/  FSETP.NEU.FTZ.AND P0, PT, R134, -INF , PT ;  /* 0xff8000008600780b */ /* 0x000fe20003f1d000 */
[--C-:B------:R-:W-:Y:S03]  /*aa70*/  FFMA.FTZ R23, R23, UR4, -R172.reuse ;  /* 0x0000000417177c23 */ /* 0x100fe600080108ac */
[----:B------:R3:W-:Y:S01]  /*aa80*/  MUFU.EX2 R184, R6 ;  /* 0x0000000600b87308 */ /* 0x0007e20000000800 */
[----:B-1----:R-:W1:Y:S01]  /*aa90*/  SHFL.BFLY PT, R2, R0, 0x2, 0x1f ;  /* 0x0c401f0000027f89 */ /* 0x002e6200000e0000 */
[--C-:B------:R-:W-:Y:S01]  /*aaa0*/  FFMA.FTZ R16, R16, UR4, -R173.reuse ;  /* 0x0000000410107c23 */ /* 0x100fe200080108ad */
[--C-:B------:R-:W-:Y:S01]  /*aab0*/  FFMA.FTZ R21, R21, UR4, -R173.reuse ;  /* 0x0000000415157c23 */ /* 0x100fe200080108ad */
[--C-:B------:R-:W-:Y:S01]  /*aac0*/  FFMA.FTZ R247, R53, UR4, -R173.reuse ;  /* 0x0000000435f77c23 */ /* 0x100fe200080108ad */
[----:B------:R-:W-:Y:S01]  /*aad0*/  FFMA.FTZ R251, R81, UR4, -R173 ;  /* 0x0000000451fb7c23 */ /* 0x000fe200080108ad */
[----:B------:R-:W-:Y:S01]  /*aae0*/  PRMT R193, R223, 0x5410, R193 ;  /* 0x00005410dfc17816 */ /* 0x000fe200000000c1 */
[--C-:B------:R-:W-:Y:S03]  /*aaf0*/  FFMA.FTZ R38, R38, UR4, -R172.reuse ;  /* 0x0000000426267c23 */ /* 0x100fe600080108ac */
[----:B------:R4:W-:Y:S01]  /*ab00*/  MUFU.EX2 R245, R16 ;  /* 0x0000001000f57308 */ /* 0x0009e20000000800 */
[----:B------:R-:W-:Y:S01]  /*ab10*/  LOP3.LUT R174, R200, 0xff, RZ, 0xc0, !PT ;  /* 0x000000ffc8ae7812 */ /* 0x000fe200078ec0ff */
[--C-:B------:R-:W-:Y:S01]  /*ab20*/  FFMA.FTZ R17, R17, UR4, -R173.reuse ;  /* 0x0000000411117c23 */ /* 0x100fe200080108ad */
[----:B--2---:R-:W-:Y:S01]  /*ab30*/  LOP3.LUT R4, R181, 0xffff, RZ, 0xc0, !PT ;  /* 0x0000ffffb5047812 */ /* 0x004fe200078ec0ff */
[----:B------:R-:W-:Y:S01]  /*ab40*/  FFMA.FTZ R200, R70, UR4, -R172 ;  /* 0x0000000446c87c23 */ /* 0x000fe200080108ac */
[----:B------:R-:W-:Y:S01]  /*ab50*/  PRMT R216, R174, 0x5410, R216 ;  /* 0x00005410aed87816 */ /* 0x000fe200000000d8 */
[----:B------:R-:W-:Y:S01]  /*ab60*/  FFMA.FTZ R229, R103, UR4, -R172 ;  /* 0x0000000467e57c23 */ /* 0x000fe200080108ac */
[----:B------:R-:W-:Y:S03]  /*ab70*/  LOP3.LUT R174, R182, 0xffff, RZ, 0xc0, !PT ;  /* 0x0000ffffb6ae7812 */ /* 0x000fe600078ec0ff */
[----:B------:R2:W-:Y:S01]  /*ab80*/  MUFU.EX2 R238, R17 ;  /* 0x0000001100ee7308 */ /* 0x0005e20000000800 */
[----:B------:R-:W-:Y:S01]  /*ab90*/  SHF.R.U32.HI R182, RZ, 0x18, R182 ;  /* 0x00000018ffb67819 */ /* 0x000fe200000116b6 */
[--C-:B------:R-:W-:Y:S01]  /*aba0*/  FFMA.FTZ R19, R19, UR4, -R172.reuse ;  /* 0x0000000413137c23 */ /* 0x100fe200080108ac */
[----:B---3--:R-:W-:Y:S01]  /*abb0*/  LOP3.LUT R6, R181, 0xff, RZ, 0xc0, !PT ;  /* 0x000000ffb5067812 */ /* 0x008fe200078ec0ff */
[----:B------:R-:W-:Y:S01]  /*abc0*/  FFMA.FTZ R35, R35, UR4, -R172 ;  /* 0x0000000423237c23 */ /* 0x000fe200080108ac */
[----:B------:R-:W-:Y:S01]  /*abd0*/  SHF.R.U32.HI R4, RZ, 0x8, R4 ;  /* 0x00000008ff047819 */ /* 0x000fe20000011604 */
[----:B------:R-:W-:Y:S01]  /*abe0*/  FFMA.FTZ R252, R65, UR4, -R173 ;  /* 0x0000000441fc7c23 */ /* 0x000fe200080108ad */
[----:B------:R-:W-:Y:S03]  /*abf0*/  PRMT R211, R177, 0x5410, R182 ;  /* 0x00005410b1d37816 */ /* 0x000fe600000000b6 */
[----:B------:R-:W-:Y:S01]  /*ac00*/  MUFU.EX2 R209, R18 ;  /* 0x0000001200d17308 */ /* 0x000fe20000000800 */
[----:B------:R-:W-:Y:S01]  /*ac10*/  PRMT R182, R6, 0x5410, R4 ;  /* 0x0000541006b67816 */ /* 0x000fe20000000004 */
[--C-:B------:R-:W-:Y:S01]  /*ac20*/  FFMA.FTZ R34, R34, UR4, -R172.reuse ;  /* 0x0000000422227c23 */ /* 0x100fe200080108ac */
[----:B------:R-:W-:Y:S01]  /*ac30*/  SHF.R.U32.HI R4, RZ, 0x10, R181 ;  /* 0x00000010ff047819 */ /* 0x000fe200000116b5 */
[--C-:B------:R-:W-:Y:S01]  /*ac40*/  FFMA.FTZ R22, R22, UR4, -R172.reuse ;  /* 0x0000000416167c23 */ /* 0x100fe200080108ac */
[----:B-1----:R-:W-:Y:S01]  /*ac50*/  FMNMX.FTZ R0, R0, R2, !PT ;  /* 0x0000000200007209 */ /* 0x002fe20007810000 */
[--C-:B------:R-:W-:Y:S01]  /*ac60*/  FFMA.FTZ R32, R32, UR4, -R173.reuse ;  /* 0x0000000420207c23 */ /* 0x100fe200080108ad */
[----:B------:R-:W-:Y:S03]  /*ac70*/  LOP3.LUT R2, R180, 0xffff, RZ, 0xc0, !PT ;  /* 0x0000ffffb4027812 */ /* 0x000fe600078ec0ff */
[----:B------:R-:W-:Y:S01]  /*ac80*/  MUFU.EX2 R217, R19 ;  /* 0x0000001300d97308 */ /* 0x000fe20000000800 */
[----:B----4-:R-:W-:Y:S01]  /*ac90*/  LOP3.LUT R16, R4, 0xff, RZ, 0xc0, !PT ;  /* 0x000000ff04107812 */ /* 0x010fe200078ec0ff */
[----:B------:R-:W-:Y:S01]  /*aca0*/  FFMA.FTZ R7, R7, UR4, -R172 ;  /* 0x0000000407077c23 */ /* 0x000fe200080108ac */
[----:B------:R-:W-:Y:S01]  /*acb0*/  SHF.R.U32.HI R4, RZ, 0x8, R2 ;  /* 0x00000008ff047819 */ /* 0x000fe20000011602 */
[----:B------:R-:W-:Y:S01]  /*acc0*/  FFMA.FTZ R33, R33, UR4, -R173 ;  /* 0x0000000421217c23 */ /* 0x000fe200080108ad */
[----:B------:R-:W-:Y:S01]  /*acd0*/  SHF.R.U32.HI R174, RZ, 0x8, R174 ;  /* 0x00000008ffae7819 */ /* 0x000fe200000116ae */
[----:B------:R-:W1:Y:S01]  /*ace0*/  SHFL.BFLY PT, R2, R0, 0x1, 0x1f ;  /* 0x0c201f0000027f89 */ /* 0x000e6200000e0000 */
[----:B------:R-:W-:Y:S03]  /*acf0*/  SHF.R.U32.HI R181, RZ, 0x18, R181 ;  /* 0x00000018ffb57819 */ /* 0x000fe600000116b5 */
[----:B------:R-:W3:Y:S01]  /*ad00*/  MUFU.EX2 R239, R7 ;  /* 0x0000000700ef7308 */ /* 0x000ee20000000800 */
[----:B------:R-:W-:Y:S01]  /*ad10*/  PRMT R212, R178, 0x5410, R174 ;  /* 0x00005410b2d47816 */ /* 0x000fe200000000ae */
[----:B------:R-:W-:Y:S01]  /*ad20*/  IMAD.WIDE.U32 R178, R179, -0x326172a9, RZ ;  /* 0xcd9e8d57b3b27825 */ /* 0x000fe200078e00ff */
[----:B------:R-:W-:Y:S02]  /*ad30*/  PRMT R183, R16, 0x5410, R181 ;  /* 0x0000541010b77816 */ /* 0x000fe400000000b5 */
[----:B------:R-:W-:Y:S01]  /*ad40*/  LOP3.LUT R6, R180, 0xff, RZ, 0xc0, !PT ;  /* 0x000000ffb4067812 */ /* 0x000fe200078ec0ff */
[--C-:B------:R-:W-:Y:S01]  /*ad50*/  FFMA.FTZ R5, R5, UR4, -R173.reuse ;  /* 0x0000000405057c23 */ /* 0x100fe200080108ad */
[----:B------:R-:W-:Y:S03]  /*ad60*/  LOP3.LUT R16, R179, UR18, R188, 0x96, !PT ;  /* 0x00000012b3107c12 */ /* 0x000fe6000f8e96bc */
[----:B------:R-:W-:Y:S01]  /*ad70*/  MUFU.EX2 R231, R20 ;  /* 0x0000001400e77308 */ /* 0x000fe20000000800 */
[----:B------:R-:W-:Y:S01]  /*ad80*/  PRMT R181, R6, 0x5410, R4 ;  /* 0x0000541006b57816 */ /* 0x000fe20000000004 */
[----:B------:R-:W-:Y:S01]  /*ad90*/  FMUL.FTZ R4, R134, UR4 ;  /* 0x0000000486047c20 */ /* 0x000fe20008410000 */
[----:B------:R-:W-:Y:S02]  /*ada0*/  IMAD.MOV.U32 R194, RZ, RZ, R242 ;  /* 0x000000ffffc27224 */ /* 0x000fe400078e00f2 */
[--C-:B------:R-:W-:Y:S01]  /*adb0*/  FFMA.FTZ R249, R52, UR4, -R173.reuse ;  /* 0x0000000434f97c23 */ /* 0x100fe200080108ad */
[----:B--2---:R-:W-:Y:S04]  /*adc0*/  IMAD.WIDE.U32 R16, R16, -0x2daee0ad, RZ ;  /* 0xd2511f5310107825 */ /* 0x004fe800078e00ff */
[----:B------:R-:W-:Y:S01]  /*add0*/  FFMA.FTZ R223, R66, UR4, -R172 ;  /* 0x0000000442df7c23 */ /* 0x000fe200080108ac */
[----:B------:R-:W-:Y:S01]  /*ade0*/  MUFU.EX2 R246, R5 ;  /* 0x0000000500f67308 */ /* 0x000fe20000000800 */
[----:B------:R-:W-:Y:S01]  /*adf0*/  FSEL R4, R4, RZ, P0 ;  /* 0x000000ff04047208 */ /* 0x000fe20000000000 */
[----:B------:R-:W-:Y:S01]  /*ae00*/  FFMA.FTZ R243, R69, UR4, -R173 ;  /* 0x0000000445f37c23 */ /* 0x000fe200080108ad */
[----:B------:R-:W-:Y:S01]  /*ae10*/  LOP3.LUT R17, R17, UR15, R176, 0x96, !PT ;  /* 0x0000000f11117c12 */ /* 0x000fe2000f8e96b0 */
[----:B------:R-:W-:Y:S01]  /*ae20*/  IMAD.WIDE.U32 R176, R185, -0x326172a9, RZ ;  /* 0xcd9e8d57b9b07825 */ /* 0x000fe200078e00ff */
[----:B---3--:R-:W-:Y:S02]  /*ae30*/  MOV R81, R239 ;  /* 0x000000ef00517202 */ /* 0x008fe40000000f00 */
[----:B-1----:R-:W-:Y:S03]  /*ae40*/  FMNMX.FTZ R2, R0, R2, !PT ;  /* 0x0000000200027209 */ /* 0x002fe60007810000 */
[----:B------:R1:W2:Y:S01]  /*ae50*/  MUFU.EX2 R185, R32 ;  /* 0x0000002000b97308 */ /* 0x0002a20000000800 */
[----:B------:R-:W-:Y:S01]  /*ae60*/  LOP3.LUT R6, R177, UR16, R178, 0x96, !PT ;  /* 0x00000010b1067c12 */ /* 0x000fe2000f8e96b2 */
[----:B------:R-:W-:Y:S01]  /*ae70*/  FFMA.FTZ R8, R8, UR4, -R4 ;  /* 0x0000000408087c23 */ /* 0x000fe20008010804 */
[C---:B------:R-:W-:Y:S01]  /*ae80*/  FSETP.NEU.FTZ.AND P0, PT, R2.reuse, -INF , PT ;  /* 0xff8000000200780b */ /* 0x040fe20003f1d000 */
[----:B------:R-:W-:Y:S01]  /*ae90*/  FMUL.FTZ R174, R2, UR4 ;  /* 0x0000000402ae7c20 */ /* 0x000fe20008410000 */
[--C-:B------:R-:W-:Y:S01]  /*aea0*/  SHF.R.U32.HI R0, RZ, 0x10, R180.reuse ;  /* 0x00000010ff007819 */ /* 0x100fe200000116b4 */
[----:B------:R-:W-:Y:S01]  /*aeb0*/  IMAD.WIDE.U32 R18, R6, -0x2daee0ad, RZ ;  /* 0xd2511f5306127825 */ /* 0x000fe200078e00ff */
[----:B------:R-:W-:Y:S03]  /*aec0*/  SHF.R.U32.HI R180, RZ, 0x18, R180 ;  /* 0x00000018ffb47819 */ /* 0x000fe600000116b4 */
[----:B------:R-:W-:Y:S01]  /*aed0*/  MUFU.EX2 R179, R8 ;  /* 0x0000000800b37308 */ /* 0x000fe20000000800 */
[----:B------:R-:W-:Y:S01]  /*aee0*/  FSEL R174, R174, RZ, P0 ;  /* 0x000000ffaeae7208 */ /* 0x000fe20000000000 */
[----:B------:R-:W-:Y:S01]  /*aef0*/  FFMA.FTZ R9, R9, UR4, -R4 ;  /* 0x0000000409097c23 */ /* 0x000fe20008010804 */
[----:B------:R-:W-:Y:S01]  /*af00*/  LOP3.LUT R6, R19, UR5, R16, 0x96, !PT ;  /* 0x0000000513067c12 */ /* 0x000fe2000f8e9610 */
[----:B------:R-:W-:Y:S01]  /*af10*/  IMAD.WIDE.U32 R16, R17, -0x326172a9, RZ ;  /* 0xcd9e8d5711107825 */ /* 0x000fe200078e00ff */
[----:B------:R-:W-:Y:S03]  /*af20*/  LOP3.LUT R0, R0, 0xff, RZ, 0xc0, !PT ;  /* 0x000000ff00007812 */ /* 0x000fe600078ec0ff */
[----:B------:R-:W-:Y:S02]  /*af30*/  FFMA.FTZ R10, R10, UR4, -R174 ;  /* 0x000000040a0a7c23 */ /* 0x000fe400080108ae */
[----:B------:R-:W-:Y:S01]  /*af40*/  MUFU.EX2 R240, R9 ;  /* 0x0000000900f07308 */ /* 0x000fe20000000800 */
[----:B------:R-:W-:Y:S01]  /*af50*/  PRMT R180, R0, 0x5410, R180 ;  /* 0x0000541000b47816 */ /* 0x000fe200000000b4 */
[----:B------:R-:W-:Y:S01]  /*af60*/  FFMA.FTZ R27, R27, UR4, -R174 ;  /* 0x000000041b1b7c23 */ /* 0x000fe200080108ae */
[----:B------:R-:W-:Y:S01]  /*af70*/  LOP3.LUT R0, R17, UR14, R176, 0x96, !PT ;  /* 0x0000000e11007c12 */ /* 0x000fe2000f8e96b0 */
[--C-:B------:R-:W-:Y:S01]  /*af80*/  FFMA.FTZ R42, R42, UR4, -R174.reuse ;  /* 0x000000042a2a7c23 */ /* 0x100fe200080108ae */
[----:B------:R-:W-:Y:S01]  /*af90*/  FFMA.FTZ R43, R43, UR4, -R174 ;  /* 0x000000042b2b7c23 */ /* 0x000fe200080108ae */
[--C-:B------:R-:W-:Y:S01]  /*afa0*/  FFMA.FTZ R13, R13, UR4, -R4.reuse ;  /* 0x000000040d0d7c23 */ /* 0x100fe20008010804 */
[----:B------:R-:W-:Y:S03]  /*afb0*/  FFMA.FTZ R12, R12, UR4, -R4 ;  /* 0x000000040c0c7c23 */ /* 0x000fe60008010804 */
[----:B------:R-:W3:Y:S01]  /*afc0*/  MUFU.EX2 R17, R10 ;  /* 0x0000000a00117308 */ /* 0x000ee20000000800 */
[----:B------:R-:W-:Y:S01]  /*afd0*/  FFMA.FTZ R14, R14, UR4, -R174 ;  /* 0x000000040e0e7c23 */ /* 0x000fe200080108ae */
[----:B------:R-:W-:Y:S01]  /*afe0*/  FFMA.FTZ R24, R24, UR4, -R4 ;  /* 0x0000000418187c23 */ /* 0x000fe20008010804 */
[----:B------:R-:W-:Y:S01]  /*aff0*/  FFMA.FTZ R11, R11, UR4, -R174 ;  /* 0x000000040b0b7c23 */ /* 0x000fe200080108ae */
[--C-:B------:R-:W-:Y:S01]  /*b000*/  FFMA.FTZ R25, R25, UR4, -R4.reuse ;  /* 0x0000000419197c23 */ /* 0x100fe20008010804 */
[----:B-1----:R-:W-:Y:S02]  /*b010*/  IMAD.MOV.U32 R32, RZ, RZ, R245 ;  /* 0x000000ffff207224 */ /* 0x002fe400078e00f5 */
[----:B------:R-:W-:Y:S01]  /*b020*/  FFMA.FTZ R239, R113, UR4, -R173 ;  /* 0x0000000471ef7c23 */ /* 0x000fe200080108ad */
[----:B--2---:R-:W-:Y:S02]  /*b030*/  IMAD.MOV.U32 R52, RZ, RZ, R185 ;  /* 0x000000ffff347224 */ /* 0x004fe400078e00b9 */
[----:B------:R-:W-:Y:S01]  /*b040*/  MUFU.EX2 R10, R35 ;  /* 0x00000023000a7308 */ /* 0x000fe20000000800 */
[--C-:B------:R-:W-:Y:S01]  /*b050*/  FFMA.FTZ R29, R29, UR4, -R4.reuse ;  /* 0x000000041d1d7c23 */ /* 0x100fe20008010804 */
[--C-:B------:R-:W-:Y:S01]  /*b060*/  FFMA.FTZ R28, R28, UR4, -R4.reuse ;  /* 0x000000041c1c7c23 */ /* 0x100fe20008010804 */
[--C-:B------:R-:W-:Y:S01]  /*b070*/  FFMA.FTZ R40, R40, UR4, -R4.reuse ;  /* 0x0000000428287c23 */ /* 0x100fe20008010804 */
[--C-:B------:R-:W-:Y:S01]  /*b080*/  FFMA.FTZ R41, R41, UR4, -R4.reuse ;  /* 0x0000000429297c23 */ /* 0x100fe20008010804 */
[--C-:B------:R-:W-:Y:S01]  /*b090*/  FFMA.FTZ R113, R89, UR4, -R4.reuse ;  /* 0x0000000459717c23 */ /* 0x100fe20008010804 */
[--C-:B------:R-:W-:Y:S01]  /*b0a0*/  FFMA.FTZ R224, R109, UR4, -R4.reuse ;  /* 0x000000046de07c23 */ /* 0x100fe20008010804 */
[----:B------:R-:W-:Y:S03]  /*b0b0*/  FFMA.FTZ R230, R104, UR4, -R4 ;  /* 0x0000000468e67c23 */ /* 0x000fe60008010804 */
[----:B------:R1:W-:Y:S01]  /*b0c0*/  MUFU.EX2 R35, R23 ;  /* 0x0000001700237308 */ /* 0x0003e20000000800 */
        /* <DEDUP_REMOVED lines=8> */
[----:B------:R-:W-:Y:S04]  /*b150*/  IMAD.WIDE.U32 R6, R6, -0x326172a9, RZ ;  /* 0xcd9e8d5706067825 */ /* 0x000fe800078e00ff */
[----:B------:R-:W-:Y:S01]  /*b160*/  FFMA.FTZ R245, R84, UR4, -R173 ;  /* 0x0000000454f57c23 */ /* 0x000fe200080108ad */
[----:B------:R-:W-:Y:S01]  /*b170*/  FFMA.FTZ R84, R131, UR4, -R172 ;  /* 0x0000000483547c23 */ /* 0x000fe200080108ac */
[----:B------:R-:W-:Y:S01]  /*b180*/  FFMA.FTZ R131, R56, UR4, -R4 ;  /* 0x0000000438837c23 */ /* 0x000fe20008010804 */
[----:B------:R-:W-:Y:S01]  /*b190*/  LOP3.LUT R5, R7, UR25, R16, 0x96, !PT ;  /* 0x0000001907057c12 */ /* 0x000fe2000f8e9610 */
[--C-:B------:R-:W-:Y:S01]  /*b1a0*/  FFMA.FTZ R203, R98, UR4, -R172.reuse ;  /* 0x0000000462cb7c23 */ /* 0x100fe200080108ac */
[----:B------:R-:W-:Y:S01]  /*b1b0*/  MUFU.EX2 R206, R13 ;  /* 0x0000000d00ce7308 */ /* 0x000fe20000000800 */
[----:B-1----:R-:W-:Y:S02]  /*b1c0*/  IMAD.MOV.U32 R23, RZ, RZ, R207 ;  /* 0x000000ffff177224 */ /* 0x002fe400078e00cf */
[--C-:B------:R-:W-:Y:S01]  /*b1d0*/  FFMA.FTZ R198, R99, UR4, -R172.reuse ;  /* 0x0000000463c67c23 */ /* 0x100fe200080108ac */
[--C-:B------:R-:W-:Y:S01]  /*b1e0*/  FFMA.FTZ R185, R87, UR4, -R172.reuse ;  /* 0x0000000457b97c23 */ /* 0x100fe200080108ac */
[----:B------:R-:W-:Y:S01]  /*b1f0*/  FFMA.FTZ R226, R102, UR4, -R172 ;  /* 0x0000000466e27c23 */ /* 0x000fe200080108ac */
[----:B------:R-:W-:Y:S01]  /*b200*/  FFMA.FTZ R31, R31, UR4, -R174 ;  /* 0x000000041f1f7c23 */ /* 0x000fe200080108ae */
[----:B------:R-:W-:Y:S01]  /*b210*/  MOV R99, R23 ;  /* 0x0000001700637202 */ /* 0x000fe20000000f00 */
[----:B------:R-:W-:Y:S02]  /*b220*/  FMUL.FTZ R23, R3, R147 ;  /* 0x0000009303177220 */ /* 0x000fe40000410000 */
[----:B------:R-:W-:Y:S01]  /*b230*/  MUFU.EX2 R207, R48 ;  /* 0x0000003000cf7308 */ /* 0x000fe20000000800 */
[----:B--2---:R-:W-:Y:S01]  /*b240*/  FFMA.FTZ R27, R45, UR4, -R4 ;  /* 0x000000042d1b7c23 */ /* 0x004fe20008010804 */
[--C-:B------:R-:W-:Y:S01]  /*b250*/  FFMA.FTZ R58, R58, UR4, -R174.reuse ;  /* 0x000000043a3a7c23 */ /* 0x100fe200080108ae */
[----:B------:R-:W2:Y:S01]  /*b260*/  LDL.LU R45, [R1] ;  /* 0x00000000012d7983 */ /* 0x000ea20000300800 */
[--C-:B------:R-:W-:Y:S01]  /*b270*/  FFMA.FTZ R59, R59, UR4, -R174.reuse ;  /* 0x000000043b3b7c23 */ /* 0x100fe200080108ae */
[--C-:B------:R-:W-:Y:S01]  /*b280*/  FFMA.FTZ R62, R62, UR4, -R174.reuse ;  /* 0x000000043e3e7c23 */ /* 0x100fe200080108ae */
[--C-:B------:R-:W-:Y:S01]  /*b290*/  FFMA.FTZ R78, R78, UR4, -R174.reuse ;  /* 0x000000044e4e7c23 */ /* 0x100fe200080108ae */
[--C-:B------:R-:W-:Y:S03]  /*b2a0*/  FFMA.FTZ R79, R79, UR4, -R174.reuse ;  /* 0x000000044f4f7c23 */ /* 0x100fe600080108ae */
[----:B------:R1:W-:Y:S01]  /*b2b0*/  MUFU.EX2 R48, R36 ;  /* 0x0000002400307308 */ /* 0x0003e20000000800 */
[C---:B------:R-:W-:Y:S01]  /*b2c0*/  LOP3.LUT R7, R6.reuse, 0xffff, RZ, 0xc0, !PT ;  /* 0x0000ffff06077812 */ /* 0x040fe200078ec0ff */
[--C-:B------:R-:W-:Y:S01]  /*b2d0*/  FFMA.FTZ R91, R91, UR4, -R174.reuse ;  /* 0x000000045b5b7c23 */ /* 0x100fe200080108ae */
[----:B------:R-:W-:Y:S01]  /*b2e0*/  LOP3.LUT R8, R6, 0xff, RZ, 0xc0, !PT ;  /* 0x000000ff06087812 */ /* 0x000fe200078ec0ff */
[--C-:B------:R-:W-:Y:S01]  /*b2f0*/  FFMA.FTZ R94, R94, UR4, -R174.reuse ;  /* 0x000000045e5e7c23 */ /* 0x100fe200080108ae */
[----:B------:R-:W-:Y:S01]  /*b300*/  SHF.R.U32.HI R7, RZ, 0x8, R7 ;  /* 0x00000008ff077819 */ /* 0x000fe20000011607 */
[----:B------:R-:W-:Y:S01]  /*b310*/  FFMA.FTZ R95, R95, UR4, -R174 ;  /* 0x000000045f5f7c23 */ /* 0x000fe200080108ae */
[----:B------:R-:W-:Y:S03]  /*b320*/  SHF.R.U32.HI R9, RZ, 0x8, R196 ;  /* 0x00000008ff097819 */ /* 0x000fe600000116c4 */
[----:B------:R-:W-:Y:S01]  /*b330*/  MUFU.EX2 R208, R12 ;  /* 0x0000000c00d07308 */ /* 0x000fe20000000800 */
[----:B------:R-:W-:Y:S01]  /*b340*/  PRMT R178, R8, 0x5410, R7 ;  /* 0x0000541008b27816 */ /* 0x000fe20000000007 */
[----:B------:R-:W-:Y:S01]  /*b350*/  FFMA.FTZ R196, R55, UR4, -R172 ;  /* 0x0000000437c47c23 */ /* 0x000fe200080108ac */
[--C-:B------:R-:W-:Y:S01]  /*b360*/  SHF.R.U32.HI R8, RZ, 0x10, R6.reuse ;  /* 0x00000010ff087819 */ /* 0x100fe20000011606 */
[----:B---3--:R-:W-:Y:S01]  /*b370*/  IMAD.MOV.U32 R55, RZ, RZ, R17 ;  /* 0x000000ffff377224 */ /* 0x008fe200078e0011 */
[----:B------:R-:W-:Y:S01]  /*b380*/  SHF.R.U32.HI R7, RZ, 0x18, R6 ;  /* 0x00000018ff077819 */ /* 0x000fe20000011606 */
[----:B------:R-:W-:Y:S01]  /*b390*/  FMUL.FTZ R17, R132, R149 ;  /* 0x0000009584117220 */ /* 0x000fe20000410000 */
[----:B------:R-:W-:Y:S03]  /*b3a0*/  LOP3.LUT R6, R8, 0xff, RZ, 0xc0, !PT ;  /* 0x000000ff08067812 */ /* 0x000fe600078ec0ff */
[----:B------:R3:W-:Y:S01]  /*b3b0*/  MUFU.EX2 R138, R14 ;  /* 0x0000000e008a7308 */ /* 0x0007e20000000800 */
[----:B-1----:R-:W4:Y:S01]  /*b3c0*/  LDL.LU R36, [R1+0x18] ;  /* 0x0000180001247983 */ /* 0x002f220000300800 */
[----:B------:R-:W-:Y:S01]  /*b3d0*/  LOP3.LUT R8, R201, 0xff, RZ, 0xc0, !PT ;  /* 0x000000ffc9087812 */ /* 0x000fe200078ec0ff */
[--C-:B------:R-:W-:Y:S01]  /*b3e0*/  FFMA.FTZ R201, R54, UR4, -R172.reuse ;  /* 0x0000000436c97c23 */ /* 0x100fe200080108ac */
[----:B------:R-:W-:Y:S01]  /*b3f0*/  PRMT R177, R6, 0x5410, R7 ;  /* 0x0000541006b17816 */ /* 0x000fe20000000007 */
[----:B------:R-:W-:Y:S01]  /*b400*/  IMAD.WIDE.U32 R6, R0, -0x2daee0ad, RZ ;  /* 0xd2511f5300067825 */ /* 0x000fe200078e00ff */
[----:B------:R-:W-:Y:S04]  /*b410*/  PRMT R13, R8, 0x5410, R197 ;  /* 0x00005410080d7816 */ /* 0x000fe800000000c5 */
[----:B------:R-:W-:Y:S01]  /*b420*/  MUFU.EX2 R218, R11 ;  /* 0x0000000b00da7308 */ /* 0x000fe20000000800 */
[----:B------:R-:W-:Y:S01]  /*b430*/  LOP3.LUT R8, R175, 0xffff, RZ, 0xc0, !PT ;  /* 0x0000ffffaf087812 */ /* 0x000fe200078ec0ff */
[----:B------:R-:W-:Y:S01]  /*b440*/  FFMA.FTZ R197, R115, UR4, -R172 ;  /* 0x0000000473c57c23 */ /* 0x000fe200080108ac */
[----:B------:R-:W-:Y:S01]  /*b450*/  PRMT R222, R202, 0x5410, R9 ;  /* 0x00005410cade7816 */ /* 0x000fe20000000009 */
[----:B------:R-:W-:Y:S01]  /*b460*/  FFMA.FTZ R115, R73, UR4, -R4 ;  /* 0x0000000449737c23 */ /* 0x000fe20008010804 */
[----:B------:R-:W-:Y:S01]  /*b470*/  SHF.R.U32.HI R8, RZ, 0x8, R8 ;  /* 0x00000008ff087819 */ /* 0x000fe20000011608 */
[----:B------:R-:W-:Y:S01]  /*b480*/  FFMA.FTZ R202, R114, UR4, -R172 ;  /* 0x0000000472ca7c23 */ /* 0x000fe200080108ac */
[----:B------:R-:W-:Y:S03]  /*b490*/  LOP3.LUT R9, R175, 0xff, RZ, 0xc0, !PT ;  /* 0x000000ffaf097812 */ /* 0x000fe600078ec0ff */
[----:B------:R1:W-:Y:S01]  /*b4a0*/  MUFU.EX2 R19, R33 ;  /* 0x0000002100137308 */ /* 0x0003e20000000800 */
[----:B------:R-:W-:Y:S01]  /*b4b0*/  LOP3.LUT R0, R7, UR23, R18, 0x96, !PT ;  /* 0x0000001707007c12 */ /* 0x000fe2000f8e9612 */
[----:B---3--:R-:W-:Y:S01]  /*b4c0*/  IMAD.MOV.U32 R14, RZ, RZ, R246 ;  /* 0x000000ffff0e7224 */ /* 0x008fe200078e00f6 */
[----:B------:R-:W-:Y:S01]  /*b4d0*/  LOP3.LUT R7, R6, 0xffff, RZ, 0xc0, !PT ;  /* 0x0000ffff06077812 */ /* 0x000fe200078ec0ff */
[----:B------:R-:W-:Y:S01]  /*b4e0*/  FFMA.FTZ R246, R68, UR4, -R173 ;  /* 0x0000000444f67c23 */ /* 0x000fe200080108ad */
[----:B------:R-:W-:Y:S01]  /*b4f0*/  PRMT R192, R9, 0x5410, R8 ;  /* 0x0000541009c07816 */ /* 0x000fe20000000008 */
[----:B------:R-:W-:Y:S01]  /*b500*/  FFMA.FTZ R114, R77, UR4, -R4 ;  /* 0x000000044d727c23 */ /* 0x000fe20008010804 */
[----:B------:R-:W-:Y:S03]  /*b510*/  LOP3.LUT R8, R6, 0xff, RZ, 0xc0, !PT ;  /* 0x000000ff06087812 */ /* 0x000fe600078ec0ff */
[----:B------:R-:W-:Y:S01]  /*b520*/  MUFU.EX2 R68, R24 ;  /* 0x0000001800447308 */ /* 0x000fe20000000800 */
[----:B------:R-:W-:Y:S01]  /*b530*/  SHF.R.U32.HI R7, RZ, 0x8, R7 ;  /* 0x00000008ff077819 */ /* 0x000fe20000011607 */
[--C-:B------:R-:W-:Y:S01]  /*b540*/  FFMA.FTZ R110, R110, UR4, -R174.reuse ;  /* 0x000000046e6e7c23 */ /* 0x100fe200080108ae */
[----:B------:R-:W-:Y:S01]  /*b550*/  SHF.R.U32.HI R9, RZ, 0x10, R175 ;  /* 0x00000010ff097819 */ /* 0x000fe200000116af */
[--C-:B------:R-:W-:Y:S01]  /*b560*/  FFMA.FTZ R111, R111, UR4, -R174.reuse ;  /* 0x000000046f6f7c23 */ /* 0x100fe200080108ae */
[----:B------:R-:W-:Y:S01]  /*b570*/  PRMT R210, R8, 0x5410, R7 ;  /* 0x0000541008d27816 */ /* 0x000fe20000000007 */
[----:B------:R-:W-:Y:S01]  /*b580*/  FFMA.FTZ R106, R106, UR4, -R174 ;  /* 0x000000046a6a7c23 */ /* 0x000fe200080108ae */
[--C-:B------:R-:W-:Y:S03]  /*b590*/  SHF.R.U32.HI R8, RZ, 0x10, R6.reuse ;  /* 0x00000010ff087819 */ /* 0x100fe60000011606 */
[----:B------:R-:W3:Y:S01]  /*b5a0*/  MUFU.EX2 R18, R15 ;  /* 0x0000000f00127308 */ /* 0x000ee20000000800 */
[----:B------:R-:W-:Y:S01]  /*b5b0*/  SHF.R.U32.HI R7, RZ, 0x18, R6 ;  /* 0x00000018ff077819 */ /* 0x000fe20000011606 */
[----:B-1----:R-:W-:Y:S01]  /*b5c0*/  IMAD.MOV.U32 R33, RZ, RZ, R244 ;  /* 0x000000ffff217224 */ /* 0x002fe200078e00f4 */
[----:B------:R-:W-:Y:S01]  /*b5d0*/  LOP3.LUT R6, R8, 0xff, RZ, 0xc0, !PT ;  /* 0x000000ff08067812 */ /* 0x000fe200078ec0ff */
[----:B------:R-:W-:Y:S01]  /*b5e0*/  FFMA.FTZ R244, R112, UR4, -R173 ;  /* 0x0000000470f47c23 */ /* 0x000fe200080108ad */
[----:B------:R-:W-:Y:S01]  /*b5f0*/  SHF.R.U32.HI R175, RZ, 0x18, R175 ;  /* 0x00000018ffaf7819 */ /* 0x000fe200000116af */
[----:B------:R-:W-:Y:S01]  /*b600*/  FFMA.FTZ R112, R93, UR4, -R4 ;  /* 0x000000045d707c23 */ /* 0x000fe20008010804 */
[----:B------:R-:W-:Y:S03]  /*b610*/  PRMT R16, R6, 0x5410, R7 ;  /* 0x0000541006107816 */ /* 0x000fe60000000007 */
[----:B------:R-:W1:Y:S01]  /*b620*/  MUFU.EX2 R15, R34 ;  /* 0x00000022000f7308 */ /* 0x000e620000000800 */
[----:B------:R-:W-:Y:S01]  /*b630*/  LOP3.LUT R6, R5, 0xffff, RZ, 0xc0, !PT ;  /* 0x0000ffff05067812 */ /* 0x000fe200078ec0ff */
[--C-:B------:R-:W-:Y:S01]  /*b640*/  FFMA.FTZ R107, R107, UR4, -R174.reuse ;  /* 0x000000046b6b7c23 */ /* 0x100fe200080108ae */
[----:B------:R-:W-:Y:S01]  /*b650*/  LOP3.LUT R7, R5, 0xff, RZ, 0xc0, !PT ;  /* 0x000000ff05077812 */ /* 0x000fe200078ec0ff */
[----:B------:R-:W-:Y:S01]  /*b660*/  FFMA.FTZ R122, R122, UR4, -R174 ;  /* 0x000000047a7a7c23 */ /* 0x000fe200080108ae */
[----:B------:R-:W-:Y:S01]  /*b670*/  SHF.R.U32.HI R6, RZ, 0x8, R6 ;  /* 0x00000008ff067819 */ /* 0x000fe20000011606 */
[----:B------:R-:W-:Y:S01]  /*b680*/  FFMA.FTZ R123, R123, UR4, -R174 ;  /* 0x000000047b7b7c23 */ /* 0x000fe200080108ae */
[----:B------:R-:W-:Y:S03]  /*b690*/  LOP3.LUT R8, R9, 0xff, RZ, 0xc0, !PT ;  /* 0x000000ff09087812 */ /* 0x000fe600078ec0ff */
[----:B------:R1:W-:Y:S01]  /*b6a0*/  MUFU.EX2 R11, R21 ;  /* 0x00000015000b7308 */ /* 0x0003e20000000800 */
        /* <DEDUP_REMOVED lines=8> */
[----:B------:R-:W-:Y:S01]  /*b730*/  PRMT R12, R8, 0x5410, R175 ;  /* 0x00005410080c7816 */ /* 0x000fe200000000af */
[----:B-1----:R-:W-:Y:S01]  /*b740*/  IMAD.MOV.U32 R54, RZ, RZ, R15 ;  /* 0x000000ffff367224 */ /* 0x002fe200078e000f */
[----:B------:R-:W-:Y:S01]  /*b750*/  PRMT R175, R5, 0x5410, R7 ;  /* 0x0000541005af7816 */ /* 0x000fe20000000007 */
[----:B------:R-:W-:Y:S01]  /*b760*/  FFMA.FTZ R5, R80, UR4, -R173 ;  /* 0x0000000450057c23 */ /* 0x000fe200080108ad */
[C---:B------:R-:W-:Y:S01]  /*b770*/  LOP3.LUT R6, R0.reuse, 0xff, RZ, 0xc0, !PT ;  /* 0x000000ff00067812 */ /* 0x040fe200078ec0ff */
[----:B------:R-:W-:Y:S01]  /*b780*/  FFMA.FTZ R15, R47, UR4, -R174 ;  /* 0x000000042f0f7c23 */ /* 0x000fe200080108ae */
[----:B------:R-:W-:Y:S03]  /*b790*/  IMAD.MOV.U32 R8, RZ, RZ, R241 ;  /* 0x000000ffff087224 */ /* 0x000fe600078e00f1 */
[----:B------:R-:W1:Y:S01]  /*b7a0*/  MUFU.EX2 R7, R22 ;  /* 0x0000001600077308 */ /* 0x000e620000000800 */
[----:B------:R-:W-:Y:S01]  /*b7b0*/  IMAD.MOV.U32 R69, RZ, RZ, R5 ;  /* 0x000000ffff457224 */ /* 0x000fe200078e0005 */
[----:B------:R-:W-:Y:S01]  /*b7c0*/  LOP3.LUT R5, R0, 0xffff, RZ, 0xc0, !PT ;  /* 0x0000ffff00057812 */ /* 0x000fe200078ec0ff */
[----:B------:R-:W-:Y:S01]  /*b7d0*/  IMAD.MOV.U32 R21, RZ, RZ, R240 ;  /* 0x000000ffff157224 */ /* 0x000fe200078e00f0 */
[----:B------:R-:W-:Y:S01]  /*b7e0*/  MOV R66, R8 ;  /* 0x0000000800427202 */ /* 0x000fe20000000f00 */
[----:B------:R-:W-:Y:S01]  /*b7f0*/  IMAD.MOV.U32 R8, RZ, RZ, R16 ;  /* 0x000000ffff087224 */ /* 0x000fe200078e0010 */
[----:B------:R-:W-:Y:S01]  /*b800*/  SHF.R.U32.HI R5, RZ, 0x8, R5 ;  /* 0x00000008ff057819 */ /* 0x000fe20000011605 */
[----:B------:R-:W-:Y:S03]  /*b810*/  FMUL.FTZ R16, R132, R148 ;  /* 0x0000009484107220 */ /* 0x000fe60000410000 */
[----:B------:R1:W1:Y:S01]  /*b820*/  MUFU.EX2 R20, R26 ;  /* 0x0000001a00147308 */ /* 0x0002620000000800 */
[----:B------:R-:W-:Y:S01]  /*b830*/  IMAD.MOV.U32 R98, RZ, RZ, R21 ;  /* 0x000000ffff627224 */ /* 0x000fe200078e0015 */
[----:B------:R-:W-:Y:S01]  /*b840*/  PRMT R65, R6, 0x5410, R5 ;  /* 0x0000541006417816 */ /* 0x000fe20000000005 */
[----:B------:R-:W-:Y:S01]  /*b850*/  FMUL.FTZ R21, R132, R145 ;  /* 0x0000009184157220 */ /* 0x000fe20000410000 */
[--C-:B------:R-:W-:Y:S01]  /*b860*/  SHF.R.U32.HI R5, RZ, 0x10, R0.reuse ;  /* 0x00000010ff057819 */ /* 0x100fe20000011600 */
[----:B---3--:R-:W-:Y:S01]  /*b870*/  IMAD.MOV.U32 R25, RZ, RZ, R19 ;  /* 0x000000ffff197224 */ /* 0x008fe200078e0013 */
[----:B------:R-:W-:Y:S01]  /*b880*/  SHF.R.U32.HI R6, RZ, 0x18, R0 ;  /* 0x00000018ff067819 */ /* 0x000fe20000011600 */
[----:B------:R-:W-:Y:S03]  /*b890*/  IMAD.MOV.U32 R19, RZ, RZ, R218 ;  /* 0x000000ffff137224 */ /* 0x000fe600078e00da */
[----:B------:R-:W-:Y:S01]  /*b8a0*/  MUFU.EX2 R205, R49 ;  /* 0x0000003100cd7308 */ /* 0x000fe20000000800 */
[----:B------:R-:W-:Y:S01]  /*b8b0*/  LOP3.LUT R0, R5, 0xff, RZ, 0xc0, !PT ;  /* 0x000000ff05007812 */ /* 0x000fe200078ec0ff */
[----:B------:R-:W-:Y:S01]  /*b8c0*/  IMAD.MOV.U32 R5, RZ, RZ, R206 ;  /* 0x000000ffff057224 */ /* 0x000fe200078e00ce */
[----:B-1----:R-:W-:Y:S01]  /*b8d0*/  MOV R53, R7 ;  /* 0x0000000700357202 */ /* 0x002fe20000000f00 */
[----:B------:R-:W-:Y:S01]  /*b8e0*/  IMAD.MOV.U32 R7, RZ, RZ, R10 ;  /* 0x000000ffff077224 */ /* 0x000fe200078e000a */
[----:B------:R-:W-:Y:S01]  /*b8f0*/  PRMT R24, R0, 0x5410, R6 ;  /* 0x0000541000187816 */ /* 0x000fe20000000006 */
        /* <DEDUP_REMOVED lines=8> */
[--C-:B------:R-:W-:Y:S01]  /*b980*/  FFMA.FTZ R241, R100, UR4, -R173.reuse ;  /* 0x0000000464f17c23 */ /* 0x100fe200080108ad */
[--C-:B------:R-:W-:Y:S01]  /*b990*/  FFMA.FTZ R240, R101, UR4, -R173.reuse ;  /* 0x0000000465f07c23 */ /* 0x100fe200080108ad */
[----:B------:R-:W-:Y:S02]  /*b9a0*/  IMAD.MOV.U32 R96, RZ, RZ, R192 ;  /* 0x000000ffff607224 */ /* 0x000fe400078e00c0 */
[----:B------:R-:W-:Y:S01]  /*b9b0*/  FFMA.FTZ R173, R117, UR4, -R173 ;  /* 0x0000000475ad7c23 */ /* 0x000fe200080108ad */
[----:B------:R-:W-:Y:S02]  /*b9c0*/  IMAD.MOV.U32 R39, RZ, RZ, R217 ;  /* 0x000000ffff277224 */ /* 0x000fe400078e00d9 */
[----:B------:R-:W-:Y:S01]  /*b9d0*/  FFMA.FTZ R26, R44, UR4, -R4 ;  /* 0x000000042c1a7c23 */ /* 0x000fe20008010804 */
[----:B------:R-:W-:Y:S02]  /*b9e0*/  IMAD.MOV.U32 R22, RZ, RZ, R222 ;  /* 0x000000ffff167224 */ /* 0x000fe400078e00de */
[----:B------:R-:W-:Y:S01]  /*b9f0*/  FFMA.FTZ R117, R88, UR4, -R4 ;  /* 0x0000000458757c23 */ /* 0x000fe20008010804 */
[----:B------:R-:W-:Y:S02]  /*ba00*/  IMAD.MOV.U32 R101, RZ, RZ, R195 ;  /* 0x000000ffff657224 */ /* 0x000fe400078e00c3 */
[--C-:B------:R-:W-:Y:S01]  /*ba10*/  FFMA.FTZ R192, R71, UR4, -R172.reuse ;  /* 0x0000000447c07c23 */ /* 0x100fe200080108ac */
[--C-:B------:R-:W-:Y:S01]  /*ba20*/  FFMA.FTZ R218, R67, UR4, -R172.reuse ;  /* 0x0000000443da7c23 */ /* 0x100fe200080108ac */
[----:B------:R-:W-:Y:S01]  /*ba30*/  FFMA.FTZ R222, R82, UR4, -R172 ;  /* 0x0000000452de7c23 */ /* 0x000fe200080108ac */
[----:B------:R-:W-:Y:S02]  /*ba40*/  IMAD.MOV.U32 R88, RZ, RZ, R238 ;  /* 0x000000ffff587224 */ /* 0x000fe400078e00ee */
[--C-:B------:R-:W-:Y:S01]  /*ba50*/  FFMA.FTZ R217, R83, UR4, -R172.reuse ;  /* 0x0000000453d97c23 */ /* 0x100fe200080108ac */
[----:B------:R-:W-:Y:S01]  /*ba60*/  MOV R83, R5 ;  /* 0x0000000500537202 */ /* 0x000fe20000000f00 */
[----:B------:R-:W-:Y:S02]  /*ba70*/  IMAD.MOV.U32 R44, RZ, RZ, 0x7054 ;  /* 0x00007054ff2c7424 */ /* 0x000fe400078e00ff */
[--C-:B------:R-:W-:Y:S01]  /*ba80*/  FFMA.FTZ R195, R86, UR4, -R172.reuse ;  /* 0x0000000456c37c23 */ /* 0x100fe200080108ac */
[--C-:B-1----:R-:W-:Y:S01]  /*ba90*/  FFMA.FTZ R30, R130, UR4, -R172.reuse ;  /* 0x00000004821e7c23 */ /* 0x102fe200080108ac */
[----:B------:R-:W-:Y:S01]  /*baa0*/  FFMA.FTZ R80, R118, UR4, -R172 ;  /* 0x0000000476507c23 */ /* 0x000fe200080108ac */
[----:B------:R-:W-:Y:S02]  /*bab0*/  IMAD.MOV.U32 R70, RZ, RZ, R25 ;  /* 0x000000ffff467224 */ /* 0x000fe400078e0019 */
[----:B------:R-:W-:Y:S01]  /*bac0*/  FFMA.FTZ R238, R105, UR4, -R4 ;  /* 0x0000000469ee7c23 */ /* 0x000fe20008010804 */
[----:B------:R-:W-:Y:S01]  /*bad0*/  IMAD.MOV.U32 R71, RZ, RZ, R81 ;  /* 0x000000ffff477224 */ /* 0x000fe200078e0051 */
[----:B------:R-:W-:Y:S01]  /*bae0*/  MOV R81, UR24 ;  /* 0x0000001800517c02 */ /* 0x000fe20008000f00 */
[----:B------:R-:W-:Y:S01]  /*baf0*/  FFMA.FTZ R172, R119, UR4, -R172 ;  /* 0x0000000477ac7c23 */ /* 0x000fe200080108ac */
[----:B------:R-:W-:Y:S02]  /*bb00*/  IMAD.MOV.U32 R25, RZ, RZ, R96 ;  /* 0x000000ffff197224 */ /* 0x000fe400078e0060 */
[--C-:B------:R-:W-:Y:S01]  /*bb10*/  FFMA.FTZ R129, R57, UR4, -R4.reuse ;  /* 0x0000000439817c23 */ /* 0x100fe20008010804 */
[----:B------:R-:W-:Y:S01]  /*bb20*/  PRMT R81, R81, R44, UR24 ;  /* 0x0000001851517e16 */ /* 0x000fe2000800002c */
[----:B------:R-:W-:Y:S02]  /*bb30*/  IMAD.MOV.U32 R105, RZ, RZ, R39 ;  /* 0x000000ffff697224 */ /* 0x000fe400078e0027 */
[--C-:B------:R-:W-:Y:S01]  /*bb40*/  FFMA.FTZ R130, R60, UR4, -R4.reuse ;  /* 0x000000043c827c23 */ /* 0x100fe20008010804 */
[----:B------:R-:W-:Y:S01]  /*bb50*/  FFMA.FTZ R119, R72, UR4, -R4 ;  /* 0x0000000448777c23 */ /* 0x000fe20008010804 */
[----:B------:R-:W-:Y:S01]  /*bb60*/  IMAD.MOV.U32 R100, RZ, RZ, R194 ;  /* 0x000000ffff647224 */ /* 0x000fe200078e00c2 */
[--C-:B------:R-:W-:Y:S01]  /*bb70*/  HSET2.LE.AND R47, R219, R81.reuse, PT ;  /* 0x00000051db2f7233 */ /* 0x100fe20003803000 */
[----:B------:R-:W-:Y:S02]  /*bb80*/  IMAD.MOV.U32 R96, RZ, RZ, R69 ;  /* 0x000000ffff607224 */ /* 0x000fe400078e0045 */
[--C-:B------:R-:W-:Y:S01]  /*bb90*/  FFMA.FTZ R60, R120, UR4, -R4.reuse ;  /* 0x00000004783c7c23 */ /* 0x100fe20008010804 */
[----:B------:R-:W1:Y:S01]  /*bba0*/  MUFU.EX2 R0, R29 ;  /* 0x0000001d00007308 */ /* 0x000e620000000800 */
[--C-:B------:R-:W-:Y:S01]  /*bbb0*/  FFMA.FTZ R128, R61, UR4, -R4.reuse ;  /* 0x000000043d807c23 */ /* 0x100fe20008010804 */
[--C-:B------:R-:W-:Y:S01]  /*bbc0*/  FFMA.FTZ R118, R76, UR4, -R4.reuse ;  /* 0x000000044c767c23 */ /* 0x100fe20008010804 */
[--C-:B------:R-:W-:Y:S01]  /*bbd0*/  FFMA.FTZ R116, R92, UR4, -R4.reuse ;  /* 0x000000045c747c23 */ /* 0x100fe20008010804 */
[----:B------:R-:W-:Y:S01]  /*bbe0*/  FFMA.FTZ R194, R108, UR4, -R4 ;  /* 0x000000046cc27c23 */ /* 0x000fe20008010804 */
[----:B------:R-:W-:Y:S02]  /*bbf0*/  IMAD.MOV.U32 R39, RZ, RZ, R20 ;  /* 0x000000ffff277224 */ /* 0x000fe400078e0014 */
[--C-:B------:R-:W-:Y:S01]  /*bc00*/  FFMA.FTZ R86, R121, UR4, -R4.reuse ;  /* 0x0000000479567c23 */ /* 0x100fe20008010804 */
[----:B------:R-:W-:Y:S02]  /*bc10*/  IMAD.MOV.U32 R67, RZ, RZ, R33 ;  /* 0x000000ffff437224 */ /* 0x000fe400078e0021 */
[----:B------:R-:W-:Y:S01]  /*bc20*/  FFMA.FTZ R72, R124, UR4, -R4 ;  /* 0x000000047c487c23 */ /* 0x000fe20008010804 */
[----:B------:R-:W-:Y:S02]  /*bc30*/  IMAD.MOV.U32 R69, RZ, RZ, R32 ;  /* 0x000000ffff457224 */ /* 0x000fe400078e0020 */
[----:B------:R-:W-:Y:S01]  /*bc40*/  FFMA.FTZ R57, R125, UR4, -R4 ;  /* 0x000000047d397c23 */ /* 0x000fe20008010804 */
[C---:B------:R-:W-:Y:S01]  /*bc50*/  FMUL.FTZ R4, R132.reuse, R152 ;  /* 0x0000009884047220 */ /* 0x040fe20000410000 */
[C---:B------:R-:W-:Y:S01]  /*bc60*/  FMUL.FTZ R5, R132.reuse, R153 ;  /* 0x0000009984057220 */ /* 0x040fe20000410000 */
[C---:B------:R-:W-:Y:S01]  /*bc70*/  FMUL.FTZ R20, R132.reuse, R144 ;  /* 0x0000009084147220 */ /* 0x040fe20000410000 */
[C---:B------:R-:W-:Y:S01]  /*bc80*/  FMUL.FTZ R32, R132.reuse, R140 ;  /* 0x0000008c84207220 */ /* 0x040fe20000410000 */
[----:B------:R-:W-:Y:S01]  /*bc90*/  FMUL.FTZ R33, R132, R141 ;  /* 0x0000008d84217220 */ /* 0x000fe20000410000 */
[----:B------:R-:W-:Y:S01]  /*bca0*/  IMAD.MOV.U32 R44, RZ, RZ, R70 ;  /* 0x000000ffff2c7224 */ /* 0x000fe200078e0046 */
[----:B------:R-:W3:Y:S01]  /*bcb0*/  MUFU.EX2 R28, R28 ;  /* 0x0000001c001c7308 */ /* 0x000ee20000000800 */
[----:B------:R-:W-:Y:S02]  /*bcc0*/  IMAD.MOV.U32 R70, RZ, RZ, R19 ;  /* 0x000000ffff467224 */ /* 0x000fe400078e0013 */
[C---:B------:R-:W-:Y:S01]  /*bcd0*/  FMUL.FTZ R19, R3.reuse, R151 ;  /* 0x0000009703137220 */ /* 0x040fe20000410000 */
[----:B------:R-:W-:Y:S02]  /*bce0*/  IMAD.MOV.U32 R82, RZ, RZ, R138 ;  /* 0x000000ffff527224 */ /* 0x000fe400078e008a */
[----:B------:R-:W-:Y:S01]  /*bcf0*/  FFMA.FTZ R126, R126, UR4, -R174 ;  /* 0x000000047e7e7c23 */ /* 0x000fe200080108ae */
[----:B------:R-:W-:Y:S02]  /*bd00*/  IMAD.MOV.U32 R102, RZ, RZ, R7 ;  /* 0x000000ffff667224 */ /* 0x000fe400078e0007 */
[C---:B------:R-:W-:Y:S01]  /*bd10*/  FMUL.FTZ R7, R3.reuse, R155 ;  /* 0x0000009b03077220 */ /* 0x040fe20000410000 */
[----:B------:R-:W-:Y:S01]  /*bd20*/  IMAD.MOV.U32 R56, RZ, RZ, R98 ;  /* 0x000000ffff387224 */ /* 0x000fe200078e0062 */
[----:B------:R1:W-:Y:S01]  /*bd30*/  MUFU.EX2 R206, R50 ;  /* 0x0000003200ce7308 */ /* 0x0003e20000000800 */
[----:B------:R-:W-:Y:S02]  /*bd40*/  IMAD.MOV.U32 R98, RZ, RZ, R83 ;  /* 0x000000ffff627224 */ /* 0x000fe400078e0053 */
[----:B------:R-:W-:Y:S02]  /*bd50*/  IMAD.MOV.U32 R83, RZ, RZ, R208 ;  /* 0x000000ffff537224 */ /* 0x000fe400078e00d0 */
[----:B------:R-:W-:Y:S01]  /*bd60*/  IMAD.MOV.U32 R61, RZ, RZ, R102 ;  /* 0x000000ffff3d7224 */ /* 0x000fe200078e0066 */
[----:B------:R-:W-:Y:S01]  /*bd70*/  MOV R102, R82 ;  /* 0x0000005200667202 */ /* 0x000fe20000000f00 */
[----:B------:R-:W-:Y:S03]  /*bd80*/  IMAD.MOV.U32 R121, RZ, RZ, R56 ;  /* 0x000000ffff797224 */ /* 0x000fe600078e0038 */
[----:B------:R3:W-:Y:S01]  /*bd90*/  MUFU.EX2 R138, R51 ;  /* 0x00000033008a7308 */ /* 0x0007e20000000800 */
[----:B------:R-:W-:Y:S02]  /*bda0*/  IMAD.MOV.U32 R49, RZ, RZ, R44 ;  /* 0x000000ffff317224 */ /* 0x000fe400078e002c */
[----:B------:R-:W-:Y:S02]  /*bdb0*/  IMAD.MOV.U32 R44, RZ, RZ, R83 ;  /* 0x000000ffff2c7224 */ /* 0x000fe400078e0053 */
[----:B------:R-:W-:Y:S02]  /*bdc0*/  IMAD.MOV.U32 R56, RZ, RZ, R87 ;  /* 0x000000ffff387224 */ /* 0x000fe400078e0057 */
[----:B------:R-:W-:Y:S03]  /*bdd0*/  IMAD.MOV.U32 R83, RZ, RZ, R67 ;  /* 0x000000ffff537224 */ /* 0x000fe600078e0043 */
[----:B------:R-:W-:Y:S01]  /*bde0*/  MUFU.EX2 R148, R42 ;  /* 0x0000002a00947308 */ /* 0x000fe20000000800 */
[--C-:B-1----:R-:W-:Y:S01]  /*bdf0*/  HSET2.LE.AND R50, R199, R81.reuse, PT ;  /* 0x00000051c7327233 */ /* 0x102fe20003803000 */
[----:B------:R-:W-:Y:S02]  /*be00*/  IMAD.MOV.U32 R89, RZ, RZ, R56 ;  /* 0x000000ffff597224 */ /* 0x000fe400078e0038 */
[----:B------:R-:W-:Y:S02]  /*be10*/  IMAD.MOV.U32 R77, RZ, RZ, R102 ;  /* 0x000000ffff4d7224 */ /* 0x000fe400078e0066 */
[----:B------:R-:W-:Y:S02]  /*be20*/  IMAD.MOV.U32 R56, RZ, RZ, R83 ;  /* 0x000000ffff387224 */ /* 0x000fe400078e0053 */
[----:B------:R-:W-:Y:S01]  /*be30*/  IMAD.MOV.U32 R67, RZ, RZ, R0 ;  /* 0x000000ffff437224 */ /* 0x000fe200078e0000 */
[--C-:B---3--:R-:W-:Y:S01]  /*be40*/  HSET2.LE.AND R51, R216, R81.reuse, PT ;  /* 0x00000051d8337233 */ /* 0x108fe20003803000 */
[----:B------:R-:W-:Y:S01]  /*be50*/  IMAD.MOV.U32 R87, RZ, RZ, R55 ;  /* 0x000000ffff577224 */ /* 0x000fe200078e0037 */
[--C-:B------:R-:W-:Y:S01]  /*be60*/  HSET2.LE.AND R0, R193, R81.reuse, PT ;  /* 0x00000051c1007233 */ /* 0x100fe20003803000 */
[----:B------:R-:W-:Y:S01]  /*be70*/  IMAD.MOV.U32 R147, RZ, RZ, R69 ;  /* 0x000000ffff937224 */ /* 0x000fe200078e0045 */
[----:B------:R1:W-:Y:S01]  /*be80*/  MUFU.EX2 R193, R38 ;  /* 0x0000002600c17308 */ /* 0x0003e20000000800 */
[----:B------:R-:W-:Y:S02]  /*be90*/  IMAD.MOV.U32 R69, RZ, RZ, R35 ;  /* 0x000000ffff457224 */ /* 0x000fe400078e0023 */
[C---:B------:R-:W-:Y:S01]  /*bea0*/  FMUL.FTZ R35, R3.reuse, R143 ;  /* 0x0000008f03237220 */ /* 0x040fe20000410000 */
[----:B------:R-:W-:Y:S02]  /*beb0*/  IMAD.MOV.U32 R76, RZ, RZ, R87 ;  /* 0x000000ffff4c7224 */ /* 0x000fe400078e0057 */
[----:B------:R-:W-:Y:S02]  /*bec0*/  IMAD.MOV.U32 R103, RZ, RZ, R28 ;  /* 0x000000ffff677224 */ /* 0x000fe400078e001c */
[----:B------:R-:W-:Y:S01]  /*bed0*/  IMAD.MOV.U32 R82, RZ, RZ, R66 ;  /* 0x000000ffff527224 */ /* 0x000fe200078e0042 */
[----:B------:R-:W-:Y:S01]  /*bee0*/  MOV R66, R69 ;  /* 0x0000004500427202 */ /* 0x000fe20000000f00 */
[----:B------:R-:W-:Y:S02]  /*bef0*/  IMAD.MOV.U32 R28, RZ, RZ, R22 ;  /* 0x000000ffff1c7224 */ /* 0x000fe400078e0016 */
[----:B------:R-:W-:Y:S01]  /*bf00*/  FMUL.FTZ R22, R3, R146 ;  /* 0x0000009203167220 */ /* 0x000fe20000410000 */
[----:B------:R-:W-:Y:S01]  /*bf10*/  IMAD.MOV.U32 R153, RZ, RZ, R76 ;  /* 0x000000ffff997224 */ /* 0x000fe200078e004c */
[----:B------:R-:W-:Y:S01]  /*bf20*/  MUFU.EX2 R150, R43 ;  /* 0x0000002b00967308 */ /* 0x000fe20000000800 */
[----:B------:R-:W-:Y:S02]  /*bf30*/  IMAD.MOV.U32 R146, RZ, RZ, R89 ;  /* 0x000000ffff927224 */ /* 0x000fe400078e0059 */
[----:B------:R-:W-:Y:S01]  /*bf40*/  IMAD.MOV.U32 R87, RZ, RZ, R66 ;  /* 0x000000ffff577224 */ /* 0x000fe200078e0042 */
[----:B------:R-:W-:Y:S01]  /*bf50*/  MOV R66, R13 ;  /* 0x0000000d00427202 */ /* 0x000fe20000000f00 */
[C---:B------:R-:W-:Y:S01]  /*bf60*/  FMUL.FTZ R13, R133.reuse, R169 ;  /* 0x000000a9850d7220 */ /* 0x040fe20000410000 */
[----:B-1----:R-:W-:Y:S01]  /*bf70*/  F2FP.F16.F32.PACK_AB R38, R88, R147 ;  /* 0x000000935826723e */ /* 0x002fe200000000ff */
[----:B------:R-:W-:Y:S03]  /*bf80*/  IMAD.MOV.U32 R29, RZ, RZ, R34 ;  /* 0x000000ffff1d7224 */ /* 0x000fe600078e0022 */
[----:B------:R-:W-:Y:S01]  /*bf90*/  MUFU.EX2 R151, R15 ;  /* 0x0000000f00977308 */ /* 0x000fe20000000800 */
[----:B------:R-:W-:Y:S01]  /*bfa0*/  IMAD.MOV.U32 R92, RZ, RZ, R61 ;  /* 0x000000ffff5c7224 */ /* 0x000fe200078e003d */
[----:B------:R-:W-:Y:S01]  /*bfb0*/  LOP3.LUT R38, R0, R38, RZ, 0xc0, !PT ;  /* 0x0000002600267212 */ /* 0x000fe200078ec0ff */
[----:B------:R-:W-:Y:S02]  /*bfc0*/  IMAD.MOV.U32 R55, RZ, RZ, R29 ;  /* 0x000000ffff377224 */ /* 0x000fe400078e001d */
[----:B------:R-:W-:Y:S02]  /*bfd0*/  IMAD.MOV.U32 R29, RZ, RZ, R68 ;  /* 0x000000ffff1d7224 */ /* 0x000fe400078e0044 */
[----:B------:R-:W-:Y:S03]  /*bfe0*/  IMAD.MOV.U32 R61, RZ, RZ, R44 ;  /* 0x000000ffff3d7224 */ /* 0x000fe600078e002c */
[----:B------:R-:W1:Y:S01]  /*bff0*/  MUFU.EX2 R31, R31 ;  /* 0x0000001f001f7308 */ /* 0x000e620000000800 */
[----:B------:R-:W-:Y:S02]  /*c000*/  IMAD.MOV.U32 R83, RZ, RZ, R29 ;  /* 0x000000ffff537224 */ /* 0x000fe400078e001d */
[C---:B------:R-:W-:Y:S01]  /*c010*/  FMUL.FTZ R29, R133.reuse, R161 ;  /* 0x000000a1851d7220 */ /* 0x040fe20000410000 */
[----:B------:R-:W-:Y:S02]  /*c020*/  IMAD.MOV.U32 R44, RZ, RZ, R82 ;  /* 0x000000ffff2c7224 */ /* 0x000fe400078e0052 */
[----:B------:R-:W-:Y:S02]  /*c030*/  IMAD.MOV.U32 R34, RZ, RZ, R14 ;  /* 0x000000ffff227224 */ /* 0x000fe400078e000e */
[----:B------:R-:W-:Y:S01]  /*c040*/  FFMA.FTZ R14, R46, UR4, -R174 ;  /* 0x000000042e0e7c23 */ /* 0x000fe200080108ae */
[--C-:B------:R-:W-:Y:S01]  /*c050*/  HSET2.LE.AND R46, R220, R81.reuse, PT ;  /* 0x00000051dc2e7233 */ /* 0x100fe20003803000 */
[----:B------:R3:W-:Y:S01]  /*c060*/  MUFU.EX2 R161, R10 ;  /* 0x0000000a00a17308 */ /* 0x0007e20000000800 */
[--C-:B------:R-:W-:Y:S01]  /*c070*/  HSET2.LE.AND R44, R44, R81.reuse, PT ;  /* 0x000000512c2c7233 */ /* 0x100fe20003803000 */
[----:B------:R-:W-:Y:S01]  /*c080*/  IMAD.MOV.U32 R219, RZ, RZ, R87 ;  /* 0x000000ffffdb7224 */ /* 0x000fe200078e0057 */
[----:B------:R-:W-:Y:S01]  /*c090*/  MOV R152, R34 ;  /* 0x0000002200987202 */ /* 0x000fe20000000f00 */
[----:B------:R-:W-:Y:S02]  /*c0a0*/  IMAD.MOV.U32 R69, RZ, RZ, R9 ;  /* 0x000000ffff457224 */ /* 0x000fe400078e0009 */
[----:B------:R-:W-:Y:S01]  /*c0b0*/  FMUL.FTZ R9, R133, R165 ;  /* 0x000000a585097220 */ /* 0x000fe20000410000 */
[----:B------:R-:W-:Y:S01]  /*c0c0*/  FMUL.FTZ R34, R3, R142 ;  /* 0x0000008e03227220 */ /* 0x000fe20000410000 */
[----:B------:R-:W-:Y:S02]  /*c0d0*/  F2FP.F16.F32.PACK_AB R0, R152, R186 ;  /* 0x000000ba9800723e */ /* 0x000fe400000000ff */
[----:B------:R-:W-:Y:S01]  /*c0e0*/  MUFU.EX2 R149, R14 ;  /* 0x0000000e00957308 */ /* 0x000fe20000000800 */
[----:B-1----:R-:W-:Y:S01]  /*c0f0*/  MOV R141, R31 ;  /* 0x0000001f008d7202 */ /* 0x002fe20000000f00 */
[----:B------:R-:W-:Y:S02]  /*c100*/  IMAD.MOV.U32 R68, RZ, RZ, R8 ;  /* 0x000000ffff447224 */ /* 0x000fe400078e0008 */
[----:B------:R-:W-:Y:S01]  /*c110*/  FMUL.FTZ R8, R133, R164 ;  /* 0x000000a485087220 */ /* 0x000fe20000410000 */
[----:B------:R-:W-:Y:S02]  /*c120*/  IMAD.MOV.U32 R102, RZ, RZ, R55 ;  /* 0x000000ffff667224 */ /* 0x000fe400078e0037 */
[----:B------:R-:W-:Y:S01]  /*c130*/  FFMA.FTZ R174, R127, UR4, -R174 ;  /* 0x000000047fae7c23 */ /* 0x000fe200080108ae */
[----:B------:R-:W-:Y:S02]  /*c140*/  IMAD.MOV.U32 R55, RZ, RZ, R28 ;  /* 0x000000ffff377224 */ /* 0x000fe400078e001c */
[----:B------:R-:W-:Y:S01]  /*c150*/  FMUL.FTZ R28, R133, R160 ;  /* 0x000000a0851c7220 */ /* 0x000fe20000410000 */
[----:B------:R1:W-:Y:S01]  /*c160*/  MUFU.EX2 R208, R37 ;  /* 0x0000002500d07308 */ /* 0x0003e20000000800 */
[----:B---3--:R-:W-:Y:S01]  /*c170*/  F2FP.F16.F32.PACK_AB R10, R121, R179 ;  /* 0x000000b3790a723e */ /* 0x008fe200000000ff */
[----:B------:R-:W-:Y:S02]  /*c180*/  IMAD.MOV.U32 R140, RZ, RZ, R92 ;  /* 0x000000ffff8c7224 */ /* 0x000fe400078e005c */
[----:B------:R-:W-:Y:S01]  /*c190*/  IMAD.MOV.U32 R145, RZ, RZ, R60 ;  /* 0x000000ffff917224 */ /* 0x000fe200078e003c */
[----:B------:R-:W-:Y:S01]  /*c1a0*/  LOP3.LUT R44, R44, R10, RZ, 0xc0, !PT ;  /* 0x0000000a2c2c7212 */ /* 0x000fe200078ec0ff */
[----:B------:R-:W-:Y:S04]  /*c1b0*/  IMAD.MOV.U32 R220, RZ, RZ, R102 ;  /* 0x000000ffffdc7224 */ /* 0x000fe800078e0066 */
[----:B------:R-:W-:Y:S01]  /*c1c0*/  MUFU.EX2 R160, R40 ;  /* 0x0000002800a07308 */ /* 0x000fe20000000800 */
[----:B------:R-:W-:Y:S01]  /*c1d0*/  IMAD.MOV.U32 R102, RZ, RZ, R64 ;  /* 0x000000ffff667224 */ /* 0x000fe200078e0040 */
[--C-:B------:R-:W-:Y:S01]  /*c1e0*/  HSET2.LE.AND R64, R176, R81.reuse, PT ;  /* 0x00000051b0407233 */ /* 0x100fe20003803000 */
[----:B------:R-:W-:Y:S01]  /*c1f0*/  IMAD.MOV.U32 R87, RZ, RZ, R65 ;  /* 0x000000ffff577224 */ /* 0x000fe200078e0041 */
[--C-:B------:R-:W-:Y:S01]  /*c200*/  HSET2.LE.AND R65, R175, R81.reuse, PT ;  /* 0x00000051af417233 */ /* 0x100fe20003803000 */
[----:B------:R-:W-:Y:S02]  /*c210*/  IMAD.MOV.U32 R175, RZ, RZ, R105 ;  /* 0x000000ffffaf7224 */ /* 0x000fe400078e0069 */
[----:B------:R-:W-:Y:S03]  /*c220*/  IMAD.MOV.U32 R176, RZ, RZ, R145 ;  /* 0x000000ffffb07224 */ /* 0x000fe600078e0091 */
[----:B------:R-:W-:Y:S01]  /*c230*/  MUFU.EX2 R164, R26 ;  /* 0x0000001a00a47308 */ /* 0x000fe20000000800 */
[----:B------:R-:W-:Y:S02]  /*c240*/  IMAD.MOV.U32 R145, RZ, RZ, R97 ;  /* 0x000000ffff917224 */ /* 0x000fe400078e0061 */
[----:B------:R-:W-:Y:S01]  /*c250*/  IMAD.MOV.U32 R142, RZ, RZ, R86 ;  /* 0x000000ffff8e7224 */ /* 0x000fe200078e0056 */
[----:B------:R-:W-:Y:S06]  /*c260*/  MOV R86, R100 ;  /* 0x0000006400567202 */ /* 0x000fec0000000f00 */
[----:B------:R-:W-:Y:S10]  /*c270*/  MUFU.EX2 R218, R218 ;  /* 0x000000da00da7308 */ /* 0x000ff40000000800 */
[----:B------:R-:W-:Y:S10]  /*c280*/  MUFU.EX2 R251, R251 ;  /* 0x000000fb00fb7308 */ /* 0x000ff40000000800 */
[----:B------:R-:W-:Y:S01]  /*c290*/  MUFU.EX2 R119, R119 ;  /* 0x0000007700777308 */ /* 0x000fe20000000800 */
[----:B--2---:R-:W-:Y:S01]  /*c2a0*/  FFMA.FTZ R132, R132, R45, R186 ;  /* 0x0000002d84847223 */ /* 0x004fe200000100ba */
[----:B------:R-:W-:Y:S02]  /*c2b0*/  IMAD.MOV.U32 R45, RZ, RZ, R71 ;  /* 0x000000ffff2d7224 */ /* 0x000fe400078e0047 */
[----:B------:R-:W-:Y:S02]  /*c2c0*/  IMAD.MOV.U32 R71, RZ, RZ, R6 ;  /* 0x000000ffff477224 */ /* 0x000fe400078e0006 */
[----:B------:R-:W-:Y:S01]  /*c2d0*/  FMUL.FTZ R6, R3, R154 ;  /* 0x0000009a03067220 */ /* 0x000fe20000410000 */
[----:B------:R-:W-:Y:S03]  /*c2e0*/  IMAD.MOV.U32 R125, RZ, RZ, R45 ;  /* 0x000000ffff7d7224 */ /* 0x000fe600078e002d */
[----:B------:R-:W-:Y:S01]  /*c2f0*/  MUFU.EX2 R200, R200 ;  /* 0x000000c800c87308 */ /* 0x000fe20000000800 */
[----:B------:R-:W-:Y:S02]  /*c300*/  IMAD.MOV.U32 R45, RZ, RZ, R70 ;  /* 0x000000ffff2d7224 */ /* 0x000fe400078e0046 */
[----:B------:R-:W-:Y:S02]  /*c310*/  IMAD.MOV.U32 R143, RZ, RZ, R71 ;  /* 0x000000ffff8f7224 */ /* 0x000fe400078e0047 */
[----:B------:R-:W-:Y:S01]  /*c320*/  IMAD.MOV.U32 R70, RZ, RZ, R54 ;  /* 0x000000ffff467224 */ /* 0x000fe200078e0036 */
[----:B------:R-:W-:Y:S01]  /*c330*/  MOV R73, R45 ;  /* 0x0000002d00497202 */ /* 0x000fe20000000f00 */
[----:B------:R-:W-:Y:S03]  /*c340*/  IMAD.MOV.U32 R54, RZ, RZ, R39 ;  /* 0x000000ffff367224 */ /* 0x000fe600078e0027 */
[----:B------:R-:W-:Y:S01]  /*c350*/  MUFU.EX2 R116, R116 ;  /* 0x0000007400747308 */ /* 0x000fe20000000800 */
[----:B------:R-:W-:Y:S02]  /*c360*/  IMAD.MOV.U32 R39, RZ, RZ, R12 ;  /* 0x000000ffff277224 */ /* 0x000fe400078e000c */
[----:B------:R-:W-:Y:S01]  /*c370*/  FMUL.FTZ R12, R133, R168 ;  /* 0x000000a8850c7220 */ /* 0x000fe20000410000 */
[----:B------:R-:W-:Y:S02]  /*c380*/  IMAD.MOV.U32 R124, RZ, RZ, R73 ;  /* 0x000000ffff7c7224 */ /* 0x000fe400078e0049 */
[----:B------:R-:W-:Y:S02]  /*c390*/  IMAD.MOV.U32 R73, RZ, RZ, R77 ;  /* 0x000000ffff497224 */ /* 0x000fe400078e004d */
[----:B------:R-:W-:Y:S02]  /*c3a0*/  IMAD.MOV.U32 R77, RZ, RZ, R56 ;  /* 0x000000ffff4d7224 */ /* 0x000fe400078e0038 */
[----:B----4-:R-:W-:Y:S01]  /*c3b0*/  FFMA.FTZ R120, R3, R36, R184 ;  /* 0x0000002403787223 */ /* 0x010fe200000100b8 */
[--C-:B------:R-:W-:Y:S01]  /*c3c0*/  HSET2.LE.AND R3, R221, R81.reuse, PT ;  /* 0x00000051dd037233 */ /* 0x100fe20003803000 */
[----:B------:R-:W2:Y:S01]  /*c3d0*/  LDL.LU R36, [R1+0x1c] ;  /* 0x00001c0001247983 */ /* 0x000ea20000300800 */
[----:B------:R-:W-:Y:S01]  /*c3e0*/  F2FP.F16.F32.PACK_AB R10, R146, R73 ;  /* 0x00000049920a723e */ /* 0x000fe200000000ff */
[----:B------:R-:W-:Y:S01]  /*c3f0*/  IMAD.MOV.U32 R45, RZ, RZ, R67 ;  /* 0x000000ffff2d7224 */ /* 0x000fe200078e0043 */
[--C-:B-1----:R-:W-:Y:S01]  /*c400*/  HSET2.LE.AND R37, R77, R81.reuse, PT ;  /* 0x000000514d257233 */ /* 0x102fe20003803000 */
[----:B------:R-:W-:Y:S01]  /*c410*/  IMAD.MOV.U32 R56, RZ, RZ, R52 ;  /* 0x000000ffff387224 */ /* 0x000fe200078e0034 */
[----:B------:R-:W-:Y:S01]  /*c420*/  LOP3.LUT R47, R47, R10, RZ, 0xc0, !PT ;  /* 0x0000000a2f2f7212 */ /* 0x000fe200078ec0ff */
[----:B------:R-:W-:Y:S01]  /*c430*/  IMAD.MOV.U32 R52, RZ, RZ, R11 ;  /* 0x000000ffff347224 */ /* 0x000fe200078e000b */
[----:B------:R-:W-:Y:S01]  /*c440*/  MOV R76, R45 ;  /* 0x0000002d004c7202 */ /* 0x000fe20000000f00 */
[----:B------:R-:W-:Y:S01]  /*c450*/  IMAD.MOV.U32 R168, RZ, RZ, R49 ;  /* 0x000000ffffa87224 */ /* 0x000fe200078e0031 */
[----:B------:R-:W-:Y:S01]  /*c460*/  MUFU.EX2 R112, R112 ;  /* 0x0000007000707308 */ /* 0x000fe20000000800 */
[----:B------:R-:W-:Y:S01]  /*c470*/  IMAD.MOV.U32 R11, RZ, RZ, R228 ;  /* 0x000000ffff0b7224 */ /* 0x000fe200078e00e4 */
[----:B------:R-:W-:Y:S01]  /*c480*/  MOV R165, R76 ;  /* 0x0000004c00a57202 */ /* 0x000fe20000000f00 */
[----:B------:R-:W-:Y:S01]  /*c490*/  IMAD.MOV.U32 R49, RZ, RZ, R70 ;  /* 0x000000ffff317224 */ /* 0x000fe200078e0046 */
[----:B------:R-:W-:Y:S01]  /*c4a0*/  MOV R70, R54 ;  /* 0x0000003600467202 */ /* 0x000fe20000000f00 */
[----:B------:R-:W3:Y:S01]  /*c4b0*/  LDL.LU R228, [R1+0x80] ;  /* 0x0000800001e47983 */ /* 0x000ee20000300800 */
[----:B------:R-:W-:Y:S02]  /*c4c0*/  IMAD.MOV.U32 R45, RZ, RZ, R231 ;  /* 0x000000ffff2d7224 */ /* 0x000fe400078e00e7 */
[----:B------:R-:W-:Y:S01]  /*c4d0*/  IMAD.MOV.U32 R89, RZ, RZ, R49 ;  /* 0x000000ffff597224 */ /* 0x000fe200078e0031 */
[----:B------:R1:W5:Y:S01]  /*c4e0*/  LDL.LU R231, [R1+0x7c] ;  /* 0x00007c0001e77983 */ /* 0x0003620000300800 */
[----:B------:R-:W-:Y:S01]  /*c4f0*/  IMAD.MOV.U32 R49, RZ, RZ, R103 ;  /* 0x000000ffff317224 */ /* 0x000fe200078e0067 */
[----:B------:R-:W-:Y:S01]  /*c500*/  MUFU.EX2 R244, R244 ;  /* 0x000000f400f47308 */ /* 0x000fe20000000800 */
[----:B------:R-:W-:Y:S02]  /*c510*/  IMAD.MOV.U32 R199, RZ, RZ, R52 ;  /* 0x000000ffffc77224 */ /* 0x000fe400078e0034 */
[----:B------:R-:W-:Y:S02]  /*c520*/  IMAD.MOV.U32 R54, RZ, RZ, R25 ;  /* 0x000000ffff367224 */ /* 0x000fe400078e0019 */
[----:B------:R-:W-:Y:S01]  /*c530*/  FMUL.FTZ R25, R133, R157 ;  /* 0x0000009d85197220 */ /* 0x000fe20000410000 */
[----:B------:R-:W-:Y:S02]  /*c540*/  IMAD.MOV.U32 R52, RZ, RZ, R11 ;  /* 0x000000ffff347224 */ /* 0x000fe400078e000b */
[----:B------:R-:W-:Y:S02]  /*c550*/  IMAD.MOV.U32 R103, RZ, RZ, R214 ;  /* 0x000000ffff677224 */ /* 0x000fe400078e00d6 */
[----:B------:R-:W4:Y:S01]  /*c560*/  MUFU.EX2 R157, R41 ;  /* 0x00000029009d7308 */ /* 0x000f220000000800 */
[----:B------:R-:W-:Y:S01]  /*c570*/  IMAD.MOV.U32 R169, RZ, RZ, R49 ;  /* 0x000000ffffa97224 */ /* 0x000fe200078e0031 */
[--C-:B------:R-:W-:Y:S01]  /*c580*/  HSET2.LE.AND R49, R183, R81.reuse, PT ;  /* 0x00000051b7317233 */ /* 0x100fe20003803000 */
[----:B------:R-:W-:Y:S01]  /*c590*/  IMAD.MOV.U32 R216, RZ, RZ, R70 ;  /* 0x000000ffffd87224 */ /* 0x000fe200078e0046 */
[----:B------:R-:W-:Y:S01]  /*c5a0*/  MOV R70, R54 ;  /* 0x0000003600467202 */ /* 0x000fe20000000f00 */
[----:B------:R1:W5:Y:S01]  /*c5b0*/  LDL.LU R214, [R1+0x78] ;  /* 0x0000780001d67983 */ /* 0x0003620000300800 */
[--C-:B------:R-:W-:Y:S01]  /*c5c0*/  HSET2.LE.AND R54, R52, R81.reuse, PT ;  /* 0x0000005134367233 */ /* 0x100fe20003803000 */
[----:B------:R-:W-:Y:S01]  /*c5d0*/  IMAD.MOV.U32 R183, RZ, RZ, R53 ;  /* 0x000000ffffb77224 */ /* 0x000fe200078e0035 */
[--C-:B------:R-:W-:Y:S01]  /*c5e0*/  HSET2.LE.AND R52, R181, R81.reuse, PT ;  /* 0x00000051b5347233 */ /* 0x100fe20003803000 */
[----:B------:R-:W-:Y:S01]  /*c5f0*/  IMAD.MOV.U32 R186, RZ, RZ, R56 ;  /* 0x000000ffffba7224 */ /* 0x000fe200078e0038 */
[--C-:B------:R-:W-:Y:S01]  /*c600*/  HSET2.LE.AND R53, R180, R81.reuse, PT ;  /* 0x00000051b4357233 */ /* 0x100fe20003803000 */
[----:B------:R-:W-:Y:S01]  /*c610*/  IMAD.MOV.U32 R221, RZ, RZ, R48 ;  /* 0x000000ffffdd7224 */ /* 0x000fe200078e0030 */
[----:B------:R-:W-:Y:S01]  /*c620*/  F2FP.F16.F32.PACK_AB R10, R219, R183 ;  /* 0x000000b7db0a723e */ /* 0x000fe200000000ff */
[----:B------:R-:W3:Y:S01]  /*c630*/  LDL.64 R180, [R1+0x10] ;  /* 0x0000100001b47983 */ /* 0x000ee20000100a00 */
[----:B------:R-:W-:Y:S01]  /*c640*/  F2FP.F16.F32.PACK_AB R11, R168, R186 ;  /* 0x000000baa80b723e */ /* 0x000fe200000000ff */
[----:B------:R-:W-:Y:S01]  /*c650*/  IMAD.MOV.U32 R82, RZ, RZ, R39 ;  /* 0x000000ffff527224 */ /* 0x000fe200078e0027 */
[----:B------:R-:W-:Y:S01]  /*c660*/  LOP3.LUT R49, R49, R10, RZ, 0xc0, !PT ;  /* 0x0000000a31317212 */ /* 0x000fe200078ec0ff */
[----:B------:R-:W-:Y:S01]  /*c670*/  MUFU.EX2 R239, R239 ;  /* 0x000000ef00ef7308 */ /* 0x000fe20000000800 */
[----:B------:R-:W-:Y:S01]  /*c680*/  LOP3.LUT R50, R50, R11, RZ, 0xc0, !PT ;  /* 0x0000000b32327212 */ /* 0x000fe200078ec0ff */
[----:B------:R-:W-:Y:S01]  /*c690*/  IMAD.MOV.U32 R67, RZ, RZ, R24 ;  /* 0x000000ffff437224 */ /* 0x000fe200078e0018 */
[----:B------:R-:W-:Y:S01]  /*c6a0*/  F2FP.F16.F32.PACK_AB R10, R165, R169 ;  /* 0x000000a9a50a723e */ /* 0x000fe200000000ff */
[----:B------:R-:W-:Y:S01]  /*c6b0*/  VIADD R11, R215, 0x2 ;  /* 0x00000002d70b7836 */ /* 0x000fe20000000000 */
[--C-:B------:R-:W-:Y:S01]  /*c6c0*/  HSET2.LE.AND R48, R182, R81.reuse, PT ;  /* 0x00000051b6307233 */ /* 0x100fe20003803000 */
[----:B------:R-:W-:Y:S01]  /*c6d0*/  IMAD.MOV.U32 R155, RZ, RZ, R45 ;  /* 0x000000ffff9b7224 */ /* 0x000fe200078e002d */
[--C-:B------:R-:W-:Y:S01]  /*c6e0*/  HSET2.LE.AND R45, R99, R81.reuse, PT ;  /* 0x00000051632d7233 */ /* 0x100fe20003803000 */
[----:B------:R-:W-:Y:S01]  /*c6f0*/  IMAD.MOV.U32 R182, RZ, RZ, R83 ;  /* 0x000000ffffb67224 */ /* 0x000fe200078e0053 */
[----:B------:R-:W-:Y:S01]  /*c700*/  LOP3.LUT R54, R54, R10, RZ, 0xc0, !PT ;  /* 0x0000000a36367212 */ /* 0x000fe200078ec0ff */
[----:B------:R-:W-:Y:S01]  /*c710*/  IMAD.MOV.U32 R99, RZ, RZ, R55 ;  /* 0x000000ffff637224 */ /* 0x000fe200078e0037 */
[----:B------:R-:W-:Y:S01]  /*c720*/  F2FP.F16.F32.PACK_AB R10, R138, R206 ;  /* 0x000000ce8a0a723e */ /* 0x000fe200000000ff */
[----:B------:R-:W-:Y:S01]  /*c730*/  IMAD.MOV.U32 R83, RZ, RZ, R67 ;  /* 0x000000ffff537224 */ /* 0x000fe200078e0043 */
[--C-:B------:R-:W-:Y:S01]  /*c740*/  HSET2.LE.AND R67, R177, R81.reuse, PT ;  /* 0x00000051b1437233 */ /* 0x100fe20003803000 */
[----:B------:R-:W-:Y:S01]  /*c750*/  MUFU.EX2 R174, R174 ;  /* 0x000000ae00ae7308 */ /* 0x000fe20000000800 */
[----:B------:R-:W-:Y:S01]  /*c760*/  LOP3.LUT R11, R233, UR31, R11, 0x96, !PT ;  /* 0x0000001fe90b7c12 */ /* 0x000fe2000f8e960b */
[----:B------:R-:W-:Y:S01]  /*c770*/  IMAD.MOV.U32 R31, RZ, RZ, R99 ;  /* 0x000000ffff1f7224 */ /* 0x000fe200078e0063 */
[----:B------:R-:W-:Y:S01]  /*c780*/  F2FP.F16.F32.PACK_AB R39, R105, R209 ;  /* 0x000000d16927723e */ /* 0x000fe200000000ff */
[----:B------:R-:W-:Y:S01]  /*c790*/  IMAD.MOV.U32 R99, RZ, RZ, R68 ;  /* 0x000000ffff637224 */ /* 0x000fe200078e0044 */
[----:B------:R-:W-:Y:S01]  /*c7a0*/  LOP3.LUT R67, R67, R10, RZ, 0xc0, !PT ;  /* 0x0000000a43437212 */ /* 0x000fe200078ec0ff */
[----:B------:R-:W-:Y:S01]  /*c7b0*/  IMAD.WIDE.U32 R42, R11, -0x326172a9, RZ ;  /* 0xcd9e8d570b2a7825 */ /* 0x000fe200078e00ff */
[--C-:B------:R-:W-:Y:S03]  /*c7c0*/  HSET2.LE.AND R68, R212, R81.reuse, PT ;  /* 0x00000051d4447233 */ /* 0x100fe60003803000 */
[----:B------:R-:W-:Y:S01]  /*c7d0*/  MUFU.EX2 R249, R249 ;  /* 0x000000f900f97308 */ /* 0x000fe20000000800 */
[----:B----4-:R-:W-:Y:S01]  /*c7e0*/  F2FP.F16.F32.PACK_AB R10, R157, R160 ;  /* 0x000000a09d0a723e */ /* 0x010fe200000000ff */
[----:B------:R-:W-:Y:S01]  /*c7f0*/  FMUL.FTZ R24, R133, R156 ;  /* 0x0000009c85187220 */ /* 0x000fe20000410000 */
[----:B------:R-:W-:Y:S01]  /*c800*/  LOP3.LUT R26, R189, UR20, R42, 0x96, !PT ;  /* 0x00000014bd1a7c12 */ /* 0x000fe2000f8e962a */
[----:B------:R-:W-:Y:S01]  /*c810*/  IMAD.MOV.U32 R56, RZ, RZ, R83 ;  /* 0x000000ffff387224 */ /* 0x000fe200078e0053 */
[----:B------:R-:W-:Y:S01]  /*c820*/  LOP3.LUT R68, R68, R10, RZ, 0xc0, !PT ;  /* 0x0000000a44447212 */ /* 0x000fe200078ec0ff */
[----:B------:R-:W-:Y:S01]  /*c830*/  IMAD.MOV.U32 R71, RZ, RZ, R82 ;  /* 0x000000ffff477224 */ /* 0x000fe200078e0052 */
[----:B------:R-:W-:Y:S03]  /*c840*/  LOP3.LUT R39, R3, R39, RZ, 0xc0, !PT ;  /* 0x0000002703277212 */ /* 0x000fe600078ec0ff */
[----:B------:R4:W1:Y:S01]  /*c850*/  MUFU.EX2 R156, R27 ;  /* 0x0000001b009c7308 */ /* 0x0008620000000800 */
[----:B------:R-:W-:Y:S01]  /*c860*/  F2FP.F16.F32.PACK_AB R3, R125, R184 ;  /* 0x000000b87d03723e */ /* 0x000fe200000000ff */
[----:B------:R-:W-:Y:S01]  /*c870*/  IMAD.MOV.U32 R82, RZ, RZ, R66 ;  /* 0x000000ffff527224 */ /* 0x000fe200078e0042 */
[--C-:B------:R-:W-:Y:S01]  /*c880*/  HSET2.LE.AND R55, R213, R81.reuse, PT ;  /* 0x00000051d5377233 */ /* 0x100fe20003803000 */
[----:B------:R-:W-:Y:S01]  /*c890*/  IMAD.MOV.U32 R76, RZ, RZ, R71 ;  /* 0x000000ffff4c7224 */ /* 0x000fe200078e0047 */
[----:B------:R-:W-:Y:S01]  /*c8a0*/  LOP3.LUT R37, R37, R3, RZ, 0xc0, !PT ;  /* 0x0000000325257212 */ /* 0x000fe200078ec0ff */
[----:B------:R1:W5:Y:S01]  /*c8b0*/  LDL.LU R213, [R1+0x74] ;  /* 0x0000740001d57983 */ /* 0x0003620000300800 */
[----:B------:R-:W-:Y:S03]  /*c8c0*/  F2FP.F16.F32.PACK_AB R3, R98, R61 ;  /* 0x0000003d6203723e */ /* 0x000fe600000000ff */
[----:B------:R-:W-:Y:S01]  /*c8d0*/  MUFU.EX2 R247, R247 ;  /* 0x000000f700f77308 */ /* 0x000fe20000000800 */
[----:B------:R-:W-:Y:S01]  /*c8e0*/  MOV R77, R31 ;  /* 0x0000001f004d7202 */ /* 0x000fe20000000f00 */
[----:B------:R1:W5:Y:S01]  /*c8f0*/  LDL.LU R212, [R1+0x70] ;  /* 0x0000700001d47983 */ /* 0x0003620000300800 */
[----:B------:R-:W-:Y:S01]  /*c900*/  LOP3.LUT R46, R46, R3, RZ, 0xc0, !PT ;  /* 0x000000032e2e7212 */ /* 0x000fe200078ec0ff */
[----:B------:R-:W-:Y:S01]  /*c910*/  IMAD.MOV.U32 R154, RZ, RZ, R56 ;  /* 0x000000ffff9a7224 */ /* 0x000fe200078e0038 */
[----:B------:R-:W-:Y:S01]  /*c920*/  F2FP.F16.F32.PACK_AB R3, R199, R155 ;  /* 0x0000009bc703723e */ /* 0x000fe200000000ff */
[----:B------:R-:W-:Y:S01]  /*c930*/  IMAD.MOV.U32 R56, RZ, RZ, R30 ;  /* 0x000000ffff387224 */ /* 0x000fe200078e001e */
[--C-:B------:R-:W-:Y:S03]  /*c940*/  HSET2.LE.AND R66, R178, R81.reuse, PT ;  /* 0x00000051b2427233 */ /* 0x100fe60003803000 */
[----:B------:R-:W-:Y:S01]  /*c950*/  MUFU.EX2 R252, R252 ;  /* 0x000000fc00fc7308 */ /* 0x000fe20000000800 */
[----:B------:R-:W-:Y:S01]  /*c960*/  LOP3.LUT R48, R48, R3, RZ, 0xc0, !PT ;  /* 0x0000000330307212 */ /* 0x000fe200078ec0ff */
[----:B------:R-:W-:Y:S01]  /*c970*/  IMAD.MOV.U32 R178, RZ, RZ, R87 ;  /* 0x000000ffffb27224 */ /* 0x000fe200078e0057 */
[----:B------:R-:W-:Y:S01]  /*c980*/  MOV R83, R82 ;  /* 0x0000005200537202 */ /* 0x000fe20000000f00 */
[----:B------:R-:W-:Y:S01]  /*c990*/  IMAD.MOV.U32 R82, RZ, RZ, R69 ;  /* 0x000000ffff527224 */ /* 0x000fe200078e0045 */
[--C-:B------:R-:W-:Y:S01]  /*c9a0*/  HSET2.LE.AND R69, R211, R81.reuse, PT ;  /* 0x00000051d3457233 */ /* 0x100fe20003803000 */
[----:B------:R-:W-:Y:S01]  /*c9b0*/  IMAD.MOV.U32 R87, RZ, RZ, R101 ;  /* 0x000000ffff577224 */ /* 0x000fe200078e0065 */
[--C-:B------:R-:W-:Y:S01]  /*c9c0*/  HSET2.LE.AND R71, R225, R81.reuse, PT ;  /* 0x00000051e1477233 */ /* 0x100fe20003803000 */
[----:B------:R1:W5:Y:S01]  /*c9d0*/  LDL.LU R211, [R1+0x6c] ;  /* 0x00006c0001d37983 */ /* 0x0003620000300800 */
[----:B------:R-:W-:Y:S01]  /*c9e0*/  MOV R177, R102 ;  /* 0x0000006600b17202 */ /* 0x000fe20000000f00 */
[----:B------:R-:W-:Y:S01]  /*c9f0*/  IMAD.MOV.U32 R225, RZ, RZ, R73 ;  /* 0x000000ffffe17224 */ /* 0x000fe200078e0049 */
[----:B------:R-:W-:Y:S01]  /*ca00*/  MOV R184, R72 ;  /* 0x0000004800b87202 */ /* 0x000fe20000000f00 */
[----:B------:R-:W-:Y:S01]  /*ca10*/  MUFU.EX2 R223, R223 ;  /* 0x000000df00df7308 */ /* 0x000fe20000000800 */
[----:B----4-:R-:W-:Y:S09]  /*ca20*/  IMAD.WIDE.U32 R26, R26, -0x2daee0ad, RZ ;  /* 0xd2511f531a1a7825 */ /* 0x010ff200078e00ff */
[----:B------:R-:W-:Y:S10]  /*ca30*/  MUFU.EX2 R130, R130 ;  /* 0x0000008200827308 */ /* 0x000ff40000000800 */
        /* <DEDUP_REMOVED lines=22> */
[----:B------:R-:W-:Y:S01]  /*cba0*/  MUFU.EX2 R197, R197 ;  /* 0x000000c500c57308 */ /* 0x000fe20000000800 */
[----:B--2---:R-:W-:Y:S01]  /*cbb0*/  FFMA.FTZ R133, R133, R36, R179 ;  /* 0x0000002485857223 */ /* 0x004fe200000100b3 */
[--C-:B------:R-:W-:Y:S01]  /*cbc0*/  HSET2.LE.AND R36, R187, R81.reuse, PT ;  /* 0x00000051bb247233 */ /* 0x100fe20003803000 */
[----:B------:R-:W-:Y:S07]  /*cbd0*/  IMAD.MOV.U32 R187, RZ, RZ, R89 ;  /* 0x000000ffffbb7224 */ /* 0x000fee00078e0059 */
[----:B------:R-:W-:Y:S01]  /*cbe0*/  MUFU.EX2 R241, R241 ;  /* 0x000000f100f17308 */ /* 0x000fe20000000800 */
[----:B------:R-:W-:Y:S01]  /*cbf0*/  IMAD.MOV.U32 R179, RZ, RZ, R103 ;  /* 0x000000ffffb37224 */ /* 0x000fe200078e0067 */
[----:B------:R-:W-:Y:S01]  /*cc00*/  LOP3.LUT R36, R36, R0, RZ, 0xc0, !PT ;  /* 0x0000000024247212 */ /* 0x000fe200078ec0ff */
[----:B------:R-:W-:Y:S01]  /*cc10*/  IMAD.MOV.U32 R103, RZ, RZ, R70 ;  /* 0x000000ffff677224 */ /* 0x000fe200078e0046 */
[----:B------:R-:W-:Y:S02]  /*cc20*/  F2FP.F16.F32.PACK_AB R0, R124, R153 ;  /* 0x000000997c00723e */ /* 0x000fe400000000ff */
[----:B------:R-:W-:Y:S01]  /*cc30*/  F2FP.F16.F32.PACK_AB R3, R179, R216 ;  /* 0x000000d8b303723e */ /* 0x000fe200000000ff */
[----:B------:R-:W-:Y:S01]  /*cc40*/  IMAD.MOV.U32 R144, RZ, RZ, R103 ;  /* 0x000000ffff907224 */ /* 0x000fe200078e0067 */
[----:B------:R-:W-:Y:S02]  /*cc50*/  LOP3.LUT R45, R45, R0, RZ, 0xc0, !PT ;  /* 0x000000002d2d7212 */ /* 0x000fe400078ec0ff */
[----:B------:R-:W-:Y:S01]  /*cc60*/  MUFU.EX2 R240, R240 ;  /* 0x000000f000f07308 */ /* 0x000fe20000000800 */
[----:B------:R-:W-:Y:S02]  /*cc70*/  F2FP.F16.F32.PACK_AB R0, R140, R187 ;  /* 0x000000bb8c00723e */ /* 0x000fe400000000ff */
[----:B------:R-:W-:Y:S02]  /*cc80*/  LOP3.LUT R53, R53, R3, RZ, 0xc0, !PT ;  /* 0x0000000335357212 */ /* 0x000fe400078ec0ff */
[----:B------:R-:W-:Y:S02]  /*cc90*/  LOP3.LUT R51, R51, R0, RZ, 0xc0, !PT ;  /* 0x0000000033337212 */ /* 0x000fe400078ec0ff */
[----:B------:R-:W-:Y:S03]  /*cca0*/  F2FP.F16.F32.PACK_AB R0, R220, R182 ;  /* 0x000000b6dc00723e */ /* 0x000fe600000000ff */
[----:B------:R-:W-:Y:S01]  /*ccb0*/  MUFU.EX2 R226, R226 ;  /* 0x000000e200e27308 */ /* 0x000fe20000000800 */
[----:B------:R-:W-:Y:S02]  /*ccc0*/  F2FP.F16.F32.PACK_AB R3, R205, R207 ;  /* 0x000000cfcd03723e */ /* 0x000fe400000000ff */
[----:B------:R-:W-:Y:S02]  /*ccd0*/  LOP3.LUT R52, R52, R0, RZ, 0xc0, !PT ;  /* 0x0000000034347212 */ /* 0x000fe400078ec0ff */
[----:B------:R-:W-:Y:S02]  /*cce0*/  F2FP.F16.F32.PACK_AB R0, R141, R143 ;  /* 0x0000008f8d00723e */ /* 0x000fe400000000ff */
[----:B------:R-:W-:Y:S03]  /*ccf0*/  LOP3.LUT R66, R66, R3, RZ, 0xc0, !PT ;  /* 0x0000000342427212 */ /* 0x000fe600078ec0ff */
[----:B------:R-:W-:Y:S01]  /*cd00*/  MUFU.EX2 R229, R229 ;  /* 0x000000e500e57308 */ /* 0x000fe20000000800 */
[----:B------:R-:W-:Y:S02]  /*cd10*/  LOP3.LUT R55, R55, R0, RZ, 0xc0, !PT ;  /* 0x0000000037377212 */ /* 0x000fe400078ec0ff */
[----:B------:R-:W-:Y:S02]  /*cd20*/  F2FP.F16.F32.PACK_AB R0, R208, R221 ;  /* 0x000000ddd000723e */ /* 0x000fe400000000ff */
[----:B------:R-:W-:Y:S02]  /*cd30*/  F2FP.F16.F32.PACK_AB R3, R161, R193 ;  /* 0x000000c1a103723e */ /* 0x000fe400000000ff */
[----:B------:R-:W-:Y:S03]  /*cd40*/  LOP3.LUT R64, R64, R0, RZ, 0xc0, !PT ;  /* 0x0000000040407212 */ /* 0x000fe600078ec0ff */
[----:B------:R-:W-:Y:S01]  /*cd50*/  MUFU.EX2 R194, R194 ;  /* 0x000000c200c27308 */ /* 0x000fe20000000800 */
[----:B------:R-:W-:Y:S02]  /*cd60*/  F2FP.F16.F32.PACK_AB R0, R150, R148 ;  /* 0x000000949600723e */ /* 0x000fe400000000ff */
[----:B------:R-:W-:Y:S01]  /*cd70*/  LOP3.LUT R65, R65, R3, RZ, 0xc0, !PT ;  /* 0x0000000341417212 */ /* 0x000fe200078ec0ff */
[----:B---3--:R-:W-:Y:S01]  /*cd80*/  IMAD.MOV.U32 R181, RZ, RZ, R98 ;  /* 0x000000ffffb57224 */ /* 0x008fe200078e0062 */
[----:B------:R-:W-:Y:S02]  /*cd90*/  LOP3.LUT R10, R43, UR22, R180, 0x96, !PT ;  /* 0x000000162b0a7c12 */ /* 0x000fe4000f8e96b4 */
[----:B------:R-:W-:Y:S03]  /*cda0*/  LOP3.LUT R69, R69, R0, RZ, 0xc0, !PT ;  /* 0x0000000045457212 */ /* 0x000fe600078ec0ff */
[----:B------:R-:W-:Y:S01]  /*cdb0*/  MUFU.EX2 R224, R224 ;  /* 0x000000e000e07308 */ /* 0x000fe20000000800 */
[----:B------:R-:W-:Y:S01]  /*cdc0*/  F2FP.F16.F32.PACK_AB R0, R151, R149 ;  /* 0x000000959700723e */ /* 0x000fe200000000ff */
[----:B------:R-:W-:Y:S01]  /*cdd0*/  IMAD.WIDE.U32 R10, R10, -0x2daee0ad, RZ ;  /* 0xd2511f530a0a7825 */ /* 0x000fe200078e00ff */
[--C-:B------:R-:W-:Y:S02]  /*cde0*/  HSET2.LE.AND R70, R227, R81.reuse, PT ;  /* 0x00000051e3467233 */ /* 0x100fe40003803000 */
[----:B-1----:R-:W-:Y:S01]  /*cdf0*/  F2FP.F16.F32.PACK_AB R3, R156, R164 ;  /* 0x000000a49c03723e */ /* 0x002fe200000000ff */
[----:B------:R-:W-:Y:S01]  /*ce00*/  IMAD.MOV.U32 R227, RZ, RZ, R88 ;  /* 0x000000ffffe37224 */ /* 0x000fe200078e0058 */
[----:B------:R-:W-:Y:S03]  /*ce10*/  LOP3.LUT R14, R11, UR19, R236, 0x96, !PT ;  /* 0x000000130b0e7c12 */ /* 0x000fe6000f8e96ec */
[----:B------:R-:W-:Y:S01]  /*ce20*/  MUFU.EX2 R110, R110 ;  /* 0x0000006e006e7308 */ /* 0x000fe20000000800 */
[----:B------:R-:W-:Y:S02]  /*ce30*/  LOP3.LUT R27, R27, UR17, R10, 0x96, !PT ;  /* 0x000000111b1b7c12 */ /* 0x000fe4000f8e960a */
[----:B------:R-:W-:Y:S01]  /*ce40*/  LOP3.LUT R71, R71, R0, RZ, 0xc0, !PT ;  /* 0x0000000047477212 */ /* 0x000fe200078ec0ff */
[----:B------:R-:W-:Y:S01]  /*ce50*/  IMAD.WIDE.U32 R14, R14, -0x326172a9, RZ ;  /* 0xcd9e8d570e0e7825 */ /* 0x000fe200078e00ff */
[----:B------:R-:W-:Y:S05]  /*ce60*/  LOP3.LUT R70, R70, R3, RZ, 0xc0, !PT ;  /* 0x0000000346467212 */ /* 0x000fea00078ec0ff */
[----:B------:R-:W-:Y:S01]  /*ce70*/  MUFU.EX2 R111, R111 ;  /* 0x0000006f006f7308 */ /* 0x000fe20000000800 */
[----:B------:R-:W-:Y:S05]  /*ce80*/  LOP3.LUT R10, R15, UR18, R188, 0x96, !PT ;  /* 0x000000120f0a7c12 */ /* 0x000fea000f8e96bc */
[----:B------:R-:W-:Y:S04]  /*ce90*/  IMAD.WIDE.U32 R10, R10, -0x2daee0ad, RZ ;  /* 0xd2511f530a0a7825 */ /* 0x000fe800078e00ff */
[----:B------:R-:W-:Y:S01]  /*cea0*/  MUFU.EX2 R230, R230 ;  /* 0x000000e600e67308 */ /* 0x000fe20000000800 */
[----:B------:R-:W-:Y:S01]  /*ceb0*/  LOP3.LUT R15, R11, UR15, R26, 0x96, !PT ;  /* 0x0000000f0b0f7c12 */ /* 0x000fe2000f8e961a */
[----:B------:R-:W-:Y:S08]  /*cec0*/  IMAD.WIDE.U32 R26, R27, -0x326172a9, RZ ;  /* 0xcd9e8d571b1a7825 */ /* 0x000ff000078e00ff */
[----:B------:R-:W-:Y:S01]  /*ced0*/  MUFU.EX2 R238, R238 ;  /* 0x000000ee00ee7308 */ /* 0x000fe20000000800 */
[----:B------:R-:W-:Y:S01]  /*cee0*/  LOP3.LUT R30, R27, UR16, R14, 0x96, !PT ;  /* 0x000000101b1e7c12 */ /* 0x000fe2000f8e960e */
[----:B------:R-:W-:Y:S04]  /*cef0*/  IMAD.WIDE.U32 R14, R15, -0x326172a9, RZ ;  /* 0xcd9e8d570f0e7825 */ /* 0x000fe800078e00ff */
[----:B------:R-:W-:Y:S01]  /*cf00*/  IMAD.WIDE.U32 R30, R30, -0x2daee0ad, RZ ;  /* 0xd2511f531e1e7825 */ /* 0x000fe200078e00ff */
[----:B------:R-:W-:Y:S03]  /*cf10*/  LOP3.LUT R26, R15, UR14, R26, 0x96, !PT ;  /* 0x0000000e0f1a7c12 */ /* 0x000fe6000f8e961a */
[----:B------:R-:W-:Y:S01]  /*cf20*/  MUFU.EX2 R106, R106 ;  /* 0x0000006a006a7308 */ /* 0x000fe20000000800 */
[----:B------:R-:W-:Y:S05]  /*cf30*/  LOP3.LUT R10, R31, UR5, R10, 0x96, !PT ;  /* 0x000000051f0a7c12 */ /* 0x000fea000f8e960a */
[----:B------:R-:W-:Y:S04]  /*cf40*/  IMAD.WIDE.U32 R10, R10, -0x326172a9, RZ ;  /* 0xcd9e8d570a0a7825 */ /* 0x000fe800078e00ff */
[----:B------:R-:W-:Y:S01]  /*cf50*/  MUFU.EX2 R107, R107 ;  /* 0x0000006b006b7308 */ /* 0x000fe20000000800 */
[C---:B------:R-:W-:Y:S02]  /*cf60*/  LOP3.LUT R0, R10.reuse, 0xffff, RZ, 0xc0, !PT ;  /* 0x0000ffff0a007812 */ /* 0x040fe400078ec0ff */
[----:B------:R-:W-:Y:S02]  /*cf70*/  LOP3.LUT R3, R11, UR25, R14, 0x96, !PT ;  /* 0x000000190b037c12 */ /* 0x000fe4000f8e960e */
[----:B------:R-:W-:Y:S05]  /*cf80*/  LOP3.LUT R11, R10, 0xff, RZ, 0xc0, !PT ;  /* 0x000000ff0a0b7812 */ /* 0x000fea00078ec0ff */
[----:B------:R-:W-:Y:S01]  /*cf90*/  MUFU.EX2 R173, R173 ;  /* 0x000000ad00ad7308 */ /* 0x000fe20000000800 */
[----:B------:R-:W-:Y:S04]  /*cfa0*/  SHF.R.U32.HI R0, RZ, 0x8, R0 ;  /* 0x00000008ff007819 */ /* 0x000fe80000011600 */
[----:B------:R-:W-:Y:S02]  /*cfb0*/  PRMT R60, R11, 0x5410, R0 ;  /* 0x000054100b3c7816 */ /* 0x000fe40000000000 */
[--C-:B------:R-:W-:Y:S03]  /*cfc0*/  SHF.R.U32.HI R0, RZ, 0x10, R10.reuse ;  /* 0x00000010ff007819 */ /* 0x100fe6000001160a */
[----:B------:R-:W-:Y:S01]  /*cfd0*/  MUFU.EX2 R172, R172 ;  /* 0x000000ac00ac7308 */ /* 0x000fe20000000800 */
[----:B------:R-:W-:Y:S02]  /*cfe0*/  SHF.R.U32.HI R10, RZ, 0x18, R10 ;  /* 0x00000018ff0a7819 */ /* 0x000fe4000001160a */
[----:B------:R-:W-:Y:S04]  /*cff0*/  LOP3.LUT R0, R0, 0xff, RZ, 0xc0, !PT ;  /* 0x000000ff00007812 */ /* 0x000fe800078ec0ff */
[----:B------:R-:W-:Y:S01]  /*d000*/  PRMT R89, R0, 0x5410, R10 ;  /* 0x0000541000597816 */ /* 0x000fe2000000000a */
[----:B------:R-:W-:Y:S02]  /*d010*/  IMAD.WIDE.U32 R10, R26, -0x2daee0ad, RZ ;  /* 0xd2511f531a0a7825 */ /* 0x000fe400078e00ff */
[----:B------:R-:W-:Y:S03]  /*d020*/  MUFU.EX2 R122, R122 ;  /* 0x0000007a007a7308 */ /* 0x000fe60000000800 */
[----:B------:R-:W-:Y:S02]  /*d030*/  LOP3.LUT R0, R11, UR23, R30, 0x96, !PT ;  /* 0x000000170b007c12 */ /* 0x000fe4000f8e961e */
[C---:B------:R-:W-:Y:S02]  /*d040*/  LOP3.LUT R11, R10.reuse, 0xffff, RZ, 0xc0, !PT ;  /* 0x0000ffff0a0b7812 */ /* 0x040fe400078ec0ff */
[----:B------:R-:W-:Y:S03]  /*d050*/  LOP3.LUT R14, R10, 0xff, RZ, 0xc0, !PT ;  /* 0x000000ff0a0e7812 */ /* 0x000fe600078ec0ff */
[----:B------:R-:W-:Y:S01]  /*d060*/  MUFU.EX2 R123, R123 ;  /* 0x0000007b007b7308 */ /* 0x000fe20000000800 */
[----:B------:R-:W-:Y:S04]  /*d070*/  SHF.R.U32.HI R11, RZ, 0x8, R11 ;  /* 0x00000008ff0b7819 */ /* 0x000fe8000001160b */
[----:B------:R-:W-:Y:S02]  /*d080*/  PRMT R103, R14, 0x5410, R11 ;  /* 0x000054100e677816 */ /* 0x000fe4000000000b */
[--C-:B------:R-:W-:Y:S02]  /*d090*/  SHF.R.U32.HI R14, RZ, 0x10, R10.reuse ;  /* 0x00000010ff0e7819 */ /* 0x100fe4000001160a */
[----:B------:R-:W-:Y:S02]  /*d0a0*/  SHF.R.U32.HI R11, RZ, 0x18, R10 ;  /* 0x00000018ff0b7819 */ /* 0x000fe4000001160a */
[----:B------:R-:W-:Y:S04]  /*d0b0*/  LOP3.LUT R10, R14, 0xff, RZ, 0xc0, !PT ;  /* 0x000000ff0e0a7812 */ /* 0x000fe800078ec0ff */
[----:B------:R-:W-:Y:S02]  /*d0c0*/  PRMT R109, R10, 0x5410, R11 ;  /* 0x000054100a6d7816 */ /* 0x000fe4000000000b */
[C---:B------:R-:W-:Y:S02]  /*d0d0*/  LOP3.LUT R10, R3.reuse, 0xffff, RZ, 0xc0, !PT ;  /* 0x0000ffff030a7812 */ /* 0x040fe400078ec0ff */
[----:B------:R-:W-:Y:S02]  /*d0e0*/  LOP3.LUT R11, R3, 0xff, RZ, 0xc0, !PT ;  /* 0x000000ff030b7812 */ /* 0x000fe400078ec0ff */
[----:B------:R-:W-:Y:S04]  /*d0f0*/  SHF.R.U32.HI R10, RZ, 0x8, R10 ;  /* 0x00000008ff0a7819 */ /* 0x000fe8000001160a */
[----:B------:R-:W-:Y:S02]  /*d100*/  PRMT R92, R11, 0x5410, R10 ;  /* 0x000054100b5c7816 */ /* 0x000fe4000000000a */
[--C-:B------:R-:W-:Y:S02]  /*d110*/  SHF.R.U32.HI R11, RZ, 0x10, R3.reuse ;  /* 0x00000010ff0b7819 */ /* 0x100fe40000011603 */
[----:B------:R-:W-:Y:S02]  /*d120*/  SHF.R.U32.HI R10, RZ, 0x18, R3 ;  /* 0x00000018ff0a7819 */ /* 0x000fe40000011603 */
[----:B------:R-:W-:Y:S04]  /*d130*/  LOP3.LUT R3, R11, 0xff, RZ, 0xc0, !PT ;  /* 0x000000ff0b037812 */ /* 0x000fe800078ec0ff */
[----:B------:R-:W-:Y:S02]  /*d140*/  PRMT R93, R3, 0x5410, R10 ;  /* 0x00005410035d7816 */ /* 0x000fe4000000000a */
[C---:B------:R-:W-:Y:S04]  /*d150*/  LOP3.LUT R3, R0.reuse, 0xffff, RZ, 0xc0, !PT ;  /* 0x0000ffff00037812 */ /* 0x040fe800078ec0ff */
[----:B------:R-:W-:Y:S02]  /*d160*/  SHF.R.U32.HI R10, RZ, 0x8, R3 ;  /* 0x00000008ff0a7819 */ /* 0x000fe40000011603 */
[----:B------:R-:W-:Y:S04]  /*d170*/  LOP3.LUT R3, R0, 0xff, RZ, 0xc0, !PT ;  /* 0x000000ff00037812 */ /* 0x000fe800078ec0ff */
[----:B------:R-:W-:Y:S02]  /*d180*/  PRMT R104, R3, 0x5410, R10 ;  /* 0x0000541003687816 */ /* 0x000fe4000000000a */
[--C-:B------:R-:W-:Y:S02]  /*d190*/  SHF.R.U32.HI R10, RZ, 0x10, R0.reuse ;  /* 0x00000010ff0a7819 */ /* 0x100fe40000011600 */
[----:B------:R-:W-:Y:S02]  /*d1a0*/  SHF.R.U32.HI R3, RZ, 0x18, R0 ;  /* 0x00000018ff037819 */ /* 0x000fe40000011600 */
[----:B------:R-:W-:Y:S04]  /*d1b0*/  LOP3.LUT R0, R10, 0xff, RZ, 0xc0, !PT ;  /* 0x000000ff0a007812 */ /* 0x000fe800078ec0ff */
[----:B------:R-:W-:Y:S01]  /*d1c0*/  PRMT R108, R0, 0x5410, R3 ;  /* 0x00005410006c7816 */ /* 0x000fe20000000003 */
[----:B------:R-:W-:Y:S02]  /*d1d0*/  VIADD R0, R215, 0x3 ;  /* 0x00000003d7007836 */ /* 0x000fe40000000000 */
[----:B------:R-:W-:Y:S03]  /*d1e0*/  IMAD.MOV.U32 R215, RZ, RZ, R61 ;  /* 0x000000ffffd77224 */ /* 0x000fe600078e003d */
[----:B------:R-:W-:Y:S05]  /*d1f0*/  LOP3.LUT R0, R233, UR31, R0, 0x96, !PT ;  /* 0x0000001fe9007c12 */ /* 0x000fea000f8e9600 */
[----:B------:R-:W-:Y:S05]  /*d200*/  IMAD.WIDE.U32 R40, R0, -0x326172a9, RZ ;  /* 0xcd9e8d5700287825 */ /* 0x000fea00078e00ff */
[----:B------:R-:W-:Y:S01]  /*d210*/  LOP3.LUT R10, R41, UR22, R180, 0x96, !PT ;  /* 0x00000016290a7c12 */ /* 0x000fe2000f8e96b4 */
[----:B------:R-:W-:Y:S01]  /*d220*/  IMAD.MOV.U32 R180, RZ, RZ, R99 ;  /* 0x000000ffffb47224 */ /* 0x000fe200078e0063 */
[----:B------:R-:W-:Y:S01]  /*d230*/  LOP3.LUT R0, R189, UR20, R40, 0x96, !PT ;  /* 0x00000014bd007c12 */ /* 0x000fe2000f8e9628 */
[----:B------:R-:W-:Y:S02]  /*d240*/  IMAD.MOV.U32 R189, RZ, RZ, R125 ;  /* 0x000000ffffbd7224 */ /* 0x000fe400078e007d */
[----:B------:R-:W-:Y:S04]  /*d250*/  IMAD.WIDE.U32 R10, R10, -0x2daee0ad, RZ ;  /* 0xd2511f530a0a7825 */ /* 0x000fe800078e00ff */
[----:B------:R-:W-:Y:S01]  /*d260*/  IMAD.MOV.U32 R125, RZ, RZ, R85 ;  /* 0x000000ffff7d7224 */ /* 0x000fe200078e0055 */
[----:B------:R-:W-:Y:S01]  /*d270*/  LOP3.LUT R14, R11, UR19, R236, 0x96, !PT ;  /* 0x000000130b0e7c12 */ /* 0x000fe2000f8e96ec */
[----:B------:R-:W-:Y:S04]  /*d280*/  IMAD.WIDE.U32 R26, R0, -0x2daee0ad, RZ ;  /* 0xd2511f53001a7825 */ /* 0x000fe800078e00ff */
[----:B------:R-:W-:Y:S01]  /*d290*/  IMAD.WIDE.U32 R14, R14, -0x326172a9, RZ ;  /* 0xcd9e8d570e0e7825 */ /* 0x000fe200078e00ff */
[----:B------:R-:W-:Y:S04]  /*d2a0*/  LOP3.LUT R0, R27, UR17, R10, 0x96, !PT ;  /* 0x000000111b007c12 */ /* 0x000fe8000f8e960a */
[----:B------:R-:W-:Y:S01]  /*d2b0*/  LOP3.LUT R11, R15, UR18, R188, 0x96, !PT ;  /* 0x000000120f0b7c12 */ /* 0x000fe2000f8e96bc */
[----:B------:R-:W-:Y:S04]  /*d2c0*/  IMAD.WIDE.U32 R30, R0, -0x326172a9, RZ ;  /* 0xcd9e8d57001e7825 */ /* 0x000fe800078e00ff */
[----:B------:R-:W-:Y:S01]  /*d2d0*/  IMAD.WIDE.U32 R10, R11, -0x2daee0ad, RZ ;  /* 0xd2511f530b0a7825 */ /* 0x000fe200078e00ff */
[----:B------:R-:W-:Y:S03]  /*d2e0*/  LOP3.LUT R14, R31, UR16, R14, 0x96, !PT ;  /* 0x000000101f0e7c12 */ /* 0x000fe6000f8e960e */
[----:B------:R-:W-:Y:S01]  /*d2f0*/  IMAD.MOV.U32 R188, RZ, RZ, R154 ;  /* 0x000000ffffbc7224 */ /* 0x000fe200078e009a */
[----:B------:R-:W-:Y:S01]  /*d300*/  LOP3.LUT R15, R11, UR15, R26, 0x96, !PT ;  /* 0x0000000f0b0f7c12 */ /* 0x000fe2000f8e961a */
[----:B------:R-:W-:Y:S04]  /*d310*/  IMAD.WIDE.U32 R26, R14, -0x2daee0ad, RZ ;  /* 0xd2511f530e1a7825 */ /* 0x000fe800078e00ff */
[----:B------:R-:W-:Y:S01]  /*d320*/  IMAD.MOV.U32 R154, RZ, RZ, R57 ;  /* 0x000000ffff9a7224 */ /* 0x000fe200078e0039 */
[----:B------:R-:W-:Y:S01]  /*d330*/  LOP3.LUT R10, R27, UR5, R10, 0x96, !PT ;  /* 0x000000051b0a7c12 */ /* 0x000fe2000f8e960a */
[----:B------:R-:W-:Y:S04]  /*d340*/  IMAD.WIDE.U32 R14, R15, -0x326172a9, RZ ;  /* 0xcd9e8d570f0e7825 */ /* 0x000fe800078e00ff */
[----:B------:R-:W-:Y:S01]  /*d350*/  IMAD.WIDE.U32 R10, R10, -0x326172a9, RZ ;  /* 0xcd9e8d570a0a7825 */ /* 0x000fe200078e00ff */
[----:B------:R-:W-:Y:S03]  /*d360*/  LOP3.LUT R0, R15, UR14, R30, 0x96, !PT ;  /* 0x0000000e0f007c12 */ /* 0x000fe6000f8e961e */
[----:B------:R-:W-:Y:S01]  /*d370*/  IMAD.MOV.U32 R57, RZ, RZ, R96 ;  /* 0x000000ffff397224 */ /* 0x000fe200078e0060 */
[----:B------:R-:W-:Y:S02]  /*d380*/  LOP3.LUT R3, R11, UR25, R14, 0x96, !PT ;  /* 0x000000190b037c12 */ /* 0x000fe4000f8e960e */
[C---:B------:R-:W-:Y:S02]  /*d390*/  LOP3.LUT R11, R10.reuse, 0xffff, RZ, 0xc0, !PT ;  /* 0x0000ffff0a0b7812 */ /* 0x040fe400078ec0ff */
[----:B------:R-:W-:Y:S02]  /*d3a0*/  LOP3.LUT R14, R10, 0xff, RZ, 0xc0, !PT ;  /* 0x000000ff0a0e7812 */ /* 0x000fe400078ec0ff */
[----:B------:R-:W-:Y:S04]  /*d3b0*/  SHF.R.U32.HI R11, RZ, 0x8, R11 ;  /* 0x00000008ff0b7819 */ /* 0x000fe8000001160b */
[----:B------:R-:W-:Y:S02]  /*d3c0*/  PRMT R96, R14, 0x5410, R11 ;  /* 0x000054100e607816 */ /* 0x000fe4000000000b */
[--C-:B------:R-:W-:Y:S02]  /*d3d0*/  SHF.R.U32.HI R14, RZ, 0x10, R10.reuse ;  /* 0x00000010ff0e7819 */ /* 0x100fe4000001160a */
[----:B------:R-:W-:Y:S02]  /*d3e0*/  SHF.R.U32.HI R11, RZ, 0x18, R10 ;  /* 0x00000018ff0b7819 */ /* 0x000fe4000001160a */
[----:B------:R-:W-:Y:S04]  /*d3f0*/  LOP3.LUT R10, R14, 0xff, RZ, 0xc0, !PT ;  /* 0x000000ff0e0a7812 */ /* 0x000fe800078ec0ff */
[----:B------:R-:W-:Y:S01]  /*d400*/  PRMT R102, R10, 0x5410, R11 ;  /* 0x000054100a667816 */ /* 0x000fe2000000000b */
[----:B------:R-:W-:Y:S05]  /*d410*/  IMAD.WIDE.U32 R10, R0, -0x2daee0ad, RZ ;  /* 0xd2511f53000a7825 */ /* 0x000fea00078e00ff */
[----:B------:R-:W-:Y:S02]  /*d420*/  LOP3.LUT R0, R11, UR23, R26, 0x96, !PT ;  /* 0x000000170b007c12 */ /* 0x000fe4000f8e961a */
[C---:B------:R-:W-:Y:S04]  /*d430*/  LOP3.LUT R11, R10.reuse, 0xffff, RZ, 0xc0, !PT ;  /* 0x0000ffff0a0b7812 */ /* 0x040fe800078ec0ff */
[----:B------:R-:W-:Y:S02]  /*d440*/  SHF.R.U32.HI R14, RZ, 0x8, R11 ;  /* 0x00000008ff0e7819 */ /* 0x000fe4000001160b */
[----:B------:R-:W-:Y:S04]  /*d450*/  LOP3.LUT R11, R10, 0xff, RZ, 0xc0, !PT ;  /* 0x000000ff0a0b7812 */ /* 0x000fe800078ec0ff */
        /* <DEDUP_REMOVED lines=21> */
[----:B------:R-:W-:Y:S01]  /*d5b0*/  LOP3.LUT R3, R43, UR22, R86, 0x96, !PT ;  /* 0x000000162b037c12 */ /* 0x000fe2000f8e9656 */
[----:B------:R-:W-:Y:S01]  /*d5c0*/  IMAD.MOV.U32 R43, RZ, RZ, R153 ;  /* 0x000000ffff2b7224 */ /* 0x000fe200078e0099 */
[----:B------:R-:W-:Y:S01]  /*d5d0*/  LOP3.LUT R0, R191, UR20, R42, 0x96, !PT ;  /* 0x00000014bf007c12 */ /* 0x000fe2000f8e962a */
[----:B------:R-:W-:Y:S02]  /*d5e0*/  IMAD.MOV.U32 R153, RZ, RZ, R57 ;  /* 0x000000ffff997224 */ /* 0x000fe400078e0039 */
[----:B------:R-:W-:Y:S04]  /*d5f0*/  IMAD.WIDE.U32 R10, R3, -0x2daee0ad, RZ ;  /* 0xd2511f53030a7825 */ /* 0x000fe800078e00ff */
[----:B------:R-:W-:Y:S01]  /*d600*/  IMAD.WIDE.U32 R14, R0, -0x2daee0ad, RZ ;  /* 0xd2511f53000e7825 */ /* 0x000fe200078e00ff */
[----:B------:R-:W-:Y:S01]  /*d610*/  LOP3.LUT R0, R11, UR19, R234, 0x96, !PT ;  /* 0x000000130b007c12 */ /* 0x000fe2000f8e96ea */
[----:B------:R-:W-:Y:S02]  /*d620*/  MUFU.EX2 R153, R153 ;  /* 0x0000009900997308 */ /* 0x000fe40000000800 */
[----:B------:R-:W-:Y:S01]  /*d630*/  IMAD.MOV.U32 R42, RZ, RZ, R144 ;  /* 0x000000ffff2a7224 */ /* 0x000fe200078e0090 */
[----:B------:R-:W-:Y:S01]  /*d640*/  LOP3.LUT R3, R15, UR17, R10, 0x96, !PT ;  /* 0x000000110f037c12 */ /* 0x000fe2000f8e960a */
[----:B------:R-:W-:Y:S04]  /*d650*/  IMAD.WIDE.U32 R26, R0, -0x326172a9, RZ ;  /* 0xcd9e8d57001a7825 */ /* 0x000fe800078e00ff */
[----:B------:R-:W-:Y:S01]  /*d660*/  IMAD.WIDE.U32 R30, R3, -0x326172a9, RZ ;  /* 0xcd9e8d57031e7825 */ /* 0x000fe200078e00ff */
[----:B------:R-:W-:Y:S03]  /*d670*/  LOP3.LUT R10, R27, UR18, R190, 0x96, !PT ;  /* 0x000000121b0a7c12 */ /* 0x000fe6000f8e96be */
[----:B------:R-:W-:Y:S01]  /*d680*/  IMAD.MOV.U32 R144, RZ, RZ, R82 ;  /* 0x000000ffff907224 */ /* 0x000fe200078e0052 */
[----:B------:R-:W-:Y:S01]  /*d690*/  LOP3.LUT R0, R31, UR16, R26, 0x96, !PT ;  /* 0x000000101f007c12 */ /* 0x000fe2000f8e961a */
        /* <DEDUP_REMOVED lines=10> */
[C---:B------:R-:W-:Y:S02]  /*d740*/  LOP3.LUT R3, R10.reuse, 0xffff, RZ, 0xc0, !PT ;  /* 0x0000ffff0a037812 */ /* 0x040fe400078ec0ff */
[----:B------:R-:W-:Y:S02]  /*d750*/  LOP3.LUT R0, R11, UR25, R14, 0x96, !PT ;  /* 0x000000190b007c12 */ /* 0x000fe4000f8e960e */
        /* <DEDUP_REMOVED lines=13> */
[----:B------:R-:W-:Y:S01]  /*d830*/  LOP3.LUT R0, R10, 0xff, RZ, 0xc0, !PT ;  /* 0x000000ff0a007812 */ /* 0x000fe200078ec0ff */
[----:B------:R-:W-:Y:S03]  /*d840*/  IMAD.WIDE.U32 R10, R15, -0x2daee0ad, RZ ;  /* 0xd2511f530f0a7825 */ /* 0x000fe600078e00ff */
[----:B------:R-:W-:Y:S02]  /*d850*/  PRMT R57, R0, 0x5410, R3 ;  /* 0x0000541000397816 */ /* 0x000fe40000000003 */
[----:B------:R-:W-:Y:S03]  /*d860*/  LOP3.LUT R0, R11, UR23, R26, 0x96, !PT ;  /* 0x000000170b007c12 */ /* 0x000fe6000f8e961a */
[--C-:B------:R-:W-:Y:S02]  /*d870*/  HSET2.LE.AND R57, R57, R81.reuse, PT ;  /* 0x0000005139397233 */ /* 0x100fe40003803000 */
        /* <DEDUP_REMOVED lines=14> */
[----:B------:R-:W-:Y:S02]  /*d960*/  LOP3.LUT R0, R0, 0xff, RZ, 0xc0, !PT ;  /* 0x000000ff00007812 */ /* 0x000fe400078ec0ff */
[----:B------:R-:W-:Y:S01]  /*d970*/  LOP3.LUT R3, R191, UR20, R40, 0x96, !PT ;  /* 0x00000014bf037c12 */ /* 0x000fe2000f8e9628 */
[----:B------:R-:W-:Y:S01]  /*d980*/  IMAD.MOV.U32 R40, RZ, RZ, R77 ;  /* 0x000000ffff287224 */ /* 0x000fe200078e004d */
[----:B------:R-:W-:Y:S02]  /*d990*/  PRMT R88, R0, 0x5410, R10 ;  /* 0x0000541000587816 */ /* 0x000fe4000000000a */
[----:B------:R-:W-:Y:S01]  /*d9a0*/  LOP3.LUT R0, R41, UR22, R30, 0x96, !PT ;  /* 0x0000001629007c12 */ /* 0x000fe2000f8e961e */
[----:B------:R-:W-:Y:S01]  /*d9b0*/  IMAD.WIDE.U32 R30, R3, -0x2daee0ad, RZ ;  /* 0xd2511f53031e7825 */ /* 0x000fe200078e00ff */
[----:B------:R-:W-:Y:S02]  /*d9c0*/  MOV R41, R152 ;  /* 0x0000009800297202 */ /* 0x000fe40000000f00 */
[----:B------:R-:W-:Y:S01]  /*d9d0*/  MOV R191, R80 ;  /* 0x0000005000bf7202 */ /* 0x000fe20000000f00 */
[----:B------:R-:W-:Y:S04]  /*d9e0*/  IMAD.WIDE.U32 R26, R0, -0x2daee0ad, RZ ;  /* 0xd2511f53001a7825 */ /* 0x000fe800078e00ff */
[----:B------:R-:W-:Y:S01]  /*d9f0*/  IMAD.MOV.U32 R152, RZ, RZ, R56 ;  /* 0x000000ffff987224 */ /* 0x000fe200078e0038 */
[----:B------:R-:W-:Y:S02]  /*da00*/  LOP3.LUT R14, R27, UR19, R234, 0x96, !PT ;  /* 0x000000131b0e7c12 */ /* 0x000fe4000f8e96ea */
[----:B------:R-:W-:Y:S03]  /*da10*/  LOP3.LUT R0, R31, UR17, R26, 0x96, !PT ;  /* 0x000000111f007c12 */ /* 0x000fe6000f8e961a */
[----:B------:R-:W-:Y:S05]  /*da20*/  IMAD.WIDE.U32 R14, R14, -0x326172a9, RZ ;  /* 0xcd9e8d570e0e7825 */ /* 0x000fea00078e00ff */
[----:B------:R-:W-:Y:S01]  /*da30*/  LOP3.LUT R10, R15, UR18, R190, 0x96, !PT ;  /* 0x000000120f0a7c12 */ /* 0x000fe2000f8e96be */
[----:B------:R-:W-:Y:S04]  /*da40*/  IMAD.MOV.U32 R190, RZ, RZ, R76 ;  /* 0x000000ffffbe7224 */ /* 0x000fe800078e004c */
[----:B------:R-:W-:Y:S05]  /*da50*/  IMAD.WIDE.U32 R10, R10, -0x2daee0ad, RZ ;  /* 0xd2511f530a0a7825 */ /* 0x000fea00078e00ff */
[----:B------:R-:W-:Y:S01]  /*da60*/  LOP3.LUT R15, R11, UR15, R30, 0x96, !PT ;  /* 0x0000000f0b0f7c12 */ /* 0x000fe2000f8e961e */
[----:B------:R-:W-:Y:S05]  /*da70*/  IMAD.WIDE.U32 R30, R0, -0x326172a9, RZ ;  /* 0xcd9e8d57001e7825 */ /* 0x000fea00078e00ff */
[----:B------:R-:W-:Y:S01]  /*da80*/  LOP3.LUT R14, R31, UR16, R14, 0x96, !PT ;  /* 0x000000101f0e7c12 */ /* 0x000fe2000f8e960e */
[----:B------:R-:W-:Y:S04]  /*da90*/  IMAD.MOV.U32 R31, RZ, RZ, R83 ;  /* 0x000000ffff1f7224 */ /* 0x000fe800078e0053 */
[----:B------:R-:W-:Y:S04]  /*daa0*/  IMAD.WIDE.U32 R26, R14, -0x2daee0ad, RZ ;  /* 0xd2511f530e1a7825 */ /* 0x000fe800078e00ff */
[----:B------:R-:W-:Y:S01]  /*dab0*/  IMAD.WIDE.U32 R14, R15, -0x326172a9, RZ ;  /* 0xcd9e8d570f0e7825 */ /* 0x000fe200078e00ff */
[----:B------:R-:W-:Y:S03]  /*dac0*/  LOP3.LUT R10, R27, UR5, R10, 0x96, !PT ;  /* 0x000000051b0a7c12 */ /* 0x000fe6000f8e960a */
[----:B------:R-:W-:Y:S01]  /*dad0*/  IMAD.MOV.U32 R27, RZ, RZ, R190 ;  /* 0x000000ffff1b7224 */ /* 0x000fe200078e00be */
[----:B------:R-:W-:Y:S01]  /*dae0*/  LOP3.LUT R0, R15, UR14, R30, 0x96, !PT ;  /* 0x0000000e0f007c12 */ /* 0x000fe2000f8e961e */
[----:B------:R-:W-:Y:S04]  /*daf0*/  IMAD.WIDE.U32 R10, R10, -0x326172a9, RZ ;  /* 0xcd9e8d570a0a7825 */ /* 0x000fe800078e00ff */
[----:B------:R-:W-:Y:S01]  /*db00*/  IMAD.MOV.U32 R30, RZ, RZ, R84 ;  /* 0x000000ffff1e7224 */ /* 0x000fe200078e0054 */
[C---:B------:R-:W-:Y:S01]  /*db10*/  LOP3.LUT R3, R10.reuse, 0xffff, RZ, 0xc0, !PT ;  /* 0x0000ffff0a037812 */ /* 0x040fe200078ec0ff */
[----:B------:R-:W-:Y:S01]  /*db20*/  IMAD.MOV.U32 R15, RZ, RZ, R31 ;  /* 0x000000ffff0f7224 */ /* 0x000fe200078e001f */
[----:B------:R-:W-:Y:S01]  /*db30*/  LOP3.LUT R56, R11, UR25, R14, 0x96, !PT ;  /* 0x000000190b387c12 */ /* 0x000fe2000f8e960e */
[----:B------:R-:W-:Y:S01]  /*db40*/  IMAD.MOV.U32 R31, RZ, RZ, R41 ;  /* 0x000000ffff1f7224 */ /* 0x000fe200078e0029 */
[----:B------:R-:W-:Y:S01]  /*db50*/  LOP3.LUT R11, R10, 0xff, RZ, 0xc0, !PT ;  /* 0x000000ff0a0b7812 */ /* 0x000fe200078ec0ff */
[----:B------:R-:W-:Y:S01]  /*db60*/  IMAD.MOV.U32 R190, RZ, RZ, R42 ;  /* 0x000000ffffbe7224 */ /* 0x000fe200078e002a */
[----:B------:R-:W-:Y:S04]  /*db70*/  SHF.R.U32.HI R3, RZ, 0x8, R3 ;  /* 0x00000008ff037819 */ /* 0x000fe80000011603 */
[----:B------:R-:W-:Y:S02]  /*db80*/  PRMT R77, R11, 0x5410, R3 ;  /* 0x000054100b4d7816 */ /* 0x000fe40000000003 */
[--C-:B------:R-:W-:Y:S02]  /*db90*/  SHF.R.U32.HI R3, RZ, 0x10, R10.reuse ;  /* 0x00000010ff037819 */ /* 0x100fe4000001160a */
[----:B------:R-:W-:Y:S02]  /*dba0*/  SHF.R.U32.HI R10, RZ, 0x18, R10 ;  /* 0x00000018ff0a7819 */ /* 0x000fe4000001160a */
[----:B------:R-:W-:Y:S04]  /*dbb0*/  LOP3.LUT R3, R3, 0xff, RZ, 0xc0, !PT ;  /* 0x000000ff03037812 */ /* 0x000fe800078ec0ff */
[----:B------:R-:W-:Y:S01]  /*dbc0*/  PRMT R76, R3, 0x5410, R10 ;  /* 0x00005410034c7816 */ /* 0x000fe2000000000a */
[----:B------:R-:W-:Y:S05]  /*dbd0*/  IMAD.WIDE.U32 R10, R0, -0x2daee0ad, RZ ;  /* 0xd2511f53000a7825 */ /* 0x000fea00078e00ff */
[----:B------:R-:W-:Y:S04]  /*dbe0*/  LOP3.LUT R0, R11, UR23, R26, 0x96, !PT ;  /* 0x000000170b007c12 */ /* 0x000fe8000f8e961a */
[C---:B------:R-:W-:Y:S04]  /*dbf0*/  LOP3.LUT R3, R0.reuse, 0xffff, RZ, 0xc0, !PT ;  /* 0x0000ffff00037812 */ /* 0x040fe800078ec0ff */
[----:B------:R-:W-:Y:S02]  /*dc00*/  SHF.R.U32.HI R14, RZ, 0x8, R3 ;  /* 0x00000008ff0e7819 */ /* 0x000fe40000011603 */
[----:B------:R-:W-:Y:S04]  /*dc10*/  LOP3.LUT R3, R0, 0xff, RZ, 0xc0, !PT ;  /* 0x000000ff00037812 */ /* 0x000fe800078ec0ff */
[----:B------:R-:W-:Y:S02]  /*dc20*/  PRMT R80, R3, 0x5410, R14 ;  /* 0x0000541003507816 */ /* 0x000fe4000000000e */
[--C-:B------:R-:W-:Y:S02]  /*dc30*/  SHF.R.U32.HI R14, RZ, 0x10, R0.reuse ;  /* 0x00000010ff0e7819 */ /* 0x100fe40000011600 */
[----:B------:R-:W-:Y:S02]  /*dc40*/  SHF.R.U32.HI R3, RZ, 0x18, R0 ;  /* 0x00000018ff037819 */ /* 0x000fe40000011600 */
[----:B------:R-:W-:Y:S02]  /*dc50*/  LOP3.LUT R0, R14, 0xff, RZ, 0xc0, !PT ;  /* 0x000000ff0e007812 */ /* 0x000fe400078ec0ff */
[--C-:B------:R-:W-:Y:S02]  /*dc60*/  HSET2.LE.AND R80, R80, R81.reuse, PT ;  /* 0x0000005150507233 */ /* 0x100fe40003803000 */
[----:B------:R-:W-:Y:S02]  /*dc70*/  PRMT R84, R0, 0x5410, R3 ;  /* 0x0000541000547816 */ /* 0x000fe40000000003 */
[C---:B------:R-:W-:Y:S04]  /*dc80*/  LOP3.LUT R0, R10.reuse, 0xffff, RZ, 0xc0, !PT ;  /* 0x0000ffff0a007812 */ /* 0x040fe800078ec0ff */
[----:B------:R-:W-:Y:S02]  /*dc90*/  SHF.R.U32.HI R3, RZ, 0x8, R0 ;  /* 0x00000008ff037819 */ /* 0x000fe40000011600 */
[----:B------:R-:W-:Y:S04]  /*dca0*/  LOP3.LUT R0, R10, 0xff, RZ, 0xc0, !PT ;  /* 0x000000ff0a007812 */ /* 0x000fe800078ec0ff */
[----:B------:R-:W-:Y:S01]  /*dcb0*/  PRMT R82, R0, 0x5410, R3 ;  /* 0x0000541000527816 */ /* 0x000fe20000000003 */
[----:B------:R-:W-:Y:S01]  /*dcc0*/  IMAD.MOV.U32 R3, RZ, RZ, R31 ;  /* 0x000000ffff037224 */ /* 0x000fe200078e001f */
[--C-:B------:R-:W-:Y:S02]  /*dcd0*/  SHF.R.U32.HI R0, RZ, 0x10, R10.reuse ;  /* 0x00000010ff007819 */ /* 0x100fe4000001160a */
[----:B------:R-:W-:Y:S02]  /*dce0*/  SHF.R.U32.HI R10, RZ, 0x18, R10 ;  /* 0x00000018ff0a7819 */ /* 0x000fe4000001160a */
[----:B------:R-:W-:Y:S02]  /*dcf0*/  LOP3.LUT R0, R0, 0xff, RZ, 0xc0, !PT ;  /* 0x000000ff00007812 */ /* 0x000fe400078ec0ff */
[--C-:B------:R-:W-:Y:S02]  /*dd00*/  HSET2.LE.AND R82, R82, R81.reuse, PT ;  /* 0x0000005152527233 */ /* 0x100fe40003803000 */
[----:B------:R-:W-:Y:S01]  /*dd10*/  PRMT R83, R0, 0x5410, R10 ;  /* 0x0000541000537816 */ /* 0x000fe2000000000a */
[----:B------:R-:W-:Y:S01]  /*dd20*/  FADD.FTZ R0, -R2, R137 ;  /* 0x0000008902007221 */ /* 0x000fe20000010100 */
[----:B------:R-:W-:Y:S02]  /*dd30*/  IMAD.MOV.U32 R137, RZ, RZ, R30 ;  /* 0x000000ffff897224 */ /* 0x000fe400078e001e */
[----:B------:R-:W-:Y:S02]  /*dd40*/  IMAD.MOV.U32 R30, RZ, RZ, R40 ;  /* 0x000000ffff1e7224 */ /* 0x000fe400078e0028 */
[----:B------:R-:W-:Y:S01]  /*dd50*/  FMUL.FTZ R0, R0, UR4 ;  /* 0x0000000400007c20 */ /* 0x000fe20008410000 */
[--C-:B------:R-:W-:Y:S05]  /*dd60*/  HSET2.LE.AND R83, R83, R81.reuse, PT ;  /* 0x0000005153537233 */ /* 0x100fea0003803000 */
[----:B------:R-:W1:Y:S02]  /*dd70*/  MUFU.EX2 R0, R0 ;  /* 0x0000000000007308 */ /* 0x000e640000000800 */
[C---:B-1----:R-:W-:Y:S01]  /*dd80*/  FMUL.FTZ R10, R0.reuse, R166 ;  /* 0x000000a6000a7220 */ /* 0x042fe20000410000 */
[----:B------:R-:W-:Y:S01]  /*dd90*/  MOV R166, R43 ;  /* 0x0000002b00a67202 */ /* 0x000fe20000000f00 */
[C---:B------:R-:W-:Y:S01]  /*dda0*/  FMUL.FTZ R11, R0.reuse, R167 ;  /* 0x000000a7000b7220 */ /* 0x040fe20000410000 */
[----:B------:R-:W1:Y:S01]  /*ddb0*/  LDSM.16.MT88.4 R40, [R139+0x4000] ;  /* 0x004000008b28783b */ /* 0x000e620000004200 */
[C---:B------:R-:W-:Y:S01]  /*ddc0*/  FMUL.FTZ R14, R0.reuse, R170 ;  /* 0x000000aa000e7220 */ /* 0x040fe20000410000 */
[----:B------:R-:W-:Y:S02]  /*ddd0*/  IMAD.MOV.U32 R170, RZ, RZ, R15 ;  /* 0x000000ffffaa7224 */ /* 0x000fe400078e000f */
[C---:B------:R-:W-:Y:S01]  /*dde0*/  FMUL.FTZ R15, R0.reuse, R171 ;  /* 0x000000ab000f7220 */ /* 0x040fe20000410000 */
[----:B------:R-:W-:Y:S02]  /*ddf0*/  IMAD.MOV.U32 R171, RZ, RZ, R27 ;  /* 0x000000ffffab7224 */ /* 0x000fe400078e001b */
[C---:B------:R-:W-:Y:S01]  /*de00*/  FMUL.FTZ R31, R0.reuse, R163 ;  /* 0x000000a3001f7220 */ /* 0x040fe20000410000 */
[----:B------:R-:W-:Y:S02]  /*de10*/  IMAD.MOV.U32 R163, RZ, RZ, R3 ;  /* 0x000000ffffa37224 */ /* 0x000fe400078e0003 */
[C---:B------:R-:W-:Y:S01]  /*de20*/  FMUL.FTZ R26, R0.reuse, R158 ;  /* 0x0000009e001a7220 */ /* 0x040fe20000410000 */
[----:B------:R-:W-:Y:S02]  /*de30*/  IMAD.MOV.U32 R3, RZ, RZ, R210 ;  /* 0x000000ffff037224 */ /* 0x000fe400078e00d2 */
[C---:B------:R-:W-:Y:S01]  /*de40*/  FMUL.FTZ R27, R0.reuse, R159 ;  /* 0x0000009f001b7220 */ /* 0x040fe20000410000 */
[----:B------:R2:W5:Y:S01]  /*de50*/  LDL.LU R210, [R1+0x68] ;  /* 0x0000680001d27983 */ /* 0x0005620000300800 */
[----:B------:R-:W-:Y:S02]  /*de60*/  IMAD.MOV.U32 R167, RZ, RZ, R30 ;  /* 0x000000ffffa77224 */ /* 0x000fe400078e001e */
[----:B------:R-:W-:Y:S01]  /*de70*/  FMUL.FTZ R30, R0, R162 ;  /* 0x000000a2001e7220 */ /* 0x000fe20000410000 */
[--C-:B------:R-:W-:Y:S01]  /*de80*/  HSET2.LE.AND R3, R3, R81.reuse, PT ;  /* 0x0000005103037233 */ /* 0x100fe20003803000 */
[----:B------:R-:W-:Y:S01]  /*de90*/  IMAD.MOV.U32 R162, RZ, RZ, R177 ;  /* 0x000000ffffa27224 */ /* 0x000fe200078e00b1 */
[----:B------:R-:W-:Y:S01]  /*dea0*/  MOV R159, R166 ;  /* 0x000000a6009f7202 */ /* 0x000fe20000000f00 */
[----:B------:R-:W-:Y:S02]  /*deb0*/  IMAD.MOV.U32 R166, RZ, RZ, R137 ;  /* 0x000000ffffa67224 */ /* 0x000fe400078e0089 */
[----:B------:R-:W3:Y:S01]  /*dec0*/  MUFU.EX2 R137, R128 ;  /* 0x0000008000897308 */ /* 0x000ee20000000800 */
[----:B------:R-:W-:Y:S02]  /*ded0*/  IMAD.MOV.U32 R177, RZ, RZ, R181 ;  /* 0x000000ffffb17224 */ /* 0x000fe400078e00b5 */
[----:B------:R-:W-:Y:S02]  /*dee0*/  IMAD.MOV.U32 R181, RZ, RZ, R155 ;  /* 0x000000ffffb57224 */ /* 0x000fe400078e009b */
[----:B------:R-:W-:Y:S05]  /*def0*/  IMAD.MOV.U32 R158, RZ, RZ, R121 ;  /* 0x000000ffff9e7224 */ /* 0x000fea00078e0079 */
[----:B------:R4:W-:Y:S10]  /*df00*/  MUFU.EX2 R128, R63 ;  /* 0x0000003f00807308 */ /* 0x0009f40000000800 */
[----:B------:R-:W-:Y:S01]  /*df10*/  MUFU.EX2 R155, R114 ;  /* 0x00000072009b7308 */ /* 0x000fe20000000800 */
[-C--:B-1----:R-:W-:Y:S09]  /*df20*/  HMMA.16816.F32 R4, R36, R40.reuse, R4 ;  /* 0x000000282404723c */ /* 0x082ff20000001804 */
[----:B------:R-:W-:Y:S02]  /*df30*/  MUFU.EX2 R114, R74 ;  /* 0x0000004a00727308 */ /* 0x000fe40000000800 */
[--C-:B----4-:R-:W-:Y:S01]  /*df40*/  HSET2.LE.AND R63, R109, R81.reuse, PT ;  /* 0x000000516d3f7233 */ /* 0x110fe20003803000 */
[C---:B------:R-:W-:Y:S07]  /*df50*/  HMMA.16816.F32 R8, R44.reuse, R40, R8 ;  /* 0x000000282c08723c */ /* 0x040fee0000001808 */
[----:B------:R1:W-:Y:S01]  /*df60*/  MUFU.EX2 R121, R58 ;  /* 0x0000003a00797308 */ /* 0x0003e20000000800 */
[-C--:B------:R-:W-:Y:S06]  /*df70*/  HMMA.16816.F32 R12, R44, R42.reuse, R12 ;  /* 0x0000002a2c0c723c */ /* 0x080fec000000180c */
[C---:B------:R-:W-:Y:S01]  /*df80*/  HMMA.16816.F32 R16, R36.reuse, R42, R16 ;  /* 0x0000002a2410723c */ /* 0x040fe20000001810 */
[----:B------:R-:W4:Y:S04]  /*df90*/  LDSM.16.MT88.4 R40, [R204+0x4000] ;  /* 0x00400000cc28783b */ /* 0x000f280000004200 */
[--C-:B-1----:R-:W-:Y:S02]  /*dfa0*/  HSET2.LE.AND R58, R73, R81.reuse, PT ;  /* 0x00000051493a7233 */ /* 0x102fe40003803000 */
[--C-:B------:R-:W-:Y:S04]  /*dfb0*/  HSET2.LE.AND R73, R76, R81.reuse, PT ;  /* 0x000000514c497233 */ /* 0x100fe80003803000 */
[--C-:B------:R-:W-:Y:S01]  /*dfc0*/  HSET2.LE.AND R76, R105, R81.reuse, PT ;  /* 0x00000051694c7233 */ /* 0x100fe20003803000 */
[-C--:B----4-:R-:W-:Y:S06]  /*dfd0*/  HMMA.16816.F32 R20, R36, R40.reuse, R20 ;  /* 0x000000282414723c */ /* 0x090fec0000001814 */
[C---:B------:R-:W-:Y:S06]  /*dfe0*/  HMMA.16816.F32 R24, R44.reuse, R40, R24 ;  /* 0x000000282c18723c */ /* 0x040fec0000001818 */
[-C--:B------:R-:W-:Y:S05]  /*dff0*/  HMMA.16816.F32 R28, R44, R42.reuse, R28 ;  /* 0x0000002a2c1c723c */ /* 0x080fea000000181c */
[----:B------:R-:W-:Y:S01]  /*e000*/  IMAD.MOV.U32 R40, RZ, RZ, R171 ;  /* 0x000000ffff287224 */ /* 0x000fe200078e00ab */
[----:B------:R-:W-:Y:S01]  /*e010*/  HMMA.16816.F32 R32, R36, R42, R32 ;  /* 0x0000002a2420723c */ /* 0x000fe20000001820 */
[----:B------:R-:W1:Y:S04]  /*e020*/  LDSM.16.MT88.4 R36, [R139+0x4400] ;  /* 0x004400008b24783b */ /* 0x000e680000004200 */
[----:B------:R-:W-:Y:S01]  /*e030*/  IMAD.MOV.U32 R41, RZ, RZ, R170 ;  /* 0x000000ffff297224 */ /* 0x000fe200078e00aa */
[----:B------:R-:W-:Y:S01]  /*e040*/  MOV R46, R190 ;  /* 0x000000be002e7202 */ /* 0x000fe20000000f00 */
[----:B------:R-:W-:Y:S04]  /*e050*/  IMAD.MOV.U32 R43, RZ, RZ, R180 ;  /* 0x000000ffff2b7224 */ /* 0x000fe800078e00b4 */
[----:B------:R-:W-:Y:S01]  /*e060*/  IMAD.MOV.U32 R45, RZ, RZ, R188 ;  /* 0x000000ffff2d7224 */ /* 0x000fe200078e00bc */
[----:B------:R-:W-:Y:S01]  /*e070*/  MOV R188, R147 ;  /* 0x0000009300bc7202 */ /* 0x000fe20000000f00 */
[----:B------:R-:W-:Y:S01]  /*e080*/  IMAD.MOV.U32 R180, RZ, RZ, R146 ;  /* 0x000000ffffb47224 */ /* 0x000fe200078e0092 */
[----:B------:R-:W-:Y:S01]  /*e090*/  MUFU.EX2 R147, R113 ;  /* 0x0000007100937308 */ /* 0x000fe20000000800 */
[----:B------:R-:W-:Y:S02]  /*e0a0*/  IMAD.MOV.U32 R171, RZ, RZ, R124 ;  /* 0x000000ffffab7224 */ /* 0x000fe400078e007c */
[----:B------:R-:W-:Y:S02]  /*e0b0*/  IMAD.MOV.U32 R170, RZ, RZ, R125 ;  /* 0x000000ffffaa7224 */ /* 0x000fe400078e007d */
[----:B------:R-:W-:Y:S02]  /*e0c0*/  IMAD.MOV.U32 R44, RZ, RZ, R178 ;  /* 0x000000ffff2c7224 */ /* 0x000fe400078e00b2 */
[----:B------:R-:W-:Y:S03]  /*e0d0*/  IMAD.MOV.U32 R47, RZ, RZ, R167 ;  /* 0x000000ffff2f7224 */ /* 0x000fe600078e00a7 */
[----:B------:R4:W-:Y:S01]  /*e0e0*/  MUFU.EX2 R125, R62 ;  /* 0x0000003e007d7308 */ /* 0x0009e20000000800 */
[----:B------:R-:W-:Y:S02]  /*e0f0*/  IMAD.MOV.U32 R167, RZ, RZ, R152 ;  /* 0x000000ffffa77224 */ /* 0x000fe400078e0098 */
[----:B------:R-:W-:Y:S02]  /*e100*/  IMAD.MOV.U32 R178, RZ, RZ, R142 ;  /* 0x000000ffffb27224 */ /* 0x000fe400078e008e */
[----:B------:R-:W-:Y:S02]  /*e110*/  IMAD.MOV.U32 R142, RZ, RZ, R154 ;  /* 0x000000ffff8e7224 */ /* 0x000fe400078e009a */
[----:B------:R-:W-:Y:S03]  /*e120*/  IMAD.MOV.U32 R190, RZ, RZ, R145 ;  /* 0x000000ffffbe7224 */ /* 0x000fe600078e0091 */
[----:B------:R-:W-:Y:S10]  /*e130*/  MUFU.EX2 R152, R118 ;  /* 0x0000007600987308 */ /* 0x000ff40000000800 */
[----:B------:R-:W-:Y:S01]  /*e140*/  MUFU.EX2 R118, R115 ;  /* 0x0000007300767308 */ /* 0x000fe20000000800 */
[----:B----4-:R-:W-:Y:S01]  /*e150*/  F2FP.F16.F32.PACK_AB R62, R248, R250 ;  /* 0x000000faf83e723e */ /* 0x010fe200000000ff */
[-C--:B-1----:R-:W-:Y:S08]  /*e160*/  HMMA.16816.F32 R4, R48, R36.reuse, R4 ;  /* 0x000000243004723c */ /* 0x082ff00000001804 */
[----:B------:R-:W-:Y:S01]  /*e170*/  MUFU.EX2 R115, R75 ;  /* 0x0000004b00737308 */ /* 0x000fe20000000800 */
[C---:B------:R-:W-:Y:S06]  /*e180*/  HMMA.16816.F32 R8, R52.reuse, R36, R8 ;  /* 0x000000243408723c */ /* 0x040fec0000001808 */
[-C--:B------:R-:W-:Y:S03]  /*e190*/  HMMA.16816.F32 R12, R52, R38.reuse, R12 ;  /* 0x00000026340c723c */ /* 0x080fe6000000180c */
[----:B------:R1:W-:Y:S03]  /*e1a0*/  MUFU.EX2 R154, R79 ;  /* 0x0000004f009a7308 */ /* 0x0003e60000000800 */
[C---:B------:R-:W-:Y:S01]  /*e1b0*/  HMMA.16816.F32 R16, R48.reuse, R38, R16 ;  /* 0x000000263010723c */ /* 0x040fe20000001810 */
[----:B------:R-:W4:Y:S06]  /*e1c0*/  LDSM.16.MT88.4 R36, [R204+0x4400] ;  /* 0x00440000cc24783b */ /* 0x000f2c0000004200 */
[----:B------:R-:W-:Y:S10]  /*e1d0*/  MUFU.EX2 R113, R90 ;  /* 0x0000005a00717308 */ /* 0x000ff40000000800 */
[----:B------:R-:W-:Y:S01]  /*e1e0*/  MUFU.EX2 R90, R166 ;  /* 0x000000a6005a7308 */ /* 0x000fe20000000800 */
[--C-:B-1----:R-:W-:Y:S09]  /*e1f0*/  HSET2.LE.AND R79, R99, R81.reuse, PT ;  /* 0x00000051634f7233 */ /* 0x102ff20003803000 */
[----:B------:R1:W2:Y:S10]  /*e200*/  MUFU.EX2 R124, R59 ;  /* 0x0000003b007c7308 */ /* 0x0002b40000000800 */
[----:B------:R3:W2:Y:S10]  /*e210*/  MUFU.EX2 R146, R78 ;  /* 0x0000004e00927308 */ /* 0x0006b40000000800 */
[----:B------:R-:W2:Y:S01]  /*e220*/  MUFU.EX2 R145, R91 ;  /* 0x0000005b00917308 */ /* 0x000ea20000000800 */
[--C-:B-1----:R-:W-:Y:S02]  /*e230*/  HSET2.LE.AND R59, R72, R81.reuse, PT ;  /* 0x00000051483b7233 */ /* 0x102fe40003803000 */
[--C-:B------:R-:W-:Y:S02]  /*e240*/  HSET2.LE.AND R72, R77, R81.reuse, PT ;  /* 0x000000514d487233 */ /* 0x100fe40003803000 */
[--C-:B------:R-:W-:Y:S01]  /*e250*/  HSET2.LE.AND R77, R101, R81.reuse, PT ;  /* 0x00000051654d7233 */ /* 0x100fe20003803000 */
[-C--:B----4-:R-:W-:Y:S04]  /*e260*/  HMMA.16816.F32 R20, R48, R36.reuse, R20 ;  /* 0x000000243014723c */ /* 0x090fe80000001814 */
[----:B------:R-:W-:Y:S01]  /*e270*/  MUFU.EX2 R91, R167 ;  /* 0x000000a7005b7308 */ /* 0x000fe20000000800 */
[--C-:B---3--:R-:W-:Y:S01]  /*e280*/  HSET2.LE.AND R78, R100, R81.reuse, PT ;  /* 0x00000051644e7233 */ /* 0x108fe20003803000 */
[C---:B------:R-:W-:Y:S06]  /*e290*/  HMMA.16816.F32 R24, R52.reuse, R36, R24 ;  /* 0x000000243418723c */ /* 0x040fec0000001818 */
[-C--:B------:R-:W-:Y:S06]  /*e2a0*/  HMMA.16816.F32 R28, R52, R38.reuse, R28 ;  /* 0x00000026341c723c */ /* 0x080fec000000181c */
[----:B------:R-:W-:Y:S01]  /*e2b0*/  HMMA.16816.F32 R32, R48, R38, R32 ;  /* 0x000000263020723c */ /* 0x000fe20000001820 */
[----:B------:R-:W1:Y:S04]  /*e2c0*/  LDSM.16.MT88.4 R36, [R139+0x4800] ;  /* 0x004800008b24783b */ /* 0x000e680000004200 */
[----:B------:R-:W-:Y:S01]  /*e2d0*/  IMAD.MOV.U32 R53, RZ, RZ, R44 ;  /* 0x000000ffff357224 */ /* 0x000fe200078e002c */
[----:B------:R-:W-:Y:S01]  /*e2e0*/  MOV R52, R43 ;  /* 0x0000002b00347202 */ /* 0x000fe20000000f00 */
[----:B------:R-:W-:Y:S01]  /*e2f0*/  IMAD.MOV.U32 R44, RZ, RZ, R46 ;  /* 0x000000ffff2c7224 */ /* 0x000fe200078e002e */
[----:B------:R-:W-:Y:S03]  /*e300*/  F2FP.F16.F32.PACK_AB R48, R251, R153 ;  /* 0x00000099fb30723e */ /* 0x000fe600000000ff */
[----:B------:R-:W-:Y:S01]  /*e310*/  IMAD.MOV.U32 R46, RZ, RZ, R47 ;  /* 0x000000ffff2e7224 */ /* 0x000fe200078e002f */
[----:B------:R-:W-:Y:S01]  /*e320*/  MOV R47, R159 ;  /* 0x0000009f002f7202 */ /* 0x000fe20000000f00 */
[----:B------:R-:W-:Y:S01]  /*e330*/  IMAD.MOV.U32 R159, RZ, RZ, R189 ;  /* 0x000000ffff9f7224 */ /* 0x000fe200078e00bd */
[--C-:B------:R-:W-:Y:S01]  /*e340*/  HSET2.LE.AND R44, R44, R81.reuse, PT ;  /* 0x000000512c2c7233 */ /* 0x100fe20003803000 */
[----:B------:R-:W-:Y:S01]  /*e350*/  IMAD.MOV.U32 R189, RZ, RZ, R209 ;  /* 0x000000ffffbd7224 */ /* 0x000fe200078e00d1 */
[--C-:B------:R-:W-:Y:S01]  /*e360*/  HSET2.LE.AND R46, R46, R81.reuse, PT ;  /* 0x000000512e2e7233 */ /* 0x100fe20003803000 */
[----:B------:R4:W5:Y:S01]  /*e370*/  LDL.LU R209, [R1+0x64] ;  /* 0x0000640001d17983 */ /* 0x0009620000300800 */
[----:B------:R-:W-:Y:S02]  /*e380*/  IMAD.MOV.U32 R55, RZ, RZ, R40 ;  /* 0x000000ffff377224 */ /* 0x000fe400078e0028 */
[----:B------:R-:W-:Y:S01]  /*e390*/  IMAD.MOV.U32 R54, RZ, RZ, R45 ;  /* 0x000000ffff367224 */ /* 0x000fe200078e002d */
[----:B------:R-:W3:Y:S01]  /*e3a0*/  LDL.LU R49, [R1+0x28] ;  /* 0x0000280001317983 */ /* 0x000ee20000300800 */
[----:B------:R-:W-:Y:S03]  /*e3b0*/  IMAD.MOV.U32 R45, RZ, RZ, R41 ;  /* 0x000000ffff2d7224 */ /* 0x000fe600078e0029 */
[----:B------:R-:W-:Y:S01]  /*e3c0*/  LDSM.16.MT88.4 R40, [R139+0x4c00] ;  /* 0x004c00008b28783b */ /* 0x000fe20000004200 */
[-C--:B-1----:R-:W-:Y:S06]  /*e3d0*/  HMMA.16816.F32 R4, R64, R36.reuse, R4 ;  /* 0x000000244004723c */ /* 0x082fec0000001804 */
[C---:B------:R-:W-:Y:S06]  /*e3e0*/  HMMA.16816.F32 R8, R68.reuse, R36, R8 ;  /* 0x000000244408723c */ /* 0x040fec0000001808 */
[-C--:B------:R-:W-:Y:S06]  /*e3f0*/  HMMA.16816.F32 R12, R68, R38.reuse, R12 ;  /* 0x00000026440c723c */ /* 0x080fec000000180c */
[C---:B------:R-:W-:Y:S01]  /*e400*/  HMMA.16816.F32 R16, R64.reuse, R38, R16 ;  /* 0x000000264010723c */ /* 0x040fe20000001810 */
[----:B------:R-:W1:Y:S05]  /*e410*/  LDSM.16.MT88.4 R36, [R204+0x4800] ;  /* 0x00480000cc24783b */ /* 0x000e6a0000004200 */
[-C--:B-1----:R-:W-:Y:S06]  /*e420*/  HMMA.16816.F32 R20, R64, R36.reuse, R20 ;  /* 0x000000244014723c */ /* 0x082fec0000001814 */
[C---:B------:R-:W-:Y:S06]  /*e430*/  HMMA.16816.F32 R24, R68.reuse, R36, R24 ;  /* 0x000000244418723c */ /* 0x040fec0000001818 */
[-C--:B------:R-:W-:Y:S05]  /*e440*/  HMMA.16816.F32 R28, R68, R38.reuse, R28 ;  /* 0x00000026441c723c */ /* 0x080fea000000181c */
[--C-:B------:R-:W-:Y:S01]  /*e450*/  HSET2.LE.AND R36, R53, R81.reuse, PT ;  /* 0x0000005135247233 */ /* 0x100fe20003803000 */
[----:B------:R-:W-:Y:S05]  /*e460*/  HMMA.16816.F32 R32, R64, R38, R32 ;  /* 0x000000264020723c */ /* 0x000fea0000001820 */
[----:B------:R-:W-:Y:S01]  /*e470*/  F2FP.F16.F32.PACK_AB R37, R247, R249 ;  /* 0x000000f9f725723e */ /* 0x000fe200000000ff */
[----:B------:R-:W-:Y:S01]  /*e480*/  FADD.FTZ R68, R159, R120 ;  /* 0x000000789f447221 */ /* 0x000fe20000010000 */
[----:B------:R-:W-:Y:S01]  /*e490*/  F2FP.F16.F32.PACK_AB R38, R252, R144 ;  /* 0x00000090fc26723e */ /* 0x000fe200000000ff */
[----:B------:R-:W-:Y:S03]  /*e4a0*/  FADD.FTZ R71, R163, R132 ;  /* 0x00000084a3477221 */ /* 0x000fe60000010000 */
[----:B------:R-:W-:Y:S01]  /*e4b0*/  LOP3.LUT R36, R36, R37, RZ, 0xc0, !PT ;  /* 0x0000002524247212 */ /* 0x000fe200078ec0ff */
[----:B------:R-:W-:Y:S01]  /*e4c0*/  FADD.FTZ R69, R158, R133 ;  /* 0x000000859e457221 */ /* 0x000fe20000010000 */
[--C-:B------:R-:W-:Y:S01]  /*e4d0*/  HSET2.LE.AND R37, R54, R81.reuse, PT ;  /* 0x0000005136257233 */ /* 0x100fe20003803000 */
[----:B------:R-:W-:Y:S01]  /*e4e0*/  IMAD.MOV.U32 R54, RZ, RZ, R55 ;  /* 0x000000ffff367224 */ /* 0x000fe200078e0037 */
[----:B------:R-:W-:Y:S01]  /*e4f0*/  LOP3.LUT R38, R3, R38, RZ, 0xc0, !PT ;  /* 0x0000002603267212 */ /* 0x000fe200078ec0ff */
[----:B------:R-:W-:Y:S01]  /*e500*/  IMAD.MOV.U32 R55, RZ, RZ, R45 ;  /* 0x000000ffff377224 */ /* 0x000fe200078e002d */
[----:B------:R-:W-:Y:S01]  /*e510*/  F2FP.F16.F32.PACK_AB R45, R129, R131 ;  /* 0x00000083812d723e */ /* 0x000fe200000000ff */
[----:B------:R-:W-:Y:S01]  /*e520*/  IMAD.MOV.U32 R133, RZ, RZ, R134 ;  /* 0x000000ffff857224 */ /* 0x000fe200078e0086 */
[--C-:B------:R-:W-:Y:S02]  /*e530*/  HSET2.LE.AND R39, R52, R81.reuse, PT ;  /* 0x0000005134277233 */ /* 0x100fe40003803000 */
[----:B------:R-:W-:Y:S02]  /*e540*/  LOP3.LUT R44, R44, R45, RZ, 0xc0, !PT ;  /* 0x0000002d2c2c7212 */ /* 0x000fe400078ec0ff */
[--C-:B------:R-:W-:Y:S01]  /*e550*/  HSET2.LE.AND R45, R54, R81.reuse, PT ;  /* 0x00000051362d7233 */ /* 0x100fe20003803000 */
[----:B------:R-:W-:Y:S01]  /*e560*/  IMAD.MOV.U32 R54, RZ, RZ, R55 ;  /* 0x000000ffff367224 */ /* 0x000fe200078e0037 */
[----:B------:R-:W-:Y:S01]  /*e570*/  F2FP.F16.F32.PACK_AB R3, R218, R223 ;  /* 0x000000dfda03723e */ /* 0x000fe200000000ff */
[----:B------:R-:W-:Y:S01]  /*e580*/  IMAD.MOV.U32 R55, RZ, RZ, R47 ;  /* 0x000000ffff377224 */ /* 0x000fe200078e002f */
[----:B------:R-:W-:Y:S02]  /*e590*/  F2FP.F16.F32.PACK_AB R47, R137, R130 ;  /* 0x00000082892f723e */ /* 0x000fe400000000ff */
[----:B------:R-:W-:Y:S02]  /*e5a0*/  LOP3.LUT R39, R39, R3, RZ, 0xc0, !PT ;  /* 0x0000000327277212 */ /* 0x000fe400078ec0ff */
[----:B------:R-:W-:Y:S02]  /*e5b0*/  LOP3.LUT R46, R46, R47, RZ, 0xc0, !PT ;  /* 0x0000002f2e2e7212 */ /* 0x000fe400078ec0ff */
[----:B------:R-:W-:Y:S02]  /*e5c0*/  F2FP.F16.F32.PACK_AB R3, R196, R201 ;  /* 0x000000c9c403723e */ /* 0x000fe400000000ff */
[--C-:B------:R-:W-:Y:S02]  /*e5d0*/  HSET2.LE.AND R47, R54, R81.reuse, PT ;  /* 0x00000051362f7233 */ /* 0x100fe40003803000 */
[--C-:B------:R-:W-:Y:S02]  /*e5e0*/  HSET2.LE.AND R54, R60, R81.reuse, PT ;  /* 0x000000513c367233 */ /* 0x100fe40003803000 */
[----:B------:R-:W-:Y:S02]  /*e5f0*/  LOP3.LUT R37, R37, R3, RZ, 0xc0, !PT ;  /* 0x0000000325257212 */ /* 0x000fe400078ec0ff */
[----:B--2---:R-:W-:Y:S02]  /*e600*/  F2FP.F16.F32.PACK_AB R3, R124, R121 ;  /* 0x000000797c03723e */ /* 0x004fe400000000ff */
[----:B------:R-:W-:Y:S02]  /*e610*/  LOP3.LUT R54, R54, R48, RZ, 0xc0, !PT ;  /* 0x0000003036367212 */ /* 0x000fe400078ec0ff */
[----:B------:R-:W-:Y:S01]  /*e620*/  LOP3.LUT R45, R45, R3, RZ, 0xc0, !PT ;  /* 0x000000032d2d7212 */ /* 0x000fe200078ec0ff */
[-C--:B------:R-:W-:Y:S05]  /*e630*/  HMMA.16816.F32 R4, R36, R40.reuse, R4 ;  /* 0x000000282404723c */ /* 0x080fea0000001804 */
[----:B------:R-:W-:Y:S02]  /*e640*/  F2FP.F16.F32.PACK_AB R3, R128, R125 ;  /* 0x0000007d8003723e */ /* 0x000fe400000000ff */
[--C-:B------:R-:W-:Y:S02]  /*e650*/  HSET2.LE.AND R52, R92, R81.reuse, PT ;  /* 0x000000515c347233 */ /* 0x100fe40003803000 */
[----:B------:R-:W-:Y:S02]  /*e660*/  MUFU.EX2 R92, R170 ;  /* 0x000000aa005c7308 */ /* 0x000fe40000000800 */
[----:B------:R-:W-:Y:S02]  /*e670*/  LOP3.LUT R47, R47, R3, RZ, 0xc0, !PT ;  /* 0x000000032f2f7212 */ /* 0x000fe400078ec0ff */
[--C-:B------:R-:W-:Y:S02]  /*e680*/  HSET2.LE.AND R70, R96, R81.reuse, PT ;  /* 0x0000005160467233 */ /* 0x100fe40003803000 */
[--C-:B------:R-:W-:Y:S02]  /*e690*/  HSET2.LE.AND R66, R85, R81.reuse, PT ;  /* 0x0000005155427233 */ /* 0x100fe40003803000 */
[C---:B------:R-:W-:Y:S01]  /*e6a0*/  LOP3.LUT R3, R56.reuse, 0xffff, RZ, 0xc0, !PT ;  /* 0x0000ffff38037812 */ /* 0x040fe200078ec0ff */
[C---:B------:R-:W-:Y:S04]  /*e6b0*/  HMMA.16816.F32 R8, R44.reuse, R40, R8 ;  /* 0x000000282c08723c */ /* 0x040fe80000001808 */
[----:B------:R-:W-:Y:S02]  /*e6c0*/  SHF.R.U32.HI R3, RZ, 0x8, R3 ;  /* 0x00000008ff037819 */ /* 0x000fe40000011603 */
[-C--:B------:R-:W-:Y:S05]  /*e6d0*/  HMMA.16816.F32 R12, R44, R42.reuse, R12 ;  /* 0x0000002a2c0c723c */ /* 0x080fea000000180c */
[----:B------:R-:W-:Y:S01]  /*e6e0*/  LOP3.LUT R40, R56, 0xff, RZ, 0xc0, !PT ;  /* 0x000000ff38287812 */ /* 0x000fe200078ec0ff */
[C---:B------:R-:W-:Y:S05]  /*e6f0*/  HMMA.16816.F32 R16, R36.reuse, R42, R16 ;  /* 0x0000002a2410723c */ /* 0x040fea0000001810 */
[----:B------:R-:W-:Y:S02]  /*e700*/  PRMT R74, R40, 0x5410, R3 ;  /* 0x00005410284a7816 */ /* 0x000fe40000000003 */
[----:B------:R-:W-:Y:S04]  /*e710*/  SHF.R.U32.HI R40, RZ, 0x18, R56 ;  /* 0x00000018ff287819 */ /* 0x000fe80000011638 */
[----:B------:R-:W-:Y:S02]  /*e720*/  F2FP.F16.F32.PACK_AB R41, R115, R114 ;  /* 0x000000727329723e */ /* 0x000fe400000000ff */
[--C-:B------:R-:W-:Y:S02]  /*e730*/  HSET2.LE.AND R53, R93, R81.reuse, PT ;  /* 0x000000515d357233 */ /* 0x100fe40003803000 */
[----:B------:R-:W-:Y:S01]  /*e740*/  LOP3.LUT R57, R57, R41, RZ, 0xc0, !PT ;  /* 0x0000002939397212 */ /* 0x000fe200078ec0ff */
[----:B------:R-:W1:Y:S01]  /*e750*/  MUFU.EX2 R93, R162 ;  /* 0x000000a2005d7308 */ /* 0x000e620000000800 */
[--C-:B------:R-:W-:Y:S02]  /*e760*/  HSET2.LE.AND R64, R87, R81.reuse, PT ;  /* 0x0000005157407233 */ /* 0x100fe40003803000 */
[--C-:B------:R-:W-:Y:S02]  /*e770*/  HSET2.LE.AND R65, R86, R81.reuse, PT ;  /* 0x0000005156417233 */ /* 0x100fe40003803000 */
[--C-:B------:R-:W-:Y:S02]  /*e780*/  HSET2.LE.AND R74, R74, R81.reuse, PT ;  /* 0x000000514a4a7233 */ /* 0x100fe40003803000 */
[----:B------:R-:W-:Y:S03]  /*e790*/  F2FP.F16.F32.PACK_AB R163, R174, R126 ;  /* 0x0000007eaea3723e */ /* 0x000fe600000000ff */
[----:B------:R-:W-:Y:S01]  /*e7a0*/  MUFU.EX2 R86, R178 ;  /* 0x000000b200567308 */ /* 0x000fe20000000800 */
[----:B------:R-:W-:Y:S09]  /*e7b0*/  LOP3.LUT R163, R83, R163, RZ, 0xc0, !PT ;  /* 0x000000a353a37212 */ /* 0x000ff200078ec0ff */
[----:B------:R-:W-:Y:S01]  /*e7c0*/  MUFU.EX2 R87, R176 ;  /* 0x000000b000577308 */ /* 0x000fe20000000800 */
[----:B---3--:R-:W-:Y:S01]  /*e7d0*/  FFMA.FTZ R60, R0, R49, R55 ;  /* 0x00000031003c7223 */ /* 0x008fe20000010037 */
[--C-:B------:R-:W-:Y:S01]  /*e7e0*/  HSET2.LE.AND R55, R89, R81.reuse, PT ;  /* 0x0000005159377233 */ /* 0x100fe20003803000 */
[----:B------:R-:W2:Y:S01]  /*e7f0*/  LDSM.16.MT88.4 R48, [R204+0x4c00] ;  /* 0x004c0000cc30783b */ /* 0x000ea20000004200 */
[----:B------:R-:W-:Y:S01]  /*e800*/  F2FP.F16.F32.PACK_AB R0, R217, R222 ;  /* 0x000000ded900723e */ /* 0x000fe200000000ff */
[----:B------:R-:W-:Y:S01]  /*e810*/  FADD.FTZ R67, R171, R60 ;  /* 0x0000003cab437221 */ /* 0x000fe20000010000 */
[--C-:B------:R-:W-:Y:S04]  /*e820*/  HSET2.LE.AND R60, R104, R81.reuse, PT ;  /* 0x00000051683c7233 */ /* 0x100fe80003803000 */
[----:B------:R-:W3:Y:S01]  /*e830*/  MUFU.EX2 R89, R190 ;  /* 0x000000be00597308 */ /* 0x000ee20000000800 */
[----:B------:R-:W-:Y:S02]  /*e840*/  LOP3.LUT R55, R55, R0, RZ, 0xc0, !PT ;  /* 0x0000000037377212 */ /* 0x000fe400078ec0ff */
[----:B------:R-:W-:Y:S04]  /*e850*/  F2FP.F16.F32.PACK_AB R0, R243, R246 ;  /* 0x000000f6f300723e */ /* 0x000fe800000000ff */
[----:B------:R-:W-:Y:S02]  /*e860*/  LOP3.LUT R52, R52, R0, RZ, 0xc0, !PT ;  /* 0x0000000034347212 */ /* 0x000fe400078ec0ff */
[----:B------:R-:W-:Y:S02]  /*e870*/  SHF.R.U32.HI R0, RZ, 0x10, R56 ;  /* 0x00000010ff007819 */ /* 0x000fe40000011638 */
[--C-:B------:R-:W-:Y:S02]  /*e880*/  HSET2.LE.AND R56, R61, R81.reuse, PT ;  /* 0x000000513d387233 */ /* 0x100fe40003803000 */
[----:B------:R-:W-:Y:S02]  /*e890*/  LOP3.LUT R3, R0, 0xff, RZ, 0xc0, !PT ;  /* 0x000000ff00037812 */ /* 0x000fe400078ec0ff */
[----:B------:R-:W-:Y:S02]  /*e8a0*/  F2FP.F16.F32.PACK_AB R0, R192, R200 ;  /* 0x000000c8c000723e */ /* 0x000fe400000000ff */
[----:B------:R-:W-:Y:S02]  /*e8b0*/  PRMT R75, R3, 0x5410, R40 ;  /* 0x00005410034b7816 */ /* 0x000fe40000000028 */
[----:B------:R-:W-:Y:S02]  /*e8c0*/  F2FP.F16.F32.PACK_AB R40, R118, R119 ;  /* 0x000000777628723e */ /* 0x000fe400000000ff */
[----:B------:R-:W-:Y:S02]  /*e8d0*/  LOP3.LUT R53, R53, R0, RZ, 0xc0, !PT ;  /* 0x0000000035357212 */ /* 0x000fe400078ec0ff */
[----:B------:R-:W-:Y:S02]  /*e8e0*/  LOP3.LUT R56, R56, R40, RZ, 0xc0, !PT ;  /* 0x0000002838387212 */ /* 0x000fe400078ec0ff */
[----:B------:R-:W4:Y:S01]  /*e8f0*/  LDSM.16.MT88.4 R40, [R139+0x5000] ;  /* 0x005000008b28783b */ /* 0x000f220000004200 */
[----:B------:R-:W-:Y:S02]  /*e900*/  F2FP.F16.F32.PACK_AB R0, R155, R152 ;  /* 0x000000989b00723e */ /* 0x000fe400000000ff */
[----:B------:R-:W-:Y:S02]  /*e910*/  F2FP.F16.F32.PACK_AB R3, R154, R146 ;  /* 0x000000929a03723e */ /* 0x000fe400000000ff */
[----:B------:R-:W-:Y:S02]  /*e920*/  LOP3.LUT R58, R58, R0, RZ, 0xc0, !PT ;  /* 0x000000003a3a7212 */ /* 0x000fe400078ec0ff */
[----:B------:R-:W-:Y:S02]  /*e930*/  LOP3.LUT R59, R59, R3, RZ, 0xc0, !PT ;  /* 0x000000033b3b7212 */ /* 0x000fe400078ec0ff */
[--C-:B------:R-:W-:Y:S01]  /*e940*/  HSET2.LE.AND R0, R103, R81.reuse, PT ;  /* 0x0000005167007233 */ /* 0x100fe20003803000 */
[-C--:B--2---:R-:W-:Y:S04]  /*e950*/  HMMA.16816.F32 R20, R36, R48.reuse, R20 ;  /* 0x000000302414723c */ /* 0x084fe80000001814 */
[----:B------:R-:W-:Y:S02]  /*e960*/  LOP3.LUT R62, R0, R62, RZ, 0xc0, !PT ;  /* 0x0000003e003e7212 */ /* 0x000fe400078ec0ff */
[----:B------:R-:W-:Y:S01]  /*e970*/  F2FP.F16.F32.PACK_AB R0, R198, R203 ;  /* 0x000000cbc600723e */ /* 0x000fe200000000ff */
[C---:B------:R-:W-:Y:S04]  /*e980*/  HMMA.16816.F32 R24, R44.reuse, R48, R24 ;  /* 0x000000302c18723c */ /* 0x040fe80000001818 */
[----:B------:R-:W-:Y:S02]  /*e990*/  LOP3.LUT R63, R63, R0, RZ, 0xc0, !PT ;  /* 0x000000003f3f7212 */ /* 0x000fe400078ec0ff */
[-C--:B------:R-:W-:Y:S05]  /*e9a0*/  HMMA.16816.F32 R28, R44, R50.reuse, R28 ;  /* 0x000000322c1c723c */ /* 0x080fea000000181c */
[----:B------:R-:W-:Y:S01]  /*e9b0*/  F2FP.F16.F32.PACK_AB R3, R242, R245 ;  /* 0x000000f5f203723e */ /* 0x000fe200000000ff */
[----:B------:R-:W-:Y:S01]  /*e9c0*/  HMMA.16816.F32 R32, R36, R50, R32 ;  /* 0x000000322420723c */ /* 0x000fe20000001820 */
[----:B------:R-:W2:Y:S04]  /*e9d0*/  LDSM.16.MT88.4 R36, [R204+0x5000] ;  /* 0x00500000cc24783b */ /* 0x000ea80000004200 */
[----:B------:R-:W-:Y:S02]  /*e9e0*/  F2FP.F16.F32.PACK_AB R44, R112, R116 ;  /* 0x00000074702c723e */ /* 0x000fe400000000ff */
[----:B------:R-:W-:Y:S01]  /*e9f0*/  F2FP.F16.F32.PACK_AB R45, R239, R244 ;  /* 0x000000f4ef2d723e */ /* 0x000fe200000000ff */
[----:B------:R-:W-:Y:S01]  /*ea00*/  FADD.FTZ R50, R188, R71 ;  /* 0x00000047bc327221 */ /* 0x000fe20000010000 */
[-C--:B----4-:R-:W-:Y:S05]  /*ea10*/  HMMA.16816.F32 R4, R52, R40.reuse, R4 ;  /* 0x000000283404723c */ /* 0x090fea0000001804 */
[----:B------:R-:W-:Y:S01]  /*ea20*/  LOP3.LUT R66, R66, R44, RZ, 0xc0, !PT ;  /* 0x0000002c42427212 */ /* 0x000fe200078ec0ff */
[C---:B------:R-:W-:Y:S05]  /*ea30*/  HMMA.16816.F32 R8, R56.reuse, R40, R8 ;  /* 0x000000283808723c */ /* 0x040fea0000001808 */
[----:B------:R-:W-:Y:S01]  /*ea40*/  LOP3.LUT R70, R70, R45, RZ, 0xc0, !PT ;  /* 0x0000002d46467212 */ /* 0x000fe200078ec0ff */
[-C--:B------:R-:W-:Y:S01]  /*ea50*/  HMMA.16816.F32 R12, R56, R42.reuse, R12 ;  /* 0x0000002a380c723c */ /* 0x080fe2000000180c */
[----:B------:R-:W4:Y:S04]  /*ea60*/  LDSM.16.MT88.4 R44, [R139+0x5400] ;  /* 0x005400008b2c783b */ /* 0x000f280000004200 */
[----:B------:R-:W-:Y:S01]  /*ea70*/  FADD.FTZ R41, R225, R67 ;  /* 0x00000043e1297221 */ /* 0x000fe20000010000 */
[C---:B------:R-:W-:Y:S05]  /*ea80*/  HMMA.16816.F32 R16, R52.reuse, R42, R16 ;  /* 0x0000002a3410723c */ /* 0x040fea0000001810 */
[----:B------:R-:W-:Y:S01]  /*ea90*/  F2FP.F16.F32.PACK_AB R0, R147, R117 ;  /* 0x000000759300723e */ /* 0x000fe200000000ff */
[----:B------:R-:W-:Y:S01]  /*eaa0*/  FADD.FTZ R40, R189, R68 ;  /* 0x00000044bd287221 */ /* 0x000fe20000010000 */
[----:B------:R-:W-:Y:S01]  /*eab0*/  LOP3.LUT R60, R60, R3, RZ, 0xc0, !PT ;  /* 0x000000033c3c7212 */ /* 0x000fe200078ec0ff */
[----:B------:R-:W-:Y:S03]  /*eac0*/  FADD.FTZ R50, R227, R50 ;  /* 0x00000032e3327221 */ /* 0x000fe60000010000 */
[--C-:B------:R-:W-:Y:S01]  /*ead0*/  HSET2.LE.AND R61, R108, R81.reuse, PT ;  /* 0x000000516c3d7233 */ /* 0x100fe20003803000 */
[-C--:B--2---:R-:W-:Y:S03]  /*eae0*/  HMMA.16816.F32 R20, R52, R36.reuse, R20 ;  /* 0x000000243414723c */ /* 0x084fe60000001814 */
[----:B------:R-:W-:Y:S01]  /*eaf0*/  LOP3.LUT R64, R64, R0, RZ, 0xc0, !PT ;  /* 0x0000000040407212 */ /* 0x000fe200078ec0ff */
[----:B------:R-:W-:Y:S01]  /*eb00*/  FADD.FTZ R40, R175, R40 ;  /* 0x00000028af287221 */ /* 0x000fe20000010000 */
[----:B------:R-:W-:Y:S01]  /*eb10*/  F2FP.F16.F32.PACK_AB R48, R185, R195 ;  /* 0x000000c3b930723e */ /* 0x000fe200000000ff */
[C---:B------:R-:W-:Y:S05]  /*eb20*/  HMMA.16816.F32 R24, R56.reuse, R36, R24 ;  /* 0x000000243818723c */ /* 0x040fea0000001818 */
[----:B------:R-:W-:Y:S01]  /*eb30*/  F2FP.F16.F32.PACK_AB R3, R145, R113 ;  /* 0x000000719103723e */ /* 0x000fe200000000ff */
[-C--:B------:R-:W-:Y:S01]  /*eb40*/  HMMA.16816.F32 R28, R56, R38.reuse, R28 ;  /* 0x00000026381c723c */ /* 0x080fe2000000181c */
[----:B------:R-:W-:Y:S04]  /*eb50*/  MUFU.EX2 R56, R184 ;  /* 0x000000b800387308 */ /* 0x000fe80000000800 */
[--C-:B------:R-:W-:Y:S01]  /*eb60*/  HSET2.LE.AND R0, R88, R81.reuse, PT ;  /* 0x0000005158007233 */ /* 0x100fe20003803000 */
[----:B------:R-:W-:Y:S05]  /*eb70*/  HMMA.16816.F32 R32, R52, R38, R32 ;  /* 0x000000263420723c */ /* 0x000fea0000001820 */
[----:B------:R1:W-:Y:S01]  /*eb80*/  MUFU.EX2 R55, R142 ;  /* 0x0000008e00377308 */ /* 0x0003e20000000800 */
[----:B------:R-:W-:Y:S01]  /*eb90*/  F2FP.F16.F32.PACK_AB R67, R95, R94 ;  /* 0x0000005e5f43723e */ /* 0x000fe200000000ff */
[----:B------:R-:W-:Y:S01]  /*eba0*/  FADD.FTZ R51, R215, R69 ;  /* 0x00000045d7337221 */ /* 0x000fe20000010000 */
[----:B------:R-:W-:Y:S03]  /*ebb0*/  LOP3.LUT R61, R61, R48, RZ, 0xc0, !PT ;  /* 0x000000303d3d7212 */ /* 0x000fe600078ec0ff */
[----:B------:R-:W-:Y:S04]  /*ebc0*/  LOP3.LUT R65, R65, R3, RZ, 0xc0, !PT ;  /* 0x0000000341417212 */ /* 0x000fe800078ec0ff */
[----:B------:R-:W2:Y:S01]  /*ebd0*/  MUFU.EX2 R88, R191 ;  /* 0x000000bf00587308 */ /* 0x000ea20000000800 */
[--C-:B------:R-:W-:Y:S01]  /*ebe0*/  HSET2.LE.AND R3, R102, R81.reuse, PT ;  /* 0x0000005166037233 */ /* 0x100fe20003803000 */
[-C--:B----4-:R-:W-:Y:S05]  /*ebf0*/  HMMA.16816.F32 R4, R60, R44.reuse, R4 ;  /* 0x0000002c3c04723c */ /* 0x090fea0000001804 */
[--C-:B------:R-:W-:Y:S02]  /*ec00*/  HSET2.LE.AND R48, R98, R81.reuse, PT ;  /* 0x0000005162307233 */ /* 0x100fe40003803000 */
[--C-:B------:R-:W-:Y:S04]  /*ec10*/  HSET2.LE.AND R49, R97, R81.reuse, PT ;  /* 0x0000005161317233 */ /* 0x100fe80003803000 */
[--C-:B------:R-:W-:Y:S02]  /*ec20*/  HSET2.LE.AND R75, R75, R81.reuse, PT ;  /* 0x000000514b4b7233 */ /* 0x100fe40003803000 */
[----:B------:R-:W-:Y:S01]  /*ec30*/  HSET2.LE.AND R81, R84, R81, PT ;  /* 0x0000005154517233 */ /* 0x000fe20003803000 */
[----:B------:R-:W-:Y:S01]  /*ec40*/  FADD.FTZ R84, R183, R40 ;  /* 0x00000028b7547221 */ /* 0x000fe20000010000 */
[----:B------:R-:W-:Y:S01]  /*ec50*/  LOP3.LUT R67, R0, R67, RZ, 0xc0, !PT ;  /* 0x0000004300437212 */ /* 0x000fe200078ec0ff */
[----:B------:R-:W-:Y:S01]  /*ec60*/  FADD.FTZ R0, R180, R41 ;  /* 0x00000029b4007221 */ /* 0x000fe20000010000 */
[----:B------:R-:W-:Y:S01]  /*ec70*/  F2FP.F16.F32.PACK_AB R71, R197, R202 ;  /* 0x000000cac547723e */ /* 0x000fe200000000ff */
[----:B------:R-:W4:Y:S01]  /*ec80*/  LDSM.16.MT88.4 R40, [R204+0x5400] ;  /* 0x00540000cc28783b */ /* 0x000f220000004200 */
[----:B------:R-:W-:Y:S01]  /*ec90*/  FADD.FTZ R37, R219, R84 ;  /* 0x00000054db257221 */ /* 0x000fe20000010000 */
[----:B------:R-:W-:Y:S02]  /*eca0*/  F2FP.F16.F32.PACK_AB R68, R240, R241 ;  /* 0x000000f1f044723e */ /* 0x000fe400000000ff */
[C---:B------:R-:W-:Y:S04]  /*ecb0*/  HMMA.16816.F32 R8, R64.reuse, R44, R8 ;  /* 0x0000002c4008723c */ /* 0x040fe80000001808 */
[----:B------:R-:W-:Y:S01]  /*ecc0*/  FADD.FTZ R53, R187, R37 ;  /* 0x00000025bb357221 */ /* 0x000fe20000010000 */
[----:B------:R-:W-:Y:S01]  /*ecd0*/  LOP3.LUT R71, R3, R71, RZ, 0xc0, !PT ;  /* 0x0000004703477212 */ /* 0x000fe200078ec0ff */
[-C--:B------:R-:W-:Y:S05]  /*ece0*/  HMMA.16816.F32 R12, R64, R46.reuse, R12 ;  /* 0x0000002e400c723c */ /* 0x080fea000000180c */
[----:B------:R-:W-:Y:S01]  /*ecf0*/  FADD.FTZ R3, R177, R51 ;  /* 0x00000033b1037221 */ /* 0x000fe20000010000 */
[C---:B------:R-:W-:Y:S05]  /*ed00*/  HMMA.16816.F32 R16, R60.reuse, R46, R16 ;  /* 0x0000002e3c10723c */ /* 0x040fea0000001810 */
[----:B------:R-:W-:Y:S01]  /*ed10*/  LOP3.LUT R68, R48, R68, RZ, 0xc0, !PT ;  /* 0x0000004430447212 */ /* 0x000fe200078ec0ff */
[----:B------:R-:W-:Y:S01]  /*ed20*/  FADD.FTZ R48, R181, R50 ;  /* 0x00000032b5307221 */ /* 0x000fe20000010000 */
[----:B------:R-:W-:Y:S01]  /*ed30*/  FADD.FTZ R85, R182, R3 ;  /* 0x00000003b6557221 */ /* 0x000fe20000010000 */
[----:B------:R-:W-:Y:S03]  /*ed40*/  FADD.FTZ R3, R216, R0 ;  /* 0x00000000d8037221 */ /* 0x000fe60000010000 */
[----:B------:R-:W-:Y:S01]  /*ed50*/  FADD.FTZ R36, R199, R48 ;  /* 0x00000030c7247221 */ /* 0x000fe20000010000 */
[----:B------:R-:W-:Y:S01]  /*ed60*/  FADD.FTZ R44, R140, R53 ;  /* 0x000000358c2c7221 */ /* 0x000fe20000010000 */
[----:B------:R-:W-:Y:S01]  /*ed70*/  F2FP.F16.F32.PACK_AB R69, R229, R226 ;  /* 0x000000e2e545723e */ /* 0x000fe200000000ff */
[----:B------:R-:W-:Y:S01]  /*ed80*/  FADD.FTZ R0, R220, R85 ;  /* 0x00000055dc007221 */ /* 0x000fe20000010000 */
[----:B------:R-:W-:Y:S01]  /*ed90*/  FADD.FTZ R52, R186, R36 ;  /* 0x00000024ba347221 */ /* 0x000fe20000010000 */
[----:B------:R-:W-:Y:S01]  /*eda0*/  FADD.FTZ R44, R193, R44 ;  /* 0x0000002cc12c7221 */ /* 0x000fe20000010000 */
[----:B------:R-:W3:Y:S01]  /*edb0*/  LDSM.16.MT88.4 R36, [R139+0x5800] ;  /* 0x005800008b24783b */ /* 0x000ee20000004200 */
[----:B------:R-:W-:Y:S01]  /*edc0*/  LOP3.LUT R69, R49, R69, RZ, 0xc0, !PT ;  /* 0x0000004531457212 */ /* 0x000fe200078ec0ff */
[----:B------:R-:W-:Y:S01]  /*edd0*/  FADD.FTZ R45, R168, R52 ;  /* 0x00000034a82d7221 */ /* 0x000fe20000010000 */
[----:B------:R-:W-:Y:S01]  /*ede0*/  FADD.FTZ R52, R161, R44 ;  /* 0x0000002ca1347221 */ /* 0x000fe20000010000 */
[----:B------:R-:W-:Y:S01]  /*edf0*/  F2FP.F16.F32.PACK_AB R50, R224, R194 ;  /* 0x000000c2e032723e */ /* 0x000fe200000000ff */
[----:B------:R-:W-:Y:S01]  /*ee00*/  FADD.FTZ R3, R179, R3 ;  /* 0x00000003b3037221 */ /* 0x000fe20000010000 */
[----:B------:R-:W-:Y:S01]  /*ee10*/  FADD.FTZ R45, R221, R45 ;  /* 0x0000002ddd2d7221 */ /* 0x000fe20000010000 */
[-C--:B----4-:R-:W-:Y:S03]  /*ee20*/  HMMA.16816.F32 R20, R60, R40.reuse, R20 ;  /* 0x000000283c14723c */ /* 0x090fe60000001814 */
[----:B------:R-:W-:Y:S01]  /*ee30*/  FADD.FTZ R54, R169, R0 ;  /* 0x00000000a9367221 */ /* 0x000fe20000010000 */
[----:B------:R-:W-:Y:S01]  /*ee40*/  FADD.FTZ R0, R143, R3 ;  /* 0x000000038f007221 */ /* 0x000fe20000010000 */
[----:B------:R-:W-:Y:S01]  /*ee50*/  FADD.FTZ R53, R208, R45 ;  /* 0x0000002dd0357221 */ /* 0x000fe20000010000 */
[C---:B------:R-:W-:Y:S01]  /*ee60*/  HMMA.16816.F32 R24, R64.reuse, R40, R24 ;  /* 0x000000284018723c */ /* 0x040fe20000001818 */
[----:B------:R-:W4:Y:S04]  /*ee70*/  LDSM.16.MT88.4 R44, [R204+0x5800] ;  /* 0x00580000cc2c783b */ /* 0x000f280000004200 */
[----:B------:R-:W-:Y:S01]  /*ee80*/  FADD.FTZ R0, R141, R0 ;  /* 0x000000008d007221 */ /* 0x000fe20000010000 */
[-C--:B------:R-:W-:Y:S03]  /*ee90*/  HMMA.16816.F32 R28, R64, R42.reuse, R28 ;  /* 0x0000002a401c723c */ /* 0x080fe6000000181c */
[----:B------:R1:W5:Y:S02]  /*eea0*/  LDL.LU R208, [R1+0x60] ;  /* 0x0000600001d07983 */ /* 0x0003640000300800 */
[----:B------:R-:W-:Y:S01]  /*eeb0*/  FADD.FTZ R0, R148, R0 ;  /* 0x0000000094007221 */ /* 0x000fe20000010000 */
[----:B------:R-:W-:Y:S05]  /*eec0*/  HMMA.16816.F32 R32, R60, R42, R32 ;  /* 0x0000002a3c20723c */ /* 0x000fea0000001820 */
[----:B------:R-:W-:Y:S01]  /*eed0*/  FADD.FTZ R3, R165, R54 ;  /* 0x00000036a5037221 */ /* 0x000fe20000010000 */
[----:B------:R-:W-:Y:S01]  /*eee0*/  FADD.FTZ R41, R150, R0 ;  /* 0x0000000096297221 */ /* 0x000fe20000010000 */
[----:B------:R-:W-:Y:S01]  /*eef0*/  FADD.FTZ R0, R207, R53 ;  /* 0x00000035cf007221 */ /* 0x000fe20000010000 */
[----:B------:R-:W-:Y:S01]  /*ef00*/  F2FP.F16.F32.PACK_AB R51, R111, R110 ;  /* 0x0000006e6f33723e */ /* 0x000fe200000000ff */
[----:B------:R1:W5:Y:S02]  /*ef10*/  LDL.LU R207, [R1+0x5c] ;  /* 0x00005c0001cf7983 */ /* 0x0003640000300800 */
[----:B------:R-:W-:Y:S01]  /*ef20*/  FADD.FTZ R3, R160, R3 ;  /* 0x00000003a0037221 */ /* 0x000fe20000010000 */
[----:B------:R-:W-:Y:S01]  /*ef30*/  FADD.FTZ R42, R149, R41 ;  /* 0x00000029952a7221 */ /* 0x000fe20000010000 */
[----:B------:R-:W-:Y:S01]  /*ef40*/  FADD.FTZ R41, R205, R0 ;  /* 0x00000000cd297221 */ /* 0x000fe20000010000 */
[----:B------:R-:W-:Y:S01]  /*ef50*/  F2FP.F16.F32.PACK_AB R48, R238, R230 ;  /* 0x000000e6ee30723e */ /* 0x000fe200000000ff */
[-C--:B---3--:R-:W-:Y:S05]  /*ef60*/  HMMA.16816.F32 R4, R68, R36.reuse, R4 ;  /* 0x000000244404723c */ /* 0x088fea0000001804 */
[----:B------:R-:W-:Y:S01]  /*ef70*/  FADD.FTZ R40, R157, R3 ;  /* 0x000000039d287221 */ /* 0x000fe20000010000 */
[----:B------:R-:W-:Y:S01]  /*ef80*/  FADD.FTZ R3, R206, R52 ;  /* 0x00000034ce037221 */ /* 0x000fe20000010000 */
[----:B------:R-:W-:Y:S01]  /*ef90*/  F2FP.F16.F32.PACK_AB R49, R107, R106 ;  /* 0x0000006a6b31723e */ /* 0x000fe200000000ff */
[----:B------:R3:W5:Y:S03]  /*efa0*/  LDL.LU R206, [R1+0x58] ;  /* 0x0000580001ce7983 */ /* 0x0007660000300800 */
[----:B------:R-:W-:Y:S01]  /*efb0*/  FADD.FTZ R0, R138, R3 ;  /* 0x000000038a007221 */ /* 0x000fe20000010000 */
[----:B------:R3:W5:Y:S01]  /*efc0*/  LDL.LU R205, [R1+0x54] ;  /* 0x0000540001cd7983 */ /* 0x0007620000300800 */
[----:B------:R-:W-:Y:S01]  /*efd0*/  LOP3.LUT R50, R72, R50, RZ, 0xc0, !PT ;  /* 0x0000003248327212 */ /* 0x000fe200078ec0ff */
[----:B------:R-:W-:Y:S01]  /*efe0*/  FADD.FTZ R42, R151, R42 ;  /* 0x0000002a972a7221 */ /* 0x000fe20000010000 */
[----:B------:R-:W-:Y:S01]  /*eff0*/  LOP3.LUT R51, R73, R51, RZ, 0xc0, !PT ;  /* 0x0000003349337212 */ /* 0x000fe200078ec0ff */
[----:B------:R3:W5:Y:S01]  /*f000*/  LDL.LU R138, [R1+0x50] ;  /* 0x00005000018a7983 */ /* 0x0007620000300800 */
[----:B------:R-:W-:Y:S01]  /*f010*/  LOP3.LUT R48, R74, R48, RZ, 0xc0, !PT ;  /* 0x000000304a307212 */ /* 0x000fe200078ec0ff */
[----:B------:R-:W-:Y:S01]  /*f020*/  FADD.FTZ R40, R164, R40 ;  /* 0x00000028a4287221 */ /* 0x000fe20000010000 */
[----:B------:R-:W-:Y:S01]  /*f030*/  LOP3.LUT R49, R75, R49, RZ, 0xc0, !PT ;  /* 0x000000314b317212 */ /* 0x000fe200078ec0ff */
[----:B------:R-:W3:Y:S01]  /*f040*/  LDSM.16.MT88.4 R148, [R139+0x5c00] ;  /* 0x005c00008b94783b */ /* 0x000ee20000004200 */
[----:B------:R-:W-:Y:S01]  /*f050*/  FADD.FTZ R41, R249, R41 ;  /* 0x00000029f9297221 */ /* 0x000fe20000010000 */
[----:B------:R-:W-:Y:S01]  /*f060*/  FADD.FTZ R3, R156, R40 ;  /* 0x000000289c037221 */ /* 0x000fe20000010000 */
[----:B------:R-:W-:Y:S01]  /*f070*/  FADD.FTZ R40, R201, R0 ;  /* 0x00000000c9287221 */ /* 0x000fe20000010000 */
[----:B-1----:R-:W-:Y:S02]  /*f080*/  F2FP.F16.F32.PACK_AB R142, R92, R93 ;  /* 0x0000005d5c8e723e */ /* 0x002fe400000000ff */
[C---:B------:R-:W-:Y:S04]  /*f090*/  HMMA.16816.F32 R8, R48.reuse, R36, R8 ;  /* 0x000000243008723c */ /* 0x040fe80000001808 */
[----:B------:R-:W-:Y:S01]  /*f0a0*/  LOP3.LUT R142, R76, R142, RZ, 0xc0, !PT ;  /* 0x0000008e4c8e7212 */ /* 0x000fe200078ec0ff */
[----:B------:R-:W-:Y:S01]  /*f0b0*/  FADD.FTZ R0, R131, R3 ;  /* 0x0000000383007221 */ /* 0x000fe20000010000 */
[-C--:B------:R-:W-:Y:S05]  /*f0c0*/  HMMA.16816.F32 R12, R48, R38.reuse, R12 ;  /* 0x00000026300c723c */ /* 0x080fea000000180c */
[----:B------:R-:W-:Y:S01]  /*f0d0*/  FADD.FTZ R37, R247, R41 ;  /* 0x00000029f7257221 */ /* 0x000fe20000010000 */
[C---:B------:R-:W-:Y:S05]  /*f0e0*/  HMMA.16816.F32 R16, R68.reuse, R38, R16 ;  /* 0x000000264410723c */ /* 0x040fea0000001810 */
        /* <DEDUP_REMOVED lines=8> */
[----:B------:R-:W-:Y:S01]  /*f170*/  F2FP.F16.F32.PACK_AB R143, R90, R91 ;  /* 0x0000005b5a8f723e */ /* 0x000fe200000000ff */
[----:B------:R-:W-:Y:S01]  /*f180*/  FADD.FTZ R38, R218, R36 ;  /* 0x00000024da267221 */ /* 0x000fe20000010000 */
[----:B------:R-:W-:Y:S01]  /*f190*/  FADD.FTZ R37, R137, R37 ;  /* 0x0000002589257221 */ /* 0x000fe20000010000 */
[C---:B------:R-:W-:Y:S04]  /*f1a0*/  HMMA.16816.F32 R24, R48.reuse, R44, R24 ;  /* 0x0000002c3018723c */ /* 0x040fe80000001818 */
[----:B------:R-:W-:Y:S01]  /*f1b0*/  FADD.FTZ R41, R119, R37 ;  /* 0x0000002577297221 */ /* 0x000fe20000010000 */
[----:B------:R-:W-:Y:S01]  /*f1c0*/  FADD.FTZ R0, R125, R3 ;  /* 0x000000037d007221 */ /* 0x000fe20000010000 */
[----:B------:R-:W-:Y:S01]  /*f1d0*/  FADD.FTZ R3, R252, R40 ;  /* 0x00000028fc037221 */ /* 0x000fe20000010000 */
[----:B------:R-:W-:Y:S01]  /*f1e0*/  LOP3.LUT R143, R77, R143, RZ, 0xc0, !PT ;  /* 0x0000008f4d8f7212 */ /* 0x000fe200078ec0ff */
[-C--:B------:R-:W-:Y:S03]  /*f1f0*/  HMMA.16816.F32 R28, R48, R46.reuse, R28 ;  /* 0x0000002e301c723c */ /* 0x080fe6000000181c */
[----:B------:R-:W-:Y:S01]  /*f200*/  FADD.FTZ R36, R128, R0 ;  /* 0x0000000080247221 */ /* 0x000fe20000010000 */
[----:B------:R-:W-:Y:S01]  /*f210*/  FADD.FTZ R0, R246, R3 ;  /* 0x00000003f6007221 */ /* 0x000fe20000010000 */
[----:B------:R-:W-:Y:S01]  /*f220*/  FADD.FTZ R3, R200, R38 ;  /* 0x00000026c8037221 */ /* 0x000fe20000010000 */
[----:B------:R-:W-:Y:S05]  /*f230*/  HMMA.16816.F32 R32, R68, R46, R32 ;  /* 0x0000002e4420723c */ /* 0x000fea0000001820 */
[----:B------:R-:W-:Y:S01]  /*f240*/  FADD.FTZ R40, R114, R36 ;  /* 0x0000002472287221 */ /* 0x000fe20000010000 */
[----:B------:R-:W-:Y:S01]  /*f250*/  FADD.FTZ R42, R243, R0 ;  /* 0x00000000f32a7221 */ /* 0x000fe20000010000 */
[----:B------:R-:W1:Y:S01]  /*f260*/  LDSM.16.MT88.4 R36, [R204+0x5c00] ;  /* 0x005c0000cc24783b */ /* 0x000e620000004200 */
[----:B------:R-:W-:Y:S03]  /*f270*/  F2FP.F16.F32.PACK_AB R140, R173, R89 ;  /* 0x00000059ad8c723e */ /* 0x000fe600000000ff */
[----:B------:R-:W-:Y:S01]  /*f280*/  FADD.FTZ R42, R153, R42 ;  /* 0x0000002a992a7221 */ /* 0x000fe20000010000 */
[----:B------:R-:W-:Y:S01]  /*f290*/  LOP3.LUT R140, R78, R140, RZ, 0xc0, !PT ;  /* 0x0000008c4e8c7212 */ /* 0x000fe200078ec0ff */
[----:B------:R-:W-:Y:S01]  /*f2a0*/  FADD.FTZ R0, R192, R3 ;  /* 0x00000003c0007221 */ /* 0x000fe20000010000 */
[----:B--2---:R-:W-:Y:S01]  /*f2b0*/  F2FP.F16.F32.PACK_AB R141, R172, R88 ;  /* 0x00000058ac8d723e */ /* 0x004fe200000000ff */
[----:B------:R-:W-:Y:S01]  /*f2c0*/  FADD.FTZ R3, R118, R41 ;  /* 0x0000002976037221 */ /* 0x000fe20000010000 */
[----:B------:R-:W-:Y:S01]  /*f2d0*/  FADD.FTZ R40, R115, R40 ;  /* 0x0000002873287221 */ /* 0x000fe20000010000 */
[----:B------:R-:W-:Y:S01]  /*f2e0*/  FADD.FTZ R0, R222, R0 ;  /* 0x00000000de007221 */ /* 0x000fe20000010000 */
[----:B------:R-:W-:Y:S01]  /*f2f0*/  LOP3.LUT R141, R79, R141, RZ, 0xc0, !PT ;  /* 0x0000008d4f8d7212 */ /* 0x000fe200078ec0ff */
[----:B------:R-:W-:Y:S01]  /*f300*/  FADD.FTZ R3, R152, R3 ;  /* 0x0000000398037221 */ /* 0x000fe20000010000 */
[----:B------:R-:W-:Y:S01]  /*f310*/  FADD.FTZ R40, R146, R40 ;  /* 0x0000002892287221 */ /* 0x000fe20000010000 */
[----:B------:R-:W-:Y:S01]  /*f320*/  FADD.FTZ R41, R217, R0 ;  /* 0x00000000d9297221 */ /* 0x000fe20000010000 */
[----:B------:R-:W-:Y:S01]  /*f330*/  FADD.FTZ R42, R251, R42 ;  /* 0x0000002afb2a7221 */ /* 0x000fe20000010000 */
[----:B------:R-:W-:Y:S01]  /*f340*/  FADD.FTZ R0, R155, R3 ;  /* 0x000000039b007221 */ /* 0x000fe20000010000 */
[----:B------:R-:W-:Y:S01]  /*f350*/  FADD.FTZ R3, R154, R40 ;  /* 0x000000289a037221 */ /* 0x000fe20000010000 */
[----:B------:R-:W-:Y:S01]  /*f360*/  FADD.FTZ R41, R195, R41 ;  /* 0x00000029c3297221 */ /* 0x000fe20000010000 */
[-C--:B---3--:R-:W-:Y:S05]  /*f370*/  HMMA.16816.F32 R152, R140, R148.reuse, R4 ;  /* 0x000000948c98723c */ /* 0x088fea0000001804 */
        /* <DEDUP_REMOVED lines=12> */
[----:B------:R-:W-:Y:S02]  /*f440*/  IMAD.MOV.U32 R137, RZ, RZ, R2 ;  /* 0x000000ffff897224 */ /* 0x000fe400078e0002 */
        /* <DEDUP_REMOVED lines=16> */
[----:B------:R-:W-:Y:S01]  /*f550*/  LOP3.LUT R160, R80, R160, RZ, 0xc0, !PT ;  /* 0x000000a050a07212 */ /* 0x000fe200078ec0ff */
[----:B------:R-:W-:Y:S01]  /*f560*/  FADD.FTZ R5, R194, R4 ;  /* 0x00000004c2057221 */ /* 0x000fe20000010000 */
[----:B------:R-:W-:Y:S01]  /*f570*/  LOP3.LUT R161, R81, R161, RZ, 0xc0, !PT ;  /* 0x000000a151a17212 */ /* 0x000fe200078ec0ff */
        /* <DEDUP_REMOVED lines=11> */
[-C--:B------:R-:W-:Y:S05]  /*f630*/  HMMA.16816.F32 R168, R160, R150.reuse, R12 ;  /* 0x00000096a0a8723c */ /* 0x080fea000000180c */
[----:B------:R-:W-:Y:S01]  /*f640*/  FADD.FTZ R5, R93, R5 ;  /* 0x000000055d057221 */ /* 0x000fe20000010000 */
[C---:B------:R-:W-:Y:S05]  /*f650*/  HMMA.16816.F32 R148, R140.reuse, R150, R16 ;  /* 0x000000968c94723c */ /* 0x040fea0000001810 */
[----:B------:R-:W-:Y:S01]  /*f660*/  FADD.FTZ R6, R172, R0 ;  /* 0x00000000ac067221 */ /* 0x000fe20000010000 */
[-C--:B-1----:R-:W-:Y:S05]  /*f670*/  HMMA.16816.F32 R144, R140, R36.reuse, R20 ;  /* 0x000000248c90723c */ /* 0x082fea0000001814 */
[----:B------:R-:W-:Y:S01]  /*f680*/  FADD.FTZ R4, R122, R4 ;  /* 0x000000047a047221 */ /* 0x000fe20000010000 */
[C---:B------:R-:W-:Y:S05]  /*f690*/  HMMA.16816.F32 R156, R160.reuse, R36, R24 ;  /* 0x00000024a09c723c */ /* 0x040fea0000001818 */
[----:B------:R-:W-:Y:S01]  /*f6a0*/  FADD.FTZ R7, R92, R5 ;  /* 0x000000055c077221 */ /* 0x000fe20000010000 */
[----:B------:R-:W-:Y:S01]  /*f6b0*/  FADD.FTZ R6, R91, R6 ;  /* 0x000000065b067221 */ /* 0x000fe20000010000 */
[----:B------:R-:W-:Y:S01]  /*f6c0*/  FADD.FTZ R3, R86, R3 ;  /* 0x0000000356037221 */ /* 0x000fe20000010000 */
[----:B------:R-:W-:Y:S01]  /*f6d0*/  FADD.FTZ R0, R123, R4 ;  /* 0x000000047b007221 */ /* 0x000fe20000010000 */
[-C--:B------:R-:W-:Y:S01]  /*f6e0*/  HMMA.16816.F32 R160, R160, R38.reuse, R28 ;  /* 0x00000026a0a0723c */ /* 0x080fe2000000181c */
[----:B------:R-:W-:Y:S02]  /*f6f0*/  STL [R1], R7 ;  /* 0x0000000701007387 */ /* 0x000fe40000100800 */
[----:B------:R-:W-:Y:S01]  /*f700*/  FADD.FTZ R5, R90, R6 ;  /* 0x000000065a057221 */ /* 0x000fe20000010000 */
[----:B------:R-:W-:Y:S01]  /*f710*/  FADD.FTZ R4, R56, R3 ;  /* 0x0000000338047221 */ /* 0x000fe20000010000 */
[----:B------:R-:W-:Y:S01]  /*f720*/  FADD.FTZ R3, R126, R0 ;  /* 0x000000007e037221 */ /* 0x000fe20000010000 */
[----:B------:R-:W-:Y:S02]  /*f730*/  HMMA.16816.F32 R140, R140, R38, R32 ;  /* 0x000000268c8c723c */ /* 0x000fe40000001820 */
[----:B------:R-:W-:Y:S03]  /*f740*/  STL [R1+0x18], R5 ;  /* 0x0000180501007387 */ /* 0x000fe60000100800 */
[----:B------:R-:W-:Y:S01]  /*f750*/  FADD.FTZ R4, R55, R4 ;  /* 0x0000000437047221 */ /* 0x000fe20000010000 */
[----:B------:R-:W-:Y:S01]  /*f760*/  FADD.FTZ R3, R174, R3 ;  /* 0x00000003ae037221 */ /* 0x000fe20000010000 */
[----:B------:R-:W-:Y:S03]  /*f770*/  IADD3 R0, R228, -0x1, RZ ;  /* 0xffffffffe4007810 */ /* 0x000fe60007ffe0ff */
[----:B------:R-:W-:Y:S02]  /*f780*/  STL [R1+0x1c], R4 ;  /* 0x00001c0401007387 */ /* 0x000fe40000100800 */
[----:B------:R-:W-:Y:S02]  /*f790*/  IMAD.MOV.U32 R228, RZ, RZ, R0 ;  /* 0x000000ffffe47224 */ /* 0x000fe400078e0000 */
[----:B------:R1:W-:Y:S01]  /*f7a0*/  STL [R1+0x28], R3 ;  /* 0x0000280301007387 */ /* 0x0003e20000100800 */
[----:B------:R-:W-:Y:S02]  /*f7b0*/  IMAD.MOV.U32 R0, RZ, RZ, R136 ;  /* 0x000000ffff007224 */ /* 0x000fe400078e0088 */
[----:B-1----:R-:W-:Y:S01]  /*f7c0*/  IMAD.MOV.U32 R3, RZ, RZ, R135 ;  /* 0x000000ffff037224 */ /* 0x002fe200078e0087 */
[----:B------:R-:W-:Y:S06]  /*f7d0*/  @P2 BRA `(.L_x_339) ;  /* 0xffffff9400d02947 */ /* 0x000fec000383ffff */
.L_x_338:
[----:B------:R-:W2:Y:S01]  /*f7e0*/  LDL.LU R9, [R1] ;  /* 0x0000000001097983 */ /* 0x000ea20000300800 */
[----:B------:R-:W-:-:S03]  /*f7f0*/  ULDC UR4, c[0x0][0x38c] ;  /* 0x0000e30000047ab9 */ /* 0x000fc60000000800 */
[----:B------:R-:W3:Y:S04]  /*f800*/  LDL.LU R8, [R1+0x18] ;  /* 0x0000180001087983 */ /* 0x000ee80000300800 */
[----:B------:R-:W4:Y:S04]  /*f810*/  LDL.LU R6, [R1+0x1c] ;  /* 0x00001c0001067983 */ /* 0x000f280000300800 */
[----:B------:R-:W4:Y:S04]  /*f820*/  LDL.LU R7, [R1+0x28] ;  /* 0x0000280001077983 */ /* 0x000f280000300800 */
[----:B------:R-:W4:Y:S01]  /*f830*/  LDL R25, [R1+0x48] ;  /* 0x0000480001197983 */ /* 0x000f220000100800 */
[----:B------:R-:W1:Y:S02]  /*f840*/  S2R R10, SR_TID.X ;  /* 0x00000000000a7919 */ /* 0x000e640000002100 */
[----:B-1----:R-:W-:Y:S01]  /*f850*/  SHF.R.S32.HI R18, RZ, 0x1f, R10 ;  /* 0x0000001fff127819 */ /* 0x002fe2000001140a */
[----:B------:R-:W-:Y:S01]  /*f860*/  UMOV UR5, 0x400 ;  /* 0x0000040000057882 */ /* 0x000fe20000000000 */
[----:B------:R-:W1:Y:S01]  /*f870*/  S2R R22, SR_TID.X ;  /* 0x0000000000167919 */ /* 0x000e620000002100 */
[----:B--2---:R-:W2:Y:S04]  /*f880*/  SHFL.BFLY PT, R4, R9, 0x2, 0x1f ;  /* 0x0c401f0009047f89 */ /* 0x004ea800000e0000 */
[----:B---3--:R-:W3:Y:S04]  /*f890*/  SHFL.BFLY PT, R3, R8, 0x2, 0x1f ;  /* 0x0c401f0008037f89 */ /* 0x008ee800000e0000 */
[----:B----4-:R-:W4:Y:S04]  /*f8a0*/  SHFL.BFLY PT, R0, R6, 0x2, 0x1f ;  /* 0x0c401f0006007f89 */ /* 0x010f2800000e0000 */
[----:B------:R-:W1:Y:S01]  /*f8b0*/  SHFL.BFLY PT, R5, R7, 0x2, 0x1f ;  /* 0x0c401f0007057f89 */ /* 0x000e6200000e0000 */
[----:B--2---:R-:W-:Y:S01]  /*f8c0*/  FADD.FTZ R4, R4, R9 ;  /* 0x0000000904047221 */ /* 0x004fe20000010000 */
[----:B---3--:R-:W-:-:S04]  /*f8d0*/  FADD.FTZ R3, R3, R8 ;  /* 0x0000000803037221 */ /* 0x008fc80000010000 */
[----:B------:R-:W2:Y:S01]  /*f8e0*/  SHFL.BFLY PT, R9, R4, 0x1, 0x1f ;  /* 0x0c201f0004097f89 */ /* 0x000ea200000e0000 */
[----:B----4-:R-:W-:-:S03]  /*f8f0*/  FADD.FTZ R0, R0, R6 ;  /* 0x0000000600007221 */ /* 0x010fc60000010000 */
[----:B------:R-:W-:Y:S01]  /*f900*/  SHFL.BFLY PT, R8, R3, 0x1, 0x1f ;  /* 0x0c201f0003087f89 */ /* 0x000fe200000e0000 */
[----:B-1----:R-:W-:-:S03]  /*f910*/  FADD.FTZ R5, R5, R7 ;  /* 0x0000000705057221 */ /* 0x002fc60000010000 */
[----:B------:R-:W1:Y:S04]  /*f920*/  SHFL.BFLY PT, R6, R0, 0x1, 0x1f ;  /* 0x0c201f0000067f89 */ /* 0x000e6800000e0000 */
[----:B------:R-:W3:Y:S01]  /*f930*/  SHFL.BFLY PT, R7, R5, 0x1, 0x1f ;  /* 0x0c201f0005077f89 */ /* 0x000ee200000e0000 */
[----:B--2---:R-:W-:-:S05]  /*f940*/  FADD.FTZ R19, R4, R9 ;  /* 0x0000000904137221 */ /* 0x004fca0000010000 */
[----:B------:R-:W-:Y:S01]  /*f950*/  FSETP.NE.FTZ.AND P4, PT, R19, RZ, PT ;  /* 0x000000ff1300720b */ /* 0x000fe20003f95000 */
[----:B-1----:R-:W-:Y:S01]  /*f960*/  FADD.FTZ R20, R0, R6 ;  /* 0x0000000600147221 */ /* 0x002fe20000010000 */
[----:B------:R-:W-:Y:S01]  /*f970*/  MOV R0, 0x3f800000 ;  /* 0x3f80000000007802 */ /* 0x000fe20000000f00 */
[----:B------:R-:W-:Y:S01]  /*f980*/  FADD.FTZ R17, R3, R8 ;  /* 0x0000000803117221 */ /* 0x000fe20000010000 */
[----:B---3--:R-:W-:Y:S02]  /*f990*/  FADD.FTZ R21, R5, R7 ;  /* 0x0000000705157221 */ /* 0x008fe40000010000 */
[----:B------:R-:W-:Y:S02]  /*f9a0*/  FSETP.NE.FTZ.AND P2, PT, R20, RZ, PT ;  /* 0x000000ff1400720b */ /* 0x000fe40003f55000 */
[----:B------:R-:W-:-:S05]  /*f9b0*/  FSETP.NE.FTZ.AND P3, PT, R17, RZ, PT ;  /* 0x000000ff1100720b */ /* 0x000fca0003f75000 */
[----:B------:R-:W1:Y:S01]  /*f9c0*/  @P4 MUFU.RCP R0, R19 ;  /* 0x0000001300004308 */ /* 0x000e620000001000 */
[----:B------:R-:W-:Y:S01]  /*f9d0*/  FSETP.NE.FTZ.AND P5, PT, R21, RZ, PT ;  /* 0x000000ff1500720b */ /* 0x000fe20003fb5000 */
[----:B------:R-:W-:Y:S01]  /*f9e0*/  IMAD.MOV.U32 R6, RZ, RZ, 0x3f800000 ;  /* 0x3f800000ff067424 */ /* 0x000fe200078e00ff */
[----:B------:R-:W-:Y:S02]  /*f9f0*/  MOV R3, 0x3f800000 ;  /* 0x3f80000000037802 */ /* 0x000fe40000000f00 */
[----:B------:R-:W-:Y:S02]  /*fa00*/  MOV R4, 0x3f800000 ;  /* 0x3f80000000047802 */ /* 0x000fe40000000f00 */
[----:B------:R-:W-:Y:S01]  /*fa10*/  LEA.HI R5, R18, R10, RZ, 0x2 ;  /* 0x0000000a12057211 */ /* 0x000fe200078f10ff */
[----:B------:R-:W-:Y:S03]  /*fa20*/  @P2 MUFU.RCP R6, R20 ;  /* 0x0000001400062308 */ /* 0x000fe60000001000 */
[----:B------:R-:W-:-:S02]  /*fa30*/  LOP3.LUT R7, R5, 0xfffffffc, RZ, 0xc0, !PT ;  /* 0xfffffffc05077812 */ /* 0x000fc400078ec0ff */
[----:B------:R-:W-:-:S03]  /*fa40*/  SHF.R.S32.HI R5, RZ, 0x2, R5 ;  /* 0x00000002ff057819 */ /* 0x000fc60000011405 */
[----:B------:R-:W2:Y:S01]  /*fa50*/  @P3 MUFU.RCP R3, R17 ;  /* 0x0000001100033308 */ /* 0x000ea20000001000 */
[----:B-1----:R-:W-:-:S07]  /*fa60*/  FMUL.FTZ R0, R0, UR4 ;  /* 0x0000000400007c20 */ /* 0x002fce0008410000 */
[----:B------:R-:W1:Y:S01]  /*fa70*/  @P5 MUFU.RCP R4, R21 ;  /* 0x0000001500045308 */ /* 0x000e620000001000 */
[C---:B------:R-:W-:Y:S01]  /*fa80*/  FMUL.FTZ R152, R0.reuse, R152 ;  /* 0x0000009800987220 */ /* 0x040fe20000410000 */
[C---:B------:R-:W-:Y:S01]  /*fa90*/  FMUL.FTZ R16, R0.reuse, R153 ;  /* 0x0000009900107220 */ /* 0x040fe20000410000 */
[C---:B------:R-:W-:Y:S01]  /*faa0*/  FMUL.FTZ R148, R0.reuse, R148 ;  /* 0x0000009400947220 */ /* 0x040fe20000410000 */
[C---:B------:R-:W-:Y:S01]  /*fab0*/  FMUL.FTZ R14, R0.reuse, R149 ;  /* 0x00000095000e7220 */ /* 0x040fe20000410000 */
[C---:B------:R-:W-:Y:S01]  /*fac0*/  FMUL.FTZ R144, R0.reuse, R144 ;  /* 0x0000009000907220 */ /* 0x040fe20000410000 */
[C---:B------:R-:W-:Y:S01]  /*fad0*/  FMUL.FTZ R12, R0.reuse, R145 ;  /* 0x00000091000c7220 */ /* 0x040fe20000410000 */
[C---:B------:R-:W-:Y:S01]  /*fae0*/  FMUL.FTZ R140, R0.reuse, R140 ;  /* 0x0000008c008c7220 */ /* 0x040fe20000410000 */
[----:B------:R-:W-:Y:S01]  /*faf0*/  FMUL.FTZ R141, R0, R141 ;  /* 0x0000008d008d7220 */ /* 0x000fe20000410000 */
[----:B------:R-:W-:-:S04]  /*fb00*/  SHF.R.S32.HI R0, RZ, 0x1f, R5 ;  /* 0x0000001fff007819 */ /* 0x000fc80000011405 */
[----:B------:R-:W-:Y:S01]  /*fb10*/  LEA.HI R0, R0, R5, RZ, 0x3 ;  /* 0x0000000500007211 */ /* 0x000fe200078f18ff */
[----:B--2---:R-:W-:-:S03]  /*fb20*/  FMUL.FTZ R3, R3, UR4 ;  /* 0x0000000403037c20 */ /* 0x004fc60008410000 */
[----:B------:R-:W-:Y:S01]  /*fb30*/  LOP3.LUT R0, R0, 0xfffffff8, RZ, 0xc0, !PT ;  /* 0xfffffff800007812 */ /* 0x000fe200078ec0ff */
[----:B------:R-:W-:Y:S01]  /*fb40*/  FMUL.FTZ R6, R6, UR4 ;  /* 0x0000000406067c20 */ /* 0x000fe20008410000 */
[----:B-1----:R-:W-:Y:S01]  /*fb50*/  FMUL.FTZ R4, R4, UR4 ;  /* 0x0000000404047c20 */ /* 0x002fe20008410000 */
[----:B------:R-:W1:Y:S02]  /*fb60*/  S2UR UR4, SR_CgaCtaId ;  /* 0x00000000000479c3 */ /* 0x000e640000008800 */
[----:B------:R-:W-:Y:S02]  /*fb70*/  IMAD.IADD R5, R5, 0x1, -R0 ;  /* 0x0000000105057824 */ /* 0x000fe400078e0a00 */
        /* <DEDUP_REMOVED lines=8> */
[----:B------:R-:W-:-:S02]  /*fc00*/  LEA.HI R3, R5, R5, RZ, 0x1 ;  /* 0x0000000505037211 */ /* 0x000fc400078f08ff */
[-C--:B------:R-:W-:Y:S02]  /*fc10*/  LEA.HI R18, R18, R10.reuse, RZ, 0x5 ;  /* 0x0000000a12127211 */ /* 0x080fe400078f28ff */
[----:B------:R-:W-:Y:S02]  /*fc20*/  SHF.R.S32.HI R0, RZ, 0x1, R3 ;  /* 0x00000001ff007819 */ /* 0x000fe40000011403 */
[----:B------:R-:W-:Y:S02]  /*fc30*/  IADD3 R8, -R7, R10, RZ ;  /* 0x0000000a07087210 */ /* 0x000fe40007ffe1ff */
[----:B------:R-:W-:Y:S02]  /*fc40*/  LOP3.LUT R3, R3, 0x3fffffe, RZ, 0xc0, !PT ;  /* 0x03fffffe03037812 */ /* 0x000fe400078ec0ff */
[----:B------:R-:W-:Y:S02]  /*fc50*/  SHF.R.S32.HI R18, RZ, 0x5, R18 ;  /* 0x00000005ff127819 */ /* 0x000fe40000011412 */
[----:B------:R-:W-:-:S02]  /*fc60*/  SHF.L.U32 R7, R0, 0x6, RZ ;  /* 0x0000000600077819 */ /* 0x000fc400000006ff */
[----:B------:R-:W-:Y:S01]  /*fc70*/  IADD3 R5, R5, -R3, RZ ;  /* 0x8000000305057210 */ /* 0x000fe20007ffe0ff */
[----:B------:R-:W-:Y:S01]  /*fc80*/  IMAD R3, R18, 0x100, R8 ;  /* 0x0000010012037824 */ /* 0x000fe200078e0208 */
[----:B------:R-:W-:Y:S02]  /*fc90*/  LOP3.LUT R7, R7, 0xc0, RZ, 0xc0, !PT ;  /* 0x000000c007077812 */ /* 0x000fe400078ec0ff */
[C---:B------:R-:W-:Y:S02]  /*fca0*/  LOP3.LUT R8, R0.reuse, 0x1, RZ, 0xc0, !PT ;  /* 0x0000000100087812 */ /* 0x040fe400078ec0ff */
[----:B------:R-:W-:Y:S02]  /*fcb0*/  LEA R3, R5, R3, 0x4 ;  /* 0x0000000305037211 */ /* 0x000fe400078e20ff */
[----:B------:R-:W-:Y:S01]  /*fcc0*/  LEA.HI R5, R7, R7, RZ, 0x1d ;  /* 0x0000000707057211 */ /* 0x000fe200078fe8ff */
[----:B-1----:R-:W-:Y:S01]  /*fcd0*/  ULEA UR4, UR4, UR5, 0x18 ;  /* 0x0000000504047291 */ /* 0x002fe2000f8ec03f */
[----:B------:R-:W-:Y:S01]  /*fce0*/  LOP3.LUT P0, RZ, R0, 0x2, RZ, 0xc0, !PT ;  /* 0x0000000200ff7812 */ /* 0x000fe2000780c0ff */
[----:B------:R-:W-:Y:S01]  /*fcf0*/  IMAD.MOV.U32 R9, RZ, RZ, 0x10 ;  /* 0x00000010ff097424 */ /* 0x000fe200078e00ff */
[----:B------:R-:W-:-:S02]  /*fd00*/  ISETP.NE.U32.AND P6, PT, R8, 0x1, PT ;  /* 0x000000010800780c */ /* 0x000fc40003fc5070 */
[----:B------:R-:W-:Y:S02]  /*fd10*/  LEA R0, R3, R5, 0x1 ;  /* 0x0000000503007211 */ /* 0x000fe400078e08ff */
[----:B------:R-:W-:Y:S02]  /*fd20*/  ISETP.NE.AND P1, PT, R25, -0x1, PT ;  /* 0xffffffff1900780c */ /* 0x000fe40003f25270 */
[----:B------:R-:W-:Y:S02]  /*fd30*/  SEL R9, R9, 0xfffffff0, P6 ;  /* 0xfffffff009097807 */ /* 0x000fe40003000000 */
[----:B------:R-:W-:Y:S02]  /*fd40*/  LEA R0, R0, UR4, 0x1 ;  /* 0x0000000400007c11 */ /* 0x000fe4000f8e08ff */
[----:B------:R-:W-:Y:S02]  /*fd50*/  F2FP.F16.F32.PACK_AB R16, R16, R152 ;  /* 0x000000981010723e */ /* 0x000fe400000000ff */
[----:B------:R-:W-:-:S02]  /*fd60*/  F2FP.F16.F32.PACK_AB R15, R15, R154 ;  /* 0x0000009a0f0f723e */ /* 0x000fc400000000ff */
[----:B------:R-:W-:Y:S02]  /*fd70*/  F2FP.F16.F32.PACK_AB R14, R14, R148 ;  /* 0x000000940e0e723e */ /* 0x000fe400000000ff */
[----:B------:R-:W-:Y:S01]  /*fd80*/  IADD3 R5, R0, R9, RZ ;  /* 0x0000000900057210 */ /* 0x000fe20007ffe0ff */
[----:B------:R-:W-:Y:S04]  /*fd90*/  STS [R0], R16 ;  /* 0x0000001000007388 */ /* 0x000fe80000000800 */
[----:B------:R-:W-:Y:S04]  /*fda0*/  STS [R0+0x200], R15 ;  /* 0x0002000f00007388 */ /* 0x000fe80000000800 */
[----:B------:R1:W-:Y:S01]  /*fdb0*/  STS [R5], R14 ;  /* 0x0000000e05007388 */ /* 0x0003e20000000800 */
[C---:B------:R-:W-:Y:S01]  /*fdc0*/  FMUL.FTZ R164, R6.reuse, R164 ;  /* 0x000000a406a47220 */ /* 0x040fe20000410000 */
[----:B------:R-:W-:Y:S01]  /*fdd0*/  FMUL.FTZ R165, R6, R165 ;  /* 0x000000a506a57220 */ /* 0x000fe20000410000 */
[C---:B------:R-:W-:Y:S01]  /*fde0*/  FMUL.FTZ R166, R4.reuse, R166 ;  /* 0x000000a604a67220 */ /* 0x040fe20000410000 */
[----:B------:R-:W-:Y:S01]  /*fdf0*/  FMUL.FTZ R167, R4, R167 ;  /* 0x000000a704a77220 */ /* 0x000fe20000410000 */
[C---:B------:R-:W-:Y:S01]  /*fe00*/  FMUL.FTZ R168, R6.reuse, R168 ;  /* 0x000000a806a87220 */ /* 0x040fe20000410000 */
[----:B------:R-:W-:Y:S01]  /*fe10*/  FMUL.FTZ R169, R6, R169 ;  /* 0x000000a906a97220 */ /* 0x000fe20000410000 */
[C---:B------:R-:W-:Y:S01]  /*fe20*/  FMUL.FTZ R170, R4.reuse, R170 ;  /* 0x000000aa04aa7220 */ /* 0x040fe20000410000 */
[----:B------:R-:W-:Y:S01]  /*fe30*/  FMUL.FTZ R171, R4, R171 ;  /* 0x000000ab04ab7220 */ /* 0x000fe20000410000 */
[C---:B------:R-:W-:Y:S01]  /*fe40*/  IADD3 R3, R0.reuse, 0x20, RZ ;  /* 0x0000002000037810 */ /* 0x040fe20007ffe0ff */
[----:B------:R-:W-:Y:S01]  /*fe50*/  @P0 VIADD R3, R0, 0xffffffe0 ;  /* 0xffffffe000030836 */ /* 0x000fe20000000000 */
[----:B------:R-:W-:Y:S01]  /*fe60*/  F2FP.F16.F32.PACK_AB R13, R13, R150 ;  /* 0x000000960d0d723e */ /* 0x000fe200000000ff */
[C---:B------:R-:W-:Y:S01]  /*fe70*/  FMUL.FTZ R156, R6.reuse, R156 ;  /* 0x0000009c069c7220 */ /* 0x040fe20000410000 */
[----:B------:R-:W-:Y:S01]  /*fe80*/  FMUL.FTZ R10, R6, R157 ;  /* 0x0000009d060a7220 */ /* 0x000fe20000410000 */
[----:B-1----:R-:W1:Y:S01]  /*fe90*/  @P1 LDC.64 R14, c[0x0][0x298] ;  /* 0x0000a600ff0e1b82 */ /* 0x002e620000000a00 */
[----:B------:R-:W-:-:S02]  /*fea0*/  F2FP.F16.F32.PACK_AB R164, R165, R164 ;  /* 0x000000a4a5a4723e */ /* 0x000fc400000000ff */
[----:B------:R-:W-:Y:S02]  /*feb0*/  F2FP.F16.F32.PACK_AB R166, R167, R166 ;  /* 0x000000a6a7a6723e */ /* 0x000fe400000000ff */
[----:B------:R-:W-:Y:S02]  /*fec0*/  F2FP.F16.F32.PACK_AB R168, R169, R168 ;  /* 0x000000a8a9a8723e */ /* 0x000fe400000000ff */
[----:B------:R-:W-:Y:S02]  /*fed0*/  F2FP.F16.F32.PACK_AB R171, R171, R170 ;  /* 0x000000aaabab723e */ /* 0x000fe400000000ff */
[----:B------:R-:W-:Y:S02]  /*fee0*/  F2FP.F16.F32.PACK_AB R12, R12, R144 ;  /* 0x000000900c0c723e */ /* 0x000fe400000000ff */
[----:B------:R-:W-:Y:S01]  /*fef0*/  F2FP.F16.F32.PACK_AB R11, R11, R146 ;  /* 0x000000920b0b723e */ /* 0x000fe200000000ff */
[----:B------:R-:W-:Y:S01]  /*ff00*/  STS [R5+0x200], R13 ;  /* 0x0002000d05007388 */ /* 0x000fe20000000800 */
[----:B------:R-:W-:-:S02]  /*ff10*/  F2FP.F16.F32.PACK_AB R8, R141, R140 ;  /* 0x0000008c8d08723e */ /* 0x000fc400000000ff */
[----:B------:R-:W-:Y:S02]  /*ff20*/  F2FP.F16.F32.PACK_AB R7, R143, R142 ;  /* 0x0000008e8f07723e */ /* 0x000fe400000000ff */
[----:B------:R-:W-:Y:S01]  /*ff30*/  IADD3 R9, R9, R3, RZ ;  /* 0x0000000309097210 */ /* 0x000fe20007ffe0ff */
[----:B------:R-:W-:Y:S01]  /*ff40*/  STS [R0+0x1000], R164 ;  /* 0x001000a400007388 */ /* 0x000fe20000000800 */
[----:B------:R-:W-:-:S03]  /*ff50*/  F2FP.F16.F32.PACK_AB R10, R10, R156 ;  /* 0x0000009c0a0a723e */ /* 0x000fc600000000ff */
[----:B------:R2:W-:Y:S04]  /*ff60*/  STS [R0+0x1200], R166 ;  /* 0x001200a600007388 */ /* 0x0005e80000000800 */
[----:B------:R-:W-:Y:S04]  /*ff70*/  STS [R5+0x1000], R168 ;  /* 0x001000a805007388 */ /* 0x000fe80000000800 */
[----:B------:R-:W-:Y:S01]  /*ff80*/  STS [R5+0x1200], R171 ;  /* 0x001200ab05007388 */ /* 0x000fe20000000800 */
[----:B------:R-:W-:-:S03]  /*ff90*/  FMUL.FTZ R158, R4, R158 ;  /* 0x0000009e049e7220 */ /* 0x000fc60000410000 */
[----:B------:R-:W-:Y:S01]  /*ffa0*/  STS [R3], R12 ;  /* 0x0000000c03007388 */ /* 0x000fe20000000800 */
[----:B------:R-:W-:-:S03]  /*ffb0*/  FMUL.FTZ R162, R4, R162 ;  /* 0x000000a204a27220 */ /* 0x000fc60000410000 */
[----:B------:R-:W-:Y:S01]  /*ffc0*/  STS [R3+0x200], R11 ;  /* 0x0002000b03007388 */ /* 0x000fe20000000800 */
[----:B------:R-:W-:-:S03]  /*ffd0*/  FMUL.FTZ R160, R6, R160 ;  /* 0x000000a006a07220 */ /* 0x000fc60000410000 */
[----:B------:R3:W-:Y:S04]  /*ffe0*/  STS [R9], R8 ;  /* 0x0000000809007388 */ /* 0x0007e80000000800 */
[----:B------:R-:W-:Y:S01]  /*fff0*/  STS [R9+0x200], R7 ;  /* 0x0002000709007388 */ /* 0x000fe20000000800 */
[----:B--2---:R-:W-:-:S03]  /*10000*/  FMUL.FTZ R0, R4, R163 ;  /* 0x000000a304007220 */ /* 0x004fc60000410000 */
[----:B------:R2:W-:Y:S02]  /*10010*/  STS [R3+0x1000], R10 ;  /* 0x0010000a03007388 */ /* 0x0005e40000000800 */
[----:B------:R-:W-:Y:S01]  /*10020*/  F2FP.F16.F32.PACK_AB R0, R0, R162 ;  /* 0x000000a20000723e */ /* 0x000fe200000000ff */
[----:B---3--:R-:W-:Y:S01]  /*10030*/  FMUL.FTZ R8, R6, R161 ;  /* 0x000000a106087220 */ /* 0x008fe20000410000 */
[----:B--2---:R-:W-:Y:S01]  /*10040*/  FMUL.FTZ R10, R4, R159 ;  /* 0x0000009f040a7220 */ /* 0x004fe20000410000 */
[----:B-1----:R-:W-:-:S03]  /*10050*/  @P1 IMAD.WIDE.U32 R4, R25, R14, RZ ;  /* 0x0000000e19041225 */ /* 0x002fc600078e00ff */
[----:B------:R-:W-:Y:S02]  /*10060*/  F2FP.F16.F32.PACK_AB R8, R8, R160 ;  /* 0x000000a00808723e */ /* 0x000fe400000000ff */
[----:B------:R-:W-:Y:S01]  /*10070*/  F2FP.F16.F32.PACK_AB R10, R10, R158 ;  /* 0x0000009e0a0a723e */ /* 0x000fe200000000ff */
[----:B------:R-:W-:Y:S01]  /*10080*/  @P1 IMAD R30, R25, R15, R5 ;  /* 0x0000000f191e1224 */ /* 0x000fe200078e0205 */
[----:B------:R-:W-:Y:S01]  /*10090*/  @P1 MOV R29, R4 ;  /* 0x00000004001d1202 */ /* 0x000fe20000000f00 */
[----:B------:R-:W-:Y:S06]  /*100a0*/  @P1 BRA `(.L_x_342) ;  /* 0x0000000000201947 */ /* 0x000fec0003800000 */
        /* <DEDUP_REMOVED lines=8> */
.L_x_342:
[----:B------:R-:W-:Y:S01]  /*10130*/  ULDC.U8 UR5, c[0x0][0x3d8] ;  /* 0x0000f60000057ab9 */ /* 0x000fe20000000000 */
[----:B------:R-:W1:Y:S01]  /*10140*/  S2R R23, SR_CTAID.Y ;  /* 0x0000000000177919 */ /* 0x000e620000002600 */
[----:B------:R-:W2:Y:S01]  /*10150*/  @P4 LDC R16, c[0x0][0x2e8] ;  /* 0x0000ba00ff104b82 */ /* 0x000ea20000000800 */
[----:B------:R-:W-:Y:S01]  /*10160*/  ISETP.NE.AND P0, PT, RZ, UR5, PT ;  /* 0x00000005ff007c0c */ /* 0x000fe2000bf05270 */
[----:B------:R-:W-:Y:S01]  /*10170*/  ULDC.U8 UR4, c[0x0][0x3d9] ;  /* 0x0000f64000047ab9 */ /* 0x000fe20000000000 */
[----:B------:R-:W3:Y:S01]  /*10180*/  S2R R31, SR_CTAID.Z ;  /* 0x00000000001f7919 */ /* 0x000ee20000002700 */
[----:B------:R-:W-:Y:S01]  /*10190*/  ISETP.NE.AND P6, PT, RZ, UR4, PT ;  /* 0x00000004ff007c0c */ /* 0x000fe2000bfc5270 */
[----:B------:R4:W1:Y:S01]  /*101a0*/  @P4 MUFU.LG2 R11, R19 ;  /* 0x00000013000b4308 */ /* 0x0008620000000c00 */
[----:B------:R-:W-:Y:S01]  /*101b0*/  ISETP.EQ.AND P0, PT, RZ, UR4, P0 ;  /* 0x00000004ff007c0c */ /* 0x000fe20008702270 */
[----:B------:R-:W1:Y:S01]  /*101c0*/  S2R R24, SR_CTAID.X ;  /* 0x0000000000187919 */ /* 0x000e620000002500 */
[----:B------:R-:W1:Y:S01]  /*101d0*/  @P3 LDC R15, c[0x0][0x2e8] ;  /* 0x0000ba00ff0f3b82 */ /* 0x000e620000000800 */
[----:B------:R4:W-:Y:S04]  /*101e0*/  STS [R3+0x1200], R10 ;  /* 0x0012000a03007388 */ /* 0x0009e80000000800 */
[----:B------:R3:W-:Y:S03]  /*101f0*/  STS [R9+0x1000], R8 ;  /* 0x0010000809007388 */ /* 0x0007e60000000800 */
[----:B------:R-:W1:Y:S01]  /*10200*/  @P2 LDC R14, c[0x0][0x2e8] ;  /* 0x0000ba00ff0e2b82 */ /* 0x000e620000000800 */
[----:B------:R2:W-:Y:S02]  /*10210*/  STS [R9+0x1200], R0 ;  /* 0x0012000009007388 */ /* 0x0005e40000000800 */
[----:B------:R-:W-:-:S05]  /*10220*/  @!P0 CS2R R4, SRZ ;  /* 0x0000000000048805 */ /* 0x000fca000001ff00 */
[----:B------:R-:W1:Y:S01]  /*10230*/  @P6 LDC.64 R6, c[0x0][0x2c0] ;  /* 0x0000b000ff066b82 */ /* 0x000e620000000a00 */
[----:B----4-:R-:W-:Y:S02]  /*10240*/  P2R R3, PR, RZ, 0x40 ;  /* 0x00000040ff037803 */ /* 0x010fe40000000000 */
[----:B------:R-:W-:Y:S01]  /*10250*/  SHF.R.S32.HI R10, RZ, 0x1f, R22 ;  /* 0x0000001fff0a7819 */ /* 0x000fe20000011416 */
[----:B---3--:R3:W4:Y:S01]  /*10260*/  @P2 MUFU.LG2 R8, R20 ;  /* 0x0000001400082308 */ /* 0x0087220000000c00 */
[----:B------:R-:W-:-:S07]  /*10270*/  @!P0 PLOP3.LUT P6, PT, PT, PT, PT, 0x8, 0x0 ;  /* 0x000000000000881c */ /* 0x000fce0003fce170 */
[----:B--2---:R3:W2:Y:S01]  /*10280*/  @P3 MUFU.LG2 R9, R17 ;  /* 0x0000001100093308 */ /* 0x0046a20000000c00 */
[----:B------:R-:W-:Y:S05]  /*10290*/  @!P0 BRA `(.L_x_343) ;  /* 0x0000000000188947 */ /* 0x000fea0003800000 */
[----:B------:R-:W4:Y:S01]  /*102a0*/  S2R R4, SR_CTAID.Y ;  /* 0x0000000000047919 */ /* 0x000f220000002600 */
[----:B------:R-:W4:Y:S01]  /*102b0*/  LDC R0, c[0x0][0x2c4] ;  /* 0x0000b100ff007b82 */ /* 0x000f220000000800 */
[----:B------:R-:W-:Y:S01]  /*102c0*/  PLOP3.LUT P6, PT, PT, PT, PT, 0x80, 0x0 ;  /* 0x000000000000781c */ /* 0x000fe20003fcf070 */
[----:B----4-:R-:W-:-:S05]  /*102d0*/  IMAD R4, R4, R0, RZ ;  /* 0x0000000004047224 */ /* 0x010fca00078e02ff */
[----:B------:R-:W-:-:S04]  /*102e0*/  SEL R4, R4, R25, !P1 ;  /* 0x0000001904047207 */ /* 0x000fc80004800000 */
[----:B------:R-:W-:-:S07]  /*102f0*/  SHF.R.S32.HI R5, RZ, 0x1f, R4 ;  /* 0x0000001fff057819 */ /* 0x000fce0000011404 */
.L_x_343:
[----:B------:R-:W-:-:S13]  /*10300*/  ISETP.NE.AND P0, PT, R3, RZ, PT ;  /* 0x000000ff0300720c */ /* 0x000fda0003f05270 */
[----:B-1----:R-:W-:Y:S01]  /*10310*/  @P0 IMAD R0, R7, R6, RZ ;  /* 0x0000000607000224 */ /* 0x002fe200078e02ff */
[----:B------:R-:W-:Y:S01]  /*10320*/  LEA.HI R6, R10, R22, RZ, 0x5 ;  /* 0x000000160a067211 */ /* 0x000fe200078f28ff */
[----:B------:R-:W1:Y:S01]  /*10330*/  @P0 LDC R7, c[0x0][0x2c0] ;  /* 0x0000b000ff070b82 */ /* 0x000e620000000800 */
[----:B------:R-:W-:Y:S01]  /*10340*/  @P0 MOV R3, 0x1 ;  /* 0x0000000100030802 */ /* 0x000fe20000000f00 */
[----:B------:R-:W-:Y:S06]  /*10350*/  @P0 BRA `(.L_x_344) ;  /* 0x0000000000180947 */ /* 0x000fec0003800000 */
[----:B------:R-:W2:Y:S01]  /*10360*/  LDC R0, c[0x0][0x2c4] ;  /* 0x0000b100ff007b82 */ /* 0x000ea20000000800 */
[----:B------:R-:W-:Y:S02]  /*10370*/  ISETP.NE.AND P0, PT, RZ, UR5, PT ;  /* 0x00000005ff007c0c */ /* 0x000fe4000bf05270 */
[----:B-1----:R-:W-:-:S05]  /*10380*/  MOV R7, 0x1 ;  /* 0x0000000100077802 */ /* 0x002fca0000000f00 */
[----:B------:R-:W1:Y:S08]  /*10390*/  LDC R3, c[0x0][0x270] ;  /* 0x00009c00ff037b82 */ /* 0x000e700000000800 */
[----:B--2---:R-:W1:Y:S02]  /*103a0*/  @P0 LDC R0, c[0x0][0x2e4] ;  /* 0x0000b900ff000b82 */ /* 0x004e640000000800 */
[----:B-1----:R-:W-:-:S07]  /*103b0*/  IMAD R3, R0, R3, RZ ;  /* 0x0000000300037224 */ /* 0x002fce00078e02ff */
.L_x_344:
[----:B------:R1:W5:Y:S01]  /*103c0*/  LDL R36, [R1+0x4c] ;  /* 0x00004c0001247983 */ /* 0x0003620000100800 */
[----:B------:R-:W-:Y:S01]  /*103d0*/  LEA.HI R19, R10, R22, RZ, 0x2 ;  /* 0x000000160a137211 */ /* 0x000fe200078f10ff */
[----:B------:R-:W1:Y:S01]  /*103e0*/  @P5 LDC R13, c[0x0][0x2e8] ;  /* 0x0000ba00ff0d5b82 */ /* 0x000e620000000800 */
[----:B------:R-:W-:-:S07]  /*103f0*/  LOP3.LUT R6, R6, 0xffffffe0, RZ, 0xc0, !PT ;  /* 0xffffffe006067812 */ /* 0x000fce00078ec0ff */
[----:B------:R-:W-:Y:S01]  /*10400*/  BAR.SYNC.DEFER_BLOCKING 0x0 ;  /* 0x0000000000007b1d */ /* 0x000fe20000010000 */
[----:B------:R-:W-:Y:S01]  /*10410*/  LOP3.LUT R10, R19, 0xfffffffc, RZ, 0xc0, !PT ;  /* 0xfffffffc130a7812 */ /* 0x000fe200078ec0ff */
[----:B------:R-:W-:Y:S02]  /*10420*/  IMAD R3, R23, R3, RZ ;  /* 0x0000000317037224 */ /* 0x000fe400078e02ff */
[----:B----4-:R-:W-:Y:S01]  /*10430*/  @P2 FMUL.FTZ R8, R8, 0.69314718246459960938 ;  /* 0x3f31721808082820 */ /* 0x010fe20000410000 */
[----:B------:R-:W-:Y:S01]  /*10440*/  IADD3 R6, -R6, R22, RZ ;  /* 0x0000001606067210 */ /* 0x000fe20007ffe1ff */
[----:B--2---:R-:W-:Y:S01]  /*10450*/  @P3 FMUL.FTZ R9, R9, 0.69314718246459960938 ;  /* 0x3f31721809093820 */ /* 0x004fe20000410000 */
[----:B------:R-:W2:Y:S01]  /*10460*/  @P5 MUFU.LG2 R12, R21 ;  /* 0x00000015000c5308 */ /* 0x000ea20000000c00 */
[----:B------:R-:W-:Y:S01]  /*10470*/  MOV R26, 0x7f800000 ;  /* 0x7f800000001a7802 */ /* 0x000fe20000000f00 */
[----:B---3--:R-:W-:Y:S02]  /*10480*/  IMAD.IADD R17, R22, 0x1, -R10 ;  /* 0x0000000116117824 */ /* 0x008fe400078e0a0a */
[----:B------:R-:W-:Y:S01]  /*10490*/  @P2 FFMA.FTZ R26, R134, R14, R8 ;  /* 0x0000000e861a2223 */ /* 0x000fe20000010008 */
[----:B------:R-:W-:Y:S01]  /*104a0*/  SEL R3, R3, RZ, !P6 ;  /* 0x000000ff03037207 */ /* 0x000fe20007000000 */
[----:B-1----:R-:W-:Y:S01]  /*104b0*/  IMAD R10, R24, R7, RZ ;  /* 0x00000007180a7224 */ /* 0x002fe200078e02ff */
[----:B------:R-:W-:Y:S01]  /*104c0*/  LOP3.LUT P2, RZ, R6, 0x3, RZ, 0xc0, !PT ;  /* 0x0000000306ff7812 */ /* 0x000fe2000784c0ff */
[----:B------:R-:W-:-:S02]  /*104d0*/  IMAD.MOV.U32 R28, RZ, RZ, 0x7f800000 ;  /* 0x7f800000ff1c7424 */ /* 0x000fc400078e00ff */
[----:B------:R-:W-:Y:S01]  /*104e0*/  @P3 FFMA.FTZ R28, R135, R15, R9 ;  /* 0x0000000f871c3223 */ /* 0x000fe20000010009 */
[----:B------:R-:W-:Y:S02]  /*104f0*/  IMAD.SHL.U32 R10, R10, 0x80, RZ ;  /* 0x000000800a0a7824 */ /* 0x000fe400078e00ff */
[----:B------:R-:W-:Y:S01]  /*10500*/  @P4 FMUL.FTZ R11, R11, 0.69314718246459960938 ;  /* 0x3f3172180b0b4820 */ /* 0x000fe20000410000 */
[----:B------:R-:W-:Y:S01]  /*10510*/  IMAD R0, R31, R0, R3 ;  /* 0x000000001f007224 */ /* 0x000fe200078e0203 */
[----:B------:R-:W-:Y:S01]  /*10520*/  BSSY B0, `(.L_x_345) ;  /* 0x0000039000007945 */ /* 0x000fe20003800000 */
[----:B------:R-:W-:Y:S01]  /*10530*/  MOV R27, 0x7f800000 ;  /* 0x7f800000001b7802 */ /* 0x000fe20000000f00 */
[----:B-----5:R-:W-:Y:S01]  /*10540*/  @P4 FFMA.FTZ R27, R136, R16, R11 ;  /* 0x00000010881b4223 */ /* 0x020fe2000001000b */
[----:B------:R-:W-:Y:S01]  /*10550*/  SHF.R.S32.HI R9, RZ, 0x1f, R10 ;  /* 0x0000001fff097819 */ /* 0x000fe2000001140a */
[----:B--2---:R-:W-:Y:S01]  /*10560*/  @P5 FMUL.FTZ R3, R12, 0.69314718246459960938 ;  /* 0x3f3172180c035820 */ /* 0x004fe20000410000 */
[----:B------:R1:W2:Y:S01]  /*10570*/  LDS.128 R32, [R231+0x1800] ;  /* 0x00180000e7207984 */ /* 0x0002a20000000c00 */
[----:B------:R-:W-:-:S02]  /*10580*/  IADD3 R10, P1, P0, R10, R4, R0 ;  /* 0x000000040a0a7210 */ /* 0x000fc4000783e000 */
[----:B------:R-:W-:Y:S02]  /*10590*/  SHF.R.S32.HI R0, RZ, 0x1f, R0 ;  /* 0x0000001fff007819 */ /* 0x000fe40000011400 */
[----:B------:R-:W-:Y:S01]  /*105a0*/  MOV R21, 0x7f800000 ;  /* 0x7f80000000157802 */ /* 0x000fe20000000f00 */
[----:B------:R-:W-:Y:S01]  /*105b0*/  @P5 FFMA.FTZ R21, R2, R13, R3 ;  /* 0x0000000d02155223 */ /* 0x000fe20000010003 */
[----:B------:R-:W-:Y:S02]  /*105c0*/  SHF.R.S32.HI R2, RZ, 0x2, R19 ;  /* 0x00000002ff027819 */ /* 0x000fe40000011413 */
[----:B------:R-:W-:Y:S02]  /*105d0*/  SHF.L.U32 R20, R17, 0x3, RZ ;  /* 0x0000000311147819 */ /* 0x000fe400000006ff */
        /* <DEDUP_REMOVED lines=11> */
[CC--:B------:R-:W-:Y:S01]  /*10690*/  ISETP.GE.AND P3, PT, R0.reuse, R36.reuse, PT ;  /* 0x000000240000720c */ /* 0x0c0fe20003f66270 */
        /* <DEDUP_REMOVED lines=11> */
[----:B------:R-:W-:Y:S01]  /*10750*/  @!P0 IMAD R6, R6, R7, RZ ;  /* 0x0000000706068224 */ /* 0x000fe200078e02ff */
[-C--:B------:R-:W-:Y:S02]  /*10760*/  @!P2 IADD3 R5, P5, R0, R10.reuse, RZ ;  /* 0x0000000a0005a210 */ /* 0x080fe40007fbe0ff */
[----:B------:R-:W-:Y:S02]  /*10770*/  @!P3 LEA.HI.X.SX32 R14, R8, R9, 0x1, P4 ;  /* 0x00000009080eb211 */ /* 0x000fe400020f0eff */
[----:B------:R-:W-:-:S02]  /*10780*/  @!P1 IADD3 R7, P4, R4, R10, RZ ;  /* 0x0000000a04079210 */ /* 0x000fc40007f9e0ff */
[----:B------:R-:W5:Y:S01]  /*10790*/  @!P1 LDC.64 R22, c[0x0][0x2b0] ;  /* 0x0000ac00ff169b82 */ /* 0x000f620000000a00 */
[----:B------:R-:W-:Y:S02]  /*107a0*/  @!P0 IADD3 R12, P6, R6, R10, RZ ;  /* 0x0000000a060c8210 */ /* 0x000fe40007fde0ff */
[-C--:B------:R-:W-:Y:S02]  /*107b0*/  @!P2 LEA.HI.X.SX32 R0, R0, R9.reuse, 0x1, P5 ;  /* 0x000000090000a211 */ /* 0x080fe400028f0eff */
[-C--:B------:R-:W-:Y:S02]  /*107c0*/  @!P1 LEA.HI.X.SX32 R15, R4, R9.reuse, 0x1, P4 ;  /* 0x00000009040f9211 */ /* 0x080fe400020f0eff */
[----:B------:R-:W-:Y:S01]  /*107d0*/  @!P0 LEA.HI.X.SX32 R13, R6, R9, 0x1, P6 ;  /* 0x00000009060d8211 */ /* 0x000fe200030f0eff */
[----:B------:R-:W1:Y:S01]  /*107e0*/  @!P0 LDC.64 R24, c[0x0][0x2b0] ;  /* 0x0000ac00ff188b82 */ /* 0x000e620000000a00 */
[----:B---3--:R-:W-:-:S04]  /*107f0*/  @!P3 LEA R10, P5, R11, R16, 0x2 ;  /* 0x000000100b0ab211 */ /* 0x008fc800078a10ff */
        /* <DEDUP_REMOVED lines=11> */
.L_x_346:
[----:B------:R-:W-:Y:S05]  /*108b0*/  BSYNC B0 ;  /* 0x0000000000007941 */ /* 0x000fea0003800000 */
.L_x_345:
[----:B------:R4:W1:Y:S01]  /*108c0*/  LDS.128 R12, [R231] ;  /* 0x00000000e70c7984 */ /* 0x0008620000000c00 */
[----:B---3--:R-:W-:Y:S01]  /*108d0*/  IADD3 R4, P0, R20, R29, RZ ;  /* 0x0000001d14047210 */ /* 0x008fe20007f1e0ff */
[C---:B------:R-:W-:Y:S01]  /*108e0*/  VIADD R0, R2.reuse, 0x40 ;  /* 0x0000004002007836 */ /* 0x040fe20000000000 */
[----:B------:R-:W-:Y:S01]  /*108f0*/  SHF.R.S32.HI R5, RZ, 0x1f, R20 ;  /* 0x0000001fff057819 */ /* 0x000fe20000011414 */
[----:B------:R-:W3:Y:S01]  /*10900*/  S2R R7, SR_CTAID.X ;  /* 0x0000000000077919 */ /* 0x000ee20000002500 */
[----:B------:R-:W-:Y:S01]  /*10910*/  SHF.R.S32.HI R6, RZ, 0x1f, R31 ;  /* 0x0000001fff067819 */ /* 0x000fe2000001141f */
[C---:B------:R-:W-:Y:S01]  /*10920*/  VIADD R3, R2.reuse, 0x20 ;  /* 0x0000002002037836 */ /* 0x040fe20000000000 */
[----:B------:R-:W-:Y:S01]  /*10930*/  IADD3.X R5, R5, R30, RZ, P0, !PT ;  /* 0x0000001e05057210 */ /* 0x000fe200007fe4ff */
[----:B------:R-:W-:Y:S01]  /*10940*/  ULDC.64 UR4, c[0x0][0x2a0] ;  /* 0x0000a80000047ab9 */ /* 0x000fe20000000a00 */
[-C--:B------:R-:W-:Y:S01]  /*10950*/  ISETP.GE.AND P0, PT, R2, R36.reuse, PT ;  /* 0x000000240200720c */ /* 0x080fe20003f06270 */
[----:B------:R-:W-:Y:S01]  /*10960*/  IMAD R6, R6, UR4, RZ ;  /* 0x0000000406067c24 */ /* 0x000fe2000f8e02ff */
[-C--:B------:R-:W-:Y:S01]  /*10970*/  ISETP.GE.AND P2, PT, R0, R36.reuse, PT ;  /* 0x000000240000720c */ /* 0x080fe20003f46270 */
[----:B------:R-:W-:Y:S01]  /*10980*/  VIADD R0, R2, 0x60 ;  /* 0x0000006002007836 */ /* 0x000fe20000000000 */
[-C--:B------:R-:W-:Y:S01]  /*10990*/  ISETP.GE.AND P1, PT, R3, R36.reuse, PT ;  /* 0x000000240300720c */ /* 0x080fe20003f26270 */
[C---:B------:R-:W-:Y:S01]  /*109a0*/  IMAD.WIDE.U32 R8, R31.reuse, UR4, R4 ;  /* 0x000000041f087c25 */ /* 0x040fe2000f8e0004 */
[----:B------:R-:W-:Y:S01]  /*109b0*/  SHF.R.S32.HI R3, RZ, 0x1f, R2 ;  /* 0x0000001fff037819 */ /* 0x000fe20000011402 */
[----:B------:R-:W-:Y:S01]  /*109c0*/  BSSY B0, `(.L_x_347) ;  /* 0x0000010000007945 */ /* 0x000fe20003800000 */
[----:B------:R-:W-:Y:S01]  /*109d0*/  ISETP.GE.AND P3, PT, R0, R36, PT ;  /* 0x000000240000720c */ /* 0x000fe20003f66270 */
[----:B------:R-:W-:-:S05]  /*109e0*/  IMAD R0, R31, UR5, R6 ;  /* 0x000000051f007c24 */ /* 0x000fca000f8e0206 */
[----:B------:R-:W-:Y:S01]  /*109f0*/  IADD3 R5, R9, R0, RZ ;  /* 0x0000000009057210 */ /* 0x000fe20007ffe0ff */
[----:B---3--:R-:W-:Y:S01]  /*10a00*/  IMAD.WIDE R2, R7, 0x80, R2 ;  /* 0x0000008007027825 */ /* 0x008fe200078e0202 */
        /* <DEDUP_REMOVED lines=11> */
.L_x_348:
[----:B------:R-:W-:Y:S05]  /*10ac0*/  BSYNC B0 ;  /* 0x0000000000007941 */ /* 0x000fea0003800000 */
.L_x_347:
        /* <DEDUP_REMOVED lines=16> */
.L_x_350:
[----:B------:R-:W-:Y:S05]  /*10bd0*/  BSYNC B0 ;  /* 0x0000000000007941 */ /* 0x000fea0003800000 */
.L_x_349:
        /* <DEDUP_REMOVED lines=16> */
.L_x_352:
[----:B------:R-:W-:Y:S05]  /*10ce0*/  BSYNC B0 ;  /* 0x0000000000007941 */ /* 0x000fea0003800000 */
.L_x_351:
        /* <DEDUP_REMOVED lines=15> */
.L_x_334:
[----:B------:R-:W2:Y:S01]  /*10de0*/  LDL.LU R13, [R1+0x48] ;  /* 0x00004800010d7983 */ /* 0x000ea20000300800 */
[----:B------:R-:W1:Y:S01]  /*10df0*/  LDC.U8 R4, c[0x0][0x3d8] ;  /* 0x0000f600ff047b82 */ /* 0x000e620000000000 */
[----:B------:R-:W-:Y:S01]  /*10e00*/  LEA.HI R12, R48, R67, RZ, 0x2 ;  /* 0x00000043300c7211 */ /* 0x000fe200078f10ff */
[----:B------:R-:W-:Y:S01]  /*10e10*/  ULDC.64 UR4, c[0x0][0x2a0] ;  /* 0x0000a80000047ab9 */ /* 0x000fe20000000a00 */
[----:B------:R-:W-:Y:S02]  /*10e20*/  BSSY B0, `(.L_x_353) ;  /* 0x0000049000007945 */ /* 0x000fe40003800000 */
[----:B------:R-:W-:-:S03]  /*10e30*/  LOP3.LUT R8, R12, 0x1ffffffc, RZ, 0xc0, !PT ;  /* 0x1ffffffc0c087812 */ /* 0x000fc600078ec0ff */
[----:B------:R-:W3:Y:S01]  /*10e40*/  LDC.U8 R0, c[0x0][0x3d9] ;  /* 0x0000f640ff007b82 */ /* 0x000ee20000000000 */
[----:B-1----:R-:W-:Y:S02]  /*10e50*/  ISETP.NE.AND P1, PT, R4, RZ, PT ;  /* 0x000000ff0400720c */ /* 0x002fe40003f25270 */
[C---:B---3--:R-:W-:Y:S02]  /*10e60*/  ISETP.NE.AND P2, PT, R0.reuse, RZ, PT ;  /* 0x000000ff0000720c */ /* 0x048fe40003f45270 */
[----:B------:R-:W-:Y:S02]  /*10e70*/  ISETP.EQ.AND P1, PT, R0, RZ, P1 ;  /* 0x000000ff0000720c */ /* 0x000fe40000f22270 */
[----:B------:R-:W-:-:S09]  /*10e80*/  ISETP.NE.AND P3, PT, R4, RZ, !P2 ;  /* 0x000000ff0400720c */ /* 0x000fd20005765270 */
[----:B------:R-:W1:Y:S02]  /*10e90*/  @!P2 LDC R10, c[0x0][0x2c4] ;  /* 0x0000b100ff0aab82 */ /* 0x000e640000000800 */
[----:B------:R-:W-:-:S06]  /*10ea0*/  @!P1 CS2R R14, SRZ ;  /* 0x00000000000e9805 */ /* 0x000fcc000001ff00 */
[----:B------:R-:W3:Y:S08]  /*10eb0*/  @P1 LDC R9, c[0x0][0x2c4] ;  /* 0x0000b100ff091b82 */ /* 0x000ef00000000800 */
[----:B------:R-:W4:Y:S08]  /*10ec0*/  @P2 LDC.64 R16, c[0x0][0x2c0] ;  /* 0x0000b000ff102b82 */ /* 0x000f300000000a00 */
[----:B-1----:R-:W1:Y:S08]  /*10ed0*/  @P3 LDC R10, c[0x0][0x2e4] ;  /* 0x0000b900ff0a3b82 */ /* 0x002e700000000800 */
[----:B------:R-:W2:Y:S01]  /*10ee0*/  @P2 LDC R18, c[0x0][0x2c0] ;  /* 0x0000b000ff122b82 */ /* 0x000ea20000000800 */
[----:B----4-:R-:W-:-:S02]  /*10ef0*/  @P2 IMAD R16, R17, R16, RZ ;  /* 0x0000001011102224 */ /* 0x010fc400078e02ff */
[----:B-1----:R-:W-:Y:S02]  /*10f00*/  @!P2 IMAD.MOV.U32 R16, RZ, RZ, R10 ;  /* 0x000000ffff10a224 */ /* 0x002fe400078e000a */
[----:B------:R-:W-:Y:S01]  /*10f10*/  @!P2 IMAD.MOV.U32 R18, RZ, RZ, 0x1 ;  /* 0x00000001ff12a424 */ /* 0x000fe200078e00ff */
[C---:B--2---:R-:W-:Y:S02]  /*10f20*/  ISETP.NE.AND P0, PT, R13.reuse, -0x1, PT ;  /* 0xffffffff0d00780c */ /* 0x044fe40003f05270 */
[----:B------:R-:W-:-:S11]  /*10f30*/  ISETP.NE.OR P4, PT, R13, -0x1, !P1 ;  /* 0xffffffff0d00780c */ /* 0x000fd60004f85670 */
[----:B------:R-:W1:Y:S01]  /*10f40*/  @P0 LDC.64 R6, c[0x0][0x298] ;  /* 0x0000a600ff060b82 */ /* 0x000e620000000a00 */
[----:B------:R-:W-:-:S07]  /*10f50*/  @!P0 SHF.R.S32.HI R0, RZ, 0x1f, R25 ;  /* 0x0000001fff008819 */ /* 0x000fce0000011419 */
[----:B------:R-:W2:Y:S01]  /*10f60*/  @!P0 LDC.64 R2, c[0x0][0x290] ;  /* 0x0000a400ff028b82 */ /* 0x000ea20000000a00 */
[----:B-1----:R-:W-:-:S04]  /*10f70*/  @P0 IMAD.WIDE.U32 R4, R13, R6, RZ ;  /* 0x000000060d040225 */ /* 0x002fc800078e00ff */
[----:B------:R-:W-:Y:S02]  /*10f80*/  @P0 IMAD R7, R13, R7, R5 ;  /* 0x000000070d070224 */ /* 0x000fe400078e0205 */
[C---:B---3--:R-:W-:Y:S02]  /*10f90*/  @!P4 IMAD R13, R25.reuse, R9, RZ ;  /* 0x00000009190dc224 */ /* 0x048fe400078e02ff */
[-C--:B--2---:R-:W-:Y:S02]  /*10fa0*/  @!P0 IMAD R0, R0, R2.reuse, RZ ;  /* 0x0000000200008224 */ /* 0x084fe400078e02ff */
[--C-:B------:R-:W-:Y:S01]  /*10fb0*/  @P1 IMAD.MOV.U32 R14, RZ, RZ, R13.reuse ;  /* 0x000000ffff0e1224 */ /* 0x100fe200078e000d */
[----:B------:R1:W-:Y:S01]  /*10fc0*/  @!P4 STL [R1+0x48], R13 ;  /* 0x0000480d0100c387 */ /* 0x0003e20000100800 */
[C---:B------:R-:W-:Y:S01]  /*10fd0*/  @!P0 IMAD R6, R25.reuse, R3, R0 ;  /* 0x0000000319068224 */ /* 0x040fe200078e0200 */
[----:B------:R-:W-:Y:S01]  /*10fe0*/  @P1 SHF.R.S32.HI R15, RZ, 0x1f, R13 ;  /* 0x0000001fff0f1819 */ /* 0x000fe2000001140d */
[----:B------:R-:W-:Y:S01]  /*10ff0*/  @!P0 IMAD.WIDE.U32 R2, R25, R2, RZ ;  /* 0x0000000219028225 */ /* 0x000fe200078e00ff */
[----:B------:R-:W-:-:S03]  /*11000*/  LOP3.LUT P4, RZ, R67, 0x3, RZ, 0xc0, !PT ;  /* 0x0000000343ff7812 */ /* 0x000fc6000788c0ff */
[----:B------:R-:W-:Y:S02]  /*11010*/  IMAD.IADD R0, R67, 0x1, -R8 ;  /* 0x0000000143007824 */ /* 0x000fe400078e0a08 */
[----:B------:R-:W-:Y:S02]  /*11020*/  @!P0 IMAD.MOV.U32 R4, RZ, RZ, R2 ;  /* 0x000000ffff048224 */ /* 0x000fe400078e0002 */
[----:B------:R-:W-:Y:S02]  /*11030*/  IMAD.SHL.U32 R0, R0, 0x8, RZ ;  /* 0x0000000800007824 */ /* 0x000fe400078e00ff */
[----:B------:R-:W-:Y:S01]  /*11040*/  @!P0 IMAD.IADD R7, R3, 0x1, R6 ;  /* 0x0000000103078824 */ /* 0x000fe200078e0206 */
[----:B------:R-:W-:Y:S01]  /*11050*/  SHF.R.S32.HI R6, RZ, 0x1f, R26 ;  /* 0x0000001fff067819 */ /* 0x000fe2000001141a */
[----:B------:R-:W-:Y:S01]  /*11060*/  @P2 IMAD.MOV.U32 R2, RZ, RZ, 0x1 ;  /* 0x00000001ff022424 */ /* 0x000fe200078e00ff */
[----:B------:R-:W-:Y:S01]  /*11070*/  IADD3 R8, P0, R0, R4, RZ ;  /* 0x0000000400087210 */ /* 0x000fe20007f1e0ff */
[----:B------:R-:W-:Y:S01]  /*11080*/  @!P2 IMAD R2, R10, R21, RZ ;  /* 0x000000150a02a224 */ /* 0x000fe200078e02ff */
[----:B------:R-:W-:Y:S01]  /*11090*/  SHF.R.S32.HI R4, RZ, 0x2, R12 ;  /* 0x00000002ff047819 */ /* 0x000fe2000001140c */
[----:B------:R-:W-:Y:S01]  /*110a0*/  IMAD R6, R6, UR4, RZ ;  /* 0x0000000406067c24 */ /* 0x000fe2000f8e02ff */
[----:B------:R-:W-:Y:S01]  /*110b0*/  LEA.HI.X.SX32 R9, R0, R7, 0x1, P0 ;  /* 0x0000000700097211 */ /* 0x000fe200000f0eff */
[----:B------:R-:W-:Y:S01]  /*110c0*/  IMAD.IADD R0, R11, 0x1, -R24 ;  /* 0x000000010b007824 */ /* 0x000fe200078e0a18 */
[----:B------:R-:W-:Y:S01]  /*110d0*/  SHF.R.S32.HI R5, RZ, 0x1f, R4 ;  /* 0x0000001fff057819 */ /* 0x000fe20000011404 */
[----:B------:R-:W-:Y:S01]  /*110e0*/  IMAD R2, R25, R2, RZ ;  /* 0x0000000219027224 */ /* 0x000fe200078e02ff */
[----:B-1----:R-:W1:Y:S02]  /*110f0*/  S2R R13, SR_CTAID.X ;  /* 0x00000000000d7919 */ /* 0x002e640000002500 */
[CC--:B------:R-:W-:Y:S01]  /*11100*/  ISETP.GE.AND P0, PT, R4.reuse, R0.reuse, PT ;  /* 0x000000000400720c */ /* 0x0c0fe20003f06270 */
[C---:B------:R-:W-:Y:S01]  /*11110*/  VIADD R19, R4.reuse, 0x20 ;  /* 0x0000002004137836 */ /* 0x040fe20000000000 */
[CC--:B------:R-:W-:Y:S01]  /*11120*/  ISETP.GE.OR P3, PT, R4.reuse, R0.reuse, P4 ;  /* 0x000000000400720c */ /* 0x0c0fe20002766670 */
[----:B------:R-:W-:Y:S01]  /*11130*/  VIADD R20, R4, 0x40 ;  /* 0x0000004004147836 */ /* 0x000fe20000000000 */
[----:B------:R-:W-:Y:S01]  /*11140*/  SEL R17, R2, RZ, !P1 ;  /* 0x000000ff02117207 */ /* 0x000fe20004800000 */
[----:B------:R-:W-:Y:S01]  /*11150*/  VIADD R21, R4, 0x60 ;  /* 0x0000006004157836 */ /* 0x000fe20000000000 */
[CC--:B------:R-:W-:Y:S01]  /*11160*/  ISETP.GE.OR P1, PT, R19.reuse, R0.reuse, P4 ;  /* 0x000000001300720c */ /* 0x0c0fe20002726670 */
[C---:B------:R-:W-:Y:S01]  /*11170*/  IMAD R6, R26.reuse, UR5, R6 ;  /* 0x000000051a067c24 */ /* 0x040fe2000f8e0206 */
[----:B------:R-:W-:Y:S01]  /*11180*/  P2R R22, PR, RZ, 0x8 ;  /* 0x00000008ff167803 */ /* 0x000fe20000000000 */
[----:B------:R-:W-:Y:S01]  /*11190*/  IMAD.WIDE.U32 R8, R26, UR4, R8 ;  /* 0x000000041a087c25 */ /* 0x000fe2000f8e0008 */
[----:B------:R-:W-:-:S02]  /*111a0*/  ISETP.GE.AND P3, PT, R19, R0, PT ;  /* 0x000000001300720c */ /* 0x000fc40003f66270 */
[-C--:B------:R-:W-:Y:S01]  /*111b0*/  ISETP.GE.AND P2, PT, R20, R0.reuse, PT ;  /* 0x000000001400720c */ /* 0x080fe20003f46270 */
[----:B------:R-:W-:Y:S01]  /*111c0*/  IMAD.IADD R7, R6, 0x1, R9 ;  /* 0x0000000106077824 */ /* 0x000fe200078e0209 */
[----:B------:R-:W-:Y:S02]  /*111d0*/  ISETP.GE.AND P5, PT, R21, R0, PT ;  /* 0x000000001500720c */ /* 0x000fe40003fa6270 */
[----:B------:R-:W-:Y:S01]  /*111e0*/  P2R R23, PR, RZ, 0x2 ;  /* 0x00000002ff177803 */ /* 0x000fe20000000000 */
[----:B-1----:R-:W-:Y:S01]  /*111f0*/  IMAD.WIDE R2, R13, 0x80, R4 ;  /* 0x000000800d027825 */ /* 0x002fe200078e0204 */
        /* <DEDUP_REMOVED lines=11> */
.L_x_354:
[----:B------:R-:W-:Y:S05]  /*112b0*/  BSYNC B0 ;  /* 0x0000000000007941 */ /* 0x000fea0003800000 */
.L_x_353:
        /* <DEDUP_REMOVED lines=19> */
.L_x_356:
[----:B------:R-:W-:Y:S05]  /*113f0*/  BSYNC B0 ;  /* 0x0000000000007941 */ /* 0x000fea0003800000 */
.L_x_355:
        /* <DEDUP_REMOVED lines=15> */
.L_x_358:
[----:B------:R-:W-:Y:S05]  /*114f0*/  BSYNC B0 ;  /* 0x0000000000007941 */ /* 0x000fea0003800000 */
.L_x_357:
        /* <DEDUP_REMOVED lines=17> */
.L_x_360:
[----:B------:R-:W-:Y:S05]  /*11610*/  BSYNC B0 ;  /* 0x0000000000007941 */ /* 0x000fea0003800000 */
.L_x_359:
        /* <DEDUP_REMOVED lines=12> */
.L_x_362:
[----:B------:R-:W-:Y:S05]  /*116e0*/  BSYNC B0 ;  /* 0x0000000000007941 */ /* 0x000fea0003800000 */
.L_x_361:
        /* <DEDUP_REMOVED lines=11> */
.L_x_364:
[----:B------:R-:W-:Y:S05]  /*117a0*/  BSYNC B0 ;  /* 0x0000000000007941 */ /* 0x000fea0003800000 */
.L_x_363:
        /* <DEDUP_REMOVED lines=10> */
.L_x_366:
[----:B------:R-:W-:Y:S05]  /*11850*/  BSYNC B0 ;  /* 0x0000000000007941 */ /* 0x000fea0003800000 */
.L_x_365:
        /* <DEDUP_REMOVED lines=10> */
.L_x_367:
        /* <DEDUP_REMOVED lines=16> */
.L_x_1311:


//--------------------- .text._ZN5flash16flash_fwd_kernelI23Flash_fwd_kernel_traitsILi32ELi128ELi128ELi4ELb0ELb0EN7cutlass6half_tE19Flash_kernel_traitsILi32ELi128ELi128ELi4ES3_EELb0ELb0ELb0ELb0ELb0ELb1ELb1ELb0EEEvNS_16Flash_fwd_paramsE --------------------------
	.section	.text._ZN5flash16flash_fwd_kernelI23Flash_fwd_kernel_traitsILi32ELi128ELi128ELi4ELb0ELb0EN7cutlass6half_tE19Flash_kernel_traitsILi32ELi128ELi128ELi4ES3_EELb0ELb0ELb0ELb0ELb0ELb1ELb1ELb0EEEvNS_16Flash_fwd_paramsE,"ax",@progbits
	.align	128
        .global         _ZN5flash16flash_fwd_kernelI23Flash_fwd_kernel_traitsILi32ELi128ELi128ELi4ELb0ELb0EN7cutlass6half_tE19Flash_kernel_traitsILi32ELi128ELi128ELi4ES3_EELb0ELb0ELb0ELb0ELb0ELb1ELb1ELb0EEEvNS_16Flash_fwd_paramsE
        .type           _ZN5flash16flash_fwd_kernelI23Flash_fwd_kernel_traitsILi32ELi128ELi128ELi4ELb0ELb0EN7cutlass6half_tE19Flash_kernel_traitsILi32ELi128ELi128ELi4ES3_EELb0ELb0ELb0ELb0ELb0ELb1ELb1ELb0EEEvNS_16Flash_fwd_paramsE,@function
        .size           _ZN5flash16flash_fwd_kernelI23Flash_fwd_kernel_traitsILi32ELi128ELi128ELi4ELb0ELb0EN7cutlass6half_tE19Flash_kernel_traitsILi32ELi128ELi128ELi4ES3_EELb0ELb0ELb0ELb0ELb0ELb1ELb1ELb0EEEvNS_16Flash_fwd_paramsE,(.L_x_1312 - _ZN5flash16flash_fwd_kernelI23Flash_fwd_kernel_traitsILi32ELi128ELi128ELi4ELb0ELb0EN7cutlass6half_tE19Flash_kernel_traitsILi32ELi128ELi128ELi4ES3_EELb0ELb0ELb0ELb0ELb0ELb1ELb1ELb0EEEvNS_16Flash_fwd_paramsE)
        .other          _ZN5flash16flash_fwd_kernelI23Flash_fwd_kernel_traitsILi32ELi128ELi128ELi4ELb0ELb0EN7cutlass6half_tE19Flash_kernel_traitsILi32ELi128ELi128ELi4ES3_EELb0ELb0ELb0ELb0ELb0ELb1ELb1ELb0EEEvNS_16Flash_fwd_paramsE,@"STO_CUDA_ENTRY STV_DEFAULT"
_ZN5flash16flash_fwd_kernelI23Flash_fwd_kernel_traitsILi32ELi128ELi128ELi4ELb0ELb0EN7cutlass6half_tE19Flash_kernel_traitsILi32ELi128ELi128ELi4ES3_EELb0ELb0ELb0ELb0ELb0ELb1ELb1ELb0EEEvNS_16Flash_fwd_paramsE:
.text._ZN5flash16flash_fwd_kernelI23Flash_fwd_kernel_traitsILi32ELi128ELi128ELi4ELb0ELb0EN7cutlass6half_tE19Flash_kernel_traitsILi32ELi128ELi128ELi4ES3_EELb0ELb0ELb0ELb0ELb0ELb1ELb1ELb0EEEvNS_16Flash_fwd_paramsE:
        /* <DEDUP_REMOVED lines=41> */
.L_x_368:
[----:B-1----:R-:W1:Y:S02]  /*0290*/  LDC R4, c[0x0][0x2c8] ;  /* 0x0000b200ff047b82 */ /* 0x002e640000000800 */
.L_x_369:
        /* <DEDUP_REMOVED lines=48> */
[----:B------:R3:W-:Y:S01]  /*05a0*/  STL [R1+0x44], R24 ;  /* 0x0000441801007387 */ /* 0x0007e20000100800 */
[----:B------:R-:W-:Y:S02]  /*05b0*/  LEA.HI R249, R44, R248, RZ, 0x5 ;  /* 0x000000f82cf97211 */ /* 0x000fe400078f28ff */
[----:B------:R-:W5:Y:S01]  /*05c0*/  I2F.RP R2, R19 ;  /* 0x0000001300027306 */ /* 0x000f620000209400 */
[----:B------:R-:W3:Y:S01]  /*05d0*/  @!P1 S2R R6, SR_CgaCtaId ;  /* 0x0000000000069919 */ /* 0x000ee20000008800 */
[----:B------:R-:W4:Y:S01]  /*05e0*/  @P2 LDC.64 R112, c[0x0][0x250] ;  /* 0x00009400ff702b82 */ /* 0x000f220000000a00 */
[----:B------:R-:W-:Y:S01]  /*05f0*/  IMAD.WIDE R52, R27, 0x80, R50 ;  /* 0x000000801b347825 */ /* 0x000fe200078e0232 */
[----:B------:R-:W-:Y:S01]  /*0600*/  SHF.R.S32.HI R43, RZ, 0x5, R249 ;  /* 0x00000005ff2b7819 */ /* 0x000fe200000114f9 */
[----:B------:R-:W4:Y:S01]  /*0610*/  @!P3 S2R R11, SR_CgaCtaId ;  /* 0x00000000000bb919 */ /* 0x000f220000008800 */
[----:B------:R-:W4:Y:S04]  /*0620*/  @!P0 S2R R15, SR_CgaCtaId ;  /* 0x00000000000f8919 */ /* 0x000f280000008800 */
        /* <DEDUP_REMOVED lines=79> */
.L_x_371:
        /* <DEDUP_REMOVED lines=14> */
.L_x_372:
        /* <DEDUP_REMOVED lines=20> */
[----:B------:R-:W-:-:S02]  /*0d40*/  @!P6 LOP3.LUT R13, RZ, R23, RZ, 0x33, !PT ;  /* 0x00000017ff0de212 */ /* 0x000fc400078e33ff */
[----:B------:R-:W-:Y:S01]  /*0d50*/  SHF.L.U32 R177, R56, 0x7, RZ ;  /* 0x0000000738b17819 */ /* 0x000fe200000006ff */
[----:B------:R-:W-:Y:S01]  /*0d60*/  IMAD.X R3, R31, 0x1, R17, P4 ;  /* 0x000000011f037824 */ /* 0x000fe200020e0611 */
[----:B------:R-:W-:Y:S01]  /*0d70*/  IADD3 R24, P4, R6, R4, RZ ;  /* 0x0000000406187210 */ /* 0x000fe20007f9e0ff */
[----:B------:R-:W4:Y:S01]  /*0d80*/  @!P2 LDC.64 R16, c[0x0][0x240] ;  /* 0x00009000ff10ab82 */ /* 0x000f220000000a00 */
[-C--:B------:R-:W-:Y:S01]  /*0d90*/  IMAD R6, R51, R112.reuse, RZ ;  /* 0x0000007033067224 */ /* 0x080fe200078e02ff */
[----:B------:R-:W-:Y:S01]  /*0da0*/  LOP3.LUT R153, R153, 0xfffffffb, RZ, 0xc0, !PT ;  /* 0xfffffffb99997812 */ /* 0x000fe200078ec0ff */
[----:B------:R-:W-:Y:S01]  /*0db0*/  IMAD.WIDE.U32 R2, R25, UR4, R2 ;  /* 0x0000000419027c25 */ /* 0x000fe2000f8e0002 */
[----:B------:R-:W-:Y:S02]  /*0dc0*/  IADD3.X R25, R8, R5, R0, P4, !PT ;  /* 0x0000000508197210 */ /* 0x000fe400027fe400 */
[----:B------:R-:W-:Y:S01]  /*0dd0*/  @!P1 IADD3 R0, P4, R52, 0x20, RZ ;  /* 0x0000002034009810 */ /* 0x000fe20007f9e0ff */
[----:B------:R-:W-:Y:S01]  /*0de0*/  IMAD.WIDE.U32 R4, R50, R112, R30 ;  /* 0x0000007032047225 */ /* 0x000fe200078e001e */
[----:B------:R-:W5:Y:S01]  /*0df0*/  @!P0 LDC.64 R22, c[0x0][0x240] ;  /* 0x00009000ff168b82 */ /* 0x000f620000000a00 */
[----:B------:R-:W-:-:S02]  /*0e00*/  IADD3 R3, R3, R7, RZ ;  /* 0x0000000703037210 */ /* 0x000fc40007ffe0ff */
[----:B------:R-:W-:Y:S01]  /*0e10*/  @!P1 IMAD.X R9, RZ, RZ, R53, P4 ;  /* 0x000000ffff099224 */ /* 0x000fe200020e0635 */
[----:B------:R-:W-:Y:S01]  /*0e20*/  IADD3 R36, P4, R11, R4, RZ ;  /* 0x000000040b247210 */ /* 0x000fe20007f9e0ff */
[----:B------:R-:W-:Y:S01]  /*0e30*/  IMAD R8, R50, R113, R6 ;  /* 0x0000007132087224 */ /* 0x000fe200078e0206 */
[----:B------:R-:W-:Y:S01]  /*0e40*/  @!P0 MOV R19, R3 ;  /* 0x0000000300138202 */ /* 0x000fe20000000f00 */
[----:B-1----:R-:W-:Y:S01]  /*0e50*/  @!P1 IMAD R4, R9, R14, RZ ;  /* 0x0000000e09049224 */ /* 0x002fe200078e02ff */
[----:B--2---:R-:W1:Y:S01]  /*0e60*/  @!P2 LDC.64 R30, c[0x0][0x210] ;  /* 0x00008400ff1eab82 */ /* 0x004e620000000a00 */
[----:B------:R-:W-:Y:S01]  /*0e70*/  @!P2 IMAD.MOV.U32 R6, RZ, RZ, R2 ;  /* 0x000000ffff06a224 */ /* 0x000fe200078e0002 */
[----:B------:R-:W-:Y:S01]  /*0e80*/  IADD3.X R37, R27, R5, R8, P4, !PT ;  /* 0x000000051b257210 */ /* 0x000fe200027fe408 */
[----:B------:R-:W-:Y:S01]  /*0e90*/  @!P2 IMAD.MOV.U32 R7, RZ, RZ, R3 ;  /* 0x000000ffff07a224 */ /* 0x000fe200078e0003 */
[----:B------:R-:W-:Y:S01]  /*0ea0*/  @!P0 IADD3 R11, P4, R52, 0x40, RZ ;  /* 0x00000040340b8810 */ /* 0x000fe20007f9e0ff */
[----:B------:R-:W-:-:S02]  /*0eb0*/  @!P0 IMAD.MOV.U32 R18, RZ, RZ, R2 ;  /* 0x000000ffff128224 */ /* 0x000fc400078e0002 */
[----:B------:R-:W-:Y:S01]  /*0ec0*/  @!P3 IMAD.MOV.U32 R32, RZ, RZ, R2 ;  /* 0x000000ffff20b224 */ /* 0x000fe200078e0002 */
[----:B------:R-:W2:Y:S01]  /*0ed0*/  S2UR UR4, SR_CgaCtaId ;  /* 0x00000000000479c3 */ /* 0x000ea20000008800 */
[--C-:B------:R-:W-:Y:S02]  /*0ee0*/  @!P3 IMAD.MOV.U32 R33, RZ, RZ, R3.reuse ;  /* 0x000000ffff21b224 */ /* 0x100fe400078e0003 */
[----:B----4-:R-:W-:Y:S02]  /*0ef0*/  @!P2 IMAD R5, R53, R16, RZ ;  /* 0x000000103505a224 */ /* 0x010fe400078e02ff */
[C---:B------:R-:W-:Y:S02]  /*0f00*/  @!P1 IMAD R8, R0.reuse, R15, R4 ;  /* 0x0000000f00089224 */ /* 0x040fe400078e0204 */
[----:B------:R-:W-:Y:S01]  /*0f10*/  @!P1 IMAD.WIDE.U32 R2, R0, R14, R2 ;  /* 0x0000000e00029225 */ /* 0x000fe200078e0002 */
[----:B------:R-:W4:Y:S03]  /*0f20*/  @!P0 LDC.64 R34, c[0x0][0x210] ;  /* 0x00008400ff228b82 */ /* 0x000f260000000a00 */
[----:B------:R-:W-:-:S02]  /*0f30*/  @!P0 IMAD.X R0, RZ, RZ, R53, P4 ;  /* 0x000000ffff008224 */ /* 0x000fc400020e0635 */
[C---:B------:R-:W-:Y:S01]  /*0f40*/  @!P2 IMAD R9, R52.reuse, R17, R5 ;  /* 0x000000113409a224 */ /* 0x040fe200078e0205 */
[----:B------:R-:W-:Y:S01]  /*0f50*/  SHF.R.S32.HI R17, RZ, 0x1f, R13 ;  /* 0x0000001fff117819 */ /* 0x000fe2000001140d */
[----:B------:R-:W-:Y:S01]  /*0f60*/  @!P2 IMAD.WIDE.U32 R4, R52, R16, R6 ;  /* 0x000000103404a225 */ /* 0x000fe200078e0006 */
[----:B------:R-:W4:Y:S03]  /*0f70*/  @!P3 LDC.64 R14, c[0x0][0x240] ;  /* 0x00009000ff0ebb82 */ /* 0x000f260000000a00 */
[----:B-----5:R-:W-:Y:S01]  /*0f80*/  @!P0 IMAD R0, R0, R22, RZ ;  /* 0x0000001600008224 */ /* 0x020fe200078e02ff */
[----:B-1----:R-:W-:Y:S01]  /*0f90*/  @!P2 LEA R10, P6, R4, R30, 0x1 ;  /* 0x0000001e040aa211 */ /* 0x002fe200078c08ff */
[----:B------:R-:W-:Y:S01]  /*0fa0*/  @!P1 IMAD.IADD R12, R3, 0x1, R8 ;  /* 0x00000001030c9824 */ /* 0x000fe200078e0208 */
[C---:B---3--:R-:W-:Y:S01]  /*0fb0*/  @!P1 LEA R8, P4, R2.reuse, R28, 0x1 ;  /* 0x0000001c02089211 */ /* 0x048fe200078808ff */
[----:B------:R-:W-:Y:S01]  /*0fc0*/  @!P0 IMAD R0, R11, R23, R0 ;  /* 0x000000170b008224 */ /* 0x000fe200078e0200 */
[----:B------:R-:W-:Y:S01]  /*0fd0*/  @!P2 IADD3 R3, R5, R9, RZ ;  /* 0x000000090503a210 */ /* 0x000fe20007ffe0ff */
[----:B------:R-:W-:Y:S01]  /*0fe0*/  @!P0 IMAD.WIDE.U32 R6, R11, R22, R18 ;  /* 0x000000160b068225 */ /* 0x000fe200078e0012 */
[----:B--2---:R-:W-:Y:S01]  /*0ff0*/  ULEA UR4, UR4, UR5, 0x18 ;  /* 0x0000000504047291 */ /* 0x004fe2000f8ec03f */
[----:B------:R-:W-:-:S02]  /*1000*/  @!P1 LEA.HI.X R9, R2, R29, R12, 0x1, P4 ;  /* 0x0000001d02099211 */ /* 0x000fc400020f0c0c */
[----:B------:R-:W-:Y:S01]  /*1010*/  @!P2 LEA.HI.X R11, R4, R31, R3, 0x1, P6 ;  /* 0x0000001f040ba211 */ /* 0x000fe200030f0c03 */
[----:B------:R-:W-:Y:S01]  /*1020*/  @!P0 IMAD.IADD R0, R7, 0x1, R0 ;  /* 0x0000000107008824 */ /* 0x000fe200078e0200 */
[----:B------:R-:W-:Y:S01]  /*1030*/  @!P3 IADD3 R12, P4, R52, 0x60, RZ ;  /* 0x00000060340cb810 */ /* 0x000fe20007f9e0ff */
[C---:B------:R-:W-:Y:S01]  /*1040*/  @!P1 IMAD R5, R21.reuse, 0x2, R39 ;  /* 0x0000000215059824 */ /* 0x040fe200078e0227 */
[C---:B----4-:R-:W-:Y:S01]  /*1050*/  @!P0 LEA R2, P6, R6.reuse, R34, 0x1 ;  /* 0x0000002206028211 */ /* 0x050fe200078c08ff */
[C---:B------:R-:W-:Y:S01]  /*1060*/  @!P0 IMAD R4, R21.reuse, 0x2, R38 ;  /* 0x0000000215048824 */ /* 0x040fe200078e0226 */
[----:B------:R-:W-:Y:S01]  /*1070*/  LEA R200, R21, UR4, 0x1 ;  /* 0x0000000415c87c11 */ /* 0x000fe2000f8e08ff */
[----:B------:R-:W-:Y:S01]  /*1080*/  ULDC UR5, c[0x0][0x39c] ;  /* 0x0000e70000057ab9 */ /* 0x000fe20000000800 */
[----:B------:R-:W-:Y:S01]  /*1090*/  @!P0 LEA.HI.X R3, R6, R35, R0, 0x1, P6 ;  /* 0x0000002306038211 */ /* 0x000fe200030f0c00 */
[----:B------:R-:W-:Y:S01]  /*10a0*/  @!P3 IMAD.X R0, RZ, RZ, R53, P4 ;  /* 0x000000ffff00b224 */ /* 0x000fe200020e0635 */
[----:B------:R-:W1:Y:S01]  /*10b0*/  @!P3 LDC.64 R6, c[0x0][0x210] ;  /* 0x00008400ff06bb82 */ /* 0x000e620000000a00 */
[----:B------:R-:W-:Y:S01]  /*10c0*/  @!PT LDS RZ, [RZ] ;  /* 0x00000000fffff984 */ /* 0x000fe20000000800 */
[----:B------:R-:W-:Y:S01]  /*10d0*/  @!PT LDS RZ, [RZ] ;  /* 0x00000000fffff984 */ /* 0x000fe20000000800 */
[----:B------:R-:W-:Y:S01]  /*10e0*/  @!PT LDS RZ, [RZ] ;  /* 0x00000000fffff984 */ /* 0x000fe20000000800 */
[----:B------:R2:W-:Y:S01]  /*10f0*/  @!P2 LDGSTS.E.BYPASS.LTC128B.128 [R200], desc[UR16][R10.64] ;  /* 0x000000000ac8afae */ /* 0x0005e2000b901d50 */
[----:B------:R-:W-:Y:S01]  /*1100*/  ISETP.GE.AND P2, PT, R48, R26, PT ;  /* 0x0000001a3000720c */ /* 0x000fe20003f46270 */
[----:B------:R-:W-:Y:S01]  /*1110*/  @!P3 IMAD R0, R0, R14, RZ ;  /* 0x0000000e0000b224 */ /* 0x000fe200078e02ff */
[----:B------:R-:W-:Y:S01]  /*1120*/  SHF.R.S32.HI R22, RZ, 0x1f, R58 ;  /* 0x0000001fff167819 */ /* 0x000fe2000001143a */
[----:B------:R3:W-:Y:S01]  /*1130*/  @!P1 LDGSTS.E.BYPASS.LTC128B.128 [R5+0x800], desc[UR16][R8.64] ;  /* 0x0080000008059fae */ /* 0x0007e2000b901d50 */
[----:B------:R-:W-:-:S02]  /*1140*/  ISETP.GE.AND P1, PT, R47, R26, PT ;  /* 0x0000001a2f00720c */ /* 0x000fc40003f26270 */
[-C--:B------:R-:W-:Y:S01]  /*1150*/  ISETP.GE.AND P6, PT, R50, R26.reuse, PT ;  /* 0x0000001a3200720c */ /* 0x080fe20003fc6270 */
[----:B------:R4:W-:Y:S01]  /*1160*/  @!P0 LDGSTS.E.BYPASS.LTC128B.128 [R4+0x1000], desc[UR16][R2.64] ;  /* 0x0100000002048fae */ /* 0x0009e2000b901d50 */
[----:B------:R-:W-:-:S05]  /*1170*/  ISETP.GE.AND P0, PT, R46, R26, PT ;  /* 0x0000001a2e00720c */ /* 0x000fca0003f06270 */
[----:B------:R-:W5:Y:S04]  /*1180*/  @!P2 S2R R18, SR_CgaCtaId ;  /* 0x000000000012a919 */ /* 0x000f680000008800 */
[----:B------:R-:W5:Y:S04]  /*1190*/  @!P1 S2R R16, SR_CgaCtaId ;  /* 0x0000000000109919 */ /* 0x000f680000008800 */
[----:B------:R-:W5:Y:S01]  /*11a0*/  @!P0 S2R R19, SR_CgaCtaId ;  /* 0x0000000000138919 */ /* 0x000f620000008800 */
[----:B--2---:R-:W-:Y:S01]  /*11b0*/  IMAD.WIDE.U32 R10, R13, UR6, R24 ;  /* 0x000000060d0a7c25 */ /* 0x004fe2000f8e0018 */
[----:B---3--:R-:W2:Y:S03]  /*11c0*/  @!P5 LDC.64 R8, c[0x0][0x218] ;  /* 0x00008600ff08db82 */ /* 0x008ea60000000a00 */
[----:B------:R-:W-:Y:S01]  /*11d0*/  IMAD.MOV.U32 R198, RZ, RZ, R10 ;  /* 0x000000ffffc67224 */ /* 0x000fe200078e000a */
[----:B------:R3:W-:Y:S01]  /*11e0*/  STL.64 [R1+0x28], R10 ;  /* 0x0000280a01007387 */ /* 0x0007e20000100a00 */
[----:B----4-:R-:W-:-:S02]  /*11f0*/  @!P3 IMAD R2, R12, R15, R0 ;  /* 0x0000000f0c02b224 */ /* 0x010fc400078e0200 */
[----:B------:R-:W-:Y:S02]  /*1200*/  @!P3 IMAD.WIDE.U32 R4, R12, R14, R32 ;  /* 0x0000000e0c04b225 */ /* 0x000fe400078e0020 */
[----:B------:R-:W4:Y:S02]  /*1210*/  @!P2 LDC.64 R14, c[0x0][0x218] ;  /* 0x00008600ff0eab82 */ /* 0x000f240000000a00 */
[----:B------:R-:W-:Y:S01]  /*1220*/  IMAD R0, R17, UR6, RZ ;  /* 0x0000000611007c24 */ /* 0x000fe2000f8e02ff */
[----:B-1----:R-:W-:Y:S01]  /*1230*/  @!P3 LEA R6, P4, R4, R6, 0x1 ;  /* 0x000000060406b211 */ /* 0x002fe200078808ff */
[----:B------:R-:W-:Y:S02]  /*1240*/  @!P3 IMAD.IADD R5, R5, 0x1, R2 ;  /* 0x000000010505b824 */ /* 0x000fe400078e0202 */
[----:B------:R-:W-:Y:S01]  /*1250*/  IMAD R0, R13, UR7, R0 ;  /* 0x000000070d007c24 */ /* 0x000fe2000f8e0200 */
[----:B------:R-:W-:Y:S01]  /*1260*/  ULDC.64 UR6, c[0x0][0x268] ;  /* 0x00009a0000067ab9 */ /* 0x000fe20000000a00 */
[----:B------:R-:W-:Y:S01]  /*1270*/  IMAD R3, R158, R58, RZ ;  /* 0x0000003a9e037224 */ /* 0x000fe200078e02ff */
[----:B------:R-:W-:Y:S01]  /*1280*/  @!P3 LEA.HI.X R7, R4, R7, R5, 0x1, P4 ;  /* 0x000000070407b211 */ /* 0x000fe200020f0c05 */
[----:B------:R-:W-:-:S02]  /*1290*/  IMAD.IADD R199, R11, 0x1, R0 ;  /* 0x000000010bc77824 */ /* 0x000fc400078e0200 */
[-C--:B------:R-:W-:Y:S02]  /*12a0*/  IMAD R0, R22, R177.reuse, R3 ;  /* 0x000000b116007224 */ /* 0x080fe400078e0203 */
[----:B------:R-:W-:Y:S01]  /*12b0*/  IMAD.WIDE.U32 R2, R58, R177, R198 ;  /* 0x000000b13a027225 */ /* 0x000fe200078e00c6 */
[----:B------:R-:W-:Y:S03]  /*12c0*/  STL.64 [R1+0x18], R198 ;  /* 0x000018c601007387 */ /* 0x000fe60000100a00 */
[----:B------:R-:W-:Y:S01]  /*12d0*/  @!P3 IMAD R5, R21, 0x2, R40 ;  /* 0x000000021505b824 */ /* 0x000fe200078e0228 */
[----:B------:R-:W-:Y:S01]  /*12e0*/  IADD3 R3, R3, R0, RZ ;  /* 0x0000000003037210 */ /* 0x000fe20007ffe0ff */
[----:B------:R-:W-:Y:S01]  /*12f0*/  IMAD.WIDE.U32 R30, R13, UR6, R36 ;  /* 0x000000060d1e7c25 */ /* 0x000fe2000f8e0024 */
[----:B---3--:R-:W-:Y:S02]  /*1300*/  LEA.HI R11, R44, R248, RZ, 0x4 ;  /* 0x000000f82c0b7211 */ /* 0x008fe400078f20ff */
[----:B------:R1:W-:Y:S01]  /*1310*/  @!P3 LDGSTS.E.BYPASS.LTC128B.128 [R5+0x1800], desc[UR16][R6.64] ;  /* 0x018000000605bfae */ /* 0x0003e2000b901d50 */
[----:B------:R-:W-:-:S02]  /*1320*/  @!P2 LEA R0, P3, R56, R2, 0x5 ;  /* 0x000000023800a211 */ /* 0x000fc400078628ff */
[----:B------:R-:W-:Y:S01]  /*1330*/  SHF.R.S32.HI R10, RZ, 0x4, R11 ;  /* 0x00000004ff0a7819 */ /* 0x000fe2000001140b */
[----:B------:R-:W-:Y:S01]  /*1340*/  STL.64 [R1+0x20], R30 ;  /* 0x0000201e01007387 */ /* 0x000fe20000100a00 */
[----:B--2---:R-:W-:Y:S02]  /*1350*/  @!P5 LEA R4, P4, R2, R8, 0x1 ;  /* 0x000000080204d211 */ /* 0x004fe400078808ff */
[----:B------:R-:W-:Y:S02]  /*1360*/  LEA.HI R12, R11, R10, RZ, 0x1 ;  /* 0x0000000a0b0c7211 */ /* 0x000fe400078f08ff */
[----:B-1----:R-:W-:Y:S01]  /*1370*/  @!P2 LEA.HI.X R7, R56, R3, R57, 0x5, P3 ;  /* 0x000000033807a211 */ /* 0x002fe200018f2c39 */
[----:B------:R-:W-:Y:S01]  /*1380*/  @!P5 IMAD R6, R21, 0x2, R41 ;  /* 0x000000021506d824 */ /* 0x000fe200078e0229 */
[----:B----4-:R-:W-:Y:S02]  /*1390*/  @!P2 LEA R8, P3, R0, R14, 0x1 ;  /* 0x0000000e0008a211 */ /* 0x010fe400078608ff */
[----:B------:R-:W-:-:S02]  /*13a0*/  @!P5 LEA.HI.X R5, R2, R9, R3, 0x1, P4 ;  /* 0x000000090205d211 */ /* 0x000fc400020f0c03 */
[----:B------:R-:W-:Y:S02]  /*13b0*/  @!P2 LEA.HI.X R9, R0, R15, R7, 0x1, P3 ;  /* 0x0000000f0009a211 */ /* 0x000fe400018f0c07 */
[----:B------:R-:W-:Y:S01]  /*13c0*/  LOP3.LUT R0, R12, 0xfffffffe, RZ, 0xc0, !PT ;  /* 0xfffffffe0c007812 */ /* 0x000fe200078ec0ff */
[----:B------:R1:W-:Y:S01]  /*13d0*/  @!P5 LDGSTS.E.BYPASS.LTC128B.128 [R6+0x2000], desc[UR16][R4.64] ;  /* 0x020000000406dfae */ /* 0x0003e2000b901d50 */
[----:B------:R-:W2:Y:S01]  /*13e0*/  @!P1 LDC.64 R14, c[0x0][0x218] ;  /* 0x00008600ff0e9b82 */ /* 0x000ea20000000a00 */
[-C--:B------:R-:W-:Y:S02]  /*13f0*/  ISETP.GE.AND P5, PT, R48, R26.reuse, PT ;  /* 0x0000001a3000720c */ /* 0x080fe40003fa6270 */
[----:B------:R-:W-:Y:S01]  /*1400*/  IMAD.IADD R24, R10, 0x1, -R0 ;  /* 0x000000010a187824 */ /* 0x000fe200078e0a00 */
[----:B------:R-:W-:Y:S02]  /*1410*/  LOP3.LUT R0, R11, 0xfffffff0, RZ, 0xc0, !PT ;  /* 0xfffffff00b007812 */ /* 0x000fe400078ec0ff */
[----:B------:R-:W-:-:S02]  /*1420*/  ISETP.GE.AND P4, PT, R47, R26, PT ;  /* 0x0000001a2f00720c */ /* 0x000fc40003f86270 */
[----:B------:R-:W-:Y:S01]  /*1430*/  ISETP.GE.AND P3, PT, R46, R26, PT ;  /* 0x0000001a2e00720c */ /* 0x000fe20003f66270 */
[----:B------:R-:W-:Y:S01]  /*1440*/  IMAD.IADD R0, R248, 0x1, -R0 ;  /* 0x00000001f8007824 */ /* 0x000fe200078e0a00 */
[----:B-1----:R-:W-:Y:S02]  /*1450*/  @!P1 MOV R4, 0x400 ;  /* 0x0000040000049802 */ /* 0x002fe40000000f00 */
[----:B------:R-:W-:Y:S02]  /*1460*/  LOP3.LUT R6, R45, 0xfffffff8, RZ, 0xc0, !PT ;  /* 0xfffffff82d067812 */ /* 0x000fe400078ec0ff */
[----:B------:R-:W-:Y:S02]  /*1470*/  @!P2 MOV R5, 0x400 ;  /* 0x000004000005a802 */ /* 0x000fe40000000f00 */
[----:B-----5:R-:W-:Y:S01]  /*1480*/  @!P1 LEA R16, R16, R4, 0x18 ;  /* 0x0000000410109211 */ /* 0x020fe200078ec0ff */
[----:B------:R-:W-:Y:S01]  /*1490*/  IMAD.IADD R4, R248, 0x1, -R6 ;  /* 0x00000001f8047824 */ /* 0x000fe200078e0a06 */
[----:B------:R-:W-:-:S02]  /*14a0*/  @!P2 LEA R11, R18, R5, 0x18 ;  /* 0x00000005120ba211 */ /* 0x000fc400078ec0ff */
[----:B------:R-:W-:Y:S01]  /*14b0*/  @!P0 MOV R5, 0x400 ;  /* 0x0000040000058802 */ /* 0x000fe20000000f00 */
[----:B------:R-:W-:Y:S01]  /*14c0*/  @!P1 IMAD R16, R21, 0x2, R16 ;  /* 0x0000000215109824 */ /* 0x000fe200078e0210 */
[----:B------:R-:W-:Y:S02]  /*14d0*/  LEA.HI R10, R4, R4, RZ, 0x1 ;  /* 0x00000004040a7211 */ /* 0x000fe400078f08ff */
[----:B------:R-:W-:Y:S02]  /*14e0*/  SHF.R.S32.HI R18, RZ, 0x1f, R0 ;  /* 0x0000001fff127819 */ /* 0x000fe40000011400 */
[----:B------:R-:W-:Y:S02]  /*14f0*/  @!P0 LEA R12, R19, R5, 0x18 ;  /* 0x00000005130c8211 */ /* 0x000fe400078ec0ff */
[----:B------:R-:W-:Y:S02]  /*1500*/  LEA.HI R6, R0, R0, RZ, 0x1 ;  /* 0x0000000000067211 */ /* 0x000fe400078f08ff */
[----:B------:R-:W-:-:S02]  /*1510*/  LOP3.LUT R5, R10, 0x3fffffe, RZ, 0xc0, !PT ;  /* 0x03fffffe0a057812 */ /* 0x000fc400078ec0ff */
[----:B------:R-:W-:Y:S02]  /*1520*/  LEA.HI R28, R18, R0, RZ, 0x3 ;  /* 0x00000000121c7211 */ /* 0x000fe400078f18ff */
[----:B------:R-:W1:Y:S01]  /*1530*/  @!P0 LDC.64 R18, c[0x0][0x218] ;  /* 0x00008600ff128b82 */ /* 0x000e620000000a00 */
[----:B------:R-:W-:Y:S01]  /*1540*/  LOP3.LUT R7, R6, 0x7fffffe, RZ, 0xc0, !PT ;  /* 0x07fffffe06077812 */ /* 0x000fe200078ec0ff */
[----:B------:R-:W-:Y:S01]  /*1550*/  IMAD.IADD R27, R4, 0x1, -R5 ;  /* 0x00000001041b7824 */ /* 0x000fe200078e0a05 */
[C---:B------:R-:W-:Y:S01]  /*1560*/  @!P2 LEA R11, R21.reuse, R11, 0x1 ;  /* 0x0000000b150ba211 */ /* 0x040fe200078e08ff */
[----:B------:R-:W-:Y:S01]  /*1570*/  IMAD.WIDE.U32 R4, R56, 0x40, RZ ;  /* 0x0000004038047825 */ /* 0x000fe200078e00ff */
[----:B------:R-:W-:Y:S02]  /*1580*/  @!P0 LEA R26, R21, R12, 0x1 ;  /* 0x0000000c151a8211 */ /* 0x000fe400078e08ff */
[----:B------:R-:W-:Y:S01]  /*1590*/  SHF.R.S32.HI R25, RZ, 0x1, R10 ;  /* 0x00000001ff197819 */ /* 0x000fe2000001140a */
[----:B------:R-:W-:Y:S01]  /*15a0*/  IMAD.IADD R193, R0, 0x1, -R7 ;  /* 0x0000000100c17824 */ /* 0x000fe200078e0a07 */
[----:B------:R3:W-:Y:S01]  /*15b0*/  @!P2 LDGSTS.E.BYPASS.LTC128B.128 [R11+0x2800], desc[UR16][R8.64] ;  /* 0x02800000080bafae */ /* 0x0007e2000b901d50 */
[----:B------:R-:W-:Y:S01]  /*15c0*/  IMAD.SHL.U32 R7, R57, 0x40, RZ ;  /* 0x0000004039077824 */ /* 0x000fe200078e00ff */
[----:B------:R-:W-:-:S04]  /*15d0*/  @!P1 IADD3 R0, P2, R2, R4, RZ ;  /* 0x0000000402009210 */ /* 0x000fc80007f5e0ff */
[----:B------:R-:W-:Y:S01]  /*15e0*/  @!P1 IADD3.X R4, R3, R5, R7, P2, !PT ;  /* 0x0000000503049210 */ /* 0x000fe200017fe407 */
[----:B------:R-:W-:Y:S01]  /*15f0*/  @!P0 IMAD.WIDE.U32 R2, R56, 0x60, R2 ;  /* 0x0000006038028825 */ /* 0x000fe200078e0002 */
[----:B--2---:R-:W-:-:S03]  /*1600*/  @!P1 LEA R12, P2, R0, R14, 0x1 ;  /* 0x0000000e000c9211 */ /* 0x004fc600078408ff */
[----:B------:R-:W-:Y:S02]  /*1610*/  IMAD R7, R22, R112, RZ ;  /* 0x0000007016077224 */ /* 0x000fe400078e02ff */
[----:B------:R-:W2:Y:S01]  /*1620*/  @!P4 LDC.64 R22, c[0x0][0x220] ;  /* 0x00008800ff16cb82 */ /* 0x000ea20000000a00 */
[----:B---3--:R-:W-:Y:S01]  /*1630*/  IMAD R8, R17, UR6, RZ ;  /* 0x0000000611087c24 */ /* 0x008fe2000f8e02ff */
        /* <DEDUP_REMOVED lines=8> */
[----:B-1----:R-:W-:Y:S01]  /*16c0*/  @!P0 LEA R6, P2, R2, R18, 0x1 ;  /* 0x0000001202068211 */ /* 0x002fe200078408ff */
[----:B------:R-:W-:Y:S01]  /*16d0*/  @!P0 IMAD.IADD R8, R3, 0x1, R4 ;  /* 0x0000000103088824 */ /* 0x000fe200078e0204 */
[----:B------:R1:W-:Y:S01]  /*16e0*/  @!P1 LDGSTS.E.BYPASS.LTC128B.128 [R16+0x3000], desc[UR16][R12.64] ;  /* 0x030000000c109fae */ /* 0x0003e2000b901d50 */
[----:B------:R-:W-:Y:S01]  /*16f0*/  IMAD R3, R58, R113, R7 ;  /* 0x000000713a037224 */ /* 0x000fe200078e0207 */
[----:B------:R-:W-:Y:S01]  /*1700*/  LOP3.LUT R0, R0, 0xc0, RZ, 0xc0, !PT ;  /* 0x000000c000007812 */ /* 0x000fe200078ec0ff */
[----:B------:R-:W-:Y:S01]  /*1710*/  IMAD.WIDE.U32 R4, R58, R112, RZ ;  /* 0x000000703a047225 */ /* 0x000fe200078e00ff */
[----:B------:R-:W-:-:S02]  /*1720*/  @!P0 LEA.HI.X R7, R2, R19, R8, 0x1, P2 ;  /* 0x0000001302078211 */ /* 0x000fc400010f0c08 */
[----:B------:R-:W-:Y:S01]  /*1730*/  LOP3.LUT R10, R10, 0xfffffffc, RZ, 0xc0, !PT ;  /* 0xfffffffc0a0a7812 */ /* 0x000fe200078ec0ff */
[----:B------:R-:W3:Y:S01]  /*1740*/  @!P6 LDC.64 R18, c[0x0][0x220] ;  /* 0x00008800ff12eb82 */ /* 0x000ee20000000a00 */
[----:B------:R-:W-:Y:S01]  /*1750*/  LOP3.LUT R9, R0, 0x8, R9, 0xf8, !PT ;  /* 0x0000000800097812 */ /* 0x000fe200078ef809 */
[----:B------:R4:W-:Y:S01]  /*1760*/  @!P0 LDGSTS.E.BYPASS.LTC128B.128 [R26+0x3800], desc[UR16][R6.64] ;  /* 0x03800000061a8fae */ /* 0x0009e2000b901d50 */
[----:B------:R-:W-:Y:S01]  /*1770*/  SHF.R.U32.HI R8, RZ, 0x3, R0 ;  /* 0x00000003ff087819 */ /* 0x000fe20000011600 */
[----:B------:R-:W-:Y:S01]  /*1780*/  IMAD.IADD R0, R5, 0x1, R3 ;  /* 0x0000000105007824 */ /* 0x000fe200078e0203 */
[----:B------:R-:W-:Y:S01]  /*1790*/  LEA R2, P2, R4, R30, 0x7 ;  /* 0x0000001e04027211 */ /* 0x000fe200078438ff */
[----:B------:R-:W0:Y:S01]  /*17a0*/  LDGDEPBAR ;  /* 0x00000000000079af */ /* 0x000e220000000000 */
[----:B------:R-:W-:Y:S01]  /*17b0*/  IADD3 R14, R31, R14, RZ ;  /* 0x0000000e1f0e7210 */ /* 0x000fe20007ffe0ff */
[----:B------:R-:W-:Y:S01]  /*17c0*/  IMAD.IADD R21, R11, 0x1, -R10 ;  /* 0x000000010b157824 */ /* 0x000fe200078e0a0a */
[----:B------:R-:W-:Y:S01]  /*17d0*/  LOP3.LUT R11, R9, R8, RZ, 0x3c, !PT ;  /* 0x00000008090b7212 */ /* 0x000fe200078e3cff */
[----:B------:R-:W-:Y:S01]  /*17e0*/  IMAD R8, R24, 0x8, R27 ;  /* 0x0000000818087824 */ /* 0x000fe200078e021b */
[----:B------:R-:W-:Y:S01]  /*17f0*/  LEA.HI.X R3, R4, R14, R0, 0x7, P2 ;  /* 0x0000000e04037211 */ /* 0x000fe200010f3c00 */
[----:B------:R5:W-:Y:S01]  /*1800*/  STL [R1+0x10], R14 ;  /* 0x0000100e01007387 */ /* 0x000be20000100800 */
[----:B------:R-:W-:Y:S01]  /*1810*/  IMAD.SHL.U32 R0, R21, 0x40, RZ ;  /* 0x0000004015007824 */ /* 0x000fe200078e00ff */
[----:B------:R-:W-:Y:S01]  /*1820*/  SHF.L.U32 R9, R113, 0x6, RZ ;  /* 0x0000000671097819 */ /* 0x000fe200000006ff */
[----:B------:R-:W-:-:S03]  /*1830*/  IMAD.WIDE.U32 R4, R112, 0x40, RZ ;  /* 0x0000004070047825 */ /* 0x000fc600078e00ff */
[----:B------:R-:W-:Y:S01]  /*1840*/  LOP3.LUT R0, R0, 0xc0, RZ, 0xc0, !PT ;  /* 0x000000c000007812 */ /* 0x000fe200078ec0ff */
[----:B-1----:R-:W1:Y:S01]  /*1850*/  @!P5 LDC.64 R16, c[0x0][0x220] ;  /* 0x00008800ff10db82 */ /* 0x002e620000000a00 */
[----:B------:R-:W-:Y:S01]  /*1860*/  @!P4 IADD3 R10, P0, R2, R4, RZ ;  /* 0x00000004020ac210 */ /* 0x000fe20007f1e0ff */
[----:B------:R-:W-:Y:S02]  /*1870*/  IMAD.SHL.U32 R4, R28, 0x20, RZ ;  /* 0x000000201c047824 */ /* 0x000fe400078e00ff */
[----:B------:R-:W-:Y:S01]  /*1880*/  @!P3 IMAD R12, R113, 0x60, RZ ;  /* 0x00000060710cb824 */ /* 0x000fe200078e02ff */
[----:B------:R-:W-:Y:S02]  /*1890*/  @!P4 IADD3.X R13, R3, R5, R9, P0, !PT ;  /* 0x00000005030dc210 */ /* 0x000fe400007fe409 */
[----:B------:R-:W-:Y:S01]  /*18a0*/  LOP3.LUT R184, R4, 0xffffff00, RZ, 0xc0, !PT ;  /* 0xffffff0004b87812 */ /* 0x000fe200078ec0ff */
[----:B----4-:R-:W-:Y:S01]  /*18b0*/  IMAD.SHL.U32 R6, R24, 0x8, RZ ;  /* 0x0000000818067824 */ /* 0x010fe200078e00ff */
[----:B------:R-:W-:-:S04]  /*18c0*/  DEPBAR.LE SB0, 0x0 ;  /* 0x000080000000791a */ /* 0x000fc80000000000 */
[----:B------:R-:W-:Y:S01]  /*18d0*/  BAR.SYNC.DEFER_BLOCKING 0x0 ;  /* 0x0000000000007b1d */ /* 0x000fe20000010000 */
[----:B------:R-:W-:Y:S02]  /*18e0*/  LOP3.LUT R7, R0, 0x8, R6, 0xf8, !PT ;  /* 0x0000000800077812 */ /* 0x000fe400078ef806 */
[----:B------:R-:W-:Y:S01]  /*18f0*/  SHF.R.U32.HI R6, RZ, 0x3, R0 ;  /* 0x00000003ff067819 */ /* 0x000fe20000011600 */
[----:B------:R-:W-:Y:S01]  /*1900*/  IMAD.U32 R0, R8, 0x20, R11 ;  /* 0x0000002008007824 */ /* 0x000fe200078e000b */
[----:B------:R-:W-:-:S03]  /*1910*/  @!P5 LEA R5, P2, R112, R2, 0x5 ;  /* 0x000000027005d211 */ /* 0x000fc600078428ff */
[----:B-----5:R-:W4:Y:S01]  /*1920*/  @!P3 LDC.64 R14, c[0x0][0x220] ;  /* 0x00008800ff0ebb82 */ /* 0x020f220000000a00 */
[----:B------:R-:W-:Y:S01]  /*1930*/  LOP3.LUT R185, R7, R6, RZ, 0x3c, !PT ;  /* 0x0000000607b97212 */ /* 0x000fe200078e3cff */
[----:B------:R-:W-:Y:S01]  /*1940*/  IMAD R11, R43, 0x200, R184 ;  /* 0x000002002b0b7824 */ /* 0x000fe200078e02b8 */
[C---:B---3--:R-:W-:Y:S02]  /*1950*/  @!P6 LEA R6, P0, R2.reuse, R18, 0x1 ;  /* 0x000000120206e211 */ /* 0x048fe400078008ff */
[----:B-1----:R-:W-:Y:S02]  /*1960*/  @!P5 LEA R4, P1, R5, R16, 0x1 ;  /* 0x000000100504d211 */ /* 0x002fe400078208ff */
[----:B------:R-:W-:Y:S02]  /*1970*/  @!P6 LEA.HI.X R7, R2, R19, R3, 0x1, P0 ;  /* 0x000000130207e211 */ /* 0x000fe400000f0c03 */
[C---:B------:R-:W-:Y:S01]  /*1980*/  @!P5 LEA.HI.X R9, R112.reuse, R3, R113, 0x5, P2 ;  /* 0x000000037009d211 */ /* 0x040fe200010f2c71 */
[----:B------:R-:W-:Y:S01]  /*1990*/  @!P3 IMAD.WIDE.U32 R2, R112, 0x60, R2 ;  /* 0x000000607002b825 */ /* 0x000fe200078e0002 */
[----:B--2---:R-:W-:-:S02]  /*19a0*/  @!P4 LEA R8, P0, R10, R22, 0x1 ;  /* 0x000000160a08c211 */ /* 0x004fc400078008ff */
[----:B------:R-:W-:Y:S01]  /*19b0*/  @!P5 LEA.HI.X R5, R5, R17, R9, 0x1, P1 ;  /* 0x000000110505d211 */ /* 0x000fe200008f0c09 */
[----:B------:R-:W-:Y:S01]  /*19c0*/  @!P3 IMAD.IADD R3, R3, 0x1, R12 ;  /* 0x000000010303b824 */ /* 0x000fe200078e020c */
[----:B------:R-:W-:Y:S02]  /*19d0*/  @!P4 LEA.HI.X R9, R10, R23, R13, 0x1, P0 ;  /* 0x000000170a09c211 */ /* 0x000fe400000f0c0d */
[----:B------:R-:W-:Y:S01]  /*19e0*/  LEA R10, R193, R11, 0x5 ;  /* 0x0000000bc10a7211 */ /* 0x000fe200078e28ff */
[----:B------:R-:W-:Y:S01]  /*19f0*/  @P6 STS [R200+0x4000], RZ ;  /* 0x004000ffc8006388 */ /* 0x000fe20000000800 */
[----:B------:R-:W-:Y:S01]  /*1a00*/  LEA R135, R0, UR4, 0x1 ;  /* 0x0000000400877c11 */ /* 0x000fe2000f8e08ff */
[----:B------:R-:W-:Y:S01]  /*1a10*/  IMAD.MOV.U32 R0, RZ, RZ, 0x10 ;  /* 0x00000010ff007424 */ /* 0x000fe200078e00ff */
[----:B------:R-:W-:Y:S01]  /*1a20*/  LOP3.LUT P1, RZ, R21, 0x2, RZ, 0xc0, !PT ;  /* 0x0000000215ff7812 */ /* 0x000fe2000782c0ff */
[----:B------:R-:W-:Y:S02]  /*1a30*/  @P6 STS [R200+0x4004], RZ ;  /* 0x004004ffc8006388 */ /* 0x000fe40000000800 */
[----:B------:R-:W-:Y:S01]  /*1a40*/  VIADD R188, R135, 0x2020 ;  /* 0x0000202087bc7836 */ /* 0x000fe20000000000 */
[----:B------:R-:W-:Y:S01]  /*1a50*/  SEL R0, R0, 0xfffffff0, !P1 ;  /* 0xfffffff000007807 */ /* 0x000fe20004800000 */
        /* <DEDUP_REMOVED lines=16> */
[----:B----4-:R-:W-:-:S04]  /*1b60*/  @!P3 LEA R6, P0, R2, R14, 0x1 ;  /* 0x0000000e0206b211 */ /* 0x010fc800078008ff */
[----:B------:R-:W-:Y:S01]  /*1b70*/  @!P3 LEA.HI.X R7, R2, R15, R3, 0x1, P0 ;  /* 0x0000000f0207b211 */ /* 0x000fe200000f0c03 */
[----:B------:R-:W-:Y:S01]  /*1b80*/  IMAD.IADD R2, R185, 0x1, R10 ;  /* 0x00000001b9027824 */ /* 0x000fe200078e020a */
[----:B------:R-:W-:Y:S02]  /*1b90*/  LOP3.LUT P0, RZ, R25, 0x2, RZ, 0xc0, !PT ;  /* 0x0000000219ff7812 */ /* 0x000fe4000780c0ff */
[----:B------:R-:W-:Y:S01]  /*1ba0*/  SHF.L.U32 R3, R248, 0x1, RZ ;  /* 0x00000001f8037819 */ /* 0x000fe200000006ff */
[----:B------:R-:W-:Y:S01]  /*1bb0*/  @!PT LDS RZ, [RZ] ;  /* 0x00000000fffff984 */ /* 0x000fe20000000800 */
[----:B------:R-:W-:Y:S01]  /*1bc0*/  @!PT LDS RZ, [RZ] ;  /* 0x00000000fffff984 */ /* 0x000fe20000000800 */
[----:B------:R-:W-:Y:S01]  /*1bd0*/  @!PT LDS RZ, [RZ] ;  /* 0x00000000fffff984 */ /* 0x000fe20000000800 */
[----:B------:R2:W-:Y:S01]  /*1be0*/  @!P3 LDGSTS.E.BYPASS.LTC128B.128 [R200+0x5800], desc[UR16][R6.64] ;  /* 0x0580000006c8bfae */ /* 0x0005e2000b901d50 */
[----:B------:R-:W-:Y:S02]  /*1bf0*/  LEA R186, R2, UR4, 0x1 ;  /* 0x0000000402ba7c11 */ /* 0x000fe4000f8e08ff */
[----:B------:R-:W-:Y:S01]  /*1c00*/  IADD3 R2, R135, 0x2000, RZ ;  /* 0x0000200087027810 */ /* 0x000fe20007ffe0ff */
[----:B------:R-:W-:Y:S02]  /*1c10*/  LDSM.16.M88.4 R44, [R135+0x2000] ;  /* 0x00200000872c783b */ /* 0x000fe40000000200 */
[----:B------:R-:W-:-:S02]  /*1c20*/  IMAD R187, R0, 0x2, R186 ;  /* 0x0000000200bb7824 */ /* 0x000fc400078e02ba */
[----:B------:R-:W3:Y:S02]  /*1c30*/  LDSM.16.M88.4 R16, [R186] ;  /* 0x00000000ba10783b */ /* 0x000ee40000000200 */
[----:B------:R-:W-:Y:S02]  /*1c40*/  @P0 VIADD R188, R2, 0xffffffe0 ;  /* 0xffffffe002bc0836 */ /* 0x000fe40000000000 */
[----:B------:R-:W4:Y:S04]  /*1c50*/  LDSM.16.M88.4 R12, [R186+0x1000] ;  /* 0x00100000ba0c783b */ /* 0x000f280000000200 */
[----:B-1----:R-:W-:Y:S04]  /*1c60*/  LDSM.16.M88.4 R8, [R187] ;  /* 0x00000000bb08783b */ /* 0x002fe80000000200 */
[----:B------:R-:W-:Y:S04]  /*1c70*/  LDSM.16.M88.4 R48, [R188] ;  /* 0x00000000bc30783b */ /* 0x000fe80000000200 */
[----:B------:R-:W1:Y:S04]  /*1c80*/  LDSM.16.M88.4 R72, [R135+0x2400] ;  /* 0x002400008748783b */ /* 0x000e680000000200 */
[----:B--2---:R-:W2:Y:S04]  /*1c90*/  LDSM.16.M88.4 R4, [R187+0x1000] ;  /* 0x00100000bb04783b */ /* 0x004ea80000000200 */
[----:B------:R-:W-:Y:S04]  /*1ca0*/  LDSM.16.M88.4 R92, [R188+0x400] ;  /* 0x00040000bc5c783b */ /* 0x000fe80000000200 */
[----:B------:R-:W5:Y:S04]  /*1cb0*/  LDSM.16.M88.4 R80, [R135+0x2800] ;  /* 0x002800008750783b */ /* 0x000f680000000200 */
[----:B------:R-:W5:Y:S04]  /*1cc0*/  LDSM.16.M88.4 R88, [R188+0x800] ;  /* 0x00080000bc58783b */ /* 0x000f680000000200 */
[----:B------:R-:W5:Y:S01]  /*1cd0*/  LDSM.16.M88.4 R52, [R135+0x2c00] ;  /* 0x002c00008734783b */ /* 0x000f620000000200 */
[-C--:B---3--:R-:W-:Y:S03]  /*1ce0*/  HMMA.16816.F32 R24, R16, R44.reuse, RZ ;  /* 0x0000002c1018723c */ /* 0x088fe600000018ff */
[----:B------:R-:W3:Y:S04]  /*1cf0*/  LDSM.16.M88.4 R68, [R188+0xc00] ;  /* 0x000c0000bc44783b */ /* 0x000ee80000000200 */
[----:B------:R-:W3:Y:S01]  /*1d00*/  LDSM.16.M88.4 R84, [R135+0x3000] ;  /* 0x003000008754783b */ /* 0x000ee20000000200 */
[C---:B----4-:R-:W-:Y:S03]  /*1d10*/  HMMA.16816.F32 R28, R12.reuse, R44, RZ ;  /* 0x0000002c0c1c723c */ /* 0x050fe600000018ff */
[----:B------:R-:W4:Y:S04]  /*1d20*/  LDSM.16.M88.4 R100, [R188+0x1000] ;  /* 0x00100000bc64783b */ /* 0x000f280000000200 */
[----:B------:R-:W4:Y:S01]  /*1d30*/  LDSM.16.M88.4 R64, [R135+0x3400] ;  /* 0x003400008740783b */ /* 0x000f220000000200 */
[----:B-1----:R-:W-:Y:S03]  /*1d40*/  HMMA.16816.F32 R36, R12, R72, RZ ;  /* 0x000000480c24723c */ /* 0x002fe600000018ff */
[----:B------:R-:W1:Y:S04]  /*1d50*/  LDSM.16.M88.4 R96, [R188+0x1400] ;  /* 0x00140000bc60783b */ /* 0x000e680000000200 */
[----:B------:R-:W1:Y:S01]  /*1d60*/  LDSM.16.M88.4 R60, [R135+0x3800] ;  /* 0x00380000873c783b */ /* 0x000e620000000200 */
[-C--:B------:R-:W-:Y:S03]  /*1d70*/  HMMA.16816.F32 R24, R8, R48.reuse, R24 ;  /* 0x000000300818723c */ /* 0x080fe60000001818 */
[----:B------:R-:W1:Y:S04]  /*1d80*/  LDSM.16.M88.4 R76, [R188+0x1800] ;  /* 0x00180000bc4c783b */ /* 0x000e680000000200 */
[----:B------:R-:W1:Y:S01]  /*1d90*/  LDSM.16.M88.4 R104, [R135+0x3c00] ;  /* 0x003c00008768783b */ /* 0x000e620000000200 */
[----:B--2---:R-:W-:Y:S03]  /*1da0*/  HMMA.16816.F32 R32, R4, R48, R28 ;  /* 0x000000300420723c */ /* 0x004fe6000000181c */
[----:B------:R-:W2:Y:S03]  /*1db0*/  LDSM.16.M88.4 R108, [R188+0x1c00] ;  /* 0x001c0000bc6c783b */ /* 0x000ea60000000200 */
[----:B------:R-:W-:Y:S01]  /*1dc0*/  HMMA.16816.F32 R28, R16, R72, RZ ;  /* 0x00000048101c723c */ /* 0x000fe200000018ff */
[----:B------:R-:W0:Y:S05]  /*1dd0*/  LDGDEPBAR ;  /* 0x00000000000079af */ /* 0x000e2a0000000000 */
[----:B-----5:R-:W-:Y:S04]  /*1de0*/  HMMA.16816.F32 R40, R12, R80, RZ ;  /* 0x000000500c28723c */ /* 0x020fe800000018ff */
[----:B------:R-:W-:-:S04]  /*1df0*/  FMUL.FTZ R2, R24, UR5 ;  /* 0x0000000518027c20 */ /* 0x000fc80008410000 */
[----:B------:R5:W2:Y:S01]  /*1e00*/  MUFU.TANH R49, R2 ;  /* 0x0000000200317308 */ /* 0x000aa20000002400 */
[----:B------:R-:W-:-:S15]  /*1e10*/  DEPBAR.LE SB0, 0x0 ;  /* 0x000080000000791a */ /* 0x000fde0000000000 */
[----:B------:R-:W-:Y:S01]  /*1e20*/  HMMA.16816.F32 R40, R4, R88, R40 ;  /* 0x000000580428723c */ /* 0x000fe20000001828 */
[----:B-----5:R-:W-:-:S04]  /*1e30*/  FMUL.FTZ R2, R25, UR5 ;  /* 0x0000000519027c20 */ /* 0x020fc80008410000 */
[----:B------:R5:W-:Y:S02]  /*1e40*/  MUFU.TANH R120, R2 ;  /* 0x0000000200787308 */ /* 0x000be40000002400 */
[----:B-----5:R-:W-:-:S06]  /*1e50*/  FMUL.FTZ R2, R26, UR5 ;  /* 0x000000051a027c20 */ /* 0x020fcc0008410000 */
[----:B------:R5:W-:Y:S02]  /*1e60*/  MUFU.TANH R23, R2 ;  /* 0x0000000200177308 */ /* 0x000be40000002400 */
[----:B-----5:R-:W-:Y:S02]  /*1e70*/  FMUL.FTZ R2, R27, UR5 ;  /* 0x000000051b027c20 */ /* 0x020fe40008410000 */
[----:B------:R-:W-:Y:S04]  /*1e80*/  HMMA.16816.F32 R24, R8, R92, R28 ;  /* 0x0000005c0818723c */ /* 0x000fe8000000181c */
[----:B------:R5:W-:Y:S02]  /*1e90*/  MUFU.TANH R73, R2 ;  /* 0x0000000200497308 */ /* 0x000be40000002400 */
[----:B------:R-:W-:Y:S01]  /*1ea0*/  HMMA.16816.F32 R28, R16, R80, RZ ;  /* 0x00000050101c723c */ /* 0x000fe200000018ff */
[----:B-----5:R-:W-:-:S05]  /*1eb0*/  FMUL.FTZ R2, R32, UR5 ;  /* 0x0000000520027c20 */ /* 0x020fca0008410000 */
[----:B------:R5:W-:Y:S02]  /*1ec0*/  MUFU.TANH R130, R2 ;  /* 0x0000000200827308 */ /* 0x000be40000002400 */
[----:B-----5:R-:W-:-:S06]  /*1ed0*/  FMUL.FTZ R2, R33, UR5 ;  /* 0x0000000521027c20 */ /* 0x020fcc0008410000 */
[----:B------:R5:W-:Y:S02]  /*1ee0*/  MUFU.TANH R129, R2 ;  /* 0x0000000200817308 */ /* 0x000be40000002400 */
[----:B-----5:R-:W-:-:S06]  /*1ef0*/  FMUL.FTZ R2, R34, UR5 ;  /* 0x0000000522027c20 */ /* 0x020fcc0008410000 */
[----:B------:R5:W-:Y:S02]  /*1f00*/  MUFU.TANH R137, R2 ;  /* 0x0000000200897308 */ /* 0x000be40000002400 */
[----:B-----5:R-:W-:Y:S02]  /*1f10*/  FMUL.FTZ R2, R35, UR5 ;  /* 0x0000000523027c20 */ /* 0x020fe40008410000 */
[----:B------:R-:W-:Y:S04]  /*1f20*/  HMMA.16816.F32 R32, R4, R92, R36 ;  /* 0x0000005c0420723c */ /* 0x000fe80000001824 */
[----:B------:R5:W-:Y:S02]  /*1f30*/  MUFU.TANH R133, R2 ;  /* 0x0000000200857308 */ /* 0x000be40000002400 */
[----:B-----5:R-:W-:-:S06]  /*1f40*/  FMUL.FTZ R2, R24, UR5 ;  /* 0x0000000518027c20 */ /* 0x020fcc0008410000 */
        /* <DEDUP_REMOVED lines=16> */
[----:B------:R-:W-:Y:S04]  /*2050*/  HMMA.16816.F32 R32, R12, R52, RZ ;  /* 0x000000340c20723c */ /* 0x000fe800000018ff */
[----:B------:R5:W-:Y:S02]  /*2060*/  MUFU.TANH R134, R2 ;  /* 0x0000000200867308 */ /* 0x000be40000002400 */
[----:B-----5:R-:W-:-:S06]  /*2070*/  FMUL.FTZ R2, R24, UR5 ;  /* 0x0000000518027c20 */ /* 0x020fcc0008410000 */
[----:B------:R5:W-:-:S12]  /*2080*/  MUFU.TANH R179, R2 ;  /* 0x0000000200b37308 */ /* 0x000bd80000002400 */
[----:B---3--:R-:W-:Y:S06]  /*2090*/  HMMA.16816.F32 R36, R4, R68, R32 ;  /* 0x000000440424723c */ /* 0x008fec0000001820 */
[----:B------:R-:W-:Y:S01]  /*20a0*/  HMMA.16816.F32 R32, R12, R84, RZ ;  /* 0x000000540c20723c */ /* 0x000fe200000018ff */
[----:B-----5:R-:W-:-:S04]  /*20b0*/  FMUL.FTZ R2, R25, UR5 ;  /* 0x0000000519027c20 */ /* 0x020fc80008410000 */
[----:B------:R3:W-:Y:S02]  /*20c0*/  MUFU.TANH R183, R2 ;  /* 0x0000000200b77308 */ /* 0x0007e40000002400 */
[----:B---3--:R-:W-:-:S06]  /*20d0*/  FMUL.FTZ R2, R26, UR5 ;  /* 0x000000051a027c20 */ /* 0x008fcc0008410000 */
[----:B------:R3:W-:Y:S02]  /*20e0*/  MUFU.TANH R149, R2 ;  /* 0x0000000200957308 */ /* 0x0007e40000002400 */
[----:B---3--:R-:W-:Y:S02]  /*20f0*/  FMUL.FTZ R2, R27, UR5 ;  /* 0x000000051b027c20 */ /* 0x008fe40008410000 */
[----:B------:R-:W-:Y:S04]  /*2100*/  HMMA.16816.F32 R24, R8, R68, R28 ;  /* 0x000000440818723c */ /* 0x000fe8000000181c */
[----:B------:R3:W-:Y:S02]  /*2110*/  MUFU.TANH R182, R2 ;  /* 0x0000000200b67308 */ /* 0x0007e40000002400 */
[----:B------:R-:W-:Y:S01]  /*2120*/  HMMA.16816.F32 R28, R16, R84, RZ ;  /* 0x00000054101c723c */ /* 0x000fe200000018ff */
[----:B---3--:R-:W-:-:S05]  /*2130*/  FMUL.FTZ R2, R40, UR5 ;  /* 0x0000000528027c20 */ /* 0x008fca0008410000 */
[----:B------:R3:W-:Y:S02]  /*2140*/  MUFU.TANH R121, R2 ;  /* 0x0000000200797308 */ /* 0x0007e40000002400 */
[----:B---3--:R-:W-:-:S06]  /*2150*/  FMUL.FTZ R2, R41, UR5 ;  /* 0x0000000529027c20 */ /* 0x008fcc0008410000 */
[----:B------:R3:W-:Y:S02]  /*2160*/  MUFU.TANH R146, R2 ;  /* 0x0000000200927308 */ /* 0x0007e40000002400 */
[----:B---3--:R-:W-:-:S06]  /*2170*/  FMUL.FTZ R2, R42, UR5 ;  /* 0x000000052a027c20 */ /* 0x008fcc0008410000 */
[----:B------:R3:W-:Y:S02]  /*2180*/  MUFU.TANH R144, R2 ;  /* 0x0000000200907308 */ /* 0x0007e40000002400 */
[----:B---3--:R-:W-:Y:S02]  /*2190*/  FMUL.FTZ R2, R43, UR5 ;  /* 0x000000052b027c20 */ /* 0x008fe40008410000 */
[----:B----4-:R-:W-:Y:S04]  /*21a0*/  HMMA.16816.F32 R40, R4, R100, R32 ;  /* 0x000000640428723c */ /* 0x010fe80000001820 */
[----:B------:R3:W-:Y:S02]  /*21b0*/  MUFU.TANH R93, R2 ;  /* 0x00000002005d7308 */ /* 0x0007e40000002400 */
[----:B------:R-:W-:Y:S01]  /*21c0*/  HMMA.16816.F32 R32, R12, R64, RZ ;  /* 0x000000400c20723c */ /* 0x000fe200000018ff */
[----:B---3--:R-:W-:-:S05]  /*21d0*/  FMUL.FTZ R2, R24, UR5 ;  /* 0x0000000518027c20 */ /* 0x008fca0008410000 */
[----:B------:R3:W-:-:S15]  /*21e0*/  MUFU.TANH R191, R2 ;  /* 0x0000000200bf7308 */ /* 0x0007de0000002400 */
[----:B------:R-:W-:-:S03]  /*21f0*/  NOP ;  /* 0x0000000000007918 */ /* 0x000fc60000000000 */
[----:B-1----:R-:W-:Y:S01]  /*2200*/  HMMA.16816.F32 R32, R4, R96, R32 ;  /* 0x000000600420723c */ /* 0x002fe20000001820 */
[----:B---3--:R-:W-:-:S04]  /*2210*/  FMUL.FTZ R2, R25, UR5 ;  /* 0x0000000519027c20 */ /* 0x008fc80008410000 */
[----:B------:R1:W-:Y:S02]  /*2220*/  MUFU.TANH R194, R2 ;  /* 0x0000000200c27308 */ /* 0x0003e40000002400 */
[----:B-1----:R-:W-:-:S06]  /*2230*/  FMUL.FTZ R2, R26, UR5 ;  /* 0x000000051a027c20 */ /* 0x002fcc0008410000 */
[----:B------:R1:W-:Y:S02]  /*2240*/  MUFU.TANH R190, R2 ;  /* 0x0000000200be7308 */ /* 0x0003e40000002400 */
[----:B-1----:R-:W-:Y:S02]  /*2250*/  FMUL.FTZ R2, R27, UR5 ;  /* 0x000000051b027c20 */ /* 0x002fe40008410000 */
[----:B------:R-:W-:Y:S04]  /*2260*/  HMMA.16816.F32 R24, R8, R100, R28 ;  /* 0x000000640818723c */ /* 0x000fe8000000181c */
[----:B------:R1:W-:Y:S02]  /*2270*/  MUFU.TANH R192, R2 ;  /* 0x0000000200c07308 */ /* 0x0003e40000002400 */
[----:B------:R-:W-:Y:S01]  /*2280*/  HMMA.16816.F32 R28, R16, R64, RZ ;  /* 0x00000040101c723c */ /* 0x000fe200000018ff */
[----:B-1----:R-:W-:-:S05]  /*2290*/  FMUL.FTZ R2, R36, UR5 ;  /* 0x0000000524027c20 */ /* 0x002fca0008410000 */
[----:B------:R1:W-:Y:S02]  /*22a0*/  MUFU.TANH R181, R2 ;  /* 0x0000000200b57308 */ /* 0x0003e40000002400 */
[----:B-1----:R-:W-:-:S06]  /*22b0*/  FMUL.FTZ R2, R37, UR5 ;  /* 0x0000000525027c20 */ /* 0x002fcc0008410000 */
[----:B------:R1:W-:Y:S02]  /*22c0*/  MUFU.TANH R189, R2 ;  /* 0x0000000200bd7308 */ /* 0x0003e40000002400 */
[----:B-1----:R-:W-:-:S06]  /*22d0*/  FMUL.FTZ R2, R38, UR5 ;  /* 0x0000000526027c20 */ /* 0x002fcc0008410000 */
[----:B------:R1:W-:Y:S02]  /*22e0*/  MUFU.TANH R178, R2 ;  /* 0x0000000200b27308 */ /* 0x0003e40000002400 */
[----:B-1----:R-:W-:Y:S02]  /*22f0*/  FMUL.FTZ R2, R39, UR5 ;  /* 0x0000000527027c20 */ /* 0x002fe40008410000 */
[----:B------:R-:W-:Y:S04]  /*2300*/  HMMA.16816.F32 R36, R16, R60, RZ ;  /* 0x0000003c1024723c */ /* 0x000fe800000018ff */
[----:B------:R1:W-:Y:S02]  /*2310*/  MUFU.TANH R180, R2 ;  /* 0x0000000200b47308 */ /* 0x0003e40000002400 */
[----:B-1----:R-:W-:-:S06]  /*2320*/  FMUL.FTZ R2, R24, UR5 ;  /* 0x0000000518027c20 */ /* 0x002fcc0008410000 */
[----:B------:R1:W-:Y:S02]  /*2330*/  MUFU.TANH R160, R2 ;  /* 0x0000000200a07308 */ /* 0x0003e40000002400 */
[----:B-1----:R-:W-:-:S06]  /*2340*/  FMUL.FTZ R2, R25, UR5 ;  /* 0x0000000519027c20 */ /* 0x002fcc0008410000 */
        /* <DEDUP_REMOVED lines=8> */
[----:B------:R1:W-:-:S15]  /*23d0*/  MUFU.TANH R148, R2 ;  /* 0x0000000200947308 */ /* 0x0003de0000002400 */
[----:B------:R-:W-:-:S03]  /*23e0*/  NOP ;  /* 0x0000000000007918 */ /* 0x000fc60000000000 */
[----:B------:R-:W-:Y:S01]  /*23f0*/  HMMA.16816.F32 R28, R4, R76, R28 ;  /* 0x0000004c041c723c */ /* 0x000fe2000000181c */
[----:B-1----:R-:W-:-:S04]  /*2400*/  FMUL.FTZ R2, R41, UR5 ;  /* 0x0000000529027c20 */ /* 0x002fc80008410000 */
        /* <DEDUP_REMOVED lines=10> */
[----:B--2---:R-:W-:Y:S06]  /*24b0*/  HMMA.16816.F32 R116, R8, R108, R36 ;  /* 0x0000006c0874723c */ /* 0x004fec0000001824 */
[----:B------:R-:W-:Y:S01]  /*24c0*/  HMMA.16816.F32 R36, R12, R82, RZ ;  /* 0x000000520c24723c */ /* 0x000fe200000018ff */
[----:B-1----:R-:W-:-:S04]  /*24d0*/  FMUL.FTZ R2, R25, UR5 ;  /* 0x0000000519027c20 */ /* 0x002fc80008410000 */
[----:B------:R1:W-:Y:S02]  /*24e0*/  MUFU.TANH R173, R2 ;  /* 0x0000000200ad7308 */ /* 0x0003e40000002400 */
[----:B-1----:R-:W-:-:S06]  /*24f0*/  FMUL.FTZ R2, R26, UR5 ;  /* 0x000000051a027c20 */ /* 0x002fcc0008410000 */
[----:B------:R1:W-:Y:S02]  /*2500*/  MUFU.TANH R163, R2 ;  /* 0x0000000200a37308 */ /* 0x0003e40000002400 */
[----:B-1----:R-:W-:Y:S02]  /*2510*/  FMUL.FTZ R2, R27, UR5 ;  /* 0x000000051b027c20 */ /* 0x002fe40008410000 */
[----:B------:R-:W-:Y:S04]  /*2520*/  HMMA.16816.F32 R24, R12, R46, RZ ;  /* 0x0000002e0c18723c */ /* 0x000fe800000018ff */
[----:B------:R1:W-:Y:S02]  /*2530*/  MUFU.TANH R168, R2 ;  /* 0x0000000200a87308 */ /* 0x0003e40000002400 */
[----:B-1----:R-:W-:-:S06]  /*2540*/  FMUL.FTZ R2, R32, UR5 ;  /* 0x0000000520027c20 */ /* 0x002fcc0008410000 */
[----:B------:R1:W-:-:S12]  /*2550*/  MUFU.TANH R155, R2 ;  /* 0x00000002009b7308 */ /* 0x0003d80000002400 */
[----:B------:R-:W-:Y:S01]  /*2560*/  HMMA.16816.F32 R24, R4, R50, R24 ;  /* 0x000000320418723c */ /* 0x000fe20000001818 */
        /* <DEDUP_REMOVED lines=38> */
[----:B------:R1:W2:Y:S02]  /*27d0*/  MUFU.TANH R45, R2 ;  /* 0x00000002002d7308 */ /* 0x0002a40000002400 */
        /* <DEDUP_REMOVED lines=33> */
[----:B------:R-:W-:Y:S06]  /*29f0*/  HMMA.16816.F32 R32, R8, R50, R24 ;  /* 0x000000320820723c */ /* 0x000fec0000001818 */
[----:B------:R-:W-:Y:S01]  /*2a00*/  HMMA.16816.F32 R24, R16, R74, RZ ;  /* 0x0000004a1018723c */ /* 0x000fe200000018ff */
[----:B-1----:R-:W-:-:S04]  /*2a10*/  FMUL.FTZ R2, R37, UR5 ;  /* 0x0000000525027c20 */ /* 0x002fc80008410000 */
[----:B------:R1:W-:-:S13]  /*2a20*/  MUFU.TANH R114, R2 ;  /* 0x0000000200727308 */ /* 0x0003da0000002400 */
[----:B------:R-:W-:-:S04]  /*2a30*/  FMUL.FTZ R22, R32, UR5 ;  /* 0x0000000520167c20 */ /* 0x000fc80008410000 */
[----:B------:R3:W4:Y:S02]  /*2a40*/  MUFU.TANH R44, R22 ;  /* 0x00000016002c7308 */ /* 0x0007240000002400 */
[----:B------:R-:W-:Y:S01]  /*2a50*/  HMMA.16816.F32 R24, R8, R94, R24 ;  /* 0x0000005e0818723c */ /* 0x000fe20000001818 */
[----:B-1----:R-:W-:-:S05]  /*2a60*/  FMUL.FTZ R2, R38, UR5 ;  /* 0x0000000526027c20 */ /* 0x002fca0008410000 */
[----:B------:R1:W-:Y:S01]  /*2a70*/  MUFU.TANH R88, R2 ;  /* 0x0000000200587308 */ /* 0x0003e20000002400 */
[----:B---3--:R-:W-:-:S07]  /*2a80*/  FMUL.FTZ R22, R33, UR5 ;  /* 0x0000000521167c20 */ /* 0x008fce0008410000 */
[----:B------:R-:W3:Y:S10]  /*2a90*/  MUFU.TANH R42, R22 ;  /* 0x00000016002a7308 */ /* 0x000ef40000002400 */
[----:B------:R-:W-:Y:S01]  /*2aa0*/  FMUL.FTZ R26, R26, UR5 ;  /* 0x000000051a1a7c20 */ /* 0x000fe20008410000 */
[----:B------:R-:W-:Y:S01]  /*2ab0*/  FMUL.FTZ R25, R25, UR5 ;  /* 0x0000000519197c20 */ /* 0x000fe20008410000 */
[----:B------:R-:W-:Y:S01]  /*2ac0*/  FMUL.FTZ R27, R27, UR5 ;  /* 0x000000051b1b7c20 */ /* 0x000fe20008410000 */
[----:B-1----:R-:W-:-:S02]  /*2ad0*/  FMUL.FTZ R2, R39, UR5 ;  /* 0x0000000527027c20 */ /* 0x002fc40008410000 */
[----:B------:R-:W-:Y:S01]  /*2ae0*/  HMMA.16816.F32 R36, R16, R54, RZ ;  /* 0x000000361024723c */ /* 0x000fe200000018ff */
[----:B------:R-:W-:Y:S08]  /*2af0*/  MUFU.TANH R26, R26 ;  /* 0x0000001a001a7308 */ /* 0x000ff00000002400 */
[----:B------:R1:W-:-:S15]  /*2b00*/  MUFU.TANH R100, R2 ;  /* 0x0000000200647308 */ /* 0x0003de0000002400 */
[----:B------:R-:W-:Y:S01]  /*2b10*/  HMMA.16816.F32 R52, R8, R70, R36 ;  /* 0x000000460834723c */ /* 0x000fe20000001824 */
[----:B-1----:R-:W-:-:S04]  /*2b20*/  FMUL.FTZ R2, R28, UR5 ;  /* 0x000000051c027c20 */ /* 0x002fc80008410000 */
[----:B------:R1:W-:Y:S02]  /*2b30*/  MUFU.TANH R127, R2 ;  /* 0x00000002007f7308 */ /* 0x0003e40000002400 */
[----:B------:R-:W-:-:S06]  /*2b40*/  FMUL.FTZ R36, R24, UR5 ;  /* 0x0000000518247c20 */ /* 0x000fcc0008410000 */
[----:B------:R5:W-:Y:S01]  /*2b50*/  MUFU.TANH R43, R36 ;  /* 0x00000024002b7308 */ /* 0x000be20000002400 */
[----:B-1----:R-:W-:-:S07]  /*2b60*/  FMUL.FTZ R2, R29, UR5 ;  /* 0x000000051d027c20 */ /* 0x002fce0008410000 */
[----:B------:R1:W-:Y:S01]  /*2b70*/  MUFU.TANH R126, R2 ;  /* 0x00000002007e7308 */ /* 0x0003e20000002400 */
[----:B-----5:R-:W-:Y:S01]  /*2b80*/  HMMA.16816.F32 R36, R16, R66, RZ ;  /* 0x000000421024723c */ /* 0x020fe200000018ff */
[----:B-1----:R-:W-:-:S06]  /*2b90*/  FMUL.FTZ R2, R30, UR5 ;  /* 0x000000051e027c20 */ /* 0x002fcc0008410000 */
[----:B------:R1:W-:-:S15]  /*2ba0*/  MUFU.TANH R115, R2 ;  /* 0x0000000200737308 */ /* 0x0003de0000002400 */
[----:B------:R-:W-:-:S02]  /*2bb0*/  NOP ;  /* 0x0000000000007918 */ /* 0x000fc40000000000 */
[----:B------:R-:W-:Y:S01]  /*2bc0*/  HMMA.16816.F32 R36, R8, R98, R36 ;  /* 0x000000620824723c */ /* 0x000fe20000001824 */
[----:B-1----:R-:W-:Y:S01]  /*2bd0*/  LOP3.LUT R2, R3, 0x6, RZ, 0xc0, !PT ;  /* 0x0000000603027812 */ /* 0x002fe200078ec0ff */
[----:B------:R-:W-:-:S04]  /*2be0*/  FMUL.FTZ R3, R31, UR5 ;  /* 0x000000051f037c20 */ /* 0x000fc80008410000 */
[----:B------:R-:W-:Y:S01]  /*2bf0*/  HMMA.16816.F32 R28, R16, R82, RZ ;  /* 0x00000052101c723c */ /* 0x000fe200000018ff */
[----:B------:R-:W-:Y:S01]  /*2c00*/  IMAD R2, R58, 0x80, R2 ;  /* 0x000000803a027824 */ /* 0x000fe200078e0202 */
[----:B------:R1:W-:Y:S03]  /*2c10*/  MUFU.TANH R116, R3 ;  /* 0x0000000300747308 */ /* 0x0003e60000002400 */
[C---:B------:R-:W-:Y:S01]  /*2c20*/  VIADD R21, R2.reuse, 0x8 ;  /* 0x0000000802157836 */ /* 0x040fe20000000000 */
[----:B------:R-:W-:Y:S01]  /*2c30*/  BAR.SYNC.DEFER_BLOCKING 0x0 ;  /* 0x0000000000007b1d */ /* 0x000fe20000010000 */
[CC--:B------:R-:W-:Y:S01]  /*2c40*/  ISETP.GE.AND P4, PT, R2.reuse, R20.reuse, PT ;  /* 0x000000140200720c */ /* 0x0c0fe20003f86270 */
[C---:B------:R-:W-:Y:S01]  /*2c50*/  VIADD R40, R2.reuse, 0x18 ;  /* 0x0000001802287836 */ /* 0x040fe20000000000 */
[C---:B------:R-:W-:Y:S02]  /*2c60*/  IADD3 R22, R2.reuse, 0x19, RZ ;  /* 0x0000001902167810 */ /* 0x040fe40007ffe0ff */
[----:B------:R-:W-:Y:S01]  /*2c70*/  ISETP.GE.AND P2, PT, R21, R20, PT ;  /* 0x000000141500720c */ /* 0x000fe20003f46270 */
[----:B------:R-:W-:Y:S01]  /*2c80*/  MUFU.TANH R58, R25 ;  /* 0x00000019003a7308 */ /* 0x000fe20000002400 */
[----:B------:R-:W-:Y:S01]  /*2c90*/  FSEL R72, R49, -INF , !P4 ;  /* 0xff80000031487808 */ /* 0x000fe20006000000 */
[----:B------:R-:W-:Y:S01]  /*2ca0*/  VIADD R21, R2, 0x10 ;  /* 0x0000001002157836 */ /* 0x000fe20000000000 */
[----:B--2---:R-:W-:-:S02]  /*2cb0*/  FSEL R141, R45, -INF , !P2 ;  /* 0xff8000002d8d7808 */ /* 0x004fc40005000000 */
[----:B------:R-:W-:Y:S01]  /*2cc0*/  FSEL R132, R48, -INF , !P2 ;  /* 0xff80000030847808 */ /* 0x000fe20005000000 */
[----:B-1----:R-:W-:Y:S01]  /*2cd0*/  VIADD R3, R2, 0x1 ;  /* 0x0000000102037836 */ /* 0x002fe20000000000 */
[----:B----4-:R-:W-:Y:S01]  /*2ce0*/  FSEL R70, R44, -INF , !P2 ;  /* 0xff8000002c467808 */ /* 0x010fe20005000000 */
[----:B------:R-:W-:Y:S01]  /*2cf0*/  HMMA.16816.F32 R48, R12, R62, RZ ;  /* 0x0000003e0c30723c */ /* 0x000fe200000018ff */
[----:B------:R-:W-:Y:S02]  /*2d00*/  FSEL R137, R137, -INF , !P4 ;  /* 0xff80000089897808 */ /* 0x000fe40006000000 */
[----:B------:R-:W-:Y:S02]  /*2d10*/  ISETP.GE.AND P3, PT, R3, R20, PT ;  /* 0x000000140300720c */ /* 0x000fe40003f66270 */
[----:B------:R-:W-:Y:S01]  /*2d20*/  IADD3 R3, R2, 0x9, RZ ;  /* 0x0000000902037810 */ /* 0x000fe20007ffe0ff */
[----:B------:R-:W-:Y:S01]  /*2d30*/  HMMA.16816.F32 R28, R8, R90, R28 ;  /* 0x0000005a081c723c */ /* 0x000fe2000000181c */
[----:B------:R-:W-:-:S02]  /*2d40*/  FSEL R130, R130, -INF , !P4 ;  /* 0xff80000082827808 */ /* 0x000fc40006000000 */
[-C--:B------:R-:W-:Y:S01]  /*2d50*/  ISETP.GE.AND P1, PT, R3, R20.reuse, PT ;  /* 0x000000140300720c */ /* 0x080fe20003f26270 */
[C---:B------:R-:W-:Y:S01]  /*2d60*/  VIADD R3, R2.reuse, 0x11 ;  /* 0x0000001102037836 */ /* 0x040fe20000000000 */
[----:B------:R-:W-:Y:S01]  /*2d70*/  FSEL R82, R23, -INF , !P4 ;  /* 0xff80000017527808 */ /* 0x000fe20006000000 */
[----:B------:R-:W-:Y:S01]  /*2d80*/  HMMA.16816.F32 R44, R12, R106, RZ ;  /* 0x0000006a0c2c723c */ /* 0x000fe200000018ff */
[----:B------:R-:W-:Y:S01]  /*2d90*/  FSEL R133, R133, -INF , !P3 ;  /* 0xff80000085857808 */ /* 0x000fe20005800000 */
[----:B------:R-:W-:Y:S01]  /*2da0*/  VIADD R23, R2, 0x21 ;  /* 0x0000002102177836 */ /* 0x000fe20000000000 */
[----:B------:R-:W-:Y:S01]  /*2db0*/  ISETP.GE.AND P6, PT, R3, R20, PT ;  /* 0x000000140300720c */ /* 0x000fe20003fc6270 */
[----:B------:R-:W-:Y:S01]  /*2dc0*/  FMUL.FTZ R3, R34, UR5 ;  /* 0x0000000522037c20 */ /* 0x000fe20008410000 */
[----:B------:R-:W-:Y:S02]  /*2dd0*/  FSEL R129, R129, -INF , !P3 ;  /* 0xff80000081817808 */ /* 0x000fe40005800000 */
[----:B------:R-:W-:Y:S01]  /*2de0*/  FSEL R75, R73, -INF , !P3 ;  /* 0xff800000494b7808 */ /* 0x000fe20005800000 */
[----:B------:R1:W2:Y:S01]  /*2df0*/  MUFU.TANH R41, R3 ;  /* 0x0000000300297308 */ /* 0x0002a20000002400 */
[----:B------:R-:W-:-:S02]  /*2e00*/  FSEL R69, R120, -INF , !P3 ;  /* 0xff80000078457808 */ /* 0x000fc40005800000 */
[----:B------:R-:W-:Y:S02]  /*2e10*/  FSEL R64, R138, -INF , !P6 ;  /* 0xff8000008a407808 */ /* 0x000fe40007000000 */
[----:B------:R-:W-:Y:S02]  /*2e20*/  FSEL R139, R59, -INF , !P1 ;  /* 0xff8000003b8b7808 */ /* 0x000fe40004800000 */
[----:B------:R-:W-:Y:S02]  /*2e30*/  FSEL R131, R60, -INF , !P1 ;  /* 0xff8000003c837808 */ /* 0x000fe40004800000 */
[----:B---3--:R-:W-:Y:S01]  /*2e40*/  FSEL R68, R42, -INF , !P1 ;  /* 0xff8000002a447808 */ /* 0x008fe20004800000 */
[----:B------:R-:W-:Y:S01]  /*2e50*/  FMUL.FTZ R29, R29, UR5 ;  /* 0x000000051d1d7c20 */ /* 0x000fe20008410000 */
[----:B------:R-:W-:Y:S01]  /*2e60*/  ISETP.GE.AND P0, PT, R21, R20, PT ;  /* 0x000000141500720c */ /* 0x000fe20003f06270 */
[----:B------:R-:W-:Y:S01]  /*2e70*/  VIADD R21, R2, 0x20 ;  /* 0x0000002002157836 */ /* 0x000fe20000000000 */
[----:B------:R-:W-:-:S02]  /*2e80*/  FSEL R134, R134, -INF , !P6 ;  /* 0xff80000086867808 */ /* 0x000fc40007000000 */
[----:B------:R-:W-:Y:S01]  /*2e90*/  FSEL R136, R136, -INF , !P0 ;  /* 0xff80000088887808 */ /* 0x000fe20004000000 */
[----:B-1----:R-:W-:Y:S01]  /*2ea0*/  FMUL.FTZ R3, R35, UR5 ;  /* 0x0000000523037c20 */ /* 0x002fe20008410000 */
[----:B--2---:R-:W-:Y:S01]  /*2eb0*/  FSEL R81, R41, -INF , !P2 ;  /* 0xff80000029517808 */ /* 0x004fe20005000000 */
[----:B------:R-:W-:Y:S01]  /*2ec0*/  HMMA.16816.F32 R32, R12, R104, RZ ;  /* 0x000000680c20723c */ /* 0x000fe200000018ff */
[----:B------:R-:W-:Y:S01]  /*2ed0*/  ISETP.GE.AND P2, PT, R40, R20, PT ;  /* 0x000000142800720c */ /* 0x000fe20003f46270 */
[----:B------:R1:W2:Y:S01]  /*2ee0*/  MUFU.TANH R24, R3 ;  /* 0x0000000300187308 */ /* 0x0002a20000002400 */
[----:B------:R-:W-:Y:S02]  /*2ef0*/  FSEL R128, R128, -INF , !P0 ;  /* 0xff80000080807808 */ /* 0x000fe40004000000 */
[----:B------:R-:W-:Y:S01]  /*2f00*/  FSEL R138, R61, -INF , !P2 ;  /* 0xff8000003d8a7808 */ /* 0x000fe20005000000 */
[----:B------:R-:W-:Y:S01]  /*2f10*/  HMMA.16816.F32 R12, R16, R86, RZ ;  /* 0x00000056100c723c */ /* 0x000fe200000018ff */
[----:B------:R-:W-:-:S02]  /*2f20*/  FSEL R124, R124, -INF , !P2 ;  /* 0xff8000007c7c7808 */ /* 0x000fc40005000000 */
[----:B------:R-:W-:Y:S01]  /*2f30*/  FSEL R71, R26, -INF , !P2 ;  /* 0xff8000001a477808 */ /* 0x000fe20005000000 */
[----:B------:R-:W-:Y:S01]  /*2f40*/  MUFU.TANH R40, R29 ;  /* 0x0000001d00287308 */ /* 0x000fe20000002400 */
[----:B------:R-:W-:Y:S01]  /*2f50*/  FSEL R61, R43, -INF , !P2 ;  /* 0xff8000002b3d7808 */ /* 0x000fe20005000000 */
[----:B------:R-:W-:Y:S01]  /*2f60*/  HMMA.16816.F32 R84, R4, R110, R44 ;  /* 0x0000006e0454723c */ /* 0x000fe2000000182c */
[----:B------:R-:W-:Y:S02]  /*2f70*/  FSEL R74, R92, -INF , !P0 ;  /* 0xff8000005c4a7808 */ /* 0x000fe40004000000 */
[----:B------:R-:W-:Y:S02]  /*2f80*/  FSEL R65, R122, -INF , !P0 ;  /* 0xff8000007a417808 */ /* 0x000fe40004000000 */
[-C--:B------:R-:W-:Y:S01]  /*2f90*/  ISETP.GE.AND P0, PT, R21, R20.reuse, PT ;  /* 0x000000141500720c */ /* 0x080fe20003f06270 */
[----:B------:R-:W-:Y:S01]  /*2fa0*/  FMUL.FTZ R21, R31, UR5 ;  /* 0x000000051f157c20 */ /* 0x000fe20008410000 */
[----:B-1----:R-:W-:Y:S01]  /*2fb0*/  VIADD R3, R2, 0x28 ;  /* 0x0000002802037836 */ /* 0x002fe20000000000 */
[----:B--2---:R-:W-:Y:S01]  /*2fc0*/  FSEL R80, R24, -INF , !P1 ;  /* 0xff80000018507808 */ /* 0x004fe20004800000 */
[----:B------:R-:W-:Y:S01]  /*2fd0*/  FMUL.FTZ R24, R28, UR5 ;  /* 0x000000051c187c20 */ /* 0x000fe20008410000 */
[-C--:B------:R-:W-:Y:S01]  /*2fe0*/  ISETP.GE.AND P1, PT, R22, R20.reuse, PT ;  /* 0x000000141600720c */ /* 0x080fe20003f26270 */
[----:B------:R-:W1:Y:S01]  /*2ff0*/  MUFU.TANH R28, R27 ;  /* 0x0000001b001c7308 */ /* 0x000e620000002400 */
[----:B------:R-:W-:Y:S01]  /*3000*/  ISETP.GE.AND P5, PT, R3, R20, PT ;  /* 0x000000140300720c */ /* 0x000fe20003fa6270 */
[----:B------:R-:W-:Y:S01]  /*3010*/  FMUL.FTZ R22, R30, UR5 ;  /* 0x000000051e167c20 */ /* 0x000fe20008410000 */
[----:B------:R-:W-:-:S02]  /*3020*/  IADD3 R3, R2, 0x29, RZ ;  /* 0x0000002902037810 */ /* 0x000fc40007ffe0ff */
[----:B------:R-:W-:Y:S02]  /*3030*/  FSEL R140, R140, -INF , !P1 ;  /* 0xff8000008c8c7808 */ /* 0x000fe40004800000 */
[-C--:B------:R-:W-:Y:S01]  /*3040*/  ISETP.GE.AND P4, PT, R3, R20.reuse, PT ;  /* 0x000000140300720c */ /* 0x080fe20003f86270 */
[C---:B------:R-:W-:Y:S01]  /*3050*/  VIADD R3, R2.reuse, 0x30 ;  /* 0x0000003002037836 */ /* 0x040fe20000000000 */
[----:B------:R-:W-:Y:S01]  /*3060*/  HMMA.16816.F32 R12, R8, R102, R12 ;  /* 0x00000066080c723c */ /* 0x000fe2000000180c */
[----:B------:R2:W-:Y:S01]  /*3070*/  MUFU.TANH R41, R24 ;  /* 0x0000001800297308 */ /* 0x0005e20000002400 */
[----:B------:R-:W-:Y:S02]  /*3080*/  FSEL R117, R117, -INF , !P1 ;  /* 0xff80000075757808 */ /* 0x000fe40004800000 */
[----:B------:R-:W-:Y:S01]  /*3090*/  ISETP.GE.AND P3, PT, R3, R20, PT ;  /* 0x000000140300720c */ /* 0x000fe20003f66270 */
[----:B------:R-:W-:Y:S01]  /*30a0*/  VIADD R3, R2, 0x31 ;  /* 0x0000003102037836 */ /* 0x000fe20000000000 */
[----:B------:R-:W-:-:S02]  /*30b0*/  FSEL R60, R58, -INF , !P1 ;  /* 0xff8000003a3c7808 */ /* 0x000fc40004800000 */
[----:B-1----:R-:W-:Y:S01]  /*30c0*/  FSEL R67, R28, -INF , !P1 ;  /* 0xff8000001c437808 */ /* 0x002fe20004800000 */
[----:B------:R1:W3:Y:S01]  /*30d0*/  MUFU.TANH R30, R22 ;  /* 0x00000016001e7308 */ /* 0x0002e20000002400 */
[-C--:B------:R-:W-:Y:S01]  /*30e0*/  ISETP.GE.AND P2, PT, R3, R20.reuse, PT ;  /* 0x000000140300720c */ /* 0x080fe20003f46270 */
[----:B------:R-:W-:Y:S01]  /*30f0*/  VIADD R3, R2, 0x38 ;  /* 0x0000003802037836 */ /* 0x000fe20000000000 */
[----:B------:R-:W-:Y:S02]  /*3100*/  FSEL R144, R144, -INF , !P0 ;  /* 0xff80000090907808 */ /* 0x000fe40004000000 */
[----:B------:R-:W-:Y:S02]  /*3110*/  FSEL R105, R121, -INF , !P0 ;  /* 0xff80000079697808 */ /* 0x000fe40004000000 */
[----:B------:R-:W-:Y:S01]  /*3120*/  ISETP.GE.AND P1, PT, R3, R20, PT ;  /* 0x000000140300720c */ /* 0x000fe20003f26270 */
[----:B------:R4:W5:Y:S01]  /*3130*/  MUFU.TANH R29, R21 ;  /* 0x00000015001d7308 */ /* 0x0009620000002400 */
[----:B------:R-:W-:Y:S01]  /*3140*/  IADD3 R3, R2, 0x39, RZ ;  /* 0x0000003902037810 */ /* 0x000fe20007ffe0ff */
[----:B--2---:R-:W-:Y:S01]  /*3150*/  HMMA.16816.F32 R24, R16, R62, RZ ;  /* 0x0000003e1018723c */ /* 0x004fe200000018ff */
[----:B------:R-:W-:-:S02]  /*3160*/  FSEL R66, R149, -INF , !P0 ;  /* 0xff80000095427808 */ /* 0x000fc40004000000 */
[----:B------:R-:W-:Y:S02]  /*3170*/  FSEL R59, R179, -INF , !P0 ;  /* 0xff800000b33b7808 */ /* 0x000fe40004000000 */
[----:B------:R-:W-:Y:S01]  /*3180*/  FSEL R125, R125, -INF , !P6 ;  /* 0xff8000007d7d7808 */ /* 0x000fe20007000000 */
[----:B------:R-:W-:Y:S01]  /*3190*/  HMMA.16816.F32 R16, R16, R106, RZ ;  /* 0x0000006a1010723c */ /* 0x000fe200000018ff */
[----:B------:R-:W-:Y:S01]  /*31a0*/  FSEL R73, R123, -INF , !P6 ;  /* 0xff8000007b497808 */ /* 0x000fe20007000000 */
[----:B-1----:R-:W-:Y:S01]  /*31b0*/  FMUL.FTZ R22, R52, UR5 ;  /* 0x0000000534167c20 */ /* 0x002fe20008410000 */
[-C--:B------:R-:W-:Y:S01]  /*31c0*/  ISETP.GE.AND P0, PT, R3, R20.reuse, PT ;  /* 0x000000140300720c */ /* 0x080fe20003f06270 */
[----:B------:R-:W-:Y:S01]  /*31d0*/  VIADD R3, R2, 0x40 ;  /* 0x0000004002037836 */ /* 0x000fe20000000000 */
[----:B------:R-:W-:Y:S01]  /*31e0*/  ISETP.GE.AND P6, PT, R23, R20, PT ;  /* 0x000000141700720c */ /* 0x000fe20003fc6270 */
[C---:B------:R-:W-:Y:S01]  /*31f0*/  HMMA.16816.F32 R120, R4.reuse, R108, R32 ;  /* 0x0000006c0478723c */ /* 0x040fe20000001820 */
[----:B------:R-:W-:Y:S01]  /*3200*/  FSEL R142, R142, -INF , !P5 ;  /* 0xff8000008e8e7808 */ /* 0x000fe20006800000 */
[----:B------:R1:W-:Y:S01]  /*3210*/  MUFU.TANH R31, R22 ;  /* 0x00000016001f7308 */ /* 0x0003e20000002400 */
[----:B------:R-:W-:Y:S01]  /*3220*/  FSEL R106, R93, -INF , !P6 ;  /* 0xff8000005d6a7808 */ /* 0x000fe20007000000 */
[----:B----4-:R-:W-:Y:S01]  /*3230*/  FMUL.FTZ R21, R53, UR5 ;  /* 0x0000000535157c20 */ /* 0x010fe20008410000 */
[----:B------:R-:W-:Y:S01]  /*3240*/  FSEL R104, R146, -INF , !P6 ;  /* 0xff80000092687808 */ /* 0x000fe20007000000 */
[----:B------:R-:W-:Y:S01]  /*3250*/  HMMA.16816.F32 R92, R4, R78, R48 ;  /* 0x0000004e045c723c */ /* 0x000fe20000001830 */
[----:B------:R-:W-:-:S02]  /*3260*/  FSEL R63, R182, -INF , !P6 ;  /* 0xff800000b63f7808 */ /* 0x000fc40007000000 */
[----:B------:R-:W-:Y:S02]  /*3270*/  FSEL R58, R183, -INF , !P6 ;  /* 0xff800000b73a7808 */ /* 0x000fe40007000000 */
[-C--:B------:R-:W-:Y:S01]  /*3280*/  ISETP.GE.AND P6, PT, R3, R20.reuse, PT ;  /* 0x000000140300720c */ /* 0x080fe20003fc6270 */
[----:B------:R-:W-:Y:S02]  /*3290*/  VIADD R3, R2, 0x41 ;  /* 0x0000004102037836 */ /* 0x000fe40000000000 */
[----:B------:R-:W-:Y:S01]  /*32a0*/  FMUL.FTZ R4, R55, UR5 ;  /* 0x0000000537047c20 */ /* 0x000fe20008410000 */
[----:B------:R-:W-:Y:S02]  /*32b0*/  FSEL R102, R76, -INF , !P5 ;  /* 0xff8000004c667808 */ /* 0x000fe40006800000 */
[----:B---3--:R-:W-:Y:S01]  /*32c0*/  FSEL R62, R30, -INF , !P5 ;  /* 0xff8000001e3e7808 */ /* 0x008fe20006800000 */
[----:B------:R2:W-:Y:S01]  /*32d0*/  MUFU.TANH R5, R4 ;  /* 0x0000000400057308 */ /* 0x0005e20000002400 */
[----:B------:R-:W-:Y:S01]  /*32e0*/  FSEL R52, R41, -INF , !P5 ;  /* 0xff80000029347808 */ /* 0x000fe20006800000 */
[----:B-1----:R-:W-:Y:S01]  /*32f0*/  FMUL.FTZ R22, R54, UR5 ;  /* 0x0000000536167c20 */ /* 0x002fe20008410000 */
[-C--:B------:R-:W-:Y:S01]  /*3300*/  ISETP.GE.AND P5, PT, R3, R20.reuse, PT ;  /* 0x000000140300720c */ /* 0x080fe20003fa6270 */
[----:B------:R-:W-:Y:S01]  /*3310*/  VIADD R3, R2, 0x48 ;  /* 0x0000004802037836 */ /* 0x000fe20000000000 */
[----:B------:R-:W-:Y:S01]  /*3320*/  P2R R28, PR, RZ, 0x40 ;  /* 0x00000040ff1c7803 */ /* 0x000fe20000000000 */
[----:B------:R-:W-:Y:S01]  /*3330*/  HMMA.16816.F32 R76, R8, R78, R24 ;  /* 0x0000004e084c723c */ /* 0x000fe20000001818 */
[----:B------:R-:W-:Y:S01]  /*3340*/  FSEL R149, R178, -INF , !P3 ;  /* 0xff800000b2957808 */ /* 0x000fe20005800000 */
[----:B------:R-:W-:Y:S01]  /*3350*/  MUFU.TANH R30, R21 ;  /* 0x00000015001e7308 */ /* 0x000fe20000002400 */
[----:B------:R-:W-:-:S02]  /*3360*/  ISETP.GE.AND P6, PT, R3, R20, PT ;  /* 0x000000140300720c */ /* 0x000fc40003fc6270 */
[----:B------:R-:W-:Y:S01]  /*3370*/  IADD3 R3, R2, 0x49, RZ ;  /* 0x0000004902037810 */ /* 0x000fe20007ffe0ff */
[----:B------:R-:W-:Y:S01]  /*3380*/  HMMA.16816.F32 R32, R8, R110, R16 ;  /* 0x0000006e0820723c */ /* 0x000fe20000001810 */
[----:B------:R-:W-:Y:S02]  /*3390*/  FSEL R90, R181, -INF , !P3 ;  /* 0xff800000b55a7808 */ /* 0x000fe40005800000 */
[----:B------:R-:W-:Y:S01]  /*33a0*/  FSEL R53, R190, -INF , !P3 ;  /* 0xff800000be357808 */ /* 0x000fe20005800000 */
[----:B------:R-:W1:Y:S01]  /*33b0*/  MUFU.TANH R6, R22 ;  /* 0x0000001600067308 */ /* 0x000e620000002400 */
[----:B--2---:R-:W-:Y:S01]  /*33c0*/  FMUL.FTZ R4, R12, UR5 ;  /* 0x000000050c047c20 */ /* 0x004fe20008410000 */
[----:B------:R-:W-:Y:S02]  /*33d0*/  FSEL R45, R191, -INF , !P3 ;  /* 0xff800000bf2d7808 */ /* 0x000fe40005800000 */
[----:B------:R-:W-:Y:S02]  /*33e0*/  ISETP.GE.AND P3, PT, R20, 0x81, PT ;  /* 0x000000811400780c */ /* 0x000fe40003f66270 */
[----:B------:R-:W-:-:S02]  /*33f0*/  P2R R23, PR, RZ, 0x20 ;  /* 0x00000020ff177803 */ /* 0x000fc40000000000 */
[----:B------:R2:W3:Y:S01]  /*3400*/  MUFU.TANH R21, R4 ;  /* 0x0000000400157308 */ /* 0x0004e20000002400 */
[-C--:B------:R-:W-:Y:S01]  /*3410*/  ISETP.GE.AND P5, PT, R3, R20.reuse, PT ;  /* 0x000000140300720c */ /* 0x080fe20003fa6270 */
[----:B------:R-:W-:Y:S01]  /*3420*/  VIADD R3, R2, 0x50 ;  /* 0x0000005002037836 */ /* 0x000fe20000000000 */
[----:B------:R-:W-:Y:S02]  /*3430*/  FSEL R143, R143, -INF , !P4 ;  /* 0xff8000008f8f7808 */ /* 0x000fe40006000000 */
[----:B------:R-:W-:Y:S02]  /*3440*/  FSEL R101, R101, -INF , !P4 ;  /* 0xff80000065657808 */ /* 0x000fe40006000000 */
[----:B-----5:R-:W-:Y:S02]  /*3450*/  FSEL R54, R29, -INF , !P4 ;  /* 0xff8000001d367808 */ /* 0x020fe40006000000 */
[----:B------:R-:W-:Y:S02]  /*3460*/  FSEL R48, R40, -INF , !P4 ;  /* 0xff80000028307808 */ /* 0x000fe40006000000 */
[----:B------:R-:W-:Y:S01]  /*3470*/  ISETP.GE.AND P4, PT, R3, R20, PT ;  /* 0x000000140300720c */ /* 0x000fe20003f86270 */
[----:B------:R-:W-:Y:S01]  /*3480*/  VIADD R3, R2, 0x51 ;  /* 0x0000005102037836 */ /* 0x000fe20000000000 */
[----:B------:R-:W-:-:S02]  /*3490*/  FSEL R146, R180, -INF , !P2 ;  /* 0xff800000b4927808 */ /* 0x000fc40005000000 */
[----:B------:R-:W-:Y:S01]  /*34a0*/  FSEL R83, R189, -INF , !P2 ;  /* 0xff800000bd537808 */ /* 0x000fe20005000000 */
[----:B--2---:R-:W-:Y:S01]  /*34b0*/  FMUL.FTZ R4, R13, UR5 ;  /* 0x000000050d047c20 */ /* 0x004fe20008410000 */
[----:B------:R-:W-:Y:S02]  /*34c0*/  FSEL R51, R192, -INF , !P2 ;  /* 0xff800000c0337808 */ /* 0x000fe40005000000 */
[----:B------:R-:W-:Y:S01]  /*34d0*/  FSEL R41, R194, -INF , !P2 ;  /* 0xff800000c2297808 */ /* 0x000fe20005000000 */
[----:B------:R2:W4:Y:S01]  /*34e0*/  MUFU.TANH R12, R4 ;  /* 0x00000004000c7308 */ /* 0x0005220000002400 */
[----:B------:R-:W-:Y:S02]  /*34f0*/  FSEL R55, R89, -INF , !P1 ;  /* 0xff80000059377808 */ /* 0x000fe40004800000 */
[----:B------:R-:W-:Y:S02]  /*3500*/  FSEL R145, R145, -INF , !P1 ;  /* 0xff80000091917808 */ /* 0x000fe40004800000 */
[----:B-1----:R-:W-:-:S02]  /*3510*/  FSEL R50, R6, -INF , !P1 ;  /* 0xff80000006327808 */ /* 0x002fc40004800000 */
[----:B------:R-:W-:Y:S02]  /*3520*/  FSEL R31, R31, -INF , !P1 ;  /* 0xff8000001f1f7808 */ /* 0x000fe40004800000 */
[----:B------:R-:W-:Y:S02]  /*3530*/  FSEL R151, R151, -INF , !P0 ;  /* 0xff80000097977808 */ /* 0x000fe40004000000 */
[----:B------:R-:W-:Y:S02]  /*3540*/  @P3 LOP3.LUT R153, R153, 0x4, RZ, 0xfc, !PT ;  /* 0x0000000499993812 */ /* 0x000fe400078efcff */
[----:B------:R-:W-:Y:S02]  /*3550*/  FSEL R89, R97, -INF , !P0 ;  /* 0xff80000061597808 */ /* 0x000fe40004000000 */
[----:B------:R-:W-:Y:S02]  /*3560*/  FSEL R49, R5, -INF , !P0 ;  /* 0xff80000005317808 */ /* 0x000fe40004000000 */
[----:B------:R-:W-:-:S02]  /*3570*/  FSEL R30, R30, -INF , !P0 ;  /* 0xff8000001e1e7808 */ /* 0x000fc40004000000 */
[----:B------:R-:W-:Y:S01]  /*3580*/  ISETP.GE.AND P2, PT, R3, R20, PT ;  /* 0x000000140300720c */ /* 0x000fe20003f46270 */
[----:B--234-:R-:W-:-:S12]  /*3590*/  @!P3 BRA `(.L_x_373) ;  /* 0x000000000064b947 */ /* 0x01cfd80003800000 */
[----:B------:R-:W-:Y:S01]  /*35a0*/  LEA.HI.SX32 R3, R196, 0xfffffffe, 0x19 ;  /* 0xfffffffec4037811 */ /* 0x000fe200078fcaff */
[----:B------:R-:W-:Y:S01]  /*35b0*/  ULDC.64 UR6, c[0x0][0x218] ;  /* 0x0000860000067ab9 */ /* 0x000fe20000000a00 */
[----:B------:R-:W-:Y:S02]  /*35c0*/  IMAD.SHL.U32 R10, R56, 0x40, RZ ;  /* 0x00000040380a7824 */ /* 0x000fe400078e00ff */
[----:B------:R-:W-:Y:S01]  /*35d0*/  SHF.R.S32.HI R7, RZ, 0x1f, R3 ;  /* 0x0000001fff077819 */ /* 0x000fe20000011403 */
[----:B------:R-:W-:Y:S02]  /*35e0*/  IMAD R6, R158, R3, RZ ;  /* 0x000000039e067224 */ /* 0x000fe400078e02ff */
[----:B------:R-:W-:-:S04]  /*35f0*/  IMAD.WIDE.U32 R4, R3, R177, R198 ;  /* 0x000000b103047225 */ /* 0x000fc800078e00c6 */
[----:B------:R-:W-:Y:S01]  /*3600*/  IMAD R3, R7, R177, R6 ;  /* 0x000000b107037224 */ /* 0x000fe200078e0206 */
[----:B------:R-:W-:-:S03]  /*3610*/  LEA R8, P0, R4, UR6, 0x1 ;  /* 0x0000000604087c11 */ /* 0x000fc6000f8008ff */
[----:B------:R-:W-:-:S05]  /*3620*/  IMAD.IADD R3, R5, 0x1, R3 ;  /* 0x0000000105037824 */ /* 0x000fca00078e0203 */
[----:B------:R-:W-:Y:S02]  /*3630*/  LEA.HI.X R9, R4, UR7, R3, 0x1, P0 ;  /* 0x0000000704097c11 */ /* 0x000fe400080f0c03 */
[----:B------:R-:W-:Y:S02]  /*3640*/  SHF.L.U64.HI R3, R56, 0x6, R57 ;  /* 0x0000000638037819 */ /* 0x000fe40000010239 */
[----:B------:R-:W-:Y:S01]  /*3650*/  IADD3 R6, P0, R10, R8, RZ ;  /* 0x000000080a067210 */ /* 0x000fe20007f1e0ff */
[----:B------:R-:W-:Y:S01]  /*3660*/  @!PT LDS RZ, [RZ] ;  /* 0x00000000fffff984 */ /* 0x000fe20000000800 */
[----:B------:R-:W-:Y:S01]  /*3670*/  @!PT LDS RZ, [RZ] ;  /* 0x00000000fffff984 */ /* 0x000fe20000000800 */
[----:B------:R-:W-:Y:S01]  /*3680*/  @!PT LDS RZ, [RZ] ;  /* 0x00000000fffff984 */ /* 0x000fe20000000800 */
[----:B------:R1:W-:Y:S04]  /*3690*/  LDGSTS.E.BYPASS.LTC128B.128 [R200+0x2000], desc[UR16][R8.64] ;  /* 0x0200000008c87fae */ /* 0x0003e8000b901d50 */
        /* <DEDUP_REMOVED lines=9> */
.L_x_373:
[----:B------:R-:W-:Y:S01]  /*3730*/  FMNMX.FTZ R3, R72, R69, !PT ;  /* 0x0000004548037209 */ /* 0x000fe20007810000 */
[----:B-1----:R-:W-:Y:S01]  /*3740*/  FMUL.FTZ R6, R15, UR5 ;  /* 0x000000050f067c20 */ /* 0x002fe20008410000 */
[----:B------:R-:W-:Y:S01]  /*3750*/  FMUL.FTZ R4, R14, UR5 ;  /* 0x000000050e047c20 */ /* 0x000fe20008410000 */
[----:B------:R-:W-:Y:S01]  /*3760*/  ISETP.NE.AND P1, PT, R28, RZ, PT ;  /* 0x000000ff1c00720c */ /* 0x000fe20003f25270 */
[----:B------:R-:W-:Y:S01]  /*3770*/  VIADD R5, R2, 0x58 ;  /* 0x0000005802057836 */ /* 0x000fe20000000000 */
[----:B------:R-:W-:Y:S01]  /*3780*/  FMNMX.FTZ R3, R70, R3, !PT ;  /* 0x0000000346037209 */ /* 0x000fe20007810000 */
[----:B------:R1:W2:Y:S01]  /*3790*/  MUFU.TANH R7, R6 ;  /* 0x0000000600077308 */ /* 0x0002a20000002400 */
[----:B------:R-:W-:Y:S01]  /*37a0*/  ISETP.NE.AND P0, PT, R23, RZ, PT ;  /* 0x000000ff1700720c */ /* 0x000fe20003f05270 */
[----:B------:R-:W-:Y:S01]  /*37b0*/  ULDC UR6, c[0x0][0x2ec] ;  /* 0x0000bb0000067ab9 */ /* 0x000fe20000000800 */
[----:B------:R-:W-:Y:S02]  /*37c0*/  FMNMX.FTZ R3, R68, R3, !PT ;  /* 0x0000000344037209 */ /* 0x000fe40007810000 */
[----:B------:R-:W-:-:S02]  /*37d0*/  FSEL R91, R148, -INF , !P1 ;  /* 0xff800000945b7808 */ /* 0x000fc40004800000 */
[----:B------:R-:W-:Y:S01]  /*37e0*/  FMNMX.FTZ R3, R65, R3, !PT ;  /* 0x0000000341037209 */ /* 0x000fe20007810000 */
[----:B------:R3:W4:Y:S01]  /*37f0*/  MUFU.TANH R8, R4 ;  /* 0x0000000400087308 */ /* 0x0007220000002400 */
[----:B------:R-:W-:Y:S02]  /*3800*/  FSEL R148, R150, -INF , !P0 ;  /* 0xff80000096947808 */ /* 0x000fe40004000000 */
[----:B------:R-:W-:Y:S02]  /*3810*/  FMNMX.FTZ R3, R64, R3, !PT ;  /* 0x0000000340037209 */ /* 0x000fe40007810000 */
[----:B------:R-:W-:Y:S02]  /*3820*/  FSEL R97, R152, -INF , !P0 ;  /* 0xff80000098617808 */ /* 0x000fe40004000000 */
[----:B------:R-:W-:Y:S02]  /*3830*/  FMNMX.FTZ R3, R61, R3, !PT ;  /* 0x000000033d037209 */ /* 0x000fe40007810000 */
[----:B------:R-:W-:Y:S01]  /*3840*/  FSEL R46, R159, -INF , !P0 ;  /* 0xff8000009f2e7808 */ /* 0x000fe20004000000 */
[----:B-1----:R-:W-:Y:S01]  /*3850*/  FMUL.FTZ R6, R37, UR5 ;  /* 0x0000000525067c20 */ /* 0x002fe20008410000 */
[----:B------:R-:W-:-:S02]  /*3860*/  FMNMX.FTZ R3, R60, R3, !PT ;  /* 0x000000033c037209 */ /* 0x000fc40007810000 */
[----:B------:R-:W-:Y:S01]  /*3870*/  FSEL R25, R165, -INF , !P0 ;  /* 0xff800000a5197808 */ /* 0x000fe20004000000 */
[----:B------:R1:W-:Y:S01]  /*3880*/  MUFU.TANH R13, R6 ;  /* 0x00000006000d7308 */ /* 0x0003e20000002400 */
[----:B------:R-:W-:Y:S02]  /*3890*/  FMNMX.FTZ R3, R59, R3, !PT ;  /* 0x000000033b037209 */ /* 0x000fe40007810000 */
[----:B---3--:R-:W-:Y:S02]  /*38a0*/  IADD3 R4, R2, 0x59, RZ ;  /* 0x0000005902047810 */ /* 0x008fe40007ffe0ff */
[----:B------:R-:W-:Y:S02]  /*38b0*/  FMNMX.FTZ R3, R58, R3, !PT ;  /* 0x000000033a037209 */ /* 0x000fe40007810000 */
[----:B------:R-:W-:Y:S01]  /*38c0*/  ISETP.GE.AND P0, PT, R4, R20, PT ;  /* 0x000000140400720c */ /* 0x000fe20003f06270 */
[----:B------:R-:W-:Y:S01]  /*38d0*/  FMUL.FTZ R4, R36, UR5 ;  /* 0x0000000524047c20 */ /* 0x000fe20008410000 */
[----:B------:R-:W-:-:S02]  /*38e0*/  FMNMX.FTZ R3, R52, R3, !PT ;  /* 0x0000000334037209 */ /* 0x000fc40007810000 */
[----:B------:R-:W-:Y:S01]  /*38f0*/  FSEL R26, R160, -INF , !P1 ;  /* 0xff800000a01a7808 */ /* 0x000fe20004800000 */
[----:B------:R3:W5:Y:S01]  /*3900*/  MUFU.TANH R14, R4 ;  /* 0x00000004000e7308 */ /* 0x0007620000002400 */
[----:B------:R-:W-:Y:S02]  /*3910*/  FMNMX.FTZ R3, R48, R3, !PT ;  /* 0x0000000330037209 */ /* 0x000fe40007810000 */
[----:B------:R-:W-:Y:S02]  /*3920*/  FSEL R152, R100, -INF , !P5 ;  /* 0xff80000064987808 */ /* 0x000fe40006800000 */
[----:B------:R-:W-:Y:S01]  /*3930*/  FMNMX.FTZ R3, R45, R3, !PT ;  /* 0x000000032d037209 */ /* 0x000fe20007810000 */
[----:B-1----:R-:W-:Y:S01]  /*3940*/  FMUL.FTZ R6, R77, UR5 ;  /* 0x000000054d067c20 */ /* 0x002fe20008410000 */
[----:B------:R-:W-:Y:S02]  /*3950*/  FSEL R114, R114, -INF , !P5 ;  /* 0xff80000072727808 */ /* 0x000fe40006800000 */
[----:B------:R-:W-:-:S02]  /*3960*/  FMNMX.FTZ R3, R41, R3, !PT ;  /* 0x0000000329037209 */ /* 0x000fc40007810000 */
[----:B--2---:R-:W-:Y:S01]  /*3970*/  FSEL R43, R7, -INF , !P5 ;  /* 0xff800000072b7808 */ /* 0x004fe20006800000 */
[----:B------:R-:W-:Y:S01]  /*3980*/  VIADD R7, R2, 0x70 ;  /* 0x0000007002077836 */ /* 0x000fe20000000000 */
[----:B------:R-:W-:Y:S02]  /*3990*/  FMNMX.FTZ R3, R31, R3, !PT ;  /* 0x000000031f037209 */ /* 0x000fe40007810000 */
[----:B------:R-:W-:Y:S02]  /*39a0*/  FSEL R23, R12, -INF , !P5 ;  /* 0xff8000000c177808 */ /* 0x000fe40006800000 */
[----:B---3--:R-:W-:Y:S02]  /*39b0*/  IADD3 R4, R2, 0x61, RZ ;  /* 0x0000006102047810 */ /* 0x008fe40007ffe0ff */
[----:B------:R-:W-:Y:S02]  /*39c0*/  FMNMX.FTZ R3, R30, R3, !PT ;  /* 0x000000031e037209 */ /* 0x000fe40007810000 */
[----:B------:R-:W-:Y:S01]  /*39d0*/  ISETP.GE.AND P5, PT, R4, R20, PT ;  /* 0x000000140400720c */ /* 0x000fe20003fa6270 */
[----:B------:R-:W-:Y:S01]  /*39e0*/  FMUL.FTZ R4, R38, UR5 ;  /* 0x0000000526047c20 */ /* 0x000fe20008410000 */
[----:B------:R-:W-:-:S02]  /*39f0*/  FMNMX.FTZ R3, R26, R3, !PT ;  /* 0x000000031a037209 */ /* 0x000fc40007810000 */
[----:B------:R-:W-:Y:S01]  /*3a00*/  FSEL R147, R147, -INF , !P1 ;  /* 0xff80000093937808 */ /* 0x000fe20004800000 */
[----:B------:R1:W2:Y:S01]  /*3a10*/  MUFU.TANH R9, R4 ;  /* 0x0000000400097308 */ /* 0x0002a20000002400 */
[----:B------:R-:W-:Y:S02]  /*3a20*/  FSEL R47, R156, -INF , !P1 ;  /* 0xff8000009c2f7808 */ /* 0x000fe40004800000 */
[----:B------:R-:W-:Y:S02]  /*3a30*/  FSEL R24, R21, -INF , !P6 ;  /* 0xff80000015187808 */ /* 0x000fe40007000000 */
[----:B------:R-:W-:Y:S02]  /*3a40*/  FMNMX.FTZ R3, R25, R3, !PT ;  /* 0x0000000319037209 */ /* 0x000fe40007810000 */
[----:B------:R-:W-:Y:S01]  /*3a50*/  ISETP.GE.AND P1, PT, R5, R20, PT ;  /* 0x000000140500720c */ /* 0x000fe20003f26270 */
[----:B------:R-:W-:Y:S01]  /*3a60*/  VIADD R5, R2, 0x60 ;  /* 0x0000006002057836 */ /* 0x000fe20000000000 */
[----:B------:R-:W-:-:S02]  /*3a70*/  FMNMX.FTZ R3, R24, R3, !PT ;  /* 0x0000000318037209 */ /* 0x000fc40007810000 */
[----:B------:R-:W-:Y:S02]  /*3a80*/  FSEL R150, R88, -INF , !P6 ;  /* 0xff80000058967808 */ /* 0x000fe40007000000 */
[----:B------:R-:W-:Y:S01]  /*3a90*/  ISETP.GE.AND P3, PT, R5, R20, PT ;  /* 0x000000140500720c */ /* 0x000fe20003f66270 */
[----:B------:R-:W-:Y:S01]  /*3aa0*/  FMUL.FTZ R5, R39, UR5 ;  /* 0x0000000527057c20 */ /* 0x000fe20008410000 */
[----:B------:R-:W-:Y:S02]  /*3ab0*/  FSEL R22, R169, -INF , !P4 ;  /* 0xff800000a9167808 */ /* 0x000fe40006000000 */
[----:B-1----:R-:W-:Y:S01]  /*3ac0*/  IADD3 R4, R2, 0x71, RZ ;  /* 0x0000007102047810 */ /* 0x002fe20007ffe0ff */
[----:B------:R1:W3:Y:S01]  /*3ad0*/  MUFU.TANH R10, R5 ;  /* 0x00000005000a7308 */ /* 0x0002e20000002400 */
[----:B------:R-:W-:Y:S02]  /*3ae0*/  FMNMX.FTZ R3, R23, R3, !PT ;  /* 0x0000000317037209 */ /* 0x000fe40007810000 */
[----:B------:R-:W-:-:S02]  /*3af0*/  FSEL R88, R96, -INF , !P6 ;  /* 0xff80000060587808 */ /* 0x000fc40007000000 */
[----:B----4-:R-:W-:Y:S02]  /*3b00*/  FSEL R44, R8, -INF , !P6 ;  /* 0xff800000082c7808 */ /* 0x010fe40007000000 */
[----:B------:R-:W-:Y:S01]  /*3b10*/  ISETP.GE.AND P6, PT, R4, R20, PT ;  /* 0x000000140400720c */ /* 0x000fe20003fc6270 */
[----:B------:R-:W-:Y:S01]  /*3b20*/  FMUL.FTZ R4, R76, UR5 ;  /* 0x000000054c047c20 */ /* 0x000fe20008410000 */
[----:B------:R-:W-:Y:S02]  /*3b30*/  FSEL R21, R173, -INF , !P2 ;  /* 0xff800000ad157808 */ /* 0x000fe40005000000 */
[----:B------:R-:W-:Y:S01]  /*3b40*/  FMNMX.FTZ R3, R22, R3, !PT ;  /* 0x0000000316037209 */ /* 0x000fe20007810000 */
[----:B------:R4:W3:Y:S01]  /*3b50*/  MUFU.TANH R11, R4 ;  /* 0x00000004000b7308 */ /* 0x0008e20000002400 */
[----:B-----5:R-:W-:Y:S02]  /*3b60*/  FSEL R19, R14, -INF , !P1 ;  /* 0xff8000000e137808 */ /* 0x020fe40004800000 */
[----:B------:R-:W-:-:S02]  /*3b70*/  FMNMX.FTZ R3, R21, R3, !PT ;  /* 0x0000000315037209 */ /* 0x000fc40007810000 */
[----:B--2---:R-:W-:Y:S01]  /*3b80*/  FSEL R36, R9, -INF , !P1 ;  /* 0xff80000009247808 */ /* 0x004fe20004800000 */
[----:B-1----:R-:W-:Y:S01]  /*3b90*/  VIADD R5, R2, 0x68 ;  /* 0x0000006802057836 */ /* 0x002fe20000000000 */
[----:B------:R-:W-:Y:S01]  /*3ba0*/  FSEL R18, R13, -INF , !P0 ;  /* 0xff8000000d127808 */ /* 0x000fe20004000000 */
[----:B------:R-:W1:Y:S01]  /*3bb0*/  MUFU.TANH R9, R6 ;  /* 0x0000000600097308 */ /* 0x000e620000002400 */
[----:B------:R-:W-:Y:S02]  /*3bc0*/  FMNMX.FTZ R3, R19, R3, !PT ;  /* 0x0000000313037209 */ /* 0x000fe40007810000 */
[----:B------:R-:W-:Y:S02]  /*3bd0*/  FSEL R154, R154, -INF , !P4 ;  /* 0xff8000009a9a7808 */ /* 0x000fe40006000000 */
[----:B------:R-:W-:Y:S02]  /*3be0*/  FSEL R98, R155, -INF , !P4 ;  /* 0xff8000009b627808 */ /* 0x000fe40006000000 */
[----:B------:R-:W-:-:S02]  /*3bf0*/  FSEL R37, R163, -INF , !P4 ;  /* 0xff800000a3257808 */ /* 0x000fc40006000000 */
[-C--:B------:R-:W-:Y:S01]  /*3c00*/  ISETP.GE.AND P4, PT, R7, R20.reuse, PT ;  /* 0x000000140700720c */ /* 0x080fe20003f86270 */
[----:B----4-:R-:W-:Y:S01]  /*3c10*/  FMUL.FTZ R4, R32, UR5 ;  /* 0x0000000520047c20 */ /* 0x010fe20008410000 */
[----:B------:R-:W-:Y:S02]  /*3c20*/  FSEL R17, R171, -INF , !P3 ;  /* 0xff800000ab117808 */ /* 0x000fe40005800000 */
[----:B------:R-:W-:Y:S02]  /*3c30*/  FMNMX.FTZ R3, R18, R3, !PT ;  /* 0x0000000312037209 */ /* 0x000fe40007810000 */
[----:B------:R-:W-:Y:S02]  /*3c40*/  P2R R8, PR, RZ, 0x10 ;  /* 0x00000010ff087803 */ /* 0x000fe40000000000 */
[----:B------:R-:W-:Y:S02]  /*3c50*/  ISETP.GE.AND P4, PT, R5, R20, PT ;  /* 0x000000140500720c */ /* 0x000fe40003f86270 */
[----:B------:R-:W-:-:S02]  /*3c60*/  IADD3 R5, R2, 0x69, RZ ;  /* 0x0000006902057810 */ /* 0x000fc40007ffe0ff */
[----:B------:R-:W-:Y:S02]  /*3c70*/  FSEL R15, R172, -INF , !P5 ;  /* 0xff800000ac0f7808 */ /* 0x000fe40006800000 */
[----:B------:R-:W-:Y:S02]  /*3c80*/  FMNMX.FTZ R3, R17, R3, !PT ;  /* 0x0000000311037209 */ /* 0x000fe40007810000 */
[----:B---3--:R-:W-:Y:S02]  /*3c90*/  FSEL R29, R10, -INF , !P0 ;  /* 0xff8000000a1d7808 */ /* 0x008fe40004000000 */
[----:B------:R2:W3:Y:S01]  /*3ca0*/  MUFU.TANH R10, R4 ;  /* 0x00000004000a7308 */ /* 0x0004e20000002400 */
[----:B------:R-:W-:Y:S02]  /*3cb0*/  FSEL R155, R157, -INF , !P2 ;  /* 0xff8000009d9b7808 */ /* 0x000fe40005000000 */
[----:B------:R-:W-:Y:S02]  /*3cc0*/  FSEL R103, R161, -INF , !P2 ;  /* 0xff800000a1677808 */ /* 0x000fe40005000000 */
[----:B------:R-:W-:-:S02]  /*3cd0*/  FSEL R42, R168, -INF , !P2 ;  /* 0xff800000a82a7808 */ /* 0x000fc40005000000 */
[----:B------:R-:W-:Y:S01]  /*3ce0*/  ISETP.GE.AND P2, PT, R5, R20, PT ;  /* 0x000000140500720c */ /* 0x000fe20003f46270 */
[----:B------:R-:W-:Y:S01]  /*3cf0*/  VIADD R5, R2, 0x78 ;  /* 0x0000007802057836 */ /* 0x000fe20000000000 */
[----:B------:R-:W-:Y:S02]  /*3d00*/  FSEL R14, R11, -INF , !P4 ;  /* 0xff8000000b0e7808 */ /* 0x000fe40006000000 */
[----:B------:R-:W-:Y:S02]  /*3d10*/  FMNMX.FTZ R3, R15, R3, !PT ;  /* 0x000000030f037209 */ /* 0x000fe40007810000 */
[----:B------:R-:W-:Y:S02]  /*3d20*/  FSEL R157, R116, -INF , !P0 ;  /* 0xff800000749d7808 */ /* 0x000fe40004000000 */
[----:B------:R-:W-:Y:S01]  /*3d30*/  FSEL R126, R126, -INF , !P0 ;  /* 0xff8000007e7e7808 */ /* 0x000fe20004000000 */
[----:B--2---:R-:W-:Y:S01]  /*3d40*/  FMUL.FTZ R4, R33, UR5 ;  /* 0x0000000521047c20 */ /* 0x004fe20008410000 */
[----:B-1----:R-:W-:-:S02]  /*3d50*/  FSEL R13, R9, -INF , !P2 ;  /* 0xff800000090d7808 */ /* 0x002fc40005000000 */
[-C--:B------:R-:W-:Y:S01]  /*3d60*/  ISETP.GE.AND P0, PT, R7, R20.reuse, PT ;  /* 0x000000140700720c */ /* 0x080fe20003f06270 */
[----:B------:R1:W2:Y:S01]  /*3d70*/  MUFU.TANH R6, R4 ;  /* 0x0000000400067308 */ /* 0x0002a20000002400 */
[----:B------:R-:W-:Y:S02]  /*3d80*/  FMNMX.FTZ R3, R14, R3, !PT ;  /* 0x000000030e037209 */ /* 0x000fe40007810000 */
[----:B------:R-:W-:Y:S02]  /*3d90*/  FSEL R12, R164, -INF , !P0 ;  /* 0xff800000a40c7808 */ /* 0x000fe40004000000 */
[----:B------:R-:W-:Y:S02]  /*3da0*/  FSEL R156, R115, -INF , !P1 ;  /* 0xff800000739c7808 */ /* 0x000fe40004800000 */
[----:B------:R-:W-:Y:S02]  /*3db0*/  FSEL R127, R127, -INF , !P1 ;  /* 0xff8000007f7f7808 */ /* 0x000fe40004800000 */
[----:B------:R-:W-:-:S02]  /*3dc0*/  ISETP.GE.AND P1, PT, R5, R20, PT ;  /* 0x000000140500720c */ /* 0x000fc40003f26270 */
[----:B------:R-:W-:Y:S02]  /*3dd0*/  FSEL R11, R166, -INF , !P6 ;  /* 0xff800000a60b7808 */ /* 0x000fe40007000000 */
[----:B---3--:R-:W-:Y:S02]  /*3de0*/  FSEL R10, R10, -INF , !P1 ;  /* 0xff8000000a0a7808 */ /* 0x008fe40004800000 */
[----:B------:R-:W-:Y:S02]  /*3df0*/  FSEL R158, R167, -INF , !P5 ;  /* 0xff800000a79e7808 */ /* 0x000fe40006800000 */
[----:B-1----:R-:W-:Y:S02]  /*3e00*/  IADD3 R4, R2, 0x79, RZ ;  /* 0x0000007902047810 */ /* 0x002fe40007ffe0ff */
[----:B------:R-:W-:Y:S02]  /*3e10*/  FMNMX.FTZ R2, R13, R3, !PT ;  /* 0x000000030d027209 */ /* 0x000fe40007810000 */
[----:B------:R-:W-:Y:S01]  /*3e20*/  ISETP.GE.AND P0, PT, R4, R20, PT ;  /* 0x000000140400720c */ /* 0x000fe20003f06270 */
[----:B------:R-:W-:Y:S01]  /*3e30*/  FMUL.FTZ R4, R118, UR5 ;  /* 0x0000000576047c20 */ /* 0x000fe20008410000 */
[----:B------:R-:W-:-:S02]  /*3e40*/  FMNMX.FTZ R2, R12, R2, !PT ;  /* 0x000000020c027209 */ /* 0x000fc40007810000 */
[----:B--2---:R-:W-:Y:S01]  /*3e50*/  FSEL R20, R6, -INF , !P0 ;  /* 0xff80000006147808 */ /* 0x004fe20004000000 */
[----:B------:R1:W2:Y:S01]  /*3e60*/  MUFU.TANH R9, R4 ;  /* 0x0000000400097308 */ /* 0x0002a20000002400 */
[----:B------:R-:W-:Y:S02]  /*3e70*/  FMNMX.FTZ R2, R11, R2, !PT ;  /* 0x000000020b027209 */ /* 0x000fe40007810000 */
[----:B------:R-:W-:Y:S02]  /*3e80*/  FSEL R110, R174, -INF , !P5 ;  /* 0xff800000ae6e7808 */ /* 0x000fe40006800000 */
[----:B------:R-:W-:Y:S02]  /*3e90*/  FMNMX.FTZ R2, R10, R2, !PT ;  /* 0x000000020a027209 */ /* 0x000fe40007810000 */
[----:B------:R-:W-:Y:S02]  /*3ea0*/  FSEL R27, R176, -INF , !P5 ;  /* 0xff800000b01b7808 */ /* 0x000fe40006800000 */
[----:B------:R-:W-:-:S02]  /*3eb0*/  FMNMX.FTZ R2, R20, R2, !PT ;  /* 0x0000000214027209 */ /* 0x000fc40007810000 */
[----:B------:R-:W-:Y:S02]  /*3ec0*/  ISETP.NE.AND P5, PT, R8, RZ, PT ;  /* 0x000000ff0800720c */ /* 0x000fe40003fa5270 */
[----:B------:R-:W-:Y:S01]  /*3ed0*/  FSEL R28, R175, -INF , !P3 ;  /* 0xff800000af1c7808 */ /* 0x000fe20005800000 */
[----:B------:R-:W3:Y:S01]  /*3ee0*/  SHFL.BFLY PT, R3, R2, 0x2, 0x1f ;  /* 0x0c401f0002037f89 */ /* 0x000ee200000e0000 */
[----:B------:R-:W-:Y:S01]  /*3ef0*/  FSEL R159, R162, -INF , !P3 ;  /* 0xff800000a29f7808 */ /* 0x000fe20005800000 */
[----:B-1----:R-:W-:Y:S01]  /*3f00*/  FMUL.FTZ R4, R78, UR5 ;  /* 0x000000054e047c20 */ /* 0x002fe20008410000 */
[----:B--2---:R-:W-:Y:S02]  /*3f10*/  FSEL R9, R9, -INF , !P5 ;  /* 0xff80000009097808 */ /* 0x004fe40006800000 */
[----:B------:R-:W-:Y:S01]  /*3f20*/  FSEL R109, R170, -INF , !P3 ;  /* 0xff800000aa6d7808 */ /* 0x000fe20005800000 */
[----:B------:R1:W2:Y:S01]  /*3f30*/  MUFU.TANH R8, R4 ;  /* 0x0000000400087308 */ /* 0x0002a20000002400 */
[----:B---3--:R-:W-:Y:S01]  /*3f40*/  FMNMX.FTZ R2, R2, R3, !PT ;  /* 0x0000000302027209 */ /* 0x008fe20007810000 */
[----:B-1----:R-:W-:Y:S01]  /*3f50*/  FMUL.FTZ R4, R79, UR5 ;  /* 0x000000054f047c20 */ /* 0x002fe20008410000 */
[----:B--2---:R-:W-:-:S03]  /*3f60*/  FSEL R8, R8, -INF , !P4 ;  /* 0xff80000008087808 */ /* 0x004fc60006000000 */
[----:B------:R-:W1:Y:S02]  /*3f70*/  SHFL.BFLY PT, R3, R2, 0x1, 0x1f ;  /* 0x0c201f0002037f89 */ /* 0x000e6400000e0000 */
[----:B------:R2:W3:Y:S02]  /*3f80*/  MUFU.TANH R7, R4 ;  /* 0x0000000400077308 */ /* 0x0004e40000002400 */
[----:B--2---:R-:W-:Y:S01]  /*3f90*/  FMUL.FTZ R4, R119, UR5 ;  /* 0x0000000577047c20 */ /* 0x004fe20008410000 */
[----:B---3--:R-:W-:-:S05]  /*3fa0*/  FSEL R7, R7, -INF , !P2 ;  /* 0xff80000007077808 */ /* 0x008fca0005000000 */
[----:B------:R2:W3:Y:S01]  /*3fb0*/  MUFU.TANH R6, R4 ;  /* 0x0000000400067308 */ /* 0x0004e20000002400 */
[----:B-1----:R-:W-:Y:S02]  /*3fc0*/  FMNMX.FTZ R40, R2, R3, !PT ;  /* 0x0000000302287209 */ /* 0x002fe40007810000 */
[----:B------:R-:W-:Y:S02]  /*3fd0*/  FMNMX.FTZ R3, R82, R75, !PT ;  /* 0x0000004b52037209 */ /* 0x000fe40007810000 */
[C---:B------:R-:W-:Y:S01]  /*3fe0*/  FSETP.NEU.FTZ.AND P3, PT, R40.reuse, -INF , PT ;  /* 0xff8000002800780b */ /* 0x040fe20003f7d000 */
[----:B------:R-:W-:Y:S01]  /*3ff0*/  FMUL.FTZ R2, R40, UR6 ;  /* 0x0000000628027c20 */ /* 0x000fe20008410000 */
[----:B------:R-:W-:-:S04]  /*4000*/  FMNMX.FTZ R3, R81, R3, !PT ;  /* 0x0000000351037209 */ /* 0x000fc80007810000 */
[----:B------:R-:W-:Y:S02]  /*4010*/  FMNMX.FTZ R3, R80, R3, !PT ;  /* 0x0000000350037209 */ /* 0x000fe40007810000 */
[----:B------:R-:W-:Y:S02]  /*4020*/  FSEL R2, R2, RZ, P3 ;  /* 0x000000ff02027208 */ /* 0x000fe40001800000 */
[----:B------:R-:W-:Y:S01]  /*4030*/  FMNMX.FTZ R3, R74, R3, !PT ;  /* 0x000000034a037209 */ /* 0x000fe20007810000 */
[----:B--2---:R-:W-:Y:S01]  /*4040*/  FMUL.FTZ R4, R34, UR5 ;  /* 0x0000000522047c20 */ /* 0x004fe20008410000 */
[----:B---3--:R-:W-:Y:S02]  /*4050*/  FSEL R160, R6, -INF , !P6 ;  /* 0xff80000006a07808 */ /* 0x008fe40007000000 */
[----:B------:R-:W-:Y:S01]  /*4060*/  FMNMX.FTZ R3, R73, R3, !PT ;  /* 0x0000000349037209 */ /* 0x000fe20007810000 */
[----:B------:R1:W2:Y:S03]  /*4070*/  MUFU.TANH R5, R4 ;  /* 0x0000000400057308 */ /* 0x0002a60000002400 */
[----:B------:R-:W-:-:S04]  /*4080*/  FMNMX.FTZ R3, R71, R3, !PT ;  /* 0x0000000347037209 */ /* 0x000fc80007810000 */
[----:B------:R-:W-:-:S04]  /*4090*/  FMNMX.FTZ R3, R67, R3, !PT ;  /* 0x0000000343037209 */ /* 0x000fc80007810000 */
[----:B------:R-:W-:-:S04]  /*40a0*/  FMNMX.FTZ R3, R66, R3, !PT ;  /* 0x0000000342037209 */ /* 0x000fc80007810000 */
[----:B------:R-:W-:Y:S01]  /*40b0*/  FMNMX.FTZ R3, R63, R3, !PT ;  /* 0x000000033f037209 */ /* 0x000fe20007810000 */
[----:B-1----:R-:W-:Y:S01]  /*40c0*/  FMUL.FTZ R4, R35, UR5 ;  /* 0x0000000523047c20 */ /* 0x002fe20008410000 */
[----:B--2---:R-:W-:Y:S02]  /*40d0*/  FSEL R161, R5, -INF , !P1 ;  /* 0xff80000005a17808 */ /* 0x004fe40004800000 */
[----:B------:R-:W-:-:S03]  /*40e0*/  FMNMX.FTZ R3, R62, R3, !PT ;  /* 0x000000033e037209 */ /* 0x000fc60007810000 */
[----:B------:R-:W1:Y:S01]  /*40f0*/  MUFU.TANH R4, R4 ;  /* 0x0000000400047308 */ /* 0x000e620000002400 */
[----:B------:R-:W-:-:S04]  /*4100*/  FMNMX.FTZ R3, R54, R3, !PT ;  /* 0x0000000336037209 */ /* 0x000fc80007810000 */
[----:B------:R-:W-:-:S04]  /*4110*/  FMNMX.FTZ R3, R53, R3, !PT ;  /* 0x0000000335037209 */ /* 0x000fc80007810000 */
[----:B------:R-:W-:-:S04]  /*4120*/  FMNMX.FTZ R3, R51, R3, !PT ;  /* 0x0000000333037209 */ /* 0x000fc80007810000 */
[----:B------:R-:W-:-:S04]  /*4130*/  FMNMX.FTZ R3, R50, R3, !PT ;  /* 0x0000000332037209 */ /* 0x000fc80007810000 */
[----:B------:R-:W-:Y:S02]  /*4140*/  FMNMX.FTZ R3, R49, R3, !PT ;  /* 0x0000000331037209 */ /* 0x000fe40007810000 */
[----:B-1----:R-:W-:Y:S02]  /*4150*/  FSEL R162, R4, -INF , !P0 ;  /* 0xff80000004a27808 */ /* 0x002fe40004000000 */
        /* <DEDUP_REMOVED lines=24> */
[----:B------:R-:W-:-:S04]  /*42e0*/  FMUL.FTZ R3, R120, UR5 ;  /* 0x0000000578037c20 */ /* 0x000fc80008410000 */
[----:B------:R1:W-:Y:S02]  /*42f0*/  MUFU.TANH R34, R3 ;  /* 0x0000000300227308 */ /* 0x0003e40000002400 */
[----:B-1----:R-:W-:-:S06]  /*4300*/  FMUL.FTZ R3, R121, UR5 ;  /* 0x0000000579037c20 */ /* 0x002fcc0008410000 */
[----:B------:R1:W-:Y:S02]  /*4310*/  MUFU.TANH R35, R3 ;  /* 0x0000000300237308 */ /* 0x0003e40000002400 */
[----:B-1----:R-:W-:-:S06]  /*4320*/  FMUL.FTZ R3, R122, UR5 ;  /* 0x000000057a037c20 */ /* 0x002fcc0008410000 */
[----:B------:R1:W2:Y:S02]  /*4330*/  MUFU.TANH R96, R3 ;  /* 0x0000000300607308 */ /* 0x0002a40000002400 */
[----:B-1----:R-:W-:Y:S01]  /*4340*/  FMUL.FTZ R3, R123, UR5 ;  /* 0x000000057b037c20 */ /* 0x002fe20008410000 */
[----:B--2---:R-:W-:-:S05]  /*4350*/  FSEL R96, R96, -INF , !P5 ;  /* 0xff80000060607808 */ /* 0x004fca0006800000 */
[----:B------:R1:W2:Y:S02]  /*4360*/  MUFU.TANH R99, R3 ;  /* 0x0000000300637308 */ /* 0x0002a40000002400 */
[----:B-1----:R-:W-:Y:S01]  /*4370*/  FMUL.FTZ R3, R92, UR5 ;  /* 0x000000055c037c20 */ /* 0x002fe20008410000 */
[----:B--2---:R-:W-:-:S05]  /*4380*/  FSEL R99, R99, -INF , !P6 ;  /* 0xff80000063637808 */ /* 0x004fca0007000000 */
        /* <DEDUP_REMOVED lines=16> */
[----:B------:R1:W2:Y:S02]  /*4490*/  MUFU.TANH R111, R3 ;  /* 0x00000003006f7308 */ /* 0x0002a40000002400 */
[----:B-1----:R-:W-:Y:S01]  /*44a0*/  FFMA.FTZ R3, R72, UR6, -R2 ;  /* 0x0000000648037c23 */ /* 0x002fe20008010802 */
[----:B--2---:R-:W-:-:S05]  /*44b0*/  FSEL R111, R111, -INF , !P0 ;  /* 0xff8000006f6f7808 */ /* 0x004fca0004000000 */
        /* <DEDUP_REMOVED lines=48> */
[----:B------:R-:W-:-:S03]  /*47c0*/  LOP3.LUT P5, RZ, R153, 0x4, RZ, 0xc0, !PT ;  /* 0x0000000499ff7812 */ /* 0x000fc600078ac0ff */
        /* <DEDUP_REMOVED lines=17> */
[----:B-1----:R-:W-:-:S06]  /*48e0*/  FFMA.FTZ R3, R11, UR6, -R2 ;  /* 0x000000060b037c23 */ /* 0x002fcc0008010802 */
        /* <DEDUP_REMOVED lines=58> */
[----:B------:R-:W-:Y:S01]  /*4c90*/  FMNMX.FTZ R2, R127, R2, !PT ;  /* 0x000000027f027209 */ /* 0x000fe20007810000 */
[----:B-1----:R-:W-:-:S04]  /*4ca0*/  FFMA.FTZ R3, R49, UR6, -R16 ;  /* 0x0000000631037c23 */ /* 0x002fc80008010810 */
        /* <DEDUP_REMOVED lines=49> */
[----:B--2---:R-:W-:-:S04]  /*4fc0*/  FFMA.FTZ R3, R29, UR6, -R16 ;  /* 0x000000061d037c23 */ /* 0x004fc80008010810 */
        /* <DEDUP_REMOVED lines=11> */
[----:B------:R-:W-:-:S04]  /*5080*/  FFMA.FTZ R5, R117, UR6, -R4 ;  /* 0x0000000675057c23 */ /* 0x000fc80008010804 */
[----:B------:R-:W-:Y:S01]  /*5090*/  MUFU.EX2 R204, R5 ;  /* 0x0000000500cc7308 */ /* 0x000fe20000000800 */
[----:B-1----:R-:W-:-:S07]  /*50a0*/  FFMA.FTZ R3, R8, UR6, -R16 ;  /* 0x0000000608037c23 */ /* 0x002fce0008010810 */
[----:B------:R1:W-:Y:S02]  /*50b0*/  MUFU.EX2 R119, R3 ;  /* 0x0000000300777308 */ /* 0x0003e40000000800 */
[----:B-1----:R-:W-:Y:S01]  /*50c0*/  FFMA.FTZ R3, R7, UR6, -R16 ;  /* 0x0000000607037c23 */ /* 0x002fe20008010810 */
[----:B------:R-:W-:-:S05]  /*50d0*/  FSEL R7, R57, -INF , !P4 ;  /* 0xff80000039077808 */ /* 0x000fca0006000000 */
        /* <DEDUP_REMOVED lines=12> */
[----:B--2---:R-:W-:Y:S02]  /*51a0*/  FMNMX.FTZ R2, R2, R6, !PT ;  /* 0x0000000602027209 */ /* 0x004fe40007810000 */
[----:B------:R-:W-:-:S03]  /*51b0*/  F2FP.F16.F32.PACK_AB R6, R183, R182 ;  /* 0x000000b6b706723e */ /* 0x000fc600000000ff */
[----:B------:R-:W2:Y:S01]  /*51c0*/  SHFL.BFLY PT, R5, R2, 0x1, 0x1f ;  /* 0x0c201f0002057f89 */ /* 0x000ea200000e0000 */
[----:B-1----:R-:W-:-:S04]  /*51d0*/  FFMA.FTZ R3, R129, UR6, -R4 ;  /* 0x0000000681037c23 */ /* 0x002fc80008010804 */
[----:B------:R1:W3:Y:S01]  /*51e0*/  MUFU.EX2 R163, R3 ;  /* 0x0000000300a37308 */ /* 0x0002e20000000800 */
[----:B--2---:R-:W-:Y:S01]  /*51f0*/  FMNMX.FTZ R24, R2, R5, !PT ;  /* 0x0000000502187209 */ /* 0x004fe20007810000 */
[--C-:B------:R-:W-:Y:S01]  /*5200*/  FFMA.FTZ R2, R83, UR6, -R4.reuse ;  /* 0x0000000653027c23 */ /* 0x100fe20008010804 */
[----:B-1----:R-:W-:Y:S01]  /*5210*/  FFMA.FTZ R3, R132, UR6, -R4 ;  /* 0x0000000684037c23 */ /* 0x002fe20008010804 */
[----:B------:R-:W-:Y:S01]  /*5220*/  IMAD R5, R193, 0x20, R184 ;  /* 0x00000020c1057824 */ /* 0x000fe200078e02b8 */
[----:B------:R-:W-:-:S03]  /*5230*/  FSETP.NEU.FTZ.AND P0, PT, R24, -INF , PT ;  /* 0xff8000001800780b */ /* 0x000fc60003f1d000 */
[----:B------:R1:W-:Y:S01]  /*5240*/  MUFU.EX2 R212, R2 ;  /* 0x0000000200d47308 */ /* 0x0003e20000000800 */
[----:B---3--:R-:W-:-:S07]  /*5250*/  F2FP.F16.F32.PACK_AB R8, R163, R198 ;  /* 0x000000c6a308723e */ /* 0x008fce00000000ff */
[----:B------:R2:W-:Y:S01]  /*5260*/  MUFU.EX2 R197, R3 ;  /* 0x0000000300c57308 */ /* 0x0005e20000000800 */
[----:B-1----:R-:W-:-:S07]  /*5270*/  FFMA.FTZ R2, R55, UR6, -R4 ;  /* 0x0000000637027c23 */ /* 0x002fce0008010804 */
[----:B------:R1:W-:Y:S01]  /*5280*/  MUFU.EX2 R211, R2 ;  /* 0x0000000200d37308 */ /* 0x0003e20000000800 */
[----:B--2---:R-:W-:-:S07]  /*5290*/  FFMA.FTZ R3, R131, UR6, -R4 ;  /* 0x0000000683037c23 */ /* 0x004fce0008010804 */
[----:B------:R2:W3:Y:S01]  /*52a0*/  MUFU.EX2 R199, R3 ;  /* 0x0000000300c77308 */ /* 0x0004e20000000800 */
[----:B-1----:R-:W-:-:S04]  /*52b0*/  IADD3 R2, R185, R5, RZ ;  /* 0x00000005b9027210 */ /* 0x002fc80007ffe0ff */
[----:B------:R-:W-:Y:S02]  /*52c0*/  LEA R184, R2, UR4, 0x1 ;  /* 0x0000000402b87c11 */ /* 0x000fe4000f8e08ff */
[----:B------:R-:W-:Y:S01]  /*52d0*/  LOP3.LUT R2, R249, 0xffffffe0, RZ, 0xc0, !PT ;  /* 0xffffffe0f9027812 */ /* 0x000fe200078ec0ff */
[----:B--2---:R-:W-:Y:S02]  /*52e0*/  FFMA.FTZ R3, R128, UR6, -R4 ;  /* 0x0000000680037c23 */ /* 0x004fe40008010804 */
[----:B------:R-:W-:Y:S01]  /*52f0*/  IMAD R185, R0, 0x2, R184 ;  /* 0x0000000200b97824 */ /* 0x000fe200078e02b8 */
[----:B------:R-:W1:Y:S01]  /*5300*/  LDSM.16.MT88.4 R20, [R184+0x4000] ;  /* 0x00400000b814783b */ /* 0x000e620000004200 */
[----:B---3--:R-:W-:Y:S01]  /*5310*/  F2FP.F16.F32.PACK_AB R10, R199, R197 ;  /* 0x000000c5c70a723e */ /* 0x008fe200000000ff */
[----:B------:R2:W-:Y:S02]  /*5320*/  MUFU.EX2 R201, R3 ;  /* 0x0000000300c97308 */ /* 0x0005e40000000800 */
[----:B------:R-:W3:Y:S04]  /*5330*/  LDSM.16.MT88.4 R28, [R185+0x4000] ;  /* 0x00400000b91c783b */ /* 0x000ee80000004200 */
[----:B------:R-:W4:Y:S04]  /*5340*/  LDSM.16.MT88.4 R32, [R184+0x4400] ;  /* 0x00440000b820783b */ /* 0x000f280000004200 */
[----:B------:R-:W5:Y:S01]  /*5350*/  LDSM.16.MT88.4 R44, [R185+0x4400] ;  /* 0x00440000b92c783b */ /* 0x000f620000004200 */
[----:B--2---:R-:W-:-:S04]  /*5360*/  FFMA.FTZ R3, R125, UR6, -R4 ;  /* 0x000000067d037c23 */ /* 0x004fc80008010804 */
[----:B------:R2:W-:Y:S02]  /*5370*/  MUFU.EX2 R203, R3 ;  /* 0x0000000300cb7308 */ /* 0x0005e40000000800 */
[--C-:B--2---:R-:W-:Y:S01]  /*5380*/  FFMA.FTZ R3, R124, UR6, -R4.reuse ;  /* 0x000000067c037c23 */ /* 0x104fe20008010804 */
[C---:B-1----:R-:W-:Y:S05]  /*5390*/  HMMA.16816.F32 R84, R12.reuse, R20, RZ ;  /* 0x000000140c54723c */ /* 0x042fea00000018ff */
[----:B------:R1:W-:Y:S01]  /*53a0*/  MUFU.EX2 R205, R3 ;  /* 0x0000000300cd7308 */ /* 0x0003e20000000800 */
[C---:B------:R-:W-:Y:S06]  /*53b0*/  HMMA.16816.F32 R80, R12.reuse, R22, RZ ;  /* 0x000000160c50723c */ /* 0x040fec00000018ff */
[C---:B---3--:R-:W-:Y:S06]  /*53c0*/  HMMA.16816.F32 R64, R12.reuse, R28, RZ ;  /* 0x0000001c0c40723c */ /* 0x048fec00000018ff */
[----:B------:R-:W-:Y:S01]  /*53d0*/  HMMA.16816.F32 R76, R12, R30, RZ ;  /* 0x0000001e0c4c723c */ /* 0x000fe200000018ff */
[----:B-1----:R-:W-:-:S04]  /*53e0*/  FFMA.FTZ R3, R105, UR6, -R4 ;  /* 0x0000000669037c23 */ /* 0x002fc80008010804 */
[----:B------:R1:W-:Y:S02]  /*53f0*/  MUFU.EX2 R206, R3 ;  /* 0x0000000300ce7308 */ /* 0x0003e40000000800 */
[----:B------:R-:W-:Y:S02]  /*5400*/  F2FP.F16.F32.PACK_AB R12, R236, R235 ;  /* 0x000000ebec0c723e */ /* 0x000fe400000000ff */
[----:B------:R-:W-:Y:S02]  /*5410*/  F2FP.F16.F32.PACK_AB R13, R220, R218 ;  /* 0x000000dadc0d723e */ /* 0x000fe400000000ff */
[----:B------:R-:W-:Y:S02]  /*5420*/  F2FP.F16.F32.PACK_AB R14, R238, R237 ;  /* 0x000000edee0e723e */ /* 0x000fe400000000ff */
[----:B------:R-:W-:-:S07]  /*5430*/  F2FP.F16.F32.PACK_AB R15, R221, R219 ;  /* 0x000000dbdd0f723e */ /* 0x000fce00000000ff */
[----:B----4-:R-:W-:Y:S01]  /*5440*/  HMMA.16816.F32 R84, R12, R32, R84 ;  /* 0x000000200c54723c */ /* 0x010fe20000001854 */
        /* <DEDUP_REMOVED lines=16> */
[----:B--2---:R-:W-:Y:S02]  /*5550*/  F2FP.F16.F32.PACK_AB R9, R128, R129 ;  /* 0x000000818009723e */ /* 0x004fe400000000ff */
[----:B------:R-:W-:Y:S01]  /*5560*/  F2FP.F16.F32.PACK_AB R5, R120, R121 ;  /* 0x000000797805723e */ /* 0x000fe200000000ff */
[----:B-1----:R-:W-:-:S04]  /*5570*/  FFMA.FTZ R0, R139, UR6, -R3 ;  /* 0x000000068b007c23 */ /* 0x002fc80008010803 */
[----:B------:R1:W2:Y:S02]  /*5580*/  MUFU.EX2 R133, R0 ;  /* 0x0000000000857308 */ /* 0x0002a40000000800 */
[----:B-1----:R-:W-:Y:S01]  /*5590*/  FFMA.FTZ R0, R89, UR6, -R4 ;  /* 0x0000000659007c23 */ /* 0x002fe20008010804 */
[----:B--2---:R-:W-:-:S05]  /*55a0*/  F2FP.F16.F32.PACK_AB R11, R133, R131 ;  /* 0x00000083850b723e */ /* 0x004fca00000000ff */
[----:B------:R1:W-:Y:S02]  /*55b0*/  MUFU.EX2 R207, R0 ;  /* 0x0000000000cf7308 */ /* 0x0003e40000000800 */
[C---:B------:R-:W-:Y:S06]  /*55c0*/  HMMA.16816.F32 R48, R8.reuse, R20, RZ ;  /* 0x000000140830723c */ /* 0x040fec00000018ff */
[C---:B------:R-:W-:Y:S06]  /*55d0*/  HMMA.16816.F32 R52, R8.reuse, R28, RZ ;  /* 0x0000001c0834723c */ /* 0x040fec00000018ff */
[C---:B------:R-:W-:Y:S01]  /*55e0*/  HMMA.16816.F32 R56, R8.reuse, R22, RZ ;  /* 0x000000160838723c */ /* 0x040fe200000018ff */
[----:B-1----:R-:W-:Y:S01]  /*55f0*/  FFMA.FTZ R0, R136, UR6, -R3 ;  /* 0x0000000688007c23 */ /* 0x002fe20008010803 */
[----:B------:R-:W-:Y:S03]  /*5600*/  LDSM.16.MT88.4 R20, [R185+0x4800] ;  /* 0x00480000b914783b */ /* 0x000fe60000004200 */
[----:B------:R1:W-:Y:S01]  /*5610*/  MUFU.EX2 R141, R0 ;  /* 0x00000000008d7308 */ /* 0x0003e20000000800 */
[----:B------:R-:W-:Y:S01]  /*5620*/  HMMA.16816.F32 R60, R8, R30, RZ ;  /* 0x0000001e083c723c */ /* 0x000fe200000018ff */
[----:B------:R-:W2:Y:S06]  /*5630*/  LDSM.16.MT88.4 R28, [R184+0x4800] ;  /* 0x00480000b81c783b */ /* 0x000eac0000004200 */
[----:B------:R-:W-:-:S02]  /*5640*/  F2FP.F16.F32.PACK_AB R8, R203, R201 ;  /* 0x000000c9cb08723e */ /* 0x000fc400000000ff */
[----:B------:R-:W-:Y:S01]  /*5650*/  F2FP.F16.F32.PACK_AB R10, R204, R205 ;  /* 0x000000cdcc0a723e */ /* 0x000fe200000000ff */
        /* <DEDUP_REMOVED lines=10> */
[C---:B------:R-:W-:Y:S06]  /*5700*/  HMMA.16816.F32 R72, R8.reuse, R32, R48 ;  /* 0x000000200848723c */ /* 0x040fec0000001830 */
[C---:B-----5:R-:W-:Y:S06]  /*5710*/  HMMA.16816.F32 R68, R8.reuse, R44, R52 ;  /* 0x0000002c0844723c */ /* 0x060fec0000001834 */
[----:B------:R-:W-:Y:S01]  /*5720*/  HMMA.16816.F32 R52, R8, R34, R56 ;  /* 0x000000220834723c */ /* 0x000fe20000001838 */
[----:B-1----:R-:W-:-:S04]  /*5730*/  FFMA.FTZ R0, R97, UR6, -R4 ;  /* 0x0000000661007c23 */ /* 0x002fc80008010804 */
[----:B------:R1:W-:Y:S01]  /*5740*/  MUFU.EX2 R202, R0 ;  /* 0x0000000000ca7308 */ /* 0x0003e20000000800 */
[----:B------:R-:W-:Y:S06]  /*5750*/  HMMA.16816.F32 R56, R8, R46, R60 ;  /* 0x0000002e0838723c */ /* 0x000fec000000183c */
        /* <DEDUP_REMOVED lines=13> */
[----:B---3--:R-:W-:-:S06]  /*5830*/  FFMA.FTZ R0, R144, UR6, -R3 ;  /* 0x0000000690007c23 */ /* 0x008fcc0008010803 */
[C---:B--2---:R-:W-:Y:S01]  /*5840*/  HMMA.16816.F32 R84, R12.reuse, R28, R84 ;  /* 0x0000001c0c54723c */ /* 0x044fe20000001854 */
[----:B------:R2:W-:Y:S05]  /*5850*/  MUFU.EX2 R134, R0 ;  /* 0x0000000000867308 */ /* 0x0005ea0000000800 */
[C---:B------:R-:W-:Y:S06]  /*5860*/  HMMA.16816.F32 R76, R12.reuse, R30, R60 ;  /* 0x0000001e0c4c723c */ /* 0x040fec000000183c */
[----:B------:R-:W-:Y:S01]  /*5870*/  HMMA.16816.F32 R60, R12, R22, R48 ;  /* 0x000000160c3c723c */ /* 0x000fe20000001830 */
[----:B--2---:R-:W-:-:S04]  /*5880*/  FFMA.FTZ R0, R106, UR6, -R3 ;  /* 0x000000066a007c23 */ /* 0x004fc80008010803 */
[----:B------:R2:W3:Y:S02]  /*5890*/  MUFU.EX2 R193, R0 ;  /* 0x0000000000c17308 */ /* 0x0004e40000000800 */
[----:B--2---:R-:W-:Y:S01]  /*58a0*/  FFMA.FTZ R0, R142, UR6, -R3 ;  /* 0x000000068e007c23 */ /* 0x004fe20008010803 */
[----:B---3--:R-:W-:-:S05]  /*58b0*/  F2FP.F16.F32.PACK_AB R9, R193, R134 ;  /* 0x00000086c109723e */ /* 0x008fca00000000ff */
[----:B------:R2:W-:Y:S02]  /*58c0*/  MUFU.EX2 R130, R0 ;  /* 0x0000000000827308 */ /* 0x0005e40000000800 */
[----:B--2---:R-:W-:-:S06]  /*58d0*/  FFMA.FTZ R0, R143, UR6, -R3 ;  /* 0x000000068f007c23 */ /* 0x004fcc0008010803 */
[----:B------:R2:W3:Y:S02]  /*58e0*/  MUFU.EX2 R132, R0 ;  /* 0x0000000000847308 */ /* 0x0004e40000000800 */
[----:B--2---:R-:W-:Y:S01]  /*58f0*/  FFMA.FTZ R0, R114, UR6, -R4 ;  /* 0x0000000672007c23 */ /* 0x004fe20008010804 */
[----:B---3--:R-:W-:-:S05]  /*5900*/  F2FP.F16.F32.PACK_AB R11, R132, R130 ;  /* 0x00000082840b723e */ /* 0x008fca00000000ff */
[----:B------:R2:W-:Y:S02]  /*5910*/  MUFU.EX2 R106, R0 ;  /* 0x00000000006a7308 */ /* 0x0005e40000000800 */
[C---:B------:R-:W-:Y:S06]  /*5920*/  HMMA.16816.F32 R64, R8.reuse, R28, R72 ;  /* 0x0000001c0840723c */ /* 0x040fec0000001848 */
[-C--:B------:R-:W-:Y:S06]  /*5930*/  HMMA.16816.F32 R80, R8, R20.reuse, R68 ;  /* 0x000000140850723c */ /* 0x080fec0000001844 */
[----:B------:R-:W-:Y:S01]  /*5940*/  HMMA.16816.F32 R72, R12, R20, R88 ;  /* 0x000000140c48723c */ /* 0x000fe20000001858 */
[----:B--2---:R-:W-:-:S04]  /*5950*/  FFMA.FTZ R0, R98, UR6, -R4 ;  /* 0x0000000662007c23 */ /* 0x004fc80008010804 */
[----:B------:R2:W-:Y:S01]  /*5960*/  MUFU.EX2 R105, R0 ;  /* 0x0000000000697308 */ /* 0x0005e20000000800 */
[C---:B------:R-:W-:Y:S01]  /*5970*/  HMMA.16816.F32 R52, R8.reuse, R30, R52 ;  /* 0x0000001e0834723c */ /* 0x040fe20000001834 */
[----:B------:R-:W-:Y:S01]  /*5980*/  LDSM.16.MT88.4 R28, [R184+0x5000] ;  /* 0x00500000b81c783b */ /* 0x000fe20000004200 */
[----:B------:R-:W-:Y:S02]  /*5990*/  F2FP.F16.F32.PACK_AB R12, R244, R243 ;  /* 0x000000f3f40c723e */ /* 0x000fe400000000ff */
[----:B------:R-:W-:Y:S02]  /*59a0*/  F2FP.F16.F32.PACK_AB R13, R226, R227 ;  /* 0x000000e3e20d723e */ /* 0x000fe400000000ff */
[----:B------:R-:W-:Y:S01]  /*59b0*/  HMMA.16816.F32 R68, R8, R22, R56 ;  /* 0x000000160844723c */ /* 0x000fe20000001838 */
[----:B------:R-:W3:Y:S01]  /*59c0*/  LDSM.16.MT88.4 R20, [R185+0x5000] ;  /* 0x00500000b914783b */ /* 0x000ee20000004200 */
[----:B------:R-:W-:Y:S02]  /*59d0*/  F2FP.F16.F32.PACK_AB R14, R246, R245 ;  /* 0x000000f5f60e723e */ /* 0x000fe400000000ff */
[----:B------:R-:W-:-:S03]  /*59e0*/  F2FP.F16.F32.PACK_AB R15, R224, R225 ;  /* 0x000000e1e00f723e */ /* 0x000fc600000000ff */
[----:B------:R-:W-:Y:S02]  /*59f0*/  F2FP.F16.F32.PACK_AB R8, R212, R213 ;  /* 0x000000d5d408723e */ /* 0x000fe400000000ff */
[----:B------:R-:W-:Y:S01]  /*5a00*/  F2FP.F16.F32.PACK_AB R10, R207, R211 ;  /* 0x000000d3cf0a723e */ /* 0x000fe200000000ff */
[----:B--2---:R-:W-:Y:S01]  /*5a10*/  FFMA.FTZ R0, R103, UR6, -R4 ;  /* 0x0000000667007c23 */ /* 0x004fe20008010804 */
[----:B-1----:R-:W-:Y:S03]  /*5a20*/  HMMA.16816.F32 R84, R12, R44, R84 ;  /* 0x0000002c0c54723c */ /* 0x002fe60000001854 */
        /* <DEDUP_REMOVED lines=20> */
[----:B------:R-:W2:Y:S05]  /*5b70*/  LDSM.16.MT88.4 R44, [R184+0x5400] ;  /* 0x00540000b82c783b */ /* 0x000eaa0000004200 */
        /* <DEDUP_REMOVED lines=11> */
[----:B----4-:R-:W-:-:S06]  /*5c30*/  FFMA.FTZ R0, R147, UR6, -R3 ;  /* 0x0000000693007c23 */ /* 0x010fcc0008010803 */
[C---:B---3--:R-:W-:Y:S01]  /*5c40*/  HMMA.16816.F32 R60, R12.reuse, R20, R76 ;  /* 0x000000140c3c723c */ /* 0x048fe2000000184c */
[----:B------:R-:W-:Y:S01]  /*5c50*/  LDSM.16.MT88.4 R144, [R184+0x5c00] ;  /* 0x005c0000b890783b */ /* 0x000fe20000004200 */
[----:B------:R3:W-:Y:S04]  /*5c60*/  MUFU.EX2 R97, R0 ;  /* 0x0000000000617308 */ /* 0x0007e80000000800 */
[----:B------:R-:W-:Y:S01]  /*5c70*/  HMMA.16816.F32 R80, R12, R30, R80 ;  /* 0x0000001e0c50723c */ /* 0x000fe20000001850 */
        /* <DEDUP_REMOVED lines=10> */
[-C--:B------:R-:W-:Y:S06]  /*5d20*/  HMMA.16816.F32 R136, R8, R28.reuse, R56 ;  /* 0x0000001c0888723c */ /* 0x080fec0000001838 */
[----:B------:R-:W-:Y:S06]  /*5d30*/  HMMA.16816.F32 R56, R12, R28, R84 ;  /* 0x0000001c0c38723c */ /* 0x000fec0000001854 */
[C---:B------:R-:W-:Y:S01]  /*5d40*/  HMMA.16816.F32 R68, R8.reuse, R30, R52 ;  /* 0x0000001e0844723c */ /* 0x040fe20000001834 */
[--C-:B---3--:R-:W-:Y:S01]  /*5d50*/  FFMA.FTZ R0, R17, UR6, -R4.reuse ;  /* 0x0000000611007c23 */ /* 0x108fe20008010804 */
[----:B------:R-:W3:Y:S03]  /*5d60*/  LDSM.16.MT88.4 R28, [R184+0x5800] ;  /* 0x00580000b81c783b */ /* 0x000ee60000004200 */
[----:B------:R5:W-:Y:S01]  /*5d70*/  MUFU.EX2 R95, R0 ;  /* 0x00000000005f7308 */ /* 0x000be20000000800 */
[C---:B------:R-:W-:Y:S06]  /*5d80*/  HMMA.16816.F32 R48, R8.reuse, R20, R48 ;  /* 0x000000140830723c */ /* 0x040fec0000001830 */
[-C--:B------:R-:W-:Y:S06]  /*5d90*/  HMMA.16816.F32 R52, R8, R22.reuse, R64 ;  /* 0x000000160834723c */ /* 0x080fec0000001840 */
[----:B------:R-:W-:Y:S01]  /*5da0*/  HMMA.16816.F32 R64, R12, R22, R72 ;  /* 0x000000160c40723c */ /* 0x000fe20000001848 */
[----:B------:R-:W-:Y:S01]  /*5db0*/  F2FP.F16.F32.PACK_AB R8, R104, R105 ;  /* 0x000000696808723e */ /* 0x000fe200000000ff */
[----:B------:R-:W3:Y:S01]  /*5dc0*/  LDSM.16.MT88.4 R20, [R185+0x5800] ;  /* 0x00580000b914783b */ /* 0x000ee20000004200 */
[----:B------:R-:W-:Y:S01]  /*5dd0*/  F2FP.F16.F32.PACK_AB R10, R102, R103 ;  /* 0x00000067660a723e */ /* 0x000fe200000000ff */
[----:B-----5:R-:W-:-:S03]  /*5de0*/  FFMA.FTZ R0, R18, UR6, -R4 ;  /* 0x0000000612007c23 */ /* 0x020fc60008010804 */
[----:B----4-:R-:W-:Y:S01]  /*5df0*/  F2FP.F16.F32.PACK_AB R12, R98, R101 ;  /* 0x00000065620c723e */ /* 0x010fe200000000ff */
[----:B------:R4:W5:Y:S02]  /*5e00*/  MUFU.EX2 R93, R0 ;  /* 0x00000000005d7308 */ /* 0x0009640000000800 */
[----:B----4-:R-:W-:Y:S01]  /*5e10*/  FFMA.FTZ R0, R154, UR6, -R3 ;  /* 0x000000069a007c23 */ /* 0x010fe20008010803 */
[----:B-----5:R-:W-:-:S05]  /*5e20*/  F2FP.F16.F32.PACK_AB R14, R93, R95 ;  /* 0x0000005f5d0e723e */ /* 0x020fca00000000ff */
[----:B------:R4:W-:Y:S02]  /*5e30*/  MUFU.EX2 R91, R0 ;  /* 0x00000000005b7308 */ /* 0x0009e40000000800 */
[----:B----4-:R-:W-:-:S06]  /*5e40*/  FFMA.FTZ R0, R155, UR6, -R3 ;  /* 0x000000069b007c23 */ /* 0x010fcc0008010803 */
        /* <DEDUP_REMOVED lines=9> */
[C---:B--2---:R-:W-:Y:S06]  /*5ee0*/  HMMA.16816.F32 R136, R8.reuse, R44, R136 ;  /* 0x0000002c0888723c */ /* 0x044fec0000001888 */
[C---:B------:R-:W-:Y:S06]  /*5ef0*/  HMMA.16816.F32 R68, R8.reuse, R46, R68 ;  /* 0x0000002e0844723c */ /* 0x040fec0000001844 */
[----:B-1----:R-:W-:Y:S01]  /*5f00*/  HMMA.16816.F32 R52, R8, R34, R52 ;  /* 0x000000220834723c */ /* 0x002fe20000001834 */
[----:B----4-:R-:W-:-:S04]  /*5f10*/  FFMA.FTZ R0, R25, UR6, -R4 ;  /* 0x0000000619007c23 */ /* 0x010fc80008010804 */
[----:B------:R1:W2:Y:S02]  /*5f20*/  MUFU.EX2 R76, R0 ;  /* 0x00000000004c7308 */ /* 0x0002a40000000800 */
[----:B-1----:R-:W-:Y:S01]  /*5f30*/  FFMA.FTZ R0, R41, UR6, -R4 ;  /* 0x0000000629007c23 */ /* 0x002fe20008010804 */
[----:B--2---:R-:W-:-:S05]  /*5f40*/  F2FP.F16.F32.PACK_AB R164, R76, R84 ;  /* 0x000000544ca4723e */ /* 0x004fca00000000ff */
[----:B------:R1:W-:Y:S02]  /*5f50*/  MUFU.EX2 R43, R0 ;  /* 0x00000000002b7308 */ /* 0x0003e40000000800 */
[----:B-1----:R-:W-:-:S06]  /*5f60*/  FFMA.FTZ R0, R159, UR6, -R3 ;  /* 0x000000069f007c23 */ /* 0x002fcc0008010803 */
[----:B------:R1:W-:Y:S02]  /*5f70*/  MUFU.EX2 R41, R0 ;  /* 0x0000000000297308 */ /* 0x0003e40000000800 */
[----:B-1----:R-:W-:Y:S02]  /*5f80*/  FFMA.FTZ R0, R158, UR6, -R3 ;  /* 0x000000069e007c23 */ /* 0x002fe40008010803 */
[----:B------:R-:W-:Y:S04]  /*5f90*/  HMMA.16816.F32 R156, R8, R32, R48 ;  /* 0x00000020089c723c */ /* 0x000fe80000001830 */
[----:B------:R1:W2:Y:S03]  /*5fa0*/  MUFU.EX2 R37, R0 ;  /* 0x0000000000257308 */ /* 0x0002a60000000800 */
[----:B------:R-:W-:-:S02]  /*5fb0*/  F2FP.F16.F32.PACK_AB R8, R177, R176 ;  /* 0x000000b0b108723e */ /* 0x000fc400000000ff */
[----:B------:R-:W-:Y:S02]  /*5fc0*/  F2FP.F16.F32.PACK_AB R9, R168, R169 ;  /* 0x000000a9a809723e */ /* 0x000fe400000000ff */
[----:B------:R-:W-:Y:S02]  /*5fd0*/  F2FP.F16.F32.PACK_AB R10, R179, R178 ;  /* 0x000000b2b30a723e */ /* 0x000fe400000000ff */
[----:B------:R-:W-:Y:S01]  /*5fe0*/  F2FP.F16.F32.PACK_AB R11, R122, R123 ;  /* 0x0000007b7a0b723e */ /* 0x000fe200000000ff */
[----:B-1----:R-:W-:-:S06]  /*5ff0*/  FFMA.FTZ R0, R7, UR6, -R3 ;  /* 0x0000000607007c23 */ /* 0x002fcc0008010803 */
[----:B------:R-:W-:Y:S01]  /*6000*/  HMMA.16816.F32 R56, R8, R44, R56 ;  /* 0x0000002c0838723c */ /* 0x000fe20000001838 */
[----:B------:R-:W-:Y:S01]  /*6010*/  F2FP.F16.F32.PACK_AB R7, R118, R119 ;  /* 0x000000777607723e */ /* 0x000fe200000000ff */
[----:B------:R1:W-:Y:S01]  /*6020*/  MUFU.EX2 R27, R0 ;  /* 0x00000000001b7308 */ /* 0x0003e20000000800 */
[----:B--2---:R-:W-:-:S03]  /*6030*/  F2FP.F16.F32.PACK_AB R13, R37, R41 ;  /* 0x00000029250d723e */ /* 0x004fc600000000ff */
[C---:B------:R-:W-:Y:S06]  /*6040*/  HMMA.16816.F32 R48, R8.reuse, R46, R80 ;  /* 0x0000002e0830723c */ /* 0x040fec0000001850 */
[C---:B------:R-:W-:Y:S06]  /*6050*/  HMMA.16816.F32 R44, R8.reuse, R32, R60 ;  /* 0x00000020082c723c */ /* 0x040fec000000183c */
[----:B------:R-:W-:Y:S01]  /*6060*/  HMMA.16816.F32 R8, R8, R34, R64 ;  /* 0x000000220808723c */ /* 0x000fe20000001840 */
[----:B------:R-:W2:Y:S01]  /*6070*/  LDSM.16.MT88.4 R32, [R185+0x5c00] ;  /* 0x005c0000b920783b */ /* 0x000ea20000004200 */
[----:B-1----:R-:W-:-:S04]  /*6080*/  FFMA.FTZ R0, R26, UR6, -R3 ;  /* 0x000000061a007c23 */ /* 0x002fc80008010803 */
[----:B------:R1:W4:Y:S02]  /*6090*/  MUFU.EX2 R36, R0 ;  /* 0x0000000000247308 */ /* 0x0003240000000800 */
[----:B-1----:R-:W-:Y:S01]  /*60a0*/  FFMA.FTZ R0, R115, UR6, -R4 ;  /* 0x0000000673007c23 */ /* 0x002fe20008010804 */
[----:B------:R-:W-:Y:S02]  /*60b0*/  F2FP.F16.F32.PACK_AB R4, R181, R180 ;  /* 0x000000b4b504723e */ /* 0x000fe400000000ff */
[----:B----4-:R-:W-:-:S03]  /*60c0*/  F2FP.F16.F32.PACK_AB R15, R36, R27 ;  /* 0x0000001b240f723e */ /* 0x010fc600000000ff */
[----:B------:R1:W4:Y:S02]  /*60d0*/  MUFU.EX2 R42, R0 ;  /* 0x00000000002a7308 */ /* 0x0003240000000800 */
[C---:B---3--:R-:W-:Y:S06]  /*60e0*/  HMMA.16816.F32 R56, R4.reuse, R28, R56 ;  /* 0x0000001c0438723c */ /* 0x048fec0000001838 */
[C---:B------:R-:W-:Y:S06]  /*60f0*/  HMMA.16816.F32 R48, R4.reuse, R30, R48 ;  /* 0x0000001e0430723c */ /* 0x040fec0000001830 */
[----:B------:R-:W-:Y:S01]  /*6100*/  HMMA.16816.F32 R44, R4, R20, R44 ;  /* 0x00000014042c723c */ /* 0x000fe2000000182c */
[----:B-1----:R-:W-:Y:S01]  /*6110*/  FFMA.FTZ R0, R96, UR6, -R3 ;  /* 0x0000000660007c23 */ /* 0x002fe20008010803 */
[----:B----4-:R-:W-:-:S03]  /*6120*/  F2FP.F16.F32.PACK_AB R166, R42, R43 ;  /* 0x0000002b2aa6723e */ /* 0x010fc600000000ff */
[----:B------:R1:W-:Y:S01]  /*6130*/  MUFU.EX2 R60, R0 ;  /* 0x00000000003c7308 */ /* 0x0003e20000000800 */
[----:B------:R-:W-:Y:S06]  /*6140*/  HMMA.16816.F32 R8, R4, R22, R8 ;  /* 0x000000160408723c */ /* 0x000fec0000001808 */
[----:B------:R-:W-:Y:S01]  /*6150*/  HMMA.16816.F32 R136, R12, R28, R136 ;  /* 0x0000001c0c88723c */ /* 0x000fe20000001888 */
[----:B------:R-:W-:Y:S01]  /*6160*/  FADD.FTZ R4, R198, R163 ;  /* 0x000000a3c6047221 */ /* 0x000fe20000010000 */
[----:B------:R-:W-:-:S04]  /*6170*/  FADD.FTZ R5, R129, R128 ;  /* 0x0000008081057221 */ /* 0x000fc80000010000 */
[----:B------:R-:W-:Y:S01]  /*6180*/  HMMA.16816.F32 R148, R12, R30, R68 ;  /* 0x0000001e0c94723c */ /* 0x000fe20000001844 */
[----:B-1----:R-:W-:-:S05]  /*6190*/  FFMA.FTZ R0, R99, UR6, -R3 ;  /* 0x0000000663007c23 */ /* 0x002fca0008010803 */
[C---:B------:R-:W-:Y:S01]  /*61a0*/  HMMA.16816.F32 R156, R12.reuse, R20, R156 ;  /* 0x000000140c9c723c */ /* 0x040fe2000000189c */
[----:B------:R1:W3:Y:S05]  /*61b0*/  MUFU.EX2 R26, R0 ;  /* 0x00000000001a7308 */ /* 0x0002ea0000000800 */
[----:B------:R-:W-:Y:S01]  /*61c0*/  HMMA.16816.F32 R12, R12, R22, R52 ;  /* 0x000000160c0c723c */ /* 0x000fe20000001834 */
[--C-:B-1----:R-:W-:Y:S01]  /*61d0*/  FFMA.FTZ R0, R100, UR6, -R3.reuse ;  /* 0x0000000664007c23 */ /* 0x102fe20008010803 */
[----:B------:R-:W-:Y:S01]  /*61e0*/  FFMA.FTZ R3, R111, UR6, -R3 ;  /* 0x000000066f037c23 */ /* 0x000fe20008010803 */
[----:B---3--:R-:W-:Y:S02]  /*61f0*/  F2FP.F16.F32.PACK_AB R165, R26, R60 ;  /* 0x0000003c1aa5723e */ /* 0x008fe400000000ff */
[----:B------:R1:W-:Y:S08]  /*6200*/  MUFU.EX2 R25, R0 ;  /* 0x0000000000197308 */ /* 0x0003f00000000800 */
[----:B------:R3:W4:Y:S01]  /*6210*/  MUFU.EX2 R19, R3 ;  /* 0x0000000300137308 */ /* 0x0007220000000800 */
[----:B-1----:R-:W-:Y:S01]  /*6220*/  FFMA.FTZ R0, R160, UR6, -R16 ;  /* 0x00000006a0007c23 */ /* 0x002fe20008010810 */
[----:B------:R-:W-:-:S06]  /*6230*/  F2FP.F16.F32.PACK_AB R160, R190, R189 ;  /* 0x000000bdbea0723e */ /* 0x000fcc00000000ff */
[----:B------:R1:W5:Y:S01]  /*6240*/  MUFU.EX2 R18, R0 ;  /* 0x0000000000127308 */ /* 0x0003620000000800 */
[----:B---3--:R-:W-:Y:S01]  /*6250*/  IADD3 R3, -R2, R248, RZ ;  /* 0x000000f802037210 */ /* 0x008fe20007ffe1ff */
[----:B------:R-:W-:Y:S01]  /*6260*/  FADD.FTZ R2, R232, R231 ;  /* 0x000000e7e8027221 */ /* 0x000fe20000010000 */
[----:B----4-:R-:W-:-:S03]  /*6270*/  F2FP.F16.F32.PACK_AB R167, R19, R25 ;  /* 0x0000001913a7723e */ /* 0x010fc600000000ff */
[----:B------:R3:W-:Y:S04]  /*6280*/  STL [R1+0x50], R3 ;  /* 0x0000500301007387 */ /* 0x0007e80000100800 */
[----:B------:R-:W-:Y:S01]  /*6290*/  HMMA.16816.F32 R136, R164, R144, R136 ;  /* 0x00000090a488723c */ /* 0x000fe20000001888 */
[----:B-1----:R-:W-:Y:S01]  /*62a0*/  FFMA.FTZ R0, R161, UR6, -R16 ;  /* 0x00000006a1007c23 */ /* 0x002fe20008010810 */
[----:B-----5:R-:W-:-:S04]  /*62b0*/  F2FP.F16.F32.PACK_AB R161, R18, R116 ;  /* 0x0000007412a1723e */ /* 0x020fc800000000ff */
[C---:B------:R-:W-:Y:S01]  /*62c0*/  HMMA.16816.F32 R148, R164.reuse, R146, R148 ;  /* 0x00000092a494723c */ /* 0x040fe20000001894 */
[----:B------:R1:W-:Y:S05]  /*62d0*/  MUFU.EX2 R17, R0 ;  /* 0x0000000000117308 */ /* 0x0003ea0000000800 */
[C---:B--2---:R-:W-:Y:S06]  /*62e0*/  HMMA.16816.F32 R156, R164.reuse, R32, R156 ;  /* 0x00000020a49c723c */ /* 0x044fec000000189c */
[----:B------:R-:W-:Y:S01]  /*62f0*/  HMMA.16816.F32 R164, R164, R34, R12 ;  /* 0x00000022a4a4723c */ /* 0x000fe2000000180c */
[----:B---3--:R-:W-:Y:S01]  /*6300*/  FADD.FTZ R3, R233, R2 ;  /* 0x00000002e9037221 */ /* 0x008fe20000010000 */
[----:B-1----:R-:W-:-:S03]  /*6310*/  FFMA.FTZ R0, R162, UR6, -R16 ;  /* 0x00000006a2007c23 */ /* 0x002fc60008010810 */
[----:B------:R-:W-:Y:S01]  /*6320*/  FADD.FTZ R6, R234, R3 ;  /* 0x00000003ea067221 */ /* 0x000fe20000010000 */
[----:B------:R-:W-:Y:S01]  /*6330*/  F2FP.F16.F32.PACK_AB R162, R192, R191 ;  /* 0x000000bfc0a2723e */ /* 0x000fe200000000ff */
        /* <DEDUP_REMOVED lines=122> */
[----:B------:R1:W-:Y:S01]  /*6ae0*/  STL [R1], R4 ;  /* 0x0000000401007387 */ /* 0x0003e20000100800 */
[C---:B------:R-:W-:Y:S01]  /*6af0*/  VIADD R195, R188.reuse, 0x400 ;  /* 0x00000400bcc37836 */ /* 0x040fe20000000000 */
[C---:B------:R-:W-:Y:S01]  /*6b00*/  IADD3 R194, R188.reuse, 0x800, RZ ;  /* 0x00000800bcc27810 */ /* 0x040fe20007ffe0ff */
[C---:B------:R-:W-:Y:S01]  /*6b10*/  VIADD R193, R188.reuse, 0xc00 ;  /* 0x00000c00bcc17836 */ /* 0x040fe20000000000 */
[----:B------:R1:W-:Y:S01]  /*6b20*/  STL [R1+0x4], R3 ;  /* 0x0000040301007387 */ /* 0x0003e20000100800 */
[C---:B------:R-:W-:Y:S01]  /*6b30*/  HMMA.16816.F32 R144, R160.reuse, R146, R48 ;  /* 0x00000092a090723c */ /* 0x040fe20000001830 */
[C---:B------:R-:W-:Y:S01]  /*6b40*/  IADD3 R192, R188.reuse, 0x1000, RZ ;  /* 0x00001000bcc07810 */ /* 0x040fe20007ffe0ff */
[C---:B------:R-:W-:Y:S01]  /*6b50*/  VIADD R191, R188.reuse, 0x1400 ;  /* 0x00001400bcbf7836 */ /* 0x040fe20000000000 */
[----:B------:R1:W-:Y:S01]  /*6b60*/  STL [R1+0x8], R2 ;  /* 0x0000080201007387 */ /* 0x0003e20000100800 */
[C---:B------:R-:W-:Y:S01]  /*6b70*/  IADD3 R190, R188.reuse, 0x1800, RZ ;  /* 0x00001800bcbe7810 */ /* 0x040fe20007ffe0ff */
[----:B------:R-:W-:Y:S01]  /*6b80*/  VIADD R189, R188, 0x1c00 ;  /* 0x00001c00bcbd7836 */ /* 0x000fe20000000000 */
[C---:B------:R-:W-:Y:S01]  /*6b90*/  HMMA.16816.F32 R152, R160.reuse, R32, R44 ;  /* 0x00000020a098723c */ /* 0x040fe2000000182c */
[----:B------:R1:W-:Y:S05]  /*6ba0*/  STL [R1+0xc], R0 ;  /* 0x00000c0001007387 */ /* 0x0003ea0000100800 */
[----:B------:R-:W-:Y:S01]  /*6bb0*/  HMMA.16816.F32 R160, R160, R34, R8 ;  /* 0x00000022a0a0723c */ /* 0x000fe20000001808 */
[----:B------:R-:W-:-:S08]  /*6bc0*/  NOP ;  /* 0x0000000000007918 */ /* 0x000fd00000000000 */
[----:B------:R-:W-:-:S15]  /*6bd0*/  @!P5 BRA `(.L_x_374) ;  /* 0x000000480038d947 */ /* 0x000fde0003800000 */
[C---:B------:R-:W-:Y:S01]  /*6be0*/  SHF.L.U64.HI R215, R112.reuse, 0x6, R113 ;  /* 0x0000000670d77819 */ /* 0x040fe20000010271 */
[----:B------:R-:W-:Y:S01]  /*6bf0*/  IMAD.SHL.U32 R216, R112, 0x40, RZ ;  /* 0x0000004070d87824 */ /* 0x000fe200078e00ff */
[----:B------:R-:W-:Y:S01]  /*6c00*/  LEA.HI.SX32 R196, R196, 0xfffffffe, 0x19 ;  /* 0xfffffffec4c47811 */ /* 0x000fe200078fcaff */
[----:B-1----:R-:W-:Y:S01]  /*6c10*/  IMAD.MOV.U32 R3, RZ, RZ, R40 ;  /* 0x000000ffff037224 */ /* 0x002fe200078e0028 */
[----:B------:R-:W-:Y:S01]  /*6c20*/  MOV R132, R39 ;  /* 0x0000002700847202 */ /* 0x000fe20000000f00 */
[----:B------:R-:W-:Y:S01]  /*6c30*/  IMAD.MOV.U32 R133, RZ, RZ, R38 ;  /* 0x000000ffff857224 */ /* 0x000fe200078e0026 */
[----:B------:R-:W-:Y:S01]  /*6c40*/  MOV R134, R24 ;  /* 0x0000001800867202 */ /* 0x000fe20000000f00 */
[----:B------:R-:W-:Y:S01]  /*6c50*/  ULDC.64 UR8, c[0x0][0x248] ;  /* 0x0000920000087ab9 */ /* 0x000fe20000000a00 */
[----:B------:R-:W-:Y:S01]  /*6c60*/  ULDC UR15, c[0x0][0x39c] ;  /* 0x0000e700000f7ab9 */ /* 0x000fe20000000800 */
[----:B------:R-:W-:Y:S02]  /*6c70*/  USHF.L.U64.HI UR14, UR8, 0x6, UR9 ;  /* 0x00000006080e7899 */ /* 0x000fe40008010209 */
[----:B------:R-:W-:Y:S01]  /*6c80*/  USHF.L.U32 UR5, UR8, 0x6, URZ ;  /* 0x0000000608057899 */ /* 0x000fe2000800063f */
[----:B------:R-:W-:Y:S01]  /*6c90*/  ULDC UR4, c[0x0][0x2ec] ;  /* 0x0000bb0000047ab9 */ /* 0x000fe20000000800 */
[----:B------:R-:W-:Y:S01]  /*6ca0*/  ULDC.64 UR12, c[0x0][0x250] ;  /* 0x00009400000c7ab9 */ /* 0x000fe20000000a00 */
[----:B------:R-:W-:Y:S01]  /*6cb0*/  ULDC.64 UR6, c[0x0][0x218] ;  /* 0x0000860000067ab9 */ /* 0x000fe20000000a00 */
[----:B------:R-:W-:Y:S01]  /*6cc0*/  ULDC.64 UR10, c[0x0][0x220] ;  /* 0x00008800000a7ab9 */ /* 0x000fe20000000a00 */
[----:B------:R-:W-:Y:S07]  /*6cd0*/  BRA `(.L_x_375) ;  /* 0x00000000006c7947 */ /* 0x000fee0003800000 */
.L_x_377:
[----:B------:R-:W2:Y:S01]  /*6ce0*/  LDL.64 R220, [R1+0x28] ;  /* 0x0000280001dc7983 */ /* 0x000ea20000100a00 */
[----:B------:R-:W-:Y:S03]  /*6cf0*/  VIADD R0, R196, 0xffffffff ;  /* 0xffffffffc4007836 */ /* 0x000fe60000000000 */
[----:B------:R-:W4:Y:S01]  /*6d00*/  LDL.64 R218, [R1+0x18] ;  /* 0x0000180001da7983 */ /* 0x000f220000100a00 */
[----:B------:R-:W-:Y:S01]  /*6d10*/  IMAD.WIDE.U32 R4, R0, UR8, RZ ;  /* 0x0000000800047c25 */ /* 0x000fe2000f8e00ff */
[----:B------:R-:W-:Y:S05]  /*6d20*/  SHF.R.S32.HI R2, RZ, 0x1f, R0 ;  /* 0x0000001fff027819 */ /* 0x000fea0000011400 */
[----:B------:R-:W-:Y:S04]  /*6d30*/  IMAD R2, R2, UR8, RZ ;  /* 0x0000000802027c24 */ /* 0x000fe8000f8e02ff */
[----:B------:R-:W-:Y:S04]  /*6d40*/  IMAD R2, R0, UR9, R2 ;  /* 0x0000000900027c24 */ /* 0x000fe8000f8e0202 */
[----:B------:R-:W-:Y:S01]  /*6d50*/  IMAD.IADD R2, R5, 0x1, R2 ;  /* 0x0000000105027824 */ /* 0x000fe200078e0202 */
[----:B--2---:R-:W-:Y:S04]  /*6d60*/  LEA R0, P0, R4, R220, 0x7 ;  /* 0x000000dc04007211 */ /* 0x004fe800078038ff */
[----:B------:R-:W-:Y:S02]  /*6d70*/  LEA R8, P1, R0, UR6, 0x1 ;  /* 0x0000000600087c11 */ /* 0x000fe4000f8208ff */
[----:B----4-:R-:W-:Y:S02]  /*6d80*/  LEA.HI.X R2, R4, R219, R2, 0x7, P0 ;  /* 0x000000db04027211 */ /* 0x010fe400000f3c02 */
        /* <DEDUP_REMOVED lines=16> */
.L_x_375:
[----:B--2---:R-:W2:Y:S01]  /*6e90*/  LDL.64 R10, [R1+0x20] ;  /* 0x00002000010a7983 */ /* 0x004ea20000100a00 */
[----:B------:R-:W-:Y:S04]  /*6ea0*/  DEPBAR.LE SB0, 0x0 ;  /* 0x000080000000791a */ /* 0x000fe80000000000 */
[C---:B------:R-:W-:Y:S01]  /*6eb0*/  IMAD.WIDE.U32 R4, R196.reuse, UR12, RZ ;  /* 0x0000000cc4047c25 */ /* 0x040fe2000f8e00ff */
[----:B------:R-:W3:Y:S01]  /*6ec0*/  LDL R6, [R1+0x10] ;  /* 0x0000100001067983 */ /* 0x000ee20000100800 */
[----:B------:R-:W-:Y:S01]  /*6ed0*/  BAR.SYNC.DEFER_BLOCKING 0x0 ;  /* 0x0000000000007b1d */ /* 0x000fe20000010000 */
[----:B------:R-:W-:Y:S02]  /*6ee0*/  SHF.R.S32.HI R0, RZ, 0x1f, R196 ;  /* 0x0000001fff007819 */ /* 0x000fe400000114c4 */
[----:B------:R-:W-:Y:S03]  /*6ef0*/  ISETP.GT.AND P2, PT, R196, RZ, PT ;  /* 0x000000ffc400720c */ /* 0x000fe60003f44270 */
[----:B------:R-:W-:Y:S04]  /*6f00*/  IMAD R0, R0, UR12, RZ ;  /* 0x0000000c00007c24 */ /* 0x000fe8000f8e02ff */
[----:B------:R-:W-:Y:S05]  /*6f10*/  IMAD R2, R196, UR13, R0 ;  /* 0x0000000dc4027c24 */ /* 0x000fea000f8e0200 */
[----:B------:R-:W-:Y:S02]  /*6f20*/  IADD3 R2, R5, R2, RZ ;  /* 0x0000000205027210 */ /* 0x000fe40007ffe0ff */
[----:B--2---:R-:W-:Y:S04]  /*6f30*/  LEA R0, P0, R4, R10, 0x7 ;  /* 0x0000000a04007211 */ /* 0x004fe800078038ff */
[----:B------:R-:W-:Y:S02]  /*6f40*/  LEA R8, P1, R0, UR10, 0x1 ;  /* 0x0000000a00087c11 */ /* 0x000fe4000f8208ff */
[----:B---3--:R-:W-:Y:S02]  /*6f50*/  LEA.HI.X R4, R4, R6, R2, 0x7, P0 ;  /* 0x0000000604047211 */ /* 0x008fe400000f3c02 */
[-C--:B------:R-:W-:Y:S02]  /*6f60*/  IADD3 R6, P0, R8, R216.reuse, RZ ;  /* 0x000000d808067210 */ /* 0x080fe40007f1e0ff */
[----:B------:R-:W-:Y:S02]  /*6f70*/  LEA.HI.X R9, R0, UR11, R4, 0x1, P1 ;  /* 0x0000000b00097c11 */ /* 0x000fe400088f0c04 */
[-C--:B------:R-:W-:Y:S02]  /*6f80*/  IADD3 R4, P1, R6, R216.reuse, RZ ;  /* 0x000000d806047210 */ /* 0x080fe40007f3e0ff */
[-C--:B------:R-:W-:Y:S01]  /*6f90*/  IADD3.X R7, R9, R215.reuse, RZ, P0, !PT ;  /* 0x000000d709077210 */ /* 0x080fe200007fe4ff */
[----:B------:R-:W-:Y:S01]  /*6fa0*/  @!PT LDS RZ, [RZ] ;  /* 0x00000000fffff984 */ /* 0x000fe20000000800 */
[----:B------:R-:W-:Y:S01]  /*6fb0*/  @!PT LDS RZ, [RZ] ;  /* 0x00000000fffff984 */ /* 0x000fe20000000800 */
[----:B------:R-:W-:Y:S01]  /*6fc0*/  @!PT LDS RZ, [RZ] ;  /* 0x00000000fffff984 */ /* 0x000fe20000000800 */
[----:B------:R-:W-:Y:S01]  /*6fd0*/  LDGSTS.E.BYPASS.LTC128B.128 [R200+0x4000], desc[UR16][R8.64] ;  /* 0x0400000008c87fae */ /* 0x000fe2000b901d50 */
[----:B------:R-:W-:Y:S02]  /*6fe0*/  IADD3 R10, P0, R4, R216, RZ ;  /* 0x000000d8040a7210 */ /* 0x000fe40007f1e0ff */
[-C--:B------:R-:W-:Y:S04]  /*6ff0*/  IADD3.X R5, R7, R215.reuse, RZ, P1, !PT ;  /* 0x000000d707057210 */ /* 0x080fe80000ffe4ff */
[----:B------:R-:W-:Y:S01]  /*7000*/  IADD3.X R11, R5, R215, RZ, P0, !PT ;  /* 0x000000d7050b7210 */ /* 0x000fe200007fe4ff */
[----:B------:R-:W-:Y:S08]  /*7010*/  LDGSTS.E.BYPASS.LTC128B.128 [R200+0x4800], desc[UR16][R6.64] ;  /* 0x0480000006c87fae */ /* 0x000ff0000b901d50 */
[----:B------:R1:W-:Y:S08]  /*7020*/  LDGSTS.E.BYPASS.LTC128B.128 [R200+0x5000], desc[UR16][R4.64] ;  /* 0x0500000004c87fae */ /* 0x0003f0000b901d50 */
[----:B------:R2:W-:Y:S08]  /*7030*/  LDGSTS.E.BYPASS.LTC128B.128 [R200+0x5800], desc[UR16][R10.64] ;  /* 0x058000000ac87fae */ /* 0x0005f0000b901d50 */
        /* <DEDUP_REMOVED lines=22> */
[-C--:B----4-:R-:W-:Y:S06]  /*71a0*/  HMMA.16816.F32 R36, R128, R48.reuse, RZ ;  /* 0x000000308024723c */ /* 0x090fec00000018ff */
[C---:B------:R-:W-:Y:S06]  /*71b0*/  HMMA.16816.F32 R40, R124.reuse, R48, RZ ;  /* 0x000000307c28723c */ /* 0x040fec00000018ff */
[-C--:B------:R-:W-:Y:S06]  /*71c0*/  HMMA.16816.F32 R44, R124, R50.reuse, RZ ;  /* 0x000000327c2c723c */ /* 0x080fec00000018ff */
[C---:B------:R-:W-:Y:S06]  /*71d0*/  HMMA.16816.F32 R48, R128.reuse, R50, RZ ;  /* 0x000000328030723c */ /* 0x040fec00000018ff */
[-C--:B-----5:R-:W-:Y:S06]  /*71e0*/  HMMA.16816.F32 R52, R128, R64.reuse, RZ ;  /* 0x000000408034723c */ /* 0x0a0fec00000018ff */
        /* <DEDUP_REMOVED lines=18> */
[----:B------:R-:W-:Y:S06]  /*7310*/  HMMA.16816.F32 R128, R128, R170, RZ ;  /* 0x000000aa8080723c */ /* 0x000fec00000018ff */
[-C--:B---3--:R-:W-:Y:S06]  /*7320*/  HMMA.16816.F32 R4, R172, R176.reuse, R4 ;  /* 0x000000b0ac04723c */ /* 0x088fec0000001804 */
[C---:B------:R-:W-:Y:S06]  /*7330*/  HMMA.16816.F32 R8, R180.reuse, R176, R8 ;  /* 0x000000b0b408723c */ /* 0x040fec0000001808 */
[-C--:B------:R-:W-:Y:S06]  /*7340*/  HMMA.16816.F32 R12, R180, R178.reuse, R12 ;  /* 0x000000b2b40c723c */ /* 0x080fec000000180c */
[C---:B------:R-:W-:Y:S06]  /*7350*/  HMMA.16816.F32 R16, R172.reuse, R178, R16 ;  /* 0x000000b2ac10723c */ /* 0x040fec0000001810 */
[----:B------:R-:W-:Y:S01]  /*7360*/  FMUL.FTZ R4, R4, UR15 ;  /* 0x0000000f04047c20 */ /* 0x000fe20008410000 */
[----:B------:R-:W-:Y:S01]  /*7370*/  FMUL.FTZ R6, R6, UR15 ;  /* 0x0000000f06067c20 */ /* 0x000fe20008410000 */
[----:B------:R-:W-:Y:S02]  /*7380*/  FMUL.FTZ R5, R5, UR15 ;  /* 0x0000000f05057c20 */ /* 0x000fe40008410000 */
[----:B------:R-:W1:Y:S01]  /*7390*/  MUFU.TANH R202, R4 ;  /* 0x0000000400ca7308 */ /* 0x000e620000002400 */
[----:B------:R-:W-:Y:S01]  /*73a0*/  FMUL.FTZ R7, R7, UR15 ;  /* 0x0000000f07077c20 */ /* 0x000fe20008410000 */
[----:B------:R-:W-:Y:S01]  /*73b0*/  FMUL.FTZ R8, R8, UR15 ;  /* 0x0000000f08087c20 */ /* 0x000fe20008410000 */
[----:B------:R-:W-:Y:S01]  /*73c0*/  FMUL.FTZ R10, R10, UR15 ;  /* 0x0000000f0a0a7c20 */ /* 0x000fe20008410000 */
[----:B------:R-:W-:Y:S01]  /*73d0*/  FMUL.FTZ R9, R9, UR15 ;  /* 0x0000000f09097c20 */ /* 0x000fe20008410000 */
[----:B------:R-:W-:Y:S05]  /*73e0*/  FMUL.FTZ R11, R11, UR15 ;  /* 0x0000000f0b0b7c20 */ /* 0x000fea0008410000 */
[----:B------:R-:W-:Y:S01]  /*73f0*/  MUFU.TANH R204, R6 ;  /* 0x0000000600cc7308 */ /* 0x000fe20000002400 */
[----:B------:R-:W-:Y:S01]  /*7400*/  FMUL.FTZ R12, R12, UR15 ;  /* 0x0000000f0c0c7c20 */ /* 0x000fe20008410000 */
[----:B------:R-:W-:Y:S01]  /*7410*/  FMUL.FTZ R14, R14, UR15 ;  /* 0x0000000f0e0e7c20 */ /* 0x000fe20008410000 */
[----:B------:R-:W-:Y:S01]  /*7420*/  FMUL.FTZ R13, R13, UR15 ;  /* 0x0000000f0d0d7c20 */ /* 0x000fe20008410000 */
[----:B------:R-:W-:Y:S01]  /*7430*/  FMUL.FTZ R15, R15, UR15 ;  /* 0x0000000f0f0f7c20 */ /* 0x000fe20008410000 */
[----:B------:R-:W-:Y:S01]  /*7440*/  FMUL.FTZ R16, R16, UR15 ;  /* 0x0000000f10107c20 */ /* 0x000fe20008410000 */
[----:B------:R-:W-:Y:S04]  /*7450*/  FMUL.FTZ R18, R18, UR15 ;  /* 0x0000000f12127c20 */ /* 0x000fe80008410000 */
[----:B------:R-:W-:Y:S01]  /*7460*/  MUFU.TANH R212, R5 ;  /* 0x0000000500d47308 */ /* 0x000fe20000002400 */
[----:B------:R-:W-:Y:S01]  /*7470*/  FMUL.FTZ R17, R17, UR15 ;  /* 0x0000000f11117c20 */ /* 0x000fe20008410000 */
[----:B------:R-:W-:Y:S01]  /*7480*/  FMUL.FTZ R19, R19, UR15 ;  /* 0x0000000f13137c20 */ /* 0x000fe20008410000 */
[----:B-1----:R-:W-:Y:S07]  /*7490*/  FMNMX.FTZ R2, R202, R3, !PT ;  /* 0x00000003ca027209 */ /* 0x002fee0007810000 */
[----:B------:R1:W-:Y:S10]  /*74a0*/  MUFU.TANH R211, R7 ;  /* 0x0000000700d37308 */ /* 0x0003f40000002400 */
[----:B------:R-:W2:Y:S10]  /*74b0*/  MUFU.TANH R201, R8 ;  /* 0x0000000800c97308 */ /* 0x000eb40000002400 */
[----:B------:R-:W3:Y:S01]  /*74c0*/  MUFU.TANH R203, R10 ;  /* 0x0000000a00cb7308 */ /* 0x000ee20000002400 */
[----:B-1----:R-:W1:Y:S09]  /*74d0*/  LDSM.16.M88.4 R4, [R195] ;  /* 0x00000000c304783b */ /* 0x002e720000000200 */
[----:B------:R-:W4:Y:S10]  /*74e0*/  MUFU.TANH R210, R9 ;  /* 0x0000000900d27308 */ /* 0x000f340000002400 */
[----:B------:R5:W-:Y:S10]  /*74f0*/  MUFU.TANH R209, R11 ;  /* 0x0000000b00d17308 */ /* 0x000bf40000002400 */
[----:B------:R-:W4:Y:S10]  /*7500*/  MUFU.TANH R197, R16 ;  /* 0x0000001000c57308 */ /* 0x000f340000002400 */
[----:B------:R-:W4:Y:S01]  /*7510*/  MUFU.TANH R208, R12 ;  /* 0x0000000c00d07308 */ /* 0x000f220000002400 */
[----:B-----5:R-:W5:Y:S09]  /*7520*/  LDSM.16.M88.4 R8, [R194] ;  /* 0x00000000c208783b */ /* 0x020f720000000200 */
[----:B------:R-:W4:Y:S01]  /*7530*/  MUFU.TANH R179, R18 ;  /* 0x0000001200b37308 */ /* 0x000f220000002400 */
[-C--:B-1----:R-:W-:Y:S06]  /*7540*/  HMMA.16816.F32 R20, R172, R4.reuse, R20 ;  /* 0x00000004ac14723c */ /* 0x082fec0000001814 */
[C---:B------:R-:W-:Y:S03]  /*7550*/  HMMA.16816.F32 R24, R180.reuse, R4, R24 ;  /* 0x00000004b418723c */ /* 0x040fe60000001818 */
[----:B------:R-:W1:Y:S03]  /*7560*/  MUFU.TANH R169, R17 ;  /* 0x0000001100a97308 */ /* 0x000e660000002400 */
[-C--:B------:R-:W-:Y:S07]  /*7570*/  HMMA.16816.F32 R28, R180, R6.reuse, R28 ;  /* 0x00000006b41c723c */ /* 0x080fee000000181c */
[----:B------:R-:W1:Y:S01]  /*7580*/  MUFU.TANH R207, R14 ;  /* 0x0000000e00cf7308 */ /* 0x000e620000002400 */
[C---:B------:R-:W-:Y:S01]  /*7590*/  HMMA.16816.F32 R32, R172.reuse, R6, R32 ;  /* 0x00000006ac20723c */ /* 0x040fe20000001820 */
[----:B------:R-:W2:Y:S08]  /*75a0*/  LDSM.16.M88.4 R4, [R193] ;  /* 0x00000000c104783b */ /* 0x000eb00000000200 */
[----:B------:R-:W1:Y:S02]  /*75b0*/  MUFU.TANH R206, R13 ;  /* 0x0000000d00ce7308 */ /* 0x000e640000002400 */
[----:B------:R-:W-:Y:S01]  /*75c0*/  FMUL.FTZ R20, R20, UR15 ;  /* 0x0000000f14147c20 */ /* 0x000fe20008410000 */
[----:B------:R-:W-:Y:S01]  /*75d0*/  FMUL.FTZ R22, R22, UR15 ;  /* 0x0000000f16167c20 */ /* 0x000fe20008410000 */
[----:B------:R-:W-:Y:S01]  /*75e0*/  FMUL.FTZ R21, R21, UR15 ;  /* 0x0000000f15157c20 */ /* 0x000fe20008410000 */
[----:B------:R-:W-:Y:S01]  /*75f0*/  FMUL.FTZ R23, R23, UR15 ;  /* 0x0000000f17177c20 */ /* 0x000fe20008410000 */
[----:B------:R-:W-:Y:S04]  /*7600*/  FMUL.FTZ R24, R24, UR15 ;  /* 0x0000000f18187c20 */ /* 0x000fe80008410000 */
[----:B------:R-:W1:Y:S01]  /*7610*/  MUFU.TANH R176, R19 ;  /* 0x0000001300b07308 */ /* 0x000e620000002400 */
[-C--:B-----5:R-:W-:Y:S03]  /*7620*/  HMMA.16816.F32 R36, R172, R8.reuse, R36 ;  /* 0x00000008ac24723c */ /* 0x0a0fe60000001824 */
[----:B------:R-:W-:Y:S01]  /*7630*/  FMUL.FTZ R26, R26, UR15 ;  /* 0x0000000f1a1a7c20 */ /* 0x000fe20008410000 */
[----:B------:R-:W-:Y:S01]  /*7640*/  FMUL.FTZ R25, R25, UR15 ;  /* 0x0000000f19197c20 */ /* 0x000fe20008410000 */
[----:B------:R-:W-:Y:S01]  /*7650*/  FMUL.FTZ R27, R27, UR15 ;  /* 0x0000000f1b1b7c20 */ /* 0x000fe20008410000 */
[C---:B------:R-:W-:Y:S03]  /*7660*/  HMMA.16816.F32 R40, R180.reuse, R8, R40 ;  /* 0x00000008b428723c */ /* 0x040fe60000001828 */
[----:B------:R-:W5:Y:S02]  /*7670*/  MUFU.TANH R199, R20 ;  /* 0x0000001400c77308 */ /* 0x000f640000002400 */
[----:B------:R-:W-:Y:S01]  /*7680*/  FMUL.FTZ R32, R32, UR15 ;  /* 0x0000000f20207c20 */ /* 0x000fe20008410000 */
[-C--:B------:R-:W-:Y:S07]  /*7690*/  HMMA.16816.F32 R44, R180, R10.reuse, R44 ;  /* 0x0000000ab42c723c */ /* 0x080fee000000182c */
[----:B------:R-:W5:Y:S01]  /*76a0*/  MUFU.TANH R205, R15 ;  /* 0x0000000f00cd7308 */ /* 0x000f620000002400 */
[----:B------:R-:W-:Y:S01]  /*76b0*/  FMUL.FTZ R28, R28, UR15 ;  /* 0x0000000f1c1c7c20 */ /* 0x000fe20008410000 */
[C---:B------:R-:W-:Y:S01]  /*76c0*/  HMMA.16816.F32 R48, R172.reuse, R10, R48 ;  /* 0x0000000aac30723c */ /* 0x040fe20000001830 */
[----:B------:R-:W3:Y:S07]  /*76d0*/  LDSM.16.M88.4 R8, [R192] ;  /* 0x00000000c008783b */ /* 0x000eee0000000200 */
[----:B------:R-:W5:Y:S03]  /*76e0*/  MUFU.TANH R171, R24 ;  /* 0x0000001800ab7308 */ /* 0x000f660000002400 */
[----:B------:R-:W-:Y:S01]  /*76f0*/  FMUL.FTZ R34, R34, UR15 ;  /* 0x0000000f22227c20 */ /* 0x000fe20008410000 */
[----:B------:R-:W-:Y:S01]  /*7700*/  FMUL.FTZ R33, R33, UR15 ;  /* 0x0000000f21217c20 */ /* 0x000fe20008410000 */
[----:B------:R-:W-:Y:S01]  /*7710*/  FMUL.FTZ R30, R30, UR15 ;  /* 0x0000000f1e1e7c20 */ /* 0x000fe20008410000 */
[-C--:B--2---:R-:W-:Y:S03]  /*7720*/  HMMA.16816.F32 R52, R172, R4.reuse, R52 ;  /* 0x00000004ac34723c */ /* 0x084fe60000001834 */
[----:B------:R-:W-:Y:S01]  /*7730*/  FMUL.FTZ R29, R29, UR15 ;  /* 0x0000000f1d1d7c20 */ /* 0x000fe20008410000 */
[----:B------:R-:W2:Y:S01]  /*7740*/  MUFU.TANH R198, R22 ;  /* 0x0000001600c67308 */ /* 0x000ea20000002400 */
[----:B------:R-:W-:Y:S01]  /*7750*/  FMUL.FTZ R35, R35, UR15 ;  /* 0x0000000f23237c20 */ /* 0x000fe20008410000 */
[C---:B------:R-:W-:Y:S05]  /*7760*/  HMMA.16816.F32 R56, R180.reuse, R4, R56 ;  /* 0x00000004b438723c */ /* 0x040fea0000001838 */
[----:B------:R-:W-:Y:S03]  /*7770*/  FMUL.FTZ R31, R31, UR15 ;  /* 0x0000000f1f1f7c20 */ /* 0x000fe60008410000 */
[----:B------:R-:W2:Y:S01]  /*7780*/  MUFU.TANH R178, R21 ;  /* 0x0000001500b27308 */ /* 0x000ea20000002400 */
[-C--:B------:R-:W-:Y:S03]  /*7790*/  HMMA.16816.F32 R60, R180, R6.reuse, R60 ;  /* 0x00000006b43c723c */ /* 0x080fe6000000183c */
[----:B------:R-:W-:Y:S01]  /*77a0*/  FMUL.FTZ R36, R36, UR15 ;  /* 0x0000000f24247c20 */ /* 0x000fe20008410000 */
[----:B------:R-:W-:Y:S02]  /*77b0*/  FMUL.FTZ R40, R40, UR15 ;  /* 0x0000000f28287c20 */ /* 0x000fe40008410000 */
[C---:B------:R-:W-:Y:S03]  /*77c0*/  HMMA.16816.F32 R64, R172.reuse, R6, R64 ;  /* 0x00000006ac40723c */ /* 0x040fe60000001840 */
[----:B------:R-:W2:Y:S01]  /*77d0*/  MUFU.TANH R170, R26 ;  /* 0x0000001a00aa7308 */ /* 0x000ea20000002400 */
[----:B------:R-:W4:Y:S01]  /*77e0*/  LDSM.16.M88.4 R4, [R191] ;  /* 0x00000000bf04783b */ /* 0x000f220000000200 */
[----:B------:R-:W-:Y:S01]  /*77f0*/  FMUL.FTZ R38, R38, UR15 ;  /* 0x0000000f26267c20 */ /* 0x000fe20008410000 */
[----:B------:R-:W-:Y:S01]  /*7800*/  FMUL.FTZ R37, R37, UR15 ;  /* 0x0000000f25257c20 */ /* 0x000fe20008410000 */
[----:B------:R-:W-:Y:S01]  /*7810*/  FMUL.FTZ R42, R42, UR15 ;  /* 0x0000000f2a2a7c20 */ /* 0x000fe20008410000 */
[----:B------:R-:W-:Y:S05]  /*7820*/  FMUL.FTZ R48, R48, UR15 ;  /* 0x0000000f30307c20 */ /* 0x000fea0008410000 */
[----:B------:R-:W2:Y:S01]  /*7830*/  MUFU.TANH R168, R25 ;  /* 0x0000001900a87308 */ /* 0x000ea20000002400 */
[----:B------:R-:W-:Y:S01]  /*7840*/  FMUL.FTZ R41, R41, UR15 ;  /* 0x0000000f29297c20 */ /* 0x000fe20008410000 */
[----:B------:R-:W-:Y:S01]  /*7850*/  FMUL.FTZ R39, R39, UR15 ;  /* 0x0000000f27277c20 */ /* 0x000fe20008410000 */
[-C--:B---3--:R-:W-:Y:S03]  /*7860*/  HMMA.16816.F32 R68, R172, R8.reuse, R68 ;  /* 0x00000008ac44723c */ /* 0x088fe60000001844 */
[----:B------:R-:W-:Y:S04]  /*7870*/  FMUL.FTZ R44, R44, UR15 ;  /* 0x0000000f2c2c7c20 */ /* 0x000fe80008410000 */
[----:B------:R-:W3:Y:S01]  /*7880*/  MUFU.TANH R177, R23 ;  /* 0x0000001700b17308 */ /* 0x000ee20000002400 */
[----:B------:R-:W-:Y:S01]  /*7890*/  FMUL.FTZ R43, R43, UR15 ;  /* 0x0000000f2b2b7c20 */ /* 0x000fe20008410000 */
[C---:B------:R-:W-:Y:S04]  /*78a0*/  HMMA.16816.F32 R72, R180.reuse, R8, R72 ;  /* 0x00000008b448723c */ /* 0x040fe80000001848 */
[----:B------:R-:W-:Y:S04]  /*78b0*/  FMUL.FTZ R50, R50, UR15 ;  /* 0x0000000f32327c20 */ /* 0x000fe80008410000 */
[----:B------:R-:W3:Y:S01]  /*78c0*/  MUFU.TANH R32, R32 ;  /* 0x0000002000207308 */ /* 0x000ee20000002400 */
[-C--:B------:R-:W-:Y:S03]  /*78d0*/  HMMA.16816.F32 R76, R180, R10.reuse, R76 ;  /* 0x0000000ab44c723c */ /* 0x080fe6000000184c */
[----:B------:R-:W-:Y:S01]  /*78e0*/  FMUL.FTZ R49, R49, UR15 ;  /* 0x0000000f31317c20 */ /* 0x000fe20008410000 */
[----:B------:R-:W-:Y:S02]  /*78f0*/  FMUL.FTZ R46, R46, UR15 ;  /* 0x0000000f2e2e7c20 */ /* 0x000fe40008410000 */
[C---:B------:R-:W-:Y:S03]  /*7900*/  HMMA.16816.F32 R80, R172.reuse, R10, R80 ;  /* 0x0000000aac50723c */ /* 0x040fe60000001850 */
[----:B------:R-:W3:Y:S01]  /*7910*/  MUFU.TANH R27, R27 ;  /* 0x0000001b001b7308 */ /* 0x000ee20000002400 */
[----:B------:R-:W1:Y:S01]  /*7920*/  LDSM.16.M88.4 R8, [R190] ;  /* 0x00000000be08783b */ /* 0x000e620000000200 */
[----:B------:R-:W-:Y:S01]  /*7930*/  FMUL.FTZ R45, R45, UR15 ;  /* 0x0000000f2d2d7c20 */ /* 0x000fe20008410000 */
[----:B------:R-:W-:Y:S01]  /*7940*/  FMUL.FTZ R51, R51, UR15 ;  /* 0x0000000f33337c20 */ /* 0x000fe20008410000 */
[----:B------:R-:W-:Y:S01]  /*7950*/  FMUL.FTZ R52, R52, UR15 ;  /* 0x0000000f34347c20 */ /* 0x000fe20008410000 */
[----:B------:R-:W-:Y:S05]  /*7960*/  FMUL.FTZ R47, R47, UR15 ;  /* 0x0000000f2f2f7c20 */ /* 0x000fea0008410000 */
[----:B------:R-:W3:Y:S01]  /*7970*/  MUFU.TANH R28, R28 ;  /* 0x0000001c001c7308 */ /* 0x000ee20000002400 */
[-C--:B----4-:R-:W-:Y:S03]  /*7980*/  HMMA.16816.F32 R84, R172, R4.reuse, R84 ;  /* 0x00000004ac54723c */ /* 0x090fe60000001854 */
[----:B------:R-:W-:Y:S01]  /*7990*/  FMUL.FTZ R56, R56, UR15 ;  /* 0x0000000f38387c20 */ /* 0x000fe20008410000 */
[----:B------:R-:W-:Y:S01]  /*79a0*/  FMUL.FTZ R54, R54, UR15 ;  /* 0x0000000f36367c20 */ /* 0x000fe20008410000 */
[----:B------:R-:W-:Y:S01]  /*79b0*/  FMUL.FTZ R53, R53, UR15 ;  /* 0x0000000f35357c20 */ /* 0x000fe20008410000 */
[C---:B------:R-:W-:Y:S03]  /*79c0*/  HMMA.16816.F32 R88, R180.reuse, R4, R88 ;  /* 0x00000004b458723c */ /* 0x040fe60000001858 */
[----:B------:R-:W4:Y:S02]  /*79d0*/  MUFU.TANH R34, R34 ;  /* 0x0000002200227308 */ /* 0x000f240000002400 */
[----:B------:R-:W-:Y:S01]  /*79e0*/  FMUL.FTZ R58, R58, UR15 ;  /* 0x0000000f3a3a7c20 */ /* 0x000fe20008410000 */
[-C--:B------:R-:W-:Y:S07]  /*79f0*/  HMMA.16816.F32 R92, R180, R6.reuse, R92 ;  /* 0x00000006b45c723c */ /* 0x080fee000000185c */
[----:B------:R-:W4:Y:S01]  /*7a00*/  MUFU.TANH R33, R33 ;  /* 0x0000002100217308 */ /* 0x000f220000002400 */
[----:B------:R-:W-:Y:S01]  /*7a10*/  FMUL.FTZ R57, R57, UR15 ;  /* 0x0000000f39397c20 */ /* 0x000fe20008410000 */
[C---:B------:R-:W-:Y:S01]  /*7a20*/  HMMA.16816.F32 R96, R172.reuse, R6, R96 ;  /* 0x00000006ac60723c */ /* 0x040fe20000001860 */
[----:B------:R-:W5:Y:S01]  /*7a30*/  LDSM.16.M88.4 R4, [R189] ;  /* 0x00000000bd04783b */ /* 0x000f620000000200 */
[----:B------:R-:W-:Y:S06]  /*7a40*/  DEPBAR.LE SB0, 0x0 ;  /* 0x000080000000791a */ /* 0x000fec0000000000 */
[----:B------:R-:W4:Y:S03]  /*7a50*/  MUFU.TANH R30, R30 ;  /* 0x0000001e001e7308 */ /* 0x000f260000002400 */
[----:B------:R-:W-:Y:S01]  /*7a60*/  FMUL.FTZ R55, R55, UR15 ;  /* 0x0000000f37377c20 */ /* 0x000fe20008410000 */
[----:B------:R-:W-:Y:S01]  /*7a70*/  FMUL.FTZ R59, R59, UR15 ;  /* 0x0000000f3b3b7c20 */ /* 0x000fe20008410000 */
[----:B------:R-:W-:Y:S01]  /*7a80*/  FMUL.FTZ R64, R64, UR15 ;  /* 0x0000000f40407c20 */ /* 0x000fe20008410000 */
[----:B------:R-:W-:Y:S01]  /*7a90*/  FMUL.FTZ R60, R60, UR15 ;  /* 0x0000000f3c3c7c20 */ /* 0x000fe20008410000 */
[----:B------:R-:W-:Y:S03]  /*7aa0*/  FMUL.FTZ R62, R62, UR15 ;  /* 0x0000000f3e3e7c20 */ /* 0x000fe60008410000 */
[----:B------:R-:W4:Y:S01]  /*7ab0*/  MUFU.TANH R29, R29 ;  /* 0x0000001d001d7308 */ /* 0x000f220000002400 */
[----:B------:R-:W-:Y:S01]  /*7ac0*/  BAR.SYNC.DEFER_BLOCKING 0x0 ;  /* 0x0000000000007b1d */ /* 0x000fe20000010000 */
[-C--:B-1----:R-:W-:Y:S05]  /*7ad0*/  HMMA.16816.F32 R100, R172, R8.reuse, R100 ;  /* 0x00000008ac64723c */ /* 0x082fea0000001864 */
[----:B------:R-:W-:Y:S03]  /*7ae0*/  FMUL.FTZ R66, R66, UR15 ;  /* 0x0000000f42427c20 */ /* 0x000fe60008410000 */
[----:B------:R-:W1:Y:S01]  /*7af0*/  MUFU.TANH R35, R35 ;  /* 0x0000002300237308 */ /* 0x000e620000002400 */
[C---:B------:R-:W-:Y:S04]  /*7b00*/  HMMA.16816.F32 R104, R180.reuse, R8, R104 ;  /* 0x00000008b468723c */ /* 0x040fe80000001868 */
[----:B------:R-:W-:Y:S01]  /*7b10*/  FMUL.FTZ R65, R65, UR15 ;  /* 0x0000000f41417c20 */ /* 0x000fe20008410000 */
[----:B------:R-:W-:Y:S01]  /*7b20*/  FMUL.FTZ R61, R61, UR15 ;  /* 0x0000000f3d3d7c20 */ /* 0x000fe20008410000 */
[-C--:B------:R-:W-:Y:S03]  /*7b30*/  HMMA.16816.F32 R108, R180, R10.reuse, R108 ;  /* 0x0000000ab46c723c */ /* 0x080fe6000000186c */
[----:B------:R-:W1:Y:S02]  /*7b40*/  MUFU.TANH R26, R36 ;  /* 0x00000024001a7308 */ /* 0x000e640000002400 */
[----:B------:R-:W-:Y:S01]  /*7b50*/  FMUL.FTZ R68, R68, UR15 ;  /* 0x0000000f44447c20 */ /* 0x000fe20008410000 */
[C---:B------:R-:W-:Y:S07]  /*7b60*/  HMMA.16816.F32 R112, R172.reuse, R10, R112 ;  /* 0x0000000aac70723c */ /* 0x040fee0000001870 */
[----:B------:R-:W1:Y:S01]  /*7b70*/  MUFU.TANH R31, R31 ;  /* 0x0000001f001f7308 */ /* 0x000e620000002400 */
[----:B------:R-:W-:Y:S01]  /*7b80*/  FMUL.FTZ R63, R63, UR15 ;  /* 0x0000000f3f3f7c20 */ /* 0x000fe20008410000 */
[-C--:B-----5:R-:W-:Y:S08]  /*7b90*/  HMMA.16816.F32 R116, R172, R4.reuse, R116 ;  /* 0x00000004ac74723c */ /* 0x0a0ff00000001874 */
[----:B------:R-:W5:Y:S01]  /*7ba0*/  MUFU.TANH R22, R40 ;  /* 0x0000002800167308 */ /* 0x000f620000002400 */
[C---:B------:R-:W-:Y:S04]  /*7bb0*/  HMMA.16816.F32 R120, R180.reuse, R4, R120 ;  /* 0x00000004b478723c */ /* 0x040fe80000001878 */
[----:B------:R-:W-:Y:S02]  /*7bc0*/  FMUL.FTZ R67, R67, UR15 ;  /* 0x0000000f43437c20 */ /* 0x000fe40008410000 */
[-C--:B------:R-:W-:Y:S03]  /*7bd0*/  HMMA.16816.F32 R124, R180, R6.reuse, R124 ;  /* 0x00000006b47c723c */ /* 0x080fe6000000187c */
[----:B------:R-:W5:Y:S02]  /*7be0*/  MUFU.TANH R25, R38 ;  /* 0x0000002600197308 */ /* 0x000f640000002400 */
[----:B------:R-:W-:Y:S01]  /*7bf0*/  FMNMX.FTZ R4, R201, R133, !PT ;  /* 0x00000085c9047209 */ /* 0x000fe20007810000 */
[----:B------:R-:W-:Y:S07]  /*7c00*/  HMMA.16816.F32 R128, R172, R6, R128 ;  /* 0x00000006ac80723c */ /* 0x000fee0000001880 */
[----:B------:R-:W5:Y:S01]  /*7c10*/  MUFU.TANH R24, R37 ;  /* 0x0000002500187308 */ /* 0x000f620000002400 */
[----:B------:R-:W-:Y:S03]  /*7c20*/  FMNMX.FTZ R5, R204, R132, !PT ;  /* 0x00000084cc057209 */ /* 0x000fe60007810000 */
[----:B------:R-:W-:Y:S01]  /*7c30*/  FMUL.FTZ R72, R72, UR15 ;  /* 0x0000000f48487c20 */ /* 0x000fe20008410000 */
[----:B------:R-:W-:Y:S01]  /*7c40*/  FMNMX.FTZ R6, R212, R2, !PT ;  /* 0x00000002d4067209 */ /* 0x000fe20007810000 */
[----:B------:R-:W-:Y:S04]  /*7c50*/  FMUL.FTZ R70, R70, UR15 ;  /* 0x0000000f46467c20 */ /* 0x000fe80008410000 */
[----:B------:R-:W5:Y:S01]  /*7c60*/  MUFU.TANH R21, R42 ;  /* 0x0000002a00157308 */ /* 0x000f620000002400 */
[----:B------:R-:W-:Y:S01]  /*7c70*/  FMNMX.FTZ R2, R203, R134, !PT ;  /* 0x00000086cb027209 */ /* 0x000fe20007810000 */
[----:B------:R-:W-:Y:S01]  /*7c80*/  FMUL.FTZ R69, R69, UR15 ;  /* 0x0000000f45457c20 */ /* 0x000fe20008410000 */
[----:B------:R-:W-:Y:S01]  /*7c90*/  FMNMX.FTZ R4, R210, R4, !PT ;  /* 0x00000004d2047209 */ /* 0x000fe20007810000 */
[----:B------:R-:W-:Y:S01]  /*7ca0*/  FMUL.FTZ R74, R74, UR15 ;  /* 0x0000000f4a4a7c20 */ /* 0x000fe20008410000 */
[----:B------:R-:W-:Y:S01]  /*7cb0*/  FMNMX.FTZ R5, R211, R5, !PT ;  /* 0x00000005d3057209 */ /* 0x000fe20007810000 */
[----:B------:R-:W-:Y:S01]  /*7cc0*/  FMUL.FTZ R73, R73, UR15 ;  /* 0x0000000f49497c20 */ /* 0x000fe20008410000 */
[----:B------:R-:W-:Y:S03]  /*7cd0*/  FMNMX.FTZ R6, R197, R6, !PT ;  /* 0x00000006c5067209 */ /* 0x000fe60007810000 */
        /* <DEDUP_REMOVED lines=21> */
[----:B--2---:R-:W-:Y:S01]  /*7e30*/  FMNMX.FTZ R5, R198, R5, !PT ;  /* 0x00000005c6057209 */ /* 0x004fe20007810000 */
[----:B------:R-:W-:Y:S01]  /*7e40*/  FMUL.FTZ R83, R83, UR15 ;  /* 0x0000000f53537c20 */ /* 0x000fe20008410000 */
[----:B------:R-:W-:Y:S03]  /*7e50*/  FMNMX.FTZ R6, R178, R6, !PT ;  /* 0x00000006b2067209 */ /* 0x000fe60007810000 */
[----:B------:R-:W2:Y:S01]  /*7e60*/  MUFU.TANH R19, R43 ;  /* 0x0000002b00137308 */ /* 0x000ea20000002400 */
[----:B------:R-:W-:Y:S01]  /*7e70*/  FMNMX.FTZ R2, R170, R2, !PT ;  /* 0x00000002aa027209 */ /* 0x000fe20007810000 */
[----:B------:R-:W-:Y:S01]  /*7e80*/  FMUL.FTZ R84, R84, UR15 ;  /* 0x0000000f54547c20 */ /* 0x000fe20008410000 */
[----:B------:R-:W-:Y:S01]  /*7e90*/  FMNMX.FTZ R4, R168, R4, !PT ;  /* 0x00000004a8047209 */ /* 0x000fe20007810000 */
[----:B------:R-:W-:Y:S01]  /*7ea0*/  FMUL.FTZ R79, R79, UR15 ;  /* 0x0000000f4f4f7c20 */ /* 0x000fe20008410000 */
[----:B---3--:R-:W-:Y:S01]  /*7eb0*/  FMNMX.FTZ R5, R177, R5, !PT ;  /* 0x00000005b1057209 */ /* 0x008fe20007810000 */
[----:B------:R-:W-:Y:S01]  /*7ec0*/  FMUL.FTZ R88, R88, UR15 ;  /* 0x0000000f58587c20 */ /* 0x000fe20008410000 */
[----:B------:R-:W-:Y:S03]  /*7ed0*/  FMNMX.FTZ R6, R32, R6, !PT ;  /* 0x0000000620067209 */ /* 0x000fe60007810000 */
[----:B------:R-:W3:Y:S01]  /*7ee0*/  MUFU.TANH R44, R44 ;  /* 0x0000002c002c7308 */ /* 0x000ee20000002400 */
[----:B------:R-:W-:Y:S01]  /*7ef0*/  FMNMX.FTZ R2, R27, R2, !PT ;  /* 0x000000021b027209 */ /* 0x000fe20007810000 */
[----:B------:R-:W-:Y:S01]  /*7f00*/  FMUL.FTZ R86, R86, UR15 ;  /* 0x0000000f56567c20 */ /* 0x000fe20008410000 */
[----:B------:R-:W-:Y:S01]  /*7f10*/  FMNMX.FTZ R4, R28, R4, !PT ;  /* 0x000000041c047209 */ /* 0x000fe20007810000 */
[----:B------:R-:W-:Y:S01]  /*7f20*/  FMUL.FTZ R85, R85, UR15 ;  /* 0x0000000f55557c20 */ /* 0x000fe20008410000 */
[----:B----4-:R-:W-:Y:S01]  /*7f30*/  FMNMX.FTZ R5, R34, R5, !PT ;  /* 0x0000000522057209 */ /* 0x010fe20007810000 */
[----:B------:R-:W-:Y:S01]  /*7f40*/  FMUL.FTZ R90, R90, UR15 ;  /* 0x0000000f5a5a7c20 */ /* 0x000fe20008410000 */
[----:B------:R-:W-:Y:S03]  /*7f50*/  FMNMX.FTZ R6, R33, R6, !PT ;  /* 0x0000000621067209 */ /* 0x000fe60007810000 */
[----:B------:R-:W4:Y:S01]  /*7f60*/  MUFU.TANH R50, R50 ;  /* 0x0000003200327308 */ /* 0x000f220000002400 */
[----:B------:R-:W-:Y:S01]  /*7f70*/  FMNMX.FTZ R2, R30, R2, !PT ;  /* 0x000000021e027209 */ /* 0x000fe20007810000 */
[----:B------:R-:W-:Y:S01]  /*7f80*/  FMUL.FTZ R87, R87, UR15 ;  /* 0x0000000f57577c20 */ /* 0x000fe20008410000 */
[----:B------:R-:W-:Y:S01]  /*7f90*/  FMNMX.FTZ R4, R29, R4, !PT ;  /* 0x000000041d047209 */ /* 0x000fe20007810000 */
[----:B------:R-:W-:Y:S01]  /*7fa0*/  FMUL.FTZ R96, R96, UR15 ;  /* 0x0000000f60607c20 */ /* 0x000fe20008410000 */
[----:B-1----:R-:W-:Y:S01]  /*7fb0*/  FMNMX.FTZ R5, R35, R5, !PT ;  /* 0x0000000523057209 */ /* 0x002fe20007810000 */
[----:B------:R-:W-:Y:S01]  /*7fc0*/  FMUL.FTZ R0, R127, UR15 ;  /* 0x0000000f7f007c20 */ /* 0x000fe20008410000 */
[----:B------:R-:W-:Y:S03]  /*7fd0*/  FMNMX.FTZ R6, R26, R6, !PT ;  /* 0x000000061a067209 */ /* 0x000fe60007810000 */
[----:B------:R-:W1:Y:S01]  /*7fe0*/  MUFU.TANH R49, R49 ;  /* 0x0000003100317308 */ /* 0x000e620000002400 */
[----:B------:R-:W-:Y:S01]  /*7ff0*/  FMNMX.FTZ R2, R31, R2, !PT ;  /* 0x000000021f027209 */ /* 0x000fe20007810000 */
[----:B------:R-:W-:Y:S01]  /*8000*/  FMUL.FTZ R89, R89, UR15 ;  /* 0x0000000f59597c20 */ /* 0x000fe20008410000 */
[----:B-----5:R-:W-:Y:S01]  /*8010*/  FMNMX.FTZ R4, R22, R4, !PT ;  /* 0x0000000416047209 */ /* 0x020fe20007810000 */
        /* <DEDUP_REMOVED lines=13> */
[----:B--2---:R-:W-:Y:S01]  /*80f0*/  FMNMX.FTZ R2, R19, R2, !PT ;  /* 0x0000000213027209 */ /* 0x004fe20007810000 */
[----:B------:R-:W-:Y:S01]  /*8100*/  FMUL.FTZ R99, R99, UR15 ;  /* 0x0000000f63637c20 */ /* 0x000fe20008410000 */
[----:B---3--:R-:W-:Y:S01]  /*8110*/  FMNMX.FTZ R4, R44, R4, !PT ;  /* 0x000000042c047209 */ /* 0x008fe20007810000 */
[----:B------:R-:W-:Y:S01]  /*8120*/  FMUL.FTZ R100, R100, UR15 ;  /* 0x0000000f64647c20 */ /* 0x000fe20008410000 */
[----:B----4-:R-:W-:Y:S01]  /*8130*/  FMNMX.FTZ R5, R50, R5, !PT ;  /* 0x0000000532057209 */ /* 0x010fe20007810000 */
[----:B------:R-:W-:Y:S01]  /*8140*/  FMUL.FTZ R102, R102, UR15 ;  /* 0x0000000f66667c20 */ /* 0x000fe20008410000 */
[----:B-1----:R-:W-:Y:S03]  /*8150*/  FMNMX.FTZ R6, R49, R6, !PT ;  /* 0x0000000631067209 */ /* 0x002fe60007810000 */
[----:B------:R-:W1:Y:S01]  /*8160*/  MUFU.TANH R51, R51 ;  /* 0x0000003300337308 */ /* 0x000e620000002400 */
[----:B-----5:R-:W-:Y:S01]  /*8170*/  FMNMX.FTZ R2, R46, R2, !PT ;  /* 0x000000022e027209 */ /* 0x020fe20007810000 */
[----:B------:R-:W-:Y:S01]  /*8180*/  FMUL.FTZ R101, R101, UR15 ;  /* 0x0000000f65657c20 */ /* 0x000fe20008410000 */
[----:B------:R-:W-:Y:S01]  /*8190*/  FMUL.FTZ R95, R95, UR15 ;  /* 0x0000000f5f5f7c20 */ /* 0x000fe20008410000 */
[----:B------:R-:W-:Y:S01]  /*81a0*/  FMUL.FTZ R93, R93, UR15 ;  /* 0x0000000f5d5d7c20 */ /* 0x000fe20008410000 */
[----:B------:R-:W-:Y:S01]  /*81b0*/  FMUL.FTZ R103, R103, UR15 ;  /* 0x0000000f67677c20 */ /* 0x000fe20008410000 */
[----:B------:R-:W-:Y:S01]  /*81c0*/  FMUL.FTZ R112, R112, UR15 ;  /* 0x0000000f70707c20 */ /* 0x000fe20008410000 */
[----:B------:R-:W-:Y:S03]  /*81d0*/  FMUL.FTZ R106, R106, UR15 ;  /* 0x0000000f6a6a7c20 */ /* 0x000fe60008410000 */
[----:B------:R-:W2:Y:S01]  /*81e0*/  MUFU.TANH R52, R52 ;  /* 0x0000003400347308 */ /* 0x000ea20000002400 */
[----:B------:R-:W-:Y:S01]  /*81f0*/  FMNMX.FTZ R4, R45, R4, !PT ;  /* 0x000000042d047209 */ /* 0x000fe20007810000 */
[----:B------:R-:W-:Y:S01]  /*8200*/  FMUL.FTZ R104, R104, UR15 ;  /* 0x0000000f68687c20 */ /* 0x000fe20008410000 */
[----:B------:R-:W-:Y:S01]  /*8210*/  FMUL.FTZ R114, R114, UR15 ;  /* 0x0000000f72727c20 */ /* 0x000fe20008410000 */
[----:B------:R-:W-:Y:S01]  /*8220*/  FMUL.FTZ R113, R113, UR15 ;  /* 0x0000000f71717c20 */ /* 0x000fe20008410000 */
[----:B------:R-:W-:Y:S01]  /*8230*/  FMUL.FTZ R107, R107, UR15 ;  /* 0x0000000f6b6b7c20 */ /* 0x000fe20008410000 */
[----:B------:R-:W-:Y:S01]  /*8240*/  FMUL.FTZ R105, R105, UR15 ;  /* 0x0000000f69697c20 */ /* 0x000fe20008410000 */
[----:B------:R-:W-:Y:S03]  /*8250*/  FMUL.FTZ R115, R115, UR15 ;  /* 0x0000000f73737c20 */ /* 0x000fe60008410000 */
[----:B------:R-:W3:Y:S01]  /*8260*/  MUFU.TANH R47, R47 ;  /* 0x0000002f002f7308 */ /* 0x000ee20000002400 */
[----:B-1----:R-:W-:Y:S01]  /*8270*/  FMNMX.FTZ R5, R51, R5, !PT ;  /* 0x0000000533057209 */ /* 0x002fe20007810000 */
[----:B------:R-:W-:Y:S01]  /*8280*/  FMUL.FTZ R116, R116, UR15 ;  /* 0x0000000f74747c20 */ /* 0x000fe20008410000 */
[----:B------:R-:W-:Y:S01]  /*8290*/  FMUL.FTZ R108, R108, UR15 ;  /* 0x0000000f6c6c7c20 */ /* 0x000fe20008410000 */
[----:B------:R-:W-:Y:S01]  /*82a0*/  FMUL.FTZ R118, R118, UR15 ;  /* 0x0000000f76767c20 */ /* 0x000fe20008410000 */
[----:B------:R-:W-:Y:S01]  /*82b0*/  FMUL.FTZ R117, R117, UR15 ;  /* 0x0000000f75757c20 */ /* 0x000fe20008410000 */
[----:B------:R-:W-:Y:S01]  /*82c0*/  FMUL.FTZ R110, R110, UR15 ;  /* 0x0000000f6e6e7c20 */ /* 0x000fe20008410000 */
[----:B------:R-:W-:Y:S03]  /*82d0*/  FMUL.FTZ R109, R109, UR15 ;  /* 0x0000000f6d6d7c20 */ /* 0x000fe60008410000 */
[----:B------:R-:W1:Y:S01]  /*82e0*/  MUFU.TANH R56, R56 ;  /* 0x0000003800387308 */ /* 0x000e620000002400 */
[----:B--2---:R-:W-:Y:S01]  /*82f0*/  FMNMX.FTZ R6, R52, R6, !PT ;  /* 0x0000000634067209 */ /* 0x004fe20007810000 */
[----:B------:R-:W-:Y:S01]  /*8300*/  FMUL.FTZ R119, R119, UR15 ;  /* 0x0000000f77777c20 */ /* 0x000fe20008410000 */
[----:B------:R-:W-:Y:S01]  /*8310*/  FMUL.FTZ R128, R128, UR15 ;  /* 0x0000000f80807c20 */ /* 0x000fe20008410000 */
[----:B------:R-:W-:Y:S01]  /*8320*/  FMUL.FTZ R111, R111, UR15 ;  /* 0x0000000f6f6f7c20 */ /* 0x000fe20008410000 */
[----:B------:R-:W-:Y:S01]  /*8330*/  FMUL.FTZ R120, R120, UR15 ;  /* 0x0000000f78787c20 */ /* 0x000fe20008410000 */
[----:B------:R-:W-:Y:S01]  /*8340*/  FMUL.FTZ R121, R121, UR15 ;  /* 0x0000000f79797c20 */ /* 0x000fe20008410000 */
[----:B------:R-:W-:Y:S03]  /*8350*/  FMUL.FTZ R122, R122, UR15 ;  /* 0x0000000f7a7a7c20 */ /* 0x000fe60008410000 */
[----:B------:R-:W2:Y:S01]  /*8360*/  MUFU.TANH R54, R54 ;  /* 0x0000003600367308 */ /* 0x000ea20000002400 */
[----:B---3--:R-:W-:Y:S01]  /*8370*/  FMNMX.FTZ R2, R47, R2, !PT ;  /* 0x000000022f027209 */ /* 0x008fe20007810000 */
[----:B------:R-:W-:Y:S01]  /*8380*/  FMUL.FTZ R123, R123, UR15 ;  /* 0x0000000f7b7b7c20 */ /* 0x000fe20008410000 */
[----:B------:R-:W-:Y:S01]  /*8390*/  FMUL.FTZ R124, R124, UR15 ;  /* 0x0000000f7c7c7c20 */ /* 0x000fe20008410000 */
[----:B------:R-:W-:Y:S01]  /*83a0*/  FMUL.FTZ R125, R125, UR15 ;  /* 0x0000000f7d7d7c20 */ /* 0x000fe20008410000 */
[----:B------:R-:W-:Y:S01]  /*83b0*/  FMUL.FTZ R41, R126, UR15 ;  /* 0x0000000f7e297c20 */ /* 0x000fe20008410000 */
[----:B------:R-:W-:Y:S01]  /*83c0*/  FMUL.FTZ R130, R130, UR15 ;  /* 0x0000000f82827c20 */ /* 0x000fe20008410000 */
[----:B------:R-:W-:Y:S03]  /*83d0*/  FMUL.FTZ R129, R129, UR15 ;  /* 0x0000000f81817c20 */ /* 0x000fe60008410000 */
[----:B------:R-:W3:Y:S01]  /*83e0*/  MUFU.TANH R53, R53 ;  /* 0x0000003500357308 */ /* 0x000ee20000002400 */
[----:B-1----:R-:W-:Y:S09]  /*83f0*/  FMNMX.FTZ R4, R56, R4, !PT ;  /* 0x0000000438047209 */ /* 0x002ff20007810000 */
[----:B------:R-:W1:Y:S01]  /*8400*/  MUFU.TANH R58, R58 ;  /* 0x0000003a003a7308 */ /* 0x000e620000002400 */
[----:B--2---:R-:W-:Y:S09]  /*8410*/  FMNMX.FTZ R5, R54, R5, !PT ;  /* 0x0000000536057209 */ /* 0x004ff20007810000 */
[----:B------:R-:W2:Y:S01]  /*8420*/  MUFU.TANH R57, R57 ;  /* 0x0000003900397308 */ /* 0x000ea20000002400 */
[----:B---3--:R-:W-:Y:S09]  /*8430*/  FMNMX.FTZ R6, R53, R6, !PT ;  /* 0x0000000635067209 */ /* 0x008ff20007810000 */
        /* <DEDUP_REMOVED lines=21> */
[----:B--2---:R-:W-:Y:S01]  /*8590*/  FMNMX.FTZ R5, R15, R5, !PT ;  /* 0x000000050f057209 */ /* 0x004fe20007810000 */
[----:B------:R-:W-:Y:S08]  /*85a0*/  FMUL.FTZ R67, R131, UR15 ;  /* 0x0000000f83437c20 */ /* 0x000ff00008410000 */
        /* <DEDUP_REMOVED lines=40> */
[----:B------:R3:W-:Y:S01]  /*8830*/  MUFU.TANH R42, R0 ;  /* 0x00000000002a7308 */ /* 0x0007e20000002400 */
[----:B--2---:R-:W-:Y:S09]  /*8840*/  FMNMX.FTZ R4, R85, R6, !PT ;  /* 0x0000000655047209 */ /* 0x004ff20007810000 */
[----:B------:R-:W1:Y:S10]  /*8850*/  MUFU.TANH R87, R87 ;  /* 0x0000005700577308 */ /* 0x000e740000002400 */
        /* <DEDUP_REMOVED lines=64> */
[----:B------:R-:W-:Y:S01]  /*8c60*/  MUFU.TANH R121, R121 ;  /* 0x0000007900797308 */ /* 0x000fe20000002400 */
[----:B--2---:R-:W-:Y:S09]  /*8c70*/  FMNMX.FTZ R14, R111, R5, !PT ;  /* 0x000000056f0e7209 */ /* 0x004ff20007810000 */
[----:B------:R-:W-:Y:S01]  /*8c80*/  MUFU.TANH R122, R122 ;  /* 0x0000007a007a7308 */ /* 0x000fe20000002400 */
[----:B---3--:R-:W-:Y:S09]  /*8c90*/  FMNMX.FTZ R12, R120, R2, !PT ;  /* 0x00000002780c7209 */ /* 0x008ff20007810000 */
[----:B------:R-:W-:Y:S10]  /*8ca0*/  MUFU.TANH R123, R123 ;  /* 0x0000007b007b7308 */ /* 0x000ff40000002400 */
[----:B------:R-:W-:Y:S10]  /*8cb0*/  MUFU.TANH R124, R124 ;  /* 0x0000007c007c7308 */ /* 0x000ff40000002400 */
[----:B------:R-:W-:Y:S10]  /*8cc0*/  MUFU.TANH R125, R125 ;  /* 0x0000007d007d7308 */ /* 0x000ff40000002400 */
[----:B------:R-:W-:Y:S10]  /*8cd0*/  MUFU.TANH R41, R41 ;  /* 0x0000002900297308 */ /* 0x000ff40000002400 */
[----:B------:R-:W1:Y:S10]  /*8ce0*/  MUFU.TANH R130, R130 ;  /* 0x0000008200827308 */ /* 0x000e740000002400 */
[----:B------:R-:W2:Y:S10]  /*8cf0*/  MUFU.TANH R129, R129 ;  /* 0x0000008100817308 */ /* 0x000eb40000002400 */
[----:B------:R-:W3:Y:S01]  /*8d00*/  MUFU.TANH R67, R67 ;  /* 0x0000004300437308 */ /* 0x000ee20000002400 */
[----:B-1----:R-:W-:Y:S02]  /*8d10*/  FMNMX.FTZ R13, R130, R0, !PT ;  /* 0x00000000820d7209 */ /* 0x002fe40007810000 */
[----:B--2---:R-:W-:Y:S01]  /*8d20*/  FMNMX.FTZ R40, R129, R40, !PT ;  /* 0x0000002881287209 */ /* 0x004fe20007810000 */
[----:B------:R-:W-:Y:S06]  /*8d30*/  @P2 BRA `(.L_x_377) ;  /* 0xffffffdc00e82947 */ /* 0x000fec000383ffff */
.L_x_376:
[----:B-1----:R-:W-:Y:S01]  /*8d40*/  SHFL.BFLY PT, R6, R40, 0x2, 0x1f ;  /* 0x0c401f0028067f89 */ /* 0x002fe200000e0000 */
[----:B------:R-:W-:Y:S02]  /*8d50*/  FMNMX.FTZ R0, R122, R14, !PT ;  /* 0x0000000e7a007209 */ /* 0x000fe40007810000 */
[----:B---3--:R-:W-:Y:S02]  /*8d60*/  FMNMX.FTZ R5, R67, R13, !PT ;  /* 0x0000000d43057209 */ /* 0x008fe40007810000 */
[----:B------:R-:W-:Y:S02]  /*8d70*/  FMNMX.FTZ R0, R123, R0, !PT ;  /* 0x000000007b007209 */ /* 0x000fe40007810000 */
[----:B------:R-:W-:Y:S01]  /*8d80*/  FMNMX.FTZ R2, R121, R12, !PT ;  /* 0x0000000c79027209 */ /* 0x000fe20007810000 */
[----:B------:R-:W-:Y:S01]  /*8d90*/  SHFL.BFLY PT, R7, R5, 0x2, 0x1f ;  /* 0x0c401f0005077f89 */ /* 0x000fe200000e0000 */
        /* <DEDUP_REMOVED lines=11> */
[----:B------:R-:W1:Y:S08]  /*8e50*/  SHFL.BFLY PT, R6, R40, 0x1, 0x1f ;  /* 0x0c201f0028067f89 */ /* 0x000e7000000e0000 */
[----:B------:R-:W2:Y:S08]  /*8e60*/  SHFL.BFLY PT, R39, R5, 0x1, 0x1f ;  /* 0x0c201f0005277f89 */ /* 0x000eb000000e0000 */
[----:B------:R-:W3:Y:S08]  /*8e70*/  SHFL.BFLY PT, R7, R38, 0x1, 0x1f ;  /* 0x0c201f0026077f89 */ /* 0x000ef000000e0000 */
[----:B------:R-:W4:Y:S01]  /*8e80*/  SHFL.BFLY PT, R4, R2, 0x1, 0x1f ;  /* 0x0c201f0002047f89 */ /* 0x000f2200000e0000 */
[----:B-1----:R-:W-:Y:S02]  /*8e90*/  FMNMX.FTZ R40, R40, R6, !PT ;  /* 0x0000000628287209 */ /* 0x002fe40007810000 */
[----:B--2---:R-:W-:Y:S03]  /*8ea0*/  FMNMX.FTZ R39, R5, R39, !PT ;  /* 0x0000002705277209 */ /* 0x004fe60007810000 */
[C---:B------:R-:W-:Y:S01]  /*8eb0*/  FADD.FTZ R0, -R40.reuse, R3 ;  /* 0x0000000328007221 */ /* 0x040fe20000010100 */
[C---:B------:R-:W-:Y:S01]  /*8ec0*/  FMUL.FTZ R43, R40.reuse, UR4 ;  /* 0x00000004282b7c20 */ /* 0x040fe20008410000 */
[----:B------:R-:W-:Y:S02]  /*8ed0*/  FSETP.NEU.FTZ.AND P0, PT, R40, -INF , PT ;  /* 0xff8000002800780b */ /* 0x000fe40003f1d000 */
[----:B------:R-:W-:Y:S01]  /*8ee0*/  FMUL.FTZ R3, R0, UR4 ;  /* 0x0000000400037c20 */ /* 0x000fe20008410000 */
[----:B------:R-:W-:Y:S01]  /*8ef0*/  FMUL.FTZ R64, R39, UR4 ;  /* 0x0000000427407c20 */ /* 0x000fe20008410000 */
[----:B------:R-:W-:Y:S01]  /*8f00*/  FSEL R43, R43, RZ, P0 ;  /* 0x000000ff2b2b7208 */ /* 0x000fe20000000000 */
[C---:B------:R-:W-:Y:S01]  /*8f10*/  FADD.FTZ R0, -R39.reuse, R132 ;  /* 0x0000008427007221 */ /* 0x040fe20000010100 */
[----:B------:R1:W-:Y:S01]  /*8f20*/  MUFU.EX2 R37, R3 ;  /* 0x0000000300257308 */ /* 0x0003e20000000800 */
[----:B---3--:R-:W-:Y:S02]  /*8f30*/  FMNMX.FTZ R38, R38, R7, !PT ;  /* 0x0000000726267209 */ /* 0x008fe40007810000 */
[----:B------:R-:W-:Y:S01]  /*8f40*/  FSETP.NEU.FTZ.AND P0, PT, R39, -INF , PT ;  /* 0xff8000002700780b */ /* 0x000fe20003f1d000 */
[--C-:B------:R-:W-:Y:S01]  /*8f50*/  FFMA.FTZ R8, R199, UR4, -R43.reuse ;  /* 0x00000004c7087c23 */ /* 0x100fe2000801082b */
[----:B------:R-:W-:Y:S01]  /*8f60*/  FFMA.FTZ R7, R32, UR4, -R43 ;  /* 0x0000000420077c23 */ /* 0x000fe2000801082b */
[----:B------:R-:W-:Y:S01]  /*8f70*/  FMUL.FTZ R65, R38, UR4 ;  /* 0x0000000426417c20 */ /* 0x000fe20008410000 */
[----:B------:R-:W-:Y:S02]  /*8f80*/  FSEL R64, R64, RZ, P0 ;  /* 0x000000ff40407208 */ /* 0x000fe40000000000 */
[----:B------:R-:W-:Y:S03]  /*8f90*/  FSETP.NEU.FTZ.AND P0, PT, R38, -INF , PT ;  /* 0xff8000002600780b */ /* 0x000fe60003f1d000 */
[--C-:B------:R-:W-:Y:S01]  /*8fa0*/  FFMA.FTZ R5, R176, UR4, -R64.reuse ;  /* 0x00000004b0057c23 */ /* 0x100fe20008010840 */
[----:B------:R-:W-:Y:S01]  /*8fb0*/  FSEL R65, R65, RZ, P0 ;  /* 0x000000ff41417208 */ /* 0x000fe20000000000 */
[--C-:B------:R-:W-:Y:S01]  /*8fc0*/  FFMA.FTZ R12, R87, UR4, -R64.reuse ;  /* 0x00000004570c7c23 */ /* 0x100fe20008010840 */
[----:B------:R-:W-:Y:S01]  /*8fd0*/  FFMA.FTZ R9, R86, UR4, -R64 ;  /* 0x0000000456097c23 */ /* 0x000fe20008010840 */
[----:B-1----:R-:W-:Y:S02]  /*8fe0*/  FMUL.FTZ R3, R0, UR4 ;  /* 0x0000000400037c20 */ /* 0x002fe40008410000 */
[----:B------:R-:W-:Y:S01]  /*8ff0*/  FFMA.FTZ R6, R201, UR4, -R65 ;  /* 0x00000004c9067c23 */ /* 0x000fe20008010841 */
[----:B------:R-:W-:Y:S01]  /*9000*/  FADD.FTZ R0, -R38, R133 ;  /* 0x0000008526007221 */ /* 0x000fe20000010100 */
[----:B------:R1:W-:Y:S10]  /*9010*/  MUFU.EX2 R201, R7 ;  /* 0x0000000700c97308 */ /* 0x0003f40000000800 */
[----:B------:R4:W2:Y:S10]  /*9020*/  MUFU.EX2 R36, R3 ;  /* 0x0000000300247308 */ /* 0x0008b40000000800 */
[----:B------:R3:W-:Y:S01]  /*9030*/  MUFU.EX2 R127, R6 ;  /* 0x00000006007f7308 */ /* 0x0007e20000000800 */
[--C-:B-1----:R-:W-:Y:S09]  /*9040*/  FFMA.FTZ R7, R48, UR4, -R43.reuse ;  /* 0x0000000430077c23 */ /* 0x102ff2000801082b */
[----:B------:R1:W-:Y:S01]  /*9050*/  MUFU.EX2 R228, R7 ;  /* 0x0000000700e47308 */ /* 0x0003e20000000800 */
[----:B----4-:R-:W-:Y:S01]  /*9060*/  FMNMX.FTZ R3, R2, R4, !PT ;  /* 0x0000000402037209 */ /* 0x010fe20007810000 */
[--C-:B------:R-:W-:Y:S01]  /*9070*/  FFMA.FTZ R4, R202, UR4, -R43.reuse ;  /* 0x00000004ca047c23 */ /* 0x100fe2000801082b */
[----:B------:R-:W-:Y:S02]  /*9080*/  FMUL.FTZ R2, R0, UR4 ;  /* 0x0000000400027c20 */ /* 0x000fe40008410000 */
[C---:B------:R-:W-:Y:S01]  /*9090*/  FSETP.NEU.FTZ.AND P0, PT, R3.reuse, -INF , PT ;  /* 0xff8000000300780b */ /* 0x040fe20003f1d000 */
[C---:B------:R-:W-:Y:S01]  /*90a0*/  FMUL.FTZ R66, R3.reuse, UR4 ;  /* 0x0000000403427c20 */ /* 0x040fe20008410000 */
[----:B------:R-:W-:Y:S03]  /*90b0*/  FADD.FTZ R0, -R3, R134 ;  /* 0x0000008603007221 */ /* 0x000fe60000010100 */
[----:B------:R4:W-:Y:S01]  /*90c0*/  MUFU.EX2 R133, R4 ;  /* 0x0000000400857308 */ /* 0x0009e20000000800 */
[--C-:B---3--:R-:W-:Y:S01]  /*90d0*/  FFMA.FTZ R6, R33, UR4, -R43.reuse ;  /* 0x0000000421067c23 */ /* 0x108fe2000801082b */
[----:B------:R-:W-:Y:S01]  /*90e0*/  FSEL R66, R66, RZ, P0 ;  /* 0x000000ff42427208 */ /* 0x000fe20000000000 */
[----:B------:R-:W-:Y:S07]  /*90f0*/  FMUL.FTZ R0, R0, UR4 ;  /* 0x0000000400007c20 */ /* 0x000fee0008410000 */
[----:B------:R-:W-:Y:S01]  /*9100*/  MUFU.EX2 R2, R2 ;  /* 0x0000000200027308 */ /* 0x000fe20000000800 */
[--C-:B-1----:R-:W-:Y:S01]  /*9110*/  FFMA.FTZ R7, R18, UR4, -R43.reuse ;  /* 0x0000000412077c23 */ /* 0x102fe2000801082b */
[----:B--2---:R-:W-:Y:S08]  /*9120*/  FMUL.FTZ R18, R36, R146 ;  /* 0x0000009224127220 */ /* 0x004ff00000410000 */
[----:B------:R-:W1:Y:S01]  /*9130*/  MUFU.EX2 R0, R0 ;  /* 0x0000000000007308 */ /* 0x000e620000000800 */
[--C-:B----4-:R-:W-:Y:S09]  /*9140*/  FFMA.FTZ R4, R212, UR4, -R43.reuse ;  /* 0x00000004d4047c23 */ /* 0x110ff2000801082b */
[----:B------:R2:W-:Y:S10]  /*9150*/  MUFU.EX2 R172, R4 ;  /* 0x0000000400ac7308 */ /* 0x0005f40000000800 */
[----:B------:R3:W-:Y:S01]  /*9160*/  MUFU.EX2 R247, R7 ;  /* 0x0000000700f77308 */ /* 0x0007e20000000800 */
[----:B-1----:R-:W-:Y:S01]  /*9170*/  FMUL.FTZ R14, R0, R150 ;  /* 0x00000096000e7220 */ /* 0x002fe20000410000 */
[----:B--2---:R-:W-:Y:S08]  /*9180*/  FFMA.FTZ R4, R204, UR4, -R64 ;  /* 0x00000004cc047c23 */ /* 0x004ff00008010840 */
[----:B------:R1:W-:Y:S01]  /*9190*/  MUFU.EX2 R204, R5 ;  /* 0x0000000500cc7308 */ /* 0x0003e20000000800 */
[----:B---3--:R-:W-:Y:S01]  /*91a0*/  FFMA.FTZ R7, R80, UR4, -R43 ;  /* 0x0000000450077c23 */ /* 0x008fe2000801082b */
[----:B------:R-:W-:Y:S08]  /*91b0*/  FFMA.FTZ R80, R41, UR4, -R66 ;  /* 0x0000000429507c23 */ /* 0x000ff00008010842 */
[----:B------:R2:W-:Y:S10]  /*91c0*/  MUFU.EX2 R131, R4 ;  /* 0x0000000400837308 */ /* 0x0005f40000000800 */
[----:B------:R3:W4:Y:S01]  /*91d0*/  MUFU.EX2 R10, R7 ;  /* 0x00000007000a7308 */ /* 0x0007220000000800 */
[----:B-1----:R-:W-:Y:S09]  /*91e0*/  FFMA.FTZ R5, R208, UR4, -R65 ;  /* 0x00000004d0057c23 */ /* 0x002ff20008010841 */
[----:B------:R1:W-:Y:S01]  /*91f0*/  MUFU.EX2 R174, R5 ;  /* 0x0000000500ae7308 */ /* 0x0003e20000000800 */
[--C-:B--2---:R-:W-:Y:S09]  /*9200*/  FFMA.FTZ R4, R211, UR4, -R64.reuse ;  /* 0x00000004d3047c23 */ /* 0x104ff20008010840 */
[----:B------:R2:W-:Y:S01]  /*9210*/  MUFU.EX2 R134, R4 ;  /* 0x0000000400867308 */ /* 0x0005e20000000800 */
[----:B---3--:R-:W-:Y:S01]  /*9220*/  FMUL.FTZ R7, R36, R143 ;  /* 0x0000008f24077220 */ /* 0x008fe20000410000 */
[----:B----4-:R-:W-:Y:S01]  /*9230*/  MOV R143, R10 ;  /* 0x0000000a008f7202 */ /* 0x010fe20000000f00 */
[----:B------:R-:W-:Y:S01]  /*9240*/  FMUL.FTZ R10, R0, R138 ;  /* 0x0000008a000a7220 */ /* 0x000fe20000410000 */
[--C-:B-1----:R-:W-:Y:S01]  /*9250*/  FFMA.FTZ R5, R198, UR4, -R64.reuse ;  /* 0x00000004c6057c23 */ /* 0x102fe20008010840 */
[--C-:B--2---:R-:W-:Y:S05]  /*9260*/  FFMA.FTZ R4, R197, UR4, -R43.reuse ;  /* 0x00000004c5047c23 */ /* 0x104fea000801082b */
[----:B------:R1:W-:Y:S02]  /*9270*/  MUFU.EX2 R197, R4 ;  /* 0x0000000400c57308 */ /* 0x0003e40000000800 */
[--C-:B-1----:R-:W-:Y:S08]  /*9280*/  FFMA.FTZ R4, R169, UR4, -R43.reuse ;  /* 0x00000004a9047c23 */ /* 0x102ff0000801082b */
[----:B------:R1:W-:Y:S02]  /*9290*/  MUFU.EX2 R211, R4 ;  /* 0x0000000400d37308 */ /* 0x0003e40000000800 */
[----:B-1----:R-:W-:Y:S08]  /*92a0*/  FFMA.FTZ R4, R179, UR4, -R64 ;  /* 0x00000004b3047c23 */ /* 0x002ff00008010840 */
[----:B------:R1:W-:Y:S10]  /*92b0*/  MUFU.EX2 R179, R8 ;  /* 0x0000000800b37308 */ /* 0x0003f40000000800 */
[----:B------:R2:W-:Y:S01]  /*92c0*/  MUFU.EX2 R181, R4 ;  /* 0x0000000400b57308 */ /* 0x0005e20000000800 */
[----:B-1----:R-:W-:Y:S09]  /*92d0*/  FFMA.FTZ R8, R26, UR4, -R43 ;  /* 0x000000041a087c23 */ /* 0x002ff2000801082b */
[----:B------:R1:W-:Y:S01]  /*92e0*/  MUFU.EX2 R214, R8 ;  /* 0x0000000800d67308 */ /* 0x0003e20000000800 */
[----:B--2---:R-:W-:Y:S09]  /*92f0*/  FFMA.FTZ R4, R210, UR4, -R65 ;  /* 0x00000004d2047c23 */ /* 0x004ff20008010841 */
[----:B------:R2:W3:Y:S01]  /*9300*/  MUFU.EX2 R132, R4 ;  /* 0x0000000400847308 */ /* 0x0004e20000000800 */
[--C-:B-1----:R-:W-:Y:S09]  /*9310*/  FFMA.FTZ R8, R52, UR4, -R43.reuse ;  /* 0x0000000434087c23 */ /* 0x102ff2000801082b */
[----:B------:R1:W-:Y:S01]  /*9320*/  MUFU.EX2 R222, R8 ;  /* 0x0000000800de7308 */ /* 0x0003e20000000800 */
[--C-:B--2---:R-:W-:Y:S01]  /*9330*/  FFMA.FTZ R4, R203, UR4, -R66.reuse ;  /* 0x00000004cb047c23 */ /* 0x104fe20008010842 */
[----:B---3--:R-:W-:Y:S08]  /*9340*/  F2FP.F16.F32.PACK_AB R48, R132, R127 ;  /* 0x0000007f8430723e */ /* 0x008ff000000000ff */
[----:B------:R2:W-:Y:S01]  /*9350*/  MUFU.EX2 R126, R4 ;  /* 0x00000004007e7308 */ /* 0x0005e20000000800 */
[----:B-1----:R-:W-:Y:S01]  /*9360*/  FFMA.FTZ R8, R68, UR4, -R43 ;  /* 0x0000000444087c23 */ /* 0x002fe2000801082b */
[--C-:B------:R-:W-:Y:S08]  /*9370*/  FFMA.FTZ R68, R111, UR4, -R66.reuse ;  /* 0x000000046f447c23 */ /* 0x100ff00008010842 */
[----:B------:R1:W-:Y:S01]  /*9380*/  MUFU.EX2 R245, R8 ;  /* 0x0000000800f57308 */ /* 0x0003e20000000800 */
[--C-:B--2---:R-:W-:Y:S09]  /*9390*/  FFMA.FTZ R4, R209, UR4, -R66.reuse ;  /* 0x00000004d1047c23 */ /* 0x104ff20008010842 */
[----:B------:R2:W3:Y:S10]  /*93a0*/  MUFU.EX2 R173, R4 ;  /* 0x0000000400ad7308 */ /* 0x0004f40000000800 */
[----:B------:R4:W-:Y:S01]  /*93b0*/  MUFU.EX2 R209, R6 ;  /* 0x0000000600d17308 */ /* 0x0009e20000000800 */
[----:B-1----:R-:W-:Y:S09]  /*93c0*/  FMUL.FTZ R8, R2, R136 ;  /* 0x0000008802087220 */ /* 0x002ff20000410000 */
[----:B------:R-:W-:Y:S01]  /*93d0*/  MUFU.EX2 R68, R68 ;  /* 0x0000004400447308 */ /* 0x000fe20000000800 */
[----:B--2---:R-:W-:Y:S09]  /*93e0*/  FFMA.FTZ R4, R206, UR4, -R65 ;  /* 0x00000004ce047c23 */ /* 0x004ff20008010841 */
[----:B------:R1:W-:Y:S01]  /*93f0*/  MUFU.EX2 R182, R4 ;  /* 0x0000000400b67308 */ /* 0x0003e20000000800 */
[--C-:B----4-:R-:W-:Y:S01]  /*9400*/  FFMA.FTZ R6, R49, UR4, -R43.reuse ;  /* 0x0000000431067c23 */ /* 0x110fe2000801082b */
[----:B---3--:R-:W-:Y:S08]  /*9410*/  F2FP.F16.F32.PACK_AB R49, R173, R126 ;  /* 0x0000007ead31723e */ /* 0x008ff000000000ff */
[----:B------:R2:W-:Y:S01]  /*9420*/  MUFU.EX2 R233, R6 ;  /* 0x0000000600e97308 */ /* 0x0005e20000000800 */
[--C-:B-1----:R-:W-:Y:S09]  /*9430*/  FFMA.FTZ R4, R207, UR4, -R66.reuse ;  /* 0x00000004cf047c23 */ /* 0x102ff20008010842 */
[----:B------:R1:W-:Y:S01]  /*9440*/  MUFU.EX2 R175, R4 ;  /* 0x0000000400af7308 */ /* 0x0003e20000000800 */
[--C-:B--2---:R-:W-:Y:S01]  /*9450*/  FFMA.FTZ R6, R16, UR4, -R43.reuse ;  /* 0x0000000410067c23 */ /* 0x104fe2000801082b */
[--C-:B------:R-:W-:Y:S08]  /*9460*/  FFMA.FTZ R16, R97, UR4, -R43.reuse ;  /* 0x0000000461107c23 */ /* 0x100ff0000801082b */
[----:B------:R2:W-:Y:S01]  /*9470*/  MUFU.EX2 R32, R6 ;  /* 0x0000000600207308 */ /* 0x0005e20000000800 */
[----:B-1----:R-:W-:Y:S09]  /*9480*/  FFMA.FTZ R4, R205, UR4, -R66 ;  /* 0x00000004cd047c23 */ /* 0x002ff20008010842 */
[----:B------:R1:W-:Y:S01]  /*9490*/  MUFU.EX2 R180, R4 ;  /* 0x0000000400b47308 */ /* 0x0003e20000000800 */
[--C-:B--2---:R-:W-:Y:S09]  /*94a0*/  FFMA.FTZ R6, R81, UR4, -R43.reuse ;  /* 0x0000000451067c23 */ /* 0x104ff2000801082b */
[----:B------:R2:W3:Y:S01]  /*94b0*/  MUFU.EX2 R11, R6 ;  /* 0x00000006000b7308 */ /* 0x0004e20000000800 */
[----:B-1----:R-:W-:Y:S09]  /*94c0*/  FFMA.FTZ R4, R178, UR4, -R43 ;  /* 0x00000004b2047c23 */ /* 0x002ff2000801082b */
[----:B------:R1:W-:Y:S01]  /*94d0*/  MUFU.EX2 R178, R5 ;  /* 0x0000000500b27308 */ /* 0x0003e20000000800 */
[----:B--2---:R-:W-:Y:S01]  /*94e0*/  FMUL.FTZ R6, R36, R142 ;  /* 0x0000008e24067220 */ /* 0x004fe20000410000 */
[----:B---3--:R-:W-:Y:S08]  /*94f0*/  MOV R142, R11 ;  /* 0x0000000b008e7202 */ /* 0x008ff00000000f00 */
[----:B------:R2:W-:Y:S01]  /*9500*/  MUFU.EX2 R199, R4 ;  /* 0x0000000400c77308 */ /* 0x0005e20000000800 */
[----:B------:R-:W-:Y:S09]  /*9510*/  FMUL.FTZ R11, R0, R139 ;  /* 0x0000008b000b7220 */ /* 0x000ff20000410000 */
[----:B------:R3:W-:Y:S01]  /*9520*/  MUFU.EX2 R139, R12 ;  /* 0x0000000c008b7308 */ /* 0x0007e20000000800 */
[----:B-1----:R-:W-:Y:S01]  /*9530*/  FFMA.FTZ R5, R28, UR4, -R65 ;  /* 0x000000041c057c23 */ /* 0x002fe20008010841 */
[--C-:B------:R-:W-:Y:S08]  /*9540*/  FFMA.FTZ R28, R99, UR4, -R64.reuse ;  /* 0x00000004631c7c23 */ /* 0x100ff00008010840 */
[----:B------:R1:W-:Y:S01]  /*9550*/  MUFU.EX2 R176, R5 ;  /* 0x0000000500b07308 */ /* 0x0003e20000000800 */
[--C-:B--2---:R-:W-:Y:S09]  /*9560*/  FFMA.FTZ R4, R177, UR4, -R64.reuse ;  /* 0x00000004b1047c23 */ /* 0x104ff20008010840 */
[----:B------:R2:W-:Y:S01]  /*9570*/  MUFU.EX2 R183, R4 ;  /* 0x0000000400b77308 */ /* 0x0005e20000000800 */
[----:B---3--:R-:W-:Y:S01]  /*9580*/  FFMA.FTZ R12, R96, UR4, -R43 ;  /* 0x00000004600c7c23 */ /* 0x008fe2000801082b */
[--C-:B-1----:R-:W-:Y:S08]  /*9590*/  FFMA.FTZ R5, R25, UR4, -R64.reuse ;  /* 0x0000000419057c23 */ /* 0x102ff00008010840 */
[----:B------:R1:W-:Y:S01]  /*95a0*/  MUFU.EX2 R210, R5 ;  /* 0x0000000500d27308 */ /* 0x0003e20000000800 */
[--C-:B--2---:R-:W-:Y:S09]  /*95b0*/  FFMA.FTZ R4, R34, UR4, -R64.reuse ;  /* 0x0000000422047c23 */ /* 0x104ff20008010840 */
[----:B------:R2:W-:Y:S01]  /*95c0*/  MUFU.EX2 R198, R4 ;  /* 0x0000000400c67308 */ /* 0x0005e20000000800 */
[--C-:B-1----:R-:W-:Y:S01]  /*95d0*/  FFMA.FTZ R5, R44, UR4, -R65.reuse ;  /* 0x000000042c057c23 */ /* 0x102fe20008010841 */
[----:B------:R-:W-:Y:S08]  /*95e0*/  F2FP.F16.F32.PACK_AB R44, R172, R133 ;  /* 0x00000085ac2c723e */ /* 0x000ff000000000ff */
[----:B------:R1:W-:Y:S01]  /*95f0*/  MUFU.EX2 R213, R5 ;  /* 0x0000000500d57308 */ /* 0x0003e20000000800 */
[--C-:B--2---:R-:W-:Y:S01]  /*9600*/  FFMA.FTZ R4, R35, UR4, -R64.reuse ;  /* 0x0000000423047c23 */ /* 0x104fe20008010840 */
[----:B------:R-:W-:Y:S08]  /*9610*/  FMUL.FTZ R35, R36, R163 ;  /* 0x000000a324237220 */ /* 0x000ff00000410000 */
[----:B------:R2:W-:Y:S01]  /*9620*/  MUFU.EX2 R206, R4 ;  /* 0x0000000400ce7308 */ /* 0x0005e20000000800 */
[--C-:B-1----:R-:W-:Y:S09]  /*9630*/  FFMA.FTZ R5, R54, UR4, -R64.reuse ;  /* 0x0000000436057c23 */ /* 0x102ff20008010840 */
[----:B------:R1:W-:Y:S01]  /*9640*/  MUFU.EX2 R220, R5 ;  /* 0x0000000500dc7308 */ /* 0x0003e20000000800 */
[--C-:B--2---:R-:W-:Y:S09]  /*9650*/  FFMA.FTZ R4, R171, UR4, -R65.reuse ;  /* 0x00000004ab047c23 */ /* 0x104ff20008010841 */
[----:B------:R2:W-:Y:S01]  /*9660*/  MUFU.EX2 R169, R4 ;  /* 0x0000000400a97308 */ /* 0x0005e20000000800 */
[--C-:B-1----:R-:W-:Y:S09]  /*9670*/  FFMA.FTZ R5, R60, UR4, -R65.reuse ;  /* 0x000000043c057c23 */ /* 0x102ff20008010841 */
[----:B------:R1:W-:Y:S01]  /*9680*/  MUFU.EX2 R237, R5 ;  /* 0x0000000500ed7308 */ /* 0x0003e20000000800 */
[----:B--2---:R-:W-:Y:S09]  /*9690*/  FFMA.FTZ R4, R168, UR4, -R65 ;  /* 0x00000004a8047c23 */ /* 0x004ff20008010841 */
[----:B------:R2:W-:Y:S01]  /*96a0*/  MUFU.EX2 R171, R4 ;  /* 0x0000000400ab7308 */ /* 0x0005e20000000800 */
[----:B-1----:R-:W-:Y:S01]  /*96b0*/  FFMA.FTZ R5, R70, UR4, -R64 ;  /* 0x0000000446057c23 */ /* 0x002fe20008010840 */
[----:B------:R-:W-:Y:S08]  /*96c0*/  FFMA.FTZ R70, R117, UR4, -R43 ;  /* 0x0000000475467c23 */ /* 0x000ff0000801082b */
[----:B------:R1:W-:Y:S01]  /*96d0*/  MUFU.EX2 R242, R5 ;  /* 0x0000000500f27308 */ /* 0x0003e20000000800 */
[--C-:B--2---:R-:W-:Y:S09]  /*96e0*/  FFMA.FTZ R4, R170, UR4, -R66.reuse ;  /* 0x00000004aa047c23 */ /* 0x104ff20008010842 */
[----:B------:R2:W-:Y:S10]  /*96f0*/  MUFU.EX2 R168, R4 ;  /* 0x0000000400a87308 */ /* 0x0005f40000000800 */
[----:B------:R-:W-:Y:S01]  /*9700*/  MUFU.EX2 R70, R70 ;  /* 0x0000004600467308 */ /* 0x000fe20000000800 */
[--C-:B-1----:R-:W-:Y:S01]  /*9710*/  FFMA.FTZ R5, R78, UR4, -R66.reuse ;  /* 0x000000044e057c23 */ /* 0x102fe20008010842 */
[--C-:B------:R-:W-:Y:S08]  /*9720*/  FFMA.FTZ R78, R123, UR4, -R66.reuse ;  /* 0x000000047b4e7c23 */ /* 0x100ff00008010842 */
[----:B------:R1:W-:Y:S01]  /*9730*/  MUFU.EX2 R238, R5 ;  /* 0x0000000500ee7308 */ /* 0x0003e20000000800 */
[--C-:B--2---:R-:W-:Y:S09]  /*9740*/  FFMA.FTZ R4, R27, UR4, -R66.reuse ;  /* 0x000000041b047c23 */ /* 0x104ff20008010842 */
[----:B------:R2:W-:Y:S10]  /*9750*/  MUFU.EX2 R170, R4 ;  /* 0x0000000400aa7308 */ /* 0x0005f40000000800 */
[----:B------:R-:W-:Y:S01]  /*9760*/  MUFU.EX2 R78, R78 ;  /* 0x0000004e004e7308 */ /* 0x000fe20000000800 */
[----:B-1----:R-:W-:Y:S01]  /*9770*/  FMUL.FTZ R5, R37, R141 ;  /* 0x0000008d25057220 */ /* 0x002fe20000410000 */
[--C-:B--2---:R-:W-:Y:S08]  /*9780*/  FFMA.FTZ R4, R29, UR4, -R65.reuse ;  /* 0x000000041d047c23 */ /* 0x104ff00008010841 */
[----:B------:R1:W2:Y:S10]  /*9790*/  MUFU.EX2 R29, R12 ;  /* 0x0000000c001d7308 */ /* 0x0002b40000000800 */
[----:B------:R3:W-:Y:S01]  /*97a0*/  MUFU.EX2 R203, R4 ;  /* 0x0000000400cb7308 */ /* 0x0007e20000000800 */
[C---:B-1----:R-:W-:Y:S01]  /*97b0*/  FMUL.FTZ R12, R2.reuse, R148 ;  /* 0x00000094020c7220 */ /* 0x042fe20000410000 */
[----:B--2---:R-:W-:Y:S01]  /*97c0*/  MOV R150, R29 ;  /* 0x0000001d00967202 */ /* 0x004fe20000000f00 */
[----:B------:R-:W-:Y:S01]  /*97d0*/  FMUL.FTZ R29, R2, R165 ;  /* 0x000000a5021d7220 */ /* 0x000fe20000410000 */
[--C-:B---3--:R-:W-:Y:S01]  /*97e0*/  FFMA.FTZ R4, R30, UR4, -R66.reuse ;  /* 0x000000041e047c23 */ /* 0x108fe20008010842 */
[----:B------:R-:W-:Y:S05]  /*97f0*/  FFMA.FTZ R30, R89, UR4, -R65 ;  /* 0x00000004591e7c23 */ /* 0x000fea0008010841 */
[----:B------:R1:W-:Y:S02]  /*9800*/  MUFU.EX2 R177, R4 ;  /* 0x0000000400b17308 */ /* 0x0003e40000000800 */
[----:B-1----:R-:W-:Y:S01]  /*9810*/  FFMA.FTZ R4, R31, UR4, -R66 ;  /* 0x000000041f047c23 */ /* 0x002fe20008010842 */
[----:B------:R-:W-:Y:S07]  /*9820*/  FMUL.FTZ R31, R0, R167 ;  /* 0x000000a7001f7220 */ /* 0x000fee0000410000 */
[----:B------:R1:W-:Y:S02]  /*9830*/  MUFU.EX2 R217, R4 ;  /* 0x0000000400d97308 */ /* 0x0003e40000000800 */
[----:B-1----:R-:W-:Y:S02]  /*9840*/  FFMA.FTZ R4, R24, UR4, -R43 ;  /* 0x0000000418047c23 */ /* 0x002fe4000801082b */
[----:B------:R-:W1:Y:S06]  /*9850*/  LDSM.16.MT88.4 R24, [R184+0x4000] ;  /* 0x00400000b818783b */ /* 0x000e6c0000004200 */
[----:B------:R2:W-:Y:S02]  /*9860*/  MUFU.EX2 R227, R4 ;  /* 0x0000000400e37308 */ /* 0x0005e40000000800 */
[--C-:B--2---:R-:W-:Y:S01]  /*9870*/  FFMA.FTZ R4, R23, UR4, -R64.reuse ;  /* 0x0000000417047c23 */ /* 0x104fe20008010840 */
[----:B------:R-:W-:Y:S07]  /*9880*/  FMUL.FTZ R23, R36, R155 ;  /* 0x0000009b24177220 */ /* 0x000fee0000410000 */
[----:B------:R2:W-:Y:S02]  /*9890*/  MUFU.EX2 R224, R4 ;  /* 0x0000000400e07308 */ /* 0x0005e40000000800 */
[--C-:B--2---:R-:W-:Y:S01]  /*98a0*/  FFMA.FTZ R4, R50, UR4, -R64.reuse ;  /* 0x0000000432047c23 */ /* 0x104fe20008010840 */
[----:B------:R-:W-:Y:S07]  /*98b0*/  F2FP.F16.F32.PACK_AB R50, R182, R174 ;  /* 0x000000aeb632723e */ /* 0x000fee00000000ff */
[----:B------:R2:W-:Y:S02]  /*98c0*/  MUFU.EX2 R226, R4 ;  /* 0x0000000400e27308 */ /* 0x0005e40000000800 */
[--C-:B--2---:R-:W-:Y:S01]  /*98d0*/  FFMA.FTZ R4, R51, UR4, -R64.reuse ;  /* 0x0000000433047c23 */ /* 0x104fe20008010840 */
[----:B------:R-:W-:Y:S07]  /*98e0*/  F2FP.F16.F32.PACK_AB R51, R180, R175 ;  /* 0x000000afb433723e */ /* 0x000fee00000000ff */
[----:B------:R2:W-:Y:S02]  /*98f0*/  MUFU.EX2 R230, R4 ;  /* 0x0000000400e67308 */ /* 0x0005e40000000800 */
[--C-:B--2---:R-:W-:Y:S01]  /*9900*/  FFMA.FTZ R4, R22, UR4, -R65.reuse ;  /* 0x0000000416047c23 */ /* 0x104fe20008010841 */
[----:B------:R-:W-:Y:S07]  /*9910*/  FMUL.FTZ R22, R36, R154 ;  /* 0x0000009a24167220 */ /* 0x000fee0000410000 */
[----:B------:R2:W-:Y:S02]  /*9920*/  MUFU.EX2 R202, R4 ;  /* 0x0000000400ca7308 */ /* 0x0005e40000000800 */
[--C-:B--2---:R-:W-:Y:S01]  /*9930*/  FFMA.FTZ R4, R20, UR4, -R65.reuse ;  /* 0x0000000414047c23 */ /* 0x104fe20008010841 */
[----:B------:R-:W-:Y:S07]  /*9940*/  FFMA.FTZ R20, R98, UR4, -R64 ;  /* 0x0000000462147c23 */ /* 0x000fee0008010840 */
[----:B------:R2:W-:Y:S02]  /*9950*/  MUFU.EX2 R219, R4 ;  /* 0x0000000400db7308 */ /* 0x0005e40000000800 */
[--C-:B--2---:R-:W-:Y:S01]  /*9960*/  FFMA.FTZ R4, R21, UR4, -R66.reuse ;  /* 0x0000000415047c23 */ /* 0x104fe20008010842 */
[----:B------:R-:W-:Y:S07]  /*9970*/  FMUL.FTZ R21, R37, R153 ;  /* 0x0000009925157220 */ /* 0x000fee0000410000 */
[----:B------:R2:W-:Y:S02]  /*9980*/  MUFU.EX2 R205, R4 ;  /* 0x0000000400cd7308 */ /* 0x0005e40000000800 */
[--C-:B--2---:R-:W-:Y:S01]  /*9990*/  FFMA.FTZ R4, R19, UR4, -R66.reuse ;  /* 0x0000000413047c23 */ /* 0x104fe20008010842 */
[----:B------:R-:W-:Y:S07]  /*99a0*/  FMUL.FTZ R19, R36, R147 ;  /* 0x0000009324137220 */ /* 0x000fee0000410000 */
[----:B------:R2:W-:Y:S02]  /*99b0*/  MUFU.EX2 R212, R4 ;  /* 0x0000000400d47308 */ /* 0x0005e40000000800 */
[----:B--2---:R-:W-:Y:S01]  /*99c0*/  FFMA.FTZ R4, R45, UR4, -R65 ;  /* 0x000000042d047c23 */ /* 0x004fe20008010841 */
[----:B------:R-:W-:Y:S07]  /*99d0*/  F2FP.F16.F32.PACK_AB R45, R134, R131 ;  /* 0x00000083862d723e */ /* 0x000fee00000000ff */
[----:B------:R2:W-:Y:S02]  /*99e0*/  MUFU.EX2 R221, R4 ;  /* 0x0000000400dd7308 */ /* 0x0005e40000000800 */
[--C-:B--2---:R-:W-:Y:S01]  /*99f0*/  FFMA.FTZ R4, R46, UR4, -R66.reuse ;  /* 0x000000042e047c23 */ /* 0x104fe20008010842 */
[----:B------:R-:W-:Y:S07]  /*9a00*/  F2FP.F16.F32.PACK_AB R46, R211, R197 ;  /* 0x000000c5d32e723e */ /* 0x000fee00000000ff */
[----:B------:R2:W-:Y:S02]  /*9a10*/  MUFU.EX2 R218, R4 ;  /* 0x0000000400da7308 */ /* 0x0005e40000000800 */
[----:B--2---:R-:W-:Y:S01]  /*9a20*/  FFMA.FTZ R4, R47, UR4, -R66 ;  /* 0x000000042f047c23 */ /* 0x004fe20008010842 */
[----:B------:R-:W-:Y:S07]  /*9a30*/  F2FP.F16.F32.PACK_AB R47, R204, R181 ;  /* 0x000000b5cc2f723e */ /* 0x000fee00000000ff */
[----:B------:R2:W-:Y:S02]  /*9a40*/  MUFU.EX2 R223, R4 ;  /* 0x0000000400df7308 */ /* 0x0005e40000000800 */
[----:B--2---:R-:W-:Y:S08]  /*9a50*/  FFMA.FTZ R4, R53, UR4, -R43 ;  /* 0x0000000435047c23 */ /* 0x004ff0000801082b */
[----:B------:R2:W-:Y:S02]  /*9a60*/  MUFU.EX2 R231, R4 ;  /* 0x0000000400e77308 */ /* 0x0005e40000000800 */
[--C-:B--2---:R-:W-:Y:S02]  /*9a70*/  FFMA.FTZ R4, R55, UR4, -R64.reuse ;  /* 0x0000000437047c23 */ /* 0x104fe40008010840 */
[----:B------:R-:W2:Y:S06]  /*9a80*/  LDSM.16.MT88.4 R52, [R185+0x4000] ;  /* 0x00400000b934783b */ /* 0x000eac0000004200 */
[----:B------:R3:W-:Y:S02]  /*9a90*/  MUFU.EX2 R229, R4 ;  /* 0x0000000400e57308 */ /* 0x0007e40000000800 */
[--C-:B---3--:R-:W-:Y:S01]  /*9aa0*/  FFMA.FTZ R4, R17, UR4, -R64.reuse ;  /* 0x0000000411047c23 */ /* 0x108fe20008010840 */
[----:B------:R-:W-:Y:S07]  /*9ab0*/  FMUL.FTZ R17, R37, R145 ;  /* 0x0000009125117220 */ /* 0x000fee0000410000 */
[----:B------:R3:W-:Y:S02]  /*9ac0*/  MUFU.EX2 R244, R4 ;  /* 0x0000000400f47308 */ /* 0x0007e40000000800 */
[----:B---3--:R-:W-:Y:S01]  /*9ad0*/  FFMA.FTZ R4, R15, UR4, -R64 ;  /* 0x000000040f047c23 */ /* 0x008fe20008010840 */
[----:B------:R-:W-:Y:S07]  /*9ae0*/  FMUL.FTZ R15, R0, R151 ;  /* 0x00000097000f7220 */ /* 0x000fee0000410000 */
[----:B------:R3:W4:Y:S10]  /*9af0*/  MUFU.EX2 R151, R16 ;  /* 0x0000001000977308 */ /* 0x0007340000000800 */
[----:B------:R5:W1:Y:S01]  /*9b00*/  MUFU.EX2 R33, R4 ;  /* 0x0000000400217308 */ /* 0x000a620000000800 */
[C---:B---3--:R-:W-:Y:S01]  /*9b10*/  FMUL.FTZ R16, R37.reuse, R144 ;  /* 0x0000009025107220 */ /* 0x048fe20000410000 */
[----:B------:R-:W-:Y:S01]  /*9b20*/  MOV R144, R32 ;  /* 0x0000002000907202 */ /* 0x000fe20000000f00 */
[C---:B------:R-:W-:Y:S01]  /*9b30*/  FMUL.FTZ R32, R37.reuse, R160 ;  /* 0x000000a025207220 */ /* 0x040fe20000410000 */
[----:B----4-:R-:W-:Y:S01]  /*9b40*/  MOV R153, R151 ;  /* 0x0000009700997202 */ /* 0x010fe20000000f00 */
[--C-:B-----5:R-:W-:Y:S01]  /*9b50*/  FFMA.FTZ R4, R56, UR4, -R65.reuse ;  /* 0x0000000438047c23 */ /* 0x120fe20008010841 */
[----:B-1----:R-:W-:Y:S01]  /*9b60*/  MOV R155, R33 ;  /* 0x00000021009b7202 */ /* 0x002fe20000000f00 */
[----:B------:R-:W-:Y:S03]  /*9b70*/  FMUL.FTZ R33, R37, R161 ;  /* 0x000000a125217220 */ /* 0x000fe60000410000 */
[----:B------:R1:W-:Y:S02]  /*9b80*/  MUFU.EX2 R207, R4 ;  /* 0x0000000400cf7308 */ /* 0x0003e40000000800 */
[--C-:B-1----:R-:W-:Y:S08]  /*9b90*/  FFMA.FTZ R4, R57, UR4, -R65.reuse ;  /* 0x0000000439047c23 */ /* 0x102ff00008010841 */
[----:B------:R1:W-:Y:S02]  /*9ba0*/  MUFU.EX2 R225, R4 ;  /* 0x0000000400e17308 */ /* 0x0003e40000000800 */
[--C-:B-1----:R-:W-:Y:S08]  /*9bb0*/  FFMA.FTZ R4, R58, UR4, -R66.reuse ;  /* 0x000000043a047c23 */ /* 0x102ff00008010842 */
[----:B------:R1:W-:Y:S02]  /*9bc0*/  MUFU.EX2 R208, R4 ;  /* 0x0000000400d07308 */ /* 0x0003e40000000800 */
[--C-:B-1----:R-:W-:Y:S02]  /*9bd0*/  FFMA.FTZ R4, R59, UR4, -R66.reuse ;  /* 0x000000043b047c23 */ /* 0x102fe40008010842 */
[----:B------:R-:W1:Y:S06]  /*9be0*/  LDSM.16.MT88.4 R56, [R184+0x4400] ;  /* 0x00440000b838783b */ /* 0x000e6c0000004200 */
[----:B------:R3:W-:Y:S02]  /*9bf0*/  MUFU.EX2 R236, R4 ;  /* 0x0000000400ec7308 */ /* 0x0007e40000000800 */
[----:B---3--:R-:W-:Y:S08]  /*9c00*/  FFMA.FTZ R4, R61, UR4, -R65 ;  /* 0x000000043d047c23 */ /* 0x008ff00008010841 */
[----:B------:R3:W-:Y:S02]  /*9c10*/  MUFU.EX2 R243, R4 ;  /* 0x0000000400f37308 */ /* 0x0007e40000000800 */
[--C-:B---3--:R-:W-:Y:S08]  /*9c20*/  FFMA.FTZ R4, R62, UR4, -R66.reuse ;  /* 0x000000043e047c23 */ /* 0x108ff00008010842 */
[----:B------:R3:W-:Y:S02]  /*9c30*/  MUFU.EX2 R232, R4 ;  /* 0x0000000400e87308 */ /* 0x0007e40000000800 */
[----:B---3--:R-:W-:Y:S02]  /*9c40*/  FFMA.FTZ R4, R63, UR4, -R66 ;  /* 0x000000043f047c23 */ /* 0x008fe40008010842 */
[----:B------:R-:W3:Y:S06]  /*9c50*/  LDSM.16.MT88.4 R60, [R185+0x4400] ;  /* 0x00440000b93c783b */ /* 0x000eec0000004200 */
[----:B------:R4:W-:Y:S02]  /*9c60*/  MUFU.EX2 R246, R4 ;  /* 0x0000000400f67308 */ /* 0x0009e40000000800 */
[--C-:B----4-:R-:W-:Y:S01]  /*9c70*/  FFMA.FTZ R4, R69, UR4, -R43.reuse ;  /* 0x0000000445047c23 */ /* 0x110fe2000801082b */
[----:B------:R-:W-:Y:S07]  /*9c80*/  FFMA.FTZ R69, R116, UR4, -R43 ;  /* 0x0000000474457c23 */ /* 0x000fee000801082b */
[----:B------:R4:W5:Y:S10]  /*9c90*/  MUFU.EX2 R34, R4 ;  /* 0x0000000400227308 */ /* 0x0009740000000800 */
[----:B------:R-:W2:Y:S01]  /*9ca0*/  MUFU.EX2 R69, R69 ;  /* 0x0000004500457308 */ /* 0x000ea20000000800 */
[--C-:B----4-:R-:W-:Y:S01]  /*9cb0*/  FFMA.FTZ R4, R71, UR4, -R64.reuse ;  /* 0x0000000447047c23 */ /* 0x110fe20008010840 */
[----:B-----5:R-:W-:Y:S01]  /*9cc0*/  MOV R154, R34 ;  /* 0x00000022009a7202 */ /* 0x020fe20000000f00 */
[----:B------:R-:W-:Y:S01]  /*9cd0*/  FMUL.FTZ R34, R36, R162 ;  /* 0x000000a224227220 */ /* 0x000fe20000410000 */
[--C-:B------:R-:W-:Y:S06]  /*9ce0*/  FFMA.FTZ R71, R118, UR4, -R64.reuse ;  /* 0x0000000476477c23 */ /* 0x100fec0008010840 */
[----:B------:R4:W-:Y:S01]  /*9cf0*/  MUFU.EX2 R249, R4 ;  /* 0x0000000400f97308 */ /* 0x0009e20000000800 */
[----:B--2---:R-:W-:Y:S09]  /*9d00*/  F2FP.F16.F32.PACK_AB R160, R70, R69 ;  /* 0x0000004546a0723e */ /* 0x004ff200000000ff */
[----:B------:R-:W-:Y:S01]  /*9d10*/  MUFU.EX2 R71, R71 ;  /* 0x0000004700477308 */ /* 0x000fe20000000800 */
[--C-:B----4-:R-:W-:Y:S02]  /*9d20*/  FFMA.FTZ R4, R82, UR4, -R64.reuse ;  /* 0x0000000452047c23 */ /* 0x110fe40008010840 */
[----:B------:R-:W2:Y:S07]  /*9d30*/  LDL.LU R82, [R1] ;  /* 0x0000000001527983 */ /* 0x000eae0000300800 */
[----:B------:R4:W-:Y:S01]  /*9d40*/  MUFU.EX2 R251, R4 ;  /* 0x0000000400fb7308 */ /* 0x0009e20000000800 */
[----:B------:R-:W5:Y:S04]  /*9d50*/  LDL.LU R147, [R1+0x4] ;  /* 0x0000040001937983 */ /* 0x000f680000300800 */
[----:B------:R-:W3:Y:S04]  /*9d60*/  LDL.LU R146, [R1+0x8] ;  /* 0x0000080001927983 */ /* 0x000ee80000300800 */
[----:B------:R-:W3:Y:S01]  /*9d70*/  LDL.LU R145, [R1+0xc] ;  /* 0x00000c0001917983 */ /* 0x000ee20000300800 */
[--C-:B----4-:R-:W-:Y:S04]  /*9d80*/  FFMA.FTZ R4, R83, UR4, -R64.reuse ;  /* 0x0000000453047c23 */ /* 0x110fe80008010840 */
[----:B------:R4:W1:Y:S02]  /*9d90*/  MUFU.EX2 R13, R4 ;  /* 0x00000004000d7308 */ /* 0x0008640000000800 */
[--C-:B----4-:R-:W-:Y:S01]  /*9da0*/  FFMA.FTZ R4, R72, UR4, -R65.reuse ;  /* 0x0000000448047c23 */ /* 0x110fe20008010841 */
[----:B-1----:R-:W-:Y:S01]  /*9db0*/  MOV R141, R13 ;  /* 0x0000000d008d7202 */ /* 0x002fe20000000f00 */
[----:B------:R-:W-:Y:S01]  /*9dc0*/  FMUL.FTZ R13, R2, R149 ;  /* 0x00000095020d7220 */ /* 0x000fe20000410000 */
[----:B------:R-:W-:Y:S05]  /*9dd0*/  FFMA.FTZ R72, R119, UR4, -R64 ;  /* 0x0000000477487c23 */ /* 0x000fea0008010840 */
[----:B------:R1:W-:Y:S10]  /*9de0*/  MUFU.EX2 R234, R4 ;  /* 0x0000000400ea7308 */ /* 0x0003f40000000800 */
[----:B------:R4:W-:Y:S10]  /*9df0*/  MUFU.EX2 R149, R20 ;  /* 0x0000001400957308 */ /* 0x0009f40000000800 */
[----:B------:R-:W4:Y:S01]  /*9e00*/  MUFU.EX2 R72, R72 ;  /* 0x0000004800487308 */ /* 0x000f220000000800 */
[----:B-1----:R-:W-:Y:S01]  /*9e10*/  FFMA.FTZ R4, R73, UR4, -R65 ;  /* 0x0000000449047c23 */ /* 0x002fe20008010841 */
[----:B------:R-:W-:Y:S08]  /*9e20*/  FFMA.FTZ R73, R128, UR4, -R43 ;  /* 0x0000000480497c23 */ /* 0x000ff0000801082b */
[----:B------:R1:W-:Y:S01]  /*9e30*/  MUFU.EX2 R239, R4 ;  /* 0x0000000400ef7308 */ /* 0x0003e20000000800 */
[----:B----4-:R-:W-:Y:S09]  /*9e40*/  FMUL.FTZ R20, R37, R152 ;  /* 0x0000009825147220 */ /* 0x010ff20000410000 */
[----:B------:R4:W-:Y:S01]  /*9e50*/  MUFU.EX2 R152, R28 ;  /* 0x0000001c00987308 */ /* 0x0009e20000000800 */
[----:B------:R-:W-:Y:S09]  /*9e60*/  F2FP.F16.F32.PACK_AB R161, R72, R71 ;  /* 0x0000004748a1723e */ /* 0x000ff200000000ff */
[----:B------:R-:W-:Y:S01]  /*9e70*/  MUFU.EX2 R73, R73 ;  /* 0x0000004900497308 */ /* 0x000fe20000000800 */
[----:B-1----:R-:W-:Y:S01]  /*9e80*/  FFMA.FTZ R4, R74, UR4, -R66 ;  /* 0x000000044a047c23 */ /* 0x002fe20008010842 */
[----:B------:R-:W-:Y:S08]  /*9e90*/  FFMA.FTZ R74, R130, UR4, -R64 ;  /* 0x00000004824a7c23 */ /* 0x000ff00008010840 */
[----:B------:R1:W-:Y:S01]  /*9ea0*/  MUFU.EX2 R235, R4 ;  /* 0x0000000400eb7308 */ /* 0x0003e20000000800 */
[--C-:B----4-:R-:W-:Y:S09]  /*9eb0*/  FFMA.FTZ R28, R88, UR4, -R65.reuse ;  /* 0x00000004581c7c23 */ /* 0x110ff20008010841 */
[----:B------:R4:W-:Y:S10]  /*9ec0*/  MUFU.EX2 R138, R28 ;  /* 0x0000001c008a7308 */ /* 0x0009f40000000800 */
[----:B------:R-:W-:Y:S01]  /*9ed0*/  MUFU.EX2 R74, R74 ;  /* 0x0000004a004a7308 */ /* 0x000fe20000000800 */
[--C-:B-1----:R-:W-:Y:S01]  /*9ee0*/  FFMA.FTZ R4, R75, UR4, -R66.reuse ;  /* 0x000000044b047c23 */ /* 0x102fe20008010842 */
[--C-:B------:R-:W-:Y:S08]  /*9ef0*/  FFMA.FTZ R75, R120, UR4, -R65.reuse ;  /* 0x00000004784b7c23 */ /* 0x100ff00008010841 */
[----:B------:R1:W-:Y:S01]  /*9f00*/  MUFU.EX2 R240, R4 ;  /* 0x0000000400f07308 */ /* 0x0003e20000000800 */
[----:B----4-:R-:W-:Y:S09]  /*9f10*/  FMUL.FTZ R28, R2, R164 ;  /* 0x000000a4021c7220 */ /* 0x010ff20000410000 */
[----:B------:R-:W-:Y:S01]  /*9f20*/  MUFU.EX2 R75, R75 ;  /* 0x0000004b004b7308 */ /* 0x000fe20000000800 */
[--C-:B-1----:R-:W-:Y:S01]  /*9f30*/  FFMA.FTZ R4, R76, UR4, -R65.reuse ;  /* 0x000000044c047c23 */ /* 0x102fe20008010841 */
[--C-:B------:R-:W-:Y:S08]  /*9f40*/  FFMA.FTZ R76, R121, UR4, -R65.reuse ;  /* 0x00000004794c7c23 */ /* 0x100ff00008010841 */
[----:B------:R1:W-:Y:S10]  /*9f50*/  MUFU.EX2 R241, R4 ;  /* 0x0000000400f17308 */ /* 0x0003f40000000800 */
[----:B------:R-:W4:Y:S01]  /*9f60*/  MUFU.EX2 R76, R76 ;  /* 0x0000004c004c7308 */ /* 0x000f220000000800 */
[--C-:B-1----:R-:W-:Y:S01]  /*9f70*/  FFMA.FTZ R4, R77, UR4, -R65.reuse ;  /* 0x000000044d047c23 */ /* 0x102fe20008010841 */
[--C-:B------:R-:W-:Y:S08]  /*9f80*/  FFMA.FTZ R77, R122, UR4, -R66.reuse ;  /* 0x000000047a4d7c23 */ /* 0x100ff00008010842 */
[----:B------:R1:W-:Y:S01]  /*9f90*/  MUFU.EX2 R250, R4 ;  /* 0x0000000400fa7308 */ /* 0x0003e20000000800 */
[----:B----4-:R-:W-:Y:S09]  /*9fa0*/  F2FP.F16.F32.PACK_AB R164, R76, R75 ;  /* 0x0000004b4ca4723e */ /* 0x010ff200000000ff */
[----:B------:R-:W4:Y:S01]  /*9fb0*/  MUFU.EX2 R77, R77 ;  /* 0x0000004d004d7308 */ /* 0x000f220000000800 */
[--C-:B-1----:R-:W-:Y:S01]  /*9fc0*/  FFMA.FTZ R4, R79, UR4, -R66.reuse ;  /* 0x000000044f047c23 */ /* 0x102fe20008010842 */
[----:B------:R-:W-:Y:S08]  /*9fd0*/  FFMA.FTZ R79, R124, UR4, -R65 ;  /* 0x000000047c4f7c23 */ /* 0x000ff00008010841 */
[----:B------:R1:W-:Y:S01]  /*9fe0*/  MUFU.EX2 R248, R4 ;  /* 0x0000000400f87308 */ /* 0x0003e20000000800 */
[----:B----4-:R-:W-:Y:S09]  /*9ff0*/  F2FP.F16.F32.PACK_AB R165, R78, R77 ;  /* 0x0000004d4ea5723e */ /* 0x010ff200000000ff */
[----:B------:R-:W-:Y:S01]  /*a000*/  MUFU.EX2 R79, R79 ;  /* 0x0000004f004f7308 */ /* 0x000fe20000000800 */
[--C-:B-1----:R-:W-:Y:S09]  /*a010*/  FFMA.FTZ R4, R84, UR4, -R43.reuse ;  /* 0x0000000454047c23 */ /* 0x102ff2000801082b */
[----:B------:R1:W-:Y:S02]  /*a020*/  MUFU.EX2 R252, R4 ;  /* 0x0000000400fc7308 */ /* 0x0003e40000000800 */
[----:B-1----:R-:W-:Y:S08]  /*a030*/  FFMA.FTZ R4, R85, UR4, -R43 ;  /* 0x0000000455047c23 */ /* 0x002ff0000801082b */
[----:B------:R1:W4:Y:S02]  /*a040*/  MUFU.EX2 R81, R4 ;  /* 0x0000000400517308 */ /* 0x0003240000000800 */
[C---:B-1----:R-:W-:Y:S01]  /*a050*/  FMUL.FTZ R4, R37.reuse, R140 ;  /* 0x0000008c25047220 */ /* 0x042fe20000410000 */
[----:B----4-:R-:W-:Y:S07]  /*a060*/  MOV R151, R81 ;  /* 0x0000005100977202 */ /* 0x010fee0000000f00 */
[----:B------:R1:W-:Y:S01]  /*a070*/  MUFU.EX2 R140, R9 ;  /* 0x00000009008c7308 */ /* 0x0003e20000000800 */
[-C--:B------:R-:W-:Y:S05]  /*a080*/  HMMA.16816.F32 R4, R44, R24.reuse, R4 ;  /* 0x000000182c04723c */ /* 0x080fea0000001804 */
[C---:B-1----:R-:W-:Y:S04]  /*a090*/  FMUL.FTZ R9, R2.reuse, R137 ;  /* 0x0000008902097220 */ /* 0x042fe80000410000 */
[----:B------:R1:W-:Y:S03]  /*a0a0*/  MUFU.EX2 R137, R30 ;  /* 0x0000001e00897308 */ /* 0x0003e60000000800 */
[C---:B------:R-:W-:Y:S06]  /*a0b0*/  HMMA.16816.F32 R8, R48.reuse, R24, R8 ;  /* 0x000000183008723c */ /* 0x040fec0000001808 */
[-C--:B------:R-:W-:Y:S05]  /*a0c0*/  HMMA.16816.F32 R12, R48, R26.reuse, R12 ;  /* 0x0000001a300c723c */ /* 0x080fea000000180c */
[C---:B------:R-:W-:Y:S01]  /*a0d0*/  FMUL.FTZ R24, R2.reuse, R156 ;  /* 0x0000009c02187220 */ /* 0x040fe20000410000 */
[C---:B------:R-:W-:Y:S05]  /*a0e0*/  HMMA.16816.F32 R16, R44.reuse, R26, R16 ;  /* 0x0000001a2c10723c */ /* 0x040fea0000001810 */
[----:B------:R-:W-:Y:S01]  /*a0f0*/  FMUL.FTZ R25, R2, R157 ;  /* 0x0000009d02197220 */ /* 0x000fe20000410000 */
[-C--:B------:R-:W-:Y:S05]  /*a100*/  HMMA.16816.F32 R20, R44, R52.reuse, R20 ;  /* 0x000000342c14723c */ /* 0x080fea0000001814 */
[C---:B------:R-:W-:Y:S01]  /*a110*/  FMUL.FTZ R26, R0.reuse, R158 ;  /* 0x0000009e001a7220 */ /* 0x040fe20000410000 */
[C---:B------:R-:W-:Y:S01]  /*a120*/  FMUL.FTZ R27, R0.reuse, R159 ;  /* 0x0000009f001b7220 */ /* 0x040fe20000410000 */
[----:B-1----:R-:W-:Y:S06]  /*a130*/  FMUL.FTZ R30, R0, R166 ;  /* 0x000000a6001e7220 */ /* 0x002fec0000410000 */
[C---:B------:R-:W-:Y:S04]  /*a140*/  HMMA.16816.F32 R24, R48.reuse, R52, R24 ;  /* 0x000000343018723c */ /* 0x040fe80000001818 */
[----:B--2---:R-:W-:Y:S02]  /*a150*/  FFMA.FTZ R37, R37, R82, R133 ;  /* 0x0000005225257223 */ /* 0x004fe40000010085 */
[-C--:B------:R-:W-:Y:S05]  /*a160*/  HMMA.16816.F32 R28, R48, R54.reuse, R28 ;  /* 0x00000036301c723c */ /* 0x080fea000000181c */
[----:B------:R-:W-:Y:S01]  /*a170*/  FFMA.FTZ R52, R90, UR4, -R66 ;  /* 0x000000045a347c23 */ /* 0x000fe20008010842 */
[----:B------:R-:W-:Y:S03]  /*a180*/  HMMA.16816.F32 R32, R44, R54, R32 ;  /* 0x000000362c20723c */ /* 0x000fe60000001820 */
[----:B------:R1:W-:Y:S02]  /*a190*/  MUFU.EX2 R136, R52 ;  /* 0x0000003400887308 */ /* 0x0003e40000000800 */
[----:B------:R-:W-:Y:S01]  /*a1a0*/  F2FP.F16.F32.PACK_AB R48, R199, R179 ;  /* 0x000000b3c730723e */ /* 0x000fe200000000ff */
[----:B-----5:R-:W-:Y:S01]  /*a1b0*/  FFMA.FTZ R36, R36, R147, R131 ;  /* 0x0000009324247223 */ /* 0x020fe20000010083 */
[----:B------:R-:W-:Y:S01]  /*a1c0*/  F2FP.F16.F32.PACK_AB R49, R183, R178 ;  /* 0x000000b2b731723e */ /* 0x000fe200000000ff */
[----:B---3--:R-:W-:Y:S03]  /*a1d0*/  FFMA.FTZ R2, R2, R146, R127 ;  /* 0x0000009202027223 */ /* 0x008fe6000001007f */
[----:B------:R-:W-:Y:S01]  /*a1e0*/  F2FP.F16.F32.PACK_AB R50, R209, R201 ;  /* 0x000000c9d132723e */ /* 0x000fe200000000ff */
[----:B------:R-:W-:Y:S01]  /*a1f0*/  FFMA.FTZ R0, R0, R145, R126 ;  /* 0x0000009100007223 */ /* 0x000fe2000001007e */
[----:B------:R-:W-:Y:S01]  /*a200*/  F2FP.F16.F32.PACK_AB R51, R206, R198 ;  /* 0x000000c6ce33723e */ /* 0x000fe200000000ff */
[----:B------:R-:W-:Y:S01]  /*a210*/  FADD.FTZ R2, R132, R2 ;  /* 0x0000000284027221 */ /* 0x000fe20000010000 */
[----:B------:R-:W-:Y:S01]  /*a220*/  F2FP.F16.F32.PACK_AB R44, R171, R169 ;  /* 0x000000a9ab2c723e */ /* 0x000fe200000000ff */
[----:B------:R-:W-:Y:S01]  /*a230*/  FADD.FTZ R0, R173, R0 ;  /* 0x00000000ad007221 */ /* 0x000fe20000010000 */
[----:B------:R-:W-:Y:S01]  /*a240*/  F2FP.F16.F32.PACK_AB R45, R170, R168 ;  /* 0x000000a8aa2d723e */ /* 0x000fe200000000ff */
[----:B------:R-:W-:Y:S01]  /*a250*/  FADD.FTZ R41, R174, R2 ;  /* 0x00000002ae297221 */ /* 0x000fe20000010000 */
[----:B------:R-:W-:Y:S01]  /*a260*/  F2FP.F16.F32.PACK_AB R46, R203, R176 ;  /* 0x000000b0cb2e723e */ /* 0x000fe200000000ff */
[-C--:B------:R-:W-:Y:S05]  /*a270*/  HMMA.16816.F32 R4, R48, R56.reuse, R4 ;  /* 0x000000383004723c */ /* 0x080fea0000001804 */
[----:B-1----:R-:W-:Y:S01]  /*a280*/  FFMA.FTZ R52, R91, UR4, -R66 ;  /* 0x000000045b347c23 */ /* 0x002fe20008010842 */
[----:B------:R-:W-:Y:S01]  /*a290*/  F2FP.F16.F32.PACK_AB R47, R217, R177 ;  /* 0x000000b1d92f723e */ /* 0x000fe200000000ff */
[----:B------:R-:W-:Y:S01]  /*a2a0*/  FADD.FTZ R2, R175, R0 ;  /* 0x00000000af027221 */ /* 0x000fe20000010000 */
[----:B------:R-:W-:Y:S01]  /*a2b0*/  FADD.FTZ R0, R182, R41 ;  /* 0x00000029b6007221 */ /* 0x000fe20000010000 */
[----:B------:R1:W-:Y:S02]  /*a2c0*/  MUFU.EX2 R148, R52 ;  /* 0x0000003400947308 */ /* 0x0003e40000000800 */
[----:B------:R-:W-:Y:S01]  /*a2d0*/  FADD.FTZ R2, R180, R2 ;  /* 0x00000002b4027221 */ /* 0x000fe20000010000 */
[----:B------:R-:W-:Y:S01]  /*a2e0*/  FADD.FTZ R41, R169, R0 ;  /* 0x00000000a9297221 */ /* 0x000fe20000010000 */
[C---:B------:R-:W-:Y:S04]  /*a2f0*/  HMMA.16816.F32 R8, R44.reuse, R56, R8 ;  /* 0x000000382c08723c */ /* 0x040fe80000001808 */
[----:B------:R-:W-:Y:S01]  /*a300*/  FADD.FTZ R0, R168, R2 ;  /* 0x00000002a8007221 */ /* 0x000fe20000010000 */
[----:B------:R-:W-:Y:S01]  /*a310*/  FADD.FTZ R2, R171, R41 ;  /* 0x00000029ab027221 */ /* 0x000fe20000010000 */
[-C--:B------:R-:W-:Y:S05]  /*a320*/  HMMA.16816.F32 R12, R44, R58.reuse, R12 ;  /* 0x0000003a2c0c723c */ /* 0x080fea000000180c */
[--C-:B------:R-:W-:Y:S01]  /*a330*/  FFMA.FTZ R56, R93, UR4, -R65.reuse ;  /* 0x000000045d387c23 */ /* 0x100fe20008010841 */
[C---:B------:R-:W-:Y:S03]  /*a340*/  HMMA.16816.F32 R16, R48.reuse, R58, R16 ;  /* 0x0000003a3010723c */ /* 0x040fe60000001810 */
[----:B------:R2:W-:Y:S02]  /*a350*/  MUFU.EX2 R98, R56 ;  /* 0x0000003800627308 */ /* 0x0005e40000000800 */
[----:B-1----:R-:W-:Y:S01]  /*a360*/  FFMA.FTZ R52, R92, UR4, -R65 ;  /* 0x000000045c347c23 */ /* 0x002fe20008010841 */
[-C--:B------:R-:W-:Y:S07]  /*a370*/  HMMA.16816.F32 R20, R48, R60.reuse, R20 ;  /* 0x0000003c3014723c */ /* 0x080fee0000001814 */
[----:B------:R1:W-:Y:S01]  /*a380*/  MUFU.EX2 R99, R52 ;  /* 0x0000003400637308 */ /* 0x0003e20000000800 */
[C---:B------:R-:W-:Y:S04]  /*a390*/  HMMA.16816.F32 R24, R44.reuse, R60, R24 ;  /* 0x0000003c2c18723c */ /* 0x040fe80000001818 */
[----:B------:R-:W-:Y:S02]  /*a3a0*/  FADD.FTZ R2, R176, R2 ;  /* 0x00000002b0027221 */ /* 0x000fe40000010000 */
[-C--:B------:R-:W-:Y:S05]  /*a3b0*/  HMMA.16816.F32 R28, R44, R62.reuse, R28 ;  /* 0x0000003e2c1c723c */ /* 0x080fea000000181c */
[----:B--2---:R-:W-:Y:S01]  /*a3c0*/  FFMA.FTZ R56, R94, UR4, -R66 ;  /* 0x000000045e387c23 */ /* 0x004fe20008010842 */
[----:B------:R-:W-:Y:S03]  /*a3d0*/  HMMA.16816.F32 R32, R48, R62, R32 ;  /* 0x0000003e3020723c */ /* 0x000fe60000001820 */
[----:B------:R2:W-:Y:S01]  /*a3e0*/  MUFU.EX2 R97, R56 ;  /* 0x0000003800617308 */ /* 0x0005e20000000800 */
[----:B-1----:R-:W1:Y:S01]  /*a3f0*/  LDSM.16.MT88.4 R52, [R184+0x4800] ;  /* 0x00480000b834783b */ /* 0x002e620000004200 */
[----:B------:R-:W-:Y:S01]  /*a400*/  F2FP.F16.F32.PACK_AB R44, R227, R214 ;  /* 0x000000d6e32c723e */ /* 0x000fe200000000ff */
[----:B------:R-:W-:Y:S01]  /*a410*/  FFMA.FTZ R60, R101, UR4, -R43 ;  /* 0x00000004653c7c23 */ /* 0x000fe2000801082b */
[----:B------:R-:W-:Y:S01]  /*a420*/  F2FP.F16.F32.PACK_AB R45, R224, R210 ;  /* 0x000000d2e02d723e */ /* 0x000fe200000000ff */
[----:B------:R-:W-:Y:S03]  /*a430*/  FADD.FTZ R2, R203, R2 ;  /* 0x00000002cb027221 */ /* 0x000fe60000010000 */
[----:B------:R-:W-:Y:S02]  /*a440*/  F2FP.F16.F32.PACK_AB R46, R233, R228 ;  /* 0x000000e4e92e723e */ /* 0x000fe400000000ff */
[----:B------:R3:W-:Y:S01]  /*a450*/  MUFU.EX2 R94, R60 ;  /* 0x0000003c005e7308 */ /* 0x0007e20000000800 */
[----:B------:R-:W-:Y:S01]  /*a460*/  F2FP.F16.F32.PACK_AB R47, R230, R226 ;  /* 0x000000e2e62f723e */ /* 0x000fe200000000ff */
[----:B------:R-:W-:Y:S01]  /*a470*/  FADD.FTZ R41, R202, R2 ;  /* 0x00000002ca297221 */ /* 0x000fe20000010000 */
[----:B------:R-:W-:Y:S01]  /*a480*/  F2FP.F16.F32.PACK_AB R48, R219, R202 ;  /* 0x000000cadb30723e */ /* 0x000fe200000000ff */
[----:B------:R-:W-:Y:S01]  /*a490*/  FADD.FTZ R0, R170, R0 ;  /* 0x00000000aa007221 */ /* 0x000fe20000010000 */
[----:B------:R-:W-:Y:S01]  /*a4a0*/  F2FP.F16.F32.PACK_AB R49, R212, R205 ;  /* 0x000000cdd431723e */ /* 0x000fe200000000ff */
[----:B------:R-:W-:Y:S01]  /*a4b0*/  FADD.FTZ R36, R134, R36 ;  /* 0x0000002486247221 */ /* 0x000fe20000010000 */
[----:B------:R-:W-:Y:S01]  /*a4c0*/  F2FP.F16.F32.PACK_AB R50, R221, R213 ;  /* 0x000000d5dd32723e */ /* 0x000fe200000000ff */
[----:B--2---:R-:W-:Y:S01]  /*a4d0*/  FFMA.FTZ R56, R95, UR4, -R66 ;  /* 0x000000045f387c23 */ /* 0x004fe20008010842 */
[----:B------:R-:W-:Y:S01]  /*a4e0*/  F2FP.F16.F32.PACK_AB R51, R223, R218 ;  /* 0x000000dadf33723e */ /* 0x000fe200000000ff */
[----:B------:R-:W-:Y:S01]  /*a4f0*/  FADD.FTZ R0, R177, R0 ;  /* 0x00000000b1007221 */ /* 0x000fe20000010000 */
[----:B------:R-:W-:Y:S01]  /*a500*/  FADD.FTZ R36, R181, R36 ;  /* 0x00000024b5247221 */ /* 0x000fe20000010000 */
[----:B------:R2:W-:Y:S01]  /*a510*/  MUFU.EX2 R96, R56 ;  /* 0x0000003800607308 */ /* 0x0005e20000000800 */
[----:B------:R-:W-:Y:S01]  /*a520*/  FADD.FTZ R37, R172, R37 ;  /* 0x00000025ac257221 */ /* 0x000fe20000010000 */
[----:B------:R-:W-:Y:S01]  /*a530*/  FADD.FTZ R0, R217, R0 ;  /* 0x00000000d9007221 */ /* 0x000fe20000010000 */
[----:B------:R-:W-:Y:S01]  /*a540*/  FADD.FTZ R36, R204, R36 ;  /* 0x00000024cc247221 */ /* 0x000fe20000010000 */
[----:B------:R-:W-:Y:S01]  /*a550*/  MOV R134, R3 ;  /* 0x0000000300867202 */ /* 0x000fe20000000f00 */
[----:B---3--:R-:W-:Y:S01]  /*a560*/  FFMA.FTZ R60, R102, UR4, -R64 ;  /* 0x00000004663c7c23 */ /* 0x008fe20008010840 */
[----:B------:R-:W-:Y:S01]  /*a570*/  FADD.FTZ R2, R205, R0 ;  /* 0x00000000cd027221 */ /* 0x000fe20000010000 */
[----:B------:R-:W-:Y:S01]  /*a580*/  FADD.FTZ R0, R219, R41 ;  /* 0x00000029db007221 */ /* 0x000fe20000010000 */
[----:B------:R-:W-:Y:S02]  /*a590*/  FADD.FTZ R36, R178, R36 ;  /* 0x00000024b2247221 */ /* 0x000fe40000010000 */
[----:B------:R3:W-:Y:S01]  /*a5a0*/  MUFU.EX2 R93, R60 ;  /* 0x0000003c005d7308 */ /* 0x0007e20000000800 */
[----:B------:R-:W-:Y:S01]  /*a5b0*/  FADD.FTZ R2, R212, R2 ;  /* 0x00000002d4027221 */ /* 0x000fe20000010000 */
[----:B------:R-:W-:Y:S01]  /*a5c0*/  FADD.FTZ R41, R213, R0 ;  /* 0x00000000d5297221 */ /* 0x000fe20000010000 */
[----:B------:R-:W-:Y:S01]  /*a5d0*/  FADD.FTZ R36, R183, R36 ;  /* 0x00000024b7247221 */ /* 0x000fe20000010000 */
[----:B------:R-:W-:Y:S01]  /*a5e0*/  FADD.FTZ R37, R197, R37 ;  /* 0x00000025c5257221 */ /* 0x000fe20000010000 */
[----:B------:R-:W-:Y:S01]  /*a5f0*/  FADD.FTZ R0, R218, R2 ;  /* 0x00000002da007221 */ /* 0x000fe20000010000 */
[----:B------:R-:W-:Y:S01]  /*a600*/  FADD.FTZ R2, R221, R41 ;  /* 0x00000029dd027221 */ /* 0x000fe20000010000 */
[----:B------:R-:W-:Y:S01]  /*a610*/  FADD.FTZ R36, R198, R36 ;  /* 0x00000024c6247221 */ /* 0x000fe20000010000 */
[----:B--2---:R-:W-:Y:S01]  /*a620*/  FFMA.FTZ R56, R100, UR4, -R43 ;  /* 0x0000000464387c23 */ /* 0x004fe2000801082b */
[----:B------:R-:W-:Y:S01]  /*a630*/  FADD.FTZ R37, R211, R37 ;  /* 0x00000025d3257221 */ /* 0x000fe20000010000 */
[----:B------:R-:W-:Y:S01]  /*a640*/  FADD.FTZ R2, R207, R2 ;  /* 0x00000002cf027221 */ /* 0x000fe20000010000 */
[-C--:B-1----:R-:W-:Y:S01]  /*a650*/  HMMA.16816.F32 R4, R44, R52.reuse, R4 ;  /* 0x000000342c04723c */ /* 0x082fe20000001804 */
[----:B------:R1:W-:Y:S04]  /*a660*/  MUFU.EX2 R95, R56 ;  /* 0x00000038005f7308 */ /* 0x0003e80000000800 */
[----:B------:R-:W-:Y:S01]  /*a670*/  FADD.FTZ R41, R225, R2 ;  /* 0x00000002e1297221 */ /* 0x000fe20000010000 */
[C---:B------:R-:W-:Y:S05]  /*a680*/  HMMA.16816.F32 R8, R48.reuse, R52, R8 ;  /* 0x000000343008723c */ /* 0x040fea0000001808 */
[----:B---3--:R-:W-:Y:S01]  /*a690*/  FFMA.FTZ R60, R103, UR4, -R64 ;  /* 0x00000004673c7c23 */ /* 0x008fe20008010840 */
[-C--:B------:R-:W-:Y:S03]  /*a6a0*/  HMMA.16816.F32 R12, R48, R54.reuse, R12 ;  /* 0x00000036300c723c */ /* 0x080fe6000000180c */
[----:B------:R2:W-:Y:S02]  /*a6b0*/  MUFU.EX2 R91, R60 ;  /* 0x0000003c005b7308 */ /* 0x0005e40000000800 */
[----:B------:R-:W-:Y:S01]  /*a6c0*/  FFMA.FTZ R52, R112, UR4, -R43 ;  /* 0x0000000470347c23 */ /* 0x000fe2000801082b */
[C---:B------:R-:W-:Y:S01]  /*a6d0*/  HMMA.16816.F32 R16, R44.reuse, R54, R16 ;  /* 0x000000362c10723c */ /* 0x040fe20000001810 */
[----:B-1----:R-:W1:Y:S06]  /*a6e0*/  LDSM.16.MT88.4 R56, [R185+0x4800] ;  /* 0x00480000b938783b */ /* 0x002e6c0000004200 */
[----:B------:R3:W-:Y:S01]  /*a6f0*/  MUFU.EX2 R90, R52 ;  /* 0x00000034005a7308 */ /* 0x0007e20000000800 */
[----:B------:R-:W-:Y:S03]  /*a700*/  FADD.FTZ R36, R206, R36 ;  /* 0x00000024ce247221 */ /* 0x000fe60000010000 */
[----:B------:R-:W-:Y:S01]  /*a710*/  FADD.FTZ R37, R179, R37 ;  /* 0x00000025b3257221 */ /* 0x000fe20000010000 */
[----:B------:R-:W-:Y:S01]  /*a720*/  FADD.FTZ R41, R237, R41 ;  /* 0x00000029ed297221 */ /* 0x000fe20000010000 */
[----:B------:R-:W-:Y:S02]  /*a730*/  FADD.FTZ R36, R210, R36 ;  /* 0x00000024d2247221 */ /* 0x000fe40000010000 */
[----:B------:R-:W-:Y:S01]  /*a740*/  FADD.FTZ R37, R199, R37 ;  /* 0x00000025c7257221 */ /* 0x000fe20000010000 */
[----:B------:R-:W-:Y:S01]  /*a750*/  FADD.FTZ R0, R223, R0 ;  /* 0x00000000df007221 */ /* 0x000fe20000010000 */
[----:B--2---:R-:W2:Y:S01]  /*a760*/  LDSM.16.MT88.4 R60, [R184+0x4c00] ;  /* 0x004c0000b83c783b */ /* 0x004ea20000004200 */
[----:B------:R-:W-:Y:S01]  /*a770*/  FADD.FTZ R36, R224, R36 ;  /* 0x00000024e0247221 */ /* 0x000fe20000010000 */
[----:B------:R-:W-:Y:S01]  /*a780*/  FADD.FTZ R37, R201, R37 ;  /* 0x00000025c9257221 */ /* 0x000fe20000010000 */
[----:B------:R-:W-:Y:S01]  /*a790*/  FADD.FTZ R0, R208, R0 ;  /* 0x00000000d0007221 */ /* 0x000fe20000010000 */
[----:B------:R-:W-:Y:S01]  /*a7a0*/  MOV R132, R39 ;  /* 0x0000002700847202 */ /* 0x000fe20000000f00 */
[----:B------:R-:W-:Y:S01]  /*a7b0*/  FADD.FTZ R36, R226, R36 ;  /* 0x00000024e2247221 */ /* 0x000fe20000010000 */
[----:B------:R-:W-:Y:S01]  /*a7c0*/  FADD.FTZ R37, R209, R37 ;  /* 0x00000025d1257221 */ /* 0x000fe20000010000 */
[----:B------:R-:W-:Y:S01]  /*a7d0*/  FADD.FTZ R0, R236, R0 ;  /* 0x00000000ec007221 */ /* 0x000fe20000010000 */
[--C-:B---3--:R-:W-:Y:S01]  /*a7e0*/  FFMA.FTZ R52, R113, UR4, -R43.reuse ;  /* 0x0000000471347c23 */ /* 0x108fe2000801082b */
[----:B------:R-:W-:Y:S01]  /*a7f0*/  FFMA.FTZ R43, R129, UR4, -R43 ;  /* 0x00000004812b7c23 */ /* 0x000fe2000801082b */
[----:B------:R-:W-:Y:S01]  /*a800*/  FADD.FTZ R36, R230, R36 ;  /* 0x00000024e6247221 */ /* 0x000fe20000010000 */
[----:B------:R-:W-:Y:S01]  /*a810*/  FADD.FTZ R37, R214, R37 ;  /* 0x00000025d6257221 */ /* 0x000fe20000010000 */
[----:B------:R3:W-:Y:S01]  /*a820*/  MUFU.EX2 R92, R52 ;  /* 0x00000034005c7308 */ /* 0x0007e20000000800 */
[----:B------:R-:W-:Y:S01]  /*a830*/  MOV R133, R38 ;  /* 0x0000002600857202 */ /* 0x000fe20000000f00 */
[----:B------:R-:W-:Y:S01]  /*a840*/  FADD.FTZ R36, R220, R36 ;  /* 0x00000024dc247221 */ /* 0x000fe20000010000 */
[----:B------:R-:W-:Y:S03]  /*a850*/  FADD.FTZ R37, R227, R37 ;  /* 0x00000025e3257221 */ /* 0x000fe60000010000 */
[----:B------:R-:W-:Y:S01]  /*a860*/  FADD.FTZ R36, R229, R36 ;  /* 0x00000024e5247221 */ /* 0x000fe20000010000 */
[----:B------:R-:W-:Y:S04]  /*a870*/  FADD.FTZ R37, R228, R37 ;  /* 0x00000025e4257221 */ /* 0x000fe80000010000 */
[----:B------:R-:W-:Y:S01]  /*a880*/  FADD.FTZ R37, R233, R37 ;  /* 0x00000025e9257221 */ /* 0x000fe20000010000 */
[-C--:B-1----:R-:W-:Y:S03]  /*a890*/  HMMA.16816.F32 R20, R44, R56.reuse, R20 ;  /* 0x000000382c14723c */ /* 0x082fe60000001814 */
[--C-:B---3--:R-:W-:Y:S01]  /*a8a0*/  FFMA.FTZ R52, R114, UR4, -R64.reuse ;  /* 0x0000000472347c23 */ /* 0x108fe20008010840 */
[----:B------:R-:W-:Y:S02]  /*a8b0*/  FADD.FTZ R37, R222, R37 ;  /* 0x00000025de257221 */ /* 0x000fe40000010000 */
[C---:B------:R-:W-:Y:S01]  /*a8c0*/  HMMA.16816.F32 R24, R48.reuse, R56, R24 ;  /* 0x000000383018723c */ /* 0x040fe20000001818 */
[----:B------:R1:W-:Y:S04]  /*a8d0*/  MUFU.EX2 R88, R52 ;  /* 0x0000003400587308 */ /* 0x0003e80000000800 */
[----:B------:R-:W-:Y:S01]  /*a8e0*/  FADD.FTZ R37, R231, R37 ;  /* 0x00000025e7257221 */ /* 0x000fe20000010000 */
[-C--:B------:R-:W-:Y:S05]  /*a8f0*/  HMMA.16816.F32 R28, R48, R58.reuse, R28 ;  /* 0x0000003a301c723c */ /* 0x080fea000000181c */
[----:B------:R-:W-:Y:S01]  /*a900*/  FFMA.FTZ R56, R105, UR4, -R65 ;  /* 0x0000000469387c23 */ /* 0x000fe20008010841 */
[----:B------:R-:W-:Y:S03]  /*a910*/  HMMA.16816.F32 R32, R44, R58, R32 ;  /* 0x0000003a2c20723c */ /* 0x000fe60000001820 */
[----:B------:R3:W-:Y:S02]  /*a920*/  MUFU.EX2 R86, R56 ;  /* 0x0000003800567308 */ /* 0x0007e40000000800 */
[----:B------:R-:W-:Y:S01]  /*a930*/  F2FP.F16.F32.PACK_AB R50, R144, R247 ;  /* 0x000000f79032723e */ /* 0x000fe200000000ff */
[----:B-1----:R-:W-:Y:S01]  /*a940*/  FFMA.FTZ R52, R115, UR4, -R64 ;  /* 0x0000000473347c23 */ /* 0x002fe20008010840 */
[----:B------:R-:W-:Y:S01]  /*a950*/  F2FP.F16.F32.PACK_AB R48, R231, R222 ;  /* 0x000000dee730723e */ /* 0x000fe200000000ff */
[----:B------:R-:W-:Y:S05]  /*a960*/  FADD.FTZ R2, R247, R37 ;  /* 0x00000025f7027221 */ /* 0x000fea0000010000 */
[----:B------:R1:W-:Y:S01]  /*a970*/  MUFU.EX2 R89, R52 ;  /* 0x0000003400597308 */ /* 0x0003e20000000800 */
[----:B------:R-:W-:Y:S01]  /*a980*/  F2FP.F16.F32.PACK_AB R49, R229, R220 ;  /* 0x000000dce531723e */ /* 0x000fe200000000ff */
[----:B------:R-:W-:Y:S01]  /*a990*/  FADD.FTZ R37, R244, R36 ;  /* 0x00000024f4257221 */ /* 0x000fe20000010000 */
[----:B------:R-:W-:Y:S01]  /*a9a0*/  F2FP.F16.F32.PACK_AB R51, R155, R244 ;  /* 0x000000f49b33723e */ /* 0x000fe200000000ff */
[----:B------:R-:W-:Y:S01]  /*a9b0*/  FADD.FTZ R36, R144, R2 ;  /* 0x0000000290247221 */ /* 0x000fe20000010000 */
[----:B------:R-:W-:Y:S01]  /*a9c0*/  F2FP.F16.F32.PACK_AB R44, R225, R207 ;  /* 0x000000cfe12c723e */ /* 0x000fe200000000ff */
[----:B------:R-:W-:Y:S01]  /*a9d0*/  LDSM.16.MT88.4 R144, [R184+0x5c00] ;  /* 0x005c0000b890783b */ /* 0x000fe20000004200 */
[----:B------:R-:W-:Y:S01]  /*a9e0*/  F2FP.F16.F32.PACK_AB R45, R236, R208 ;  /* 0x000000d0ec2d723e */ /* 0x000fe200000000ff */
[----:B------:R-:W-:Y:S01]  /*a9f0*/  FFMA.FTZ R64, R67, UR4, -R64 ;  /* 0x0000000443407c23 */ /* 0x000fe20008010840 */
[----:B------:R-:W-:Y:S01]  /*aa00*/  F2FP.F16.F32.PACK_AB R46, R243, R237 ;  /* 0x000000edf32e723e */ /* 0x000fe200000000ff */
[-C--:B--2---:R-:W-:Y:S04]  /*aa10*/  HMMA.16816.F32 R4, R48, R60.reuse, R4 ;  /* 0x0000003c3004723c */ /* 0x084fe80000001804 */
[----:B------:R-:W2:Y:S01]  /*aa20*/  MUFU.EX2 R64, R64 ;  /* 0x0000004000407308 */ /* 0x000ea20000000800 */
[----:B------:R-:W-:Y:S01]  /*aa30*/  F2FP.F16.F32.PACK_AB R47, R246, R232 ;  /* 0x000000e8f62f723e */ /* 0x000fe200000000ff */
[--C-:B---3--:R-:W-:Y:S01]  /*aa40*/  FFMA.FTZ R56, R106, UR4, -R66.reuse ;  /* 0x000000046a387c23 */ /* 0x108fe20008010842 */
[----:B-1----:R-:W-:Y:S01]  /*aa50*/  FFMA.FTZ R52, R104, UR4, -R65 ;  /* 0x0000000468347c23 */ /* 0x002fe20008010841 */
[--C-:B------:R-:W-:Y:S03]  /*aa60*/  FFMA.FTZ R67, R110, UR4, -R66.reuse ;  /* 0x000000046e437c23 */ /* 0x100fe60008010842 */
[----:B------:R-:W-:Y:S01]  /*aa70*/  FADD.FTZ R2, R155, R37 ;  /* 0x000000259b027221 */ /* 0x000fe20000010000 */
[C---:B------:R-:W-:Y:S02]  /*aa80*/  HMMA.16816.F32 R8, R44.reuse, R60, R8 ;  /* 0x0000003c2c08723c */ /* 0x040fe40000001808 */
[----:B------:R1:W-:Y:S04]  /*aa90*/  MUFU.EX2 R87, R52 ;  /* 0x0000003400577308 */ /* 0x0003e80000000800 */
[-C--:B------:R-:W-:Y:S06]  /*aaa0*/  HMMA.16816.F32 R12, R44, R62.reuse, R12 ;  /* 0x0000003e2c0c723c */ /* 0x080fec000000180c */
[----:B------:R3:W-:Y:S01]  /*aab0*/  MUFU.EX2 R85, R56 ;  /* 0x0000003800557308 */ /* 0x0007e20000000800 */
[--C-:B------:R-:W-:Y:S01]  /*aac0*/  FFMA.FTZ R60, R107, UR4, -R66.reuse ;  /* 0x000000046b3c7c23 */ /* 0x100fe20008010842 */
[C---:B------:R-:W-:Y:S08]  /*aad0*/  HMMA.16816.F32 R16, R48.reuse, R62, R16 ;  /* 0x0000003e3010723c */ /* 0x040ff00000001810 */
[----:B------:R4:W-:Y:S01]  /*aae0*/  MUFU.EX2 R84, R60 ;  /* 0x0000003c00547308 */ /* 0x0009e20000000800 */
[----:B-1----:R-:W1:Y:S02]  /*aaf0*/  LDSM.16.MT88.4 R52, [R185+0x4c00] ;  /* 0x004c0000b934783b */ /* 0x002e640000004200 */
[----:B------:R-:W-:Y:S01]  /*ab00*/  FFMA.FTZ R61, R108, UR4, -R65 ;  /* 0x000000046c3d7c23 */ /* 0x000fe20008010841 */
[----:B------:R-:W-:Y:S01]  /*ab10*/  FFMA.FTZ R66, R42, UR4, -R66 ;  /* 0x000000042a427c23 */ /* 0x000fe20008010842 */
[----:B--2---:R-:W-:Y:S01]  /*ab20*/  F2FP.F16.F32.PACK_AB R163, R64, R74 ;  /* 0x0000004a40a3723e */ /* 0x004fe200000000ff */
[----:B------:R-:W-:Y:S04]  /*ab30*/  FADD.FTZ R42, R232, R0 ;  /* 0x00000000e82a7221 */ /* 0x000fe80000010000 */
[----:B------:R-:W-:Y:S01]  /*ab40*/  MUFU.EX2 R83, R61 ;  /* 0x0000003d00537308 */ /* 0x000fe20000000800 */
[----:B---3--:R-:W2:Y:S01]  /*ab50*/  LDSM.16.MT88.4 R56, [R184+0x5000] ;  /* 0x00500000b838783b */ /* 0x008ea20000004200 */
[----:B------:R-:W-:Y:S01]  /*ab60*/  FADD.FTZ R0, R243, R41 ;  /* 0x00000029f3007221 */ /* 0x000fe20000010000 */
[----:B------:R-:W-:Y:S01]  /*ab70*/  FADD.FTZ R41, R242, R2 ;  /* 0x00000002f2297221 */ /* 0x000fe20000010000 */
[----:B------:R-:W-:Y:S01]  /*ab80*/  FADD.FTZ R37, R246, R42 ;  /* 0x0000002af6257221 */ /* 0x000fe20000010000 */
[----:B------:R-:W-:Y:S01]  /*ab90*/  FADD.FTZ R42, R245, R36 ;  /* 0x00000024f52a7221 */ /* 0x000fe20000010000 */
[----:B------:R-:W-:Y:S04]  /*aba0*/  FADD.FTZ R36, R234, R0 ;  /* 0x00000000ea247221 */ /* 0x000fe80000010000 */
[----:B------:R-:W-:Y:S01]  /*abb0*/  MUFU.EX2 R66, R66 ;  /* 0x0000004200427308 */ /* 0x000fe20000000800 */
[--C-:B----4-:R-:W-:Y:S01]  /*abc0*/  FFMA.FTZ R60, R109, UR4, -R65.reuse ;  /* 0x000000046d3c7c23 */ /* 0x110fe20008010841 */
[----:B------:R-:W-:Y:S01]  /*abd0*/  FFMA.FTZ R65, R125, UR4, -R65 ;  /* 0x000000047d417c23 */ /* 0x000fe20008010841 */
[----:B------:R-:W-:Y:S01]  /*abe0*/  FADD.FTZ R2, R154, R42 ;  /* 0x0000002a9a027221 */ /* 0x000fe20000010000 */
[----:B------:R-:W-:Y:S01]  /*abf0*/  FADD.FTZ R36, R239, R36 ;  /* 0x00000024ef247221 */ /* 0x000fe20000010000 */
[----:B------:R-:W-:Y:S01]  /*ac00*/  FADD.FTZ R0, R235, R37 ;  /* 0x00000025eb007221 */ /* 0x000fe20000010000 */
[----:B------:R-:W-:Y:S01]  /*ac10*/  FADD.FTZ R37, R249, R41 ;  /* 0x00000029f9257221 */ /* 0x000fe20000010000 */
[----:B------:R-:W-:Y:S03]  /*ac20*/  FADD.FTZ R2, R143, R2 ;  /* 0x000000028f027221 */ /* 0x000fe60000010000 */
[----:B------:R3:W-:Y:S01]  /*ac30*/  MUFU.EX2 R82, R60 ;  /* 0x0000003c00527308 */ /* 0x0007e20000000800 */
[----:B------:R-:W-:Y:S01]  /*ac40*/  FADD.FTZ R36, R241, R36 ;  /* 0x00000024f1247221 */ /* 0x000fe20000010000 */
[----:B------:R-:W-:Y:S01]  /*ac50*/  FADD.FTZ R37, R251, R37 ;  /* 0x00000025fb257221 */ /* 0x000fe20000010000 */
[----:B------:R-:W-:Y:S01]  /*ac60*/  FADD.FTZ R2, R142, R2 ;  /* 0x000000028e027221 */ /* 0x000fe20000010000 */
[----:B------:R-:W-:Y:S02]  /*ac70*/  FADD.FTZ R0, R240, R0 ;  /* 0x00000000f0007221 */ /* 0x000fe40000010000 */
[----:B------:R-:W-:Y:S01]  /*ac80*/  FADD.FTZ R37, R141, R37 ;  /* 0x000000258d257221 */ /* 0x000fe20000010000 */
[----:B------:R-:W-:Y:S03]  /*ac90*/  FADD.FTZ R41, R252, R2 ;  /* 0x00000002fc297221 */ /* 0x000fe60000010000 */
[----:B------:R-:W4:Y:S01]  /*aca0*/  MUFU.EX2 R65, R65 ;  /* 0x0000004100417308 */ /* 0x000f220000000800 */
[----:B------:R-:W-:Y:S04]  /*acb0*/  FADD.FTZ R0, R238, R0 ;  /* 0x00000000ee007221 */ /* 0x000fe80000010000 */
[----:B------:R-:W-:Y:S05]  /*acc0*/  FADD.FTZ R42, R248, R0 ;  /* 0x00000000f82a7221 */ /* 0x000fea0000010000 */
[----:B------:R-:W-:Y:S01]  /*acd0*/  MUFU.EX2 R81, R67 ;  /* 0x0000004300517308 */ /* 0x000fe20000000800 */
[-C--:B-1----:R-:W-:Y:S01]  /*ace0*/  HMMA.16816.F32 R20, R48, R52.reuse, R20 ;  /* 0x000000343014723c */ /* 0x082fe20000001814 */
[----:B---3--:R-:W1:Y:S02]  /*acf0*/  LDSM.16.MT88.4 R60, [R185+0x5000] ;  /* 0x00500000b93c783b */ /* 0x008e640000004200 */
[----:B------:R-:W-:Y:S03]  /*ad00*/  FADD.FTZ R2, R136, R42 ;  /* 0x0000002a88027221 */ /* 0x000fe60000010000 */
[C---:B------:R-:W-:Y:S03]  /*ad10*/  HMMA.16816.F32 R24, R44.reuse, R52, R24 ;  /* 0x000000342c18723c */ /* 0x040fe60000001818 */
[----:B------:R3:W5:Y:S02]  /*ad20*/  MUFU.EX2 R67, R43 ;  /* 0x0000002b00437308 */ /* 0x0007640000000800 */
[----:B----4-:R-:W-:Y:S01]  /*ad30*/  F2FP.F16.F32.PACK_AB R166, R65, R79 ;  /* 0x0000004f41a6723e */ /* 0x010fe200000000ff */
[-C--:B------:R-:W-:Y:S06]  /*ad40*/  HMMA.16816.F32 R28, R44, R54.reuse, R28 ;  /* 0x000000362c1c723c */ /* 0x080fec000000181c */
[----:B------:R-:W-:Y:S01]  /*ad50*/  HMMA.16816.F32 R32, R48, R54, R32 ;  /* 0x000000363020723c */ /* 0x000fe20000001820 */
[----:B------:R-:W4:Y:S04]  /*ad60*/  LDSM.16.MT88.4 R52, [R184+0x5400] ;  /* 0x00540000b834783b */ /* 0x000f280000004200 */
[----:B------:R-:W-:Y:S01]  /*ad70*/  F2FP.F16.F32.PACK_AB R44, R154, R245 ;  /* 0x000000f59a2c723e */ /* 0x000fe200000000ff */
[----:B---3--:R-:W-:Y:S01]  /*ad80*/  FADD.FTZ R43, R250, R36 ;  /* 0x00000024fa2b7221 */ /* 0x008fe20000010000 */
[----:B------:R-:W-:Y:S01]  /*ad90*/  F2FP.F16.F32.PACK_AB R45, R249, R242 ;  /* 0x000000f2f92d723e */ /* 0x000fe200000000ff */
[----:B------:R-:W-:Y:S03]  /*ada0*/  FADD.FTZ R36, R140, R37 ;  /* 0x000000258c247221 */ /* 0x000fe60000010000 */
[----:B------:R-:W-:Y:S01]  /*adb0*/  F2FP.F16.F32.PACK_AB R46, R142, R143 ;  /* 0x0000008f8e2e723e */ /* 0x000fe200000000ff */
[----:B------:R-:W-:Y:S01]  /*adc0*/  FADD.FTZ R0, R138, R43 ;  /* 0x0000002b8a007221 */ /* 0x000fe20000010000 */
[----:B------:R-:W-:Y:S02]  /*add0*/  F2FP.F16.F32.PACK_AB R47, R141, R251 ;  /* 0x000000fb8d2f723e */ /* 0x000fe400000000ff */
[----:B------:R-:W-:Y:S02]  /*ade0*/  F2FP.F16.F32.PACK_AB R48, R239, R234 ;  /* 0x000000eaef30723e */ /* 0x000fe400000000ff */
[----:B------:R-:W-:Y:S02]  /*adf0*/  F2FP.F16.F32.PACK_AB R49, R240, R235 ;  /* 0x000000ebf031723e */ /* 0x000fe400000000ff */
[----:B------:R-:W-:Y:S01]  /*ae00*/  F2FP.F16.F32.PACK_AB R50, R250, R241 ;  /* 0x000000f1fa32723e */ /* 0x000fe200000000ff */
[-C--:B--2---:R-:W-:Y:S05]  /*ae10*/  HMMA.16816.F32 R4, R44, R56.reuse, R4 ;  /* 0x000000382c04723c */ /* 0x084fea0000001804 */
[----:B------:R-:W-:Y:S02]  /*ae20*/  F2FP.F16.F32.PACK_AB R51, R248, R238 ;  /* 0x000000eef833723e */ /* 0x000fe400000000ff */
[----:B-----5:R-:W-:Y:S05]  /*ae30*/  F2FP.F16.F32.PACK_AB R162, R67, R73 ;  /* 0x0000004943a2723e */ /* 0x020fea00000000ff */
[C---:B------:R-:W-:Y:S06]  /*ae40*/  HMMA.16816.F32 R8, R48.reuse, R56, R8 ;  /* 0x000000383008723c */ /* 0x040fec0000001808 */
[-C--:B------:R-:W-:Y:S06]  /*ae50*/  HMMA.16816.F32 R12, R48, R58.reuse, R12 ;  /* 0x0000003a300c723c */ /* 0x080fec000000180c */
[C---:B------:R-:W-:Y:S01]  /*ae60*/  HMMA.16816.F32 R16, R44.reuse, R58, R16 ;  /* 0x0000003a2c10723c */ /* 0x040fe20000001810 */
[----:B------:R-:W2:Y:S05]  /*ae70*/  LDSM.16.MT88.4 R56, [R185+0x5400] ;  /* 0x00540000b938783b */ /* 0x000eaa0000004200 */
[-C--:B-1----:R-:W-:Y:S06]  /*ae80*/  HMMA.16816.F32 R20, R44, R60.reuse, R20 ;  /* 0x0000003c2c14723c */ /* 0x082fec0000001814 */
[C---:B------:R-:W-:Y:S06]  /*ae90*/  HMMA.16816.F32 R24, R48.reuse, R60, R24 ;  /* 0x0000003c3018723c */ /* 0x040fec0000001818 */
[-C--:B------:R-:W-:Y:S06]  /*aea0*/  HMMA.16816.F32 R28, R48, R62.reuse, R28 ;  /* 0x0000003e301c723c */ /* 0x080fec000000181c */
[----:B------:R-:W-:Y:S01]  /*aeb0*/  HMMA.16816.F32 R32, R44, R62, R32 ;  /* 0x0000003e2c20723c */ /* 0x000fe20000001820 */
[----:B------:R-:W1:Y:S04]  /*aec0*/  LDSM.16.MT88.4 R60, [R184+0x5800] ;  /* 0x00580000b83c783b */ /* 0x000e680000004200 */
[----:B------:R-:W-:Y:S02]  /*aed0*/  F2FP.F16.F32.PACK_AB R48, R151, R252 ;  /* 0x000000fc9730723e */ /* 0x000fe400000000ff */
[----:B------:R-:W-:Y:S04]  /*aee0*/  F2FP.F16.F32.PACK_AB R49, R139, R140 ;  /* 0x0000008c8b31723e */ /* 0x000fe800000000ff */
[----:B------:R-:W-:Y:S02]  /*aef0*/  F2FP.F16.F32.PACK_AB R50, R153, R150 ;  /* 0x000000969932723e */ /* 0x000fe400000000ff */
[----:B------:R-:W-:Y:S02]  /*af00*/  F2FP.F16.F32.PACK_AB R51, R152, R149 ;  /* 0x000000959833723e */ /* 0x000fe400000000ff */
[----:B------:R-:W-:Y:S02]  /*af10*/  F2FP.F16.F32.PACK_AB R44, R137, R138 ;  /* 0x0000008a892c723e */ /* 0x000fe400000000ff */
[----:B------:R-:W-:Y:S02]  /*af20*/  F2FP.F16.F32.PACK_AB R45, R148, R136 ;  /* 0x00000088942d723e */ /* 0x000fe400000000ff */
[----:B------:R-:W-:Y:S01]  /*af30*/  F2FP.F16.F32.PACK_AB R46, R98, R99 ;  /* 0x00000063622e723e */ /* 0x000fe200000000ff */
[-C--:B----4-:R-:W-:Y:S05]  /*af40*/  HMMA.16816.F32 R4, R48, R52.reuse, R4 ;  /* 0x000000343004723c */ /* 0x090fea0000001804 */
[----:B------:R-:W-:Y:S07]  /*af50*/  F2FP.F16.F32.PACK_AB R47, R96, R97 ;  /* 0x00000061602f723e */ /* 0x000fee00000000ff */
[C---:B------:R-:W-:Y:S06]  /*af60*/  HMMA.16816.F32 R8, R44.reuse, R52, R8 ;  /* 0x000000342c08723c */ /* 0x040fec0000001808 */
[-C--:B------:R-:W-:Y:S06]  /*af70*/  HMMA.16816.F32 R12, R44, R54.reuse, R12 ;  /* 0x000000362c0c723c */ /* 0x080fec000000180c */
[C---:B------:R-:W-:Y:S01]  /*af80*/  HMMA.16816.F32 R16, R48.reuse, R54, R16 ;  /* 0x000000363010723c */ /* 0x040fe20000001810 */
[----:B------:R-:W3:Y:S05]  /*af90*/  LDSM.16.MT88.4 R52, [R185+0x5800] ;  /* 0x00580000b934783b */ /* 0x000eea0000004200 */
[-C--:B--2---:R-:W-:Y:S06]  /*afa0*/  HMMA.16816.F32 R20, R48, R56.reuse, R20 ;  /* 0x000000383014723c */ /* 0x084fec0000001814 */
[C---:B------:R-:W-:Y:S06]  /*afb0*/  HMMA.16816.F32 R24, R44.reuse, R56, R24 ;  /* 0x000000382c18723c */ /* 0x040fec0000001818 */
[-C--:B------:R-:W-:Y:S06]  /*afc0*/  HMMA.16816.F32 R28, R44, R58.reuse, R28 ;  /* 0x0000003a2c1c723c */ /* 0x080fec000000181c */
[----:B------:R-:W-:Y:S01]  /*afd0*/  HMMA.16816.F32 R32, R48, R58, R32 ;  /* 0x0000003a3020723c */ /* 0x000fe20000001820 */
[----:B------:R-:W2:Y:S04]  /*afe0*/  LDSM.16.MT88.4 R56, [R185+0x5c00] ;  /* 0x005c0000b938783b */ /* 0x000ea80000004200 */
[----:B------:R-:W-:Y:S02]  /*aff0*/  F2FP.F16.F32.PACK_AB R44, R94, R95 ;  /* 0x0000005f5e2c723e */ /* 0x000fe400000000ff */
[----:B------:R-:W-:Y:S04]  /*b000*/  F2FP.F16.F32.PACK_AB R45, R91, R93 ;  /* 0x0000005d5b2d723e */ /* 0x000fe800000000ff */
[----:B------:R-:W-:Y:S02]  /*b010*/  F2FP.F16.F32.PACK_AB R46, R92, R90 ;  /* 0x0000005a5c2e723e */ /* 0x000fe400000000ff */
[----:B------:R-:W-:Y:S02]  /*b020*/  F2FP.F16.F32.PACK_AB R47, R89, R88 ;  /* 0x00000058592f723e */ /* 0x000fe400000000ff */
[----:B------:R-:W-:Y:S02]  /*b030*/  F2FP.F16.F32.PACK_AB R48, R86, R87 ;  /* 0x000000575630723e */ /* 0x000fe400000000ff */
[----:B------:R-:W-:Y:S02]  /*b040*/  F2FP.F16.F32.PACK_AB R49, R84, R85 ;  /* 0x000000555431723e */ /* 0x000fe400000000ff */
[----:B------:R-:W-:Y:S01]  /*b050*/  F2FP.F16.F32.PACK_AB R50, R82, R83 ;  /* 0x000000535232723e */ /* 0x000fe200000000ff */
[-C--:B-1----:R-:W-:Y:S05]  /*b060*/  HMMA.16816.F32 R4, R44, R60.reuse, R4 ;  /* 0x0000003c2c04723c */ /* 0x082fea0000001804 */
[----:B------:R-:W-:Y:S07]  /*b070*/  F2FP.F16.F32.PACK_AB R51, R68, R81 ;  /* 0x000000514433723e */ /* 0x000fee00000000ff */
[C---:B------:R-:W-:Y:S01]  /*b080*/  HMMA.16816.F32 R8, R48.reuse, R60, R8 ;  /* 0x0000003c3008723c */ /* 0x040fe20000001808 */
[----:B------:R-:W1:Y:S05]  /*b090*/  MUFU.EX2 R60, R80 ;  /* 0x00000050003c7308 */ /* 0x000e6a0000000800 */
[-C--:B------:R-:W-:Y:S06]  /*b0a0*/  HMMA.16816.F32 R12, R48, R62.reuse, R12 ;  /* 0x0000003e300c723c */ /* 0x080fec000000180c */
[C---:B------:R-:W-:Y:S06]  /*b0b0*/  HMMA.16816.F32 R16, R44.reuse, R62, R16 ;  /* 0x0000003e2c10723c */ /* 0x040fec0000001810 */
[-C--:B---3--:R-:W-:Y:S05]  /*b0c0*/  HMMA.16816.F32 R20, R44, R52.reuse, R20 ;  /* 0x000000342c14723c */ /* 0x088fea0000001814 */
[----:B-1----:R-:W-:Y:S01]  /*b0d0*/  F2FP.F16.F32.PACK_AB R167, R66, R60 ;  /* 0x0000003c42a7723e */ /* 0x002fe200000000ff */
[C---:B------:R-:W-:Y:S06]  /*b0e0*/  HMMA.16816.F32 R24, R48.reuse, R52, R24 ;  /* 0x000000343018723c */ /* 0x040fec0000001818 */
[-C--:B------:R-:W-:Y:S06]  /*b0f0*/  HMMA.16816.F32 R28, R48, R54.reuse, R28 ;  /* 0x00000036301c723c */ /* 0x080fec000000181c */
[----:B------:R-:W-:Y:S06]  /*b100*/  HMMA.16816.F32 R32, R44, R54, R32 ;  /* 0x000000362c20723c */ /* 0x000fec0000001820 */
[-C--:B------:R-:W-:Y:S07]  /*b110*/  HMMA.16816.F32 R140, R160, R144.reuse, R4 ;  /* 0x00000090a08c723c */ /* 0x080fee0000001804 */
[----:B------:R-:W-:Y:S01]  /*b120*/  FADD.FTZ R4, R151, R41 ;  /* 0x0000002997047221 */ /* 0x000fe20000010000 */
[----:B------:R-:W-:Y:S03]  /*b130*/  FADD.FTZ R6, R139, R36 ;  /* 0x000000248b067221 */ /* 0x000fe60000010000 */
        /* <DEDUP_REMOVED lines=20> */
[----:B------:R-:W-:Y:S01]  /*b280*/  FADD.FTZ R2, R84, R4 ;  /* 0x0000000454027221 */ /* 0x000fe20000010000 */
[-C--:B--2---:R-:W-:Y:S03]  /*b290*/  HMMA.16816.F32 R152, R160, R56.reuse, R20 ;  /* 0x00000038a098723c */ /* 0x084fe60000001814 */
        /* <DEDUP_REMOVED lines=16> */
[----:B------:R-:W-:Y:S05]  /*b3a0*/  HMMA.16816.F32 R160, R160, R58, R32 ;  /* 0x0000003aa0a0723c */ /* 0x000fea0000001820 */
        /* <DEDUP_REMOVED lines=9> */
[----:B------:R2:W-:Y:S01]  /*b440*/  STL [R1], R6 ;  /* 0x0000000601007387 */ /* 0x0005e20000100800 */
[----:B------:R-:W-:Y:S01]  /*b450*/  FADD.FTZ R2, R65, R2 ;  /* 0x0000000241027221 */ /* 0x000fe20000010000 */
[----:B------:R-:W-:Y:S01]  /*b460*/  FADD.FTZ R0, R66, R0 ;  /* 0x0000000042007221 */ /* 0x000fe20000010000 */
[----:B------:R-:W-:Y:S01]  /*b470*/  MOV R3, R40 ;  /* 0x0000002800037202 */ /* 0x000fe20000000f00 */
[----:B------:R2:W-:Y:S04]  /*b480*/  STL [R1+0x4], R4 ;  /* 0x0000040401007387 */ /* 0x0005e80000100800 */
[----:B------:R2:W-:Y:S04]  /*b490*/  STL [R1+0x8], R2 ;  /* 0x0000080201007387 */ /* 0x0005e80000100800 */
[----:B------:R2:W-:Y:S01]  /*b4a0*/  STL [R1+0xc], R0 ;  /* 0x00000c0001007387 */ /* 0x0005e20000100800 */
[----:B------:R-:W-:Y:S05]  /*b4b0*/  @P2 BRA `(.L_x_375) ;  /* 0xffffffb800742947 */ /* 0x000fea000383ffff */
.L_x_374:
[----:B------:R-:W3:Y:S04]  /*b4c0*/  LDL.LU R9, [R1] ;  /* 0x0000000001097983 */ /* 0x000ee80000300800 */
[----:B-12---:R-:W2:Y:S04]  /*b4d0*/  LDL.LU R2, [R1+0x4] ;  /* 0x0000040001027983 */ /* 0x006ea80000300800 */
[----:B------:R-:W4:Y:S04]  /*b4e0*/  LDL.LU R15, [R1+0x8] ;  /* 0x00000800010f7983 */ /* 0x000f280000300800 */
[----:B------:R-:W5:Y:S04]  /*b4f0*/  LDL.LU R14, [R1+0xc] ;  /* 0x00000c00010e7983 */ /* 0x000f680000300800 */
[----:B------:R-:W4:Y:S01]  /*b500*/  LDL R11, [R1+0x40] ;  /* 0x00004000010b7983 */ /* 0x000f220000100800 */
        /* <DEDUP_REMOVED lines=10> */
[----:B------:R-:W-:Y:S01]  /*b5b0*/  SHF.R.S32.HI R30, RZ, 0x5, R7 ;  /* 0x00000005ff1e7819 */ /* 0x000fe20000011407 */
[----:B------:R-:W-:Y:S01]  /*b5c0*/  IMAD.IADD R8, R8, 0x1, -R6 ;  /* 0x0000000108087824 */ /* 0x000fe200078e0a06 */
[----:B------:R-:W-:-:S04]  /*b5d0*/  LEA.HI R3, R3, R0, RZ, 0x3 ;  /* 0x0000000003037211 */ /* 0x000fc800078f18ff */
[----:B------:R-:W-:-:S05]  /*b5e0*/  LOP3.LUT R3, R3, 0xfffffff8, RZ, 0xc0, !PT ;  /* 0xfffffff803037812 */ /* 0x000fca00078ec0ff */
[----:B------:R-:W-:Y:S01]  /*b5f0*/  IMAD.IADD R3, R0, 0x1, -R3 ;  /* 0x0000000100037824 */ /* 0x000fe200078e0a03 */
[----:B---3--:R-:W1:Y:S04]  /*b600*/  SHFL.BFLY PT, R5, R9, 0x2, 0x1f ;  /* 0x0c401f0009057f89 */ /* 0x008e6800000e0000 */
[----:B--2---:R-:W2:Y:S04]  /*b610*/  SHFL.BFLY PT, R4, R2, 0x2, 0x1f ;  /* 0x0c401f0002047f89 */ /* 0x004ea800000e0000 */
[----:B-----5:R-:W-:Y:S01]  /*b620*/  SHFL.BFLY PT, R10, R14, 0x2, 0x1f ;  /* 0x0c401f000e0a7f89 */ /* 0x020fe200000e0000 */
[----:B----4-:R-:W-:Y:S01]  /*b630*/  ISETP.NE.AND P1, PT, R11, -0x1, PT ;  /* 0xffffffff0b00780c */ /* 0x010fe20003f25270 */
[----:B-1----:R-:W-:-:S02]  /*b640*/  FADD.FTZ R5, R5, R9 ;  /* 0x0000000905057221 */ /* 0x002fc40000010000 */
[----:B------:R-:W1:Y:S01]  /*b650*/  SHFL.BFLY PT, R9, R15, 0x2, 0x1f ;  /* 0x0c401f000f097f89 */ /* 0x000e6200000e0000 */
[----:B--2---:R-:W-:Y:S01]  /*b660*/  FADD.FTZ R4, R4, R2 ;  /* 0x0000000204047221 */ /* 0x004fe20000010000 */
[----:B------:R-:W-:Y:S02]  /*b670*/  LEA.HI R2, R3, R3, RZ, 0x1 ;  /* 0x0000000303027211 */ /* 0x000fe400078f08ff */
[----:B------:R-:W2:Y:S06]  /*b680*/  SHFL.BFLY PT, R29, R5, 0x1, 0x1f ;  /* 0x0c201f00051d7f89 */ /* 0x000eac00000e0000 */
[----:B------:R-:W3:Y:S01]  /*b690*/  @P1 LDC.64 R12, c[0x0][0x298] ;  /* 0x0000a600ff0c1b82 */ /* 0x000ee20000000a00 */
[----:B------:R-:W-:Y:S01]  /*b6a0*/  SHF.R.S32.HI R0, RZ, 0x1, R2 ;  /* 0x00000001ff007819 */ /* 0x000fe20000011402 */
[----:B------:R-:W4:Y:S01]  /*b6b0*/  SHFL.BFLY PT, R28, R4, 0x1, 0x1f ;  /* 0x0c201f00041c7f89 */ /* 0x000f2200000e0000 */
[----:B------:R-:W-:-:S03]  /*b6c0*/  LOP3.LUT R2, R2, 0x3fffffe, RZ, 0xc0, !PT ;  /* 0x03fffffe02027812 */ /* 0x000fc600078ec0ff */
[----:B------:R-:W-:Y:S02]  /*b6d0*/  IMAD.SHL.U32 R7, R0, 0x40, RZ ;  /* 0x0000004000077824 */ /* 0x000fe400078e00ff */
[----:B-1----:R-:W-:Y:S01]  /*b6e0*/  FADD.FTZ R6, R9, R15 ;  /* 0x0000000f09067221 */ /* 0x002fe20000010000 */
[----:B------:R-:W-:Y:S02]  /*b6f0*/  IMAD.IADD R15, R3, 0x1, -R2 ;  /* 0x00000001030f7824 */ /* 0x000fe400078e0a02 */
[----:B------:R-:W-:Y:S01]  /*b700*/  LOP3.LUT R3, R7, 0xc0, RZ, 0xc0, !PT ;  /* 0x000000c007037812 */ /* 0x000fe200078ec0ff */
[----:B------:R-:W-:Y:S02]  /*b710*/  IMAD R2, R30, 0x100, R8 ;  /* 0x000001001e027824 */ /* 0x000fe400078e0208 */
[----:B--2---:R-:W-:Y:S01]  /*b720*/  FADD.FTZ R29, R5, R29 ;  /* 0x0000001d051d7221 */ /* 0x004fe20000010000 */
[----:B------:R-:W-:Y:S01]  /*b730*/  FADD.FTZ R7, R10, R14 ;  /* 0x0000000e0a077221 */ /* 0x000fe20000010000 */
[----:B------:R-:W-:Y:S01]  /*b740*/  LEA.HI R5, R3, R3, RZ, 0x1d ;  /* 0x0000000303057211 */ /* 0x000fe200078fe8ff */
[----:B------:R-:W-:Y:S01]  /*b750*/  IMAD R15, R15, 0x10, R2 ;  /* 0x000000100f0f7824 */ /* 0x000fe200078e0202 */
[----:B------:R1:W2:Y:S01]  /*b760*/  SHFL.BFLY PT, R21, R6, 0x1, 0x1f ;  /* 0x0c201f0006157f89 */ /* 0x0002a200000e0000 */
[----:B---3--:R-:W-:-:S04]  /*b770*/  @P1 IMAD.WIDE.U32 R2, R11, R12, RZ ;  /* 0x0000000c0b021225 */ /* 0x008fc800078e00ff */
[----:B----4-:R-:W-:Y:S01]  /*b780*/  FADD.FTZ R28, R4, R28 ;  /* 0x0000001c041c7221 */ /* 0x010fe20000010000 */
[----:B------:R-:W-:Y:S01]  /*b790*/  LOP3.LUT R9, R0, 0x1, RZ, 0xc0, !PT ;  /* 0x0000000100097812 */ /* 0x000fe200078ec0ff */
[----:B------:R1:W3:Y:S01]  /*b7a0*/  SHFL.BFLY PT, R25, R7, 0x1, 0x1f ;  /* 0x0c201f0007197f89 */ /* 0x0002e200000e0000 */
[----:B------:R-:W-:Y:S02]  /*b7b0*/  IMAD.U32 R15, R15, 0x2, R5 ;  /* 0x000000020f0f7824 */ /* 0x000fe400078e0005 */
[----:B------:R-:W-:Y:S02]  /*b7c0*/  @P1 IMAD R37, R11, R13, R3 ;  /* 0x0000000d0b251224 */ /* 0x000fe400078e0203 */
[----:B------:R-:W-:Y:S01]  /*b7d0*/  @P1 IMAD.MOV.U32 R36, RZ, RZ, R2 ;  /* 0x000000ffff241224 */ /* 0x000fe200078e0002 */
[----:B------:R-:W-:Y:S01]  /*b7e0*/  LEA R15, R15, UR4, 0x1 ;  /* 0x000000040f0f7c11 */ /* 0x000fe2000f8e08ff */
[----:B--2---:R-:W-:Y:S06]  /*b7f0*/  @P1 BRA `(.L_x_378) ;  /* 0x0000000000201947 */ /* 0x004fec0003800000 */
        /* <DEDUP_REMOVED lines=8> */
.L_x_378:
        /* <DEDUP_REMOVED lines=20> */
.L_x_379:
[----:B------:R-:W2:Y:S04]  /*b9c0*/  LDL R43, [R1+0x50] ;  /* 0x00005000012b7983 */ /* 0x000ea80000100800 */
[----:B------:R4:W5:Y:S01]  /*b9d0*/  LDL R42, [R1+0x44] ;  /* 0x00004400012a7983 */ /* 0x0009620000100800 */
[----:B------:R-:W-:Y:S01]  /*b9e0*/  MOV R31, 0x10 ;  /* 0x00000010001f7802 */ /* 0x000fe20000000f00 */
[----:B---3--:R-:W-:Y:S01]  /*b9f0*/  FADD.FTZ R25, R7, R25 ;  /* 0x0000001907197221 */ /* 0x008fe20000010000 */
[----:B------:R-:W-:Y:S01]  /*ba00*/  ISETP.NE.AND P5, PT, RZ, UR4, PT ;  /* 0x00000004ff007c0c */ /* 0x000fe2000bfa5270 */
[----:B------:R-:W3:Y:S01]  /*ba10*/  S2R R41, SR_CTAID.Y ;  /* 0x0000000000297919 */ /* 0x000ee20000002600 */
[----:B------:R-:W-:Y:S01]  /*ba20*/  SEL R31, R31, 0xfffffff0, P4 ;  /* 0xfffffff01f1f7807 */ /* 0x000fe20002000000 */
[----:B------:R-:W4:Y:S01]  /*ba30*/  S2UR UR4, SR_CTAID.X ;  /* 0x00000000000479c3 */ /* 0x000f220000002500 */
[----:B------:R-:W-:Y:S01]  /*ba40*/  LOP3.LUT P4, RZ, R0, 0x2, RZ, 0xc0, !PT ;  /* 0x0000000200ff7812 */ /* 0x000fe2000788c0ff */
[----:B------:R-:W-:Y:S01]  /*ba50*/  BSSY B0, `(.L_x_380) ;  /* 0x00000a9000007945 */ /* 0x000fe20003800000 */
[----:B------:R-:W-:-:S02]  /*ba60*/  ISETP.NE.AND P0, PT, R3, RZ, PT ;  /* 0x000000ff0300720c */ /* 0x000fc40003f05270 */
[----:B------:R-:W-:Y:S02]  /*ba70*/  IADD3 R18, R15, 0x20, RZ ;  /* 0x000000200f127810 */ /* 0x000fe40007ffe0ff */
[----:B------:R-:W-:Y:S02]  /*ba80*/  FSETP.NE.FTZ.AND P1, PT, R21, RZ, PT ;  /* 0x000000ff1500720b */ /* 0x000fe40003f35000 */
[----:B------:R-:W-:Y:S01]  /*ba90*/  MOV R3, 0x3f800000 ;  /* 0x3f80000000037802 */ /* 0x000fe20000000f00 */
[----:B------:R-:W4:Y:S01]  /*baa0*/  @!P5 LDC R16, c[0x0][0x2c4] ;  /* 0x0000b100ff10db82 */ /* 0x000f220000000800 */
[----:B------:R-:W-:Y:S02]  /*bab0*/  MOV R4, 0x3f800000 ;  /* 0x3f80000000047802 */ /* 0x000fe40000000f00 */
[----:B------:R-:W-:Y:S02]  /*bac0*/  MOV R0, 0x3f800000 ;  /* 0x3f80000000007802 */ /* 0x000fe40000000f00 */
[----:B------:R-:W-:Y:S01]  /*bad0*/  @P4 IADD3 R18, R15, -0x20, RZ ;  /* 0xffffffe00f124810 */ /* 0x000fe20007ffe0ff */
[----:B------:R-:W1:Y:S01]  /*bae0*/  @P3 MUFU.RCP R3, R29 ;  /* 0x0000001d00033308 */ /* 0x000e620000001000 */
[----:B------:R-:W-:Y:S01]  /*baf0*/  PLOP3.LUT P4, PT, PT, PT, PT, 0x8, 0x0 ;  /* 0x000000000000781c */ /* 0x000fe20003f8e170 */
[----:B------:R-:W3:Y:S01]  /*bb00*/  @P5 LDC.64 R22, c[0x0][0x2c0] ;  /* 0x0000b000ff165b82 */ /* 0x000ee20000000a00 */
[----:B------:R-:W-:-:S02]  /*bb10*/  @!P5 PLOP3.LUT P4, PT, P0, PT, PT, 0x80, 0x0 ;  /* 0x000000000000d81c */ /* 0x000fc4000078f070 */
[----:B------:R-:W-:Y:S02]  /*bb20*/  FSETP.NE.FTZ.AND P0, PT, R25, RZ, PT ;  /* 0x000000ff1900720b */ /* 0x000fe40003f15000 */
[----:B------:R-:W-:Y:S01]  /*bb30*/  MOV R2, 0x3f800000 ;  /* 0x3f80000000027802 */ /* 0x000fe20000000f00 */
[----:B------:R-:W1:Y:S08]  /*bb40*/  @P2 MUFU.RCP R4, R28 ;  /* 0x0000001c00042308 */ /* 0x000e700000001000 */
[----:B------:R-:W4:Y:S01]  /*bb50*/  @P1 MUFU.RCP R0, R21 ;  /* 0x0000001500001308 */ /* 0x000f220000001000 */
        /* <DEDUP_REMOVED lines=62> */
[----:B------:R-:W-:Y:S01]  /*bf40*/  STS [R18+0x200], R10 ;  /* 0x0002000a12007388 */ /* 0x000fe20000000800 */
[----:B------:R-:W3:Y:S01]  /*bf50*/  @P3 MUFU.LG2 R3, R29 ;  /* 0x0000001d00033308 */ /* 0x000ee20000000c00 */
[----:B------:R-:W3:Y:S02]  /*bf60*/  @P3 LDC R4, c[0x0][0x2e8] ;  /* 0x0000ba00ff043b82 */ /* 0x000ee40000000800 */
[----:B------:R3:W-:Y:S04]  /*bf70*/  STS [R0], R9 ;  /* 0x0000000900007388 */ /* 0x0007e80000000800 */
[----:B------:R3:W-:Y:S01]  /*bf80*/  STS [R0+0x200], R8 ;  /* 0x0002000800007388 */ /* 0x0007e20000000800 */
[----:B----4-:R-:W4:Y:S01]  /*bf90*/  @P1 MUFU.LG2 R5, R21 ;  /* 0x0000001500051308 */ /* 0x010f220000000c00 */
[----:B------:R-:W4:Y:S02]  /*bfa0*/  @P5 LDC R6, c[0x0][0x2c0] ;  /* 0x0000b000ff065b82 */ /* 0x000f240000000800 */
[----:B------:R-:W-:Y:S04]  /*bfb0*/  STS [R18+0x1000], R14 ;  /* 0x0010000e12007388 */ /* 0x000fe80000000800 */
        /* <DEDUP_REMOVED lines=8> */
[----:B------:R3:W-:Y:S01]  /*c040*/  STS [R0+0x1200], R19 ;  /* 0x0012001300007388 */ /* 0x0007e20000000800 */
[----:B----4-:R-:W-:Y:S02]  /*c050*/  @P1 FMUL.FTZ R5, R5, 0.69314718246459960938 ;  /* 0x3f31721805051820 */ /* 0x010fe40000410000 */
[----:B------:R-:W-:Y:S02]  /*c060*/  SEL R2, R2, RZ, !P6 ;  /* 0x000000ff02027207 */ /* 0x000fe40007000000 */
[----:B------:R-:W-:Y:S01]  /*c070*/  BAR.SYNC.DEFER_BLOCKING 0x0 ;  /* 0x0000000000007b1d */ /* 0x000fe20000010000 */
[----:B------:R-:W-:-:S07]  /*c080*/  MOV R21, 0x7f800000 ;  /* 0x7f80000000157802 */ /* 0x000fce0000000f00 */
[----:B------:R-:W4:Y:S01]  /*c090*/  @P2 LDC R9, c[0x0][0x2e8] ;  /* 0x0000ba00ff092b82 */ /* 0x000f220000000800 */
[----:B------:R-:W3:Y:S01]  /*c0a0*/  @P2 MUFU.LG2 R8, R28 ;  /* 0x0000001c00082308 */ /* 0x000ee20000000c00 */
[----:B------:R-:W4:Y:S01]  /*c0b0*/  S2R R31, SR_CTAID.Z ;  /* 0x00000000001f7919 */ /* 0x000f220000002700 */
[----:B------:R-:W-:-:S05]  /*c0c0*/  @!P5 MOV R6, 0x1 ;  /* 0x000000010006d802 */ /* 0x000fca0000000f00 */
[----:B------:R-:W4:Y:S01]  /*c0d0*/  @P0 LDC R10, c[0x0][0x2e8] ;  /* 0x0000ba00ff0a0b82 */ /* 0x000f220000000800 */
[----:B-1----:R-:W-:Y:S01]  /*c0e0*/  MOV R20, 0x7f800000 ;  /* 0x7f80000000147802 */ /* 0x002fe20000000f00 */
[----:B---3--:R-:W-:Y:S01]  /*c0f0*/  @P1 FFMA.FTZ R20, R38, R11, R5 ;  /* 0x0000000b26141223 */ /* 0x008fe20000010005 */
[----:B------:R-:W-:Y:S01]  /*c100*/  @P5 IMAD R0, R23, R22, RZ ;  /* 0x0000001617005224 */ /* 0x000fe200078e02ff */
[----:B------:R-:W-:Y:S01]  /*c110*/  @!P5 MOV R0, R16 ;  /* 0x000000100000d202 */ /* 0x000fe20000000f00 */
[----:B------:R1:W3:Y:S01]  /*c120*/  LDS.128 R32, [R200+0x1800] ;  /* 0x00180000c8207984 */ /* 0x0002e20000000c00 */
[----:B------:R-:W-:Y:S01]  /*c130*/  MOV R23, 0x7f800000 ;  /* 0x7f80000000177802 */ /* 0x000fe20000000f00 */
[----:B------:R-:W-:Y:S01]  /*c140*/  @P3 FFMA.FTZ R23, R40, R4, R3 ;  /* 0x0000000428173223 */ /* 0x000fe20000010003 */
[----:B------:R-:W-:Y:S01]  /*c150*/  @P2 FMUL.FTZ R3, R8, 0.69314718246459960938 ;  /* 0x3f31721808032820 */ /* 0x000fe20000410000 */
[----:B------:R-:W-:-:S03]  /*c160*/  MOV R22, 0x7f800000 ;  /* 0x7f80000000167802 */ /* 0x000fc60000000f00 */
[----:B----4-:R-:W-:Y:S01]  /*c170*/  @P2 FFMA.FTZ R22, R39, R9, R3 ;  /* 0x0000000927162223 */ /* 0x010fe20000010003 */
        /* <DEDUP_REMOVED lines=10> */
[----:B-1-3--:R-:W-:Y:S05]  /*c220*/  @P5 BRA `(.L_x_381) ;  /* 0x0000000000ac5947 */ /* 0x00afea0003800000 */
        /* <DEDUP_REMOVED lines=43> */
.L_x_381:
[----:B------:R-:W-:Y:S05]  /*c4e0*/  BSYNC B0 ;  /* 0x0000000000007941 */ /* 0x000fea0003800000 */
.L_x_380:
[----:B------:R-:W2:Y:S01]  /*c4f0*/  LDL.LU.64 R12, [R1+0x30] ;  /* 0x00003000010c7983 */ /* 0x000ea20000300a00 */
[----:B------:R-:W-:Y:S01]  /*c500*/  SHF.R.S32.HI R0, RZ, 0x1f, R31 ;  /* 0x0000001fff007819 */ /* 0x000fe2000001141f */
[----:B------:R-:W-:Y:S02]  /*c510*/  ULDC.64 UR4, c[0x0][0x2a0] ;  /* 0x0000a80000047ab9 */ /* 0x000fe40000000a00 */
[----:B-1----:R-:W3:Y:S04]  /*c520*/  LDL.LU.64 R8, [R1+0x48] ;  /* 0x0000480001087983 */ /* 0x002ee80000300a00 */
[----:B------:R-:W4:Y:S04]  /*c530*/  LDL.LU R7, [R1+0x54] ;  /* 0x0000540001077983 */ /* 0x000f280000300800 */
[----:B------:R-:W4:Y:S04]  /*c540*/  LDL.LU R5, [R1+0x5c] ;  /* 0x00005c0001057983 */ /* 0x000f280000300800 */
[----:B------:R-:W4:Y:S04]  /*c550*/  LDL.LU R4, [R1+0x58] ;  /* 0x0000580001047983 */ /* 0x000f280000300800 */
[----:B------:R1:W5:Y:S01]  /*c560*/  LDL.64 R10, [R1+0x38] ;  /* 0x00003800010a7983 */ /* 0x0003620000100a00 */
[----:B------:R-:W-:Y:S01]  /*c570*/  IMAD R0, R0, UR4, RZ ;  /* 0x0000000400007c24 */ /* 0x000fe2000f8e02ff */
[----:B------:R-:W-:Y:S03]  /*c580*/  BSSY B0, `(.L_x_382) ;  /* 0x0000016000007945 */ /* 0x000fe60003800000 */
[----:B------:R-:W-:Y:S01]  /*c590*/  IMAD R0, R31, UR5, R0 ;  /* 0x000000051f007c24 */ /* 0x000fe2000f8e0200 */
[----:B--2--5:R-:W-:-:S02]  /*c5a0*/  ISETP.GE.AND P1, PT, R12, R42, PT ;  /* 0x0000002a0c00720c */ /* 0x024fc40003f26270 */
[----:B------:R1:W2:Y:S01]  /*c5b0*/  LDS.128 R12, [R200] ;  /* 0x00000000c80c7984 */ /* 0x0002a20000000c00 */
[----:B---3--:R-:W-:-:S05]  /*c5c0*/  IADD3 R2, P0, R8, R36, RZ ;  /* 0x0000002408027210 */ /* 0x008fca0007f1e0ff */
[----:B------:R-:W-:Y:S01]  /*c5d0*/  IMAD.X R3, R9, 0x1, R37, P0 ;  /* 0x0000000109037824 */ /* 0x000fe200000e0625 */
[-C--:B----4-:R-:W-:Y:S02]  /*c5e0*/  ISETP.GE.AND P0, PT, R7, R42.reuse, PT ;  /* 0x0000002a0700720c */ /* 0x090fe40003f06270 */
        /* <DEDUP_REMOVED lines=15> */
.L_x_383:
[----:B------:R-:W-:Y:S05]  /*c6e0*/  BSYNC B0 ;  /* 0x0000000000007941 */ /* 0x000fea0003800000 */
.L_x_382:
        /* <DEDUP_REMOVED lines=16> */
.L_x_385:
[----:B------:R-:W-:Y:S05]  /*c7f0*/  BSYNC B0 ;  /* 0x0000000000007941 */ /* 0x000fea0003800000 */
.L_x_384:
        /* <DEDUP_REMOVED lines=16> */
.L_x_387:
[----:B------:R-:W-:Y:S05]  /*c900*/  BSYNC B0 ;  /* 0x0000000000007941 */ /* 0x000fea0003800000 */
.L_x_386:
        /* <DEDUP_REMOVED lines=15> */
.L_x_370:
[----:B------:R-:W2:Y:S01]  /*ca00*/  LDL.LU R19, [R1+0x40] ;  /* 0x0000400001137983 */ /* 0x000ea20000300800 */
[----:B------:R-:W1:Y:S01]  /*ca10*/  LDC.U8 R0, c[0x0][0x3d9] ;  /* 0x0000f640ff007b82 */ /* 0x000e620000000000 */
[----:B------:R-:W-:Y:S02]  /*ca20*/  SHF.R.S32.HI R12, RZ, 0x1f, R248 ;  /* 0x0000001fff0c7819 */ /* 0x000fe400000114f8 */
[----:B------:R-:W-:Y:S01]  /*ca30*/  CS2R R14, SRZ ;  /* 0x00000000000e7805 */ /* 0x000fe2000001ff00 */
[----:B------:R-:W-:Y:S01]  /*ca40*/  ULDC.64 UR4, c[0x0][0x2a0] ;  /* 0x0000a80000047ab9 */ /* 0x000fe20000000a00 */
[----:B------:R-:W-:Y:S01]  /*ca50*/  BSSY B0, `(.L_x_388) ;  /* 0x0000049000007945 */ /* 0x000fe20003800000 */
[----:B------:R-:W-:Y:S02]  /*ca60*/  LEA.HI R12, R12, R248, RZ, 0x2 ;  /* 0x000000f80c0c7211 */ /* 0x000fe400078f10ff */
[----:B------:R-:W3:Y:S02]  /*ca70*/  LDC.U8 R4, c[0x0][0x3d8] ;  /* 0x0000f600ff047b82 */ /* 0x000ee40000000000 */
[----:B------:R-:W-:-:S02]  /*ca80*/  LOP3.LUT R8, R12, 0x1ffffffc, RZ, 0xc0, !PT ;  /* 0x1ffffffc0c087812 */ /* 0x000fc400078ec0ff */
[----:B-1----:R-:W-:Y:S02]  /*ca90*/  ISETP.NE.AND P2, PT, R0, RZ, PT ;  /* 0x000000ff0000720c */ /* 0x002fe40003f45270 */
[C---:B---3--:R-:W-:Y:S02]  /*caa0*/  ISETP.NE.AND P1, PT, R4.reuse, RZ, PT ;  /* 0x000000ff0400720c */ /* 0x048fe40003f25270 */
[----:B------:R-:W-:Y:S02]  /*cab0*/  ISETP.NE.AND P3, PT, R4, RZ, !P2 ;  /* 0x000000ff0400720c */ /* 0x000fe40005765270 */
[----:B------:R-:W-:-:S07]  /*cac0*/  ISETP.NE.OR P1, PT, R0, RZ, !P1 ;  /* 0x000000ff0000720c */ /* 0x000fce0004f25670 */
[----:B------:R-:W1:Y:S08]  /*cad0*/  @!P2 LDC R10, c[0x0][0x2c4] ;  /* 0x0000b100ff0aab82 */ /* 0x000e700000000800 */
[----:B------:R-:W3:Y:S08]  /*cae0*/  @!P2 LDC R13, c[0x0][0x270] ;  /* 0x00009c00ff0dab82 */ /* 0x000ef00000000800 */
[----:B------:R-:W4:Y:S08]  /*caf0*/  @!P1 LDC R9, c[0x0][0x2c4] ;  /* 0x0000b100ff099b82 */ /* 0x000f300000000800 */
[----:B-1----:R-:W1:Y:S08]  /*cb00*/  @P3 LDC R10, c[0x0][0x2e4] ;  /* 0x0000b900ff0a3b82 */ /* 0x002e700000000800 */
[----:B------:R-:W5:Y:S08]  /*cb10*/  @P2 LDC.64 R16, c[0x0][0x2c0] ;  /* 0x0000b000ff102b82 */ /* 0x000f700000000a00 */
[----:B------:R-:W2:Y:S01]  /*cb20*/  @P2 LDC R18, c[0x0][0x2c0] ;  /* 0x0000b000ff122b82 */ /* 0x000ea20000000800 */
[----:B-----5:R-:W-:-:S02]  /*cb30*/  @P2 IMAD R16, R17, R16, RZ ;  /* 0x0000001011102224 */ /* 0x020fc400078e02ff */
[----:B-1----:R-:W-:Y:S02]  /*cb40*/  @!P2 IMAD.MOV.U32 R16, RZ, RZ, R10 ;  /* 0x000000ffff10a224 */ /* 0x002fe400078e000a */
[----:B------:R-:W-:Y:S01]  /*cb50*/  @!P2 IMAD.MOV.U32 R18, RZ, RZ, 0x1 ;  /* 0x00000001ff12a424 */ /* 0x000fe200078e00ff */
[C---:B--2---:R-:W-:Y:S02]  /*cb60*/  ISETP.NE.AND P0, PT, R19.reuse, -0x1, PT ;  /* 0xffffffff1300780c */ /* 0x044fe40003f05270 */
[----:B------:R-:W-:-:S11]  /*cb70*/  ISETP.NE.OR P4, PT, R19, -0x1, P1 ;  /* 0xffffffff1300780c */ /* 0x000fd60000f85670 */
[----:B------:R-:W1:Y:S01]  /*cb80*/  @!P0 LDC.64 R2, c[0x0][0x290] ;  /* 0x0000a400ff028b82 */ /* 0x000e620000000a00 */
[----:B------:R-:W-:-:S07]  /*cb90*/  @!P0 SHF.R.S32.HI R0, RZ, 0x1f, R22 ;  /* 0x0000001fff008819 */ /* 0x000fce0000011416 */
[----:B------:R-:W2:Y:S01]  /*cba0*/  @P0 LDC.64 R6, c[0x0][0x298] ;  /* 0x0000a600ff060b82 */ /* 0x000ea20000000a00 */
[----:B-1----:R-:W-:Y:S02]  /*cbb0*/  @!P0 IMAD R0, R0, R2, RZ ;  /* 0x0000000200008224 */ /* 0x002fe400078e02ff */
[----:B--2---:R-:W-:-:S04]  /*cbc0*/  @P0 IMAD.WIDE.U32 R4, R19, R6, RZ ;  /* 0x0000000613040225 */ /* 0x004fc800078e00ff */
[C---:B------:R-:W-:Y:S02]  /*cbd0*/  @!P0 IMAD R6, R22.reuse, R3, R0 ;  /* 0x0000000316068224 */ /* 0x040fe400078e0200 */
[----:B------:R-:W-:-:S04]  /*cbe0*/  @!P0 IMAD.WIDE.U32 R2, R22, R2, RZ ;  /* 0x0000000216028225 */ /* 0x000fc800078e00ff */
[----:B------:R-:W-:Y:S02]  /*cbf0*/  IMAD.IADD R0, R248, 0x1, -R8 ;  /* 0x00000001f8007824 */ /* 0x000fe400078e0a08 */
[----:B------:R-:W-:Y:S02]  /*cc00*/  @!P0 IMAD.MOV.U32 R4, RZ, RZ, R2 ;  /* 0x000000ffff048224 */ /* 0x000fe400078e0002 */
[----:B------:R-:W-:Y:S02]  /*cc10*/  IMAD.SHL.U32 R0, R0, 0x8, RZ ;  /* 0x0000000800007824 */ /* 0x000fe400078e00ff */
[----:B------:R-:W-:Y:S02]  /*cc20*/  @P0 IMAD R7, R19, R7, R5 ;  /* 0x0000000713070224 */ /* 0x000fe400078e0205 */
[----:B------:R-:W-:Y:S01]  /*cc30*/  @!P0 IMAD.IADD R7, R3, 0x1, R6 ;  /* 0x0000000103078824 */ /* 0x000fe200078e0206 */
[----:B------:R-:W-:Y:S01]  /*cc40*/  IADD3 R8, P0, R0, R4, RZ ;  /* 0x0000000400087210 */ /* 0x000fe20007f1e0ff */
[----:B----4-:R-:W-:Y:S01]  /*cc50*/  @!P4 IMAD R19, R22, R9, RZ ;  /* 0x000000091613c224 */ /* 0x010fe200078e02ff */
[----:B------:R-:W-:Y:S01]  /*cc60*/  SHF.R.S32.HI R4, RZ, 0x2, R12 ;  /* 0x00000002ff047819 */ /* 0x000fe2000001140c */
[----:B------:R-:W-:Y:S01]  /*cc70*/  @P2 IMAD.MOV.U32 R2, RZ, RZ, 0x1 ;  /* 0x00000001ff022424 */ /* 0x000fe200078e00ff */
[----:B------:R-:W-:Y:S01]  /*cc80*/  LEA.HI.X.SX32 R9, R0, R7, 0x1, P0 ;  /* 0x0000000700097211 */ /* 0x000fe200000f0eff */
[----:B------:R-:W-:Y:S01]  /*cc90*/  IMAD.IADD R0, R11, 0x1, -R24 ;  /* 0x000000010b007824 */ /* 0x000fe200078e0a18 */
[----:B------:R-:W-:Y:S01]  /*cca0*/  SHF.R.S32.HI R6, RZ, 0x1f, R25 ;  /* 0x0000001fff067819 */ /* 0x000fe20000011419 */
[----:B---3--:R-:W-:Y:S01]  /*ccb0*/  @!P2 IMAD R2, R10, R13, RZ ;  /* 0x0000000d0a02a224 */ /* 0x008fe200078e02ff */
[----:B------:R1:W-:Y:S01]  /*ccc0*/  @!P4 STL [R1+0x40], R19 ;  /* 0x000040130100c387 */ /* 0x0003e20000100800 */
[--C-:B------:R-:W-:Y:S01]  /*ccd0*/  @!P1 SHF.R.S32.HI R15, RZ, 0x1f, R19.reuse ;  /* 0x0000001fff0f9819 */ /* 0x100fe20000011413 */
[----:B------:R-:W-:Y:S01]  /*cce0*/  @!P1 IMAD.MOV.U32 R14, RZ, RZ, R19 ;  /* 0x000000ffff0e9224 */ /* 0x000fe200078e0013 */
[----:B------:R-:W-:Y:S01]  /*ccf0*/  ISETP.GE.AND P0, PT, R4, R0, PT ;  /* 0x000000000400720c */ /* 0x000fe20003f06270 */
[----:B------:R-:W-:Y:S01]  /*cd00*/  IMAD R2, R22, R2, RZ ;  /* 0x0000000216027224 */ /* 0x000fe200078e02ff */
[----:B------:R-:W-:Y:S01]  /*cd10*/  LOP3.LUT P4, RZ, R248, 0x3, RZ, 0xc0, !PT ;  /* 0x00000003f8ff7812 */ /* 0x000fe2000788c0ff */
[----:B------:R-:W-:Y:S01]  /*cd20*/  IMAD R6, R6, UR4, RZ ;  /* 0x0000000406067c24 */ /* 0x000fe2000f8e02ff */
[----:B------:R-:W-:Y:S01]  /*cd30*/  SHF.R.S32.HI R5, RZ, 0x1f, R4 ;  /* 0x0000001fff057819 */ /* 0x000fe20000011404 */
[C---:B------:R-:W-:Y:S01]  /*cd40*/  VIADD R20, R4.reuse, 0x40 ;  /* 0x0000004004147836 */ /* 0x040fe20000000000 */
[CC--:B------:R-:W-:Y:S01]  /*cd50*/  ISETP.GE.OR P3, PT, R4.reuse, R0.reuse, P4 ;  /* 0x000000000400720c */ /* 0x0c0fe20002766670 */
[----:B------:R-:W-:Y:S01]  /*cd60*/  VIADD R21, R4, 0x60 ;  /* 0x0000006004157836 */ /* 0x000fe20000000000 */
[----:B------:R-:W-:Y:S01]  /*cd70*/  SEL R17, R2, RZ, P1 ;  /* 0x000000ff02117207 */ /* 0x000fe20000800000 */
[C---:B------:R-:W-:Y:S01]  /*cd80*/  IMAD R6, R25.reuse, UR5, R6 ;  /* 0x0000000519067c24 */ /* 0x040fe2000f8e0206 */
[----:B------:R-:W-:Y:S01]  /*cd90*/  P2R R22, PR, RZ, 0x8 ;  /* 0x00000008ff167803 */ /* 0x000fe20000000000 */
[----:B------:R-:W-:Y:S01]  /*cda0*/  IMAD.WIDE.U32 R8, R25, UR4, R8 ;  /* 0x0000000419087c25 */ /* 0x000fe2000f8e0008 */
[----:B------:R-:W-:-:S02]  /*cdb0*/  ISETP.GE.AND P3, PT, R20, R0, PT ;  /* 0x000000001400720c */ /* 0x000fc40003f66270 */
[----:B------:R-:W-:Y:S01]  /*cdc0*/  ISETP.GE.AND P5, PT, R21, R0, PT ;  /* 0x000000001500720c */ /* 0x000fe20003fa6270 */
[----:B------:R-:W-:-:S04]  /*cdd0*/  IMAD.WIDE R2, R27, 0x80, R4 ;  /* 0x000000801b027825 */ /* 0x000fc800078e0204 */
[----:B------:R-:W-:Y:S02]  /*cde0*/  IMAD.IADD R7, R6, 0x1, R9 ;  /* 0x0000000106077824 */ /* 0x000fe400078e0209 */
[----:B-1----:R-:W-:-:S05]  /*cdf0*/  VIADD R19, R4, 0x20 ;  /* 0x0000002004137836 */ /* 0x002fca0000000000 */
[CC--:B------:R-:W-:Y:S02]  /*ce00*/  ISETP.GE.OR P1, PT, R19.reuse, R0.reuse, P4 ;  /* 0x000000001300720c */ /* 0x0c0fe40002726670 */
[----:B------:R-:W-:Y:S02]  /*ce10*/  ISETP.GE.AND P2, PT, R19, R0, PT ;  /* 0x000000001300720c */ /* 0x000fe40003f46270 */
[----:B------:R-:W-:Y:S01]  /*ce20*/  P2R R23, PR, RZ, 0x2 ;  /* 0x00000002ff177803 */ /* 0x000fe20000000000 */
[----:B------:R-:W-:Y:S10]  /*ce30*/  @P0 BRA `(.L_x_389) ;  /* 0x0000000000280947 */ /* 0x000ff40003800000 */
        /* <DEDUP_REMOVED lines=10> */
.L_x_389:
[----:B------:R-:W-:Y:S05]  /*cee0*/  BSYNC B0 ;  /* 0x0000000000007941 */ /* 0x000fea0003800000 */
.L_x_388:
        /* <DEDUP_REMOVED lines=19> */
.L_x_391:
[----:B------:R-:W-:Y:S05]  /*d020*/  BSYNC B0 ;  /* 0x0000000000007941 */ /* 0x000fea0003800000 */
.L_x_390:
        /* <DEDUP_REMOVED lines=15> */
.L_x_393:
[----:B------:R-:W-:Y:S05]  /*d120*/  BSYNC B0 ;  /* 0x0000000000007941 */ /* 0x000fea0003800000 */
.L_x_392:
        /* <DEDUP_REMOVED lines=17> */
.L_x_395:
[----:B------:R-:W-:Y:S05]  /*d240*/  BSYNC B0 ;  /* 0x0000000000007941 */ /* 0x000fea0003800000 */
.L_x_394:
        /* <DEDUP_REMOVED lines=12> */
.L_x_397:
[----:B------:R-:W-:Y:S05]  /*d310*/  BSYNC B0 ;  /* 0x0000000000007941 */ /* 0x000fea0003800000 */
.L_x_396:
        /* <DEDUP_REMOVED lines=11> */
.L_x_399:
[----:B------:R-:W-:Y:S05]  /*d3d0*/  BSYNC B0 ;  /* 0x0000000000007941 */ /* 0x000fea0003800000 */
.L_x_398:
        /* <DEDUP_REMOVED lines=10> */
.L_x_401:
[----:B------:R-:W-:Y:S05]  /*d480*/  BSYNC B0 ;  /* 0x0000000000007941 */ /* 0x000fea0003800000 */
.L_x_400:
        /* <DEDUP_REMOVED lines=10> */
.L_x_402:
        /* <DEDUP_REMOVED lines=13> */
.L_x_1312:


//--------------------- .text._ZN5flash16flash_fwd_kernelI23Flash_fwd_kernel_traitsILi32ELi128ELi128ELi4ELb0ELb0EN7cutlass6half_tE19Flash_kernel_traitsILi32ELi128ELi128ELi4ES3_EELb1ELb0ELb0ELb0ELb0ELb0ELb0ELb0EEEvNS_16Flash_fwd_paramsE --------------------------
	.section	.text._ZN5flash16flash_fwd_kernelI23Flash_fwd_kernel_traitsILi32ELi128ELi128ELi4ELb0ELb0EN7cutlass6half_tE19Flash_kernel_traitsILi32ELi128ELi128ELi4ES3_EELb1ELb0ELb0ELb0ELb0ELb0ELb0ELb0EEEvNS_16Flash_fwd_paramsE,"ax",@progbits
	.align	128
        .global         _ZN5flash16flash_fwd_kernelI23Flash_fwd_kernel_traitsILi32ELi128ELi128ELi4ELb0ELb0EN7cutlass6half_tE19Flash_kernel_traitsILi32ELi128ELi128ELi4ES3_EELb1ELb0ELb0ELb0ELb0ELb0ELb0ELb0EEEvNS_16Flash_fwd_paramsE
        .type           _ZN5flash16flash_fwd_kernelI23Flash_fwd_kernel_traitsILi32ELi128ELi128ELi4ELb0ELb0EN7cutlass6half_tE19Flash_kernel_traitsILi32ELi128ELi128ELi4ES3_EELb1ELb0ELb0ELb0ELb0ELb0ELb0ELb0EEEvNS_16Flash_fwd_paramsE,@function
        .size           _ZN5flash16flash_fwd_kernelI23Flash_fwd_kernel_traitsILi32ELi128ELi128ELi4ELb0ELb0EN7cutlass6half_tE19Flash_kernel_traitsILi32ELi128ELi128ELi4ES3_EELb1ELb0ELb0ELb0ELb0ELb0ELb0ELb0EEEvNS_16Flash_fwd_paramsE,(.L_x_1313 - _ZN5flash16flash_fwd_kernelI23Flash_fwd_kernel_traitsILi32ELi128ELi128ELi4ELb0ELb0EN7cutlass6half_tE19Flash_kernel_traitsILi32ELi128ELi128ELi4ES3_EELb1ELb0ELb0ELb0ELb0ELb0ELb0ELb0EEEvNS_16Flash_fwd_paramsE)
        .other          _ZN5flash16flash_fwd_kernelI23Flash_fwd_kernel_traitsILi32ELi128ELi128ELi4ELb0ELb0EN7cutlass6half_tE19Flash_kernel_traitsILi32ELi128ELi128ELi4ES3_EELb1ELb0ELb0ELb0ELb0ELb0ELb0ELb0EEEvNS_16Flash_fwd_paramsE,@"STO_CUDA_ENTRY STV_DEFAULT"
_ZN5flash16flash_fwd_kernelI23Flash_fwd_kernel_traitsILi32ELi128ELi128ELi4ELb0ELb0EN7cutlass6half_tE19Flash_kernel_traitsILi32ELi128ELi128ELi4ES3_EELb1ELb0ELb0ELb0ELb0ELb0ELb0ELb0EEEvNS_16Flash_fwd_paramsE:
.text._ZN5flash16flash_fwd_kernelI23Flash_fwd_kernel_traitsILi32ELi128ELi128ELi4ELb0ELb0EN7cutlass6half_tE19Flash_kernel_traitsILi32ELi128ELi128ELi4ES3_EELb1ELb0ELb0ELb0ELb0ELb0ELb0ELb0EEEvNS_16Flash_fwd_paramsE:
        /* <DEDUP_REMOVED lines=21> */
[----:B------:R-:W2:Y:S01]  /*0150*/  LDC.64 R14, c[0x0][0x2f8] ;  /* 0x0000be00ff0e7b82 */ /* 0x000ea20000000a00 */
        /* <DEDUP_REMOVED lines=21> */
[----:B----4-:R-:W-:-:S05]  /*02b0*/  IMAD.WIDE R4, R31, 0x4, R12 ;  /* 0x000000041f047825 */ /* 0x010fca00078e020c */
[----:B------:R-:W4:Y:S04]  /*02c0*/  @P0 LDG.E R24, desc[UR18][R4.64] ;  /* 0x0000001204180981 */ /* 0x000f28000c1e1900 */
[----:B------:R-:W4:Y:S01]  /*02d0*/  @P0 LDG.E R0, desc[UR18][R4.64+0x4] ;  /* 0x0000041204000981 */ /* 0x000f22000c1e1900 */
[----:B------:R-:W-:Y:S02]  /*02e0*/  ISETP.NE.AND P3, PT, R16, RZ, PT ;  /* 0x000000ff1000720c */ /* 0x000fe40003f65270 */
[----:B------:R-:W4:Y:S01]  /*02f0*/  LDC R16, c[0x0][0x270] ;  /* 0x00009c00ff107b82 */ /* 0x000f220000000800 */
[----:B-1----:R-:W-:-:S07]  /*0300*/  ISETP.EQ.U32.AND P2, PT, R6, RZ, PT ;  /* 0x000000ff0600720c */ /* 0x002fce0003f42070 */
[----:B---3--:R-:W1:Y:S01]  /*0310*/  @P1 LDC.64 R2, c[0x0][0x300] ;  /* 0x0000c000ff021b82 */ /* 0x008e620000000a00 */
[----:B------:R-:W-:Y:S01]  /*0320*/  ISETP.EQ.OR.EX P2, PT, R7, RZ, !P3, P2 ;  /* 0x000000ff0700720c */ /* 0x000fe20005f42720 */
[----:B------:R-:W-:Y:S01]  /*0330*/  IMAD.MOV.U32 R10, RZ, RZ, RZ ;  /* 0x000000ffff0a7224 */ /* 0x000fe200078e00ff */
[----:B------:R-:W-:Y:S01]  /*0340*/  SHF.R.S32.HI R13, RZ, 0x1f, R180 ;  /* 0x0000001fff0d7819 */ /* 0x000fe200000114b4 */
[----:B------:R-:W-:Y:S02]  /*0350*/  IMAD.MOV.U32 R11, RZ, RZ, -0x1 ;  /* 0xffffffffff0b7424 */ /* 0x000fe400078e00ff */
[----:B--2---:R-:W-:Y:S01]  /*0360*/  IMAD.WIDE R14, R31, 0x4, R14 ;  /* 0x000000041f0e7825 */ /* 0x004fe200078e020e */
[----:B------:R-:W-:-:S07]  /*0370*/  LEA.HI R18, R13, R180, RZ, 0x5 ;  /* 0x000000b40d127211 */ /* 0x000fce00078f28ff */
[----:B------:R-:W5:Y:S01]  /*0380*/  @!P2 LDG.E R11, desc[UR18][R14.64] ;  /* 0x000000120e0ba981 */ /* 0x000f62000c1e1900 */
[----:B-1----:R-:W-:-:S05]  /*0390*/  @P1 IMAD.WIDE R2, R31, 0x4, R2 ;  /* 0x000000041f021825 */ /* 0x002fca00078e0202 */
[----:B------:R1:W5:Y:S02]  /*03a0*/  @P1 LDG.E R10, desc[UR18][R2.64] ;  /* 0x00000012020a1981 */ /* 0x000364000c1e1900 */
[----:B-1----:R-:W-:-:S05]  /*03b0*/  LOP3.LUT R2, R18, 0xffffffe0, RZ, 0xc0, !PT ;  /* 0xffffffe012027812 */ /* 0x002fca00078ec0ff */
[----:B------:R-:W-:Y:S02]  /*03c0*/  IMAD.IADD R2, R180, 0x1, -R2 ;  /* 0x00000001b4027824 */ /* 0x000fe400078e0a02 */
[----:B----4-:R-:W-:Y:S01]  /*03d0*/  @P0 IMAD.IADD R12, R0, 0x1, -R24 ;  /* 0x00000001000c0824 */ /* 0x010fe200078e0a18 */
        /* <DEDUP_REMOVED lines=15> */
.L_x_403:
[----:B------:R-:W1:Y:S02]  /*04d0*/  LDC R4, c[0x0][0x2c8] ;  /* 0x0000b200ff047b82 */ /* 0x000e640000000800 */
.L_x_404:
        /* <DEDUP_REMOVED lines=16> */
[C---:B------:R-:W-:Y:S02]  /*05e0*/  R2UR UR4, R20.reuse ;  /* 0x00000000140472ca */ /* 0x040fe400000e0000 */
[----:B------:R-:W-:-:S11]  /*05f0*/  ISETP.GE.AND P0, PT, R20, 0x1, PT ;  /* 0x000000011400780c */ /* 0x000fd60003f06270 */
[----:B------:R-:W-:-:S04]  /*0600*/  UIADD3 UR4, UR4, 0x7f, URZ ;  /* 0x0000007f04047890 */ /* 0x000fc8000fffe03f */
[----:B------:R-:W-:-:S04]  /*0610*/  USHF.R.S32.HI UR22, URZ, 0x1f, UR4 ;  /* 0x0000001f3f167899 */ /* 0x000fc80008011404 */
[----:B------:R-:W-:Y:S01]  /*0620*/  ULEA.HI UR22, UR22, UR4, URZ, 0x7 ;  /* 0x0000000416167291 */ /* 0x000fe2000f8f383f */
[----:B------:R-:W-:Y:S11]  /*0630*/  @!P0 BRA `(.L_x_405) ;  /* 0x00000114000c8947 */ /* 0x000ff60003800000 */
[----:B------:R-:W1:Y:S01]  /*0640*/  LDC R33, c[0x0][0x278] ;  /* 0x00009e00ff217b82 */ /* 0x000e620000000800 */
[----:B------:R-:W-:Y:S01]  /*0650*/  ISETP.NE.AND P1, PT, R24, -0x1, PT ;  /* 0xffffffff1800780c */ /* 0x000fe20003f25270 */
[----:B------:R-:W-:Y:S01]  /*0660*/  IMAD.IADD R34, R12, 0x1, -R26 ;  /* 0x000000010c227824 */ /* 0x000fe200078e0a1a */
[CC--:B------:R-:W-:Y:S02]  /*0670*/  LEA.HI R7, R13.reuse, R180.reuse, RZ, 0x2 ;  /* 0x000000b40d077211 */ /* 0x0c0fe400078f10ff */
[CC--:B------:R-:W-:Y:S02]  /*0680*/  LEA.HI R6, R13.reuse, R180.reuse, RZ, 0x3 ;  /* 0x000000b40d067211 */ /* 0x0c0fe400078f18ff */
[----:B------:R-:W-:Y:S01]  /*0690*/  LEA.HI R13, R13, R180, RZ, 0x4 ;  /* 0x000000b40d0d7211 */ /* 0x000fe200078f20ff */
[----:B------:R2:W-:Y:S01]  /*06a0*/  STL [R1+0x70], R34 ;  /* 0x0000702201007387 */ /* 0x0005e20000100800 */
[----:B------:R-:W-:Y:S02]  /*06b0*/  SHF.R.S32.HI R15, RZ, 0x3, R6 ;  /* 0x00000003ff0f7819 */ /* 0x000fe40000011406 */
[----:B------:R-:W-:-:S02]  /*06c0*/  SHF.R.S32.HI R5, RZ, 0x4, R13 ;  /* 0x00000004ff057819 */ /* 0x000fc4000001140d */
[----:B------:R-:W-:Y:S01]  /*06d0*/  IABS R9, R32 ;  /* 0x0000002000097213 */ /* 0x000fe20000000000 */
[----:B------:R-:W3:Y:S01]  /*06e0*/  @!P1 LDC.64 R16, c[0x0][0x228] ;  /* 0x00008a00ff109b82 */ /* 0x000ee20000000a00 */
[----:B------:R-:W-:Y:S02]  /*06f0*/  ISETP.NE.AND P0, PT, R11, -0x1, PT ;  /* 0xffffffff0b00780c */ /* 0x000fe40003f05270 */
[----:B------:R-:W-:Y:S02]  /*0700*/  LEA.HI R4, R13, R5, RZ, 0x1 ;  /* 0x000000050d047211 */ /* 0x000fe400078f08ff */
[----:B------:R-:W-:Y:S02]  /*0710*/  SHF.R.S32.HI R12, RZ, 0x2, R7 ;  /* 0x00000002ff0c7819 */ /* 0x000fe40000011407 */
[----:B------:R-:W-:Y:S01]  /*0720*/  SHF.R.S32.HI R181, RZ, 0x5, R18 ;  /* 0x00000005ffb57819 */ /* 0x000fe20000011412 */
[----:B------:R-:W4:Y:S01]  /*0730*/  @P1 LDC.64 R22, c[0x0][0x240] ;  /* 0x00009000ff161b82 */ /* 0x000f220000000a00 */
[----:B-1----:R-:W-:-:S04]  /*0740*/  IABS R21, R33 ;  /* 0x0000002100157213 */ /* 0x002fc80000000000 */
[----:B------:R-:W1:Y:S03]  /*0750*/  I2F.RP R2, R21 ;  /* 0x0000001500027306 */ /* 0x000e660000209400 */
[----:B------:R-:W5:Y:S08]  /*0760*/  @P0 LDC.64 R18, c[0x0][0x250] ;  /* 0x00009400ff120b82 */ /* 0x000f700000000a00 */
[----:B------:R-:W2:Y:S01]  /*0770*/  @P0 LDC.64 R60, c[0x0][0x248] ;  /* 0x00009200ff3c0b82 */ /* 0x000ea20000000a00 */
[----:B-1----:R-:W1:Y:S02]  /*0780*/  MUFU.RCP R2, R2 ;  /* 0x0000000200027308 */ /* 0x002e640000001000 */
[----:B-1----:R-:W-:-:S06]  /*0790*/  VIADD R2, R2, 0xffffffe ;  /* 0x0ffffffe02027836 */ /* 0x002fcc0000000000 */
[----:B------:R-:W1:Y:S02]  /*07a0*/  F2I.FTZ.U32.TRUNC.NTZ R3, R2 ;  /* 0x0000000200037305 */ /* 0x000e64000021f000 */
[----:B-1----:R-:W-:Y:S02]  /*07b0*/  IMAD.MOV R0, RZ, RZ, -R3 ;  /* 0x000000ffff007224 */ /* 0x002fe400078e0a03 */
[----:B------:R-:W-:Y:S02]  /*07c0*/  IMAD.MOV.U32 R2, RZ, RZ, RZ ;  /* 0x000000ffff027224 */ /* 0x000fe400078e00ff */
[----:B------:R-:W-:-:S04]  /*07d0*/  IMAD R0, R0, R21, RZ ;  /* 0x0000001500007224 */ /* 0x000fc800078e02ff */
[----:B------:R-:W-:Y:S01]  /*07e0*/  IMAD.HI.U32 R3, R3, R0, R2 ;  /* 0x0000000003037227 */ /* 0x000fe200078e0002 */
[----:B------:R-:W-:-:S05]  /*07f0*/  LOP3.LUT R0, R7, 0xfffffffc, RZ, 0xc0, !PT ;  /* 0xfffffffc07007812 */ /* 0x000fca00078ec0ff */
[----:B------:R-:W-:Y:S02]  /*0800*/  IMAD.IADD R2, R180, 0x1, -R0 ;  /* 0x00000001b4027824 */ /* 0x000fe400078e0a00 */
[----:B------:R-:W-:Y:S02]  /*0810*/  IMAD.SHL.U32 R0, R15, 0x40, RZ ;  /* 0x000000400f007824 */ /* 0x000fe400078e00ff */
[----:B------:R-:W-:Y:S01]  /*0820*/  IMAD.HI.U32 R14, R3, R9, RZ ;  /* 0x00000009030e7227 */ /* 0x000fe200078e00ff */
[----:B------:R-:W-:Y:S02]  /*0830*/  SHF.L.U32 R92, R2, 0x3, RZ ;  /* 0x00000003025c7819 */ /* 0x000fe400000006ff */
[----:B------:R-:W-:Y:S02]  /*0840*/  LOP3.LUT R0, R0, 0xc0, RZ, 0xc0, !PT ;  /* 0x000000c000007812 */ /* 0x000fe400078ec0ff */
[----:B------:R-:W-:Y:S02]  /*0850*/  LOP3.LUT R3, R4, 0xfffffffe, RZ, 0xc0, !PT ;  /* 0xfffffffe04037812 */ /* 0x000fe400078ec0ff */
[----:B------:R-:W-:-:S02]  /*0860*/  LOP3.LUT R4, R0, 0x18, R92, 0xf8, !PT ;  /* 0x0000001800047812 */ /* 0x000fc400078ef85c */
[----:B------:R-:W-:Y:S01]  /*0870*/  SHF.R.U32.HI R2, RZ, 0x3, R0 ;  /* 0x00000003ff027819 */ /* 0x000fe20000011600 */
[----:B------:R-:W-:Y:S02]  /*0880*/  IMAD.MOV R0, RZ, RZ, -R14 ;  /* 0x000000ffff007224 */ /* 0x000fe400078e0a0e */
[----:B------:R-:W-:Y:S01]  /*0890*/  IMAD.IADD R29, R5, 0x1, -R3 ;  /* 0x00000001051d7824 */ /* 0x000fe200078e0a03 */
[----:B------:R-:W-:Y:S01]  /*08a0*/  LOP3.LUT R8, R4, R2, RZ, 0x3c, !PT ;  /* 0x0000000204087212 */ /* 0x000fe200078e3cff */
[----:B------:R-:W-:Y:S01]  /*08b0*/  IMAD R4, R21, R0, R9 ;  /* 0x0000000015047224 */ /* 0x000fe200078e0209 */
[----:B------:R-:W-:Y:S02]  /*08c0*/  LOP3.LUT R0, R6, 0xfffffff8, RZ, 0xc0, !PT ;  /* 0xfffffff806007812 */ /* 0x000fe400078ec0ff */
[----:B------:R-:W-:Y:S02]  /*08d0*/  LEA.HI R2, R7, R12, RZ, 0x1 ;  /* 0x0000000c07027211 */ /* 0x000fe400078f08ff */
[----:B------:R-:W-:Y:S01]  /*08e0*/  @!P1 SHF.R.S32.HI R5, RZ, 0x1f, R31 ;  /* 0x0000001fff059819 */ /* 0x000fe2000001141f */
[----:B------:R-:W-:Y:S01]  /*08f0*/  IMAD.IADD R0, R180, 0x1, -R0 ;  /* 0x00000001b4007824 */ /* 0x000fe200078e0a00 */
[----:B------:R-:W-:-:S02]  /*0900*/  LOP3.LUT R3, R2, 0x7fffffe, RZ, 0xc0, !PT ;  /* 0x07fffffe02037812 */ /* 0x000fc400078ec0ff */
[----:B------:R-:W-:Y:S01]  /*0910*/  ISETP.GT.U32.AND P2, PT, R21, R4, PT ;  /* 0x000000041500720c */ /* 0x000fe20003f44070 */
[----:B---3--:R-:W-:Y:S01]  /*0920*/  @!P1 IMAD R2, R5, R16, RZ ;  /* 0x0000001005029224 */ /* 0x008fe200078e02ff */
[----:B------:R-:W-:Y:S02]  /*0930*/  IADD3 R7, R12, -R3, RZ ;  /* 0x800000030c077210 */ /* 0x000fe40007ffe0ff */
[----:B------:R-:W-:Y:S01]  /*0940*/  LEA.HI R9, R0, R0, RZ, 0x1 ;  /* 0x0000000000097211 */ /* 0x000fe200078f08ff */
[----:B------:R-:W-:Y:S02]  /*0950*/  @!P1 IMAD R6, R31, R17, R2 ;  /* 0x000000111f069224 */ /* 0x000fe400078e0202 */
[----:B----4-:R-:W-:Y:S01]  /*0960*/  @P1 IMAD.WIDE.U32 R2, R24, R22, RZ ;  /* 0x0000001618021225 */ /* 0x010fe200078e00ff */
[----:B------:R-:W-:-:S03]  /*0970*/  LOP3.LUT R5, R9, 0x3fffffe, RZ, 0xc0, !PT ;  /* 0x03fffffe09057812 */ /* 0x000fc600078ec0ff */
[----:B------:R-:W-:Y:S02]  /*0980*/  IMAD R7, R181, 0x8, R7 ;  /* 0x00000008b5077824 */ /* 0x000fe400078e0207 */
[----:B------:R-:W-:-:S04]  /*0990*/  @!P1 IMAD.WIDE.U32 R16, R31, R16, RZ ;  /* 0x000000101f109225 */ /* 0x000fc800078e00ff */
[----:B------:R-:W-:Y:S01]  /*09a0*/  IMAD.U32 R221, R7, 0x20, R8 ;  /* 0x0000002007dd7824 */ /* 0x000fe200078e0008 */
[----:B------:R-:W-:Y:S01]  /*09b0*/  @P1 MOV R8, R2 ;  /* 0x0000000200081202 */ /* 0x000fe20000000f00 */
[----:B------:R-:W-:Y:S01]  /*09c0*/  @P1 IMAD R23, R24, R23, R3 ;  /* 0x0000001718171224 */ /* 0x000fe200078e0203 */
[----:B------:R-:W-:Y:S01]  /*09d0*/  LOP3.LUT R2, R32, R33, RZ, 0x3c, !PT ;  /* 0x0000002120027212 */ /* 0x000fe200078e3cff */
[----:B------:R-:W-:Y:S01]  /*09e0*/  IMAD.IADD R30, R0, 0x1, -R5 ;  /* 0x00000001001e7824 */ /* 0x000fe200078e0a05 */
[----:B------:R-:W-:Y:S01]  /*09f0*/  @P0 IADD3 R5, R10, R11, RZ ;  /* 0x0000000b0a050210 */ /* 0x000fe20007ffe0ff */
[----:B------:R-:W-:Y:S01]  /*0a00*/  @!P1 IMAD.IADD R23, R17, 0x1, R6 ;  /* 0x0000000111179824 */ /* 0x000fe200078e0206 */
[----:B------:R-:W-:Y:S01]  /*0a10*/  LOP3.LUT R6, R13, 0xfffffff0, RZ, 0xc0, !PT ;  /* 0xfffffff00d067812 */ /* 0x000fe200078ec0ff */
[----:B------:R-:W-:Y:S01]  /*0a20*/  @!P2 IMAD.IADD R4, R4, 0x1, -R21 ;  /* 0x000000010404a824 */ /* 0x000fe200078e0a15 */
[----:B------:R-:W-:Y:S01]  /*0a30*/  ISETP.GE.AND P4, PT, R2, RZ, PT ;  /* 0x000000ff0200720c */ /* 0x000fe20003f86270 */
[----:B------:R-:W-:-:S02]  /*0a40*/  @P0 IMAD.IADD R0, R10, 0x1, R11 ;  /* 0x000000010a000824 */ /* 0x000fc400078e020b */
[----:B------:R-:W-:Y:S01]  /*0a50*/  @!P1 IMAD.MOV.U32 R8, RZ, RZ, R16 ;  /* 0x000000ffff089224 */ /* 0x000fe200078e0010 */
[----:B------:R-:W-:Y:S01]  /*0a60*/  ISETP.GE.U32.AND P3, PT, R4, R21, PT ;  /* 0x000000150400720c */ /* 0x000fe20003f66070 */
[C---:B-----5:R-:W-:Y:S02]  /*0a70*/  @P0 IMAD R7, R0.reuse, R19, RZ ;  /* 0x0000001300070224 */ /* 0x060fe400078e02ff */
[----:B------:R-:W-:-:S04]  /*0a80*/  @P0 IMAD.WIDE.U32 R2, R0, R18, RZ ;  /* 0x0000001200020225 */ /* 0x000fc800078e00ff */
[----:B------:R-:W-:Y:S01]  /*0a90*/  IMAD.IADD R21, R180, 0x1, -R6 ;  /* 0x00000001b4157824 */ /* 0x000fe200078e0a06 */
[----:B------:R-:W-:Y:S01]  /*0aa0*/  @P0 MOV R25, R2 ;  /* 0x0000000200190202 */ /* 0x000fe20000000f00 */
[C---:B--2---:R-:W-:Y:S02]  /*0ab0*/  @P0 IMAD R0, R5.reuse, R61, RZ ;  /* 0x0000003d05000224 */ /* 0x044fe400078e02ff */
[----:B------:R-:W-:Y:S01]  /*0ac0*/  @P0 IMAD.WIDE.U32 R4, R5, R60, RZ ;  /* 0x0000003c05040225 */ /* 0x000fe200078e00ff */
[----:B------:R-:W-:-:S03]  /*0ad0*/  LEA.HI R28, R21, R21, RZ, 0x1 ;  /* 0x00000015151c7211 */ /* 0x000fc600078f08ff */
        /* <DEDUP_REMOVED lines=17> */
.L_x_406:
        /* <DEDUP_REMOVED lines=14> */
.L_x_407:
[----:B------:R-:W1:Y:S01]  /*0cd0*/  S2UR UR6, SR_CgaCtaId ;  /* 0x00000000000679c3 */ /* 0x000e620000008800 */
[--C-:B------:R-:W-:Y:S01]  /*0ce0*/  SHF.R.S32.HI R4, RZ, 0x1, R28.reuse ;  /* 0x00000001ff047819 */ /* 0x100fe2000001141c */
[----:B------:R-:W-:Y:S01]  /*0cf0*/  ULDC.64 UR4, c[0x0][0x258] ;  /* 0x0000960000047ab9 */ /* 0x000fe20000000a00 */
[----:B------:R-:W-:Y:S01]  /*0d00*/  SHF.R.S32.HI R0, RZ, 0x1f, R28 ;  /* 0x0000001fff007819 */ /* 0x000fe2000001141c */
[----:B------:R-:W-:Y:S01]  /*0d10*/  @!P2 VIADD R14, R14, 0x1 ;  /* 0x000000010e0ea836 */ /* 0x000fe20000000000 */
[----:B------:R-:W-:Y:S01]  /*0d20*/  SHF.R.S32.HI R93, RZ, 0x1f, R92 ;  /* 0x0000001fff5d7819 */ /* 0x000fe2000001145c */
[----:B------:R-:W-:Y:S01]  /*0d30*/  VIADD R17, R12, 0x20 ;  /* 0x000000200c117836 */ /* 0x000fe20000000000 */
[----:B------:R-:W-:Y:S01]  /*0d40*/  IADD3 R2, P0, R92, R8, RZ ;  /* 0x000000085c027210 */ /* 0x000fe20007f1e0ff */
[----:B------:R-:W-:Y:S01]  /*0d50*/  @P3 VIADD R14, R14, 0x1 ;  /* 0x000000010e0e3836 */ /* 0x000fe20000000000 */
[----:B------:R-:W-:Y:S01]  /*0d60*/  LEA.HI R0, R0, R4, RZ, 0x2 ;  /* 0x0000000400007211 */ /* 0x000fe200078f10ff */
[----:B------:R-:W-:Y:S01]  /*0d70*/  VIADD R22, R12, 0x40 ;  /* 0x000000400c167836 */ /* 0x000fe20000000000 */
[----:B------:R-:W-:Y:S01]  /*0d80*/  SHF.R.S32.HI R5, RZ, 0x1f, R32 ;  /* 0x0000001fff057819 */ /* 0x000fe20000011420 */
[----:B------:R-:W-:Y:S01]  /*0d90*/  IMAD.X R3, R93, 0x1, R23, P0 ;  /* 0x000000015d037824 */ /* 0x000fe200000e0617 */
[----:B------:R-:W-:Y:S01]  /*0da0*/  LOP3.LUT R0, R0, 0xfffffffc, RZ, 0xc0, !PT ;  /* 0xfffffffc00007812 */ /* 0x000fe200078ec0ff */
[C---:B------:R-:W-:Y:S01]  /*0db0*/  VIADD R23, R12.reuse, 0x60 ;  /* 0x000000600c177836 */ /* 0x040fe20000000000 */
[-C--:B------:R-:W-:Y:S01]  /*0dc0*/  ISETP.GE.AND P0, PT, R12, R34.reuse, PT ;  /* 0x000000220c00720c */ /* 0x080fe20003f06270 */
[----:B------:R-:W-:Y:S01]  /*0dd0*/  IMAD.WIDE.U32 R6, R32, UR4, R2 ;  /* 0x0000000420067c25 */ /* 0x000fe2000f8e0002 */
[----:B------:R-:W-:Y:S01]  /*0de0*/  ISETP.NE.AND P1, PT, R33, RZ, PT ;  /* 0x000000ff2100720c */ /* 0x000fe20003f25270 */
[----:B------:R-:W-:Y:S01]  /*0df0*/  BSSY B0, `(.L_x_408) ;  /* 0x0000027000007945 */ /* 0x000fe20003800000 */
[----:B------:R-:W-:Y:S01]  /*0e00*/  SHF.R.S32.HI R52, RZ, 0x1, R9 ;  /* 0x00000001ff347819 */ /* 0x000fe20000011409 */
[----:B------:R-:W-:Y:S01]  /*0e10*/  IMAD.IADD R53, R4, 0x1, -R0 ;  /* 0x0000000104357824 */ /* 0x000fe200078e0a00 */
[----:B------:R-:W-:Y:S01]  /*0e20*/  SHF.R.S32.HI R13, RZ, 0x1f, R12 ;  /* 0x0000001fff0d7819 */ /* 0x000fe2000001140c */
[----:B------:R-:W-:Y:S01]  /*0e30*/  IMAD R0, R5, UR4, RZ ;  /* 0x0000000405007c24 */ /* 0x000fe2000f8e02ff */
[----:B------:R-:W-:Y:S01]  /*0e40*/  UMOV UR4, 0x400 ;  /* 0x0000040000047882 */ /* 0x000fe20000000000 */
[----:B------:R-:W-:Y:S01]  /*0e50*/  @!P4 IMAD.MOV R14, RZ, RZ, -R14 ;  /* 0x000000ffff0ec224 */ /* 0x000fe200078e0a0e */
[----:B-1----:R-:W-:Y:S01]  /*0e60*/  ULEA UR4, UR6, UR4, 0x18 ;  /* 0x0000000406047291 */ /* 0x002fe2000f8ec03f */
[----:B------:R-:W-:Y:S01]  /*0e70*/  IMAD R4, R32, UR5, R0 ;  /* 0x0000000520047c24 */ /* 0x000fe2000f8e0200 */
[-C--:B------:R-:W-:Y:S01]  /*0e80*/  ISETP.GE.AND P2, PT, R22, R34.reuse, PT ;  /* 0x000000221600720c */ /* 0x080fe20003f46270 */
[----:B------:R-:W-:Y:S01]  /*0e90*/  IMAD.SHL.U32 R0, R52, 0x40, RZ ;  /* 0x0000004034007824 */ /* 0x000fe200078e00ff */
[-C--:B------:R-:W-:Y:S01]  /*0ea0*/  ISETP.GE.AND P3, PT, R23, R34.reuse, PT ;  /* 0x000000221700720c */ /* 0x080fe20003f66270 */
[----:B------:R-:W-:Y:S01]  /*0eb0*/  IMAD.SHL.U32 R16, R15, 0x8, RZ ;  /* 0x000000080f107824 */ /* 0x000fe200078e00ff */
[----:B------:R-:W-:Y:S01]  /*0ec0*/  @!P1 LOP3.LUT R14, RZ, R33, RZ, 0x33, !PT ;  /* 0x00000021ff0e9212 */ /* 0x000fe200078e33ff */
[----:B------:R-:W-:Y:S01]  /*0ed0*/  IMAD.WIDE R2, R209, 0x80, R12 ;  /* 0x00000080d1027825 */ /* 0x000fe200078e020c */
[----:B------:R-:W-:-:S02]  /*0ee0*/  ISETP.GE.AND P1, PT, R17, R34, PT ;  /* 0x000000221100720c */ /* 0x000fc40003f26270 */
[----:B------:R-:W-:Y:S01]  /*0ef0*/  LOP3.LUT R15, R0, 0xc0, RZ, 0xc0, !PT ;  /* 0x000000c0000f7812 */ /* 0x000fe200078ec0ff */
[----:B------:R-:W-:Y:S01]  /*0f00*/  IMAD.IADD R5, R7, 0x1, R4 ;  /* 0x0000000107057824 */ /* 0x000fe200078e0204 */
        /* <DEDUP_REMOVED lines=21> */
.L_x_409:
[----:B------:R-:W-:Y:S05]  /*1060*/  BSYNC B0 ;  /* 0x0000000000007941 */ /* 0x000fea0003800000 */
.L_x_408:
        /* <DEDUP_REMOVED lines=22> */
.L_x_411:
[----:B------:R-:W-:Y:S05]  /*11d0*/  BSYNC B0 ;  /* 0x0000000000007941 */ /* 0x000fea0003800000 */
.L_x_410:
        /* <DEDUP_REMOVED lines=22> */
.L_x_413:
[----:B------:R-:W-:Y:S05]  /*1340*/  BSYNC B0 ;  /* 0x0000000000007941 */ /* 0x000fea0003800000 */
.L_x_412:
        /* <DEDUP_REMOVED lines=21> */
.L_x_415:
[----:B------:R-:W-:Y:S05]  /*14a0*/  BSYNC B0 ;  /* 0x0000000000007941 */ /* 0x000fea0003800000 */
.L_x_414:
[-C--:B------:R-:W-:Y:S01]  /*14b0*/  IMAD R6, R13, R60.reuse, RZ ;  /* 0x0000003c0d067224 */ /* 0x080fe200078e02ff */
[----:B------:R-:W-:Y:S01]  /*14c0*/  SHF.R.S32.HI R0, RZ, 0x1f, R14 ;  /* 0x0000001fff007819 */ /* 0x000fe2000001140e */
[----:B------:R-:W-:Y:S01]  /*14d0*/  IMAD.WIDE.U32 R4, R12, R60, R92 ;  /* 0x0000003c0c047225 */ /* 0x000fe200078e005c */
[----:B------:R-:W-:Y:S01]  /*14e0*/  ULDC.64 UR8, c[0x0][0x260] ;  /* 0x0000980000087ab9 */ /* 0x000fe20000000a00 */
[----:B------:R-:W-:Y:S01]  /*14f0*/  ULEA.HI.SX32 UR21, UR22, 0xffffffff, 0x19 ;  /* 0xffffffff16157891 */ /* 0x000fe2000f8fca3f */
[----:B------:R-:W-:Y:S01]  /*1500*/  LOP3.LUT R9, R15, 0x8, R16, 0xf8, !PT ;  /* 0x000000080f097812 */ /* 0x000fe200078ef810 */
[----:B------:R-:W-:Y:S01]  /*1510*/  IMAD R7, R13, R18, RZ ;  /* 0x000000120d077224 */ /* 0x000fe200078e02ff */
[----:B------:R-:W-:Y:S01]  /*1520*/  IADD3 R4, P1, R24, R4, RZ ;  /* 0x0000000418047210 */ /* 0x000fe20007f3e0ff */
[----:B-1----:R-:W-:Y:S01]  /*1530*/  IMAD.WIDE.U32 R2, R12, R18, R92 ;  /* 0x000000120c027225 */ /* 0x002fe200078e005c */
[----:B------:R-:W-:Y:S01]  /*1540*/  SHF.R.U32.HI R8, RZ, 0x3, R15 ;  /* 0x00000003ff087819 */ /* 0x000fe2000001160f */
[----:B------:R-:W-:Y:S01]  /*1550*/  ULDC.64 UR6, c[0x0][0x268] ;  /* 0x00009a0000067ab9 */ /* 0x000fe20000000a00 */
[----:B------:R-:W-:Y:S01]  /*1560*/  SHF.L.U64.HI R95, R60, 0x7, R61 ;  /* 0x000000073c5f7819 */ /* 0x000fe2000001023d */
[C---:B------:R-:W-:Y:S01]  /*1570*/  IMAD R6, R12.reuse, R61, R6 ;  /* 0x0000003d0c067224 */ /* 0x040fe200078e0206 */
[----:B------:R-:W-:Y:S01]  /*1580*/  IADD3 R2, P0, R25, R2, RZ ;  /* 0x0000000219027210 */ /* 0x000fe20007f1e0ff */
[----:B------:R-:W-:Y:S01]  /*1590*/  IMAD R7, R12, R19, R7 ;  /* 0x000000130c077224 */ /* 0x000fe200078e0207 */
[----:B------:R-:W-:Y:S01]  /*15a0*/  LOP3.LUT R16, R9, R8, RZ, 0x3c, !PT ;  /* 0x0000000809107212 */ /* 0x000fe200078e3cff */
[----:B------:R-:W-:Y:S01]  /*15b0*/  IMAD.U32 R8, RZ, RZ, UR21 ;  /* 0x00000015ff087e24 */ /* 0x000fe2000f8e00ff */
[----:B------:R-:W-:Y:S01]  /*15c0*/  IADD3.X R5, R26, R5, R6, P1, !PT ;  /* 0x000000051a057210 */ /* 0x000fe20000ffe406 */
[----:B------:R-:W-:Y:S01]  /*15d0*/  IMAD R6, R0, UR8, RZ ;  /* 0x0000000800067c24 */ /* 0x000fe2000f8e02ff */
[----:B------:R-:W-:Y:S01]  /*15e0*/  IADD3.X R3, R27, R3, R7, P0, !PT ;  /* 0x000000031b037210 */ /* 0x000fe200007fe407 */
[----:B------:R-:W-:Y:S01]  /*15f0*/  IMAD R8, R8, -0x80, R20 ;  /* 0xffffff8008087824 */ /* 0x000fe200078e0214 */
[----:B------:R-:W-:Y:S01]  /*1600*/  USHF.R.S32.HI UR5, URZ, 0x1f, UR21 ;  /* 0x0000001f3f057899 */ /* 0x000fe20008011415 */
[----:B--2-4-:R-:W-:Y:S01]  /*1610*/  IMAD.WIDE.U32 R10, R14, UR8, R4 ;  /* 0x000000080e0a7c25 */ /* 0x014fe2000f8e0004 */
[----:B------:R-:W-:Y:S01]  /*1620*/  SHF.R.S32.HI R5, RZ, 0x1f, R21 ;  /* 0x0000001fff057819 */ /* 0x000fe20000011415 */
[----:B------:R-:W-:Y:S01]  /*1630*/  BSSY B0, `(.L_x_416) ;  /* 0x0000026000007945 */ /* 0x000fe20003800000 */
[----:B------:R-:W-:Y:S01]  /*1640*/  ISETP.GE.AND P0, PT, R12, R8, PT ;  /* 0x000000080c00720c */ /* 0x000fe20003f06270 */
[C---:B------:R-:W-:Y:S01]  /*1650*/  IMAD R6, R14.reuse, UR9, R6 ;  /* 0x000000090e067c24 */ /* 0x040fe2000f8e0206 */
[----:B------:R-:W-:Y:S01]  /*1660*/  MOV R242, R10 ;  /* 0x0000000a00f27202 */ /* 0x000fe20000000f00 */
[----:B------:R-:W-:Y:S01]  /*1670*/  IMAD.WIDE.U32 R32, R14, UR6, R2 ;  /* 0x000000060e207c25 */ /* 0x000fe2000f8e0002 */
[----:B------:R1:W-:Y:S01]  /*1680*/  STL.64 [R1+0x58], R10 ;  /* 0x0000580a01007387 */ /* 0x0003e20000100a00 */
[----:B------:R-:W-:-:S02]  /*1690*/  SHF.L.U32 R4, R53, 0x6, RZ ;  /* 0x0000000635047819 */ /* 0x000fc400000006ff */
[----:B------:R-:W-:Y:S01]  /*16a0*/  IMAD.IADD R243, R11, 0x1, R6 ;  /* 0x000000010bf37824 */ /* 0x000fe200078e0206 */
[----:B------:R2:W-:Y:S01]  /*16b0*/  STL.64 [R1+0x50], R32 ;  /* 0x0000502001007387 */ /* 0x0005e20000100a00 */
[----:B------:R-:W-:Y:S01]  /*16c0*/  IMAD R0, R0, UR6, RZ ;  /* 0x0000000600007c24 */ /* 0x000fe2000f8e02ff */
[-C--:B------:R-:W-:Y:S01]  /*16d0*/  ISETP.GE.AND P1, PT, R17, R8.reuse, PT ;  /* 0x000000081100720c */ /* 0x080fe20003f26270 */
[----:B------:R-:W-:Y:S01]  /*16e0*/  IMAD.SHL.U32 R94, R60, 0x80, RZ ;  /* 0x000000803c5e7824 */ /* 0x000fe200078e00ff */
[----:B------:R2:W-:Y:S01]  /*16f0*/  STL.64 [R1+0x48], R242 ;  /* 0x000048f201007387 */ /* 0x0005e20000100a00 */
[----:B------:R-:W-:Y:S01]  /*1700*/  IMAD R15, R14, UR7, R0 ;  /* 0x000000070e0f7c24 */ /* 0x000fe2000f8e0200 */
[-C--:B------:R-:W-:Y:S01]  /*1710*/  ISETP.GE.AND P2, PT, R22, R8.reuse, PT ;  /* 0x000000081600720c */ /* 0x080fe20003f46270 */
[----:B------:R-:W-:Y:S01]  /*1720*/  IMAD R0, R95, UR21, RZ ;  /* 0x000000155f007c24 */ /* 0x000fe2000f8e02ff */
[----:B------:R-:W-:Y:S01]  /*1730*/  ISETP.GE.AND P3, PT, R23, R8, PT ;  /* 0x000000081700720c */ /* 0x000fe20003f66270 */
[----:B------:R-:W-:Y:S01]  /*1740*/  IMAD.WIDE.U32 R2, R94, UR21, R242 ;  /* 0x000000155e027c25 */ /* 0x000fe2000f8e00f2 */
[----:B------:R-:W-:-:S03]  /*1750*/  LOP3.LUT R9, R4, 0xc0, RZ, 0xc0, !PT ;  /* 0x000000c004097812 */ /* 0x000fc600078ec0ff */
[----:B------:R-:W-:Y:S02]  /*1760*/  IMAD R0, R94, UR5, R0 ;  /* 0x000000055e007c24 */ /* 0x000fe4000f8e0200 */
[----:B------:R-:W-:Y:S01]  /*1770*/  IMAD R14, R29, 0x8, R30 ;  /* 0x000000081d0e7824 */ /* 0x000fe200078e021e */
[----:B-1----:R-:W-:Y:S02]  /*1780*/  LEA.HI R10, R5, R21, RZ, 0x3 ;  /* 0x00000015050a7211 */ /* 0x002fe400078f18ff */
[----:B------:R-:W-:Y:S02]  /*1790*/  SHF.L.U32 R11, R29, 0x3, RZ ;  /* 0x000000031d0b7819 */ /* 0x000fe400000006ff */
[----:B------:R-:W-:Y:S01]  /*17a0*/  IADD3 R5, R3, R0, RZ ;  /* 0x0000000003057210 */ /* 0x000fe20007ffe0ff */
        /* <DEDUP_REMOVED lines=14> */
.L_x_417:
[----:B------:R-:W-:Y:S05]  /*1890*/  BSYNC B0 ;  /* 0x0000000000007941 */ /* 0x000fea0003800000 */
.L_x_416:
        /* <DEDUP_REMOVED lines=19> */
.L_x_419:
[----:B------:R-:W-:Y:S05]  /*19d0*/  BSYNC B0 ;  /* 0x0000000000007941 */ /* 0x000fea0003800000 */
.L_x_418:
        /* <DEDUP_REMOVED lines=15> */
.L_x_421:
[----:B------:R-:W-:Y:S05]  /*1ad0*/  BSYNC B0 ;  /* 0x0000000000007941 */ /* 0x000fea0003800000 */
.L_x_420:
        /* <DEDUP_REMOVED lines=17> */
.L_x_423:
[----:B------:R-:W-:Y:S05]  /*1bf0*/  BSYNC B0 ;  /* 0x0000000000007941 */ /* 0x000fea0003800000 */
.L_x_422:
[----:B------:R-:W0:Y:S01]  /*1c00*/  LDGDEPBAR ;  /* 0x00000000000079af */ /* 0x000e220000000000 */
[----:B------:R-:W-:Y:S01]  /*1c10*/  ISETP.GE.AND P0, PT, R12, R8, PT ;  /* 0x000000080c00720c */ /* 0x000fe20003f06270 */
[----:B------:R-:W-:Y:S01]  /*1c20*/  IMAD.IADD R15, R33, 0x1, R15 ;  /* 0x00000001210f7824 */ /* 0x000fe200078e020f */
[----:B------:R-:W-:Y:S01]  /*1c30*/  LOP3.LUT R0, R28, 0x7fffffe, RZ, 0xc0, !PT ;  /* 0x07fffffe1c007812 */ /* 0x000fe200078ec0ff */
[----:B-1----:R-:W-:Y:S01]  /*1c40*/  IMAD.SHL.U32 R4, R10, 0x20, RZ ;  /* 0x000000200a047824 */ /* 0x002fe200078e00ff */
[----:B------:R-:W-:Y:S01]  /*1c50*/  LOP3.LUT R3, R9, 0x8, R11, 0xf8, !PT ;  /* 0x0000000809037812 */ /* 0x000fe200078ef80b */
[----:B----4-:R-:W-:Y:S01]  /*1c60*/  IMAD.WIDE.U32 R6, R18, UR21, RZ ;  /* 0x0000001512067c25 */ /* 0x010fe2000f8e00ff */
[----:B------:R1:W-:Y:S01]  /*1c70*/  STL [R1+0x68], R15 ;  /* 0x0000680f01007387 */ /* 0x0003e20000100800 */
[----:B------:R-:W-:Y:S01]  /*1c80*/  SHF.R.U32.HI R2, RZ, 0x3, R9 ;  /* 0x00000003ff027819 */ /* 0x000fe20000011609 */
[----:B------:R-:W-:Y:S01]  /*1c90*/  BSSY B0, `(.L_x_424) ;  /* 0x0000025000007945 */ /* 0x000fe20003800000 */
[----:B------:R-:W-:Y:S01]  /*1ca0*/  IMAD.IADD R62, R21, 0x1, -R0 ;  /* 0x00000001153e7824 */ /* 0x000fe200078e0a00 */
[----:B------:R-:W-:Y:S01]  /*1cb0*/  LOP3.LUT R21, R4, 0xffffff00, RZ, 0xc0, !PT ;  /* 0xffffff0004157812 */ /* 0x000fe200078ec0ff */
[----:B------:R-:W-:Y:S01]  /*1cc0*/  IMAD.U32 R0, R14, 0x20, R16 ;  /* 0x000000200e007824 */ /* 0x000fe200078e0010 */
[----:B------:R-:W-:Y:S01]  /*1cd0*/  LOP3.LUT R63, R3, R2, RZ, 0x3c, !PT ;  /* 0x00000002033f7212 */ /* 0x000fe200078e3cff */
[----:B------:R-:W-:Y:S01]  /*1ce0*/  IMAD R3, R18, UR5, RZ ;  /* 0x0000000512037c24 */ /* 0x000fe2000f8e02ff */
[----:B------:R-:W-:Y:S01]  /*1cf0*/  LEA R4, P1, R6, R32, 0x7 ;  /* 0x0000002006047211 */ /* 0x000fe200078238ff */
[----:B------:R-:W-:Y:S01]  /*1d00*/  IMAD R2, R181, 0x200, R21 ;  /* 0x00000200b5027824 */ /* 0x000fe200078e0215 */
[-C--:B------:R-:W-:Y:S01]  /*1d10*/  ISETP.GE.AND P2, PT, R17, R8.reuse, PT ;  /* 0x000000081100720c */ /* 0x080fe20003f46270 */
[----:B------:R-:W-:Y:S01]  /*1d20*/  IMAD R3, R19, UR21, R3 ;  /* 0x0000001513037c24 */ /* 0x000fe2000f8e0203 */
[-C--:B------:R-:W-:Y:S01]  /*1d30*/  ISETP.GE.AND P3, PT, R22, R8.reuse, PT ;  /* 0x000000081600720c */ /* 0x080fe20003f66270 */
[----:B------:R-:W-:Y:S01]  /*1d40*/  IMAD R2, R62, 0x20, R2 ;  /* 0x000000203e027824 */ /* 0x000fe200078e0202 */
[----:B------:R-:W-:Y:S01]  /*1d50*/  ISETP.GE.AND P4, PT, R23, R8, PT ;  /* 0x000000081700720c */ /* 0x000fe20003f86270 */
[----:B------:R-:W-:Y:S01]  /*1d60*/  IMAD.IADD R3, R7, 0x1, R3 ;  /* 0x0000000107037824 */ /* 0x000fe200078e0203 */
[----:B------:R-:W-:Y:S01]  /*1d70*/  LEA R208, R0, UR4, 0x1 ;  /* 0x0000000400d07c11 */ /* 0x000fe2000f8e08ff */
[----:B------:R-:W-:-:S04]  /*1d80*/  DEPBAR.LE SB0, 0x0 ;  /* 0x000080000000791a */ /* 0x000fc80000000000 */
[----:B------:R-:W-:Y:S01]  /*1d90*/  BAR.SYNC.DEFER_BLOCKING 0x0 ;  /* 0x0000000000007b1d */ /* 0x000fe20000010000 */
[----:B------:R-:W-:Y:S01]  /*1da0*/  IMAD.IADD R2, R63, 0x1, R2 ;  /* 0x000000013f027824 */ /* 0x000fe200078e0202 */
[----:B------:R-:W-:-:S04]  /*1db0*/  LEA.HI.X R5, R6, R15, R3, 0x7, P1 ;  /* 0x0000000f06057211 */ /* 0x000fc800008f3c03 */
[----:B------:R-:W-:Y:S01]  /*1dc0*/  LEA R211, R2, UR4, 0x1 ;  /* 0x0000000402d37c11 */ /* 0x000fe2000f8e08ff */
        /* <DEDUP_REMOVED lines=17> */
.L_x_425:
[----:B------:R-:W-:Y:S05]  /*1ee0*/  BSYNC B0 ;  /* 0x0000000000007941 */ /* 0x000fea0003800000 */
.L_x_424:
        /* <DEDUP_REMOVED lines=16> */
.L_x_427:
[----:B------:R-:W-:Y:S05]  /*1ff0*/  BSYNC B0 ;  /* 0x0000000000007941 */ /* 0x000fea0003800000 */
.L_x_426:
        /* <DEDUP_REMOVED lines=16> */
.L_x_429:
[----:B------:R-:W-:Y:S05]  /*2100*/  BSYNC B0 ;  /* 0x0000000000007941 */ /* 0x000fea0003800000 */
.L_x_428:
        /* <DEDUP_REMOVED lines=17> */
.L_x_431:
[----:B------:R-:W-:Y:S05]  /*2220*/  BSYNC B0 ;  /* 0x0000000000007941 */ /* 0x000fea0003800000 */
.L_x_430:
[----:B------:R-:W-:Y:S01]  /*2230*/  LDSM.16.M88.4 R8, [R211] ;  /* 0x00000000d308783b */ /* 0x000fe20000000200 */
[----:B------:R-:W-:Y:S01]  /*2240*/  LOP3.LUT P0, RZ, R52, 0x2, RZ, 0xc0, !PT ;  /* 0x0000000234ff7812 */ /* 0x000fe2000780c0ff */
[----:B------:R-:W-:Y:S01]  /*2250*/  IMAD.MOV.U32 R0, RZ, RZ, 0x10 ;  /* 0x00000010ff007424 */ /* 0x000fe200078e00ff */
[----:B------:R-:W-:Y:S01]  /*2260*/  LOP3.LUT P1, RZ, R53, 0x2, RZ, 0xc0, !PT ;  /* 0x0000000235ff7812 */ /* 0x000fe2000782c0ff */
[----:B-1----:R-:W1:Y:S01]  /*2270*/  LDSM.16.M88.4 R12, [R208+0x2000] ;  /* 0x00200000d00c783b */ /* 0x002e620000000200 */
[----:B------:R-:W-:Y:S01]  /*2280*/  VIADD R2, R208, 0x2000 ;  /* 0x00002000d0027836 */ /* 0x000fe20000000000 */
[----:B------:R-:W-:Y:S01]  /*2290*/  ULDC.U8 UR15, c[0x0][0x388] ;  /* 0x0000e200000f7ab9 */ /* 0x000fe20000000000 */
[----:B------:R-:W-:Y:S01]  /*22a0*/  SEL R0, R0, 0xfffffff0, !P1 ;  /* 0xfffffff000007807 */ /* 0x000fe20004800000 */
[----:B------:R-:W5:Y:S01]  /*22b0*/  LDSM.16.M88.4 R4, [R211+0x1000] ;  /* 0x00100000d304783b */ /* 0x000f620000000200 */
[----:B------:R-:W-:Y:S02]  /*22c0*/  VIADD R213, R208, 0x2020 ;  /* 0x00002020d0d57836 */ /* 0x000fe40000000000 */
[----:B------:R-:W-:Y:S01]  /*22d0*/  IMAD.U32 R3, RZ, RZ, UR21 ;  /* 0x00000015ff037e24 */ /* 0x000fe2000f8e00ff */
[----:B------:R-:W3:Y:S01]  /*22e0*/  LDSM.16.M88.4 R44, [R208+0x2400] ;  /* 0x00240000d02c783b */ /* 0x000ee20000000200 */
[----:B------:R-:W-:-:S02]  /*22f0*/  IMAD R212, R0, 0x2, R211 ;  /* 0x0000000200d47824 */ /* 0x000fc400078e02d3 */
[----:B------:R-:W-:Y:S01]  /*2300*/  @P0 VIADD R213, R2, 0xffffffe0 ;  /* 0xffffffe002d50836 */ /* 0x000fe20000000000 */
[----:B------:R-:W4:Y:S01]  /*2310*/  LDSM.16.M88.4 R40, [R208+0x2800] ;  /* 0x00280000d028783b */ /* 0x000f220000000200 */
[----:B------:R-:W-:Y:S02]  /*2320*/  IMAD.SHL.U32 R2, R180, 0x2, RZ ;  /* 0x00000002b4027824 */ /* 0x000fe400078e00ff */
[C---:B------:R-:W-:Y:S01]  /*2330*/  VIADD R220, R213.reuse, 0x400 ;  /* 0x00000400d5dc7836 */ /* 0x040fe20000000000 */
[----:B------:R-:W4:Y:S01]  /*2340*/  LDSM.16.M88.4 R36, [R208+0x2c00] ;  /* 0x002c0000d024783b */ /* 0x000f220000000200 */
[C---:B------:R-:W-:Y:S01]  /*2350*/  VIADD R219, R213.reuse, 0x800 ;  /* 0x00000800d5db7836 */ /* 0x040fe20000000000 */
[----:B------:R-:W-:Y:S01]  /*2360*/  LOP3.LUT R2, R2, 0x6, RZ, 0xc0, !PT ;  /* 0x0000000602027812 */ /* 0x000fe200078ec0ff */
[C---:B------:R-:W-:Y:S01]  /*2370*/  VIADD R218, R213.reuse, 0xc00 ;  /* 0x00000c00d5da7836 */ /* 0x040fe20000000000 */
[----:B--2---:R-:W2:Y:S01]  /*2380*/  LDSM.16.M88.4 R32, [R208+0x3000] ;  /* 0x00300000d020783b */ /* 0x004ea20000000200 */
[----:B------:R-:W-:-:S02]  /*2390*/  VIADD R217, R213, 0x1000 ;  /* 0x00001000d5d97836 */ /* 0x000fc40000000000 */
[----:B------:R-:W-:Y:S01]  /*23a0*/  IMAD R3, R3, 0x80, R2 ;  /* 0x0000008003037824 */ /* 0x000fe200078e0202 */
[----:B------:R-:W2:Y:S01]  /*23b0*/  LDSM.16.M88.4 R28, [R208+0x3400] ;  /* 0x00340000d01c783b */ /* 0x000ea20000000200 */
[----:B------:R-:W-:Y:S02]  /*23c0*/  IMAD R2, R62, 0x20, R21 ;  /* 0x000000203e027824 */ /* 0x000fe400078e0215 */
[C---:B------:R-:W-:Y:S01]  /*23d0*/  VIADD R21, R3.reuse, 0x31 ;  /* 0x0000003103157836 */ /* 0x040fe20000000000 */
[----:B------:R-:W2:Y:S01]  /*23e0*/  LDSM.16.M88.4 R24, [R208+0x3800] ;  /* 0x00380000d018783b */ /* 0x000ea20000000200 */
[----:B------:R-:W-:Y:S01]  /*23f0*/  ISETP.GE.AND P2, PT, R3, R20, PT ;  /* 0x000000140300720c */ /* 0x000fe20003f46270 */
[----:B------:R-:W-:Y:S02]  /*2400*/  IMAD.IADD R2, R63, 0x1, R2 ;  /* 0x000000013f027824 */ /* 0x000fe400078e0202 */
[----:B------:R-:W2:Y:S01]  /*2410*/  LDSM.16.M88.4 R48, [R208+0x3c00] ;  /* 0x003c0000d030783b */ /* 0x000ea20000000200 */
[----:B------:R-:W-:-:S02]  /*2420*/  VIADD R216, R213, 0x1400 ;  /* 0x00001400d5d87836 */ /* 0x000fc40000000000 */
[C---:B------:R-:W-:Y:S01]  /*2430*/  VIADD R215, R213.reuse, 0x1800 ;  /* 0x00001800d5d77836 */ /* 0x040fe20000000000 */
[----:B------:R-:W-:Y:S01]  /*2440*/  LDSM.16.M88.4 R16, [R212] ;  /* 0x00000000d410783b */ /* 0x000fe20000000200 */
[----:B------:R-:W-:-:S03]  /*2450*/  VIADD R214, R213, 0x1c00 ;  /* 0x00001c00d5d67836 */ /* 0x000fc60000000000 */
[----:B------:R-:W2:Y:S01]  /*2460*/  LDSM.16.M88.4 R52, [R213] ;  /* 0x00000000d534783b */ /* 0x000ea20000000200 */
[-C--:B-1----:R-:W-:Y:S03]  /*2470*/  HMMA.16816.F32 R64, R8, R12.reuse, RZ ;  /* 0x0000000c0840723c */ /* 0x082fe600000018ff */
[----:B------:R-:W1:Y:S03]  /*2480*/  LDSM.16.M88.4 R56, [R213+0x400] ;  /* 0x00040000d538783b */ /* 0x000e660000000200 */
[C---:B-----5:R-:W-:Y:S01]  /*2490*/  HMMA.16816.F32 R68, R4.reuse, R12, RZ ;  /* 0x0000000c0444723c */ /* 0x060fe200000018ff */
[----:B------:R-:W0:Y:S05]  /*24a0*/  LDGDEPBAR ;  /* 0x00000000000079af */ /* 0x000e2a0000000000 */
[-C--:B------:R-:W-:Y:S06]  /*24b0*/  HMMA.16816.F32 R76, R4, R14.reuse, RZ ;  /* 0x0000000e044c723c */ /* 0x080fec00000018ff */
[----:B------:R-:W-:Y:S01]  /*24c0*/  HMMA.16816.F32 R84, R8, R14, RZ ;  /* 0x0000000e0854723c */ /* 0x000fe200000018ff */
[----:B------:R-:W5:Y:S05]  /*24d0*/  LDSM.16.M88.4 R12, [R212+0x1000] ;  /* 0x00100000d40c783b */ /* 0x000f6a0000000200 */
[C---:B---3--:R-:W-:Y:S06]  /*24e0*/  HMMA.16816.F32 R72, R4.reuse, R44, RZ ;  /* 0x0000002c0448723c */ /* 0x048fec00000018ff */
[C---:B----4-:R-:W-:Y:S06]  /*24f0*/  HMMA.16816.F32 R88, R4.reuse, R40, RZ ;  /* 0x000000280458723c */ /* 0x050fec00000018ff */
[C---:B------:R-:W-:Y:S06]  /*2500*/  HMMA.16816.F32 R108, R4.reuse, R36, RZ ;  /* 0x00000024046c723c */ /* 0x040fec00000018ff */
        /* <DEDUP_REMOVED lines=20> */
[----:B------:R-:W-:-:S02]  /*2650*/  VIADD R5, R3, 0x1 ;  /* 0x0000000103057836 */ /* 0x000fc40000000000 */
[----:B------:R-:W-:-:S03]  /*2660*/  VIADD R4, R3, 0x8 ;  /* 0x0000000803047836 */ /* 0x000fc60000000000 */
[-C--:B------:R-:W-:Y:S01]  /*2670*/  ISETP.GE.AND P1, PT, R5, R20.reuse, PT ;  /* 0x000000140500720c */ /* 0x080fe20003f26270 */
[C---:B------:R-:W-:Y:S01]  /*2680*/  HMMA.16816.F32 R140, R8.reuse, R24, RZ ;  /* 0x00000018088c723c */ /* 0x040fe200000018ff */
[----:B------:R-:W-:Y:S02]  /*2690*/  ISETP.GE.AND P0, PT, R4, R20, PT ;  /* 0x000000140400720c */ /* 0x000fe40003f06270 */
[----:B------:R-:W1:Y:S02]  /*26a0*/  LDSM.16.M88.4 R4, [R213+0xc00] ;  /* 0x000c0000d504783b */ /* 0x000e640000000200 */
[----:B------:R-:W-:Y:S01]  /*26b0*/  FSEL R197, R34, -INF , !P2 ;  /* 0xff80000022c57808 */ /* 0x000fe20005000000 */
[----:B------:R-:W-:Y:S01]  /*26c0*/  HMMA.16816.F32 R176, R8, R26, RZ ;  /* 0x0000001a08b0723c */ /* 0x000fe200000018ff */
[----:B------:R-:W-:-:S05]  /*26d0*/  FSEL R196, R35, -INF , !P1 ;  /* 0xff80000023c47808 */ /* 0x000fca0004800000 */
[C---:B------:R-:W-:Y:S06]  /*26e0*/  HMMA.16816.F32 R100, R8.reuse, R46, RZ ;  /* 0x0000002e0864723c */ /* 0x040fec00000018ff */
[C---:B------:R-:W-:Y:S06]  /*26f0*/  HMMA.16816.F32 R116, R8.reuse, R42, RZ ;  /* 0x0000002a0874723c */ /* 0x040fec00000018ff */
[C---:B------:R-:W-:Y:S06]  /*2700*/  HMMA.16816.F32 R96, R8.reuse, R36, RZ ;  /* 0x000000240860723c */ /* 0x040fec00000018ff */
[C---:B------:R-:W-:Y:S06]  /*2710*/  HMMA.16816.F32 R128, R8.reuse, R38, RZ ;  /* 0x000000260880723c */ /* 0x040fec00000018ff */
[C---:B------:R-:W-:Y:S06]  /*2720*/  HMMA.16816.F32 R156, R8.reuse, R48, RZ ;  /* 0x00000030089c723c */ /* 0x040fec00000018ff */
[----:B------:R-:W-:Y:S06]  /*2730*/  HMMA.16816.F32 R168, R8, R50, RZ ;  /* 0x0000003208a8723c */ /* 0x000fec00000018ff */
[----:B-----5:R-:W-:Y:S01]  /*2740*/  HMMA.16816.F32 R24, R12, R52, R68 ;  /* 0x000000340c18723c */ /* 0x020fe20000001844 */
[----:B------:R-:W-:-:S02]  /*2750*/  VIADD R8, R3, 0x9 ;  /* 0x0000000903087836 */ /* 0x000fc40000000000 */
[C---:B------:R-:W-:Y:S02]  /*2760*/  VIADD R9, R3.reuse, 0x10 ;  /* 0x0000001003097836 */ /* 0x040fe40000000000 */
[C---:B------:R-:W-:Y:S01]  /*2770*/  VIADD R10, R3.reuse, 0x11 ;  /* 0x00000011030a7836 */ /* 0x040fe20000000000 */
[-C--:B------:R-:W-:Y:S01]  /*2780*/  ISETP.GE.AND P4, PT, R8, R20.reuse, PT ;  /* 0x000000140800720c */ /* 0x080fe20003f86270 */
[----:B------:R-:W-:Y:S01]  /*2790*/  VIADD R8, R3, 0x18 ;  /* 0x0000001803087836 */ /* 0x000fe20000000000 */
[----:B------:R-:W-:Y:S01]  /*27a0*/  HMMA.16816.F32 R36, R12, R54, R76 ;  /* 0x000000360c24723c */ /* 0x000fe2000000184c */
[----:B------:R-:W-:-:S03]  /*27b0*/  ISETP.GE.AND P5, PT, R9, R20, PT ;  /* 0x000000140900720c */ /* 0x000fc60003fa6270 */
[-C--:B------:R-:W-:Y:S01]  /*27c0*/  ISETP.GE.AND P3, PT, R8, R20.reuse, PT ;  /* 0x000000140800720c */ /* 0x080fe20003f66270 */
[C---:B------:R-:W-:Y:S01]  /*27d0*/  VIADD R8, R3.reuse, 0x19 ;  /* 0x0000001903087836 */ /* 0x040fe20000000000 */
[----:B------:R-:W-:Y:S01]  /*27e0*/  HMMA.16816.F32 R52, R16, R54, R84 ;  /* 0x000000361034723c */ /* 0x000fe20000001854 */
[----:B------:R-:W-:Y:S02]  /*27f0*/  FSEL R200, R66, -INF , !P5 ;  /* 0xff80000042c87808 */ /* 0x000fe40006800000 */
[----:B------:R-:W-:Y:S02]  /*2800*/  P2R R9, PR, RZ, 0x8 ;  /* 0x00000008ff097803 */ /* 0x000fe40000000000 */
[----:B------:R-:W-:Y:S01]  /*2810*/  ISETP.GE.AND P6, PT, R8, R20, PT ;  /* 0x000000140800720c */ /* 0x000fe20003fc6270 */
[----:B------:R-:W-:Y:S01]  /*2820*/  HMMA.16816.F32 R44, R12, R56, R72 ;  /* 0x000000380c2c723c */ /* 0x000fe20000001848 */
[----:B------:R-:W-:-:S03]  /*2830*/  VIADD R8, R3, 0x20 ;  /* 0x0000002003087836 */ /* 0x000fc60000000000 */
[----:B------:R-:W-:Y:S02]  /*2840*/  FSEL R182, R26, -INF , !P2 ;  /* 0xff8000001ab67808 */ /* 0x000fe40005000000 */
[-C--:B--2---:R-:W-:Y:S01]  /*2850*/  HMMA.16816.F32 R76, R16, R28.reuse, R80 ;  /* 0x0000001c104c723c */ /* 0x084fe20000001850 */
[----:B------:R-:W-:Y:S02]  /*2860*/  FSEL R180, R24, -INF , !P2 ;  /* 0xff80000018b47808 */ /* 0x000fe40005000000 */
[----:B------:R-:W-:Y:S02]  /*2870*/  FSEL R183, R27, -INF , !P1 ;  /* 0xff8000001bb77808 */ /* 0x000fe40004800000 */
        /* <DEDUP_REMOVED lines=8> */
[----:B------:R-:W2:Y:S01]  /*2900*/  LDSM.16.M88.4 R24, [R213+0x1000] ;  /* 0x00100000d518783b */ /* 0x000ea20000000200 */
[----:B------:R-:W-:Y:S01]  /*2910*/  ISETP.GE.AND P2, PT, R8, R20, PT ;  /* 0x000000140800720c */ /* 0x000fe20003f46270 */
[----:B------:R-:W-:Y:S01]  /*2920*/  VIADD R8, R3, 0x28 ;  /* 0x0000002803087836 */ /* 0x000fe20000000000 */
[----:B------:R-:W-:Y:S01]  /*2930*/  HMMA.16816.F32 R32, R16, R58, R100 ;  /* 0x0000003a1020723c */ /* 0x000fe20000001864 */
[----:B------:R-:W-:Y:S02]  /*2940*/  FSEL R199, R54, -INF , !P0 ;  /* 0xff80000036c77808 */ /* 0x000fe40004000000 */
[----:B------:R-:W-:-:S02]  /*2950*/  FSEL R84, R52, -INF , !P0 ;  /* 0xff80000034547808 */ /* 0x000fc40004000000 */
[----:B------:R-:W-:Y:S01]  /*2960*/  FSEL R198, R55, -INF , !P4 ;  /* 0xff80000037c67808 */ /* 0x000fe20006000000 */
[-C--:B-1----:R-:W-:Y:S01]  /*2970*/  HMMA.16816.F32 R68, R16, R4.reuse, R96 ;  /* 0x000000041044723c */ /* 0x082fe20000001860 */
[----:B------:R-:W-:Y:S02]  /*2980*/  FSEL R83, R53, -INF , !P4 ;  /* 0xff80000035537808 */ /* 0x000fe40006000000 */
[-C--:B------:R-:W-:Y:S01]  /*2990*/  ISETP.GE.AND P1, PT, R8, R20.reuse, PT ;  /* 0x000000140800720c */ /* 0x080fe20003f26270 */
[----:B------:R-:W-:Y:S01]  /*29a0*/  VIADD R8, R3, 0x29 ;  /* 0x0000002903087836 */ /* 0x000fe20000000000 */
[----:B------:R-:W-:Y:S01]  /*29b0*/  FSEL R103, R46, -INF , !P5 ;  /* 0xff8000002e677808 */ /* 0x000fe20006800000 */
[----:B------:R-:W-:Y:S01]  /*29c0*/  HMMA.16816.F32 R52, R12, R4, R108 ;  /* 0x000000040c34723c */ /* 0x000fe2000000186c */
[----:B------:R-:W-:Y:S02]  /*29d0*/  FSEL R89, R44, -INF , !P5 ;  /* 0xff8000002c597808 */ /* 0x000fe40006800000 */
[----:B------:R-:W-:-:S02]  /*29e0*/  ISETP.GE.AND P5, PT, R10, R20, PT ;  /* 0x000000140a00720c */ /* 0x000fc40003fa6270 */
[----:B------:R-:W-:Y:S02]  /*29f0*/  FSEL R104, R38, -INF , !P0 ;  /* 0xff80000026687808 */ /* 0x000fe40004000000 */
[----:B------:R-:W-:Y:S01]  /*2a00*/  VIADD R4, R3, 0x30 ;  /* 0x0000003003047836 */ /* 0x000fe20000000000 */
[----:B------:R-:W-:Y:S02]  /*2a10*/  FSEL R91, R36, -INF , !P0 ;  /* 0xff800000245b7808 */ /* 0x000fe40004000000 */
[----:B------:R-:W-:Y:S02]  /*2a20*/  FSEL R102, R39, -INF , !P4 ;  /* 0xff80000027667808 */ /* 0x000fe40006000000 */
[----:B------:R-:W-:Y:S02]  /*2a30*/  FSEL R90, R37, -INF , !P4 ;  /* 0xff800000255a7808 */ /* 0x000fe40006000000 */
[----:B------:R-:W-:Y:S01]  /*2a40*/  ISETP.NE.AND P4, PT, R9, RZ, PT ;  /* 0x000000ff0900720c */ /* 0x000fe20003f85270 */
[----:B------:R-:W-:Y:S01]  /*2a50*/  HMMA.16816.F32 R36, R16, R30, R116 ;  /* 0x0000001e1024723c */ /* 0x000fe20000001874 */
[----:B------:R-:W-:-:S02]  /*2a60*/  ISETP.GE.AND P0, PT, R8, R20, PT ;  /* 0x000000140800720c */ /* 0x000fc40003f06270 */
[----:B------:R-:W-:Y:S01]  /*2a70*/  FSEL R105, R47, -INF , !P5 ;  /* 0xff8000002f697808 */ /* 0x000fe20006800000 */
[----:B------:R-:W1:Y:S01]  /*2a80*/  LDSM.16.M88.4 R8, [R213+0x1400] ;  /* 0x00140000d508783b */ /* 0x000e620000000200 */
[----:B------:R-:W-:Y:S02]  /*2a90*/  FSEL R87, R45, -INF , !P5 ;  /* 0xff8000002d577808 */ /* 0x000fe40006800000 */
[----:B------:R-:W-:Y:S01]  /*2aa0*/  FSEL R111, R67, -INF , !P5 ;  /* 0xff800000436f7808 */ /* 0x000fe20006800000 */
[----:B------:R-:W-:Y:S01]  /*2ab0*/  HMMA.16816.F32 R44, R12, R30, R120 ;  /* 0x0000001e0c2c723c */ /* 0x000fe20000001878 */
[----:B------:R-:W-:Y:S01]  /*2ac0*/  FSEL R63, R65, -INF , !P5 ;  /* 0xff800000413f7808 */ /* 0x000fe20006800000 */
[----:B------:R-:W3:Y:S01]  /*2ad0*/  LDSM.16.M88.4 R28, [R213+0x1800] ;  /* 0x00180000d51c783b */ /* 0x000ee20000000200 */
[----:B------:R-:W-:Y:S01]  /*2ae0*/  ISETP.GE.AND P5, PT, R4, R20, PT ;  /* 0x000000140400720c */ /* 0x000fe20003fa6270 */
[----:B------:R-:W-:Y:S01]  /*2af0*/  VIADD R4, R3, 0x38 ;  /* 0x0000003803047836 */ /* 0x000fe20000000000 */
[----:B------:R-:W-:Y:S01]  /*2b00*/  FSEL R101, R42, -INF , !P4 ;  /* 0xff8000002a657808 */ /* 0x000fe20006000000 */
[----:B--2---:R-:W-:Y:S01]  /*2b10*/  HMMA.16816.F32 R72, R16, R24, R112 ;  /* 0x000000181048723c */ /* 0x004fe20000001870 */
[----:B------:R-:W-:-:S02]  /*2b20*/  FSEL R86, R40, -INF , !P4 ;  /* 0xff80000028567808 */ /* 0x000fc40006000000 */
[----:B------:R-:W-:Y:S02]  /*2b30*/  FSEL R108, R34, -INF , !P4 ;  /* 0xff800000226c7808 */ /* 0x000fe40006000000 */
[----:B------:R-:W-:Y:S01]  /*2b40*/  FSEL R62, R32, -INF , !P4 ;  /* 0xff800000203e7808 */ /* 0x000fe20006000000 */
[----:B------:R-:W-:Y:S01]  /*2b50*/  HMMA.16816.F32 R64, R12, R24, R132 ;  /* 0x000000180c40723c */ /* 0x000fe20000001884 */
[----:B------:R-:W-:Y:S01]  /*2b60*/  ISETP.GE.AND P4, PT, R4, R20, PT ;  /* 0x000000140400720c */ /* 0x000fe20003f86270 */
[----:B------:R-:W-:Y:S01]  /*2b70*/  VIADD R4, R3, 0x39 ;  /* 0x0000003903047836 */ /* 0x000fe20000000000 */
[----:B------:R-:W-:Y:S02]  /*2b80*/  FSEL R100, R43, -INF , !P6 ;  /* 0xff8000002b647808 */ /* 0x000fe40007000000 */
[----:B------:R-:W-:Y:S02]  /*2b90*/  FSEL R85, R41, -INF , !P6 ;  /* 0xff80000029557808 */ /* 0x000fe40007000000 */
[----:B------:R-:W-:Y:S01]  /*2ba0*/  FSEL R107, R35, -INF , !P6 ;  /* 0xff800000236b7808 */ /* 0x000fe20007000000 */
[----:B------:R-:W-:Y:S01]  /*2bb0*/  HMMA.16816.F32 R40, R16, R6, R128 ;  /* 0x000000061028723c */ /* 0x000fe20000001880 */
[----:B------:R-:W-:-:S02]  /*2bc0*/  FSEL R106, R33, -INF , !P6 ;  /* 0xff800000216a7808 */ /* 0x000fc40007000000 */
[-C--:B------:R-:W-:Y:S01]  /*2bd0*/  ISETP.GE.AND P6, PT, R4, R20.reuse, PT ;  /* 0x000000140400720c */ /* 0x080fe20003fc6270 */
[C---:B------:R-:W-:Y:S01]  /*2be0*/  VIADD R4, R3.reuse, 0x40 ;  /* 0x0000004003047836 */ /* 0x040fe20000000000 */
[----:B------:R-:W-:Y:S01]  /*2bf0*/  P2R R5, PR, RZ, 0x10 ;  /* 0x00000010ff057803 */ /* 0x000fe20000000000 */
[-C--:B------:R-:W-:Y:S01]  /*2c00*/  HMMA.16816.F32 R32, R12, R26.reuse, R152 ;  /* 0x0000001a0c20723c */ /* 0x080fe20000001898 */
[----:B------:R-:W-:Y:S02]  /*2c10*/  FSEL R203, R78, -INF , !P3 ;  /* 0xff8000004ecb7808 */ /* 0x000fe40005800000 */
        /* <DEDUP_REMOVED lines=9> */
[----:B-1----:R-:W-:Y:S01]  /*2cb0*/  HMMA.16816.F32 R56, R12, R8, R148 ;  /* 0x000000080c38723c */ /* 0x002fe20000001894 */
[----:B------:R-:W-:Y:S02]  /*2cc0*/  FSEL R112, R44, -INF , !P1 ;  /* 0xff8000002c707808 */ /* 0x000fe40004800000 */
[----:B------:R-:W-:Y:S02]  /*2cd0*/  FSEL R135, R38, -INF , !P1 ;  /* 0xff80000026877808 */ /* 0x000fe40004800000 */
[----:B------:R-:W-:-:S02]  /*2ce0*/  FSEL R133, R36, -INF , !P1 ;  /* 0xff80000024857808 */ /* 0x000fc40004800000 */
[----:B------:R-:W-:Y:S02]  /*2cf0*/  FSEL R117, R51, -INF , !P2 ;  /* 0xff80000033757808 */ /* 0x000fe40005000000 */
[----:B------:R-:W-:Y:S02]  /*2d00*/  FSEL R110, R49, -INF , !P2 ;  /* 0xff800000316e7808 */ /* 0x000fe40005000000 */
[----:B------:R-:W-:Y:S01]  /*2d10*/  ISETP.GE.AND P1, PT, R4, R20, PT ;  /* 0x000000140400720c */ /* 0x000fe20003f26270 */
[C---:B------:R-:W-:Y:S01]  /*2d20*/  HMMA.16816.F32 R48, R12.reuse, R6, R136 ;  /* 0x000000060c30723c */ /* 0x040fe20000001888 */
[----:B------:R-:W-:Y:S01]  /*2d30*/  VIADD R4, R3, 0x49 ;  /* 0x0000004903047836 */ /* 0x000fe20000000000 */
[----:B------:R-:W-:Y:S02]  /*2d40*/  FSEL R115, R47, -INF , !P0 ;  /* 0xff8000002f737808 */ /* 0x000fe40004000000 */
[----:B------:R-:W-:Y:S02]  /*2d50*/  FSEL R109, R45, -INF , !P0 ;  /* 0xff8000002d6d7808 */ /* 0x000fe40004000000 */
[----:B------:R-:W-:Y:S01]  /*2d60*/  FSEL R128, R39, -INF , !P0 ;  /* 0xff80000027807808 */ /* 0x000fe20004000000 */
[----:B---3--:R-:W-:Y:S01]  /*2d70*/  HMMA.16816.F32 R44, R12, R28, R164 ;  /* 0x0000001c0c2c723c */ /* 0x008fe200000018a4 */
[----:B------:R-:W-:-:S02]  /*2d80*/  FSEL R122, R37, -INF , !P0 ;  /* 0xff800000257a7808 */ /* 0x000fc40004000000 */
[----:B------:R-:W-:Y:S02]  /*2d90*/  FSEL R202, R79, -INF , !P2 ;  /* 0xff8000004fca7808 */ /* 0x000fe40005000000 */
[----:B------:R-:W-:Y:S01]  /*2da0*/  FSEL R134, R77, -INF , !P2 ;  /* 0xff8000004d867808 */ /* 0x000fe20005000000 */
[C---:B------:R-:W-:Y:S01]  /*2db0*/  HMMA.16816.F32 R36, R16.reuse, R10, R160 ;  /* 0x0000000a1024723c */ /* 0x040fe200000018a0 */
[-C--:B------:R-:W-:Y:S01]  /*2dc0*/  ISETP.GE.AND P0, PT, R4, R20.reuse, PT ;  /* 0x000000140400720c */ /* 0x080fe20003f06270 */
[----:B------:R-:W-:Y:S01]  /*2dd0*/  VIADD R4, R3, 0x50 ;  /* 0x0000005003047836 */ /* 0x000fe20000000000 */
[----:B------:R-:W-:Y:S01]  /*2de0*/  ISETP.GE.AND P2, PT, R21, R20, PT ;  /* 0x000000141500720c */ /* 0x000fe20003f46270 */
[----:B------:R-:W-:Y:S01]  /*2df0*/  VIADD R21, R3, 0x58 ;  /* 0x0000005803157836 */ /* 0x000fe20000000000 */
[----:B------:R-:W-:Y:S01]  /*2e00*/  FSEL R205, R70, -INF , !P5 ;  /* 0xff80000046cd7808 */ /* 0x000fe20006800000 */
[----:B------:R-:W-:Y:S01]  /*2e10*/  HMMA.16816.F32 R76, R16, R8, R124 ;  /* 0x00000008104c723c */ /* 0x000fe2000000187c */
[----:B------:R-:W-:-:S02]  /*2e20*/  FSEL R204, R68, -INF , !P5 ;  /* 0xff80000044cc7808 */ /* 0x000fc40006800000 */
[----:B------:R-:W-:Y:S02]  /*2e30*/  FSEL R129, R55, -INF , !P2 ;  /* 0xff80000037817808 */ /* 0x000fe40005000000 */
[----:B------:R-:W-:Y:S02]  /*2e40*/  FSEL R123, R53, -INF , !P2 ;  /* 0xff800000357b7808 */ /* 0x000fe40005000000 */
[----:B------:R-:W-:Y:S01]  /*2e50*/  FSEL R127, R54, -INF , !P5 ;  /* 0xff800000367f7808 */ /* 0x000fe20006800000 */
[C---:B------:R-:W-:Y:S01]  /*2e60*/  VIADD R8, R3.reuse, 0x59 ;  /* 0x0000005903087836 */ /* 0x040fe20000000000 */
[----:B------:R-:W-:Y:S01]  /*2e70*/  FSEL R124, R52, -INF , !P5 ;  /* 0xff800000347c7808 */ /* 0x000fe20006800000 */
[----:B------:R-:W-:Y:S01]  /*2e80*/  VIADD R9, R3, 0x51 ;  /* 0x0000005103097836 */ /* 0x000fe20000000000 */
[----:B------:R-:W-:Y:S02]  /*2e90*/  FSEL R149, R71, -INF , !P2 ;  /* 0xff80000047957808 */ /* 0x000fe40005000000 */
[----:B------:R-:W-:-:S02]  /*2ea0*/  FSEL R130, R69, -INF , !P2 ;  /* 0xff80000045827808 */ /* 0x000fc40005000000 */
[----:B------:R-:W-:Y:S02]  /*2eb0*/  ISETP.NE.AND P5, PT, R5, RZ, PT ;  /* 0x000000ff0500720c */ /* 0x000fe40003fa5270 */
[----:B------:R-:W-:Y:S02]  /*2ec0*/  ISETP.GE.AND P2, PT, R4, R20, PT ;  /* 0x000000140400720c */ /* 0x000fe40003f46270 */
[----:B------:R-:W1:Y:S01]  /*2ed0*/  LDSM.16.M88.4 R4, [R213+0x1c00] ;  /* 0x001c0000d504783b */ /* 0x000e620000000200 */
[----:B------:R-:W-:Y:S01]  /*2ee0*/  FSEL R125, R50, -INF , !P5 ;  /* 0xff800000327d7808 */ /* 0x000fe20006800000 */
[----:B------:R-:W-:-:S04]  /*2ef0*/  DEPBAR.LE SB0, 0x0 ;  /* 0x000080000000791a */ /* 0x000fc80000000000 */
[----:B------:R-:W-:Y:S02]  /*2f00*/  FSEL R121, R48, -INF , !P5 ;  /* 0xff80000030797808 */ /* 0x000fe40006800000 */
[----:B------:R-:W-:Y:S02]  /*2f10*/  FSEL R126, R51, -INF , !P6 ;  /* 0xff800000337e7808 */ /* 0x000fe40007000000 */
[----:B------:R-:W-:Y:S02]  /*2f20*/  FSEL R120, R49, -INF , !P6 ;  /* 0xff80000031787808 */ /* 0x000fe40007000000 */
[----:B------:R-:W-:Y:S01]  /*2f30*/  HMMA.16816.F32 R48, R16, R28, R140 ;  /* 0x0000001c1030723c */ /* 0x000fe2000000188c */
[----:B------:R-:W-:Y:S02]  /*2f40*/  FSEL R223, R74, -INF , !P4 ;  /* 0xff8000004adf7808 */ /* 0x000fe40006000000 */
[----:B------:R-:W-:Y:S02]  /*2f50*/  FSEL R147, R66, -INF , !P4 ;  /* 0xff80000042937808 */ /* 0x000fe40006000000 */
[----:B------:R-:W-:-:S02]  /*2f60*/  FSEL R207, R72, -INF , !P4 ;  /* 0xff80000048cf7808 */ /* 0x000fc40006000000 */
        /* <DEDUP_REMOVED lines=8> */
[----:B------:R-:W-:Y:S02]  /*2ff0*/  FSEL R139, R40, -INF , !P5 ;  /* 0xff800000288b7808 */ /* 0x000fe40006800000 */
[----:B------:R-:W-:Y:S01]  /*3000*/  ISETP.GE.AND P5, PT, R8, R20, PT ;  /* 0x000000140800720c */ /* 0x000fe20003fa6270 */
[----:B------:R-:W-:Y:S01]  /*3010*/  VIADD R8, R3, 0x70 ;  /* 0x0000007003087836 */ /* 0x000fe20000000000 */
[----:B------:R-:W-:Y:S01]  /*3020*/  HMMA.16816.F32 R40, R12, R10, R172 ;  /* 0x0000000a0c28723c */ /* 0x000fe200000018ac */
[----:B------:R-:W-:Y:S02]  /*3030*/  FSEL R145, R35, -INF , !P0 ;  /* 0xff80000023917808 */ /* 0x000fe40004000000 */
[----:B------:R-:W-:Y:S02]  /*3040*/  FSEL R141, R33, -INF , !P0 ;  /* 0xff800000218d7808 */ /* 0x000fe40004000000 */
[----:B------:R-:W-:Y:S02]  /*3050*/  FSEL R160, R25, -INF , !P0 ;  /* 0xff80000019a07808 */ /* 0x000fe40004000000 */
[----:B------:R-:W-:-:S02]  /*3060*/  FSEL R173, R27, -INF , !P0 ;  /* 0xff8000001bad7808 */ /* 0x000fc40004000000 */
[----:B------:R-:W-:Y:S01]  /*3070*/  ISETP.GE.AND P0, PT, R8, R20, PT ;  /* 0x000000140800720c */ /* 0x000fe20003f06270 */
[----:B------:R-:W-:Y:S01]  /*3080*/  VIADD R8, R3, 0x71 ;  /* 0x0000007103087836 */ /* 0x000fe20000000000 */
[----:B------:R-:W-:Y:S02]  /*3090*/  P2R R22, PR, RZ, 0x10 ;  /* 0x00000010ff167803 */ /* 0x000fe40000000000 */
[----:B------:R-:W-:Y:S02]  /*30a0*/  FSEL R224, R78, -INF , !P2 ;  /* 0xff8000004ee07808 */ /* 0x000fe40005000000 */
[----:B------:R-:W-:Y:S02]  /*30b0*/  FSEL R229, R58, -INF , !P2 ;  /* 0xff8000003ae57808 */ /* 0x000fe40005000000 */
[----:B------:R-:W-:Y:S02]  /*30c0*/  FSEL R226, R56, -INF , !P2 ;  /* 0xff80000038e27808 */ /* 0x000fe40005000000 */
[----:B------:R-:W-:-:S02]  /*30d0*/  FSEL R163, R76, -INF , !P2 ;  /* 0xff8000004ca37808 */ /* 0x000fc40005000000 */
[----:B------:R-:W-:Y:S02]  /*30e0*/  FSEL R146, R34, -INF , !P1 ;  /* 0xff80000022927808 */ /* 0x000fe40004800000 */
[----:B------:R-:W-:Y:S02]  /*30f0*/  FSEL R142, R32, -INF , !P1 ;  /* 0xff800000208e7808 */ /* 0x000fe40004800000 */
[-C--:B------:R-:W-:Y:S01]  /*3100*/  ISETP.GE.AND P4, PT, R9, R20.reuse, PT ;  /* 0x000000140900720c */ /* 0x080fe20003f86270 */
[-C--:B-1----:R-:W-:Y:S01]  /*3110*/  HMMA.16816.F32 R32, R16, R4.reuse, R156 ;  /* 0x000000041020723c */ /* 0x082fe2000000189c */
[----:B------:R-:W-:Y:S02]  /*3120*/  ISETP.GE.AND P2, PT, R8, R20, PT ;  /* 0x000000140800720c */ /* 0x000fe40003f46270 */
[----:B------:R-:W-:Y:S02]  /*3130*/  FSEL R174, R26, -INF , !P1 ;  /* 0xff8000001aae7808 */ /* 0x000fe40004800000 */
[----:B------:R-:W-:Y:S01]  /*3140*/  FSEL R172, R24, -INF , !P1 ;  /* 0xff80000018ac7808 */ /* 0x000fe20004800000 */
[----:B------:R-:W-:Y:S01]  /*3150*/  HMMA.16816.F32 R8, R12, R4, R184 ;  /* 0x000000040c08723c */ /* 0x000fe200000018b8 */
[----:B------:R-:W-:-:S02]  /*3160*/  FSEL R227, R59, -INF , !P4 ;  /* 0xff8000003be37808 */ /* 0x000fc40006000000 */
[----:B------:R-:W-:Y:S02]  /*3170*/  FSEL R225, R57, -INF , !P4 ;  /* 0xff80000039e17808 */ /* 0x000fe40006000000 */
[----:B------:R-:W-:Y:S01]  /*3180*/  FSEL R162, R77, -INF , !P4 ;  /* 0xff8000004da27808 */ /* 0x000fe20006000000 */
[-C--:B------:R-:W-:Y:S01]  /*3190*/  HMMA.16816.F32 R24, R12, R30.reuse, R192 ;  /* 0x0000001e0c18723c */ /* 0x080fe200000018c0 */
[----:B------:R-:W-:Y:S01]  /*31a0*/  VIADD R4, R3, 0x68 ;  /* 0x0000006803047836 */ /* 0x000fe20000000000 */
[----:B------:R-:W-:Y:S02]  /*31b0*/  FSEL R186, R79, -INF , !P4 ;  /* 0xff8000004fba7808 */ /* 0x000fe40006000000 */
[----:B------:R-:W-:Y:S02]  /*31c0*/  FSEL R150, R67, -INF , !P3 ;  /* 0xff80000043967808 */ /* 0x000fe40005800000 */
[----:B------:R-:W-:Y:S01]  /*31d0*/  HMMA.16816.F32 R28, R16, R30, R176 ;  /* 0x0000001e101c723c */ /* 0x000fe200000018b0 */
[----:B------:R-:W-:-:S02]  /*31e0*/  FSEL R140, R65, -INF , !P3 ;  /* 0xff800000418c7808 */ /* 0x000fc40005800000 */
[----:B------:R-:W-:Y:S02]  /*31f0*/  FSEL R222, R75, -INF , !P3 ;  /* 0xff8000004bde7808 */ /* 0x000fe40005800000 */
[----:B------:R-:W-:Y:S01]  /*3200*/  FSEL R206, R73, -INF , !P3 ;  /* 0xff80000049ce7808 */ /* 0x000fe20005800000 */
[-C--:B------:R-:W-:Y:S01]  /*3210*/  HMMA.16816.F32 R12, R12, R6.reuse, R188 ;  /* 0x000000060c0c723c */ /* 0x080fe200000018bc */
[-C--:B------:R-:W-:Y:S01]  /*3220*/  ISETP.GE.AND P4, PT, R4, R20.reuse, PT ;  /* 0x000000140400720c */ /* 0x080fe20003f86270 */
[----:B------:R-:W-:Y:S01]  /*3230*/  VIADD R4, R3, 0x69 ;  /* 0x0000006903047836 */ /* 0x000fe20000000000 */
[----:B------:R-:W-:Y:S02]  /*3240*/  ISETP.GE.AND P3, PT, R21, R20, PT ;  /* 0x000000141500720c */ /* 0x000fe40003f66270 */
[----:B------:R-:W-:Y:S01]  /*3250*/  FSEL R193, R47, -INF , !P5 ;  /* 0xff8000002fc17808 */ /* 0x000fe20006800000 */
[----:B------:R-:W-:Y:S01]  /*3260*/  HMMA.16816.F32 R16, R16, R6, R168 ;  /* 0x000000061010723c */ /* 0x000fe200000018a8 */
[----:B------:R-:W-:-:S02]  /*3270*/  FSEL R188, R45, -INF , !P5 ;  /* 0xff8000002dbc7808 */ /* 0x000fc40006800000 */
[----:B------:R-:W-:Y:S02]  /*3280*/  FSEL R175, R51, -INF , !P5 ;  /* 0xff80000033af7808 */ /* 0x000fe40006800000 */
[----:B------:R-:W-:Y:S02]  /*3290*/  FSEL R157, R49, -INF , !P5 ;  /* 0xff800000319d7808 */ /* 0x000fe40006800000 */
[----:B------:R-:W-:Y:S02]  /*32a0*/  ISETP.GE.AND P5, PT, R20, 0x81, PT ;  /* 0x000000811400780c */ /* 0x000fe40003fa6270 */
[----:B------:R-:W-:Y:S02]  /*32b0*/  FSEL R192, R42, -INF , !P3 ;  /* 0xff8000002ac07808 */ /* 0x000fe40005800000 */
[----:B------:R-:W-:Y:S02]  /*32c0*/  FSEL R187, R40, -INF , !P3 ;  /* 0xff80000028bb7808 */ /* 0x000fe40005800000 */
[----:B------:R-:W-:-:S02]  /*32d0*/  FSEL R185, R38, -INF , !P3 ;  /* 0xff80000026b97808 */ /* 0x000fc40005800000 */
[----:B------:R-:W-:Y:S02]  /*32e0*/  FSEL R161, R36, -INF , !P3 ;  /* 0xff80000024a17808 */ /* 0x000fe40005800000 */
[----:B------:R-:W-:Y:S01]  /*32f0*/  ISETP.GE.AND P3, PT, R4, R20, PT ;  /* 0x000000140400720c */ /* 0x000fe20003f66270 */
[C---:B------:R-:W-:Y:S01]  /*3300*/  VIADD R4, R3.reuse, 0x78 ;  /* 0x0000007803047836 */ /* 0x040fe20000000000 */
[----:B------:R-:W-:Y:S01]  /*3310*/  FSEL R184, R50, -INF , !P6 ;  /* 0xff80000032b87808 */ /* 0x000fe20007000000 */
[----:B------:R-:W-:Y:S01]  /*3320*/  VIADD R3, R3, 0x79 ;  /* 0x0000007903037836 */ /* 0x000fe20000000000 */
[----:B------:R-:W-:Y:S02]  /*3330*/  FSEL R194, R46, -INF , !P6 ;  /* 0xff8000002ec27808 */ /* 0x000fe40007000000 */
[----:B------:R-:W-:Y:S02]  /*3340*/  FSEL R189, R44, -INF , !P6 ;  /* 0xff8000002cbd7808 */ /* 0x000fe40007000000 */
[----:B------:R-:W-:-:S02]  /*3350*/  FSEL R159, R48, -INF , !P6 ;  /* 0xff800000309f7808 */ /* 0x000fc40007000000 */
[----:B------:R-:W-:Y:S02]  /*3360*/  FSEL R177, R34, -INF , !P0 ;  /* 0xff80000022b17808 */ /* 0x000fe40004000000 */
[----:B------:R-:W-:Y:S02]  /*3370*/  FSEL R235, R10, -INF , !P0 ;  /* 0xff8000000aeb7808 */ /* 0x000fe40004000000 */
[----:B------:R-:W-:Y:S02]  /*3380*/  FSEL R232, R8, -INF , !P0 ;  /* 0xff80000008e87808 */ /* 0x000fe40004000000 */
[----:B------:R-:W-:Y:S02]  /*3390*/  FSEL R158, R32, -INF , !P0 ;  /* 0xff800000209e7808 */ /* 0x000fe40004000000 */
[----:B------:R-:W-:Y:S02]  /*33a0*/  ISETP.NE.AND P6, PT, R22, RZ, PT ;  /* 0x000000ff1600720c */ /* 0x000fe40003fc5270 */
[----:B------:R-:W-:-:S02]  /*33b0*/  ISETP.GE.AND P1, PT, R4, R20, PT ;  /* 0x000000140400720c */ /* 0x000fc40003f26270 */
[----:B------:R-:W-:Y:S02]  /*33c0*/  ISETP.GE.AND P0, PT, R3, R20, PT ;  /* 0x000000140300720c */ /* 0x000fe40003f06270 */
        /* <DEDUP_REMOVED lines=27> */
[----:B------:R-:W-:Y:S01]  /*3580*/  ULEA.HI.SX32 UR6, UR22, 0xfffffffe, 0x19 ;  /* 0xfffffffe16067891 */ /* 0x000fe2000f8fca3f */
[----:B------:R-:W-:Y:S01]  /*3590*/  ISETP.GE.AND P0, PT, R92, UR5, PT ;  /* 0x000000055c007c0c */ /* 0x000fe2000bf06270 */
[----:B------:R-:W-:Y:S02]  /*35a0*/  BSSY B0, `(.L_x_433) ;  /* 0x0000031000007945 */ /* 0x000fe40003800000 */
[----:B------:R-:W-:Y:S02]  /*35b0*/  USHF.R.S32.HI UR5, URZ, 0x1f, UR6 ;  /* 0x0000001f3f057899 */ /* 0x000fe40008011406 */
[----:B------:R-:W-:Y:S02]  /*35c0*/  IMAD R6, R95, UR6, RZ ;  /* 0x000000065f067c24 */ /* 0x000fe4000f8e02ff */
[----:B------:R-:W-:-:S04]  /*35d0*/  IMAD.WIDE.U32 R4, R94, UR6, R242 ;  /* 0x000000065e047c25 */ /* 0x000fc8000f8e00f2 */
[----:B------:R-:W-:Y:S02]  /*35e0*/  IMAD R6, R94, UR5, R6 ;  /* 0x000000055e067c24 */ /* 0x000fe4000f8e0206 */
        /* <DEDUP_REMOVED lines=44> */
.L_x_434:
[----:B------:R-:W-:Y:S05]  /*38b0*/  BSYNC B0 ;  /* 0x0000000000007941 */ /* 0x000fea0003800000 */
.L_x_433:
[----:B------:R-:W0:Y:S02]  /*38c0*/  LDGDEPBAR ;  /* 0x00000000000079af */ /* 0x000e240000000000 */
.L_x_432:
[----:B------:R-:W-:Y:S01]  /*38d0*/  FMNMX.FTZ R3, R82, R80, !PT ;  /* 0x0000005052037209 */ /* 0x000fe20007810000 */
[----:B------:R-:W-:Y:S01]  /*38e0*/  IMAD R181, R209, 0x8, R181 ;  /* 0x00000008d1b57824 */ /* 0x000fe200078e02b5 */
[----:B------:R-:W-:Y:S01]  /*38f0*/  LOP3.LUT R228, R228, UR24, RZ, 0x3c, !PT ;  /* 0x00000018e4e47c12 */ /* 0x000fe2000f8e3cff */
[----:B------:R-:W-:Y:S01]  /*3900*/  USHF.L.U32 UR21, UR21, 0x2, URZ ;  /* 0x0000000215157899 */ /* 0x000fe2000800063f */
[----:B------:R-:W-:Y:S01]  /*3910*/  FMNMX.FTZ R3, R84, R3, !PT ;  /* 0x0000000354037209 */ /* 0x000fe20007810000 */
[C---:B------:R-:W-:Y:S01]  /*3920*/  VIADD R240, R181.reuse, 0x4 ;  /* 0x00000004b5f07836 */ /* 0x040fe20000000000 */
[----:B------:R-:W-:Y:S01]  /*3930*/  UIADD3 UR13, UR25, -0x4498517b, URZ ;  /* 0xbb67ae85190d7890 */ /* 0x000fe2000fffe03f */
[----:B------:R-:W-:Y:S01]  /*3940*/  IMAD.WIDE.U32 R76, R181, -0x326172a9, RZ ;  /* 0xcd9e8d57b54c7825 */ /* 0x000fe200078e00ff */
[----:B------:R-:W-:Y:S01]  /*3950*/  FMNMX.FTZ R3, R83, R3, !PT ;  /* 0x0000000353037209 */ /* 0x000fe20007810000 */
[----:B------:R-:W-:Y:S01]  /*3960*/  UIADD3 UR12, UR24, 0x3c6ef372, URZ ;  /* 0x3c6ef372180c7890 */ /* 0x000fe2000fffe03f */
[----:B------:R-:W-:Y:S01]  /*3970*/  STL [R1+0x9c], R218 ;  /* 0x00009cda01007387 */ /* 0x000fe20000100800 */
[----:B------:R-:W-:Y:S01]  /*3980*/  IMAD.WIDE.U32 R66, R240, -0x326172a9, RZ ;  /* 0xcd9e8d57f0427825 */ /* 0x000fe200078e00ff */
[----:B------:R-:W-:Y:S01]  /*3990*/  FMNMX.FTZ R3, R81, R3, !PT ;  /* 0x0000000351037209 */ /* 0x000fe20007810000 */
[----:B------:R-:W-:Y:S01]  /*39a0*/  UIADD3 UR14, UR24, -0x61c88647, URZ ;  /* 0x9e3779b9180e7890 */ /* 0x000fe2000fffe03f */
[-C--:B------:R-:W-:Y:S01]  /*39b0*/  LOP3.LUT R7, R77, R228.reuse, RZ, 0x3c, !PT ;  /* 0x000000e44d077212 */ /* 0x080fe200078e3cff */
[----:B------:R-:W-:Y:S01]  /*39c0*/  IMAD.WIDE.U32 R118, R241, -0x2daee0ad, RZ ;  /* 0xd2511f53f1767825 */ /* 0x000fe200078e00ff */
[----:B------:R-:W-:Y:S01]  /*39d0*/  FMNMX.FTZ R3, R63, R3, !PT ;  /* 0x000000033f037209 */ /* 0x000fe20007810000 */
[----:B------:R-:W-:Y:S01]  /*39e0*/  UIADD3 UR9, UR25, 0x32370b8f, URZ ;  /* 0x32370b8f19097890 */ /* 0x000fe2000fffe03f */
[----:B------:R-:W-:Y:S01]  /*39f0*/  LOP3.LUT R6, R67, R228, RZ, 0x3c, !PT ;  /* 0x000000e443067212 */ /* 0x000fe200078e3cff */
[----:B--2---:R-:W-:Y:S01]  /*3a00*/  IMAD.U32 R8, RZ, RZ, UR21 ;  /* 0x00000015ff087e24 */ /* 0x004fe2000f8e00ff */
[----:B------:R-:W-:Y:S01]  /*3a10*/  FMNMX.FTZ R3, R62, R3, !PT ;  /* 0x000000033e037209 */ /* 0x000fe20007810000 */
[----:B------:R-:W-:Y:S01]  /*3a20*/  IMAD.WIDE.U32 R94, R7, -0x2daee0ad, RZ ;  /* 0xd2511f53075e7825 */ /* 0x000fe200078e00ff */
[----:B------:R-:W-:Y:S01]  /*3a30*/  UIADD3 UR5, UR21, 0x1, URZ ;  /* 0x0000000115057890 */ /* 0x000fe2000fffe03f */
[----:B------:R-:W-:Y:S01]  /*3a40*/  STL [R1+0x98], R217 ;  /* 0x000098d901007387 */ /* 0x000fe20000100800 */
[----:B------:R-:W-:Y:S01]  /*3a50*/  FMNMX.FTZ R3, R106, R3, !PT ;  /* 0x000000036a037209 */ /* 0x000fe20007810000 */
[----:B------:R-:W-:Y:S01]  /*3a60*/  IMAD.WIDE.U32 R96, R6, -0x2daee0ad, RZ ;  /* 0xd2511f5306607825 */ /* 0x000fe200078e00ff */
[----:B------:R-:W-:Y:S01]  /*3a70*/  UIADD3 UR11, UR25, 0x76cf5d0a, URZ ;  /* 0x76cf5d0a190b7890 */ /* 0x000fe2000fffe03f */
[----:B------:R-:W-:Y:S01]  /*3a80*/  STL [R1+0x94], R216 ;  /* 0x000094d801007387 */ /* 0x000fe20000100800 */
[----:B------:R-:W-:Y:S01]  /*3a90*/  FMNMX.FTZ R3, R201, R3, !PT ;  /* 0x00000003c9037209 */ /* 0x000fe20007810000 */
[----:B------:R-:W-:Y:S01]  /*3aa0*/  UIADD3 UR10, UR24, -0x255992d5, URZ ;  /* 0xdaa66d2b180a7890 */ /* 0x000fe2000fffe03f */
[----:B------:R-:W-:Y:S01]  /*3ab0*/  LOP3.LUT R7, R97, UR13, R118, 0x96, !PT ;  /* 0x0000000d61077c12 */ /* 0x000fe2000f8e9676 */
[----:B------:R-:W-:Y:S01]  /*3ac0*/  UIADD3 UR8, UR24, 0x78dde6e4, URZ ;  /* 0x78dde6e418087890 */ /* 0x000fe2000fffe03f */
[----:B------:R-:W-:Y:S01]  /*3ad0*/  FMNMX.FTZ R3, R134, R3, !PT ;  /* 0x0000000386037209 */ /* 0x000fe20007810000 */
[----:B------:R-:W-:Y:S01]  /*3ae0*/  ULDC UR20, c[0x0][0x2ec] ;  /* 0x0000bb0000147ab9 */ /* 0x000fe20000000800 */
[----:B------:R-:W-:Y:S01]  /*3af0*/  STL [R1+0x90], R215 ;  /* 0x000090d701007387 */ /* 0x000fe20000100800 */
[----:B------:R-:W-:Y:S01]  /*3b00*/  IMAD.WIDE.U32 R64, R7, -0x326172a9, RZ ;  /* 0xcd9e8d5707407825 */ /* 0x000fe200078e00ff */
[----:B------:R-:W-:Y:S01]  /*3b10*/  FMNMX.FTZ R3, R133, R3, !PT ;  /* 0x0000000385037209 */ /* 0x000fe20007810000 */
[----:B------:R-:W-:Y:S01]  /*3b20*/  UIADD3 UR7, UR25, -0x126145ec, URZ ;  /* 0xed9eba1419077890 */ /* 0x000fe2000fffe03f */
[----:B------:R-:W-:Y:S01]  /*3b30*/  STL [R1+0x8c], R214 ;  /* 0x00008cd601007387 */ /* 0x000fe20000100800 */
[----:B------:R-:W-:Y:S01]  /*3b40*/  UIADD3 UR6, UR24, 0x1715609d, URZ ;  /* 0x1715609d18067890 */ /* 0x000fe2000fffe03f */
[----:B------:R-:W-:Y:S01]  /*3b50*/  FMNMX.FTZ R3, R122, R3, !PT ;  /* 0x000000037a037209 */ /* 0x000fe20007810000 */
[----:B------:R-:W-:Y:S01]  /*3b60*/  UIADD3 UR17, UR24, -0x4ab325aa, URZ ;  /* 0xb54cda5618117890 */ /* 0x000fe2000fffe03f */
[----:B------:R-:W-:Y:S01]  /*3b70*/  STL [R1+0x88], R213 ;  /* 0x000088d501007387 */ /* 0x000fe20000100800 */
[----:B------:R-:W-:Y:S01]  /*3b80*/  UIADD3 UR16, UR25, 0x646e171e, URZ ;  /* 0x646e171e19107890 */ /* 0x000fe2000fffe03f */
[----:B------:R-:W-:-:S02]  /*3b90*/  FMNMX.FTZ R3, R204, R3, !PT ;  /* 0x00000003cc037209 */ /* 0x000fc40007810000 */
[----:B------:R-:W-:Y:S01]  /*3ba0*/  STL [R1+0x84], R212 ;  /* 0x000084d401007387 */ /* 0x000fe20000100800 */
[----:B------:R-:W-:Y:S01]  /*3bb0*/  LEA R209, R2, UR4, 0x1 ;  /* 0x0000000402d17c11 */ /* 0x000fe2000f8e08ff */
[----:B------:R-:W-:Y:S01]  /*3bc0*/  UIADD3 UR4, UR21, 0x2, URZ ;  /* 0x0000000215047890 */ /* 0x000fe2000fffe03f */
[----:B------:R-:W-:Y:S01]  /*3bd0*/  FMNMX.FTZ R3, R130, R3, !PT ;  /* 0x0000000382037209 */ /* 0x000fe20007810000 */
[----:B------:R-:W-:Y:S01]  /*3be0*/  STL [R1+0x80], R211 ;  /* 0x000080d301007387 */ /* 0x000fe20000100800 */
[----:B------:R-:W-:Y:S01]  /*3bf0*/  UIADD3 UR21, UR21, 0x3, URZ ;  /* 0x0000000315157890 */ /* 0x000fe2000fffe03f */
[----:B------:R-:W-:Y:S01]  /*3c00*/  IMAD R210, R0, 0x2, R209 ;  /* 0x0000000200d27824 */ /* 0x000fe200078e02d1 */
[----:B------:R-:W-:Y:S01]  /*3c10*/  FMNMX.FTZ R3, R139, R3, !PT ;  /* 0x000000038b037209 */ /* 0x000fe20007810000 */
[----:B------:R-:W-:Y:S03]  /*3c20*/  STL [R1+0x7c], R208 ;  /* 0x00007cd001007387 */ /* 0x000fe60000100800 */
[----:B------:R-:W-:Y:S01]  /*3c30*/  FMNMX.FTZ R3, R131, R3, !PT ;  /* 0x0000000383037209 */ /* 0x000fe20007810000 */
[----:B------:R-:W-:Y:S03]  /*3c40*/  STL [R1+0x78], R93 ;  /* 0x0000785d01007387 */ /* 0x000fe60000100800 */
[----:B------:R-:W-:Y:S01]  /*3c50*/  FMNMX.FTZ R3, R207, R3, !PT ;  /* 0x00000003cf037209 */ /* 0x000fe20007810000 */
[----:B------:R-:W-:Y:S03]  /*3c60*/  STL [R1+0x74], R92 ;  /* 0x0000745c01007387 */ /* 0x000fe60000100800 */
[----:B-1----:R-:W-:Y:S01]  /*3c70*/  FMNMX.FTZ R4, R206, R3, !PT ;  /* 0x00000003ce047209 */ /* 0x002fe20007810000 */
[----:B------:R-:W-:Y:S01]  /*3c80*/  LDSM.16.MT88.4 R44, [R209+0x4000] ;  /* 0x00400000d12c783b */ /* 0x000fe20000004200 */
[----:B------:R-:W-:-:S02]  /*3c90*/  FMNMX.FTZ R3, R180, R88, !PT ;  /* 0x00000058b4037209 */ /* 0x000fc40007810000 */
[----:B------:R-:W-:Y:S01]  /*3ca0*/  FMNMX.FTZ R4, R172, R4, !PT ;  /* 0x00000004ac047209 */ /* 0x000fe20007810000 */
[----:B------:R-:W-:Y:S01]  /*3cb0*/  LDSM.16.MT88.4 R48, [R210+0x4000] ;  /* 0x00400000d230783b */ /* 0x000fe20000004200 */
[----:B------:R-:W-:Y:S02]  /*3cc0*/  FMNMX.FTZ R3, R91, R3, !PT ;  /* 0x000000035b037209 */ /* 0x000fe40007810000 */
[----:B------:R-:W-:Y:S01]  /*3cd0*/  FMNMX.FTZ R4, R160, R4, !PT ;  /* 0x00000004a0047209 */ /* 0x000fe20007810000 */
[----:B------:R-:W-:Y:S01]  /*3ce0*/  LDSM.16.MT88.4 R52, [R209+0x4400] ;  /* 0x00440000d134783b */ /* 0x000fe20000004200 */
[----:B------:R-:W-:Y:S02]  /*3cf0*/  FMNMX.FTZ R3, R90, R3, !PT ;  /* 0x000000035a037209 */ /* 0x000fe40007810000 */
[----:B------:R-:W-:Y:S01]  /*3d00*/  FMNMX.FTZ R4, R163, R4, !PT ;  /* 0x00000004a3047209 */ /* 0x000fe20007810000 */
[----:B------:R-:W-:Y:S01]  /*3d10*/  LDSM.16.MT88.4 R56, [R210+0x4400] ;  /* 0x00440000d238783b */ /* 0x000fe20000004200 */
        /* <DEDUP_REMOVED lines=13> */
[----:B------:R-:W-:Y:S02]  /*3df0*/  LOP3.LUT R4, R119, UR25, R8, 0x96, !PT ;  /* 0x0000001977047c12 */ /* 0x000fe4000f8e9608 */
[----:B------:R-:W-:Y:S02]  /*3e00*/  FMNMX.FTZ R3, R109, R3, !PT ;  /* 0x000000036d037209 */ /* 0x000fe40007810000 */
[----:B------:R-:W-:Y:S01]  /*3e10*/  LOP3.LUT R8, R95, UR13, R118, 0x96, !PT ;  /* 0x0000000d5f087c12 */ /* 0x000fe2000f8e9676 */
[----:B------:R-:W-:Y:S01]  /*3e20*/  IMAD.WIDE.U32 R4, R4, -0x326172a9, RZ ;  /* 0xcd9e8d5704047825 */ /* 0x000fe200078e00ff */
[----:B------:R-:W-:Y:S02]  /*3e30*/  FMNMX.FTZ R6, R153, R6, !PT ;  /* 0x0000000699067209 */ /* 0x000fe40007810000 */
[----:B------:R-:W-:Y:S01]  /*3e40*/  FMNMX.FTZ R3, R124, R3, !PT ;  /* 0x000000037c037209 */ /* 0x000fe20007810000 */
[----:B------:R-:W-:Y:S01]  /*3e50*/  IMAD.WIDE.U32 R42, R8, -0x326172a9, RZ ;  /* 0xcd9e8d57082a7825 */ /* 0x000fe200078e00ff */
[----:B------:R-:W-:-:S02]  /*3e60*/  FMNMX.FTZ R6, R158, R6, !PT ;  /* 0x000000069e067209 */ /* 0x000fc40007810000 */
[----:B------:R-:W-:Y:S02]  /*3e70*/  FMNMX.FTZ R3, R123, R3, !PT ;  /* 0x000000037b037209 */ /* 0x000fe40007810000 */
[----:B------:R-:W-:Y:S02]  /*3e80*/  FMNMX.FTZ R6, R156, R6, !PT ;  /* 0x000000069c067209 */ /* 0x000fe40007810000 */
[--C-:B------:R-:W-:Y:S02]  /*3e90*/  LOP3.LUT R7, R43, UR12, R4.reuse, 0x96, !PT ;  /* 0x0000000c2b077c12 */ /* 0x100fe4000f8e9604 */
        /* <DEDUP_REMOVED lines=8> */
[----:B------:R-:W-:Y:S02]  /*3f20*/  FMNMX.FTZ R3, R104, R3, !PT ;  /* 0x0000000368037209 */ /* 0x000fe40007810000 */
[----:B------:R-:W-:Y:S01]  /*3f30*/  FMNMX.FTZ R6, R143, R4, !PT ;  /* 0x000000048f067209 */ /* 0x000fe20007810000 */
[----:B------:R-:W1:Y:S01]  /*3f40*/  SHFL.BFLY PT, R138, R8, 0x2, 0x1f ;  /* 0x0c401f00088a7f89 */ /* 0x000e6200000e0000 */
[----:B------:R-:W-:-:S02]  /*3f50*/  LOP3.LUT R9, R5, UR14, R76, 0x96, !PT ;  /* 0x0000000e05097c12 */ /* 0x000fc4000f8e964c */
[----:B------:R-:W-:Y:S02]  /*3f60*/  FMNMX.FTZ R3, R102, R3, !PT ;  /* 0x0000000366037209 */ /* 0x000fe40007810000 */
[----:B------:R-:W-:Y:S02]  /*3f70*/  FMNMX.FTZ R6, R140, R6, !PT ;  /* 0x000000068c067209 */ /* 0x000fe40007810000 */
[----:B------:R-:W-:Y:S01]  /*3f80*/  LOP3.LUT R11, R5, UR14, R66, 0x96, !PT ;  /* 0x0000000e050b7c12 */ /* 0x000fe2000f8e9642 */
[----:B------:R-:W-:Y:S01]  /*3f90*/  IMAD.WIDE.U32 R4, R9, -0x2daee0ad, RZ ;  /* 0xd2511f5309047825 */ /* 0x000fe200078e00ff */
[----:B------:R-:W-:Y:S02]  /*3fa0*/  FMNMX.FTZ R7, R103, R3, !PT ;  /* 0x0000000367077209 */ /* 0x000fe40007810000 */
[----:B------:R-:W-:Y:S01]  /*3fb0*/  FMNMX.FTZ R3, R142, R6, !PT ;  /* 0x000000068e037209 */ /* 0x000fe20007810000 */
[----:B------:R-:W-:Y:S01]  /*3fc0*/  IMAD.U32 R9, RZ, RZ, UR5 ;  /* 0x00000005ff097e24 */ /* 0x000fe2000f8e00ff */
[----:B------:R-:W-:Y:S01]  /*3fd0*/  LOP3.LUT R13, R15, UR9, R4, 0x96, !PT ;  /* 0x000000090f0d7c12 */ /* 0x000fe2000f8e9604 */
[----:B------:R-:W-:Y:S01]  /*3fe0*/  UIADD3 UR5, UR25, -0x56f99767, URZ ;  /* 0xa906689919057890 */ /* 0x000fe2000fffe03f */
[----:B------:R-:W-:-:S02]  /*3ff0*/  FMNMX.FTZ R4, R141, R3, !PT ;  /* 0x000000038d047209 */ /* 0x000fc40007810000 */
[----:B------:R-:W-:Y:S02]  /*4000*/  LOP3.LUT R12, R5, UR11, R94, 0x96, !PT ;  /* 0x0000000b050c7c12 */ /* 0x000fe4000f8e965e */
        /* <DEDUP_REMOVED lines=8> */
[----:B------:R-:W-:Y:S02]  /*4090*/  FMNMX.FTZ R3, R100, R3, !PT ;  /* 0x0000000364037209 */ /* 0x000fe40007810000 */
[----:B------:R-:W-:Y:S02]  /*40a0*/  LOP3.LUT R15, R17, UR9, R6, 0x96, !PT ;  /* 0x00000009110f7c12 */ /* 0x000fe4000f8e9606 */
        /* <DEDUP_REMOVED lines=8> */
[----:B------:R-:W-:Y:S02]  /*4130*/  LOP3.LUT R7, R65, UR12, R98, 0x96, !PT ;  /* 0x0000000c41077c12 */ /* 0x000fe4000f8e9662 */
[----:B------:R-:W-:Y:S02]  /*4140*/  FMNMX.FTZ R3, R114, R3, !PT ;  /* 0x0000000372037209 */ /* 0x000fe40007810000 */
[----:B------:R-:W-:Y:S01]  /*4150*/  LOP3.LUT R77, R5, UR11, R96, 0x96, !PT ;  /* 0x0000000b054d7c12 */ /* 0x000fe2000f8e9660 */
[----:B------:R-:W-:Y:S01]  /*4160*/  IMAD.WIDE.U32 R78, R7, -0x2daee0ad, RZ ;  /* 0xd2511f53074e7825 */ /* 0x000fe200078e00ff */
[----:B------:R-:W-:-:S02]  /*4170*/  FMNMX.FTZ R5, R178, R6, !PT ;  /* 0x00000006b2057209 */ /* 0x000fc40007810000 */
[----:B------:R-:W-:Y:S02]  /*4180*/  FMNMX.FTZ R3, R115, R3, !PT ;  /* 0x0000000373037209 */ /* 0x000fe40007810000 */
[----:B------:R-:W-:Y:S02]  /*4190*/  FMNMX.FTZ R5, R179, R5, !PT ;  /* 0x00000005b3057209 */ /* 0x000fe40007810000 */
[----:B------:R-:W-:Y:S02]  /*41a0*/  FMNMX.FTZ R3, R127, R3, !PT ;  /* 0x000000037f037209 */ /* 0x000fe40007810000 */
[----:B-1----:R-:W-:Y:S01]  /*41b0*/  FMNMX.FTZ R138, R8, R138, !PT ;  /* 0x0000008a088a7209 */ /* 0x002fe20007810000 */
[----:B------:R-:W-:Y:S01]  /*41c0*/  IMAD.WIDE.U32 R8, R12, -0x326172a9, RZ ;  /* 0xcd9e8d570c087825 */ /* 0x000fe200078e00ff */
[----:B------:R-:W-:Y:S02]  /*41d0*/  LOP3.LUT R67, R79, UR9, R4, 0x96, !PT ;  /* 0x000000094f437c12 */ /* 0x000fe4000f8e9604 */
[----:B------:R-:W-:Y:S01]  /*41e0*/  FMNMX.FTZ R4, R232, R5, !PT ;  /* 0x00000005e8047209 */ /* 0x000fe20007810000 */
[----:B------:R-:W1:Y:S01]  /*41f0*/  SHFL.BFLY PT, R10, R138, 0x1, 0x1f ;  /* 0x0c201f008a0a7f89 */ /* 0x000e6200000e0000 */
[----:B------:R-:W-:Y:S01]  /*4200*/  FMNMX.FTZ R3, R129, R3, !PT ;  /* 0x0000000381037209 */ /* 0x000fe20007810000 */
[----:B------:R-:W-:Y:S01]  /*4210*/  IMAD.WIDE.U32 R12, R13, -0x326172a9, RZ ;  /* 0xcd9e8d570d0c7825 */ /* 0x000fe200078e00ff */
        /* <DEDUP_REMOVED lines=8> */
[----:B------:R-:W-:Y:S01]  /*42a0*/  LOP3.LUT R19, R13, UR8, R8, 0x96, !PT ;  /* 0x000000080d137c12 */ /* 0x000fe2000f8e9608 */
[----:B------:R-:W-:Y:S01]  /*42b0*/  IMAD.WIDE.U32 R8, R11, -0x326172a9, RZ ;  /* 0xcd9e8d570b087825 */ /* 0x000fe200078e00ff */
[----:B------:R-:W-:Y:S01]  /*42c0*/  FMNMX.FTZ R3, R147, R3, !PT ;  /* 0x0000000393037209 */ /* 0x000fe20007810000 */
[----:B------:R-:W2:Y:S01]  /*42d0*/  SHFL.BFLY PT, R13, R7, 0x2, 0x1f ;  /* 0x0c401f00070d7f89 */ /* 0x000ea200000e0000 */
[----:B------:R-:W-:Y:S01]  /*42e0*/  FMNMX.FTZ R5, R198, R5, !PT ;  /* 0x00000005c6057209 */ /* 0x000fe20007810000 */
[----:B------:R-:W-:Y:S01]  /*42f0*/  IMAD.WIDE.U32 R22, R6, -0x2daee0ad, RZ ;  /* 0xd2511f5306167825 */ /* 0x000fe200078e00ff */
[----:B------:R-:W-:Y:S02]  /*4300*/  FMNMX.FTZ R3, R150, R3, !PT ;  /* 0x0000000396037209 */ /* 0x000fe40007810000 */
[----:B------:R-:W-:-:S02]  /*4310*/  FMNMX.FTZ R5, R200, R5, !PT ;  /* 0x00000005c8057209 */ /* 0x000fc40007810000 */
[----:B------:R-:W-:Y:S02]  /*4320*/  LOP3.LUT R4, R9, UR10, R64, 0x96, !PT ;  /* 0x0000000a09047c12 */ /* 0x000fe4000f8e9640 */
[----:B------:R-:W-:Y:S02]  /*4330*/  FMNMX.FTZ R3, R146, R3, !PT ;  /* 0x0000000392037209 */ /* 0x000fe40007810000 */
[----:B------:R-:W-:Y:S01]  /*4340*/  FMNMX.FTZ R5, R111, R5, !PT ;  /* 0x000000056f057209 */ /* 0x000fe20007810000 */
[----:B------:R-:W-:Y:S01]  /*4350*/  IMAD.WIDE.U32 R20, R4, -0x2daee0ad, RZ ;  /* 0xd2511f5304147825 */ /* 0x000fe200078e00ff */
[----:B------:R-:W-:Y:S02]  /*4360*/  FMNMX.FTZ R4, R145, R3, !PT ;  /* 0x0000000391047209 */ /* 0x000fe40007810000 */
[----:B------:R-:W-:Y:S02]  /*4370*/  FMNMX.FTZ R5, R108, R5, !PT ;  /* 0x000000056c057209 */ /* 0x000fe40007810000 */
[----:B-1----:R-:W-:Y:S01]  /*4380*/  FMNMX.FTZ R138, R138, R10, !PT ;  /* 0x0000000a8a8a7209 */ /* 0x002fe20007810000 */
[----:B------:R-:W-:Y:S01]  /*4390*/  IMAD.WIDE.U32 R10, R15, -0x326172a9, RZ ;  /* 0xcd9e8d570f0a7825 */ /* 0x000fe200078e00ff */
[----:B------:R-:W-:-:S02]  /*43a0*/  FMNMX.FTZ R4, R229, R4, !PT ;  /* 0x00000004e5047209 */ /* 0x000fc40007810000 */
[----:B------:R-:W-:Y:S01]  /*43b0*/  FMNMX.FTZ R5, R107, R5, !PT ;  /* 0x000000056b057209 */ /* 0x000fe20007810000 */
[C---:B------:R-:W-:Y:S01]  /*43c0*/  FMUL.FTZ R3, R138.reuse, UR20 ;  /* 0x000000148a037c20 */ /* 0x040fe20008410000 */
[----:B------:R-:W-:Y:S02]  /*43d0*/  FSETP.NEU.FTZ.AND P0, PT, R138, -INF , PT ;  /* 0xff8000008a00780b */ /* 0x000fe40003f1d000 */
[----:B------:R-:W-:Y:S02]  /*43e0*/  FMNMX.FTZ R4, R227, R4, !PT ;  /* 0x00000004e3047209 */ /* 0x000fe40007810000 */
[----:B------:R-:W-:Y:S02]  /*43f0*/  FMNMX.FTZ R5, R203, R5, !PT ;  /* 0x00000005cb057209 */ /* 0x000fe40007810000 */
[----:B------:R-:W-:Y:S02]  /*4400*/  FSEL R3, R3, RZ, P0 ;  /* 0x000000ff03037208 */ /* 0x000fe40000000000 */
[----:B------:R-:W-:-:S02]  /*4410*/  FMNMX.FTZ R4, R192, R4, !PT ;  /* 0x00000004c0047209 */ /* 0x000fc40007810000 */
[----:B------:R-:W-:Y:S01]  /*4420*/  FMNMX.FTZ R5, R202, R5, !PT ;  /* 0x00000005ca057209 */ /* 0x000fe20007810000 */
[--C-:B------:R-:W-:Y:S01]  /*4430*/  FFMA.FTZ R6, R82, UR20, -R3.reuse ;  /* 0x0000001452067c23 */ /* 0x100fe20008010803 */
[----:B--2---:R-:W-:Y:S01]  /*4440*/  FMNMX.FTZ R7, R7, R13, !PT ;  /* 0x0000000d07077209 */ /* 0x004fe20007810000 */
[----:B------:R-:W-:Y:S01]  /*4450*/  FFMA.FTZ R9, R62, UR20, -R3 ;  /* 0x000000143e097c23 */ /* 0x000fe20008010803 */
[----:B------:R-:W-:Y:S01]  /*4460*/  FMNMX.FTZ R4, R176, R4, !PT ;  /* 0x00000004b0047209 */ /* 0x000fe20007810000 */
[----:B------:R1:W-:Y:S01]  /*4470*/  MUFU.EX2 R32, R6 ;  /* 0x0000000600207308 */ /* 0x0003e20000000800 */
[----:B------:R-:W-:Y:S01]  /*4480*/  FMNMX.FTZ R5, R135, R5, !PT ;  /* 0x0000000587057209 */ /* 0x000fe20007810000 */
[----:B------:R-:W2:Y:S01]  /*4490*/  SHFL.BFLY PT, R136, R7, 0x1, 0x1f ;  /* 0x0c201f0007887f89 */ /* 0x000ea200000e0000 */
[----:B------:R-:W-:Y:S02]  /*44a0*/  FMNMX.FTZ R4, R194, R4, !PT ;  /* 0x00000004c2047209 */ /* 0x000fe40007810000 */
[----:B------:R-:W-:-:S02]  /*44b0*/  FMNMX.FTZ R5, R128, R5, !PT ;  /* 0x0000000580057209 */ /* 0x000fc40007810000 */
[----:B------:R-:W-:Y:S01]  /*44c0*/  FMNMX.FTZ R4, R193, R4, !PT ;  /* 0x00000004c1047209 */ /* 0x000fe20007810000 */
[----:B------:R-:W-:Y:S01]  /*44d0*/  MUFU.EX2 R211, R9 ;  /* 0x0000000900d37308 */ /* 0x000fe20000000800 */
        /* <DEDUP_REMOVED lines=8> */
[----:B------:R-:W-:Y:S02]  /*4560*/  LOP3.LUT R14, R23, UR7, R14, 0x96, !PT ;  /* 0x00000007170e7c12 */ /* 0x000fe4000f8e960e */
[----:B------:R-:W-:Y:S02]  /*4570*/  LOP3.LUT R18, R21, UR7, R16, 0x96, !PT ;  /* 0x0000000715127c12 */ /* 0x000fe4000f8e9610 */
[----:B--2---:R-:W-:Y:S01]  /*4580*/  FMNMX.FTZ R136, R7, R136, !PT ;  /* 0x0000008807887209 */ /* 0x004fe20007810000 */
[----:B------:R-:W-:Y:S01]  /*4590*/  IMAD.WIDE.U32 R16, R14, -0x326172a9, RZ ;  /* 0xcd9e8d570e107825 */ /* 0x000fe200078e00ff */
[----:B------:R-:W-:Y:S02]  /*45a0*/  LOP3.LUT R8, R11, UR8, R8, 0x96, !PT ;  /* 0x000000080b087c12 */ /* 0x000fe4000f8e9608 */
[----:B------:R-:W-:Y:S01]  /*45b0*/  FSETP.NEU.FTZ.AND P0, PT, R136, -INF , PT ;  /* 0xff8000008800780b */ /* 0x000fe20003f1d000 */
[----:B------:R-:W-:Y:S01]  /*45c0*/  IMAD.WIDE.U32 R14, R19, -0x2daee0ad, RZ ;  /* 0xd2511f53130e7825 */ /* 0x000fe200078e00ff */
[----:B------:R-:W-:-:S03]  /*45d0*/  LOP3.LUT R17, R17, UR6, R12, 0x96, !PT ;  /* 0x0000000611117c12 */ /* 0x000fc6000f8e960c */
[----:B------:R-:W-:Y:S01]  /*45e0*/  IMAD.WIDE.U32 R12, R8, -0x2daee0ad, RZ ;  /* 0xd2511f53080c7825 */ /* 0x000fe200078e00ff */
[----:B------:R-:W-:-:S03]  /*45f0*/  LOP3.LUT R11, R15, UR5, R22, 0x96, !PT ;  /* 0x000000050f0b7c12 */ /* 0x000fc6000f8e9616 */
[----:B------:R-:W-:Y:S01]  /*4600*/  FMUL.FTZ R8, R136, UR20 ;  /* 0x0000001488087c20 */ /* 0x000fe20008410000 */
[----:B-1----:R-:W-:Y:S01]  /*4610*/  FFMA.FTZ R6, R84, UR20, -R3 ;  /* 0x0000001454067c23 */ /* 0x002fe20008010803 */
[----:B------:R-:W-:Y:S01]  /*4620*/  IMAD.WIDE.U32 R18, R18, -0x326172a9, RZ ;  /* 0xcd9e8d5712127825 */ /* 0x000fe200078e00ff */
[----:B------:R-:W-:Y:S02]  /*4630*/  LOP3.LUT R20, R13, UR5, R20, 0x96, !PT ;  /* 0x000000050d147c12 */ /* 0x000fe4000f8e9614 */
[----:B------:R1:W-:Y:S01]  /*4640*/  MUFU.EX2 R212, R6 ;  /* 0x0000000600d47308 */ /* 0x0003e20000000800 */
[----:B------:R-:W-:Y:S01]  /*4650*/  FSEL R21, R8, RZ, P0 ;  /* 0x000000ff08157208 */ /* 0x000fe20000000000 */
[----:B------:R-:W-:Y:S01]  /*4660*/  IMAD.WIDE.U32 R8, R17, -0x2daee0ad, RZ ;  /* 0xd2511f5311087825 */ /* 0x000fe200078e00ff */
[----:B------:R-:W-:-:S03]  /*4670*/  LOP3.LUT R15, R19, UR6, R10, 0x96, !PT ;  /* 0x00000006130f7c12 */ /* 0x000fc6000f8e960a */
[--C-:B------:R-:W-:Y:S01]  /*4680*/  FFMA.FTZ R10, R180, UR20, -R21.reuse ;  /* 0x00000014b40a7c23 */ /* 0x100fe20008010815 */
[C---:B------:R-:W-:Y:S02]  /*4690*/  LOP3.LUT R22, R8.reuse, 0xffff, RZ, 0xc0, !PT ;  /* 0x0000ffff08167812 */ /* 0x040fe400078ec0ff */
[----:B------:R-:W-:Y:S01]  /*46a0*/  LOP3.LUT R26, R8, 0xff, RZ, 0xc0, !PT ;  /* 0x000000ff081a7812 */ /* 0x000fe200078ec0ff */
[----:B------:R2:W-:Y:S01]  /*46b0*/  MUFU.EX2 R244, R10 ;  /* 0x0000000a00f47308 */ /* 0x0005e20000000800 */
[--C-:B------:R-:W-:Y:S02]  /*46c0*/  SHF.R.U32.HI R23, RZ, 0x10, R8.reuse ;  /* 0x00000010ff177819 */ /* 0x100fe40000011608 */
[----:B------:R-:W-:Y:S02]  /*46d0*/  SHF.R.U32.HI R24, RZ, 0x18, R8 ;  /* 0x00000018ff187819 */ /* 0x000fe40000011608 */
[----:B------:R-:W-:Y:S01]  /*46e0*/  LOP3.LUT R40, R9, UR16, R14, 0x96, !PT ;  /* 0x0000001009287c12 */ /* 0x000fe2000f8e960e */
[----:B------:R-:W-:Y:S01]  /*46f0*/  FFMA.FTZ R9, R89, UR20, -R21 ;  /* 0x0000001459097c23 */ /* 0x000fe20008010815 */
[----:B-1----:R-:W-:-:S03]  /*4700*/  FFMA.FTZ R6, R83, UR20, -R3 ;  /* 0x0000001453067c23 */ /* 0x002fc60008010803 */
[----:B------:R-:W-:Y:S01]  /*4710*/  MUFU.EX2 R31, R9 ;  /* 0x00000009001f7308 */ /* 0x000fe20000000800 */
[----:B--2---:R-:W-:-:S07]  /*4720*/  FFMA.FTZ R10, R88, UR20, -R21 ;  /* 0x00000014580a7c23 */ /* 0x004fce0008010815 */
[----:B------:R1:W-:Y:S08]  /*4730*/  MUFU.EX2 R92, R6 ;  /* 0x00000006005c7308 */ /* 0x0003f00000000800 */
[----:B------:R-:W-:Y:S01]  /*4740*/  MUFU.EX2 R30, R10 ;  /* 0x0000000a001e7308 */ /* 0x000fe20000000800 */
[----:B-1----:R-:W-:Y:S02]  /*4750*/  FMNMX.FTZ R6, R144, R5, !PT ;  /* 0x0000000590067209 */ /* 0x002fe40007810000 */
[----:B------:R-:W-:Y:S01]  /*4760*/  FMNMX.FTZ R5, R233, R4, !PT ;  /* 0x00000004e9057209 */ /* 0x000fe20007810000 */
[----:B------:R-:W-:Y:S01]  /*4770*/  FFMA.FTZ R4, R81, UR20, -R3 ;  /* 0x0000001451047c23 */ /* 0x000fe20008010803 */
[----:B------:R-:W-:-:S02]  /*4780*/  FMNMX.FTZ R6, R223, R6, !PT ;  /* 0x00000006df067209 */ /* 0x000fc40007810000 */
[----:B------:R-:W-:Y:S01]  /*4790*/  FMNMX.FTZ R5, R234, R5, !PT ;  /* 0x00000005ea057209 */ /* 0x000fe20007810000 */
[----:B------:R1:W-:Y:S01]  /*47a0*/  MUFU.EX2 R215, R4 ;  /* 0x0000000400d77308 */ /* 0x0003e20000000800 */
[----:B------:R-:W-:Y:S02]  /*47b0*/  FMNMX.FTZ R7, R222, R6, !PT ;  /* 0x00000006de077209 */ /* 0x000fe40007810000 */
[----:B------:R-:W-:Y:S02]  /*47c0*/  FMNMX.FTZ R6, R238, R5, !PT ;  /* 0x00000005ee067209 */ /* 0x000fe40007810000 */
[----:B------:R-:W-:-:S03]  /*47d0*/  FMNMX.FTZ R5, R174, R7, !PT ;  /* 0x00000007ae057209 */ /* 0x000fc60007810000 */
[----:B------:R-:W2:Y:S01]  /*47e0*/  SHFL.BFLY PT, R132, R6, 0x2, 0x1f ;  /* 0x0c401f0006847f89 */ /* 0x000ea200000e0000 */
[----:B------:R-:W-:-:S04]  /*47f0*/  FMNMX.FTZ R7, R173, R5, !PT ;  /* 0x00000005ad077209 */ /* 0x000fc80007810000 */
[----:B------:R-:W-:Y:S01]  /*4800*/  FMNMX.FTZ R7, R224, R7, !PT ;  /* 0x00000007e0077209 */ /* 0x000fe20007810000 */
[----:B-1----:R-:W-:-:S03]  /*4810*/  FFMA.FTZ R4, R63, UR20, -R3 ;  /* 0x000000143f047c23 */ /* 0x002fc60008010803 */
[----:B------:R-:W-:Y:S01]  /*4820*/  FMNMX.FTZ R7, R186, R7, !PT ;  /* 0x00000007ba077209 */ /* 0x000fe20007810000 */
[----:B------:R1:W-:Y:S03]  /*4830*/  MUFU.EX2 R60, R4 ;  /* 0x00000004003c7308 */ /* 0x0003e60000000800 */
[----:B------:R-:W-:Y:S02]  /*4840*/  FMNMX.FTZ R7, R185, R7, !PT ;  /* 0x00000007b9077209 */ /* 0x000fe40007810000 */
[----:B--2---:R-:W-:-:S05]  /*4850*/  FMNMX.FTZ R132, R6, R132, !PT ;  /* 0x0000008406847209 */ /* 0x004fca0007810000 */
[----:B------:R-:W2:Y:S01]  /*4860*/  SHFL.BFLY PT, R10, R132, 0x1, 0x1f ;  /* 0x0c201f00840a7f89 */ /* 0x000ea200000e0000 */
[----:B-1----:R-:W-:-:S05]  /*4870*/  IMAD.WIDE.U32 R4, R11, -0x326172a9, RZ ;  /* 0xcd9e8d570b047825 */ /* 0x002fca00078e00ff */
[----:B------:R-:W-:Y:S02]  /*4880*/  LOP3.LUT R25, R5, UR17, R16, 0x96, !PT ;  /* 0x0000001105197c12 */ /* 0x000fe4000f8e9610 */
[----:B------:R-:W-:Y:S02]  /*4890*/  LOP3.LUT R13, R4, 0xffff, RZ, 0xc0, !PT ;  /* 0x0000ffff040d7812 */ /* 0x000fe400078ec0ff */
[----:B------:R-:W-:Y:S01]  /*48a0*/  FMNMX.FTZ R5, R168, R7, !PT ;  /* 0x00000007a8057209 */ /* 0x000fe20007810000 */
[----:B------:R-:W-:Y:S01]  /*48b0*/  IMAD.WIDE.U32 R6, R15, -0x2daee0ad, RZ ;  /* 0xd2511f530f067825 */ /* 0x000fe200078e00ff */
[----:B------:R-:W-:Y:S02]  /*48c0*/  LOP3.LUT R27, R4, 0xff, RZ, 0xc0, !PT ;  /* 0x000000ff041b7812 */ /* 0x000fe400078ec0ff */
[--C-:B------:R-:W-:Y:S02]  /*48d0*/  SHF.R.U32.HI R28, RZ, 0x10, R4.reuse ;  /* 0x00000010ff1c7819 */ /* 0x100fe40000011604 */
[----:B------:R-:W-:-:S02]  /*48e0*/  SHF.R.U32.HI R29, RZ, 0x18, R4 ;  /* 0x00000018ff1d7819 */ /* 0x000fc40000011604 */
[----:B------:R-:W-:Y:S01]  /*48f0*/  FMNMX.FTZ R4, R184, R5, !PT ;  /* 0x00000005b8047209 */ /* 0x000fe20007810000 */
[--C-:B------:R-:W-:Y:S01]  /*4900*/  FFMA.FTZ R5, R91, UR20, -R21.reuse ;  /* 0x000000145b057c23 */ /* 0x100fe20008010815 */
[----:B------:R-:W-:Y:S02]  /*4910*/  LOP3.LUT R11, R7, UR16, R12, 0x96, !PT ;  /* 0x00000010070b7c12 */ /* 0x000fe4000f8e960c */
[----:B------:R-:W-:Y:S01]  /*4920*/  FMNMX.FTZ R4, R175, R4, !PT ;  /* 0x00000004af047209 */ /* 0x000fe20007810000 */
[----:B------:R1:W-:Y:S01]  /*4930*/  MUFU.EX2 R33, R5 ;  /* 0x0000000500217308 */ /* 0x0003e20000000800 */
[C---:B------:R-:W-:Y:S01]  /*4940*/  LOP3.LUT R15, R6.reuse, 0xffff, RZ, 0xc0, !PT ;  /* 0x0000ffff060f7812 */ /* 0x040fe200078ec0ff */
[----:B------:R-:W-:Y:S01]  /*4950*/  FFMA.FTZ R7, R87, UR20, -R21 ;  /* 0x0000001457077c23 */ /* 0x000fe20008010815 */
[----:B------:R-:W-:Y:S02]  /*4960*/  FMNMX.FTZ R4, R169, R4, !PT ;  /* 0x00000004a9047209 */ /* 0x000fe40007810000 */
[----:B------:R-:W-:-:S02]  /*4970*/  LOP3.LUT R19, R6, 0xff, RZ, 0xc0, !PT ;  /* 0x000000ff06137812 */ /* 0x000fc400078ec0ff */
[----:B------:R-:W-:Y:S01]  /*4980*/  FMNMX.FTZ R4, R171, R4, !PT ;  /* 0x00000004ab047209 */ /* 0x000fe20007810000 */
[----:B------:R3:W-:Y:S01]  /*4990*/  MUFU.EX2 R245, R7 ;  /* 0x0000000700f57308 */ /* 0x0007e20000000800 */
[--C-:B------:R-:W-:Y:S02]  /*49a0*/  SHF.R.U32.HI R16, RZ, 0x10, R6.reuse ;  /* 0x00000010ff107819 */ /* 0x100fe40000011606 */
[----:B------:R-:W-:Y:S02]  /*49b0*/  FMNMX.FTZ R8, R177, R4, !PT ;  /* 0x00000004b1087209 */ /* 0x000fe40007810000 */
[----:B------:R-:W-:Y:S02]  /*49c0*/  SHF.R.U32.HI R17, RZ, 0x18, R6 ;  /* 0x00000018ff117819 */ /* 0x000fe40000011606 */
[----:B------:R-:W-:Y:S01]  /*49d0*/  FMNMX.FTZ R8, R239, R8, !PT ;  /* 0x00000008ef087209 */ /* 0x000fe20007810000 */
[----:B-1----:R-:W-:Y:S01]  /*49e0*/  FFMA.FTZ R5, R90, UR20, -R21 ;  /* 0x000000145a057c23 */ /* 0x002fe20008010815 */
[----:B--2---:R-:W-:-:S02]  /*49f0*/  FMNMX.FTZ R132, R132, R10, !PT ;  /* 0x0000000a84847209 */ /* 0x004fc40007810000 */
[----:B------:R-:W-:Y:S01]  /*4a00*/  FMNMX.FTZ R8, R237, R8, !PT ;  /* 0x00000008ed087209 */ /* 0x000fe20007810000 */
[----:B------:R1:W2:Y:S01]  /*4a10*/  MUFU.EX2 R164, R5 ;  /* 0x0000000500a47308 */ /* 0x0002a20000000800 */
[----:B------:R-:W-:Y:S02]  /*4a20*/  FSETP.NEU.FTZ.AND P0, PT, R132, -INF , PT ;  /* 0xff8000008400780b */ /* 0x000fe40003f1d000 */
[----:B------:R-:W-:Y:S02]  /*4a30*/  FMNMX.FTZ R137, R236, R8, !PT ;  /* 0x00000008ec897209 */ /* 0x000fe40007810000 */
[----:B---3--:R-:W-:Y:S02]  /*4a40*/  SHF.R.U32.HI R7, RZ, 0x8, R13 ;  /* 0x00000008ff077819 */ /* 0x008fe4000001160d */
[----:B------:R-:W-:Y:S01]  /*4a50*/  SHF.R.U32.HI R8, RZ, 0x8, R22 ;  /* 0x00000008ff087819 */ /* 0x000fe20000011616 */
[----:B------:R-:W3:Y:S01]  /*4a60*/  SHFL.BFLY PT, R9, R137, 0x2, 0x1f ;  /* 0x0c401f0089097f89 */ /* 0x000ee200000e0000 */
[----:B------:R-:W-:-:S02]  /*4a70*/  PRMT R41, R27, 0x5410, R7 ;  /* 0x000054101b297816 */ /* 0x000fc40000000007 */
[----:B------:R-:W-:Y:S02]  /*4a80*/  LOP3.LUT R7, R28, 0xff, RZ, 0xc0, !PT ;  /* 0x000000ff1c077812 */ /* 0x000fe400078ec0ff */
[----:B------:R-:W-:Y:S02]  /*4a90*/  PRMT R22, R26, 0x5410, R8 ;  /* 0x000054101a167816 */ /* 0x000fe40000000008 */
[----:B------:R-:W-:Y:S01]  /*4aa0*/  LOP3.LUT R8, R16, 0xff, RZ, 0xc0, !PT ;  /* 0x000000ff10087812 */ /* 0x000fe200078ec0ff */
[----:B-1----:R-:W-:-:S03]  /*4ab0*/  IMAD.WIDE.U32 R4, R20, -0x326172a9, RZ ;  /* 0xcd9e8d5714047825 */ /* 0x002fc600078e00ff */
[----:B------:R-:W-:Y:S01]  /*4ac0*/  PRMT R17, R8, 0x5410, R17 ;  /* 0x0000541008117816 */ /* 0x000fe20000000011 */
[----:B--2---:R-:W-:Y:S01]  /*4ad0*/  IMAD.MOV.U32 R95, RZ, RZ, R164 ;  /* 0x000000ffff5f7224 */ /* 0x004fe200078e00a4 */
[----:B------:R-:W-:Y:S02]  /*4ae0*/  LOP3.LUT R6, R5, UR17, R18, 0x96, !PT ;  /* 0x0000001105067c12 */ /* 0x000fe4000f8e9612 */
[----:B------:R-:W-:Y:S01]  /*4af0*/  LOP3.LUT R10, R4, 0xffff, RZ, 0xc0, !PT ;  /* 0x0000ffff040a7812 */ /* 0x000fe200078ec0ff */
[----:B------:R-:W-:Y:S01]  /*4b00*/  FFMA.FTZ R5, R86, UR20, -R21 ;  /* 0x0000001456057c23 */ /* 0x000fe20008010815 */
[----:B------:R-:W-:Y:S02]  /*4b10*/  LOP3.LUT R14, R4, 0xff, RZ, 0xc0, !PT ;  /* 0x000000ff040e7812 */ /* 0x000fe400078ec0ff */
[--C-:B------:R-:W-:Y:S01]  /*4b20*/  SHF.R.U32.HI R13, RZ, 0x10, R4.reuse ;  /* 0x00000010ff0d7819 */ /* 0x100fe20000011604 */
[----:B------:R1:W-:Y:S01]  /*4b30*/  MUFU.EX2 R242, R5 ;  /* 0x0000000500f27308 */ /* 0x0003e20000000800 */
[----:B------:R-:W-:Y:S01]  /*4b40*/  SHF.R.U32.HI R12, RZ, 0x18, R4 ;  /* 0x00000018ff0c7819 */ /* 0x000fe20000011604 */
[----:B------:R-:W-:Y:S01]  /*4b50*/  FMUL.FTZ R4, R132, UR20 ;  /* 0x0000001484047c20 */ /* 0x000fe20008410000 */
[----:B------:R-:W-:-:S02]  /*4b60*/  PRMT R18, R7, 0x5410, R29 ;  /* 0x0000541007127816 */ /* 0x000fc4000000001d */
[----:B---3--:R-:W-:Y:S02]  /*4b70*/  FMNMX.FTZ R137, R137, R9, !PT ;  /* 0x0000000989897209 */ /* 0x008fe40007810000 */
[----:B------:R-:W-:Y:S02]  /*4b80*/  FSEL R20, R4, RZ, P0 ;  /* 0x000000ff04147208 */ /* 0x000fe40000000000 */
[----:B------:R-:W-:Y:S02]  /*4b90*/  SHF.R.U32.HI R4, RZ, 0x8, R15 ;  /* 0x00000008ff047819 */ /* 0x000fe4000001160f */
[----:B------:R-:W2:Y:S01]  /*4ba0*/  SHFL.BFLY PT, R15, R137, 0x1, 0x1f ;  /* 0x0c201f00890f7f89 */ /* 0x000ea200000e0000 */
[----:B------:R-:W-:Y:S01]  /*4bb0*/  FFMA.FTZ R7, R182, UR20, -R20 ;  /* 0x00000014b6077c23 */ /* 0x000fe20008010814 */
[----:B------:R-:W-:Y:S01]  /*4bc0*/  PRMT R19, R19, 0x5410, R4 ;  /* 0x0000541013137816 */ /* 0x000fe20000000004 */
[----:B------:R-:W-:Y:S01]  /*4bd0*/  FFMA.FTZ R8, R183, UR20, -R20 ;  /* 0x00000014b7087c23 */ /* 0x000fe20008010814 */
[----:B------:R-:W-:Y:S01]  /*4be0*/  SHF.R.U32.HI R4, RZ, 0x8, R10 ;  /* 0x00000008ff047819 */ /* 0x000fe2000001160a */
[----:B------:R3:W-:Y:S01]  /*4bf0*/  MUFU.EX2 R213, R7 ;  /* 0x0000000700d57308 */ /* 0x0007e20000000800 */
[----:B-1----:R-:W-:Y:S01]  /*4c00*/  FFMA.FTZ R5, R85, UR20, -R21 ;  /* 0x0000001455057c23 */ /* 0x002fe20008010815 */
[----:B------:R-:W-:Y:S01]  /*4c10*/  LOP3.LUT R9, R6, 0xff, RZ, 0xc0, !PT ;  /* 0x000000ff06097812 */ /* 0x000fe200078ec0ff */
[----:B------:R-:W-:Y:S01]  /*4c20*/  IMAD.MOV.U32 R182, RZ, RZ, R31 ;  /* 0x000000ffffb67224 */ /* 0x000fe200078e001f */
[----:B------:R-:W-:-:S02]  /*4c30*/  PRMT R14, R14, 0x5410, R4 ;  /* 0x000054100e0e7816 */ /* 0x000fc40000000004 */
[----:B------:R-:W-:Y:S02]  /*4c40*/  LOP3.LUT R4, R11, 0xffff, RZ, 0xc0, !PT ;  /* 0x0000ffff0b047812 */ /* 0x000fe400078ec0ff */
[----:B------:R1:W-:Y:S02]  /*4c50*/  MUFU.EX2 R167, R5 ;  /* 0x0000000500a77308 */ /* 0x0003e40000000800 */
[----:B------:R-:W-:Y:S02]  /*4c60*/  SHF.R.U32.HI R10, RZ, 0x8, R4 ;  /* 0x00000008ff0a7819 */ /* 0x000fe40000011604 */
[----:B------:R-:W-:-:S04]  /*4c70*/  LOP3.LUT R4, R6, 0xffff, RZ, 0xc0, !PT ;  /* 0x0000ffff06047812 */ /* 0x000fc800078ec0ff */
[----:B------:R-:W-:Y:S01]  /*4c80*/  MUFU.EX2 R214, R8 ;  /* 0x0000000800d67308 */ /* 0x000fe20000000800 */
[----:B---3--:R-:W-:Y:S02]  /*4c90*/  LOP3.LUT R7, R13, 0xff, RZ, 0xc0, !PT ;  /* 0x000000ff0d077812 */ /* 0x008fe400078ec0ff */
[----:B--2---:R-:W-:Y:S02]  /*4ca0*/  FMNMX.FTZ R137, R137, R15, !PT ;  /* 0x0000000f89897209 */ /* 0x004fe40007810000 */
[----:B------:R-:W-:Y:S02]  /*4cb0*/  PRMT R13, R7, 0x5410, R12 ;  /* 0x00005410070d7816 */ /* 0x000fe4000000000c */
[----:B------:R-:W-:Y:S02]  /*4cc0*/  SHF.R.U32.HI R7, RZ, 0x8, R4 ;  /* 0x00000008ff077819 */ /* 0x000fe40000011604 */
[----:B-1----:R-:W-:Y:S02]  /*4cd0*/  LOP3.LUT R5, R23, 0xff, RZ, 0xc0, !PT ;  /* 0x000000ff17057812 */ /* 0x002fe400078ec0ff */
[----:B------:R-:W-:-:S02]  /*4ce0*/  PRMT R9, R9, 0x5410, R7 ;  /* 0x0000541009097816 */ /* 0x000fc40000000007 */
[----:B------:R-:W-:Y:S01]  /*4cf0*/  PRMT R23, R5, 0x5410, R24 ;  /* 0x0000541005177816 */ /* 0x000fe20000000018 */
[----:B------:R-:W-:Y:S01]  /*4d00*/  FFMA.FTZ R5, R104, UR20, -R20 ;  /* 0x0000001468057c23 */ /* 0x000fe20008010814 */
[----:B------:R-:W-:Y:S01]  /*4d10*/  IMAD.MOV.U32 R104, RZ, RZ, R33 ;  /* 0x000000ffff687224 */ /* 0x000fe200078e0021 */
[----:B------:R-:W-:Y:S02]  /*4d20*/  LOP3.LUT R12, R11, 0xff, RZ, 0xc0, !PT ;  /* 0x000000ff0b0c7812 */ /* 0x000fe400078ec0ff */
[----:B------:R1:W-:Y:S01]  /*4d30*/  MUFU.EX2 R93, R5 ;  /* 0x00000005005d7308 */ /* 0x0003e20000000800 */
[C---:B------:R-:W-:Y:S02]  /*4d40*/  FSETP.NEU.FTZ.AND P0, PT, R137.reuse, -INF , PT ;  /* 0xff8000008900780b */ /* 0x040fe40003f1d000 */
[----:B------:R-:W-:Y:S01]  /*4d50*/  PRMT R16, R12, 0x5410, R10 ;  /* 0x000054100c107816 */ /* 0x000fe2000000000a */
[----:B------:R-:W-:Y:S01]  /*4d60*/  FMUL.FTZ R10, R137, UR20 ;  /* 0x00000014890a7c20 */ /* 0x000fe20008410000 */
[----:B------:R-:W-:Y:S01]  /*4d70*/  LOP3.LUT R15, R25, 0xff, RZ, 0xc0, !PT ;  /* 0x000000ff190f7812 */ /* 0x000fe200078ec0ff */
[----:B-1----:R-:W-:-:S04]  /*4d80*/  FFMA.FTZ R5, R102, UR20, -R20 ;  /* 0x0000001466057c23 */ /* 0x002fc80008010814 */
[----:B------:R1:W2:Y:S02]  /*4d90*/  MUFU.EX2 R216, R5 ;  /* 0x0000000500d87308 */ /* 0x0002a40000000800 */
[--C-:B-1----:R-:W-:Y:S02]  /*4da0*/  SHF.R.U32.HI R5, RZ, 0x10, R6.reuse ;  /* 0x00000010ff057819 */ /* 0x102fe40000011606 */
[----:B------:R-:W-:Y:S02]  /*4db0*/  SHF.R.U32.HI R6, RZ, 0x18, R6 ;  /* 0x00000018ff067819 */ /* 0x000fe40000011606 */
[----:B------:R-:W-:Y:S01]  /*4dc0*/  LOP3.LUT R4, R5, 0xff, RZ, 0xc0, !PT ;  /* 0x000000ff05047812 */ /* 0x000fe200078ec0ff */
[----:B------:R-:W-:-:S03]  /*4dd0*/  IMAD.U32 R5, RZ, RZ, UR15 ;  /* 0x0000000fff057e24 */ /* 0x000fc6000f8e00ff */
[----:B------:R-:W-:Y:S01]  /*4de0*/  PRMT R8, R4, 0x5410, R6 ;  /* 0x0000541004087816 */ /* 0x000fe20000000006 */
[--C-:B------:R-:W-:Y:S01]  /*4df0*/  FFMA.FTZ R4, R103, UR20, -R20.reuse ;  /* 0x0000001467047c23 */ /* 0x100fe20008010814 */
[----:B------:R-:W-:Y:S01]  /*4e00*/  LEA R2, R5, UR15, 0x10 ;  /* 0x0000000f05027c11 */ /* 0x000fe2000f8e80ff */
[----:B------:R-:W-:Y:S01]  /*4e10*/  FFMA.FTZ R5, R101, UR20, -R20 ;  /* 0x0000001465057c23 */ /* 0x000fe20008010814 */
[----:B------:R-:W-:Y:S01]  /*4e20*/  F2FP.F16.F32.PACK_AB R6, R164, R104 ;  /* 0x00000068a406723e */ /* 0x000fe200000000ff */
[----:B------:R2:W-:Y:S02]  /*4e30*/  MUFU.EX2 R183, R4 ;  /* 0x0000000400b77308 */ /* 0x0005e40000000800 */
[--C-:B------:R-:W-:Y:S02]  /*4e40*/  HSET2.LE.AND R7, R13, R2.reuse, PT ;  /* 0x000000020d077233 */ /* 0x100fe40003803000 */
[----:B------:R-:W-:Y:S02]  /*4e50*/  HSET2.LE.AND R0, R14, R2, PT ;  /* 0x000000020e007233 */ /* 0x000fe40003803000 */
[----:B------:R-:W-:-:S02]  /*4e60*/  SHF.R.U32.HI R13, RZ, 0x18, R11 ;  /* 0x00000018ff0d7819 */ /* 0x000fc4000001160b */
[----:B------:R1:W-:Y:S01]  /*4e70*/  MUFU.EX2 R243, R5 ;  /* 0x0000000500f37308 */ /* 0x0003e20000000800 */
[----:B------:R-:W-:Y:S02]  /*4e80*/  LOP3.LUT R6, R0, R6, RZ, 0xc0, !PT ;  /* 0x0000000600067212 */ /* 0x000fe400078ec0ff */
[----:B------:R-:W-:Y:S01]  /*4e90*/  HSET2.LE.AND R0, R9, R2, PT ;  /* 0x0000000209007233 */ /* 0x000fe20003803000 */
[----:B------:R-:W-:Y:S01]  /*4ea0*/  FFMA.FTZ R9, R105, UR20, -R20 ;  /* 0x0000001469097c23 */ /* 0x000fe20008010814 */
[----:B------:R-:W-:-:S03]  /*4eb0*/  IMAD.MOV.U32 R105, RZ, RZ, R30 ;  /* 0x000000ffff697224 */ /* 0x000fc600078e001e */
[----:B------:R-:W3:Y:S01]  /*4ec0*/  MUFU.EX2 R88, R9 ;  /* 0x0000000900587308 */ /* 0x000ee20000000800 */
[----:B--2---:R-:W-:-:S04]  /*4ed0*/  F2FP.F16.F32.PACK_AB R4, R216, R93 ;  /* 0x0000005dd804723e */ /* 0x004fc800000000ff */
[----:B------:R-:W-:Y:S01]  /*4ee0*/  LOP3.LUT R7, R7, R4, RZ, 0xc0, !PT ;  /* 0x0000000407077212 */ /* 0x000fe200078ec0ff */
[----:B------:R-:W-:Y:S01]  /*4ef0*/  FFMA.FTZ R4, R100, UR20, -R20 ;  /* 0x0000001464047c23 */ /* 0x000fe20008010814 */
[----:B------:R-:W-:Y:S01]  /*4f00*/  IMAD.MOV.U32 R100, RZ, RZ, R32 ;  /* 0x000000ffff647224 */ /* 0x000fe200078e0020 */
[----:B-1----:R-:W-:Y:S02]  /*4f10*/  HSET2.LE.AND R5, R8, R2, PT ;  /* 0x0000000208057233 */ /* 0x002fe40003803000 */
[----:B------:R1:W2:Y:S01]  /*4f20*/  MUFU.EX2 R166, R4 ;  /* 0x0000000400a67308 */ /* 0x0002a20000000800 */
[----:B------:R-:W-:-:S04]  /*4f30*/  F2FP.F16.F32.PACK_AB R8, R214, R213 ;  /* 0x000000d5d608723e */ /* 0x000fc800000000ff */
[----:B------:R-:W-:Y:S02]  /*4f40*/  LOP3.LUT R5, R5, R8, RZ, 0xc0, !PT ;  /* 0x0000000805057212 */ /* 0x000fe400078ec0ff */
[----:B------:R-:W-:Y:S02]  /*4f50*/  SHF.R.U32.HI R8, RZ, 0x10, R11 ;  /* 0x00000010ff087819 */ /* 0x000fe4000001160b */
[----:B------:R-:W-:Y:S02]  /*4f60*/  HSET2.LE.AND R11, R17, R2, PT ;  /* 0x00000002110b7233 */ /* 0x000fe40003803000 */
[----:B------:R-:W-:Y:S02]  /*4f70*/  LOP3.LUT R12, R8, 0xff, RZ, 0xc0, !PT ;  /* 0x000000ff080c7812 */ /* 0x000fe400078ec0ff */
[----:B------:R-:W-:Y:S02]  /*4f80*/  F2FP.F16.F32.PACK_AB R8, R167, R242 ;  /* 0x000000f2a708723e */ /* 0x000fe400000000ff */
[----:B------:R-:W-:-:S02]  /*4f90*/  PRMT R12, R12, 0x5410, R13 ;  /* 0x000054100c0c7816 */ /* 0x000fc4000000000d */
[----:B-1----:R-:W-:Y:S02]  /*4fa0*/  F2FP.F16.F32.PACK_AB R4, R30, R244 ;  /* 0x000000f41e04723e */ /* 0x002fe400000000ff */
[----:B---3--:R-:W-:Y:S02]  /*4fb0*/  F2FP.F16.F32.PACK_AB R13, R88, R183 ;  /* 0x000000b7580d723e */ /* 0x008fe400000000ff */
[----:B------:R-:W-:Y:S02]  /*4fc0*/  LOP3.LUT R4, R0, R4, RZ, 0xc0, !PT ;  /* 0x0000000400047212 */ /* 0x000fe400078ec0ff */
[----:B------:R-:W-:Y:S02]  /*4fd0*/  FSEL R0, R10, RZ, P0 ;  /* 0x000000ff0a007208 */ /* 0x000fe40000000000 */
[--C-:B------:R-:W-:Y:S02]  /*4fe0*/  HSET2.LE.AND R10, R19, R2.reuse, PT ;  /* 0x00000002130a7233 */ /* 0x100fe40003803000 */
[--C-:B------:R-:W-:Y:S01]  /*4ff0*/  HSET2.LE.AND R12, R12, R2.reuse, PT ;  /* 0x000000020c0c7233 */ /* 0x100fe20003803000 */
[--C-:B------:R-:W-:Y:S01]  /*5000*/  FFMA.FTZ R9, R197, UR20, -R0.reuse ;  /* 0x00000014c5097c23 */ /* 0x100fe20008010800 */
[----:B------:R-:W-:Y:S01]  /*5010*/  FFMA.FTZ R14, R196, UR20, -R0 ;  /* 0x00000014c40e7c23 */ /* 0x000fe20008010800 */
[----:B------:R-:W-:Y:S01]  /*5020*/  LOP3.LUT R10, R10, R8, RZ, 0xc0, !PT ;  /* 0x000000080a0a7212 */ /* 0x000fe200078ec0ff */
[----:B------:R-:W-:Y:S01]  /*5030*/  HMMA.16816.F32 R32, R4, R44, RZ ;  /* 0x0000002c0420723c */ /* 0x000fe200000018ff */
[----:B------:R2:W-:Y:S01]  /*5040*/  MUFU.EX2 R217, R9 ;  /* 0x0000000900d97308 */ /* 0x0005e20000000800 */
[----:B------:R-:W-:Y:S01]  /*5050*/  HSET2.LE.AND R8, R16, R2, PT ;  /* 0x0000000210087233 */ /* 0x000fe20003803000 */
[----:B------:R-:W-:Y:S01]  /*5060*/  IMAD.MOV.U32 R197, RZ, RZ, R244 ;  /* 0x000000ffffc57224 */ /* 0x000fe200078e00f4 */
[----:B------:R-:W-:-:S02]  /*5070*/  SHF.R.U32.HI R16, RZ, 0x18, R25 ;  /* 0x00000018ff107819 */ /* 0x000fc40000011619 */
[C---:B------:R-:W-:Y:S03]  /*5080*/  HMMA.16816.F32 R28, R4.reuse, R48, RZ ;  /* 0x00000030041c723c */ /* 0x040fe600000018ff */
[----:B------:R1:W-:Y:S03]  /*5090*/  MUFU.EX2 R218, R14 ;  /* 0x0000000e00da7308 */ /* 0x0003e60000000800 */
[----:B------:R-:W-:Y:S01]  /*50a0*/  HMMA.16816.F32 R36, R4, R46, RZ ;  /* 0x0000002e0424723c */ /* 0x000fe200000018ff */
[----:B--2---:R-:W-:-:S04]  /*50b0*/  F2FP.F16.F32.PACK_AB R9, R166, R243 ;  /* 0x000000f3a609723e */ /* 0x004fc800000000ff */
[----:B------:R-:W-:Y:S02]  /*50c0*/  LOP3.LUT R11, R11, R9, RZ, 0xc0, !PT ;  /* 0x000000090b0b7212 */ /* 0x000fe400078ec0ff */
[----:B------:R-:W-:Y:S01]  /*50d0*/  F2FP.F16.F32.PACK_AB R9, R245, R182 ;  /* 0x000000b6f509723e */ /* 0x000fe200000000ff */
[--C-:B-1----:R-:W-:Y:S01]  /*50e0*/  FFMA.FTZ R14, R199, UR20, -R0.reuse ;  /* 0x00000014c70e7c23 */ /* 0x102fe20008010800 */
[----:B------:R-:W-:Y:S02]  /*50f0*/  IMAD.MOV.U32 R199, RZ, RZ, R243 ;  /* 0x000000ffffc77224 */ /* 0x000fe400078e00f3 */
[----:B------:R-:W-:Y:S01]  /*5100*/  LOP3.LUT R8, R8, R9, RZ, 0xc0, !PT ;  /* 0x0000000908087212 */ /* 0x000fe200078ec0ff */
[----:B------:R1:W-:Y:S01]  /*5110*/  MUFU.EX2 R103, R14 ;  /* 0x0000000e00677308 */ /* 0x0003e20000000800 */
[----:B------:R-:W-:Y:S01]  /*5120*/  LOP3.LUT R9, R12, R13, RZ, 0xc0, !PT ;  /* 0x0000000d0c097212 */ /* 0x000fe200078ec0ff */
[----:B------:R-:W-:Y:S01]  /*5130*/  FFMA.FTZ R13, R198, UR20, -R0 ;  /* 0x00000014c60d7c23 */ /* 0x000fe20008010800 */
[----:B------:R-:W-:Y:S01]  /*5140*/  LOP3.LUT R12, R25, 0xffff, RZ, 0xc0, !PT ;  /* 0x0000ffff190c7812 */ /* 0x000fe200078ec0ff */
[----:B------:R-:W-:-:S03]  /*5150*/  IMAD.MOV.U32 R198, RZ, RZ, R242 ;  /* 0x000000ffffc67224 */ /* 0x000fc600078e00f2 */
[----:B------:R-:W-:Y:S01]  /*5160*/  SHF.R.U32.HI R12, RZ, 0x8, R12 ;  /* 0x00000008ff0c7819 */ /* 0x000fe2000001160c */
[----:B------:R2:W3:Y:S01]  /*5170*/  MUFU.EX2 R165, R13 ;  /* 0x0000000d00a57308 */ /* 0x0004e20000000800 */
[C---:B------:R-:W-:Y:S06]  /*5180*/  HMMA.16816.F32 R80, R8.reuse, R52, R32 ;  /* 0x000000340850723c */ /* 0x040fec0000001820 */
[----:B------:R-:W-:Y:S01]  /*5190*/  HMMA.16816.F32 R72, R8, R56, R28 ;  /* 0x000000380848723c */ /* 0x000fe2000000181c */
[----:B-1----:R-:W-:-:S05]  /*51a0*/  SHF.R.U32.HI R14, RZ, 0x10, R25 ;  /* 0x00000010ff0e7819 */ /* 0x002fca0000011619 */
[----:B------:R-:W-:Y:S01]  /*51b0*/  HMMA.16816.F32 R24, R4, R50, RZ ;  /* 0x000000320418723c */ /* 0x000fe200000018ff */
[----:B------:R-:W-:Y:S01]  /*51c0*/  LOP3.LUT R14, R14, 0xff, RZ, 0xc0, !PT ;  /* 0x000000ff0e0e7812 */ /* 0x000fe200078ec0ff */
[----:B--2---:R-:W-:Y:S01]  /*51d0*/  FFMA.FTZ R13, R106, UR20, -R3 ;  /* 0x000000146a0d7c23 */ /* 0x004fe20008010803 */
[----:B------:R-:W-:-:S03]  /*51e0*/  IMAD.MOV.U32 R106, RZ, RZ, R61 ;  /* 0x000000ffff6a7224 */ /* 0x000fc600078e003d */
[----:B------:R-:W-:Y:S01]  /*51f0*/  HMMA.16816.F32 R68, R8, R54, R36 ;  /* 0x000000360844723c */ /* 0x000fe20000001824 */
[----:B------:R-:W-:Y:S01]  /*5200*/  PRMT R5, R15, 0x5410, R12 ;  /* 0x000054100f057816 */ /* 0x000fe2000000000c */
[----:B------:R1:W2:Y:S01]  /*5210*/  MUFU.EX2 R196, R13 ;  /* 0x0000000d00c47308 */ /* 0x0002a20000000800 */
[--C-:B------:R-:W-:Y:S01]  /*5220*/  HSET2.LE.AND R6, R41, R2.reuse, PT ;  /* 0x0000000229067233 */ /* 0x100fe20003803000 */
[----:B------:R-:W-:Y:S01]  /*5230*/  FFMA.FTZ R12, R108, UR20, -R0 ;  /* 0x000000146c0c7c23 */ /* 0x000fe20008010800 */
[----:B------:R-:W-:Y:S01]  /*5240*/  F2FP.F16.F32.PACK_AB R4, R92, R212 ;  /* 0x000000d45c04723e */ /* 0x000fe200000000ff */
[----:B------:R-:W-:Y:S02]  /*5250*/  IMAD.MOV.U32 R108, RZ, RZ, R60 ;  /* 0x000000ffff6c7224 */ /* 0x000fe400078e003c */
[----:B------:R-:W-:Y:S01]  /*5260*/  FFMA.FTZ R15, R107, UR20, -R0 ;  /* 0x000000146b0f7c23 */ /* 0x000fe20008010800 */
[--C-:B------:R-:W-:Y:S02]  /*5270*/  HSET2.LE.AND R7, R18, R2.reuse, PT ;  /* 0x0000000212077233 */ /* 0x100fe40003803000 */
[----:B------:R-:W-:Y:S01]  /*5280*/  LOP3.LUT R6, R6, R4, RZ, 0xc0, !PT ;  /* 0x0000000406067212 */ /* 0x000fe200078ec0ff */
[----:B------:R4:W-:Y:S01]  /*5290*/  MUFU.EX2 R102, R12 ;  /* 0x0000000c00667308 */ /* 0x0009e20000000800 */
[----:B------:R-:W-:-:S02]  /*52a0*/  HSET2.LE.AND R5, R5, R2, PT ;  /* 0x0000000205057233 */ /* 0x000fc40003803000 */
[----:B---3--:R-:W-:-:S03]  /*52b0*/  F2FP.F16.F32.PACK_AB R4, R165, R103 ;  /* 0x00000067a504723e */ /* 0x008fc600000000ff */
[----:B------:R-:W-:Y:S01]  /*52c0*/  HMMA.16816.F32 R60, R8, R58, R24 ;  /* 0x0000003a083c723c */ /* 0x000fe20000001818 */
[----:B-1----:R-:W-:Y:S01]  /*52d0*/  PRMT R13, R14, 0x5410, R16 ;  /* 0x000054100e0d7816 */ /* 0x002fe20000000010 */
[----:B------:R-:W1:Y:S01]  /*52e0*/  MUFU.EX2 R41, R15 ;  /* 0x0000000f00297308 */ /* 0x000e620000000800 */
[----:B------:R-:W-:Y:S02]  /*52f0*/  F2FP.F16.F32.PACK_AB R14, R218, R217 ;  /* 0x000000d9da0e723e */ /* 0x000fe400000000ff */
[----:B------:R-:W-:Y:S02]  /*5300*/  LOP3.LUT R7, R7, R4, RZ, 0xc0, !PT ;  /* 0x0000000407077212 */ /* 0x000fe400078ec0ff */
[----:B------:R-:W-:Y:S02]  /*5310*/  LOP3.LUT R8, R40, 0xffff, RZ, 0xc0, !PT ;  /* 0x0000ffff28087812 */ /* 0x000fe400078ec0ff */
[----:B------:R-:W-:Y:S02]  /*5320*/  HSET2.LE.AND R13, R13, R2, PT ;  /* 0x000000020d0d7233 */ /* 0x000fe40003803000 */
[----:B----4-:R-:W-:-:S02]  /*5330*/  F2FP.F16.F32.PACK_AB R12, R106, R100 ;  /* 0x000000646a0c723e */ /* 0x010fc400000000ff */
[----:B------:R-:W-:Y:S01]  /*5340*/  SHF.R.U32.HI R11, RZ, 0x8, R8 ;  /* 0x00000008ff0b7819 */ /* 0x000fe20000011608 */
[--C-:B------:R-:W-:Y:S01]  /*5350*/  FFMA.FTZ R8, R111, UR20, -R0.reuse ;  /* 0x000000146f087c23 */ /* 0x100fe20008010800 */
[----:B------:R-:W-:Y:S01]  /*5360*/  LOP3.LUT R4, R5, R12, RZ, 0xc0, !PT ;  /* 0x0000000c05047212 */ /* 0x000fe200078ec0ff */
[----:B------:R-:W-:Y:S01]  /*5370*/  FFMA.FTZ R12, R200, UR20, -R0 ;  /* 0x00000014c80c7c23 */ /* 0x000fe20008010800 */
[----:B------:R-:W-:Y:S01]  /*5380*/  LOP3.LUT R5, R13, R14, RZ, 0xc0, !PT ;  /* 0x0000000e0d057212 */ /* 0x000fe200078ec0ff */
[----:B------:R2:W-:Y:S01]  /*5390*/  MUFU.EX2 R84, R8 ;  /* 0x0000000800547308 */ /* 0x0005e20000000800 */
[----:B------:R-:W-:Y:S02]  /*53a0*/  LOP3.LUT R14, R40, 0xff, RZ, 0xc0, !PT ;  /* 0x000000ff280e7812 */ /* 0x000fe400078ec0ff */
[--C-:B------:R-:W-:Y:S02]  /*53b0*/  SHF.R.U32.HI R9, RZ, 0x10, R40.reuse ;  /* 0x00000010ff097819 */ /* 0x100fe40000011628 */
[----:B------:R-:W-:Y:S01]  /*53c0*/  HSET2.LE.AND R10, R22, R2, PT ;  /* 0x00000002160a7233 */ /* 0x000fe20003803000 */
[----:B------:R-:W-:Y:S01]  /*53d0*/  HMMA.16816.F32 R28, R4, R44, RZ ;  /* 0x0000002c041c723c */ /* 0x000fe200000018ff */
[----:B------:R-:W-:Y:S01]  /*53e0*/  SHF.R.U32.HI R13, RZ, 0x18, R40 ;  /* 0x00000018ff0d7819 */ /* 0x000fe20000011628 */
[----:B------:R3:W4:Y:S01]  /*53f0*/  MUFU.EX2 R180, R12 ;  /* 0x0000000c00b47308 */ /* 0x0007220000000800 */
[----:B------:R-:W-:-:S03]  /*5400*/  LOP3.LUT R9, R9, 0xff, RZ, 0xc0, !PT ;  /* 0x000000ff09097812 */ /* 0x000fc600078ec0ff */
[----:B------:R-:W-:Y:S01]  /*5410*/  HMMA.16816.F32 R32, R4, R46, RZ ;  /* 0x0000002e0420723c */ /* 0x000fe200000018ff */
[----:B------:R-:W-:Y:S02]  /*5420*/  PRMT R13, R9, 0x5410, R13 ;  /* 0x00005410090d7816 */ /* 0x000fe4000000000d */
[----:B--2---:R-:W-:-:S03]  /*5430*/  F2FP.F16.F32.PACK_AB R8, R196, R211 ;  /* 0x000000d3c408723e */ /* 0x004fc600000000ff */
[----:B------:R-:W-:Y:S01]  /*5440*/  HMMA.16816.F32 R16, R4, R48, RZ ;  /* 0x000000300410723c */ /* 0x000fe200000018ff */
[----:B------:R-:W-:Y:S02]  /*5450*/  LOP3.LUT R10, R10, R8, RZ, 0xc0, !PT ;  /* 0x000000080a0a7212 */ /* 0x000fe400078ec0ff */
[----:B-1----:R-:W-:-:S03]  /*5460*/  F2FP.F16.F32.PACK_AB R8, R41, R102 ;  /* 0x000000662908723e */ /* 0x002fc600000000ff */
[----:B------:R-:W-:Y:S01]  /*5470*/  HMMA.16816.F32 R24, R4, R50, RZ ;  /* 0x000000320418723c */ /* 0x000fe200000018ff */
[----:B---3--:R-:W-:Y:S01]  /*5480*/  PRMT R12, R14, 0x5410, R11 ;  /* 0x000054100e0c7816 */ /* 0x008fe2000000000b */
[----:B----4-:R-:W-:Y:S01]  /*5490*/  IMAD.MOV.U32 R79, RZ, RZ, R180 ;  /* 0x000000ffff4f7224 */ /* 0x010fe200078e00b4 */
[--C-:B------:R-:W-:Y:S01]  /*54a0*/  HSET2.LE.AND R11, R23, R2.reuse, PT ;  /* 0x00000002170b7233 */ /* 0x100fe20003803000 */
[----:B------:R-:W-:Y:S02]  /*54b0*/  IMAD.WIDE.U32 R22, R67, -0x326172a9, RZ ;  /* 0xcd9e8d5743167825 */ /* 0x000fe400078e00ff */
[----:B------:R-:W-:Y:S02]  /*54c0*/  HSET2.LE.AND R9, R12, R2, PT ;  /* 0x000000020c097233 */ /* 0x000fe40003803000 */
[----:B------:R-:W-:Y:S01]  /*54d0*/  F2FP.F16.F32.PACK_AB R12, R108, R215 ;  /* 0x000000d76c0c723e */ /* 0x000fe200000000ff */
[----:B------:R-:W-:Y:S01]  /*54e0*/  IMAD.WIDE.U32 R4, R77, -0x326172a9, RZ ;  /* 0xcd9e8d574d047825 */ /* 0x000fe200078e00ff */
[----:B------:R-:W-:-:S02]  /*54f0*/  LOP3.LUT R11, R11, R8, RZ, 0xc0, !PT ;  /* 0x000000080b0b7212 */ /* 0x000fc400078ec0ff */
[----:B------:R-:W-:Y:S01]  /*5500*/  LOP3.LUT R8, R9, R12, RZ, 0xc0, !PT ;  /* 0x0000000c09087212 */ /* 0x000fe200078ec0ff */
[----:B------:R-:W-:Y:S01]  /*5510*/  FFMA.FTZ R9, R113, UR20, -R21 ;  /* 0x0000001471097c23 */ /* 0x000fe20008010815 */
[----:B------:R-:W-:Y:S01]  /*5520*/  IMAD.MOV.U32 R113, RZ, RZ, R84 ;  /* 0x000000ffff717224 */ /* 0x000fe200078e0054 */
[----:B------:R-:W-:Y:S01]  /*5530*/  HSET2.LE.AND R6, R13, R2, PT ;  /* 0x000000020d067233 */ /* 0x000fe20003803000 */
[----:B------:R-:W-:Y:S01]  /*5540*/  FFMA.FTZ R12, R116, UR20, -R20 ;  /* 0x00000014740c7c23 */ /* 0x000fe20008010814 */
[----:B------:R1:W-:Y:S01]  /*5550*/  MUFU.EX2 R208, R9 ;  /* 0x0000000900d07308 */ /* 0x0003e20000000800 */
[----:B------:R-:W-:Y:S01]  /*5560*/  LOP3.LUT R4, R23, UR8, R4, 0x96, !PT ;  /* 0x0000000817047c12 */ /* 0x000fe2000f8e9604 */
[----:B------:R-:W-:Y:S01]  /*5570*/  IMAD.MOV.U32 R116, RZ, RZ, R183 ;  /* 0x000000ffff747224 */ /* 0x000fe200078e00b7 */
[----:B------:R-:W-:-:S03]  /*5580*/  F2FP.F16.F32.PACK_AB R7, R113, R180 ;  /* 0x000000b47107723e */ /* 0x000fc600000000ff */
[----:B------:R-:W-:-:S04]  /*5590*/  IMAD.WIDE.U32 R36, R4, -0x2daee0ad, RZ ;  /* 0xd2511f5304247825 */ /* 0x000fc800078e00ff */
[----:B------:R-:W-:Y:S01]  /*55a0*/  FFMA.FTZ R4, R112, UR20, -R21 ;  /* 0x0000001470047c23 */ /* 0x000fe20008010815 */
[----:B------:R-:W-:-:S03]  /*55b0*/  IMAD.MOV.U32 R112, RZ, RZ, R88 ;  /* 0x000000ffff707224 */ /* 0x000fc600078e0058 */
[----:B------:R-:W-:Y:S01]  /*55c0*/  MUFU.EX2 R15, R4 ;  /* 0x00000004000f7308 */ /* 0x000fe20000000800 */
[----:B-1----:R-:W-:Y:S01]  /*55d0*/  LOP3.LUT R9, R6, R7, RZ, 0xc0, !PT ;  /* 0x0000000706097212 */ /* 0x002fe200078ec0ff */
[----:B------:R-:W-:Y:S01]  /*55e0*/  FFMA.FTZ R7, R110, UR20, -R21 ;  /* 0x000000146e077c23 */ /* 0x000fe20008010815 */
[----:B------:R-:W-:Y:S01]  /*55f0*/  LOP3.LUT R6, R5, UR10, R64, 0x96, !PT ;  /* 0x0000000a05067c12 */ /* 0x000fe2000f8e9640 */
[----:B------:R-:W-:-:S04]  /*5600*/  IMAD.MOV.U32 R110, RZ, RZ, R245 ;  /* 0x000000ffff6e7224 */ /* 0x000fc800078e00f5 */
[----:B------:R1:W-:Y:S01]  /*5610*/  MUFU.EX2 R101, R7 ;  /* 0x0000000700657308 */ /* 0x0003e20000000800 */
[C---:B------:R-:W-:Y:S06]  /*5620*/  HMMA.16816.F32 R88, R8.reuse, R56, R16 ;  /* 0x000000380858723c */ /* 0x040fec0000001810 */
[C---:B------:R-:W-:Y:S01]  /*5630*/  HMMA.16816.F32 R84, R8.reuse, R52, R28 ;  /* 0x000000340854723c */ /* 0x040fe2000000181c */
[----:B------:R-:W-:Y:S01]  /*5640*/  LDSM.16.MT88.4 R28, [R210+0x4800] ;  /* 0x00480000d21c783b */ /* 0x000fe20000004200 */
[----:B------:R-:W-:Y:S04]  /*5650*/  MUFU.EX2 R19, R12 ;  /* 0x0000000c00137308 */ /* 0x000fe80000000800 */
[----:B------:R-:W-:Y:S01]  /*5660*/  HMMA.16816.F32 R56, R8, R58, R24 ;  /* 0x0000003a0838723c */ /* 0x000fe20000001818 */
[----:B------:R-:W2:Y:S01]  /*5670*/  LDSM.16.MT88.4 R24, [R209+0x4800] ;  /* 0x00480000d118783b */ /* 0x000ea20000004200 */
[----:B-1----:R-:W-:-:S04]  /*5680*/  IMAD.WIDE.U32 R6, R6, -0x2daee0ad, RZ ;  /* 0xd2511f5306067825 */ /* 0x002fc800078e00ff */
[----:B------:R-:W-:Y:S01]  /*5690*/  HMMA.16816.F32 R44, R8, R54, R32 ;  /* 0x00000036082c723c */ /* 0x000fe20000001820 */
[----:B------:R-:W-:Y:S01]  /*56a0*/  LOP3.LUT R4, R37, UR5, R6, 0x96, !PT ;  /* 0x0000000525047c12 */ /* 0x000fe2000f8e9606 */
[----:B------:R-:W-:Y:S01]  /*56b0*/  FFMA.FTZ R6, R109, UR20, -R21 ;  /* 0x000000146d067c23 */ /* 0x000fe20008010815 */
[----:B------:R-:W-:-:S03]  /*56c0*/  IMAD.MOV.U32 R109, RZ, RZ, R211 ;  /* 0x000000ffff6d7224 */ /* 0x000fc600078e00d3 */
[----:B------:R-:W-:Y:S01]  /*56d0*/  IMAD.WIDE.U32 R4, R4, -0x326172a9, RZ ;  /* 0xcd9e8d5704047825 */ /* 0x000fe200078e00ff */
[----:B------:R1:W3:Y:S02]  /*56e0*/  MUFU.EX2 R107, R6 ;  /* 0x00000006006b7308 */ /* 0x0002e40000000800 */
[C---:B------:R-:W-:Y:S02]  /*56f0*/  LOP3.LUT R14, R4.reuse, 0xff, RZ, 0xc0, !PT ;  /* 0x000000ff040e7812 */ /* 0x040fe400078ec0ff */
[----:B------:R-:W-:Y:S02]  /*5700*/  SHF.R.U32.HI R11, RZ, 0x18, R4 ;  /* 0x00000018ff0b7819 */ /* 0x000fe40000011604 */
[----:B-1----:R-:W-:-:S04]  /*5710*/  LOP3.LUT R6, R4, 0xffff, RZ, 0xc0, !PT ;  /* 0x0000ffff04067812 */ /* 0x002fc800078ec0ff */
[----:B------:R-:W-:Y:S02]  /*5720*/  SHF.R.U32.HI R13, RZ, 0x8, R6 ;  /* 0x00000008ff0d7819 */ /* 0x000fe40000011606 */
[----:B------:R-:W-:Y:S01]  /*5730*/  LOP3.LUT R6, R7, UR7, R78, 0x96, !PT ;  /* 0x0000000707067c12 */ /* 0x000fe2000f8e964e */
[----:B------:R-:W-:Y:S01]  /*5740*/  FFMA.FTZ R7, R114, UR20, -R20 ;  /* 0x0000001472077c23 */ /* 0x000fe20008010814 */
[----:B------:R-:W-:Y:S01]  /*5750*/  PRMT R14, R14, 0x5410, R13 ;  /* 0x000054100e0e7816 */ /* 0x000fe2000000000d */
[----:B------:R-:W-:Y:S02]  /*5760*/  IMAD.MOV.U32 R114, RZ, RZ, R182 ;  /* 0x000000ffff727224 */ /* 0x000fe400078e00b6 */
[----:B------:R1:W-:Y:S01]  /*5770*/  MUFU.EX2 R211, R7 ;  /* 0x0000000700d37308 */ /* 0x0003e20000000800 */
[----:B------:R-:W-:Y:S01]  /*5780*/  IMAD.WIDE.U32 R12, R6, -0x326172a9, RZ ;  /* 0xcd9e8d57060c7825 */ /* 0x000fe200078e00ff */
[----:B------:R-:W-:Y:S02]  /*5790*/  SHF.R.U32.HI R6, RZ, 0x10, R4 ;  /* 0x00000010ff067819 */ /* 0x000fe40000011604 */
[----:B------:R-:W-:-:S02]  /*57a0*/  LOP3.LUT R4, R5, UR17, R12, 0x96, !PT ;  /* 0x0000001105047c12 */ /* 0x000fc4000f8e960c */
[----:B------:R-:W-:Y:S02]  /*57b0*/  LOP3.LUT R9, R6, 0xff, RZ, 0xc0, !PT ;  /* 0x000000ff06097812 */ /* 0x000fe400078ec0ff */
[--C-:B------:R-:W-:Y:S02]  /*57c0*/  SHF.R.U32.HI R6, RZ, 0x10, R4.reuse ;  /* 0x00000010ff067819 */ /* 0x100fe40000011604 */
[C---:B------:R-:W-:Y:S02]  /*57d0*/  LOP3.LUT R5, R4.reuse, 0xffff, RZ, 0xc0, !PT ;  /* 0x0000ffff04057812 */ /* 0x040fe400078ec0ff */
[----:B------:R-:W-:Y:S02]  /*57e0*/  LOP3.LUT R10, R4, 0xff, RZ, 0xc0, !PT ;  /* 0x000000ff040a7812 */ /* 0x000fe400078ec0ff */
[----:B------:R-:W-:Y:S01]  /*57f0*/  SHF.R.U32.HI R8, RZ, 0x18, R4 ;  /* 0x00000018ff087819 */ /* 0x000fe20000011604 */
[----:B-1----:R-:W-:Y:S01]  /*5800*/  FFMA.FTZ R7, R115, UR20, -R20 ;  /* 0x0000001473077c23 */ /* 0x002fe20008010814 */
[----:B------:R-:W-:-:S02]  /*5810*/  LOP3.LUT R4, R6, 0xff, RZ, 0xc0, !PT ;  /* 0x000000ff06047812 */ /* 0x000fc400078ec0ff */
[----:B------:R-:W-:Y:S01]  /*5820*/  SHF.R.U32.HI R5, RZ, 0x8, R5 ;  /* 0x00000008ff057819 */ /* 0x000fe20000011605 */
[----:B------:R1:W4:Y:S01]  /*5830*/  MUFU.EX2 R111, R7 ;  /* 0x00000007006f7308 */ /* 0x0003220000000800 */
[----:B------:R-:W-:Y:S02]  /*5840*/  PRMT R8, R4, 0x5410, R8 ;  /* 0x0000541004087816 */ /* 0x000fe40000000008 */
[--C-:B------:R-:W-:Y:S02]  /*5850*/  HSET2.LE.AND R6, R14, R2.reuse, PT ;  /* 0x000000020e067233 */ /* 0x100fe40003803000 */
[----:B------:R-:W-:Y:S02]  /*5860*/  PRMT R10, R10, 0x5410, R5 ;  /* 0x000054100a0a7816 */ /* 0x000fe40000000005 */
[----:B---3--:R-:W-:Y:S02]  /*5870*/  F2FP.F16.F32.PACK_AB R4, R107, R15 ;  /* 0x0000000f6b04723e */ /* 0x008fe400000000ff */
[----:B------:R-:W-:-:S02]  /*5880*/  HSET2.LE.AND R8, R8, R2, PT ;  /* 0x0000000208087233 */ /* 0x000fc40003803000 */
[----:B------:R-:W-:Y:S02]  /*5890*/  LOP3.LUT R6, R6, R4, RZ, 0xc0, !PT ;  /* 0x0000000406067212 */ /* 0x000fe400078ec0ff */
[----:B------:R-:W-:Y:S02]  /*58a0*/  HSET2.LE.AND R4, R10, R2, PT ;  /* 0x000000020a047233 */ /* 0x000fe40003803000 */
[----:B------:R-:W-:Y:S01]  /*58b0*/  LOP3.LUT R13, R13, UR6, R22, 0x96, !PT ;  /* 0x000000060d0d7c12 */ /* 0x000fe2000f8e9616 */
[----:B-1----:R-:W-:Y:S01]  /*58c0*/  FFMA.FTZ R7, R117, UR20, -R20 ;  /* 0x0000001475077c23 */ /* 0x002fe20008010814 */
[----:B----4-:R-:W-:-:S03]  /*58d0*/  F2FP.F16.F32.PACK_AB R5, R111, R211 ;  /* 0x000000d36f05723e */ /* 0x010fc600000000ff */
[----:B------:R1:W3:Y:S02]  /*58e0*/  MUFU.EX2 R40, R7 ;  /* 0x0000000700287308 */ /* 0x0002e40000000800 */
[----:B-1----:R-:W-:Y:S01]  /*58f0*/  PRMT R7, R9, 0x5410, R11 ;  /* 0x0000541009077816 */ /* 0x002fe2000000000b */
[----:B---3--:R-:W-:Y:S01]  /*5900*/  IMAD.MOV.U32 R67, RZ, RZ, R40 ;  /* 0x000000ffff437224 */ /* 0x008fe200078e0028 */
[----:B------:R-:W-:-:S03]  /*5910*/  F2FP.F16.F32.PACK_AB R9, R40, R19 ;  /* 0x000000132809723e */ /* 0x000fc600000000ff */
[----:B------:R-:W-:-:S05]  /*5920*/  HSET2.LE.AND R7, R7, R2, PT ;  /* 0x0000000207077233 */ /* 0x000fca0003803000 */
[----:B------:R-:W-:Y:S02]  /*5930*/  LOP3.LUT R7, R7, R5, RZ, 0xc0, !PT ;  /* 0x0000000507077212 */ /* 0x000fe400078ec0ff */
[----:B------:R-:W-:-:S04]  /*5940*/  F2FP.F16.F32.PACK_AB R5, R101, R208 ;  /* 0x000000d06505723e */ /* 0x000fc800000000ff */
[----:B------:R-:W-:Y:S02]  /*5950*/  LOP3.LUT R4, R4, R5, RZ, 0xc0, !PT ;  /* 0x0000000504047212 */ /* 0x000fe400078ec0ff */
[----:B------:R-:W-:Y:S02]  /*5960*/  LOP3.LUT R5, R8, R9, RZ, 0xc0, !PT ;  /* 0x0000000908057212 */ /* 0x000fe400078ec0ff */
[----:B------:R-:W-:Y:S01]  /*5970*/  LOP3.LUT R8, R99, UR14, R76, 0x96, !PT ;  /* 0x0000000e63087c12 */ /* 0x000fe2000f8e964c */
[----:B------:R-:W-:Y:S01]  /*5980*/  IMAD.MOV.U32 R99, RZ, RZ, R15 ;  /* 0x000000ffff637224 */ /* 0x000fe200078e000f */
[----:B------:R-:W-:Y:S01]  /*5990*/  LOP3.LUT R9, R43, UR12, R98, 0x96, !PT ;  /* 0x0000000c2b097c12 */ /* 0x000fe2000f8e9662 */
[----:B------:R-:W-:Y:S02]  /*59a0*/  IMAD.MOV.U32 R98, RZ, RZ, R102 ;  /* 0x000000ffff627224 */ /* 0x000fe400078e0066 */
[C---:B--2---:R-:W-:Y:S06]  /*59b0*/  HMMA.16816.F32 R48, R4.reuse, R24, R80 ;  /* 0x000000180430723c */ /* 0x044fec0000001850 */
[C---:B------:R-:W-:Y:S06]  /*59c0*/  HMMA.16816.F32 R72, R4.reuse, R28, R72 ;  /* 0x0000001c0448723c */ /* 0x040fec0000001848 */
[C---:B------:R-:W-:Y:S06]  /*59d0*/  HMMA.16816.F32 R68, R4.reuse, R26, R68 ;  /* 0x0000001a0444723c */ /* 0x040fec0000001844 */
[----:B------:R-:W-:Y:S07]  /*59e0*/  HMMA.16816.F32 R60, R4, R30, R60 ;  /* 0x0000001e043c723c */ /* 0x000fee000000183c */
[----:B------:R-:W-:-:S04]  /*59f0*/  IMAD.WIDE.U32 R6, R8, -0x2daee0ad, RZ ;  /* 0xd2511f5308067825 */ /* 0x000fc800078e00ff */
[----:B------:R-:W-:Y:S01]  /*5a00*/  FFMA.FTZ R8, R134, UR20, -R3 ;  /* 0x0000001486087c23 */ /* 0x000fe20008010803 */
[----:B------:R-:W-:Y:S01]  /*5a10*/  IMAD.WIDE.U32 R4, R9, -0x2daee0ad, RZ ;  /* 0xd2511f5309047825 */ /* 0x000fe200078e00ff */
[----:B------:R-:W-:Y:S02]  /*5a20*/  LOP3.LUT R7, R7, UR11, R94, 0x96, !PT ;  /* 0x0000000b07077c12 */ /* 0x000fe4000f8e965e */
[----:B------:R1:W-:Y:S02]  /*5a30*/  MUFU.EX2 R102, R8 ;  /* 0x0000000800667308 */ /* 0x0003e40000000800 */
[----:B------:R-:W-:Y:S01]  /*5a40*/  LOP3.LUT R5, R5, UR9, R6, 0x96, !PT ;  /* 0x0000000905057c12 */ /* 0x000fe2000f8e9606 */
[----:B------:R-:W-:-:S04]  /*5a50*/  IMAD.WIDE.U32 R6, R7, -0x326172a9, RZ ;  /* 0xcd9e8d5707067825 */ /* 0x000fc800078e00ff */
[----:B------:R-:W-:Y:S01]  /*5a60*/  IMAD.WIDE.U32 R16, R5, -0x326172a9, RZ ;  /* 0xcd9e8d5705107825 */ /* 0x000fe200078e00ff */
[----:B------:R-:W-:-:S04]  /*5a70*/  LOP3.LUT R7, R7, UR10, R42, 0x96, !PT ;  /* 0x0000000a07077c12 */ /* 0x000fc8000f8e962a */
[----:B------:R-:W-:Y:S01]  /*5a80*/  LOP3.LUT R5, R17, UR8, R6, 0x96, !PT ;  /* 0x0000000811057c12 */ /* 0x000fe2000f8e9606 */
[----:B------:R-:W-:-:S04]  /*5a90*/  IMAD.WIDE.U32 R6, R7, -0x2daee0ad, RZ ;  /* 0xd2511f5307067825 */ /* 0x000fc800078e00ff */
[----:B-1----:R-:W-:Y:S01]  /*5aa0*/  FFMA.FTZ R8, R133, UR20, -R3 ;  /* 0x0000001485087c23 */ /* 0x002fe20008010803 */
[----:B------:R-:W-:Y:S01]  /*5ab0*/  IMAD.WIDE.U32 R32, R5, -0x2daee0ad, RZ ;  /* 0xd2511f5305207825 */ /* 0x000fe200078e00ff */
[----:B------:R-:W-:-:S03]  /*5ac0*/  LOP3.LUT R10, R7, UR7, R4, 0x96, !PT ;  /* 0x00000007070a7c12 */ /* 0x000fc6000f8e9604 */
[----:B------:R-:W-:Y:S01]  /*5ad0*/  FFMA.FTZ R7, R201, UR20, -R3 ;  /* 0x00000014c9077c23 */ /* 0x000fe20008010803 */
[----:B------:R-:W-:Y:S01]  /*5ae0*/  MUFU.EX2 R34, R8 ;  /* 0x0000000800227308 */ /* 0x000fe20000000800 */
[----:B------:R-:W-:Y:S01]  /*5af0*/  LOP3.LUT R4, R33, UR5, R6, 0x96, !PT ;  /* 0x0000000521047c12 */ /* 0x000fe2000f8e9606 */
[----:B------:R-:W-:-:S04]  /*5b00*/  IMAD.WIDE.U32 R14, R10, -0x326172a9, RZ ;  /* 0xcd9e8d570a0e7825 */ /* 0x000fc800078e00ff */
[----:B------:R-:W-:Y:S02]  /*5b10*/  IMAD.WIDE.U32 R4, R4, -0x326172a9, RZ ;  /* 0xcd9e8d5704047825 */ /* 0x000fe400078e00ff */
[----:B------:R1:W2:Y:S01]  /*5b20*/  MUFU.EX2 R252, R7 ;  /* 0x0000000700fc7308 */ /* 0x0002a20000000800 */
[----:B------:R-:W-:Y:S02]  /*5b30*/  LOP3.LUT R15, R15, UR6, R16, 0x96, !PT ;  /* 0x000000060f0f7c12 */ /* 0x000fe4000f8e9610 */
[C---:B------:R-:W-:Y:S02]  /*5b40*/  LOP3.LUT R6, R4.reuse, 0xffff, RZ, 0xc0, !PT ;  /* 0x0000ffff04067812 */ /* 0x040fe400078ec0ff */
[----:B------:R-:W-:Y:S02]  /*5b50*/  LOP3.LUT R9, R4, 0xff, RZ, 0xc0, !PT ;  /* 0x000000ff04097812 */ /* 0x000fe400078ec0ff */
[----:B-1----:R-:W-:Y:S02]  /*5b60*/  SHF.R.U32.HI R7, RZ, 0x8, R6 ;  /* 0x00000008ff077819 */ /* 0x002fe40000011606 */
[----:B------:R-:W-:-:S02]  /*5b70*/  SHF.R.U32.HI R6, RZ, 0x10, R4 ;  /* 0x00000010ff067819 */ /* 0x000fc40000011604 */
[----:B------:R-:W-:Y:S02]  /*5b80*/  PRMT R12, R9, 0x5410, R7 ;  /* 0x00005410090c7816 */ /* 0x000fe40000000007 */
[----:B------:R-:W-:Y:S02]  /*5b90*/  LOP3.LUT R6, R6, 0xff, RZ, 0xc0, !PT ;  /* 0x000000ff06067812 */ /* 0x000fe400078ec0ff */
[----:B------:R-:W-:Y:S02]  /*5ba0*/  SHF.R.U32.HI R7, RZ, 0x18, R4 ;  /* 0x00000018ff077819 */ /* 0x000fe40000011604 */
[----:B------:R-:W-:Y:S02]  /*5bb0*/  LOP3.LUT R4, R5, UR17, R14, 0x96, !PT ;  /* 0x0000001105047c12 */ /* 0x000fe4000f8e960e */
[----:B------:R-:W-:Y:S01]  /*5bc0*/  PRMT R11, R6, 0x5410, R7 ;  /* 0x00005410060b7816 */ /* 0x000fe20000000007 */
[----:B------:R-:W-:Y:S01]  /*5bd0*/  FFMA.FTZ R6, R122, UR20, -R3 ;  /* 0x000000147a067c23 */ /* 0x000fe20008010803 */
[----:B------:R-:W-:Y:S01]  /*5be0*/  LOP3.LUT R5, R4, 0xffff, RZ, 0xc0, !PT ;  /* 0x0000ffff04057812 */ /* 0x000fe200078ec0ff */
[----:B------:R-:W-:-:S02]  /*5bf0*/  FFMA.FTZ R7, R203, UR20, -R0 ;  /* 0x00000014cb077c23 */ /* 0x000fc40008010800 */
[----:B------:R1:W-:Y:S08]  /*5c00*/  MUFU.EX2 R35, R6 ;  /* 0x0000000600237308 */ /* 0x0003f00000000800 */
[----:B------:R-:W-:Y:S01]  /*5c10*/  MUFU.EX2 R245, R7 ;  /* 0x0000000700f57308 */ /* 0x000fe20000000800 */
[----:B-1----:R-:W-:Y:S02]  /*5c20*/  SHF.R.U32.HI R6, RZ, 0x8, R5 ;  /* 0x00000008ff067819 */ /* 0x002fe40000011605 */
[----:B------:R-:W-:-:S04]  /*5c30*/  LOP3.LUT R5, R4, 0xff, RZ, 0xc0, !PT ;  /* 0x000000ff04057812 */ /* 0x000fc800078ec0ff */
[----:B------:R-:W-:Y:S01]  /*5c40*/  PRMT R8, R5, 0x5410, R6 ;  /* 0x0000541005087816 */ /* 0x000fe20000000006 */
[----:B------:R-:W-:Y:S01]  /*5c50*/  FFMA.FTZ R5, R202, UR20, -R0 ;  /* 0x00000014ca057c23 */ /* 0x000fe20008010800 */
[----:B------:R-:W-:-:S03]  /*5c60*/  SHF.R.U32.HI R6, RZ, 0x10, R4 ;  /* 0x00000010ff067819 */ /* 0x000fc60000011604 */
[----:B------:R1:W3:Y:S02]  /*5c70*/  MUFU.EX2 R248, R5 ;  /* 0x0000000500f87308 */ /* 0x0002e40000000800 */
[----:B-1----:R-:W-:Y:S02]  /*5c80*/  SHF.R.U32.HI R5, RZ, 0x18, R4 ;  /* 0x00000018ff057819 */ /* 0x002fe40000011604 */
[----:B------:R-:W-:Y:S01]  /*5c90*/  LOP3.LUT R4, R6, 0xff, RZ, 0xc0, !PT ;  /* 0x000000ff06047812 */ /* 0x000fe200078ec0ff */
[----:B------:R-:W-:-:S03]  /*5ca0*/  FFMA.FTZ R6, R135, UR20, -R0 ;  /* 0x0000001487067c23 */ /* 0x000fc60008010800 */
[----:B------:R-:W-:Y:S01]  /*5cb0*/  PRMT R7, R4, 0x5410, R5 ;  /* 0x0000541004077816 */ /* 0x000fe20000000005 */
[----:B------:R1:W-:Y:S01]  /*5cc0*/  MUFU.EX2 R251, R6 ;  /* 0x0000000600fb7308 */ /* 0x0003e20000000800 */
[----:B------:R-:W-:Y:S02]  /*5cd0*/  HSET2.LE.AND R4, R8, R2, PT ;  /* 0x0000000208047233 */ /* 0x000fe40003803000 */
[----:B--2---:R-:W-:-:S04]  /*5ce0*/  F2FP.F16.F32.PACK_AB R5, R102, R252 ;  /* 0x000000fc6605723e */ /* 0x004fc800000000ff */
[----:B------:R-:W-:Y:S02]  /*5cf0*/  LOP3.LUT R8, R4, R5, RZ, 0xc0, !PT ;  /* 0x0000000504087212 */ /* 0x000fe400078ec0ff */
[----:B------:R-:W-:Y:S01]  /*5d00*/  HSET2.LE.AND R4, R7, R2, PT ;  /* 0x0000000207047233 */ /* 0x000fe20003803000 */
[----:B------:R-:W-:Y:S01]  /*5d10*/  FFMA.FTZ R7, R127, UR20, -R20 ;  /* 0x000000147f077c23 */ /* 0x000fe20008010814 */
[----:B---3--:R-:W-:-:S03]  /*5d20*/  F2FP.F16.F32.PACK_AB R5, R248, R245 ;  /* 0x000000f5f805723e */ /* 0x008fc600000000ff */
[----:B------:R2:W-:Y:S01]  /*5d30*/  MUFU.EX2 R243, R7 ;  /* 0x0000000700f37308 */ /* 0x0005e20000000800 */
[----:B------:R-:W-:Y:S01]  /*5d40*/  LOP3.LUT R9, R4, R5, RZ, 0xc0, !PT ;  /* 0x0000000504097212 */ /* 0x000fe200078ec0ff */
[----:B-1----:R-:W-:Y:S01]  /*5d50*/  FFMA.FTZ R6, R128, UR20, -R0 ;  /* 0x0000001480067c23 */ /* 0x002fe20008010800 */
[----:B------:R-:W-:Y:S02]  /*5d60*/  HSET2.LE.AND R4, R12, R2, PT ;  /* 0x000000020c047233 */ /* 0x000fe40003803000 */
[----:B------:R-:W-:-:S03]  /*5d70*/  F2FP.F16.F32.PACK_AB R5, R35, R34 ;  /* 0x000000222305723e */ /* 0x000fc600000000ff */
[----:B------:R-:W1:Y:S01]  /*5d80*/  MUFU.EX2 R250, R6 ;  /* 0x0000000600fa7308 */ /* 0x000e620000000800 */
[----:B------:R-:W-:Y:S02]  /*5d90*/  LOP3.LUT R10, R4, R5, RZ, 0xc0, !PT ;  /* 0x00000005040a7212 */ /* 0x000fe400078ec0ff */
[----:B------:R-:W-:Y:S01]  /*5da0*/  HSET2.LE.AND R4, R11, R2, PT ;  /* 0x000000020b047233 */ /* 0x000fe20003803000 */
[----:B--2---:R-:W-:-:S04]  /*5db0*/  FFMA.FTZ R7, R125, UR20, -R20 ;  /* 0x000000147d077c23 */ /* 0x004fc80008010814 */
[----:B------:R2:W-:Y:S01]  /*5dc0*/  MUFU.EX2 R242, R7 ;  /* 0x0000000700f27308 */ /* 0x0005e20000000800 */
[----:B-1----:R-:W-:Y:S01]  /*5dd0*/  F2FP.F16.F32.PACK_AB R5, R250, R251 ;  /* 0x000000fbfa05723e */ /* 0x002fe200000000ff */
[----:B------:R-:W-:-:S03]  /*5de0*/  FFMA.FTZ R6, R124, UR20, -R21 ;  /* 0x000000147c067c23 */ /* 0x000fc60008010815 */
[----:B------:R-:W-:Y:S01]  /*5df0*/  LOP3.LUT R11, R4, R5, RZ, 0xc0, !PT ;  /* 0x00000005040b7212 */ /* 0x000fe200078ec0ff */
[----:B------:R-:W-:Y:S02]  /*5e00*/  FFMA.FTZ R4, R121, UR20, -R21 ;  /* 0x0000001479047c23 */ /* 0x000fe40008010815 */
[----:B------:R1:W-:Y:S04]  /*5e10*/  MUFU.EX2 R249, R6 ;  /* 0x0000000600f97308 */ /* 0x0003e80000000800 */
[----:B------:R-:W-:Y:S01]  /*5e20*/  HMMA.16816.F32 R52, R8, R24, R84 ;  /* 0x000000180834723c */ /* 0x000fe20000001854 */
[----:B--2---:R-:W-:-:S03]  /*5e30*/  FFMA.FTZ R7, R126, UR20, -R20 ;  /* 0x000000147e077c23 */ /* 0x004fc60008010814 */
[----:B------:R2:W-:Y:S02]  /*5e40*/  MUFU.EX2 R246, R4 ;  /* 0x0000000400f67308 */ /* 0x0005e40000000800 */
[C---:B------:R-:W-:Y:S01]  /*5e50*/  HMMA.16816.F32 R44, R8.reuse, R26, R44 ;  /* 0x0000001a082c723c */ /* 0x040fe2000000182c */
[----:B------:R-:W3:Y:S05]  /*5e60*/  LDSM.16.MT88.4 R24, [R209+0x4c00] ;  /* 0x004c0000d118783b */ /* 0x000eea0000004200 */
[----:B------:R4:W-:Y:S01]  /*5e70*/  MUFU.EX2 R203, R7 ;  /* 0x0000000700cb7308 */ /* 0x0009e20000000800 */
[--C-:B-1----:R-:W-:Y:S01]  /*5e80*/  FFMA.FTZ R6, R123, UR20, -R21.reuse ;  /* 0x000000147b067c23 */ /* 0x102fe20008010815 */
[C---:B------:R-:W-:Y:S06]  /*5e90*/  HMMA.16816.F32 R84, R8.reuse, R28, R88 ;  /* 0x0000001c0854723c */ /* 0x040fec0000001858 */
[----:B------:R-:W-:Y:S01]  /*5ea0*/  MUFU.EX2 R247, R6 ;  /* 0x0000000600f77308 */ /* 0x000fe20000000800 */
[----:B--2---:R-:W-:Y:S01]  /*5eb0*/  FFMA.FTZ R4, R120, UR20, -R21 ;  /* 0x0000001478047c23 */ /* 0x004fe20008010815 */
[----:B------:R-:W-:Y:S01]  /*5ec0*/  HMMA.16816.F32 R80, R8, R30, R56 ;  /* 0x0000001e0850723c */ /* 0x000fe20000001838 */
[----:B------:R-:W1:Y:S05]  /*5ed0*/  LDSM.16.MT88.4 R28, [R210+0x4c00] ;  /* 0x004c0000d21c783b */ /* 0x000e6a0000004200 */
[----:B------:R2:W3:Y:S01]  /*5ee0*/  MUFU.EX2 R244, R4 ;  /* 0x0000000400f47308 */ /* 0x0004e20000000800 */
[----:B----4-:R-:W-:Y:S01]  /*5ef0*/  FFMA.FTZ R7, R129, UR20, -R20 ;  /* 0x0000001481077c23 */ /* 0x010fe20008010814 */
[----:B------:R-:W-:-:S02]  /*5f00*/  IMAD.MOV.U32 R58, RZ, RZ, R199 ;  /* 0x000000ffff3a7224 */ /* 0x000fc400078e00c7 */
[----:B------:R-:W-:-:S04]  /*5f10*/  IMAD.MOV.U32 R59, RZ, RZ, R198 ;  /* 0x000000ffff3b7224 */ /* 0x000fc800078e00c6 */
[----:B------:R4:W1:Y:S01]  /*5f20*/  MUFU.EX2 R202, R7 ;  /* 0x0000000700ca7308 */ /* 0x0008620000000800 */
[----:B--2---:R-:W-:-:S03]  /*5f30*/  IMAD.WIDE.U32 R4, R13, -0x2daee0ad, RZ ;  /* 0xd2511f530d047825 */ /* 0x004fc600078e00ff */
[----:B------:R-:W-:Y:S02]  /*5f40*/  SHF.R.U32.HI R13, RZ, 0x10, R4 ;  /* 0x00000010ff0d7819 */ /* 0x000fe40000011604 */
[----:B------:R-:W-:Y:S02]  /*5f50*/  LOP3.LUT R6, R5, UR16, R36, 0x96, !PT ;  /* 0x0000001005067c12 */ /* 0x000fe4000f8e9624 */
[C---:B------:R-:W-:Y:S02]  /*5f60*/  LOP3.LUT R5, R4.reuse, 0xffff, RZ, 0xc0, !PT ;  /* 0x0000ffff04057812 */ /* 0x040fe400078ec0ff */
[----:B------:R-:W-:Y:S02]  /*5f70*/  LOP3.LUT R14, R4, 0xff, RZ, 0xc0, !PT ;  /* 0x000000ff040e7812 */ /* 0x000fe400078ec0ff */
[----:B------:R-:W-:Y:S02]  /*5f80*/  SHF.R.U32.HI R12, RZ, 0x18, R4 ;  /* 0x00000018ff0c7819 */ /* 0x000fe40000011604 */
[----:B------:R-:W-:-:S02]  /*5f90*/  LOP3.LUT R4, R13, 0xff, RZ, 0xc0, !PT ;  /* 0x000000ff0d047812 */ /* 0x000fc400078ec0ff */
[----:B------:R-:W-:Y:S02]  /*5fa0*/  SHF.R.U32.HI R5, RZ, 0x8, R5 ;  /* 0x00000008ff057819 */ /* 0x000fe40000011605 */
[----:B------:R-:W-:Y:S02]  /*5fb0*/  PRMT R12, R4, 0x5410, R12 ;  /* 0x00005410040c7816 */ /* 0x000fe4000000000c */
[----:B------:R-:W-:Y:S02]  /*5fc0*/  LOP3.LUT R4, R6, 0xffff, RZ, 0xc0, !PT ;  /* 0x0000ffff06047812 */ /* 0x000fe400078ec0ff */
[----:B------:R-:W-:Y:S02]  /*5fd0*/  PRMT R14, R14, 0x5410, R5 ;  /* 0x000054100e0e7816 */ /* 0x000fe40000000005 */
[----:B------:R-:W-:Y:S02]  /*5fe0*/  SHF.R.U32.HI R5, RZ, 0x10, R6 ;  /* 0x00000010ff057819 */ /* 0x000fe40000011606 */
[----:B------:R-:W-:-:S02]  /*5ff0*/  LOP3.LUT R8, R6, 0xff, RZ, 0xc0, !PT ;  /* 0x000000ff06087812 */ /* 0x000fc400078ec0ff */
[----:B----4-:R-:W-:Y:S02]  /*6000*/  SHF.R.U32.HI R7, RZ, 0x8, R4 ;  /* 0x00000008ff077819 */ /* 0x010fe40000011604 */
[----:B------:R-:W-:Y:S02]  /*6010*/  SHF.R.U32.HI R9, RZ, 0x18, R6 ;  /* 0x00000018ff097819 */ /* 0x000fe40000011606 */
[----:B------:R-:W-:Y:S01]  /*6020*/  HSET2.LE.AND R6, R14, R2, PT ;  /* 0x000000020e067233 */ /* 0x000fe20003803000 */
[----:B------:R-:W-:Y:S01]  /*6030*/  IMAD.U32 R14, RZ, RZ, UR21 ;  /* 0x00000015ff0e7e24 */ /* 0x000fe2000f8e00ff */
[----:B------:R-:W-:Y:S02]  /*6040*/  LOP3.LUT R5, R5, 0xff, RZ, 0xc0, !PT ;  /* 0x000000ff05057812 */ /* 0x000fe400078ec0ff */
[----:B---3--:R-:W-:Y:S02]  /*6050*/  F2FP.F16.F32.PACK_AB R4, R244, R246 ;  /* 0x000000f6f404723e */ /* 0x008fe400000000ff */
[----:B------:R-:W-:-:S02]  /*6060*/  PRMT R8, R8, 0x5410, R7 ;  /* 0x0000541008087816 */ /* 0x000fc40000000007 */
[----:B------:R-:W-:Y:S02]  /*6070*/  PRMT R9, R5, 0x5410, R9 ;  /* 0x0000541005097816 */ /* 0x000fe40000000009 */
[----:B------:R-:W-:Y:S02]  /*6080*/  LOP3.LUT R6, R6, R4, RZ, 0xc0, !PT ;  /* 0x0000000406067212 */ /* 0x000fe400078ec0ff */
[--C-:B------:R-:W-:Y:S02]  /*6090*/  HSET2.LE.AND R7, R12, R2.reuse, PT ;  /* 0x000000020c077233 */ /* 0x100fe40003803000 */
[----:B------:R-:W-:Y:S02]  /*60a0*/  HSET2.LE.AND R5, R8, R2, PT ;  /* 0x0000000208057233 */ /* 0x000fe40003803000 */
[----:B------:R-:W-:Y:S02]  /*60b0*/  F2FP.F16.F32.PACK_AB R4, R203, R242 ;  /* 0x000000f2cb04723e */ /* 0x000fe400000000ff */
[----:B------:R-:W-:-:S02]  /*60c0*/  F2FP.F16.F32.PACK_AB R8, R247, R249 ;  /* 0x000000f9f708723e */ /* 0x000fc400000000ff */
[----:B------:R-:W-:Y:S02]  /*60d0*/  LOP3.LUT R7, R7, R4, RZ, 0xc0, !PT ;  /* 0x0000000407077212 */ /* 0x000fe400078ec0ff */
[----:B------:R-:W-:Y:S02]  /*60e0*/  HSET2.LE.AND R9, R9, R2, PT ;  /* 0x0000000209097233 */ /* 0x000fe40003803000 */
[----:B------:R-:W-:Y:S01]  /*60f0*/  LOP3.LUT R4, R5, R8, RZ, 0xc0, !PT ;  /* 0x0000000805047212 */ /* 0x000fe200078ec0ff */
[----:B------:R-:W-:Y:S01]  /*6100*/  IMAD.U32 R8, RZ, RZ, UR4 ;  /* 0x00000004ff087e24 */ /* 0x000fe2000f8e00ff */
[----:B-1----:R-:W-:-:S04]  /*6110*/  F2FP.F16.F32.PACK_AB R10, R202, R243 ;  /* 0x000000f3ca0a723e */ /* 0x002fc800000000ff */
[----:B------:R-:W-:Y:S01]  /*6120*/  LOP3.LUT R5, R9, R10, RZ, 0xc0, !PT ;  /* 0x0000000a09057212 */ /* 0x000fe200078ec0ff */
[--C-:B------:R-:W-:Y:S01]  /*6130*/  FFMA.FTZ R9, R130, UR20, -R3.reuse ;  /* 0x0000001482097c23 */ /* 0x100fe20008010803 */
[----:B------:R-:W-:Y:S01]  /*6140*/  LOP3.LUT R10, R119, UR25, R8, 0x96, !PT ;  /* 0x00000019770a7c12 */ /* 0x000fe2000f8e9608 */
[----:B------:R-:W-:Y:S01]  /*6150*/  FFMA.FTZ R8, R204, UR20, -R3 ;  /* 0x00000014cc087c23 */ /* 0x000fe20008010803 */
[----:B------:R-:W-:Y:S01]  /*6160*/  IMAD.MOV.U32 R204, RZ, RZ, R196 ;  /* 0x000000ffffcc7224 */ /* 0x000fe200078e00c4 */
[----:B------:R1:W-:Y:S02]  /*6170*/  MUFU.EX2 R200, R9 ;  /* 0x0000000900c87308 */ /* 0x0003e40000000800 */
[----:B------:R-:W-:Y:S01]  /*6180*/  IMAD.WIDE.U32 R10, R10, -0x326172a9, RZ ;  /* 0xcd9e8d570a0a7825 */ /* 0x000fe200078e00ff */
[C---:B------:R-:W-:Y:S01]  /*6190*/  HMMA.16816.F32 R88, R4.reuse, R24, R48 ;  /* 0x000000180458723c */ /* 0x040fe20000001830 */
[----:B------:R-:W-:Y:S03]  /*61a0*/  LDSM.16.MT88.4 R48, [R210+0x5000] ;  /* 0x00500000d230783b */ /* 0x000fe60000004200 */
[----:B------:R-:W-:Y:S01]  /*61b0*/  LOP3.LUT R18, R11, UR14, R76, 0x96, !PT ;  /* 0x0000000e0b127c12 */ /* 0x000fe2000f8e964c */
[----:B------:R2:W-:Y:S01]  /*61c0*/  MUFU.EX2 R201, R8 ;  /* 0x0000000800c97308 */ /* 0x0005e20000000800 */
[----:B------:R-:W-:Y:S01]  /*61d0*/  HMMA.16816.F32 R68, R4, R26, R68 ;  /* 0x0000001a0444723c */ /* 0x000fe20000001844 */
[----:B------:R-:W-:-:S05]  /*61e0*/  LOP3.LUT R33, R43, UR12, R10, 0x96, !PT ;  /* 0x0000000c2b217c12 */ /* 0x000fca000f8e960a */
[----:B------:R-:W-:Y:S01]  /*61f0*/  HMMA.16816.F32 R72, R4, R28, R72 ;  /* 0x0000001c0448723c */ /* 0x000fe20000001848 */
[----:B-1----:R-:W-:-:S04]  /*6200*/  FFMA.FTZ R9, R139, UR20, -R3 ;  /* 0x000000148b097c23 */ /* 0x002fc80008010803 */
[----:B------:R1:W-:Y:S01]  /*6210*/  MUFU.EX2 R199, R9 ;  /* 0x0000000900c77308 */ /* 0x0003e20000000800 */
[----:B------:R-:W-:Y:S01]  /*6220*/  HMMA.16816.F32 R60, R4, R30, R60 ;  /* 0x0000001e043c723c */ /* 0x000fe2000000183c */
[----:B--2---:R-:W-:-:S06]  /*6230*/  LOP3.LUT R8, R11, UR14, R66, 0x96, !PT ;  /* 0x0000000e0b087c12 */ /* 0x004fcc000f8e9642 */
[----:B------:R-:W-:Y:S01]  /*6240*/  LOP3.LUT R6, R65, UR12, R10, 0x96, !PT ;  /* 0x0000000c41067c12 */ /* 0x000fe2000f8e960a */
[----:B------:R-:W-:Y:S01]  /*6250*/  IMAD.WIDE.U32 R12, R8, -0x2daee0ad, RZ ;  /* 0xd2511f53080c7825 */ /* 0x000fe200078e00ff */
[----:B------:R-:W-:-:S03]  /*6260*/  LOP3.LUT R8, R119, UR25, R14, 0x96, !PT ;  /* 0x0000001977087c12 */ /* 0x000fc6000f8e960e */
[----:B------:R-:W-:Y:S01]  /*6270*/  FFMA.FTZ R4, R131, UR20, -R3 ;  /* 0x0000001483047c23 */ /* 0x000fe20008010803 */
[----:B------:R-:W-:Y:S01]  /*6280*/  IMAD.WIDE.U32 R6, R6, -0x2daee0ad, RZ ;  /* 0xd2511f5306067825 */ /* 0x000fe200078e00ff */
[----:B------:R-:W-:Y:S02]  /*6290*/  LOP3.LUT R13, R13, UR11, R96, 0x96, !PT ;  /* 0x0000000b0d0d7c12 */ /* 0x000fe4000f8e9660 */
[----:B------:R2:W3:Y:S01]  /*62a0*/  MUFU.EX2 R198, R4 ;  /* 0x0000000400c67308 */ /* 0x0004e20000000800 */
[----:B------:R-:W-:Y:S01]  /*62b0*/  IMAD.WIDE.U32 R16, R8, -0x326172a9, RZ ;  /* 0xcd9e8d5708107825 */ /* 0x000fe200078e00ff */
[----:B------:R-:W-:-:S03]  /*62c0*/  LOP3.LUT R14, R7, UR9, R12, 0x96, !PT ;  /* 0x00000009070e7c12 */ /* 0x000fc6000f8e960c */
[----:B------:R-:W-:Y:S01]  /*62d0*/  FFMA.FTZ R12, R148, UR20, -R0 ;  /* 0x00000014940c7c23 */ /* 0x000fe20008010800 */
[----:B-1----:R-:W-:Y:S01]  /*62e0*/  IMAD.WIDE.U32 R8, R13, -0x326172a9, RZ ;  /* 0xcd9e8d570d087825 */ /* 0x002fe200078e00ff */
[C---:B------:R-:W-:Y:S02]  /*62f0*/  LOP3.LUT R23, R17.reuse, UR14, R76, 0x96, !PT ;  /* 0x0000000e11177c12 */ /* 0x040fe4000f8e964c */
[----:B------:R-:W-:Y:S01]  /*6300*/  LOP3.LUT R66, R17, UR14, R66, 0x96, !PT ;  /* 0x0000000e11427c12 */ /* 0x000fe2000f8e9642 */
[----:B------:R-:W-:Y:S01]  /*6310*/  IMAD.MOV.U32 R148, RZ, RZ, R166 ;  /* 0x000000ffff947224 */ /* 0x000fe200078e00a6 */
[----:B------:R-:W-:Y:S01]  /*6320*/  LOP3.LUT R11, R9, UR10, R64, 0x96, !PT ;  /* 0x0000000a090b7c12 */ /* 0x000fe2000f8e9640 */
[----:B------:R-:W-:Y:S01]  /*6330*/  FFMA.FTZ R9, R205, UR20, -R0 ;  /* 0x00000014cd097c23 */ /* 0x000fe20008010800 */
[----:B------:R-:W-:Y:S01]  /*6340*/  IMAD.MOV.U32 R205, RZ, RZ, R197 ;  /* 0x000000ffffcd7224 */ /* 0x000fe200078e00c5 */
[--C-:B------:R-:W-:Y:S01]  /*6350*/  LOP3.LUT R22, R43, UR12, R16.reuse, 0x96, !PT ;  /* 0x0000000c2b167c12 */ /* 0x100fe2000f8e9610 */
[----:B------:R1:W-:Y:S01]  /*6360*/  MUFU.EX2 R197, R12 ;  /* 0x0000000c00c57308 */ /* 0x0003e20000000800 */
[----:B------:R-:W-:Y:S01]  /*6370*/  IMAD.WIDE.U32 R10, R11, -0x2daee0ad, RZ ;  /* 0xd2511f530b0a7825 */ /* 0x000fe200078e00ff */
[----:B------:R-:W-:-:S03]  /*6380*/  LOP3.LUT R57, R65, UR12, R16, 0x96, !PT ;  /* 0x0000000c41397c12 */ /* 0x000fc6000f8e9610 */
[----:B--2---:R-:W-:Y:S01]  /*6390*/  IMAD.WIDE.U32 R4, R15, -0x2daee0ad, RZ ;  /* 0xd2511f530f047825 */ /* 0x004fe200078e00ff */
[----:B------:R-:W-:-:S03]  /*63a0*/  LOP3.LUT R17, R11, UR7, R6, 0x96, !PT ;  /* 0x000000070b117c12 */ /* 0x000fc6000f8e9606 */
[----:B------:R-:W-:Y:S01]  /*63b0*/  FFMA.FTZ R6, R144, UR20, -R0 ;  /* 0x0000001490067c23 */ /* 0x000fe20008010800 */
[----:B------:R2:W-:Y:S01]  /*63c0*/  MUFU.EX2 R196, R9 ;  /* 0x0000000900c47308 */ /* 0x0005e20000000800 */
[----:B------:R-:W-:Y:S01]  /*63d0*/  IMAD.WIDE.U32 R14, R14, -0x326172a9, RZ ;  /* 0xcd9e8d570e0e7825 */ /* 0x000fe200078e00ff */
[----:B------:R-:W-:Y:S02]  /*63e0*/  LOP3.LUT R7, R4, 0xffff, RZ, 0xc0, !PT ;  /* 0x0000ffff04077812 */ /* 0x000fe400078ec0ff */
[----:B------:R-:W-:Y:S01]  /*63f0*/  LOP3.LUT R5, R5, UR16, R32, 0x96, !PT ;  /* 0x0000001005057c12 */ /* 0x000fe2000f8e9620 */
[----:B------:R-:W-:Y:S01]  /*6400*/  IMAD.MOV.U32 R144, RZ, RZ, R167 ;  /* 0x000000ffff907224 */ /* 0x000fe200078e00a7 */
[--C-:B------:R-:W-:Y:S02]  /*6410*/  SHF.R.U32.HI R11, RZ, 0x10, R4.reuse ;  /* 0x00000010ff0b7819 */ /* 0x100fe40000011604 */
[----:B------:R-:W-:Y:S01]  /*6420*/  SHF.R.U32.HI R7, RZ, 0x8, R7 ;  /* 0x00000008ff077819 */ /* 0x000fe20000011607 */
[----:B------:R4:W3:Y:S01]  /*6430*/  MUFU.EX2 R183, R6 ;  /* 0x0000000600b77308 */ /* 0x0008e20000000800 */
[----:B-1----:R-:W-:-:S02]  /*6440*/  SHF.R.U32.HI R12, RZ, 0x18, R4 ;  /* 0x00000018ff0c7819 */ /* 0x002fc40000011604 */
[----:B--2---:R-:W-:Y:S02]  /*6450*/  LOP3.LUT R9, R4, 0xff, RZ, 0xc0, !PT ;  /* 0x000000ff04097812 */ /* 0x004fe400078ec0ff */
[----:B------:R-:W-:Y:S02]  /*6460*/  LOP3.LUT R4, R5, 0xffff, RZ, 0xc0, !PT ;  /* 0x0000ffff05047812 */ /* 0x000fe400078ec0ff */
[----:B------:R-:W-:Y:S02]  /*6470*/  PRMT R13, R9, 0x5410, R7 ;  /* 0x00005410090d7816 */ /* 0x000fe40000000007 */
[----:B------:R-:W-:Y:S02]  /*6480*/  SHF.R.U32.HI R9, RZ, 0x8, R4 ;  /* 0x00000008ff097819 */ /* 0x000fe40000011604 */
[----:B------:R-:W-:Y:S02]  /*6490*/  LOP3.LUT R4, R15, UR8, R8, 0x96, !PT ;  /* 0x000000080f047c12 */ /* 0x000fe4000f8e9608 */
[----:B----4-:R-:W-:Y:S01]  /*64a0*/  LOP3.LUT R6, R11, 0xff, RZ, 0xc0, !PT ;  /* 0x000000ff0b067812 */ /* 0x010fe200078ec0ff */
[----:B------:R-:W-:Y:S01]  /*64b0*/  FFMA.FTZ R11, R149, UR20, -R0 ;  /* 0x00000014950b7c23 */ /* 0x000fe20008010800 */
[----:B------:R-:W-:Y:S01]  /*64c0*/  LOP3.LUT R7, R5, 0xff, RZ, 0xc0, !PT ;  /* 0x000000ff05077812 */ /* 0x000fe200078ec0ff */
[----:B------:R-:W-:Y:S01]  /*64d0*/  IMAD.WIDE.U32 R38, R4, -0x2daee0ad, RZ ;  /* 0xd2511f5304267825 */ /* 0x000fe200078e00ff */
[----:B------:R-:W-:Y:S01]  /*64e0*/  PRMT R8, R6, 0x5410, R12 ;  /* 0x0000541006087816 */ /* 0x000fe2000000000c */
[----:B------:R-:W1:Y:S01]  /*64f0*/  MUFU.EX2 R182, R11 ;  /* 0x0000000b00b67308 */ /* 0x000e620000000800 */
[----:B------:R-:W-:Y:S01]  /*6500*/  SHF.R.U32.HI R6, RZ, 0x10, R5 ;  /* 0x00000010ff067819 */ /* 0x000fe20000011605 */
[----:B------:R-:W-:Y:S01]  /*6510*/  IMAD.MOV.U32 R149, RZ, RZ, R34 ;  /* 0x000000ffff957224 */ /* 0x000fe200078e0022 */
[----:B------:R-:W-:-:S02]  /*6520*/  PRMT R9, R7, 0x5410, R9 ;  /* 0x0000541007097816 */ /* 0x000fc40000000009 */
[----:B------:R-:W-:Y:S02]  /*6530*/  SHF.R.U32.HI R7, RZ, 0x18, R5 ;  /* 0x00000018ff077819 */ /* 0x000fe40000011605 */
[----:B------:R-:W-:Y:S02]  /*6540*/  LOP3.LUT R6, R6, 0xff, RZ, 0xc0, !PT ;  /* 0x000000ff06067812 */ /* 0x000fe400078ec0ff */
[----:B------:R-:W-:Y:S02]  /*6550*/  HSET2.LE.AND R4, R13, R2, PT ;  /* 0x000000020d047233 */ /* 0x000fe40003803000 */
[----:B---3--:R-:W-:Y:S02]  /*6560*/  F2FP.F16.F32.PACK_AB R5, R198, R199 ;  /* 0x000000c7c605723e */ /* 0x008fe400000000ff */
[----:B------:R-:W-:Y:S02]  /*6570*/  PRMT R7, R6, 0x5410, R7 ;  /* 0x0000541006077816 */ /* 0x000fe40000000007 */
[----:B------:R-:W-:-:S02]  /*6580*/  LOP3.LUT R13, R39, UR5, R10, 0x96, !PT ;  /* 0x00000005270d7c12 */ /* 0x000fc4000f8e960a */
[----:B------:R-:W-:Y:S02]  /*6590*/  LOP3.LUT R10, R4, R5, RZ, 0xc0, !PT ;  /* 0x00000005040a7212 */ /* 0x000fe400078ec0ff */
[--C-:B------:R-:W-:Y:S01]  /*65a0*/  HSET2.LE.AND R4, R8, R2.reuse, PT ;  /* 0x0000000208047233 */ /* 0x100fe20003803000 */
[----:B------:R-:W-:Y:S01]  /*65b0*/  FFMA.FTZ R8, R143, UR20, -R21 ;  /* 0x000000148f087c23 */ /* 0x000fe20008010815 */
[--C-:B------:R-:W-:Y:S01]  /*65c0*/  HSET2.LE.AND R6, R9, R2.reuse, PT ;  /* 0x0000000209067233 */ /* 0x100fe20003803000 */
[----:B------:R-:W-:Y:S01]  /*65d0*/  IMAD.MOV.U32 R143, RZ, RZ, R19 ;  /* 0x000000ffff8f7224 */ /* 0x000fe200078e0013 */
[----:B------:R-:W-:Y:S01]  /*65e0*/  HSET2.LE.AND R9, R7, R2, PT ;  /* 0x0000000207097233 */ /* 0x000fe20003803000 */
[----:B------:R2:W-:Y:S01]  /*65f0*/  MUFU.EX2 R180, R8 ;  /* 0x0000000800b47308 */ /* 0x0005e20000000800 */
[----:B------:R-:W-:Y:S01]  /*6600*/  F2FP.F16.F32.PACK_AB R7, R200, R201 ;  /* 0x000000c9c807723e */ /* 0x000fe200000000ff */
[----:B------:R-:W-:Y:S01]  /*6610*/  IMAD.WIDE.U32 R18, R18, -0x2daee0ad, RZ ;  /* 0xd2511f5312127825 */ /* 0x000fe200078e00ff */
[----:B------:R-:W-:-:S02]  /*6620*/  F2FP.F16.F32.PACK_AB R5, R183, R197 ;  /* 0x000000c5b705723e */ /* 0x000fc400000000ff */
[----:B-1----:R-:W-:Y:S02]  /*6630*/  F2FP.F16.F32.PACK_AB R12, R182, R196 ;  /* 0x000000c4b60c723e */ /* 0x002fe400000000ff */
[----:B------:R-:W-:Y:S01]  /*6640*/  LOP3.LUT R11, R4, R5, RZ, 0xc0, !PT ;  /* 0x00000005040b7212 */ /* 0x000fe200078ec0ff */
[----:B------:R-:W-:Y:S01]  /*6650*/  IMAD.WIDE.U32 R4, R13, -0x326172a9, RZ ;  /* 0xcd9e8d570d047825 */ /* 0x000fe200078e00ff */
[----:B------:R-:W-:-:S03]  /*6660*/  LOP3.LUT R9, R9, R12, RZ, 0xc0, !PT ;  /* 0x0000000c09097212 */ /* 0x000fc600078ec0ff */
[----:B------:R-:W-:Y:S01]  /*6670*/  FFMA.FTZ R12, R140, UR20, -R21 ;  /* 0x000000148c0c7c23 */ /* 0x000fe20008010815 */
[----:B------:R-:W-:Y:S01]  /*6680*/  IMAD.MOV.U32 R140, RZ, RZ, R79 ;  /* 0x000000ffff8c7224 */ /* 0x000fe200078e004f */
[----:B------:R-:W-:Y:S02]  /*6690*/  LOP3.LUT R15, R4, 0xff, RZ, 0xc0, !PT ;  /* 0x000000ff040f7812 */ /* 0x000fe400078ec0ff */
[----:B------:R1:W3:Y:S01]  /*66a0*/  MUFU.EX2 R139, R12 ;  /* 0x0000000c008b7308 */ /* 0x0002e20000000800 */
[----:B--2---:R-:W-:Y:S01]  /*66b0*/  LOP3.LUT R8, R6, R7, RZ, 0xc0, !PT ;  /* 0x0000000706087212 */ /* 0x004fe200078ec0ff */
[----:B------:R-:W-:-:S04]  /*66c0*/  IMAD.WIDE.U32 R6, R17, -0x326172a9, RZ ;  /* 0xcd9e8d5711067825 */ /* 0x000fc800078e00ff */
[----:B------:R-:W-:Y:S01]  /*66d0*/  IMAD.WIDE.U32 R16, R23, -0x2daee0ad, RZ ;  /* 0xd2511f5317107825 */ /* 0x000fe200078e00ff */
[----:B------:R-:W-:-:S03]  /*66e0*/  LOP3.LUT R56, R7, UR6, R14, 0x96, !PT ;  /* 0x0000000607387c12 */ /* 0x000fc6000f8e960e */
[----:B------:R-:W-:Y:S01]  /*66f0*/  FFMA.FTZ R7, R142, UR20, -R21 ;  /* 0x000000148e077c23 */ /* 0x000fe20008010815 */
[----:B------:R-:W-:Y:S01]  /*6700*/  LOP3.LUT R6, R5, UR17, R6, 0x96, !PT ;  /* 0x0000001105067c12 */ /* 0x000fe2000f8e9606 */
[----:B------:R-:W-:Y:S01]  /*6710*/  HMMA.16816.F32 R76, R8, R26, R44 ;  /* 0x0000001a084c723c */ /* 0x000fe2000000182c */
[----:B------:R-:W-:Y:S01]  /*6720*/  SHF.R.U32.HI R14, RZ, 0x18, R4 ;  /* 0x00000018ff0e7819 */ /* 0x000fe20000011604 */
[----:B------:R2:W-:Y:S01]  /*6730*/  MUFU.EX2 R135, R7 ;  /* 0x0000000700877308 */ /* 0x0005e20000000800 */
[----:B------:R-:W-:Y:S01]  /*6740*/  IMAD.WIDE.U32 R22, R22, -0x2daee0ad, RZ ;  /* 0xd2511f5316167825 */ /* 0x000fe200078e00ff */
[----:B-1----:R-:W-:-:S03]  /*6750*/  LOP3.LUT R12, R4, 0xffff, RZ, 0xc0, !PT ;  /* 0x0000ffff040c7812 */ /* 0x002fc600078ec0ff */
[----:B------:R-:W-:Y:S01]  /*6760*/  FFMA.FTZ R5, R141, UR20, -R21 ;  /* 0x000000148d057c23 */ /* 0x000fe20008010815 */
[C---:B------:R-:W-:Y:S01]  /*6770*/  HMMA.16816.F32 R52, R8.reuse, R24, R52 ;  /* 0x000000180834723c */ /* 0x040fe20000001834 */
[----:B------:R-:W-:Y:S01]  /*6780*/  IMAD.MOV.U32 R47, RZ, RZ, R35 ;  /* 0x000000ffff2f7224 */ /* 0x000fe200078e0023 */
[----:B------:R-:W-:Y:S01]  /*6790*/  SHF.R.U32.HI R13, RZ, 0x8, R12 ;  /* 0x00000008ff0d7819 */ /* 0x000fe2000001160c */
[----:B------:R1:W-:Y:S01]  /*67a0*/  MUFU.EX2 R134, R5 ;  /* 0x0000000500867308 */ /* 0x0003e20000000800 */
[----:B------:R-:W-:Y:S02]  /*67b0*/  IMAD.MOV.U32 R142, RZ, RZ, R41 ;  /* 0x000000ffff8e7224 */ /* 0x000fe400078e0029 */
[----:B------:R-:W-:Y:S01]  /*67c0*/  PRMT R26, R15, 0x5410, R13 ;  /* 0x000054100f1a7816 */ /* 0x000fe2000000000d */
[C---:B------:R-:W-:Y:S01]  /*67d0*/  HMMA.16816.F32 R84, R8.reuse, R28, R84 ;  /* 0x0000001c0854723c */ /* 0x040fe20000001854 */
[----:B------:R-:W-:Y:S01]  /*67e0*/  LOP3.LUT R24, R19, UR11, R94, 0x96, !PT ;  /* 0x0000000b13187c12 */ /* 0x000fe2000f8e965e */
[----:B------:R-:W-:Y:S01]  /*67f0*/  IMAD.MOV.U32 R46, RZ, RZ, R116 ;  /* 0x000000ffff2e7224 */ /* 0x000fe200078e0074 */
[----:B------:R-:W-:Y:S01]  /*6800*/  LOP3.LUT R19, R17, UR11, R94, 0x96, !PT ;  /* 0x0000000b11137c12 */ /* 0x000fe2000f8e965e */
[----:B------:R-:W-:Y:S01]  /*6810*/  IMAD.MOV.U32 R141, RZ, RZ, R114 ;  /* 0x000000ffff8d7224 */ /* 0x000fe200078e0072 */
[----:B--2---:R-:W-:Y:S01]  /*6820*/  SHF.R.U32.HI R7, RZ, 0x10, R4 ;  /* 0x00000010ff077819 */ /* 0x004fe20000011604 */
[----:B------:R-:W-:Y:S01]  /*6830*/  HMMA.16816.F32 R80, R8, R30, R80 ;  /* 0x0000001e0850723c */ /* 0x000fe20000001850 */
[----:B------:R-:W-:Y:S01]  /*6840*/  LOP3.LUT R4, R6, 0xffff, RZ, 0xc0, !PT ;  /* 0x0000ffff06047812 */ /* 0x000fe200078ec0ff */
[----:B------:R-:W-:Y:S01]  /*6850*/  IMAD.MOV.U32 R94, RZ, RZ, R204 ;  /* 0x000000ffff5e7224 */ /* 0x000fe200078e00cc */
[----:B------:R-:W-:Y:S01]  /*6860*/  LOP3.LUT R12, R7, 0xff, RZ, 0xc0, !PT ;  /* 0x000000ff070c7812 */ /* 0x000fe200078ec0ff */
[----:B------:R-:W-:Y:S01]  /*6870*/  FFMA.FTZ R7, R147, UR20, -R20 ;  /* 0x0000001493077c23 */ /* 0x000fe20008010814 */
[----:B------:R-:W-:Y:S01]  /*6880*/  IMAD.MOV.U32 R147, RZ, RZ, R165 ;  /* 0x000000ffff937224 */ /* 0x000fe200078e00a5 */
[----:B-1----:R-:W-:Y:S01]  /*6890*/  SHF.R.U32.HI R5, RZ, 0x8, R4 ;  /* 0x00000008ff057819 */ /* 0x002fe20000011604 */
[----:B------:R-:W-:Y:S01]  /*68a0*/  FFMA.FTZ R8, R150, UR20, -R20 ;  /* 0x0000001496087c23 */ /* 0x000fe20008010814 */
[----:B------:R-:W-:Y:S01]  /*68b0*/  LOP3.LUT R4, R6, 0xff, RZ, 0xc0, !PT ;  /* 0x000000ff06047812 */ /* 0x000fe200078ec0ff */
[----:B------:R-:W-:Y:S01]  /*68c0*/  MUFU.EX2 R133, R7 ;  /* 0x0000000700857308 */ /* 0x000fe20000000800 */
[----:B------:R-:W-:Y:S01]  /*68d0*/  PRMT R25, R12, 0x5410, R14 ;  /* 0x000054100c197816 */ /* 0x000fe2000000000e */
[----:B------:R-:W-:Y:S01]  /*68e0*/  IMAD.WIDE.U32 R14, R33, -0x2daee0ad, RZ ;  /* 0xd2511f53210e7825 */ /* 0x000fe200078e00ff */
[----:B------:R-:W-:-:S03]  /*68f0*/  PRMT R27, R4, 0x5410, R5 ;  /* 0x00005410041b7816 */ /* 0x000fc60000000005 */
[----:B------:R-:W-:Y:S01]  /*6900*/  FFMA.FTZ R4, R146, UR20, -R20 ;  /* 0x0000001492047c23 */ /* 0x000fe20008010814 */
[--C-:B------:R-:W-:Y:S01]  /*6910*/  SHF.R.U32.HI R5, RZ, 0x10, R6.reuse ;  /* 0x00000010ff057819 */ /* 0x100fe20000011606 */
[----:B------:R-:W1:Y:S01]  /*6920*/  LDSM.16.MT88.4 R32, [R209+0x5000] ;  /* 0x00500000d120783b */ /* 0x000e620000004200 */
[----:B------:R-:W-:Y:S01]  /*6930*/  SHF.R.U32.HI R6, RZ, 0x18, R6 ;  /* 0x00000018ff067819 */ /* 0x000fe20000011606 */
[----:B------:R2:W-:Y:S01]  /*6940*/  MUFU.EX2 R131, R4 ;  /* 0x0000000400837308 */ /* 0x0005e20000000800 */
[----:B------:R-:W-:Y:S01]  /*6950*/  LOP3.LUT R12, R15, UR9, R18, 0x96, !PT ;  /* 0x000000090f0c7c12 */ /* 0x000fe2000f8e9612 */
[----:B------:R-:W-:Y:S01]  /*6960*/  IMAD.MOV.U32 R146, RZ, RZ, R58 ;  /* 0x000000ffff927224 */ /* 0x000fe200078e003a */
[----:B------:R-:W-:Y:S01]  /*6970*/  LOP3.LUT R15, R23, UR9, R16, 0x96, !PT ;  /* 0x00000009170f7c12 */ /* 0x000fe2000f8e9610 */
[----:B------:R-:W-:Y:S01]  /*6980*/  IMAD.MOV.U32 R150, RZ, RZ, R98 ;  /* 0x000000ffff967224 */ /* 0x000fe200078e0062 */
[----:B---3--:R-:W-:Y:S01]  /*6990*/  F2FP.F16.F32.PACK_AB R9, R139, R180 ;  /* 0x000000b48b09723e */ /* 0x008fe200000000ff */
[----:B------:R-:W-:-:S02]  /*69a0*/  IMAD.WIDE.U32 R12, R12, -0x326172a9, RZ ;  /* 0xcd9e8d570c0c7825 */ /* 0x000fc400078e00ff */
[----:B------:R3:W-:Y:S02]  /*69b0*/  MUFU.EX2 R129, R8 ;  /* 0x0000000800817308 */ /* 0x0007e40000000800 */
[----:B------:R-:W-:Y:S02]  /*69c0*/  IMAD.MOV.U32 R98, RZ, RZ, R105 ;  /* 0x000000ffff627224 */ /* 0x000fe400078e0069 */
[----:B------:R-:W-:Y:S01]  /*69d0*/  IMAD.MOV.U32 R204, RZ, RZ, R111 ;  /* 0x000000ffffcc7224 */ /* 0x000fe200078e006f */
[----:B--2---:R-:W-:Y:S01]  /*69e0*/  LOP3.LUT R4, R5, 0xff, RZ, 0xc0, !PT ;  /* 0x000000ff05047812 */ /* 0x004fe200078ec0ff */
[----:B------:R-:W-:Y:S01]  /*69f0*/  FFMA.FTZ R5, R145, UR20, -R20 ;  /* 0x0000001491057c23 */ /* 0x000fe20008010814 */
[----:B------:R-:W-:Y:S02]  /*6a00*/  IMAD.MOV.U32 R145, RZ, RZ, R59 ;  /* 0x000000ffff917224 */ /* 0x000fe400078e003b */
[----:B------:R-:W-:Y:S01]  /*6a10*/  PRMT R17, R4, 0x5410, R6 ;  /* 0x0000541004117816 */ /* 0x000fe20000000006 */
[----:B------:R2:W4:Y:S01]  /*6a20*/  MUFU.EX2 R130, R5 ;  /* 0x0000000500827308 */ /* 0x0005220000000800 */
[----:B------:R-:W-:Y:S01]  /*6a30*/  IMAD.WIDE.U32 R6, R19, -0x326172a9, RZ ;  /* 0xcd9e8d5713067825 */ /* 0x000fe200078e00ff */
[----:B---3--:R-:W-:-:S03]  /*6a40*/  HSET2.LE.AND R8, R27, R2, PT ;  /* 0x000000021b087233 */ /* 0x008fc60003803000 */
[----:B------:R-:W-:Y:S01]  /*6a50*/  IMAD.WIDE.U32 R18, R15, -0x326172a9, RZ ;  /* 0xcd9e8d570f127825 */ /* 0x000fe200078e00ff */
[----:B------:R-:W-:Y:S02]  /*6a60*/  LOP3.LUT R23, R7, UR10, R42, 0x96, !PT ;  /* 0x0000000a07177c12 */ /* 0x000fe4000f8e962a */
[----:B------:R-:W-:Y:S02]  /*6a70*/  LOP3.LUT R8, R8, R9, RZ, 0xc0, !PT ;  /* 0x0000000908087212 */ /* 0x000fe400078ec0ff */
[----:B------:R-:W-:Y:S02]  /*6a80*/  LOP3.LUT R15, R19, UR8, R6, 0x96, !PT ;  /* 0x00000008130f7c12 */ /* 0x000fe4000f8e9606 */
[----:B------:R-:W-:Y:S01]  /*6a90*/  HSET2.LE.AND R6, R25, R2, PT ;  /* 0x0000000219067233 */ /* 0x000fe20003803000 */
[----:B--2---:R-:W-:Y:S01]  /*6aa0*/  IMAD.WIDE.U32 R4, R24, -0x326172a9, RZ ;  /* 0xcd9e8d5718047825 */ /* 0x004fe200078e00ff */
[----:B----4-:R-:W-:Y:S02]  /*6ab0*/  F2FP.F16.F32.PACK_AB R7, R130, R131 ;  /* 0x000000838207723e */ /* 0x010fe400000000ff */
[----:B------:R-:W-:-:S02]  /*6ac0*/  LOP3.LUT R13, R13, UR8, R4, 0x96, !PT ;  /* 0x000000080d0d7c12 */ /* 0x000fc4000f8e9604 */
[----:B------:R-:W-:Y:S02]  /*6ad0*/  LOP3.LUT R16, R5, UR10, R42, 0x96, !PT ;  /* 0x0000000a05107c12 */ /* 0x000fe4000f8e962a */
[--C-:B------:R-:W-:Y:S02]  /*6ae0*/  HSET2.LE.AND R4, R26, R2.reuse, PT ;  /* 0x000000021a047233 */ /* 0x100fe40003803000 */
[----:B------:R-:W-:Y:S02]  /*6af0*/  F2FP.F16.F32.PACK_AB R5, R134, R135 ;  /* 0x000000878605723e */ /* 0x000fe400000000ff */
[----:B------:R-:W-:Y:S01]  /*6b00*/  LOP3.LUT R11, R6, R7, RZ, 0xc0, !PT ;  /* 0x00000007060b7212 */ /* 0x000fe200078ec0ff */
[----:B------:R-:W-:Y:S01]  /*6b10*/  IMAD.WIDE.U32 R6, R16, -0x2daee0ad, RZ ;  /* 0xd2511f5310067825 */ /* 0x000fe200078e00ff */
[----:B------:R-:W-:Y:S02]  /*6b20*/  LOP3.LUT R10, R4, R5, RZ, 0xc0, !PT ;  /* 0x00000005040a7212 */ /* 0x000fe400078ec0ff */
[----:B------:R-:W-:Y:S01]  /*6b30*/  HSET2.LE.AND R4, R17, R2, PT ;  /* 0x0000000211047233 */ /* 0x000fe20003803000 */
[----:B------:R-:W-:Y:S01]  /*6b40*/  IMAD.WIDE.U32 R16, R13, -0x2daee0ad, RZ ;  /* 0xd2511f530d107825 */ /* 0x000fe200078e00ff */
[----:B------:R-:W-:-:S02]  /*6b50*/  F2FP.F16.F32.PACK_AB R5, R129, R133 ;  /* 0x000000858105723e */ /* 0x000fc400000000ff */
[----:B------:R-:W-:Y:S02]  /*6b60*/  LOP3.LUT R7, R7, UR7, R14, 0x96, !PT ;  /* 0x0000000707077c12 */ /* 0x000fe4000f8e960e */
[----:B------:R-:W-:Y:S01]  /*6b70*/  LOP3.LUT R9, R4, R5, RZ, 0xc0, !PT ;  /* 0x0000000504097212 */ /* 0x000fe200078ec0ff */
[----:B------:R-:W-:Y:S01]  /*6b80*/  IMAD.WIDE.U32 R4, R23, -0x2daee0ad, RZ ;  /* 0xd2511f5317047825 */ /* 0x000fe200078e00ff */
[----:B------:R-:W-:-:S03]  /*6b90*/  LOP3.LUT R13, R17, UR5, R6, 0x96, !PT ;  /* 0x00000005110d7c12 */ /* 0x000fc6000f8e9606 */
[----:B------:R-:W-:Y:S01]  /*6ba0*/  IMAD.WIDE.U32 R6, R7, -0x326172a9, RZ ;  /* 0xcd9e8d5707067825 */ /* 0x000fe200078e00ff */
[----:B------:R-:W-:Y:S01]  /*6bb0*/  LOP3.LUT R5, R5, UR7, R22, 0x96, !PT ;  /* 0x0000000705057c12 */ /* 0x000fe2000f8e9616 */
[----:B-1----:R-:W-:Y:S02]  /*6bc0*/  HMMA.16816.F32 R164, R8, R34, R68 ;  /* 0x0000002208a4723c */ /* 0x002fe40000001844 */
[----:B------:R-:W-:Y:S01]  /*6bd0*/  IMAD.WIDE.U32 R22, R15, -0x2daee0ad, RZ ;  /* 0xd2511f530f167825 */ /* 0x000fe200078e00ff */
[----:B------:R-:W-:-:S03]  /*6be0*/  LOP3.LUT R19, R7, UR6, R12, 0x96, !PT ;  /* 0x0000000607137c12 */ /* 0x000fc6000f8e960c */
[----:B------:R-:W-:Y:S01]  /*6bf0*/  FFMA.FTZ R7, R207, UR20, -R3 ;  /* 0x00000014cf077c23 */ /* 0x000fe20008010803 */
[----:B------:R-:W-:Y:S01]  /*6c00*/  IMAD.WIDE.U32 R14, R5, -0x326172a9, RZ ;  /* 0xcd9e8d57050e7825 */ /* 0x000fe200078e00ff */
[----:B------:R-:W-:Y:S01]  /*6c10*/  LOP3.LUT R17, R23, UR5, R4, 0x96, !PT ;  /* 0x0000000517117c12 */ /* 0x000fe2000f8e9604 */
[----:B------:R-:W-:Y:S01]  /*6c20*/  HMMA.16816.F32 R88, R8, R32, R88 ;  /* 0x000000200858723c */ /* 0x000fe20000001858 */
[----:B------:R1:W-:Y:S01]  /*6c30*/  MUFU.EX2 R128, R7 ;  /* 0x0000000700807308 */ /* 0x0003e20000000800 */
[----:B------:R-:W-:-:S04]  /*6c40*/  IMAD.WIDE.U32 R4, R13, -0x326172a9, RZ ;  /* 0xcd9e8d570d047825 */ /* 0x000fc800078e00ff */
[----:B------:R-:W-:Y:S01]  /*6c50*/  FFMA.FTZ R13, R206, UR20, -R3 ;  /* 0x00000014ce0d7c23 */ /* 0x000fe20008010803 */
[----:B------:R-:W-:Y:S01]  /*6c60*/  LOP3.LUT R23, R15, UR6, R18, 0x96, !PT ;  /* 0x000000060f177c12 */ /* 0x000fe2000f8e9612 */
[C---:B------:R-:W-:Y:S01]  /*6c70*/  HMMA.16816.F32 R72, R8.reuse, R48, R72 ;  /* 0x000000300848723c */ /* 0x040fe20000001848 */
[----:B------:R-:W-:Y:S01]  /*6c80*/  LOP3.LUT R12, R5, UR17, R6, 0x96, !PT ;  /* 0x00000011050c7c12 */ /* 0x000fe2000f8e9606 */
[----:B------:R-:W-:Y:S01]  /*6c90*/  IMAD.MOV.U32 R207, RZ, RZ, R99 ;  /* 0x000000ffffcf7224 */ /* 0x000fe200078e0063 */
[----:B------:R2:W3:Y:S01]  /*6ca0*/  MUFU.EX2 R127, R13 ;  /* 0x0000000d007f7308 */ /* 0x0004e20000000800 */
[----:B------:R-:W-:Y:S02]  /*6cb0*/  IMAD.MOV.U32 R99, RZ, RZ, R106 ;  /* 0x000000ffff637224 */ /* 0x000fe400078e006a */
[----:B------:R-:W-:Y:S01]  /*6cc0*/  HMMA.16816.F32 R68, R8, R50, R60 ;  /* 0x000000320844723c */ /* 0x000fe2000000183c */
[----:B------:R-:W-:Y:S02]  /*6cd0*/  IMAD.MOV.U32 R206, RZ, RZ, R109 ;  /* 0x000000ffffce7224 */ /* 0x000fe400078e006d */
[----:B-1----:R-:W-:-:S04]  /*6ce0*/  IMAD.WIDE.U32 R6, R17, -0x326172a9, RZ ;  /* 0xcd9e8d5711067825 */ /* 0x002fc800078e00ff */
[----:B------:R-:W-:Y:S01]  /*6cf0*/  LOP3.LUT R9, R4, 0xffff, RZ, 0xc0, !PT ;  /* 0x0000ffff04097812 */ /* 0x000fe200078ec0ff */
[----:B------:R-:W-:Y:S01]  /*6d00*/  FFMA.FTZ R8, R172, UR20, -R3 ;  /* 0x00000014ac087c23 */ /* 0x000fe20008010803 */
[----:B------:R-:W-:Y:S01]  /*6d10*/  SHF.R.U32.HI R11, RZ, 0x10, R4 ;  /* 0x00000010ff0b7819 */ /* 0x000fe20000011604 */
[----:B------:R-:W-:Y:S01]  /*6d20*/  IMAD.MOV.U32 R172, RZ, RZ, R112 ;  /* 0x000000ffffac7224 */ /* 0x000fe200078e0070 */
[----:B------:R-:W-:Y:S01]  /*6d30*/  SHF.R.U32.HI R10, RZ, 0x18, R4 ;  /* 0x00000018ff0a7819 */ /* 0x000fe20000011604 */
[----:B------:R1:W-:Y:S01]  /*6d40*/  MUFU.EX2 R126, R8 ;  /* 0x00000008007e7308 */ /* 0x0003e20000000800 */
[----:B------:R-:W-:Y:S02]  /*6d50*/  LOP3.LUT R39, R6, 0xffff, RZ, 0xc0, !PT ;  /* 0x0000ffff06277812 */ /* 0x000fe400078ec0ff */
[----:B--2---:R-:W-:Y:S01]  /*6d60*/  LOP3.LUT R13, R4, 0xff, RZ, 0xc0, !PT ;  /* 0x000000ff040d7812 */ /* 0x004fe200078ec0ff */
[----:B------:R-:W-:Y:S01]  /*6d70*/  IMAD.WIDE.U32 R4, R19, -0x2daee0ad, RZ ;  /* 0xd2511f5313047825 */ /* 0x000fe200078e00ff */
[----:B------:R-:W-:-:S02]  /*6d80*/  LOP3.LUT R43, R6, 0xff, RZ, 0xc0, !PT ;  /* 0x000000ff062b7812 */ /* 0x000fc400078ec0ff */
[----:B------:R-:W-:Y:S02]  /*6d90*/  SHF.R.U32.HI R42, RZ, 0x10, R6 ;  /* 0x00000010ff2a7819 */ /* 0x000fe40000011606 */
[C---:B------:R-:W-:Y:S02]  /*6da0*/  LOP3.LUT R37, R4.reuse, 0xffff, RZ, 0xc0, !PT ;  /* 0x0000ffff04257812 */ /* 0x040fe400078ec0ff */
[----:B------:R-:W-:Y:S02]  /*6db0*/  LOP3.LUT R40, R4, 0xff, RZ, 0xc0, !PT ;  /* 0x000000ff04287812 */ /* 0x000fe400078ec0ff */
[--C-:B------:R-:W-:Y:S02]  /*6dc0*/  SHF.R.U32.HI R45, RZ, 0x10, R4.reuse ;  /* 0x00000010ff2d7819 */ /* 0x100fe40000011604 */
[----:B------:R-:W-:Y:S01]  /*6dd0*/  SHF.R.U32.HI R44, RZ, 0x18, R4 ;  /* 0x00000018ff2c7819 */ /* 0x000fe20000011604 */
[----:B------:R-:W-:Y:S01]  /*6de0*/  FFMA.FTZ R4, R223, UR20, -R0 ;  /* 0x00000014df047c23 */ /* 0x000fe20008010800 */
[----:B------:R-:W-:Y:S01]  /*6df0*/  LOP3.LUT R15, R5, UR16, R16, 0x96, !PT ;  /* 0x00000010050f7c12 */ /* 0x000fe2000f8e9610 */
[----:B------:R-:W-:Y:S01]  /*6e00*/  IMAD.MOV.U32 R223, RZ, RZ, R110 ;  /* 0x000000ffffdf7224 */ /* 0x000fe200078e006e */
[----:B------:R-:W-:Y:S01]  /*6e10*/  SHF.R.U32.HI R5, RZ, 0x8, R9 ;  /* 0x00000008ff057819 */ /* 0x000fe20000011609 */
[----:B------:R2:W-:Y:S01]  /*6e20*/  MUFU.EX2 R124, R4 ;  /* 0x00000004007c7308 */ /* 0x0005e20000000800 */
[----:B------:R-:W-:Y:S01]  /*6e30*/  SHF.R.U32.HI R41, RZ, 0x18, R6 ;  /* 0x00000018ff297819 */ /* 0x000fe20000011606 */
[----:B------:R-:W-:Y:S01]  /*6e40*/  FFMA.FTZ R6, R160, UR20, -R3 ;  /* 0x00000014a0067c23 */ /* 0x000fe20008010803 */
[----:B------:R-:W-:Y:S01]  /*6e50*/  PRMT R9, R13, 0x5410, R5 ;  /* 0x000054100d097816 */ /* 0x000fe20000000005 */
[----:B------:R-:W-:Y:S01]  /*6e60*/  FFMA.FTZ R5, R222, UR20, -R0 ;  /* 0x00000014de057c23 */ /* 0x000fe20008010800 */
[----:B-1----:R-:W-:Y:S01]  /*6e70*/  LOP3.LUT R8, R12, 0xff, RZ, 0xc0, !PT ;  /* 0x000000ff0c087812 */ /* 0x002fe200078ec0ff */
[----:B------:R-:W-:Y:S01]  /*6e80*/  IMAD.MOV.U32 R222, RZ, RZ, R113 ;  /* 0x000000ffffde7224 */ /* 0x000fe200078e0071 */
[----:B------:R-:W-:Y:S01]  /*6e90*/  LOP3.LUT R14, R7, UR17, R14, 0x96, !PT ;  /* 0x00000011070e7c12 */ /* 0x000fe2000f8e960e */
[----:B------:R1:W4:Y:S01]  /*6ea0*/  MUFU.EX2 R123, R5 ;  /* 0x00000005007b7308 */ /* 0x0003220000000800 */
[----:B------:R-:W-:Y:S01]  /*6eb0*/  SHF.R.U32.HI R7, RZ, 0x18, R12 ;  /* 0x00000018ff077819 */ /* 0x000fe2000001160c */
[----:B------:R-:W-:Y:S01]  /*6ec0*/  FFMA.FTZ R13, R152, UR20, -R3 ;  /* 0x00000014980d7c23 */ /* 0x000fe20008010803 */
[----:B------:R-:W-:-:S02]  /*6ed0*/  IMAD.MOV.U32 R152, RZ, RZ, R147 ;  /* 0x000000ffff987224 */ /* 0x000fc400078e0093 */
[----:B------:R-:W-:Y:S02]  /*6ee0*/  IMAD.MOV.U32 R147, RZ, RZ, R140 ;  /* 0x000000ffff937224 */ /* 0x000fe400078e008c */
[----:B------:R-:W-:Y:S01]  /*6ef0*/  IMAD.MOV.U32 R140, RZ, RZ, R102 ;  /* 0x000000ffff8c7224 */ /* 0x000fe200078e0066 */
[----:B------:R3:W4:Y:S01]  /*6f00*/  MUFU.EX2 R125, R6 ;  /* 0x00000006007d7308 */ /* 0x0007220000000800 */
[----:B--2---:R-:W-:-:S04]  /*6f10*/  LOP3.LUT R4, R11, 0xff, RZ, 0xc0, !PT ;  /* 0x000000ff0b047812 */ /* 0x004fc800078ec0ff */
[----:B------:R-:W-:Y:S02]  /*6f20*/  PRMT R10, R4, 0x5410, R10 ;  /* 0x00005410040a7816 */ /* 0x000fe4000000000a */
[----:B------:R-:W-:Y:S01]  /*6f30*/  LOP3.LUT R4, R12, 0xffff, RZ, 0xc0, !PT ;  /* 0x0000ffff0c047812 */ /* 0x000fe200078ec0ff */
[----:B------:R-:W-:Y:S01]  /*6f40*/  MUFU.EX2 R109, R13 ;  /* 0x0000000d006d7308 */ /* 0x000fe20000000800 */
[----:B-1----:R-:W-:Y:S01]  /*6f50*/  SHF.R.U32.HI R5, RZ, 0x10, R12 ;  /* 0x00000010ff057819 */ /* 0x002fe2000001160c */
[----:B------:R-:W-:Y:S01]  /*6f60*/  FFMA.FTZ R12, R154, UR20, -R3 ;  /* 0x000000149a0c7c23 */ /* 0x000fe20008010803 */
[----:B------:R-:W-:Y:S01]  /*6f70*/  SHF.R.U32.HI R4, RZ, 0x8, R4 ;  /* 0x00000008ff047819 */ /* 0x000fe20000011604 */
[----:B------:R-:W-:Y:S01]  /*6f80*/  IMAD.MOV.U32 R154, RZ, RZ, R95 ;  /* 0x000000ffff9a7224 */ /* 0x000fe200078e005f */
[----:B------:R-:W-:Y:S01]  /*6f90*/  LOP3.LUT R5, R5, 0xff, RZ, 0xc0, !PT ;  /* 0x000000ff05057812 */ /* 0x000fe200078ec0ff */
[----:B------:R-:W-:Y:S01]  /*6fa0*/  IMAD.MOV.U32 R95, RZ, RZ, R205 ;  /* 0x000000ffff5f7224 */ /* 0x000fe200078e00cd */
[----:B------:R-:W-:Y:S01]  /*6fb0*/  PRMT R4, R8, 0x5410, R4 ;  /* 0x0000541008047816 */ /* 0x000fe20000000004 */
[----:B------:R-:W-:Y:S01]  /*6fc0*/  FFMA.FTZ R8, R158, UR20, -R3 ;  /* 0x000000149e087c23 */ /* 0x000fe20008010803 */
[----:B---3--:R-:W-:Y:S01]  /*6fd0*/  FFMA.FTZ R6, R174, UR20, -R0 ;  /* 0x00000014ae067c23 */ /* 0x008fe20008010800 */
[----:B------:R-:W-:Y:S01]  /*6fe0*/  PRMT R7, R5, 0x5410, R7 ;  /* 0x0000541005077816 */ /* 0x000fe20000000007 */
[----:B------:R-:W-:Y:S01]  /*6ff0*/  IMAD.MOV.U32 R174, RZ, RZ, R108 ;  /* 0x000000ffffae7224 */ /* 0x000fe200078e006c */
[----:B------:R-:W-:Y:S01]  /*7000*/  HSET2.LE.AND R4, R4, R2, PT ;  /* 0x0000000204047233 */ /* 0x000fe20003803000 */
[----:B------:R1:W-:Y:S01]  /*7010*/  MUFU.EX2 R122, R6 ;  /* 0x00000006007a7308 */ /* 0x0003e20000000800 */
[----:B------:R-:W-:Y:S01]  /*7020*/  F2FP.F16.F32.PACK_AB R5, R127, R128 ;  /* 0x000000807f05723e */ /* 0x000fe200000000ff */
[----:B------:R-:W-:-:S03]  /*7030*/  IMAD.MOV.U32 R205, RZ, RZ, R107 ;  /* 0x000000ffffcd7224 */ /* 0x000fc600078e006b */
[----:B------:R-:W-:Y:S02]  /*7040*/  LOP3.LUT R16, R4, R5, RZ, 0xc0, !PT ;  /* 0x0000000504107212 */ /* 0x000fe400078ec0ff */
[----:B------:R-:W-:Y:S01]  /*7050*/  HSET2.LE.AND R4, R7, R2, PT ;  /* 0x0000000207047233 */ /* 0x000fe20003803000 */
[----:B------:R-:W-:Y:S01]  /*7060*/  MUFU.EX2 R112, R8 ;  /* 0x0000000800707308 */ /* 0x000fe20000000800 */
[----:B----4-:R-:W-:-:S04]  /*7070*/  F2FP.F16.F32.PACK_AB R5, R123, R124 ;  /* 0x0000007c7b05723e */ /* 0x010fc800000000ff */
[----:B------:R-:W-:Y:S02]  /*7080*/  LOP3.LUT R17, R4, R5, RZ, 0xc0, !PT ;  /* 0x0000000504117212 */ /* 0x000fe400078ec0ff */
[----:B------:R-:W-:Y:S01]  /*7090*/  HSET2.LE.AND R4, R9, R2, PT ;  /* 0x0000000209047233 */ /* 0x000fe20003803000 */
[----:B------:R-:W-:Y:S01]  /*70a0*/  MUFU.EX2 R110, R12 ;  /* 0x0000000c006e7308 */ /* 0x000fe20000000800 */
[----:B-1----:R-:W-:Y:S01]  /*70b0*/  FFMA.FTZ R6, R173, UR20, -R0 ;  /* 0x00000014ad067c23 */ /* 0x002fe20008010800 */
[----:B------:R-:W-:Y:S01]  /*70c0*/  F2FP.F16.F32.PACK_AB R5, R125, R126 ;  /* 0x0000007e7d05723e */ /* 0x000fe200000000ff */
[----:B------:R-:W-:-:S03]  /*70d0*/  IMAD.MOV.U32 R173, RZ, RZ, R103 ;  /* 0x000000ffffad7224 */ /* 0x000fc600078e0067 */
[----:B------:R-:W-:Y:S02]  /*70e0*/  LOP3.LUT R18, R4, R5, RZ, 0xc0, !PT ;  /* 0x0000000504127212 */ /* 0x000fe400078ec0ff */
[----:B------:R-:W1:Y:S01]  /*70f0*/  MUFU.EX2 R121, R6 ;  /* 0x0000000600797308 */ /* 0x000e620000000800 */
[----:B------:R-:W-:Y:S01]  /*7100*/  HSET2.LE.AND R4, R10, R2, PT ;  /* 0x000000020a047233 */ /* 0x000fe20003803000 */
[----:B------:R-:W-:-:S06]  /*7110*/  FFMA.FTZ R10, R156, UR20, -R3 ;  /* 0x000000149c0a7c23 */ /* 0x000fcc0008010803 */
[----:B------:R-:W-:Y:S01]  /*7120*/  MUFU.EX2 R111, R10 ;  /* 0x0000000a006f7308 */ /* 0x000fe20000000800 */
[----:B-1----:R-:W-:Y:S01]  /*7130*/  F2FP.F16.F32.PACK_AB R5, R121, R122 ;  /* 0x0000007a7905723e */ /* 0x002fe200000000ff */
[----:B------:R-:W-:-:S03]  /*7140*/  FFMA.FTZ R6, R163, UR20, -R3 ;  /* 0x00000014a3067c23 */ /* 0x000fc60008010803 */
[----:B------:R-:W-:-:S03]  /*7150*/  LOP3.LUT R19, R4, R5, RZ, 0xc0, !PT ;  /* 0x0000000504137212 */ /* 0x000fc600078ec0ff */
[----:B------:R1:W-:Y:S01]  /*7160*/  MUFU.EX2 R120, R6 ;  /* 0x0000000600787308 */ /* 0x0003e20000000800 */
[----:B------:R-:W-:-:S05]  /*7170*/  IMAD.WIDE.U32 R4, R23, -0x2daee0ad, RZ ;  /* 0xd2511f5317047825 */ /* 0x000fca00078e00ff */
[----:B------:R-:W-:Y:S02]  /*7180*/  LOP3.LUT R36, R5, UR16, R22, 0x96, !PT ;  /* 0x0000001005247c12 */ /* 0x000fe4000f8e9616 */
[C---:B------:R-:W-:Y:S01]  /*7190*/  LOP3.LUT R24, R4.reuse, 0xffff, RZ, 0xc0, !PT ;  /* 0x0000ffff04187812 */ /* 0x040fe200078ec0ff */
[--C-:B------:R-:W-:Y:S01]  /*71a0*/  FFMA.FTZ R5, R159, UR20, -R3.reuse ;  /* 0x000000149f057c23 */ /* 0x100fe20008010803 */
[----:B------:R-:W-:Y:S02]  /*71b0*/  LOP3.LUT R27, R4, 0xff, RZ, 0xc0, !PT ;  /* 0x000000ff041b7812 */ /* 0x000fe400078ec0ff */
[--C-:B------:R-:W-:Y:S01]  /*71c0*/  SHF.R.U32.HI R26, RZ, 0x10, R4.reuse ;  /* 0x00000010ff1a7819 */ /* 0x100fe20000011604 */
[----:B------:R2:W-:Y:S01]  /*71d0*/  MUFU.EX2 R116, R5 ;  /* 0x0000000500747308 */ /* 0x0005e20000000800 */
[----:B------:R-:W-:Y:S01]  /*71e0*/  SHF.R.U32.HI R25, RZ, 0x18, R4 ;  /* 0x00000018ff197819 */ /* 0x000fe20000011604 */
[----:B-1----:R-:W-:-:S06]  /*71f0*/  FFMA.FTZ R6, R162, UR20, -R3 ;  /* 0x00000014a2067c23 */ /* 0x002fcc0008010803 */
[----:B------:R1:W-:Y:S01]  /*7200*/  MUFU.EX2 R119, R6 ;  /* 0x0000000600777308 */ /* 0x0003e20000000800 */
[----:B--2---:R-:W-:-:S03]  /*7210*/  IMAD.WIDE.U32 R4, R56, -0x2daee0ad, RZ ;  /* 0xd2511f5338047825 */ /* 0x004fc600078e00ff */
[C---:B------:R-:W-:Y:S02]  /*7220*/  LOP3.LUT R28, R4.reuse, 0xffff, RZ, 0xc0, !PT ;  /* 0x0000ffff041c7812 */ /* 0x040fe400078ec0ff */
[----:B------:R-:W-:Y:S01]  /*7230*/  LOP3.LUT R31, R4, 0xff, RZ, 0xc0, !PT ;  /* 0x000000ff041f7812 */ /* 0x000fe200078ec0ff */
[--C-:B-1----:R-:W-:Y:S01]  /*7240*/  FFMA.FTZ R6, R161, UR20, -R3.reuse ;  /* 0x00000014a1067c23 */ /* 0x102fe20008010803 */
[--C-:B------:R-:W-:Y:S01]  /*7250*/  SHF.R.U32.HI R29, RZ, 0x10, R4.reuse ;  /* 0x00000010ff1d7819 */ /* 0x100fe20000011604 */
[----:B------:R-:W-:Y:S01]  /*7260*/  HMMA.16816.F32 R160, R16, R32, R52 ;  /* 0x0000002010a0723c */ /* 0x000fe20000001834 */
[----:B------:R-:W-:Y:S01]  /*7270*/  SHF.R.U32.HI R30, RZ, 0x18, R4 ;  /* 0x00000018ff1e7819 */ /* 0x000fe20000011604 */
[----:B------:R1:W-:Y:S01]  /*7280*/  MUFU.EX2 R118, R6 ;  /* 0x0000000600767308 */ /* 0x0003e20000000800 */
[----:B------:R-:W-:Y:S01]  /*7290*/  FFMA.FTZ R4, R155, UR20, -R3 ;  /* 0x000000149b047c23 */ /* 0x000fe20008010803 */
[----:B------:R-:W-:-:S03]  /*72a0*/  LOP3.LUT R11, R5, UR16, R38, 0x96, !PT ;  /* 0x00000010050b7c12 */ /* 0x000fc6000f8e9626 */
[----:B------:R-:W-:Y:S02]  /*72b0*/  IMAD.MOV.U32 R55, RZ, RZ, R173 ;  /* 0x000000ffff377224 */ /* 0x000fe400078e00ad */
[----:B------:R-:W-:Y:S01]  /*72c0*/  IMAD.MOV.U32 R173, RZ, RZ, R222 ;  /* 0x000000ffffad7224 */ /* 0x000fe200078e00de */
[----:B------:R2:W-:Y:S01]  /*72d0*/  MUFU.EX2 R114, R4 ;  /* 0x0000000400727308 */ /* 0x0005e20000000800 */
[----:B------:R-:W-:Y:S02]  /*72e0*/  IMAD.MOV.U32 R222, RZ, RZ, R172 ;  /* 0x000000ffffde7224 */ /* 0x000fe400078e00ac */
[----:B------:R-:W-:Y:S02]  /*72f0*/  IMAD.MOV.U32 R172, RZ, RZ, R207 ;  /* 0x000000ffffac7224 */ /* 0x000fe400078e00cf */
[----:B------:R-:W-:Y:S02]  /*7300*/  IMAD.MOV.U32 R207, RZ, RZ, R145 ;  /* 0x000000ffffcf7224 */ /* 0x000fe400078e0091 */
[----:B------:R-:W-:-:S02]  /*7310*/  IMAD.MOV.U32 R145, RZ, RZ, R94 ;  /* 0x000000ffff917224 */ /* 0x000fc400078e005e */
[----:B-1----:R-:W-:Y:S01]  /*7320*/  FFMA.FTZ R6, R151, UR20, -R3 ;  /* 0x0000001497067c23 */ /* 0x002fe20008010803 */
[----:B------:R-:W-:Y:S02]  /*7330*/  IMAD.MOV.U32 R151, RZ, RZ, R104 ;  /* 0x000000ffff977224 */ /* 0x000fe400078e0068 */
[----:B------:R-:W-:Y:S01]  /*7340*/  IMAD.MOV.U32 R94, RZ, RZ, R147 ;  /* 0x000000ffff5e7224 */ /* 0x000fe200078e0093 */
[----:B------:R1:W-:Y:S01]  /*7350*/  MUFU.EX2 R117, R6 ;  /* 0x0000000600757308 */ /* 0x0003e20000000800 */
[----:B------:R-:W-:Y:S02]  /*7360*/  IMAD.MOV.U32 R147, RZ, RZ, R142 ;  /* 0x000000ffff937224 */ /* 0x000fe400078e008e */
[----:B------:R-:W-:Y:S02]  /*7370*/  IMAD.MOV.U32 R142, RZ, RZ, R144 ;  /* 0x000000ffff8e7224 */ /* 0x000fe400078e0090 */
[----:B--2---:R-:W-:-:S04]  /*7380*/  IMAD.WIDE.U32 R4, R66, -0x2daee0ad, RZ ;  /* 0xd2511f5342047825 */ /* 0x004fc800078e00ff */
[----:B------:R-:W-:Y:S01]  /*7390*/  IMAD.MOV.U32 R144, RZ, RZ, R67 ;  /* 0x000000ffff907224 */ /* 0x000fe200078e0043 */
[----:B------:R-:W-:-:S05]  /*73a0*/  LOP3.LUT R5, R5, UR11, R96, 0x96, !PT ;  /* 0x0000000b05057c12 */ /* 0x000fca000f8e9660 */
[----:B------:R-:W-:-:S04]  /*73b0*/  IMAD.WIDE.U32 R8, R5, -0x326172a9, RZ ;  /* 0xcd9e8d5705087825 */ /* 0x000fc800078e00ff */
[----:B-1----:R-:W-:-:S04]  /*73c0*/  FFMA.FTZ R6, R157, UR20, -R3 ;  /* 0x000000149d067c23 */ /* 0x002fc80008010803 */
[----:B------:R1:W-:Y:S02]  /*73d0*/  MUFU.EX2 R115, R6 ;  /* 0x0000000600737308 */ /* 0x0003e40000000800 */
[----:B-1----:R-:W-:-:S06]  /*73e0*/  FFMA.FTZ R6, R153, UR20, -R3 ;  /* 0x0000001499067c23 */ /* 0x002fcc0008010803 */
[----:B------:R1:W-:Y:S02]  /*73f0*/  MUFU.EX2 R113, R6 ;  /* 0x0000000600717308 */ /* 0x0003e40000000800 */
[----:B-1----:R-:W-:-:S05]  /*7400*/  IMAD.WIDE.U32 R6, R57, -0x2daee0ad, RZ ;  /* 0xd2511f5339067825 */ /* 0x002fca00078e00ff */
[----:B------:R-:W-:Y:S02]  /*7410*/  LOP3.LUT R3, R7, UR9, R4, 0x96, !PT ;  /* 0x0000000907037c12 */ /* 0x000fe4000f8e9604 */
[----:B------:R-:W-:-:S03]  /*7420*/  LOP3.LUT R7, R9, UR10, R64, 0x96, !PT ;  /* 0x0000000a09077c12 */ /* 0x000fc6000f8e9640 */
[----:B------:R-:W-:-:S05]  /*7430*/  IMAD.WIDE.U32 R4, R3, -0x326172a9, RZ ;  /* 0xcd9e8d5703047825 */ /* 0x000fca00078e00ff */
[----:B------:R-:W-:Y:S01]  /*7440*/  LOP3.LUT R3, R5, UR8, R8, 0x96, !PT ;  /* 0x0000000805037c12 */ /* 0x000fe2000f8e9608 */
[----:B------:R-:W-:-:S04]  /*7450*/  IMAD.WIDE.U32 R8, R7, -0x2daee0ad, RZ ;  /* 0xd2511f5307087825 */ /* 0x000fc800078e00ff */
[----:B------:R-:W-:Y:S01]  /*7460*/  FFMA.FTZ R5, R224, UR20, -R0 ;  /* 0x00000014e0057c23 */ /* 0x000fe20008010800 */
[----:B------:R-:W-:Y:S01]  /*7470*/  LOP3.LUT R9, R9, UR7, R6, 0x96, !PT ;  /* 0x0000000709097c12 */ /* 0x000fe2000f8e9606 */
[----:B------:R-:W-:Y:S02]  /*7480*/  IMAD.WIDE.U32 R6, R3, -0x2daee0ad, RZ ;  /* 0xd2511f5303067825 */ /* 0x000fe400078e00ff */
[----:B------:R1:W-:Y:S02]  /*7490*/  MUFU.EX2 R108, R5 ;  /* 0x00000005006c7308 */ /* 0x0003e40000000800 */
[----:B------:R-:W-:Y:S01]  /*74a0*/  FFMA.FTZ R3, R186, UR20, -R0 ;  /* 0x00000014ba037c23 */ /* 0x000fe20008010800 */
[----:B------:R-:W-:-:S05]  /*74b0*/  IMAD.MOV.U32 R186, RZ, RZ, R222 ;  /* 0x000000ffffba7224 */ /* 0x000fca00078e00de */
[----:B------:R2:W-:Y:S01]  /*74c0*/  MUFU.EX2 R107, R3 ;  /* 0x00000003006b7308 */ /* 0x0005e20000000800 */
[----:B-1----:R-:W-:Y:S01]  /*74d0*/  LOP3.LUT R5, R7, UR5, R8, 0x96, !PT ;  /* 0x0000000507057c12 */ /* 0x002fe2000f8e9608 */
[----:B------:R-:W-:-:S05]  /*74e0*/  IMAD.WIDE.U32 R8, R9, -0x326172a9, RZ ;  /* 0xcd9e8d5709087825 */ /* 0x000fca00078e00ff */
[----:B------:R-:W-:Y:S01]  /*74f0*/  LOP3.LUT R7, R9, UR6, R4, 0x96, !PT ;  /* 0x0000000609077c12 */ /* 0x000fe2000f8e9604 */
[----:B------:R-:W-:-:S04]  /*7500*/  IMAD.WIDE.U32 R4, R5, -0x326172a9, RZ ;  /* 0xcd9e8d5705047825 */ /* 0x000fc800078e00ff */
[----:B--2---:R-:W-:Y:S01]  /*7510*/  FFMA.FTZ R3, R185, UR20, -R0 ;  /* 0x00000014b9037c23 */ /* 0x004fe20008010800 */
[----:B------:R-:W-:-:S03]  /*7520*/  LOP3.LUT R9, R14, 0xff, RZ, 0xc0, !PT ;  /* 0x000000ff0e097812 */ /* 0x000fc600078ec0ff */
[----:B------:R1:W-:Y:S01]  /*7530*/  MUFU.EX2 R106, R3 ;  /* 0x00000003006a7308 */ /* 0x0003e20000000800 */
[----:B------:R-:W-:Y:S02]  /*7540*/  LOP3.LUT R22, R5, UR17, R8, 0x96, !PT ;  /* 0x0000001105167c12 */ /* 0x000fe4000f8e9608 */
[C---:B------:R-:W-:Y:S02]  /*7550*/  LOP3.LUT R59, R4.reuse, 0xffff, RZ, 0xc0, !PT ;  /* 0x0000ffff043b7812 */ /* 0x040fe400078ec0ff */
[----:B------:R-:W-:Y:S02]  /*7560*/  LOP3.LUT R63, R4, 0xff, RZ, 0xc0, !PT ;  /* 0x000000ff043f7812 */ /* 0x000fe400078ec0ff */
[--C-:B------:R-:W-:Y:S02]  /*7570*/  SHF.R.U32.HI R61, RZ, 0x10, R4.reuse ;  /* 0x00000010ff3d7819 */ /* 0x100fe40000011604 */
[----:B------:R-:W-:Y:S01]  /*7580*/  SHF.R.U32.HI R62, RZ, 0x18, R4 ;  /* 0x00000018ff3e7819 */ /* 0x000fe20000011604 */
[----:B------:R-:W-:Y:S01]  /*7590*/  IMAD.WIDE.U32 R4, R7, -0x2daee0ad, RZ ;  /* 0xd2511f5307047825 */ /* 0x000fe200078e00ff */
[----:B------:R-:W-:-:S02]  /*75a0*/  SHF.R.U32.HI R8, RZ, 0x18, R14 ;  /* 0x00000018ff087819 */ /* 0x000fc4000001160e */
[----:B------:R-:W-:Y:S01]  /*75b0*/  LOP3.LUT R56, R4, 0xffff, RZ, 0xc0, !PT ;  /* 0x0000ffff04387812 */ /* 0x000fe200078ec0ff */
[----:B-1----:R-:W-:Y:S01]  /*75c0*/  FFMA.FTZ R3, R168, UR20, -R0 ;  /* 0x00000014a8037c23 */ /* 0x002fe20008010800 */
[----:B------:R-:W-:Y:S02]  /*75d0*/  LOP3.LUT R60, R4, 0xff, RZ, 0xc0, !PT ;  /* 0x000000ff043c7812 */ /* 0x000fe400078ec0ff */
[--C-:B------:R-:W-:Y:S01]  /*75e0*/  SHF.R.U32.HI R57, RZ, 0x10, R4.reuse ;  /* 0x00000010ff397819 */ /* 0x100fe20000011604 */
[----:B------:R1:W-:Y:S01]  /*75f0*/  MUFU.EX2 R104, R3 ;  /* 0x0000000300687308 */ /* 0x0003e20000000800 */
[----:B------:R-:W-:Y:S01]  /*7600*/  SHF.R.U32.HI R58, RZ, 0x18, R4 ;  /* 0x00000018ff3a7819 */ /* 0x000fe20000011604 */
[----:B------:R-:W-:Y:S01]  /*7610*/  FFMA.FTZ R4, R169, UR20, -R0 ;  /* 0x00000014a9047c23 */ /* 0x000fe20008010800 */
[----:B------:R-:W-:Y:S01]  /*7620*/  LOP3.LUT R23, R5, UR16, R6, 0x96, !PT ;  /* 0x0000001005177c12 */ /* 0x000fe2000f8e9606 */
[----:B------:R-:W-:Y:S01]  /*7630*/  FFMA.FTZ R5, R170, UR20, -R21 ;  /* 0x00000014aa057c23 */ /* 0x000fe20008010815 */
[----:B------:R-:W-:-:S03]  /*7640*/  FFMA.FTZ R6, R227, UR20, -R20 ;  /* 0x00000014e3067c23 */ /* 0x000fc60008010814 */
[----:B------:R2:W-:Y:S08]  /*7650*/  MUFU.EX2 R102, R4 ;  /* 0x0000000400667308 */ /* 0x0005f00000000800 */
[----:B------:R3:W-:Y:S01]  /*7660*/  MUFU.EX2 R96, R6 ;  /* 0x0000000600607308 */ /* 0x0007e20000000800 */
[----:B-1----:R-:W-:Y:S01]  /*7670*/  FFMA.FTZ R3, R184, UR20, -R0 ;  /* 0x00000014b8037c23 */ /* 0x002fe20008010800 */
[----:B------:R-:W-:-:S06]  /*7680*/  IMAD.MOV.U32 R184, RZ, RZ, R173 ;  /* 0x000000ffffb87224 */ /* 0x000fcc00078e00ad */
[----:B------:R1:W-:Y:S01]  /*7690*/  MUFU.EX2 R105, R3 ;  /* 0x0000000300697308 */ /* 0x0003e20000000800 */
[----:B--2---:R-:W-:Y:S01]  /*76a0*/  FFMA.FTZ R4, R226, UR20, -R21 ;  /* 0x00000014e2047c23 */ /* 0x004fe20008010815 */
[----:B------:R-:W-:Y:S02]  /*76b0*/  IMAD.MOV.U32 R226, RZ, RZ, R151 ;  /* 0x000000ffffe27224 */ /* 0x000fe400078e0097 */
[----:B------:R-:W-:Y:S02]  /*76c0*/  IMAD.MOV.U32 R151, RZ, RZ, R174 ;  /* 0x000000ffff977224 */ /* 0x000fe400078e00ae */
[----:B------:R-:W-:Y:S02]  /*76d0*/  IMAD.MOV.U32 R174, RZ, RZ, R223 ;  /* 0x000000ffffae7224 */ /* 0x000fe400078e00df */
[----:B------:R-:W-:Y:S01]  /*76e0*/  IMAD.MOV.U32 R223, RZ, RZ, R206 ;  /* 0x000000ffffdf7224 */ /* 0x000fe200078e00ce */
[----:B---3--:R-:W-:Y:S01]  /*76f0*/  LOP3.LUT R6, R11, 0xff, RZ, 0xc0, !PT ;  /* 0x000000ff0b067812 */ /* 0x008fe200078ec0ff */
[----:B------:R-:W-:-:S02]  /*7700*/  IMAD.MOV.U32 R206, RZ, RZ, R150 ;  /* 0x000000ffffce7224 */ /* 0x000fc400078e0096 */
[----:B------:R-:W-:Y:S02]  /*7710*/  IMAD.MOV.U32 R150, RZ, RZ, R146 ;  /* 0x000000ffff967224 */ /* 0x000fe400078e0092 */
[----:B------:R-:W-:Y:S02]  /*7720*/  IMAD.MOV.U32 R146, RZ, RZ, R95 ;  /* 0x000000ffff927224 */ /* 0x000fe400078e005f */
[----:B------:R-:W-:Y:S02]  /*7730*/  IMAD.MOV.U32 R95, RZ, RZ, R141 ;  /* 0x000000ffff5f7224 */ /* 0x000fe400078e008d */
[----:B-1----:R-:W-:Y:S01]  /*7740*/  FFMA.FTZ R3, R175, UR20, -R0 ;  /* 0x00000014af037c23 */ /* 0x002fe20008010800 */
[----:B------:R-:W-:Y:S02]  /*7750*/  IMAD.MOV.U32 R141, RZ, RZ, R149 ;  /* 0x000000ffff8d7224 */ /* 0x000fe400078e0095 */
[----:B------:R-:W-:Y:S01]  /*7760*/  IMAD.MOV.U32 R149, RZ, RZ, R148 ;  /* 0x000000ffff957224 */ /* 0x000fe200078e0094 */
[----:B------:R1:W-:Y:S01]  /*7770*/  MUFU.EX2 R103, R3 ;  /* 0x0000000300677308 */ /* 0x0003e20000000800 */
[----:B------:R-:W-:-:S02]  /*7780*/  IMAD.MOV.U32 R148, RZ, RZ, R101 ;  /* 0x000000ffff947224 */ /* 0x000fc400078e0065 */
[----:B------:R-:W-:Y:S02]  /*7790*/  IMAD.MOV.U32 R173, RZ, RZ, R206 ;  /* 0x000000ffffad7224 */ /* 0x000fe400078e00ce */
[----:B------:R-:W-:Y:S02]  /*77a0*/  IMAD.MOV.U32 R206, RZ, RZ, R146 ;  /* 0x000000ffffce7224 */ /* 0x000fe400078e0092 */
[----:B------:R-:W-:Y:S01]  /*77b0*/  IMAD.MOV.U32 R146, RZ, RZ, R141 ;  /* 0x000000ffff927224 */ /* 0x000fe200078e008d */
[----:B------:R2:W-:Y:S01]  /*77c0*/  MUFU.EX2 R101, R4 ;  /* 0x0000000400657308 */ /* 0x0005e20000000800 */
[----:B------:R-:W-:Y:S02]  /*77d0*/  IMAD.MOV.U32 R224, RZ, RZ, R223 ;  /* 0x000000ffffe07224 */ /* 0x000fe400078e00df */
[----:B------:R-:W-:Y:S02]  /*77e0*/  IMAD.MOV.U32 R141, RZ, RZ, R149 ;  /* 0x000000ffff8d7224 */ /* 0x000fe400078e0095 */
[----:B------:R-:W-:-:S02]  /*77f0*/  IMAD.MOV.U32 R223, RZ, RZ, R145 ;  /* 0x000000ffffdf7224 */ /* 0x000fc400078e0091 */
[----:B------:R-:W-:Y:S01]  /*7800*/  IMAD.MOV.U32 R149, RZ, RZ, R100 ;  /* 0x000000ffff957224 */ /* 0x000fe200078e0064 */
[----:B-1----:R-:W-:Y:S01]  /*7810*/  SHF.R.U32.HI R3, RZ, 0x8, R39 ;  /* 0x00000008ff037819 */ /* 0x002fe20000011627 */
[----:B------:R-:W-:Y:S02]  /*7820*/  IMAD.MOV.U32 R145, RZ, RZ, R147 ;  /* 0x000000ffff917224 */ /* 0x000fe400078e0093 */
[----:B------:R-:W-:Y:S01]  /*7830*/  IMAD.MOV.U32 R147, RZ, RZ, R142 ;  /* 0x000000ffff937224 */ /* 0x000fe200078e008e */
[----:B------:R-:W-:Y:S01]  /*7840*/  PRMT R65, R43, 0x5410, R3 ;  /* 0x000054102b417816 */ /* 0x000fe20000000003 */
[----:B------:R-:W-:Y:S01]  /*7850*/  IMAD.MOV.U32 R142, RZ, RZ, R144 ;  /* 0x000000ffff8e7224 */ /* 0x000fe200078e0090 */
[----:B------:R-:W-:Y:S01]  /*7860*/  LOP3.LUT R3, R42, 0xff, RZ, 0xc0, !PT ;  /* 0x000000ff2a037812 */ /* 0x000fe200078ec0ff */
[----:B------:R-:W-:Y:S02]  /*7870*/  IMAD.MOV.U32 R144, RZ, RZ, R148 ;  /* 0x000000ffff907224 */ /* 0x000fe400078e0094 */
[----:B--2---:R-:W-:Y:S01]  /*7880*/  FFMA.FTZ R4, R225, UR20, -R21 ;  /* 0x00000014e1047c23 */ /* 0x004fe20008010815 */
[----:B------:R-:W-:Y:S01]  /*7890*/  IMAD.MOV.U32 R148, RZ, RZ, R99 ;  /* 0x000000ffff947224 */ /* 0x000fe200078e0063 */
[----:B------:R-:W-:Y:S01]  /*78a0*/  PRMT R67, R3, 0x5410, R41 ;  /* 0x0000541003437816 */ /* 0x000fe20000000029 */
[----:B------:R-:W-:Y:S01]  /*78b0*/  IMAD.MOV.U32 R185, RZ, RZ, R174 ;  /* 0x000000ffffb97224 */ /* 0x000fe200078e00ae */
[----:B------:R-:W-:Y:S01]  /*78c0*/  SHF.R.U32.HI R3, RZ, 0x8, R37 ;  /* 0x00000008ff037819 */ /* 0x000fe20000011625 */
[----:B------:R1:W-:Y:S01]  /*78d0*/  MUFU.EX2 R100, R4 ;  /* 0x0000000400647308 */ /* 0x0003e20000000800 */
[----:B------:R-:W-:-:S02]  /*78e0*/  IMAD.MOV.U32 R174, RZ, RZ, R207 ;  /* 0x000000ffffae7224 */ /* 0x000fc400078e00cf */
[----:B------:R-:W-:Y:S01]  /*78f0*/  PRMT R37, R40, 0x5410, R3 ;  /* 0x0000541028257816 */ /* 0x000fe20000000003 */
[----:B------:R-:W-:Y:S01]  /*7900*/  IMAD.MOV.U32 R222, RZ, RZ, R150 ;  /* 0x000000ffffde7224 */ /* 0x000fe200078e0096 */
[----:B------:R-:W-:Y:S01]  /*7910*/  LOP3.LUT R3, R45, 0xff, RZ, 0xc0, !PT ;  /* 0x000000ff2d037812 */ /* 0x000fe200078ec0ff */
[----:B------:R-:W-:Y:S01]  /*7920*/  IMAD.MOV.U32 R207, RZ, RZ, R94 ;  /* 0x000000ffffcf7224 */ /* 0x000fe200078e005e */
[C---:B------:R-:W-:Y:S01]  /*7930*/  HMMA.16816.F32 R40, R16.reuse, R34, R76 ;  /* 0x000000221028723c */ /* 0x040fe2000000184c */
[----:B------:R-:W-:Y:S01]  /*7940*/  IMAD.MOV.U32 R150, RZ, RZ, R95 ;  /* 0x000000ffff967224 */ /* 0x000fe200078e005f */
[----:B------:R-:W-:Y:S01]  /*7950*/  PRMT R38, R3, 0x5410, R44 ;  /* 0x0000541003267816 */ /* 0x000fe2000000002c */
[----:B------:R-:W-:Y:S01]  /*7960*/  IMAD.MOV.U32 R153, RZ, RZ, R207 ;  /* 0x000000ffff997224 */ /* 0x000fe200078e00cf */
[----:B------:R-:W-:Y:S01]  /*7970*/  LOP3.LUT R3, R26, 0xff, RZ, 0xc0, !PT ;  /* 0x000000ff1a037812 */ /* 0x000fe200078ec0ff */
[----:B------:R-:W-:Y:S01]  /*7980*/  IMAD.MOV.U32 R207, RZ, RZ, R47 ;  /* 0x000000ffffcf7224 */ /* 0x000fe200078e002f */
[----:B------:R-:W-:Y:S01]  /*7990*/  LDSM.16.MT88.4 R32, [R210+0x5400] ;  /* 0x00540000d220783b */ /* 0x000fe20000004200 */
[----:B------:R-:W-:Y:S01]  /*79a0*/  IMAD.MOV.U32 R225, RZ, RZ, R55 ;  /* 0x000000ffffe17224 */ /* 0x000fe200078e0037 */
[----:B------:R-:W-:Y:S01]  /*79b0*/  PRMT R94, R3, 0x5410, R25 ;  /* 0x00005410035e7816 */ /* 0x000fe20000000019 */
[----:B------:R-:W-:Y:S01]  /*79c0*/  HMMA.16816.F32 R52, R16, R50, R80 ;  /* 0x000000321034723c */ /* 0x000fe20000001850 */
[----:B-1----:R-:W-:Y:S01]  /*79d0*/  FFMA.FTZ R4, R187, UR20, -R21 ;  /* 0x00000014bb047c23 */ /* 0x002fe20008010815 */
[----:B------:R-:W-:Y:S01]  /*79e0*/  IMAD.MOV.U32 R187, RZ, RZ, R98 ;  /* 0x000000ffffbb7224 */ /* 0x000fe200078e0062 */
[----:B------:R-:W-:Y:S01]  /*79f0*/  LOP3.LUT R3, R14, 0xffff, RZ, 0xc0, !PT ;  /* 0x0000ffff0e037812 */ /* 0x000fe200078ec0ff */
[----:B------:R1:W-:Y:S01]  /*7a00*/  MUFU.EX2 R98, R5 ;  /* 0x0000000500627308 */ /* 0x0003e20000000800 */
[----:B------:R-:W-:-:S02]  /*7a10*/  IMAD.MOV.U32 R227, RZ, RZ, R149 ;  /* 0x000000ffffe37224 */ /* 0x000fc400078e0095 */
[----:B------:R-:W-:Y:S01]  /*7a20*/  SHF.R.U32.HI R7, RZ, 0x8, R3 ;  /* 0x00000008ff077819 */ /* 0x000fe20000011603 */
[----:B------:R-:W-:Y:S01]  /*7a30*/  IMAD.MOV.U32 R155, RZ, RZ, R150 ;  /* 0x000000ffff9b7224 */ /* 0x000fe200078e0096 */
[----:B------:R-:W-:Y:S01]  /*7a40*/  LOP3.LUT R3, R29, 0xff, RZ, 0xc0, !PT ;  /* 0x000000ff1d037812 */ /* 0x000fe200078ec0ff */
[----:B------:R-:W-:Y:S01]  /*7a50*/  IMAD.MOV.U32 R175, RZ, RZ, R151 ;  /* 0x000000ffffaf7224 */ /* 0x000fe200078e0097 */
[----:B------:R-:W-:Y:S01]  /*7a60*/  PRMT R64, R9, 0x5410, R7 ;  /* 0x0000541009407816 */ /* 0x000fe20000000007 */
[----:B------:R2:W-:Y:S01]  /*7a70*/  MUFU.EX2 R99, R4 ;  /* 0x0000000400637308 */ /* 0x0005e20000000800 */
[----:B------:R-:W-:Y:S02]  /*7a80*/  PRMT R13, R3, 0x5410, R30 ;  /* 0x00005410030d7816 */ /* 0x000fe4000000001e */
[----:B------:R-:W-:Y:S02]  /*7a90*/  LOP3.LUT R3, R11, 0xffff, RZ, 0xc0, !PT ;  /* 0x0000ffff0b037812 */ /* 0x000fe400078ec0ff */
[----:B------:R-:W-:-:S02]  /*7aa0*/  SHF.R.U32.HI R7, RZ, 0x18, R11 ;  /* 0x00000018ff077819 */ /* 0x000fc4000001160b */
[----:B------:R-:W-:Y:S01]  /*7ab0*/  LOP3.LUT R9, R15, 0xff, RZ, 0xc0, !PT ;  /* 0x000000ff0f097812 */ /* 0x000fe200078ec0ff */
[----:B-1----:R-:W-:Y:S01]  /*7ac0*/  FFMA.FTZ R5, R229, UR20, -R20 ;  /* 0x00000014e5057c23 */ /* 0x002fe20008010814 */
[----:B------:R-:W-:Y:S02]  /*7ad0*/  IMAD.MOV.U32 R229, RZ, RZ, R206 ;  /* 0x000000ffffe57224 */ /* 0x000fe400078e00ce */
[----:B------:R-:W-:Y:S01]  /*7ae0*/  IMAD.MOV.U32 R206, RZ, RZ, R46 ;  /* 0x000000ffffce7224 */ /* 0x000fe200078e002e */
[----:B------:R1:W3:Y:S01]  /*7af0*/  MUFU.EX2 R97, R5 ;  /* 0x0000000500617308 */ /* 0x0002e20000000800 */
[----:B------:R-:W-:Y:S01]  /*7b00*/  HMMA.16816.F32 R44, R16, R48, R84 ;  /* 0x00000030102c723c */ /* 0x000fe20000001854 */
[----:B--2---:R-:W-:-:S04]  /*7b10*/  SHF.R.U32.HI R4, RZ, 0x8, R24 ;  /* 0x00000008ff047819 */ /* 0x004fc80000011618 */
[----:B------:R-:W-:Y:S02]  /*7b20*/  PRMT R95, R27, 0x5410, R4 ;  /* 0x000054101b5f7816 */ /* 0x000fe40000000004 */
[--C-:B------:R-:W-:Y:S01]  /*7b30*/  FFMA.FTZ R16, R179, UR20, -R21.reuse ;  /* 0x00000014b3107c23 */ /* 0x100fe20008010815 */
[----:B------:R-:W-:Y:S01]  /*7b40*/  SHF.R.U32.HI R4, RZ, 0x10, R14 ;  /* 0x00000010ff047819 */ /* 0x000fe2000001160e */
[----:B------:R-:W-:Y:S01]  /*7b50*/  LDSM.16.MT88.4 R24, [R209+0x5800] ;  /* 0x00580000d118783b */ /* 0x000fe20000004200 */
[----:B------:R-:W-:Y:S01]  /*7b60*/  FFMA.FTZ R18, R195, UR20, -R21 ;  /* 0x00000014c3127c23 */ /* 0x000fe20008010815 */
[----:B------:R-:W-:Y:S02]  /*7b70*/  IMAD.MOV.U32 R87, RZ, RZ, R148 ;  /* 0x000000ffff577224 */ /* 0x000fe400078e0094 */
[----:B------:R-:W-:Y:S01]  /*7b80*/  LDSM.16.MT88.4 R148, [R209+0x5c00] ;  /* 0x005c0000d194783b */ /* 0x000fe20000004200 */
[----:B-1----:R-:W-:Y:S02]  /*7b90*/  LOP3.LUT R5, R4, 0xff, RZ, 0xc0, !PT ;  /* 0x000000ff04057812 */ /* 0x002fe400078ec0ff */
[----:B------:R-:W-:-:S02]  /*7ba0*/  SHF.R.U32.HI R4, RZ, 0x8, R28 ;  /* 0x00000008ff047819 */ /* 0x000fc4000001161c */
[----:B------:R-:W-:Y:S01]  /*7bb0*/  PRMT R66, R5, 0x5410, R8 ;  /* 0x0000541005427816 */ /* 0x000fe20000000008 */
[----:B------:R-:W-:Y:S01]  /*7bc0*/  FFMA.FTZ R5, R192, UR20, -R20 ;  /* 0x00000014c0057c23 */ /* 0x000fe20008010814 */
[----:B------:R-:W-:Y:S02]  /*7bd0*/  PRMT R10, R31, 0x5410, R4 ;  /* 0x000054101f0a7816 */ /* 0x000fe40000000004 */
[----:B------:R-:W-:Y:S01]  /*7be0*/  SHF.R.U32.HI R4, RZ, 0x10, R11 ;  /* 0x00000010ff047819 */ /* 0x000fe2000001160b */
[----:B------:R-:W1:Y:S01]  /*7bf0*/  LDSM.16.MT88.4 R28, [R209+0x5400] ;  /* 0x00540000d11c783b */ /* 0x000e620000004200 */
[----:B------:R2:W-:Y:S01]  /*7c00*/  MUFU.EX2 R85, R5 ;  /* 0x0000000500557308 */ /* 0x0005e20000000800 */
[----:B------:R-:W-:-:S07]  /*7c10*/  FFMA.FTZ R11, R188, UR20, -R21 ;  /* 0x00000014bc0b7c23 */ /* 0x000fce0008010815 */
[----:B------:R-:W-:Y:S01]  /*7c20*/  MUFU.EX2 R77, R11 ;  /* 0x0000000b004d7308 */ /* 0x000fe20000000800 */
[----:B--2---:R-:W-:Y:S02]  /*7c30*/  SHF.R.U32.HI R5, RZ, 0x8, R3 ;  /* 0x00000008ff057819 */ /* 0x004fe40000011603 */
[----:B------:R-:W-:Y:S01]  /*7c40*/  LOP3.LUT R3, R4, 0xff, RZ, 0xc0, !PT ;  /* 0x000000ff04037812 */ /* 0x000fe200078ec0ff */
[----:B------:R-:W-:Y:S01]  /*7c50*/  FFMA.FTZ R4, R176, UR20, -R20 ;  /* 0x00000014b0047c23 */ /* 0x000fe20008010814 */
[----:B------:R-:W-:Y:S02]  /*7c60*/  PRMT R6, R6, 0x5410, R5 ;  /* 0x0000541006067816 */ /* 0x000fe40000000005 */
[----:B------:R-:W-:Y:S01]  /*7c70*/  PRMT R5, R3, 0x5410, R7 ;  /* 0x0000541003057816 */ /* 0x000fe20000000007 */
[----:B------:R2:W4:Y:S01]  /*7c80*/  MUFU.EX2 R84, R4 ;  /* 0x0000000400547308 */ /* 0x0005220000000800 */
[----:B------:R-:W-:Y:S01]  /*7c90*/  LOP3.LUT R3, R15, 0xffff, RZ, 0xc0, !PT ;  /* 0x0000ffff0f037812 */ /* 0x000fe200078ec0ff */
[----:B------:R-:W-:-:S02]  /*7ca0*/  FFMA.FTZ R7, R177, UR20, -R0 ;  /* 0x00000014b1077c23 */ /* 0x000fc40008010800 */
[--C-:B------:R-:W-:Y:S02]  /*7cb0*/  HSET2.LE.AND R5, R5, R2.reuse, PT ;  /* 0x0000000205057233 */ /* 0x100fe40003803000 */
[----:B------:R-:W-:Y:S02]  /*7cc0*/  SHF.R.U32.HI R8, RZ, 0x8, R3 ;  /* 0x00000008ff087819 */ /* 0x000fe40000011603 */
[----:B------:R-:W-:Y:S01]  /*7cd0*/  HSET2.LE.AND R3, R6, R2, PT ;  /* 0x0000000206037233 */ /* 0x000fe20003803000 */
[----:B------:R1:W-:Y:S01]  /*7ce0*/  MUFU.EX2 R79, R7 ;  /* 0x00000007004f7308 */ /* 0x0003e20000000800 */
[----:B---3--:R-:W-:Y:S02]  /*7cf0*/  F2FP.F16.F32.PACK_AB R6, R96, R97 ;  /* 0x000000616006723e */ /* 0x008fe400000000ff */
[----:B------:R-:W-:Y:S01]  /*7d00*/  PRMT R12, R9, 0x5410, R8 ;  /* 0x00005410090c7816 */ /* 0x000fe20000000008 */
[----:B------:R-:W-:Y:S01]  /*7d10*/  FFMA.FTZ R9, R189, UR20, -R21 ;  /* 0x00000014bd097c23 */ /* 0x000fe20008010815 */
[----:B------:R-:W-:-:S02]  /*7d20*/  LOP3.LUT R5, R5, R6, RZ, 0xc0, !PT ;  /* 0x0000000605057212 */ /* 0x000fc400078ec0ff */
[----:B------:R-:W-:Y:S01]  /*7d30*/  F2FP.F16.F32.PACK_AB R6, R98, R99 ;  /* 0x000000636206723e */ /* 0x000fe200000000ff */
[----:B--2---:R-:W-:Y:S01]  /*7d40*/  FFMA.FTZ R4, R171, UR20, -R0 ;  /* 0x00000014ab047c23 */ /* 0x004fe20008010800 */
[----:B----4-:R-:W-:Y:S01]  /*7d50*/  F2FP.F16.F32.PACK_AB R8, R84, R85 ;  /* 0x000000555408723e */ /* 0x010fe200000000ff */
[----:B------:R-:W-:Y:S01]  /*7d60*/  MUFU.EX2 R78, R9 ;  /* 0x00000009004e7308 */ /* 0x000fe20000000800 */
[----:B-1----:R-:W-:-:S07]  /*7d70*/  HSET2.LE.AND R7, R13, R2, PT ;  /* 0x000000020d077233 */ /* 0x002fce0003803000 */
[----:B------:R1:W-:Y:S01]  /*7d80*/  MUFU.EX2 R80, R4 ;  /* 0x0000000400507308 */ /* 0x0003e20000000800 */
[----:B------:R-:W-:Y:S02]  /*7d90*/  F2FP.F16.F32.PACK_AB R13, R107, R108 ;  /* 0x0000006c6b0d723e */ /* 0x000fe400000000ff */
[----:B------:R-:W-:Y:S02]  /*7da0*/  LOP3.LUT R7, R7, R8, RZ, 0xc0, !PT ;  /* 0x0000000807077212 */ /* 0x000fe400078ec0ff */
[----:B------:R-:W-:Y:S02]  /*7db0*/  F2FP.F16.F32.PACK_AB R8, R117, R118 ;  /* 0x000000767508723e */ /* 0x000fe400000000ff */
[----:B-1----:R-:W-:-:S04]  /*7dc0*/  F2FP.F16.F32.PACK_AB R4, R100, R101 ;  /* 0x000000656404723e */ /* 0x002fc800000000ff */
[----:B------:R-:W-:Y:S02]  /*7dd0*/  LOP3.LUT R4, R3, R4, RZ, 0xc0, !PT ;  /* 0x0000000403047212 */ /* 0x000fe400078ec0ff */
[----:B------:R-:W-:Y:S02]  /*7de0*/  HSET2.LE.AND R3, R10, R2, PT ;  /* 0x000000020a037233 */ /* 0x000fe40003803000 */
[----:B------:R-:W-:-:S03]  /*7df0*/  SHF.R.U32.HI R10, RZ, 0x18, R15 ;  /* 0x00000018ff0a7819 */ /* 0x000fc6000001160f */
[----:B------:R-:W-:Y:S02]  /*7e00*/  LOP3.LUT R6, R3, R6, RZ, 0xc0, !PT ;  /* 0x0000000603067212 */ /* 0x000fe400078ec0ff */
[----:B------:R-:W-:-:S04]  /*7e10*/  SHF.R.U32.HI R3, RZ, 0x10, R15 ;  /* 0x00000010ff037819 */ /* 0x000fc8000001160f */
[----:B------:R-:W-:Y:S01]  /*7e20*/  LOP3.LUT R9, R3, 0xff, RZ, 0xc0, !PT ;  /* 0x000000ff03097812 */ /* 0x000fe200078ec0ff */
[C---:B------:R-:W-:Y:S01]  /*7e30*/  HMMA.16816.F32 R168, R4.reuse, R28, R88 ;  /* 0x0000001c04a8723c */ /* 0x040fe20000001858 */
[--C-:B------:R-:W-:Y:S02]  /*7e40*/  HSET2.LE.AND R3, R37, R2.reuse, PT ;  /* 0x0000000225037233 */ /* 0x100fe40003803000 */
[----:B------:R-:W-:Y:S02]  /*7e50*/  PRMT R10, R9, 0x5410, R10 ;  /* 0x00005410090a7816 */ /* 0x000fe4000000000a */
[--C-:B------:R-:W-:Y:S01]  /*7e60*/  HSET2.LE.AND R9, R12, R2.reuse, PT ;  /* 0x000000020c097233 */ /* 0x100fe20003803000 */
[----:B------:R-:W-:Y:S01]  /*7e70*/  HMMA.16816.F32 R164, R4, R30, R164 ;  /* 0x0000001e04a4723c */ /* 0x000fe200000018a4 */
[----:B------:R-:W-:Y:S01]  /*7e80*/  LOP3.LUT R14, R3, R8, RZ, 0xc0, !PT ;  /* 0x00000008030e7212 */ /* 0x000fe200078ec0ff */
[----:B------:R-:W-:Y:S01]  /*7e90*/  FFMA.FTZ R8, R178, UR20, -R21 ;  /* 0x00000014b2087c23 */ /* 0x000fe20008010815 */
[----:B------:R-:W-:-:S02]  /*7ea0*/  HSET2.LE.AND R3, R38, R2, PT ;  /* 0x0000000226037233 */ /* 0x000fc40003803000 */
[----:B------:R-:W-:Y:S01]  /*7eb0*/  HSET2.LE.AND R11, R10, R2, PT ;  /* 0x000000020a0b7233 */ /* 0x000fe20003803000 */
[----:B------:R1:W-:Y:S01]  /*7ec0*/  MUFU.EX2 R76, R8 ;  /* 0x00000008004c7308 */ /* 0x0003e20000000800 */
[C---:B------:R-:W-:Y:S01]  /*7ed0*/  HMMA.16816.F32 R156, R4.reuse, R32, R72 ;  /* 0x00000020049c723c */ /* 0x040fe20000001848 */
[----:B------:R-:W-:Y:S02]  /*7ee0*/  F2FP.F16.F32.PACK_AB R10, R119, R120 ;  /* 0x00000078770a723e */ /* 0x000fe400000000ff */
[----:B------:R-:W-:Y:S01]  /*7ef0*/  LOP3.LUT R13, R11, R13, RZ, 0xc0, !PT ;  /* 0x0000000d0b0d7212 */ /* 0x000fe200078ec0ff */
[----:B------:R-:W-:Y:S01]  /*7f00*/  FFMA.FTZ R11, R231, UR20, -R21 ;  /* 0x00000014e70b7c23 */ /* 0x000fe20008010815 */
[----:B------:R-:W-:Y:S01]  /*7f10*/  LOP3.LUT R12, R9, R10, RZ, 0xc0, !PT ;  /* 0x0000000a090c7212 */ /* 0x000fe200078ec0ff */
[----:B------:R-:W-:Y:S01]  /*7f20*/  HMMA.16816.F32 R48, R4, R34, R68 ;  /* 0x000000220430723c */ /* 0x000fe20000001844 */
[----:B------:R2:W-:Y:S01]  /*7f30*/  MUFU.EX2 R72, R16 ;  /* 0x0000001000487308 */ /* 0x0005e20000000800 */
[----:B------:R-:W-:-:S02]  /*7f40*/  SHF.R.U32.HI R10, RZ, 0x18, R22 ;  /* 0x00000018ff0a7819 */ /* 0x000fc40000011616 */
[----:B------:R-:W-:-:S03]  /*7f50*/  LOP3.LUT R9, R36, 0xff, RZ, 0xc0, !PT ;  /* 0x000000ff24097812 */ /* 0x000fc600078ec0ff */
[----:B------:R-:W-:Y:S01]  /*7f60*/  SHF.R.U32.HI R5, RZ, 0x8, R59 ;  /* 0x00000008ff057819 */ /* 0x000fe2000001163b */
[----:B------:R-:W-:Y:S01]  /*7f70*/  FFMA.FTZ R6, R194, UR20, -R20 ;  /* 0x00000014c2067c23 */ /* 0x000fe20008010814 */
[----:B------:R-:W-:Y:S02]  /*7f80*/  LOP3.LUT R7, R57, 0xff, RZ, 0xc0, !PT ;  /* 0x000000ff39077812 */ /* 0x000fe400078ec0ff */
[----:B-1----:R-:W-:Y:S01]  /*7f90*/  F2FP.F16.F32.PACK_AB R8, R104, R106 ;  /* 0x0000006a6808723e */ /* 0x002fe200000000ff */
[----:B------:R1:W-:Y:S01]  /*7fa0*/  MUFU.EX2 R68, R6 ;  /* 0x0000000600447308 */ /* 0x0003e20000000800 */
[----:B------:R-:W-:Y:S02]  /*7fb0*/  PRMT R19, R63, 0x5410, R5 ;  /* 0x000054103f137816 */ /* 0x000fe40000000005 */
[----:B------:R-:W-:Y:S02]  /*7fc0*/  LOP3.LUT R15, R3, R8, RZ, 0xc0, !PT ;  /* 0x00000008030f7212 */ /* 0x000fe400078ec0ff */
[----:B------:R-:W-:Y:S01]  /*7fd0*/  LOP3.LUT R4, R61, 0xff, RZ, 0xc0, !PT ;  /* 0x000000ff3d047812 */ /* 0x000fe200078ec0ff */
[----:B--2---:R-:W-:Y:S01]  /*7fe0*/  FFMA.FTZ R16, R230, UR20, -R21 ;  /* 0x00000014e6107c23 */ /* 0x004fe20008010815 */
[----:B------:R-:W-:Y:S01]  /*7ff0*/  SHF.R.U32.HI R3, RZ, 0x8, R56 ;  /* 0x00000008ff037819 */ /* 0x000fe20000011638 */
[----:B------:R-:W-:Y:S01]  /*8000*/  MUFU.EX2 R57, R11 ;  /* 0x0000000b00397308 */ /* 0x000fe20000000800 */
[----:B------:R-:W-:Y:S01]  /*8010*/  LOP3.LUT R5, R36, 0xffff, RZ, 0xc0, !PT ;  /* 0x0000ffff24057812 */ /* 0x000fe200078ec0ff */
[----:B------:R-:W-:Y:S01]  /*8020*/  HMMA.16816.F32 R160, R12, R28, R160 ;  /* 0x0000001c0ca0723c */ /* 0x000fe200000018a0 */
[----:B------:R-:W-:-:S02]  /*8030*/  PRMT R39, R7, 0x5410, R58 ;  /* 0x0000541007277816 */ /* 0x000fc4000000003a */
[----:B------:R-:W-:Y:S01]  /*8040*/  PRMT R17, R4, 0x5410, R62 ;  /* 0x0000541004117816 */ /* 0x000fe2000000003e */
[--C-:B------:R-:W-:Y:S01]  /*8050*/  FFMA.FTZ R4, R190, UR20, -R20.reuse ;  /* 0x00000014be047c23 */ /* 0x100fe20008010814 */
[----:B------:R-:W-:Y:S01]  /*8060*/  PRMT R37, R60, 0x5410, R3 ;  /* 0x000054103c257816 */ /* 0x000fe20000000003 */
[--C-:B------:R-:W-:Y:S01]  /*8070*/  FFMA.FTZ R3, R193, UR20, -R20.reuse ;  /* 0x00000014c1037c23 */ /* 0x100fe20008010814 */
[----:B------:R-:W-:Y:S01]  /*8080*/  SHF.R.U32.HI R7, RZ, 0x8, R5 ;  /* 0x00000008ff077819 */ /* 0x000fe20000011605 */
[----:B------:R-:W-:Y:S01]  /*8090*/  FFMA.FTZ R5, R191, UR20, -R20 ;  /* 0x00000014bf057c23 */ /* 0x000fe20008010814 */
[----:B------:R-:W-:Y:S01]  /*80a0*/  MUFU.EX2 R61, R4 ;  /* 0x00000004003d7308 */ /* 0x000fe20000000800 */
[----:B------:R-:W-:Y:S01]  /*80b0*/  HMMA.16816.F32 R40, R12, R30, R40 ;  /* 0x0000001e0c28723c */ /* 0x000fe20000001828 */
[----:B-1----:R-:W-:Y:S01]  /*80c0*/  SHF.R.U32.HI R6, RZ, 0x10, R22 ;  /* 0x00000010ff067819 */ /* 0x002fe20000011616 */
[----:B------:R-:W1:Y:S01]  /*80d0*/  LDSM.16.MT88.4 R28, [R210+0x5800] ;  /* 0x00580000d21c783b */ /* 0x000e620000004200 */
[----:B------:R-:W-:-:S02]  /*80e0*/  LOP3.LUT R8, R22, 0xff, RZ, 0xc0, !PT ;  /* 0x000000ff16087812 */ /* 0x000fc400078ec0ff */
[----:B------:R-:W-:Y:S01]  /*80f0*/  PRMT R38, R9, 0x5410, R7 ;  /* 0x0000541009267816 */ /* 0x000fe20000000007 */
[C---:B------:R-:W-:Y:S01]  /*8100*/  HMMA.16816.F32 R44, R12.reuse, R32, R44 ;  /* 0x000000200c2c723c */ /* 0x040fe2000000182c */
[----:B------:R2:W3:Y:S01]  /*8110*/  MUFU.EX2 R60, R3 ;  /* 0x00000003003c7308 */ /* 0x0004e20000000800 */
[----:B------:R-:W-:Y:S02]  /*8120*/  HSET2.LE.AND R7, R17, R2, PT ;  /* 0x0000000211077233 */ /* 0x000fe40003803000 */
[----:B------:R-:W-:Y:S02]  /*8130*/  SHF.R.U32.HI R17, RZ, 0x18, R36 ;  /* 0x00000018ff117819 */ /* 0x000fe40000011624 */
[----:B------:R-:W-:Y:S03]  /*8140*/  HMMA.16816.F32 R32, R12, R34, R52 ;  /* 0x000000220c20723c */ /* 0x000fe60000001834 */
[----:B------:R4:W1:Y:S04]  /*8150*/  MUFU.EX2 R59, R5 ;  /* 0x00000005003b7308 */ /* 0x0008680000000800 */
[----:B------:R-:W-:Y:S01]  /*8160*/  F2FP.F16.F32.PACK_AB R12, R115, R116 ;  /* 0x00000074730c723e */ /* 0x000fe200000000ff */
[----:B------:R-:W-:Y:S01]  /*8170*/  FFMA.FTZ R15, R233, UR20, -R20 ;  /* 0x00000014e90f7c23 */ /* 0x000fe20008010814 */
[----:B------:R-:W-:-:S02]  /*8180*/  SHF.R.U32.HI R13, RZ, 0x10, R36 ;  /* 0x00000010ff0d7819 */ /* 0x000fc40000011624 */
[----:B------:R-:W-:Y:S01]  /*8190*/  MUFU.EX2 R56, R16 ;  /* 0x0000001000387308 */ /* 0x000fe20000000800 */
[----:B--2---:R-:W-:Y:S02]  /*81a0*/  LOP3.LUT R3, R22, 0xffff, RZ, 0xc0, !PT ;  /* 0x0000ffff16037812 */ /* 0x004fe400078ec0ff */
[----:B---3--:R-:W-:Y:S02]  /*81b0*/  F2FP.F16.F32.PACK_AB R11, R60, R68 ;  /* 0x000000443c0b723e */ /* 0x008fe400000000ff */
[----:B------:R-:W-:Y:S02]  /*81c0*/  SHF.R.U32.HI R4, RZ, 0x8, R3 ;  /* 0x00000008ff047819 */ /* 0x000fe40000011603 */
[----:B------:R-:W-:Y:S01]  /*81d0*/  LOP3.LUT R3, R6, 0xff, RZ, 0xc0, !PT ;  /* 0x000000ff06037812 */ /* 0x000fe200078ec0ff */
[----:B------:R-:W2:Y:S01]  /*81e0*/  MUFU.EX2 R55, R18 ;  /* 0x0000001200377308 */ /* 0x000ea20000000800 */
[----:B------:R-:W-:Y:S01]  /*81f0*/  PRMT R8, R8, 0x5410, R4 ;  /* 0x0000541008087816 */ /* 0x000fe20000000004 */
[----:B----4-:R-:W-:Y:S01]  /*8200*/  FFMA.FTZ R5, R232, UR20, -R21 ;  /* 0x00000014e8057c23 */ /* 0x010fe20008010815 */
[----:B------:R-:W-:-:S02]  /*8210*/  PRMT R6, R3, 0x5410, R10 ;  /* 0x0000541003067816 */ /* 0x000fc4000000000a */
[--C-:B------:R-:W-:Y:S02]  /*8220*/  HSET2.LE.AND R3, R65, R2.reuse, PT ;  /* 0x0000000241037233 */ /* 0x100fe40003803000 */
[----:B------:R-:W-:Y:S01]  /*8230*/  F2FP.F16.F32.PACK_AB R4, R113, R114 ;  /* 0x000000727104723e */ /* 0x000fe200000000ff */
[----:B------:R3:W-:Y:S01]  /*8240*/  MUFU.EX2 R58, R5 ;  /* 0x00000005003a7308 */ /* 0x0007e20000000800 */
[--C-:B------:R-:W-:Y:S02]  /*8250*/  HSET2.LE.AND R9, R6, R2.reuse, PT ;  /* 0x0000000206097233 */ /* 0x100fe40003803000 */
[----:B------:R-:W-:Y:S02]  /*8260*/  LOP3.LUT R10, R3, R4, RZ, 0xc0, !PT ;  /* 0x00000004030a7212 */ /* 0x000fe400078ec0ff */
[----:B------:R-:W-:Y:S02]  /*8270*/  HSET2.LE.AND R3, R19, R2, PT ;  /* 0x0000000213037233 */ /* 0x000fe40003803000 */
[----:B-1----:R-:W-:Y:S01]  /*8280*/  F2FP.F16.F32.PACK_AB R4, R59, R61 ;  /* 0x0000003d3b04723e */ /* 0x002fe200000000ff */
[----:B------:R-:W-:Y:S01]  /*8290*/  MUFU.EX2 R53, R15 ;  /* 0x0000000f00357308 */ /* 0x000fe20000000800 */
[----:B------:R-:W-:-:S02]  /*82a0*/  F2FP.F16.F32.PACK_AB R6, R72, R76 ;  /* 0x0000004c4806723e */ /* 0x000fc400000000ff */
[----:B------:R-:W-:Y:S02]  /*82b0*/  LOP3.LUT R7, R7, R4, RZ, 0xc0, !PT ;  /* 0x0000000407077212 */ /* 0x000fe400078ec0ff */
[----:B------:R-:W-:Y:S02]  /*82c0*/  LOP3.LUT R6, R3, R6, RZ, 0xc0, !PT ;  /* 0x0000000603067212 */ /* 0x000fe400078ec0ff */
[--C-:B------:R-:W-:Y:S02]  /*82d0*/  HSET2.LE.AND R3, R67, R2.reuse, PT ;  /* 0x0000000243037233 */ /* 0x100fe40003803000 */
[----:B---3--:R-:W-:Y:S02]  /*82e0*/  HSET2.LE.AND R5, R8, R2, PT ;  /* 0x0000000208057233 */ /* 0x008fe40003803000 */
[----:B------:R-:W-:Y:S02]  /*82f0*/  F2FP.F16.F32.PACK_AB R8, R77, R78 ;  /* 0x0000004e4d08723e */ /* 0x000fe400000000ff */
[----:B------:R-:W-:-:S02]  /*8300*/  LOP3.LUT R14, R13, 0xff, RZ, 0xc0, !PT ;  /* 0x000000ff0d0e7812 */ /* 0x000fc400078ec0ff */
[----:B------:R-:W-:Y:S02]  /*8310*/  LOP3.LUT R4, R5, R8, RZ, 0xc0, !PT ;  /* 0x0000000805047212 */ /* 0x000fe400078ec0ff */
[----:B------:R-:W-:Y:S02]  /*8320*/  LOP3.LUT R5, R9, R11, RZ, 0xc0, !PT ;  /* 0x0000000b09057212 */ /* 0x000fe400078ec0ff */
[----:B------:R-:W-:Y:S02]  /*8330*/  F2FP.F16.F32.PACK_AB R11, R80, R102 ;  /* 0x00000066500b723e */ /* 0x000fe400000000ff */
[--C-:B------:R-:W-:Y:S02]  /*8340*/  HSET2.LE.AND R8, R64, R2.reuse, PT ;  /* 0x0000000240087233 */ /* 0x100fe40003803000 */
[----:B------:R-:W-:Y:S01]  /*8350*/  LOP3.LUT R11, R3, R11, RZ, 0xc0, !PT ;  /* 0x0000000b030b7212 */ /* 0x000fe200078ec0ff */
[----:B------:R-:W-:Y:S01]  /*8360*/  HMMA.16816.F32 R168, R4, R24, R168 ;  /* 0x0000001804a8723c */ /* 0x000fe200000018a8 */
[----:B------:R-:W-:-:S02]  /*8370*/  HSET2.LE.AND R3, R66, R2, PT ;  /* 0x0000000242037233 */ /* 0x000fc40003803000 */
[----:B------:R-:W-:Y:S02]  /*8380*/  F2FP.F16.F32.PACK_AB R9, R103, R105 ;  /* 0x000000696709723e */ /* 0x000fe400000000ff */
[----:B------:R-:W-:Y:S01]  /*8390*/  LOP3.LUT R8, R8, R12, RZ, 0xc0, !PT ;  /* 0x0000000c08087212 */ /* 0x000fe200078ec0ff */
[C---:B------:R-:W-:Y:S01]  /*83a0*/  HMMA.16816.F32 R164, R4.reuse, R26, R164 ;  /* 0x0000001a04a4723c */ /* 0x040fe200000018a4 */
[----:B------:R-:W-:Y:S01]  /*83b0*/  LOP3.LUT R9, R3, R9, RZ, 0xc0, !PT ;  /* 0x0000000903097212 */ /* 0x000fe200078ec0ff */
[----:B------:R-:W-:Y:S01]  /*83c0*/  FFMA.FTZ R3, R235, UR20, -R20 ;  /* 0x00000014eb037c23 */ /* 0x000fe20008010814 */
[C---:B------:R-:W-:Y:S02]  /*83d0*/  LOP3.LUT R12, R23.reuse, 0xffff, RZ, 0xc0, !PT ;  /* 0x0000ffff170c7812 */ /* 0x040fe400078ec0ff */
[----:B------:R-:W-:Y:S01]  /*83e0*/  LOP3.LUT R16, R23, 0xff, RZ, 0xc0, !PT ;  /* 0x000000ff17107812 */ /* 0x000fe200078ec0ff */
[----:B------:R1:W-:Y:S01]  /*83f0*/  MUFU.EX2 R54, R3 ;  /* 0x0000000300367308 */ /* 0x0003e20000000800 */
[----:B------:R-:W-:Y:S01]  /*8400*/  SHF.R.U32.HI R13, RZ, 0x8, R12 ;  /* 0x00000008ff0d7819 */ /* 0x000fe2000001160c */
[----:B------:R-:W-:Y:S01]  /*8410*/  HMMA.16816.F32 R156, R4, R28, R156 ;  /* 0x0000001c049c723c */ /* 0x000fe2000000189c */
[----:B------:R-:W-:-:S02]  /*8420*/  SHF.R.U32.HI R18, RZ, 0x18, R23 ;  /* 0x00000018ff127819 */ /* 0x000fc40000011617 */
[----:B------:R-:W-:-:S03]  /*8430*/  PRMT R17, R14, 0x5410, R17 ;  /* 0x000054100e117816 */ /* 0x000fc60000000011 */
[----:B------:R-:W-:Y:S06]  /*8440*/  HMMA.16816.F32 R48, R4, R30, R48 ;  /* 0x0000001e0430723c */ /* 0x000fec0000001830 */
[C---:B------:R-:W-:Y:S01]  /*8450*/  HMMA.16816.F32 R160, R8.reuse, R24, R160 ;  /* 0x0000001808a0723c */ /* 0x040fe200000018a0 */
[----:B------:R-:W-:Y:S01]  /*8460*/  PRMT R7, R16, 0x5410, R13 ;  /* 0x0000541010077816 */ /* 0x000fe2000000000d */
[--C-:B------:R-:W-:Y:S01]  /*8470*/  FFMA.FTZ R16, R239, UR20, -R0.reuse ;  /* 0x00000014ef107c23 */ /* 0x100fe20008010800 */
[----:B-1----:R-:W-:Y:S01]  /*8480*/  SHF.R.U32.HI R3, RZ, 0x10, R23 ;  /* 0x00000010ff037819 */ /* 0x002fe20000011617 */
[--C-:B------:R-:W-:Y:S01]  /*8490*/  FFMA.FTZ R4, R237, UR20, -R0.reuse ;  /* 0x00000014ed047c23 */ /* 0x100fe20008010800 */
[----:B------:R-:W-:Y:S01]  /*84a0*/  FFMA.FTZ R5, R236, UR20, -R0 ;  /* 0x00000014ec057c23 */ /* 0x000fe20008010800 */
[--C-:B------:R-:W-:Y:S01]  /*84b0*/  FFMA.FTZ R0, R238, UR20, -R20.reuse ;  /* 0x00000014ee007c23 */ /* 0x100fe20008010814 */
[----:B------:R-:W-:Y:S01]  /*84c0*/  LOP3.LUT R12, R3, 0xff, RZ, 0xc0, !PT ;  /* 0x000000ff030c7812 */ /* 0x000fe200078ec0ff */
[----:B------:R-:W-:Y:S01]  /*84d0*/  FFMA.FTZ R3, R234, UR20, -R20 ;  /* 0x00000014ea037c23 */ /* 0x000fe20008010814 */
[----:B------:R-:W-:Y:S01]  /*84e0*/  FADD.FTZ R25, R217, R218 ;  /* 0x000000dad9197221 */ /* 0x000fe20000010000 */
[----:B------:R1:W-:Y:S01]  /*84f0*/  MUFU.EX2 R36, R0 ;  /* 0x0000000000247308 */ /* 0x0003e20000000800 */
[----:B------:R-:W-:Y:S01]  /*8500*/  PRMT R6, R12, 0x5410, R18 ;  /* 0x000054100c067816 */ /* 0x000fe20000000012 */
[----:B------:R-:W-:Y:S01]  /*8510*/  FADD.FTZ R12, R227, R87 ;  /* 0x00000057e30c7221 */ /* 0x000fe20000010000 */
[C---:B------:R-:W-:Y:S01]  /*8520*/  HMMA.16816.F32 R40, R8.reuse, R26, R40 ;  /* 0x0000001a0828723c */ /* 0x040fe20000001828 */
[----:B------:R-:W-:Y:S01]  /*8530*/  FADD.FTZ R24, R213, R214 ;  /* 0x000000d6d5187221 */ /* 0x000fe20000010000 */
[--C-:B------:R-:W-:Y:S01]  /*8540*/  HSET2.LE.AND R13, R95, R2.reuse, PT ;  /* 0x000000025f0d7233 */ /* 0x100fe20003803000 */
[----:B------:R-:W3:Y:S02]  /*8550*/  LDSM.16.MT88.4 R20, [R210+0x5c00] ;  /* 0x005c0000d214783b */ /* 0x000ee40000004200 */
[----:B------:R2:W4:Y:S01]  /*8560*/  MUFU.EX2 R52, R3 ;  /* 0x0000000300347308 */ /* 0x0005220000000800 */
[----:B------:R-:W-:Y:S01]  /*8570*/  IMAD.MOV.U32 R87, RZ, RZ, R187 ;  /* 0x000000ffff577224 */ /* 0x000fe200078e00bb */
[--C-:B------:R-:W-:Y:S01]  /*8580*/  HSET2.LE.AND R14, R94, R2.reuse, PT ;  /* 0x000000025e0e7233 */ /* 0x100fe20003803000 */
[----:B------:R-:W-:Y:S01]  /*8590*/  IMAD.MOV.U32 R227, RZ, RZ, R229 ;  /* 0x000000ffffe37224 */ /* 0x000fe200078e00e5 */
[--C-:B------:R-:W-:Y:S01]  /*85a0*/  HSET2.LE.AND R15, R38, R2.reuse, PT ;  /* 0x00000002260f7233 */ /* 0x100fe20003803000 */
[----:B------:R-:W-:Y:S01]  /*85b0*/  IMAD.MOV.U32 R187, RZ, RZ, R226 ;  /* 0x000000ffffbb7224 */ /* 0x000fe200078e00e2 */
[C---:B------:R-:W-:Y:S01]  /*85c0*/  HMMA.16816.F32 R44, R8.reuse, R28, R44 ;  /* 0x0000001c082c723c */ /* 0x040fe2000000182c */
[----:B------:R-:W-:Y:S01]  /*85d0*/  IMAD.MOV.U32 R229, RZ, RZ, R225 ;  /* 0x000000ffffe57224 */ /* 0x000fe200078e00e1 */
[----:B------:R-:W-:Y:S01]  /*85e0*/  MUFU.EX2 R16, R16 ;  /* 0x0000001000107308 */ /* 0x000fe20000000800 */
[----:B------:R-:W-:Y:S01]  /*85f0*/  IMAD.MOV.U32 R226, RZ, RZ, R154 ;  /* 0x000000ffffe27224 */ /* 0x000fe200078e009a */
[----:B-1----:R-:W-:Y:S01]  /*8600*/  HSET2.LE.AND R0, R37, R2, PT ;  /* 0x0000000225007233 */ /* 0x002fe20003803000 */
[----:B------:R-:W-:Y:S01]  /*8610*/  IMAD.MOV.U32 R154, RZ, RZ, R215 ;  /* 0x000000ffff9a7224 */ /* 0x000fe200078e00d7 */
[----:B------:R-:W-:Y:S01]  /*8620*/  HMMA.16816.F32 R32, R8, R30, R32 ;  /* 0x0000001e0820723c */ /* 0x000fe20000001820 */
[----:B------:R-:W-:Y:S01]  /*8630*/  IMAD.MOV.U32 R176, RZ, RZ, R229 ;  /* 0x000000ffffb07224 */ /* 0x000fe200078e00e5 */
[----:B------:R1:W5:Y:S01]  /*8640*/  LDL.LU R218, [R1+0x9c] ;  /* 0x00009c0001da7983 */ /* 0x0003620000300800 */
[----:B--2---:R-:W-:Y:S01]  /*8650*/  F2FP.F16.F32.PACK_AB R3, R55, R56 ;  /* 0x000000383703723e */ /* 0x004fe200000000ff */
[----:B------:R-:W-:-:S02]  /*8660*/  IMAD.MOV.U32 R229, RZ, RZ, R154 ;  /* 0x000000ffffe57224 */ /* 0x000fc400078e009a */
[----:B------:R-:W-:Y:S01]  /*8670*/  FADD.FTZ R19, R227, R87 ;  /* 0x00000057e3137221 */ /* 0x000fe20000010000 */
[----:B------:R-:W-:Y:S01]  /*8680*/  IMAD.MOV.U32 R225, RZ, RZ, R152 ;  /* 0x000000ffffe17224 */ /* 0x000fe200078e0098 */
[----:B------:R-:W-:Y:S01]  /*8690*/  LOP3.LUT R154, R0, R3, RZ, 0xc0, !PT ;  /* 0x00000003009a7212 */ /* 0x000fe200078ec0ff */
[----:B------:R-:W-:Y:S01]  /*86a0*/  IMAD.MOV.U32 R192, RZ, RZ, R187 ;  /* 0x000000ffffc07224 */ /* 0x000fe200078e00bb */
[----:B------:R-:W-:Y:S01]  /*86b0*/  HSET2.LE.AND R0, R39, R2, PT ;  /* 0x0000000227007233 */ /* 0x000fe20003803000 */
[----:B------:R-:W-:Y:S01]  /*86c0*/  IMAD.MOV.U32 R152, RZ, RZ, R216 ;  /* 0x000000ffff987224 */ /* 0x000fe200078e00d8 */
[----:B----4-:R-:W-:Y:S01]  /*86d0*/  F2FP.F16.F32.PACK_AB R3, R36, R52 ;  /* 0x000000342403723e */ /* 0x010fe200000000ff */
[----:B------:R-:W-:Y:S01]  /*86e0*/  IMAD.MOV.U32 R86, RZ, RZ, R225 ;  /* 0x000000ffff567224 */ /* 0x000fe200078e00e1 */
[----:B------:R2:W-:Y:S01]  /*86f0*/  MUFU.EX2 R27, R4 ;  /* 0x00000004001b7308 */ /* 0x0005e20000000800 */
[----:B------:R-:W-:Y:S01]  /*8700*/  IMAD.MOV.U32 R225, RZ, RZ, R155 ;  /* 0x000000ffffe17224 */ /* 0x000fe200078e009b */
[----:B------:R-:W-:Y:S01]  /*8710*/  LOP3.LUT R155, R0, R3, RZ, 0xc0, !PT ;  /* 0x00000003009b7212 */ /* 0x000fe200078ec0ff */
[----:B------:R-:W-:-:S02]  /*8720*/  IMAD.MOV.U32 R87, RZ, RZ, R226 ;  /* 0x000000ffff577224 */ /* 0x000fc400078e00e2 */
[----:B------:R-:W-:Y:S01]  /*8730*/  FADD.FTZ R0, R176, R25 ;  /* 0x00000019b0007221 */ /* 0x000fe20000010000 */
[----:B------:R-:W-:Y:S02]  /*8740*/  IMAD.MOV.U32 R227, RZ, RZ, R152 ;  /* 0x000000ffffe37224 */ /* 0x000fe400078e0098 */
[----:B------:R-:W-:Y:S01]  /*8750*/  FADD.FTZ R18, R212, R12 ;  /* 0x0000000cd4127221 */ /* 0x000fe20000010000 */
[----:B------:R-:W-:Y:S01]  /*8760*/  IMAD.MOV.U32 R176, RZ, RZ, R192 ;  /* 0x000000ffffb07224 */ /* 0x000fe200078e00c0 */
[----:B------:R4:W1:Y:S01]  /*8770*/  MUFU.EX2 R26, R5 ;  /* 0x00000005001a7308 */ /* 0x0008620000000800 */
[----:B------:R-:W-:Y:S01]  /*8780*/  IMAD.MOV.U32 R187, RZ, RZ, R153 ;  /* 0x000000ffffbb7224 */ /* 0x000fe200078e0099 */
[----:B------:R-:W-:Y:S01]  /*8790*/  HSET2.LE.AND R6, R6, R2, PT ;  /* 0x0000000206067233 */ /* 0x000fe20003803000 */
[----:B------:R-:W-:Y:S01]  /*87a0*/  IMAD.MOV.U32 R192, RZ, RZ, R86 ;  /* 0x000000ffffc07224 */ /* 0x000fe200078e0056 */
[----:B------:R1:W5:Y:S01]  /*87b0*/  LDL.LU R217, [R1+0x98] ;  /* 0x0000980001d97983 */ /* 0x0003620000300800 */
[----:B------:R-:W-:-:S02]  /*87c0*/  IMAD.MOV.U32 R86, RZ, RZ, R87 ;  /* 0x000000ffff567224 */ /* 0x000fc400078e0057 */
[----:B------:R-:W-:Y:S01]  /*87d0*/  IMAD.MOV.U32 R226, RZ, RZ, R206 ;  /* 0x000000ffffe27224 */ /* 0x000fe200078e00ce */
[--C-:B--2---:R-:W-:Y:S01]  /*87e0*/  HSET2.LE.AND R4, R7, R2.reuse, PT ;  /* 0x0000000207047233 */ /* 0x104fe20003803000 */
[----:B------:R-:W-:Y:S02]  /*87f0*/  IMAD.MOV.U32 R87, RZ, RZ, R227 ;  /* 0x000000ffff577224 */ /* 0x000fe400078e00e3 */
[----:B------:R-:W-:Y:S01]  /*8800*/  FADD.FTZ R3, R176, R19 ;  /* 0x00000013b0037221 */ /* 0x000fe20000010000 */
[----:B------:R-:W-:Y:S01]  /*8810*/  IMAD.MOV.U32 R227, RZ, RZ, R229 ;  /* 0x000000ffffe37224 */ /* 0x000fe200078e00e5 */
[----:B----4-:R-:W-:Y:S01]  /*8820*/  F2FP.F16.F32.PACK_AB R5, R57, R58 ;  /* 0x0000003a3905723e */ /* 0x010fe200000000ff */
[----:B------:R-:W-:Y:S01]  /*8830*/  IMAD.MOV.U32 R229, RZ, RZ, R187 ;  /* 0x000000ffffe57224 */ /* 0x000fe200078e00bb */
[----:B------:R-:W-:Y:S01]  /*8840*/  HSET2.LE.AND R12, R17, R2, PT ;  /* 0x00000002110c7233 */ /* 0x000fe20003803000 */
        /* <DEDUP_REMOVED lines=8> */
[----:B------:R-:W-:Y:S01]  /*88d0*/  F2FP.F16.F32.PACK_AB R7, R53, R54 ;  /* 0x000000363507723e */ /* 0x000fe200000000ff */
[----:B------:R-:W-:Y:S02]  /*88e0*/  IMAD.MOV.U32 R185, RZ, RZ, R186 ;  /* 0x000000ffffb97224 */ /* 0x000fe400078e00ba */
[----:B------:R-:W-:Y:S01]  /*88f0*/  FADD.FTZ R2, R92, R18 ;  /* 0x000000125c027221 */ /* 0x000fe20000010000 */
[----:B------:R-:W-:Y:S02]  /*8900*/  IMAD.MOV.U32 R186, RZ, RZ, R224 ;  /* 0x000000ffffba7224 */ /* 0x000fe400078e00e0 */
[----:B------:R-:W-:Y:S01]  /*8910*/  FADD.FTZ R5, R93, R24 ;  /* 0x000000185d057221 */ /* 0x000fe20000010000 */
[----:B------:R-:W-:Y:S01]  /*8920*/  IMAD.MOV.U32 R224, RZ, RZ, R173 ;  /* 0x000000ffffe07224 */ /* 0x000fe200078e00ad */
[----:B------:R2:W5:Y:S01]  /*8930*/  LDL.LU R215, [R1+0x90] ;  /* 0x0000900001d77983 */ /* 0x0005620000300800 */
[----:B------:R-:W-:-:S02]  /*8940*/  IMAD.MOV.U32 R173, RZ, RZ, R174 ;  /* 0x000000ffffad7224 */ /* 0x000fc400078e00ae */
[----:B------:R-:W-:Y:S02]  /*8950*/  IMAD.MOV.U32 R174, RZ, RZ, R222 ;  /* 0x000000ffffae7224 */ /* 0x000fe400078e00de */
[----:B------:R-:W-:Y:S01]  /*8960*/  FADD.FTZ R4, R86, R3 ;  /* 0x0000000356047221 */ /* 0x000fe20000010000 */
[----:B------:R-:W-:Y:S02]  /*8970*/  IMAD.MOV.U32 R222, RZ, RZ, R223 ;  /* 0x000000ffffde7224 */ /* 0x000fe400078e00df */
[----:B------:R-:W-:Y:S01]  /*8980*/  FADD.FTZ R3, R87, R5 ;  /* 0x0000000557037221 */ /* 0x000fe20000010000 */
[----:B------:R-:W-:Y:S01]  /*8990*/  IMAD.MOV.U32 R223, RZ, RZ, R146 ;  /* 0x000000ffffdf7224 */ /* 0x000fe200078e0092 */
[----:B------:R-:W-:Y:S01]  /*89a0*/  LOP3.LUT R153, R6, R7, RZ, 0xc0, !PT ;  /* 0x0000000706997212 */ /* 0x000fe200078ec0ff */
[----:B------:R-:W-:Y:S02]  /*89b0*/  IMAD.MOV.U32 R146, RZ, RZ, R147 ;  /* 0x000000ffff927224 */ /* 0x000fe400078e0093 */
[----:B------:R-:W-:Y:S01]  /*89c0*/  FADD.FTZ R8, R227, R2 ;  /* 0x00000002e3087221 */ /* 0x000fe20000010000 */
[----:B------:R-:W-:-:S02]  /*89d0*/  IMAD.MOV.U32 R147, RZ, RZ, R141 ;  /* 0x000000ffff937224 */ /* 0x000fc400078e008d */
[----:B------:R-:W-:Y:S01]  /*89e0*/  FADD.FTZ R7, R229, R0 ;  /* 0x00000000e5077221 */ /* 0x000fe20000010000 */
[----:B------:R-:W-:Y:S02]  /*89f0*/  IMAD.MOV.U32 R141, RZ, RZ, R142 ;  /* 0x000000ffff8d7224 */ /* 0x000fe400078e008e */
[----:B------:R-:W-:Y:S01]  /*8a00*/  FADD.FTZ R6, R225, R3 ;  /* 0x00000003e1067221 */ /* 0x000fe20000010000 */
[----:B------:R-:W-:Y:S01]  /*8a10*/  IMAD.MOV.U32 R142, RZ, RZ, R144 ;  /* 0x000000ffff8e7224 */ /* 0x000fe200078e0090 */
[----:B------:R-:W-:Y:S01]  /*8a20*/  F2FP.F16.F32.PACK_AB R0, R109, R110 ;  /* 0x0000006e6d00723e */ /* 0x000fe200000000ff */
[----:B------:R-:W-:Y:S01]  /*8a30*/  IMAD.MOV.U32 R227, RZ, RZ, R226 ;  /* 0x000000ffffe37224 */ /* 0x000fe200078e00e2 */
[----:B-1----:R-:W-:Y:S01]  /*8a40*/  F2FP.F16.F32.PACK_AB R2, R26, R27 ;  /* 0x0000001b1a02723e */ /* 0x002fe200000000ff */
[----:B------:R-:W-:Y:S02]  /*8a50*/  IMAD.MOV.U32 R225, RZ, RZ, R185 ;  /* 0x000000ffffe17224 */ /* 0x000fe400078e00b9 */
[----:B------:R-:W-:Y:S01]  /*8a60*/  FADD.FTZ R5, R187, R4 ;  /* 0x00000004bb057221 */ /* 0x000fe20000010000 */
[----:B------:R-:W-:Y:S01]  /*8a70*/  IMAD.MOV.U32 R229, RZ, RZ, R175 ;  /* 0x000000ffffe57224 */ /* 0x000fe200078e00af */
[----:B------:R-:W-:Y:S01]  /*8a80*/  F2FP.F16.F32.PACK_AB R4, R16, R79 ;  /* 0x0000004f1004723e */ /* 0x000fe200000000ff */
[----:B------:R-:W-:Y:S01]  /*8a90*/  IMAD.MOV.U32 R185, RZ, RZ, R174 ;  /* 0x000000ffffb97224 */ /* 0x000fe200078e00ae */
[----:B------:R-:W-:Y:S01]  /*8aa0*/  F2FP.F16.F32.PACK_AB R3, R111, R112 ;  /* 0x000000706f03723e */ /* 0x000fe200000000ff */
[----:B------:R-:W-:Y:S01]  /*8ab0*/  IMAD.MOV.U32 R187, RZ, RZ, R184 ;  /* 0x000000ffffbb7224 */ /* 0x000fe200078e00b8 */
[----:B------:R2:W5:Y:S01]  /*8ac0*/  LDL.LU R214, [R1+0x8c] ;  /* 0x00008c0001d67983 */ /* 0x0005620000300800 */
[----:B------:R-:W-:-:S02]  /*8ad0*/  IMAD.MOV.U32 R175, RZ, RZ, R224 ;  /* 0x000000ffffaf7224 */ /* 0x000fc400078e00e0 */
[----:B------:R-:W-:Y:S01]  /*8ae0*/  IMAD.MOV.U32 R174, RZ, RZ, R142 ;  /* 0x000000ffffae7224 */ /* 0x000fe200078e008e */
[----:B------:R-:W-:Y:S01]  /*8af0*/  LOP3.LUT R142, R13, R0, RZ, 0xc0, !PT ;  /* 0x000000000d8e7212 */ /* 0x000fe200078ec0ff */
        /* <DEDUP_REMOVED lines=19> */
[----:B------:R-:W-:-:S02]  /*8c30*/  IMAD.MOV.U32 R144, RZ, RZ, R208 ;  /* 0x000000ffff907224 */ /* 0x000fc400078e00d0 */
        /* <DEDUP_REMOVED lines=9> */
[----:B------:R-:W-:Y:S02]  /*8cd0*/  IMAD.MOV.U32 R206, RZ, RZ, R211 ;  /* 0x000000ffffce7224 */ /* 0x000fe400078e00d3 */
        /* <DEDUP_REMOVED lines=83> */
[----:B------:R2:W5:Y:S01]  /*9210*/  LDL.LU R213, [R1+0x88] ;  /* 0x0000880001d57983 */ /* 0x0005620000300800 */
[----:B------:R-:W-:Y:S01]  /*9220*/  FADD.FTZ R0, R52, R0 ;  /* 0x0000000034007221 */ /* 0x000fe20000010000 */
[----:B------:R-:W-:Y:S01]  /*9230*/  FADD.FTZ R2, R56, R2 ;  /* 0x0000000238027221 */ /* 0x000fe20000010000 */
[----:B------:R-:W-:Y:S01]  /*9240*/  FADD.FTZ R4, R109, R4 ;  /* 0x000000046d047221 */ /* 0x000fe20000010000 */
[----:B------:R2:W5:Y:S01]  /*9250*/  LDL.LU R212, [R1+0x84] ;  /* 0x0000840001d47983 */ /* 0x0005620000300800 */
[----:B------:R-:W-:Y:S01]  /*9260*/  FADD.FTZ R3, R26, R3 ;  /* 0x000000031a037221 */ /* 0x000fe20000010000 */
[----:B------:R-:W-:-:S02]  /*9270*/  FADD.FTZ R0, R36, R0 ;  /* 0x0000000024007221 */ /* 0x000fc40000010000 */
[----:B------:R2:W5:Y:S01]  /*9280*/  LDL.LU R211, [R1+0x80] ;  /* 0x0000800001d37983 */ /* 0x0005620000300800 */
[----:B------:R-:W-:-:S03]  /*9290*/  FADD.FTZ R2, R55, R2 ;  /* 0x0000000237027221 */ /* 0x000fc60000010000 */
[----:B------:R2:W5:Y:S04]  /*92a0*/  LDL.LU R208, [R1+0x7c] ;  /* 0x00007c0001d07983 */ /* 0x0005680000300800 */
[----:B------:R2:W5:Y:S04]  /*92b0*/  LDL.LU R93, [R1+0x78] ;  /* 0x00007800015d7983 */ /* 0x0005680000300800 */
[----:B------:R2:W5:Y:S01]  /*92c0*/  LDL.LU R92, [R1+0x74] ;  /* 0x00007400015c7983 */ /* 0x0005620000300800 */
[C---:B------:R-:W-:Y:S03]  /*92d0*/  HMMA.16816.F32 R168, R152.reuse, R148, R168 ;  /* 0x0000009498a8723c */ /* 0x040fe600000018a8 */
[----:B------:R2:W-:Y:S03]  /*92e0*/  STL [R1+0x10], R4 ;  /* 0x0000100401007387 */ /* 0x0005e60000100800 */
[----:B------:R-:W-:Y:S01]  /*92f0*/  HMMA.16816.F32 R164, R152, R150, R164 ;  /* 0x0000009698a4723c */ /* 0x000fe200000018a4 */
[----:B------:R2:W-:Y:S04]  /*9300*/  STL [R1+0x14], R3 ;  /* 0x0000140301007387 */ /* 0x0005e80000100800 */
[----:B------:R2:W-:Y:S01]  /*9310*/  STL [R1+0x1c], R0 ;  /* 0x00001c0001007387 */ /* 0x0005e20000100800 */
[----:B------:R-:W-:Y:S03]  /*9320*/  HMMA.16816.F32 R160, R140, R148, R160 ;  /* 0x000000948ca0723c */ /* 0x000fe600000018a0 */
[----:B------:R2:W-:Y:S03]  /*9330*/  STL [R1+0x18], R2 ;  /* 0x0000180201007387 */ /* 0x0005e60000100800 */
[----:B---3--:R-:W-:Y:S06]  /*9340*/  HMMA.16816.F32 R156, R152, R20, R156 ;  /* 0x00000014989c723c */ /* 0x008fec000000189c */
[C---:B------:R-:W-:Y:S06]  /*9350*/  HMMA.16816.F32 R148, R140.reuse, R150, R40 ;  /* 0x000000968c94723c */ /* 0x040fec0000001828 */
[----:B------:R-:W-:Y:S06]  /*9360*/  HMMA.16816.F32 R144, R140, R20, R44 ;  /* 0x000000148c90723c */ /* 0x000fec000000182c */
[-C--:B------:R-:W-:Y:S06]  /*9370*/  HMMA.16816.F32 R152, R152, R22.reuse, R48 ;  /* 0x000000169898723c */ /* 0x080fec0000001830 */
[----:B------:R-:W-:Y:S01]  /*9380*/  HMMA.16816.F32 R140, R140, R22, R32 ;  /* 0x000000168c8c723c */ /* 0x000fe20000001820 */
[----:B------:R-:W-:-:S08]  /*9390*/  NOP ;  /* 0x0000000000007918 */ /* 0x000fd00000000000 */
[----:B--2---:R-:W-:-:S15]  /*93a0*/  @!P5 BRA `(.L_x_435) ;  /* 0x000000700028d947 */ /* 0x004fde0003800000 */
[----:B------:R-:W-:Y:S01]  /*93b0*/  ULDC UR4, c[0x0][0x2d0] ;  /* 0x0000b40000047ab9 */ /* 0x000fe20000000800 */
[----:B------:R-:W1:Y:S01]  /*93c0*/  LDC.64 R232, c[0x0][0x250] ;  /* 0x00009400ffe87b82 */ /* 0x000e620000000a00 */
[----:B-----5:R-:W-:Y:S01]  /*93d0*/  ISETP.GE.AND P0, PT, R92, UR4, PT ;  /* 0x000000045c007c0c */ /* 0x020fe2000bf06270 */
[----:B------:R-:W-:Y:S01]  /*93e0*/  IMAD.WIDE.U32 R222, R241, -0x2daee0ad, RZ ;  /* 0xd2511f53f1de7825 */ /* 0x000fe200078e00ff */
[----:B------:R-:W-:Y:S01]  /*93f0*/  MOV R133, R137 ;  /* 0x0000008900857202 */ /* 0x000fe20000000f00 */
[----:B------:R-:W-:Y:S01]  /*9400*/  ULEA.HI.SX32 UR22, UR22, 0xfffffffe, 0x19 ;  /* 0xfffffffe16167891 */ /* 0x000fe2000f8fca3f */
[----:B------:R-:W-:Y:S01]  /*9410*/  MOV R135, R132 ;  /* 0x0000008400877202 */ /* 0x000fe20000000f00 */
[----:B------:R-:W-:Y:S01]  /*9420*/  ULDC UR4, c[0x0][0x2ec] ;  /* 0x0000bb0000047ab9 */ /* 0x000fe20000000800 */
[----:B------:R-:W-:-:S07]  /*9430*/  MOV R134, R136 ;  /* 0x0000008800867202 */ /* 0x000fce0000000f00 */
[----:B------:R-:W2:Y:S08]  /*9440*/  @!P0 LDC.64 R2, c[0x0][0x220] ;  /* 0x00008800ff028b82 */ /* 0x000eb00000000a00 */
[----:B------:R-:W3:Y:S01]  /*9450*/  @!P0 LDC.64 R6, c[0x0][0x220] ;  /* 0x00008800ff068b82 */ /* 0x000ee20000000a00 */
[----:B-1----:R-:W-:-:S07]  /*9460*/  @!P0 IMAD R0, R233, 0x60, RZ ;  /* 0x00000060e9008824 */ /* 0x002fce00078e02ff */
[----:B------:R-:W1:Y:S01]  /*9470*/  @!P0 LDC.64 R4, c[0x0][0x220] ;  /* 0x00008800ff048b82 */ /* 0x000e620000000a00 */
[----:B--2---:R2:W-:Y:S04]  /*9480*/  @!P0 STL.64 [R1+0x40], R2 ;  /* 0x0000400201008387 */ /* 0x0045e80000100a00 */
[----:B---3--:R3:W-:Y:S04]  /*9490*/  @!P0 STL.64 [R1+0x38], R6 ;  /* 0x0000380601008387 */ /* 0x0087e80000100a00 */
[----:B-1----:R1:W-:Y:S01]  /*94a0*/  @!P0 STL.64 [R1+0x30], R4 ;  /* 0x0000300401008387 */ /* 0x0023e20000100a00 */
[----:B--2---:R-:W2:Y:S01]  /*94b0*/  @!P0 LDC.64 R2, c[0x0][0x220] ;  /* 0x00008800ff028b82 */ /* 0x004ea20000000a00 */
[----:B---3--:R-:W-:-:S05]  /*94c0*/  IMAD.WIDE.U32 R6, R181, -0x326172a9, RZ ;  /* 0xcd9e8d57b5067825 */ /* 0x008fca00078e00ff */
[----:B------:R-:W-:Y:S01]  /*94d0*/  LOP3.LUT R230, R7, R228, RZ, 0x3c, !PT ;  /* 0x000000e407e67212 */ /* 0x000fe200078e3cff */
[----:B-1----:R-:W-:-:S04]  /*94e0*/  IMAD.WIDE.U32 R4, R240, -0x326172a9, RZ ;  /* 0xcd9e8d57f0047825 */ /* 0x002fc800078e00ff */
[----:B------:R-:W-:Y:S01]  /*94f0*/  IMAD.WIDE.U32 R230, R230, -0x2daee0ad, RZ ;  /* 0xd2511f53e6e67825 */ /* 0x000fe200078e00ff */
[----:B------:R-:W-:Y:S01]  /*9500*/  LOP3.LUT R228, R5, R228, RZ, 0x3c, !PT ;  /* 0x000000e405e47212 */ /* 0x000fe200078e3cff */
[----:B--2---:R1:W-:Y:S04]  /*9510*/  @!P0 STL.64 [R1+0x28], R2 ;  /* 0x0000280201008387 */ /* 0x0043e80000100a00 */
[----:B------:R-:W-:Y:S01]  /*9520*/  IMAD.WIDE.U32 R228, R228, -0x2daee0ad, RZ ;  /* 0xd2511f53e4e47825 */ /* 0x000fe200078e00ff */
[----:B------:R2:W-:Y:S04]  /*9530*/  STL.64 [R1+0x8], R6 ;  /* 0x0000080601007387 */ /* 0x0005e80000100a00 */
[----:B------:R2:W-:Y:S04]  /*9540*/  STL.64 [R1], R4 ;  /* 0x0000000401007387 */ /* 0x0005e80000100a00 */
[----:B------:R2:W-:Y:S01]  /*9550*/  @!P0 STL [R1+0x20], R0 ;  /* 0x0000200001008387 */ /* 0x0005e20000100800 */
[----:B-1----:R-:W-:Y:S01]  /*9560*/  MOV R3, R138 ;  /* 0x0000008a00037202 */ /* 0x002fe20000000f00 */
[----:B------:R-:W-:Y:S06]  /*9570*/  BRA `(.L_x_436) ;  /* 0x0000000000e07947 */ /* 0x000fec0003800000 */
.L_x_438:
[----:B------:R-:W2:Y:S01]  /*9580*/  LDL.64 R236, [R1+0x58] ;  /* 0x0000580001ec7983 */ /* 0x000ea20000100a00 */
[----:B------:R-:W1:Y:S01]  /*9590*/  LDC.64 R138, c[0x0][0x248] ;  /* 0x00009200ff8a7b82 */ /* 0x000e620000000a00 */
[----:B------:R-:W-:Y:S02]  /*95a0*/  UIADD3 UR17, UR22, -0x1, URZ ;  /* 0xffffffff16117890 */ /* 0x000fe4000fffe03f */
[----:B------:R-:W3:Y:S02]  /*95b0*/  LDL.64 R234, [R1+0x48] ;  /* 0x0000480001ea7983 */ /* 0x000ee40000100a00 */
[----:B------:R-:W-:Y:S02]  /*95c0*/  USHF.R.S32.HI UR16, URZ, 0x1f, UR17 ;  /* 0x0000001f3f107899 */ /* 0x000fe40008011411 */
[----:B------:R-:W4:Y:S01]  /*95d0*/  LDL R227, [R1+0x64] ;  /* 0x0000640001e37983 */ /* 0x000f220000100800 */
[----:B------:R-:W5:Y:S03]  /*95e0*/  @!P0 LDC.64 R176, c[0x0][0x218] ;  /* 0x00008600ffb08b82 */ /* 0x000f660000000a00 */
[----:B------:R-:W4:Y:S04]  /*95f0*/  LDL R224, [R1+0x60] ;  /* 0x0000600001e07983 */ /* 0x000f280000100800 */
[----:B------:R1:W-:Y:S01]  /*9600*/  @P0 STS [R221+0x2000], RZ ;  /* 0x002000ffdd000388 */ /* 0x0003e20000000800 */
[----:B------:R-:W4:Y:S03]  /*9610*/  @!P0 LDC.64 R174, c[0x0][0x218] ;  /* 0x00008600ffae8b82 */ /* 0x000f260000000a00 */
[----:B------:R1:W-:Y:S04]  /*9620*/  @P0 STS [R221+0x2004], RZ ;  /* 0x002004ffdd000388 */ /* 0x0003e80000000800 */
[----:B------:R1:W-:Y:S01]  /*9630*/  @P0 STS.64 [R221+0x2008], RZ ;  /* 0x002008ffdd000388 */ /* 0x0003e20000000a00 */
[----:B------:R-:W4:Y:S01]  /*9640*/  @!P0 LDC.64 R196, c[0x0][0x218] ;  /* 0x00008600ffc48b82 */ /* 0x000f220000000a00 */
[C---:B-1----:R-:W-:Y:S02]  /*9650*/  IMAD R0, R138.reuse, UR16, RZ ;  /* 0x000000108a007c24 */ /* 0x042fe4000f8e02ff */
[----:B------:R-:W-:Y:S04]  /*9660*/  IMAD.WIDE.U32 R172, R138, UR17, RZ ;  /* 0x000000118aac7c25 */ /* 0x000fe8000f8e00ff */
[----:B------:R-:W-:Y:S04]  /*9670*/  IMAD R0, R139, UR17, R0 ;  /* 0x000000118b007c24 */ /* 0x000fe8000f8e0200 */
[----:B------:R-:W-:Y:S01]  /*9680*/  IMAD.IADD R2, R173, 0x1, R0 ;  /* 0x00000001ad027824 */ /* 0x000fe200078e0200 */
[C---:B--2---:R-:W-:Y:S04]  /*9690*/  LEA R136, P1, R172.reuse, R236, 0x7 ;  /* 0x000000ecac887211 */ /* 0x044fe800078238ff */
[----:B---3--:R-:W-:Y:S02]  /*96a0*/  LEA.HI.X R137, R172, R235, R2, 0x7, P1 ;  /* 0x000000ebac897211 */ /* 0x008fe400008f3c02 */
[----:B------:R-:W1:Y:S01]  /*96b0*/  @!P0 LDC.64 R172, c[0x0][0x218] ;  /* 0x00008600ffac8b82 */ /* 0x000e620000000a00 */
[C---:B-----5:R-:W-:Y:S02]  /*96c0*/  @!P0 LEA R176, P4, R136.reuse, R176, 0x1 ;  /* 0x000000b088b08211 */ /* 0x060fe400078808ff */
        /* <DEDUP_REMOVED lines=11> */
[C---:B------:R-:W-:Y:S01]  /*9780*/  @!P0 LEA.HI.X R0, R138.reuse, R137, R139, 0x6, P1 ;  /* 0x000000898a008211 */ /* 0x040fe200008f348b */
[----:B------:R-:W-:Y:S02]  /*9790*/  @!P0 IMAD.WIDE.U32 R136, R138, 0x60, R136 ;  /* 0x000000608a888825 */ /* 0x000fe400078e0088 */
[----:B------:R-:W-:Y:S01]  /*97a0*/  @!PT LDS RZ, [RZ] ;  /* 0x00000000fffff984 */ /* 0x000fe20000000800 */
[----:B------:R-:W-:Y:S01]  /*97b0*/  @!PT LDS RZ, [RZ] ;  /* 0x00000000fffff984 */ /* 0x000fe20000000800 */
[----:B------:R-:W-:Y:S01]  /*97c0*/  @!PT LDS RZ, [RZ] ;  /* 0x00000000fffff984 */ /* 0x000fe20000000800 */
[----:B------:R2:W-:Y:S02]  /*97d0*/  @!P0 LDGSTS.E.BYPASS.LTC128B.128 [R221+0x2800], desc[UR18][R174.64] ;  /* 0x02800000aedd8fae */ /* 0x0005e4000b901d52 */
[----:B------:R-:W-:Y:S02]  /*97e0*/  @!P0 IMAD R139, R139, 0x60, RZ ;  /* 0x000000608b8b8824 */ /* 0x000fe400078e02ff */
[----:B------:R2:W-:Y:S01]  /*97f0*/  @P0 STS.128 [R221+0x3000], RZ ;  /* 0x003000ffdd000388 */ /* 0x0005e20000000c00 */
[C---:B-1----:R-:W-:Y:S01]  /*9800*/  @!P0 LEA R172, P1, R2.reuse, R172, 0x1 ;  /* 0x000000ac02ac8211 */ /* 0x042fe200078208ff */
[----:B------:R-:W-:Y:S03]  /*9810*/  @!P0 IMAD.IADD R139, R139, 0x1, R137 ;  /* 0x000000018b8b8824 */ /* 0x000fe600078e0289 */
[----:B------:R-:W-:Y:S02]  /*9820*/  @!P0 LEA.HI.X R173, R2, R173, R0, 0x1, P1 ;  /* 0x000000ad02ad8211 */ /* 0x000fe400008f0c00 */
        /* <DEDUP_REMOVED lines=13> */
.L_x_436:
[----:B---3--:R-:W3:Y:S01]  /*9900*/  LDL.64 R12, [R1+0x50] ;  /* 0x00005000010c7983 */ /* 0x008ee20000100a00 */
[----:B------:R-:W-:Y:S04]  /*9910*/  DEPBAR.LE SB0, 0x0 ;  /* 0x000080000000791a */ /* 0x000fe80000000000 */
[----:B------:R-:W4:Y:S01]  /*9920*/  LDL R11, [R1+0x68] ;  /* 0x00006800010b7983 */ /* 0x000f220000100800 */
[----:B------:R-:W-:Y:S01]  /*9930*/  USHF.R.S32.HI UR16, URZ, 0x1f, UR22 ;  /* 0x0000001f3f107899 */ /* 0x000fe20008011416 */
[C---:B--2---:R-:W-:Y:S01]  /*9940*/  IMAD.WIDE.U32 R6, R232.reuse, UR22, RZ ;  /* 0x00000016e8067c25 */ /* 0x044fe2000f8e00ff */
[----:B------:R-:W-:Y:S01]  /*9950*/  USHF.L.U32 UR21, UR22, 0x2, URZ ;  /* 0x0000000216157899 */ /* 0x000fe2000800063f */
[----:B------:R-:W2:Y:S03]  /*9960*/  LDL R10, [R1+0x40] ;  /* 0x00004000010a7983 */ /* 0x000ea60000100800 */
[----:B------:R-:W-:Y:S01]  /*9970*/  IMAD R0, R232, UR16, RZ ;  /* 0x00000010e8007c24 */ /* 0x000fe2000f8e02ff */
[----:B-----5:R-:W5:Y:S01]  /*9980*/  LDL R18, [R1+0x44] ;  /* 0x0000440001127983 */ /* 0x020f620000100800 */
[----:B------:R-:W-:Y:S02]  /*9990*/  UIADD3 UR16, UR21, 0x1, URZ ;  /* 0x0000000115107890 */ /* 0x000fe4000fffe03f */
[----:B------:R-:W-:Y:S01]  /*99a0*/  IMAD R0, R233, UR22, R0 ;  /* 0x00000016e9007c24 */ /* 0x000fe2000f8e0200 */
[----:B------:R-:W5:Y:S03]  /*99b0*/  LDL R9, [R1+0x38] ;  /* 0x0000380001097983 */ /* 0x000f660000100800 */
[----:B------:R-:W-:Y:S01]  /*99c0*/  IMAD.IADD R0, R7, 0x1, R0 ;  /* 0x0000000107007824 */ /* 0x000fe200078e0200 */
[----:B------:R-:W5:Y:S04]  /*99d0*/  LDL R19, [R1+0x3c] ;  /* 0x00003c0001137983 */ /* 0x000f680000100800 */
[----:B------:R-:W5:Y:S04]  /*99e0*/  LDL R8, [R1+0x30] ;  /* 0x0000300001087983 */ /* 0x000f680000100800 */
[----:B------:R-:W5:Y:S04]  /*99f0*/  LDL R17, [R1+0x34] ;  /* 0x0000340001117983 */ /* 0x000f680000100800 */
[----:B------:R-:W5:Y:S04]  /*9a00*/  LDL R16, [R1+0x20] ;  /* 0x0000200001107983 */ /* 0x000f680000100800 */
[----:B------:R-:W5:Y:S04]  /*9a10*/  LDL R15, [R1+0x28] ;  /* 0x00002800010f7983 */ /* 0x000f680000100800 */
[----:B------:R-:W5:Y:S01]  /*9a20*/  LDL R14, [R1+0x2c] ;  /* 0x00002c00010e7983 */ /* 0x000f620000100800 */
[----:B------:R-:W-:Y:S06]  /*9a30*/  BAR.SYNC.DEFER_BLOCKING 0x0 ;  /* 0x0000000000007b1d */ /* 0x000fec0000010000 */
[----:B------:R-:W-:Y:S04]  /*9a40*/  @P0 STS [R221+0x4000], RZ ;  /* 0x004000ffdd000388 */ /* 0x000fe80000000800 */
[----:B------:R-:W-:Y:S04]  /*9a50*/  @P0 STS [R221+0x4004], RZ ;  /* 0x004004ffdd000388 */ /* 0x000fe80000000800 */
[----:B------:R-:W-:Y:S04]  /*9a60*/  @P0 STS.64 [R221+0x4008], RZ ;  /* 0x004008ffdd000388 */ /* 0x000fe80000000a00 */
[----:B------:R-:W5:Y:S04]  /*9a70*/  LDL.64 R226, [R1] ;  /* 0x0000000001e27983 */ /* 0x000f680000100a00 */
[----:B------:R-:W5:Y:S01]  /*9a80*/  LDL.64 R224, [R1+0x8] ;  /* 0x0000080001e07983 */ /* 0x000f620000100a00 */
[----:B---3--:R-:W-:Y:S04]  /*9a90*/  LEA R4, P1, R6, R12, 0x7 ;  /* 0x0000000c06047211 */ /* 0x008fe800078238ff */
[-C--:B------:R-:W-:Y:S02]  /*9aa0*/  @!P0 LEA R2, P4, R232, R4.reuse, 0x5 ;  /* 0x00000004e8028211 */ /* 0x080fe400078828ff */
[----:B----4-:R-:W-:Y:S02]  /*9ab0*/  LEA.HI.X R5, R6, R11, R0, 0x7, P1 ;  /* 0x0000000b06057211 */ /* 0x010fe400008f3c00 */
[----:B------:R-:W-:Y:S02]  /*9ac0*/  @!P0 LEA R0, P2, R232, R4, 0x6 ;  /* 0x00000004e8008211 */ /* 0x000fe400078430ff */
[----:B--2---:R-:W-:Y:S02]  /*9ad0*/  @!P0 LEA R12, P5, R4, R10, 0x1 ;  /* 0x0000000a040c8211 */ /* 0x004fe400078a08ff */
[-C--:B------:R-:W-:Y:S02]  /*9ae0*/  @!P0 LEA.HI.X R6, R232, R5.reuse, R233, 0x5, P4 ;  /* 0x00000005e8068211 */ /* 0x080fe400020f2ce9 */
[----:B-----5:R-:W-:Y:S02]  /*9af0*/  @!P0 LEA.HI.X R13, R4, R18, R5, 0x1, P5 ;  /* 0x00000012040d8211 */ /* 0x020fe400028f0c05 */
[C---:B------:R-:W-:Y:S01]  /*9b00*/  @!P0 LEA.HI.X R7, R232.reuse, R5, R233, 0x6, P2 ;  /* 0x00000005e8078211 */ /* 0x040fe200010f34e9 */
[----:B------:R-:W-:Y:S01]  /*9b10*/  @!P0 IMAD.WIDE.U32 R4, R232, 0x60, R4 ;  /* 0x00000060e8048825 */ /* 0x000fe200078e0004 */
[C---:B------:R-:W-:Y:S01]  /*9b20*/  @!P0 LEA R10, P3, R2.reuse, R9, 0x1 ;  /* 0x00000009020a8211 */ /* 0x040fe200078608ff */
[----:B------:R-:W-:Y:S01]  /*9b30*/  @!PT LDS RZ, [RZ] ;  /* 0x00000000fffff984 */ /* 0x000fe20000000800 */
[----:B------:R-:W-:Y:S01]  /*9b40*/  @!PT LDS RZ, [RZ] ;  /* 0x00000000fffff984 */ /* 0x000fe20000000800 */
[----:B------:R-:W-:Y:S01]  /*9b50*/  @!PT LDS RZ, [RZ] ;  /* 0x00000000fffff984 */ /* 0x000fe20000000800 */
[----:B------:R-:W-:Y:S01]  /*9b60*/  @!P0 LDGSTS.E.BYPASS.LTC128B.128 [R221+0x4000], desc[UR18][R12.64] ;  /* 0x040000000cdd8fae */ /* 0x000fe2000b901d52 */
[----:B------:R-:W-:Y:S02]  /*9b70*/  ISETP.LT.AND P5, PT, RZ, UR22, PT ;  /* 0x00000016ff007c0c */ /* 0x000fe4000bfa1270 */
[----:B------:R-:W-:Y:S01]  /*9b80*/  @!P0 LEA.HI.X R11, R2, R19, R6, 0x1, P3 ;  /* 0x00000013020b8211 */ /* 0x000fe200018f0c06 */
[----:B------:R-:W-:Y:S01]  /*9b90*/  @P0 STS.128 [R221+0x4800], RZ ;  /* 0x004800ffdd000388 */ /* 0x000fe20000000c00 */
[C---:B------:R-:W-:Y:S03]  /*9ba0*/  @!P0 LEA R8, P1, R0.reuse, R8, 0x1 ;  /* 0x0000000800088211 */ /* 0x040fe600078208ff */
[----:B------:R-:W-:Y:S01]  /*9bb0*/  @!PT LDS RZ, [RZ] ;  /* 0x00000000fffff984 */ /* 0x000fe20000000800 */
[----:B------:R-:W-:Y:S01]  /*9bc0*/  @!PT LDS RZ, [RZ] ;  /* 0x00000000fffff984 */ /* 0x000fe20000000800 */
[----:B------:R-:W-:Y:S01]  /*9bd0*/  @!PT LDS RZ, [RZ] ;  /* 0x00000000fffff984 */ /* 0x000fe20000000800 */
[----:B------:R-:W-:Y:S01]  /*9be0*/  @!P0 LDGSTS.E.BYPASS.LTC128B.128 [R221+0x4800], desc[UR18][R10.64] ;  /* 0x048000000add8fae */ /* 0x000fe2000b901d52 */
[----:B------:R-:W-:Y:S03]  /*9bf0*/  @!P0 LEA.HI.X R9, R0, R17, R7, 0x1, P1 ;  /* 0x0000001100098211 */ /* 0x000fe600008f0c07 */
[----:B------:R-:W-:Y:S01]  /*9c00*/  @P0 STS.128 [R221+0x5000], RZ ;  /* 0x005000ffdd000388 */ /* 0x000fe20000000c00 */
[----:B------:R-:W-:Y:S03]  /*9c10*/  @!P0 IMAD.IADD R0, R16, 0x1, R5 ;  /* 0x0000000110008824 */ /* 0x000fe600078e0205 */
[----:B------:R-:W-:Y:S01]  /*9c20*/  @!PT LDS RZ, [RZ] ;  /* 0x00000000fffff984 */ /* 0x000fe20000000800 */
[----:B------:R-:W-:Y:S01]  /*9c30*/  @!PT LDS RZ, [RZ] ;  /* 0x00000000fffff984 */ /* 0x000fe20000000800 */
[----:B------:R-:W-:Y:S01]  /*9c40*/  @!PT LDS RZ, [RZ] ;  /* 0x00000000fffff984 */ /* 0x000fe20000000800 */
[----:B------:R-:W-:Y:S01]  /*9c50*/  @!P0 LDGSTS.E.BYPASS.LTC128B.128 [R221+0x5000], desc[UR18][R8.64] ;  /* 0x0500000008dd8fae */ /* 0x000fe2000b901d52 */
[C---:B------:R-:W-:Y:S03]  /*9c60*/  @!P0 LEA R6, P1, R4.reuse, R15, 0x1 ;  /* 0x0000000f04068211 */ /* 0x040fe600078208ff */
[----:B------:R-:W-:Y:S01]  /*9c70*/  @P0 STS.128 [R221+0x5800], RZ ;  /* 0x005800ffdd000388 */ /* 0x000fe20000000c00 */
[----:B------:R-:W-:Y:S01]  /*9c80*/  @!P0 LEA.HI.X R7, R4, R14, R0, 0x1, P1 ;  /* 0x0000000e04078211 */ /* 0x000fe200008f0c00 */
[----:B------:R-:W-:Y:S04]  /*9c90*/  IMAD.U32 R0, RZ, RZ, UR25 ;  /* 0x00000019ff007e24 */ /* 0x000fe8000f8e00ff */
[----:B------:R-:W-:Y:S01]  /*9ca0*/  @!PT LDS RZ, [RZ] ;  /* 0x00000000fffff984 */ /* 0x000fe20000000800 */
[----:B------:R-:W-:Y:S01]  /*9cb0*/  @!PT LDS RZ, [RZ] ;  /* 0x00000000fffff984 */ /* 0x000fe20000000800 */
[----:B------:R-:W-:Y:S01]  /*9cc0*/  @!PT LDS RZ, [RZ] ;  /* 0x00000000fffff984 */ /* 0x000fe20000000800 */
[----:B------:R1:W-:Y:S01]  /*9cd0*/  @!P0 LDGSTS.E.BYPASS.LTC128B.128 [R221+0x5800], desc[UR18][R6.64] ;  /* 0x0580000006dd8fae */ /* 0x0003e2000b901d52 */
[----:B------:R-:W-:Y:S03]  /*9ce0*/  LOP3.LUT R0, R223, UR21, R0, 0x96, !PT ;  /* 0x00000015df007c12 */ /* 0x000fe6000f8e9600 */
[----:B------:R-:W-:Y:S04]  /*9cf0*/  LDSM.16.M88.4 R128, [R211] ;  /* 0x00000000d380783b */ /* 0x000fe80000000200 */
[----:B------:R-:W1:Y:S04]  /*9d00*/  LDSM.16.M88.4 R16, [R208+0x2000] ;  /* 0x00200000d010783b */ /* 0x000e680000000200 */
[----:B------:R-:W2:Y:S04]  /*9d10*/  LDSM.16.M88.4 R124, [R211+0x1000] ;  /* 0x00100000d37c783b */ /* 0x000ea80000000200 */
[----:B------:R-:W3:Y:S04]  /*9d20*/  LDSM.16.M88.4 R32, [R208+0x2400] ;  /* 0x00240000d020783b */ /* 0x000ee80000000200 */
[----:B------:R-:W0:Y:S04]  /*9d30*/  LDGDEPBAR ;  /* 0x00000000000079af */ /* 0x000e280000000000 */
[----:B------:R-:W4:Y:S04]  /*9d40*/  LDSM.16.M88.4 R48, [R208+0x2800] ;  /* 0x00280000d030783b */ /* 0x000f280000000200 */
[----:B------:R-:W5:Y:S04]  /*9d50*/  LDSM.16.M88.4 R64, [R208+0x2c00] ;  /* 0x002c0000d040783b */ /* 0x000f680000000200 */
[----:B------:R-:W5:Y:S04]  /*9d60*/  LDSM.16.M88.4 R80, [R208+0x3000] ;  /* 0x00300000d050783b */ /* 0x000f680000000200 */
[----:B------:R-:W5:Y:S04]  /*9d70*/  LDSM.16.M88.4 R96, [R208+0x3400] ;  /* 0x00340000d060783b */ /* 0x000f680000000200 */
[----:B------:R-:W5:Y:S04]  /*9d80*/  LDSM.16.M88.4 R112, [R208+0x3800] ;  /* 0x00380000d070783b */ /* 0x000f680000000200 */
[----:B------:R-:W5:Y:S01]  /*9d90*/  LDSM.16.M88.4 R136, [R208+0x3c00] ;  /* 0x003c0000d088783b */ /* 0x000f620000000200 */
[-C--:B-1----:R-:W-:Y:S03]  /*9da0*/  HMMA.16816.F32 R4, R128, R16.reuse, RZ ;  /* 0x000000108004723c */ /* 0x082fe600000018ff */
[----:B------:R-:W-:Y:S04]  /*9db0*/  LDSM.16.M88.4 R172, [R212] ;  /* 0x00000000d4ac783b */ /* 0x000fe80000000200 */
[----:B------:R-:W1:Y:S01]  /*9dc0*/  LDSM.16.M88.4 R176, [R213] ;  /* 0x00000000d5b0783b */ /* 0x000e620000000200 */
[C---:B--2---:R-:W-:Y:S03]  /*9dd0*/  HMMA.16816.F32 R8, R124.reuse, R16, RZ ;  /* 0x000000107c08723c */ /* 0x044fe600000018ff */
[----:B------:R-:W2:Y:S03]  /*9de0*/  LDSM.16.M88.4 R180, [R212+0x1000] ;  /* 0x00100000d4b4783b */ /* 0x000ea60000000200 */
[-C--:B------:R-:W-:Y:S01]  /*9df0*/  HMMA.16816.F32 R12, R124, R18.reuse, RZ ;  /* 0x000000127c0c723c */ /* 0x080fe200000018ff */
[----:B------:R-:W2:Y:S04]  /*9e00*/  LDSM.16.M88.4 R184, [R220] ;  /* 0x00000000dcb8783b */ /* 0x000ea80000000200 */
[----:B------:R-:W2:Y:S01]  /*9e10*/  LDSM.16.M88.4 R188, [R219] ;  /* 0x00000000dbbc783b */ /* 0x000ea20000000200 */
[C---:B------:R-:W-:Y:S03]  /*9e20*/  HMMA.16816.F32 R16, R128.reuse, R18, RZ ;  /* 0x000000128010723c */ /* 0x040fe600000018ff */
[----:B------:R-:W2:Y:S03]  /*9e30*/  LDSM.16.M88.4 R192, [R218] ;  /* 0x00000000dac0783b */ /* 0x000ea60000000200 */
[-C--:B---3--:R-:W-:Y:S01]  /*9e40*/  HMMA.16816.F32 R20, R128, R32.reuse, RZ ;  /* 0x000000208014723c */ /* 0x088fe200000018ff */
[----:B------:R-:W3:Y:S04]  /*9e50*/  LDSM.16.M88.4 R196, [R217] ;  /* 0x00000000d9c4783b */ /* 0x000ee80000000200 */
[----:B------:R-:W3:Y:S01]  /*9e60*/  LDSM.16.M88.4 R200, [R216] ;  /* 0x00000000d8c8783b */ /* 0x000ee20000000200 */
[C---:B------:R-:W-:Y:S03]  /*9e70*/  HMMA.16816.F32 R24, R124.reuse, R32, RZ ;  /* 0x000000207c18723c */ /* 0x040fe600000018ff */
[----:B------:R-:W3:Y:S03]  /*9e80*/  LDSM.16.M88.4 R204, [R215] ;  /* 0x00000000d7cc783b */ /* 0x000ee60000000200 */
[-C--:B------:R-:W-:Y:S06]  /*9e90*/  HMMA.16816.F32 R28, R124, R34.reuse, RZ ;  /* 0x000000227c1c723c */ /* 0x080fec00000018ff */
[C---:B------:R-:W-:Y:S06]  /*9ea0*/  HMMA.16816.F32 R32, R128.reuse, R34, RZ ;  /* 0x000000228020723c */ /* 0x040fec00000018ff */
        /* <DEDUP_REMOVED lines=23> */
[----:B------:R-:W-:Y:S01]  /*a020*/  HMMA.16816.F32 R128, R128, R138, RZ ;  /* 0x0000008a8080723c */ /* 0x000fe200000018ff */
[----:B------:R-:W4:Y:S01]  /*a030*/  LDSM.16.M88.4 R136, [R214] ;  /* 0x00000000d688783b */ /* 0x000f220000000200 */
[----:B------:R-:W-:Y:S04]  /*a040*/  DEPBAR.LE SB0, 0x0 ;  /* 0x000080000000791a */ /* 0x000fe80000000000 */
[-C--:B-1----:R-:W-:Y:S01]  /*a050*/  HMMA.16816.F32 R4, R172, R176.reuse, R4 ;  /* 0x000000b0ac04723c */ /* 0x082fe20000001804 */
[----:B------:R-:W-:Y:S05]  /*a060*/  BAR.SYNC.DEFER_BLOCKING 0x0 ;  /* 0x0000000000007b1d */ /* 0x000fea0000010000 */
[C---:B--2---:R-:W-:Y:S06]  /*a070*/  HMMA.16816.F32 R8, R180.reuse, R176, R8 ;  /* 0x000000b0b408723c */ /* 0x044fec0000001808 */
        /* <DEDUP_REMOVED lines=9> */
[----:B------:R-:W-:Y:S01]  /*a110*/  IMAD.WIDE.U32 R184, R184, -0x326172a9, RZ ;  /* 0xcd9e8d57b8b87825 */ /* 0x000fe200078e00ff */
[-C--:B------:R-:W-:Y:S06]  /*a120*/  HMMA.16816.F32 R36, R172, R188.reuse, R36 ;  /* 0x000000bcac24723c */ /* 0x080fec0000001824 */
[C---:B------:R-:W-:Y:S06]  /*a130*/  HMMA.16816.F32 R40, R180.reuse, R188, R40 ;  /* 0x000000bcb428723c */ /* 0x040fec0000001828 */
[-C--:B------:R-:W-:Y:S06]  /*a140*/  HMMA.16816.F32 R44, R180, R190.reuse, R44 ;  /* 0x000000beb42c723c */ /* 0x080fec000000182c */
[C---:B------:R-:W-:Y:S06]  /*a150*/  HMMA.16816.F32 R48, R172.reuse, R190, R48 ;  /* 0x000000beac30723c */ /* 0x040fec0000001830 */
[-C--:B------:R-:W-:Y:S06]  /*a160*/  HMMA.16816.F32 R52, R172, R192.reuse, R52 ;  /* 0x000000c0ac34723c */ /* 0x080fec0000001834 */
[C---:B------:R-:W-:Y:S06]  /*a170*/  HMMA.16816.F32 R56, R180.reuse, R192, R56 ;  /* 0x000000c0b438723c */ /* 0x040fec0000001838 */
[-C--:B------:R-:W-:Y:S05]  /*a180*/  HMMA.16816.F32 R60, R180, R194.reuse, R60 ;  /* 0x000000c2b43c723c */ /* 0x080fea000000183c */
[----:B------:R-:W-:Y:S01]  /*a190*/  IMAD.WIDE.U32 R192, R0, -0x326172a9, RZ ;  /* 0xcd9e8d5700c07825 */ /* 0x000fe200078e00ff */
[C---:B------:R-:W-:Y:S05]  /*a1a0*/  HMMA.16816.F32 R64, R172.reuse, R194, R64 ;  /* 0x000000c2ac40723c */ /* 0x040fea0000001840 */
[----:B------:R-:W-:Y:S01]  /*a1b0*/  IMAD.U32 R0, RZ, RZ, UR16 ;  /* 0x00000010ff007e24 */ /* 0x000fe2000f8e00ff */
[-C--:B---3--:R-:W-:Y:S05]  /*a1c0*/  HMMA.16816.F32 R68, R172, R196.reuse, R68 ;  /* 0x000000c4ac44723c */ /* 0x088fea0000001844 */
[----:B------:R-:W-:Y:S01]  /*a1d0*/  LOP3.LUT R194, R179, UR12, R192, 0x96, !PT ;  /* 0x0000000cb3c27c12 */ /* 0x000fe2000f8e96c0 */
[C---:B------:R-:W-:Y:S05]  /*a1e0*/  HMMA.16816.F32 R72, R180.reuse, R196, R72 ;  /* 0x000000c4b448723c */ /* 0x040fea0000001848 */
[C---:B------:R-:W-:Y:S01]  /*a1f0*/  LOP3.LUT R2, R193.reuse, UR14, R224, 0x96, !PT ;  /* 0x0000000ec1027c12 */ /* 0x040fe2000f8e96e0 */
[-C--:B------:R-:W-:Y:S05]  /*a200*/  HMMA.16816.F32 R76, R180, R198.reuse, R76 ;  /* 0x000000c6b44c723c */ /* 0x080fea000000184c */
[----:B------:R-:W-:Y:S01]  /*a210*/  LOP3.LUT R132, R193, UR14, R226, 0x96, !PT ;  /* 0x0000000ec1847c12 */ /* 0x000fe2000f8e96e2 */
[C---:B------:R-:W-:Y:S05]  /*a220*/  HMMA.16816.F32 R80, R172.reuse, R198, R80 ;  /* 0x000000c6ac50723c */ /* 0x040fea0000001850 */
[----:B------:R-:W-:Y:S01]  /*a230*/  LOP3.LUT R192, R185, UR12, R192, 0x96, !PT ;  /* 0x0000000cb9c07c12 */ /* 0x000fe2000f8e96c0 */
[-C--:B------:R-:W-:Y:S05]  /*a240*/  HMMA.16816.F32 R84, R172, R200.reuse, R84 ;  /* 0x000000c8ac54723c */ /* 0x080fea0000001854 */
[----:B------:R-:W-:Y:S01]  /*a250*/  LOP3.LUT R0, R223, UR25, R0, 0x96, !PT ;  /* 0x00000019df007c12 */ /* 0x000fe2000f8e9600 */
[C---:B------:R-:W-:Y:S05]  /*a260*/  HMMA.16816.F32 R88, R180.reuse, R200, R88 ;  /* 0x000000c8b458723c */ /* 0x040fea0000001858 */
[----:B------:R-:W-:Y:S01]  /*a270*/  IMAD.WIDE.U32 R188, R2, -0x2daee0ad, RZ ;  /* 0xd2511f5302bc7825 */ /* 0x000fe200078e00ff */
[-C--:B------:R-:W-:Y:S05]  /*a280*/  HMMA.16816.F32 R92, R180, R202.reuse, R92 ;  /* 0x000000cab45c723c */ /* 0x080fea000000185c */
[----:B------:R-:W-:Y:S01]  /*a290*/  IMAD.WIDE.U32 R194, R194, -0x2daee0ad, RZ ;  /* 0xd2511f53c2c27825 */ /* 0x000fe200078e00ff */
[C---:B------:R-:W-:Y:S05]  /*a2a0*/  HMMA.16816.F32 R96, R172.reuse, R202, R96 ;  /* 0x000000caac60723c */ /* 0x040fea0000001860 */
[----:B------:R-:W-:Y:S01]  /*a2b0*/  IMAD.WIDE.U32 R192, R192, -0x2daee0ad, RZ ;  /* 0xd2511f53c0c07825 */ /* 0x000fe200078e00ff */
[-C--:B------:R-:W-:Y:S05]  /*a2c0*/  HMMA.16816.F32 R100, R172, R204.reuse, R100 ;  /* 0x000000ccac64723c */ /* 0x080fea0000001864 */
[----:B------:R-:W-:Y:S01]  /*a2d0*/  IMAD.WIDE.U32 R176, R0, -0x326172a9, RZ ;  /* 0xcd9e8d5700b07825 */ /* 0x000fe200078e00ff */
[C---:B------:R-:W-:Y:S05]  /*a2e0*/  HMMA.16816.F32 R104, R180.reuse, R204, R104 ;  /* 0x000000ccb468723c */ /* 0x040fea0000001868 */
[----:B------:R-:W-:Y:S01]  /*a2f0*/  LOP3.LUT R190, R189, UR11, R230, 0x96, !PT ;  /* 0x0000000bbdbe7c12 */ /* 0x000fe2000f8e96e6 */
[-C--:B------:R-:W-:Y:S05]  /*a300*/  HMMA.16816.F32 R108, R180, R206.reuse, R108 ;  /* 0x000000ceb46c723c */ /* 0x080fea000000186c */
[----:B------:R-:W-:Y:S01]  /*a310*/  LOP3.LUT R188, R195, UR9, R188, 0x96, !PT ;  /* 0x00000009c3bc7c12 */ /* 0x000fe2000f8e96bc */
[C---:B------:R-:W-:Y:S05]  /*a320*/  HMMA.16816.F32 R112, R172.reuse, R206, R112 ;  /* 0x000000ceac70723c */ /* 0x040fea0000001870 */
[----:B------:R-:W-:Y:S01]  /*a330*/  LOP3.LUT R198, R185, UR12, R176, 0x96, !PT ;  /* 0x0000000cb9c67c12 */ /* 0x000fe2000f8e96b0 */
[-C--:B----4-:R-:W-:Y:S05]  /*a340*/  HMMA.16816.F32 R116, R172, R136.reuse, R116 ;  /* 0x00000088ac74723c */ /* 0x090fea0000001874 */
[----:B------:R-:W-:Y:S01]  /*a350*/  IMAD.WIDE.U32 R190, R190, -0x326172a9, RZ ;  /* 0xcd9e8d57bebe7825 */ /* 0x000fe200078e00ff */
[C---:B------:R-:W-:Y:S05]  /*a360*/  HMMA.16816.F32 R120, R180.reuse, R136, R120 ;  /* 0x00000088b478723c */ /* 0x040fea0000001878 */
[----:B------:R-:W-:Y:S01]  /*a370*/  IMAD.WIDE.U32 R188, R188, -0x326172a9, RZ ;  /* 0xcd9e8d57bcbc7825 */ /* 0x000fe200078e00ff */
[-C--:B------:R-:W-:Y:S05]  /*a380*/  HMMA.16816.F32 R124, R180, R138.reuse, R124 ;  /* 0x0000008ab47c723c */ /* 0x080fea000000187c */
[----:B------:R-:W-:Y:S01]  /*a390*/  IMAD.WIDE.U32 R136, R132, -0x2daee0ad, RZ ;  /* 0xd2511f5384887825 */ /* 0x000fe200078e00ff */
[----:B------:R-:W-:Y:S05]  /*a3a0*/  HMMA.16816.F32 R128, R172, R138, R128 ;  /* 0x0000008aac80723c */ /* 0x000fea0000001880 */
[----:B------:R-:W-:Y:S02]  /*a3b0*/  LOP3.LUT R186, R137, UR11, R228, 0x96, !PT ;  /* 0x0000000b89ba7c12 */ /* 0x000fe4000f8e96e4 */
[----:B------:R-:W-:Y:S04]  /*a3c0*/  LOP3.LUT R182, R193, UR9, R136, 0x96, !PT ;  /* 0x00000009c1b67c12 */ /* 0x000fe8000f8e9688 */
[----:B------:R-:W-:Y:S01]  /*a3d0*/  IMAD.WIDE.U32 R186, R186, -0x326172a9, RZ ;  /* 0xcd9e8d57baba7825 */ /* 0x000fe200078e00ff */
[C---:B------:R-:W-:Y:S02]  /*a3e0*/  LOP3.LUT R180, R177.reuse, UR14, R226, 0x96, !PT ;  /* 0x0000000eb1b47c12 */ /* 0x040fe4000f8e96e2 */
[----:B------:R-:W-:Y:S01]  /*a3f0*/  LOP3.LUT R226, R177, UR14, R224, 0x96, !PT ;  /* 0x0000000eb1e27c12 */ /* 0x000fe2000f8e96e0 */
[----:B------:R-:W-:Y:S01]  /*a400*/  IMAD.WIDE.U32 R182, R182, -0x326172a9, RZ ;  /* 0xcd9e8d57b6b67825 */ /* 0x000fe200078e00ff */
[----:B------:R-:W-:Y:S03]  /*a410*/  LOP3.LUT R225, R179, UR12, R176, 0x96, !PT ;  /* 0x0000000cb3e17c12 */ /* 0x000fe6000f8e96b0 */
[----:B------:R-:W-:Y:S01]  /*a420*/  IMAD.WIDE.U32 R180, R180, -0x2daee0ad, RZ ;  /* 0xd2511f53b4b47825 */ /* 0x000fe200078e00ff */
[----:B------:R-:W-:Y:S06]  /*a430*/  @P5 BRA `(.L_x_438) ;  /* 0xfffffff000505947 */ /* 0x000fec000383ffff */
.L_x_437:
[----:B------:R-:W-:Y:S01]  /*a440*/  LOP3.LUT R132, R191, UR10, R178, 0x96, !PT ;  /* 0x0000000abf847c12 */ /* 0x000fe2000f8e96b2 */
[----:B------:R-:W-:Y:S01]  /*a450*/  STL [R1+0xa0], R221 ;  /* 0x0000a0dd01007387 */ /* 0x000fe20000100800 */
[----:B------:R-:W-:Y:S01]  /*a460*/  LOP3.LUT R0, R181, UR11, R228, 0x96, !PT ;  /* 0x0000000bb5007c12 */ /* 0x000fe2000f8e96e4 */
[----:B------:R-:W-:Y:S01]  /*a470*/  UIADD3 UR17, UR25, 0x646e171e, URZ ;  /* 0x646e171e19117890 */ /* 0x000fe2000fffe03f */
[----:B------:R-:W-:Y:S01]  /*a480*/  LOP3.LUT R2, R187, UR10, R184, 0x96, !PT ;  /* 0x0000000abb027c12 */ /* 0x000fe2000f8e96b8 */
[----:B------:R-:W-:Y:S01]  /*a490*/  STL [R1+0x9c], R220 ;  /* 0x00009cdc01007387 */ /* 0x000fe20000100800 */
[----:B------:R-:W-:Y:S01]  /*a4a0*/  LOP3.LUT R190, R189, UR8, R190, 0x96, !PT ;  /* 0x00000008bdbe7c12 */ /* 0x000fe2000f8e96be */
[----:B--2---:R-:W-:Y:S01]  /*a4b0*/  IMAD.WIDE.U32 R138, R132, -0x2daee0ad, RZ ;  /* 0xd2511f53848a7825 */ /* 0x004fe200078e00ff */
[----:B------:R-:W-:Y:S01]  /*a4c0*/  LOP3.LUT R186, R183, UR8, R186, 0x96, !PT ;  /* 0x00000008b7ba7c12 */ /* 0x000fe2000f8e96ba */
[----:B------:R-:W-:Y:S01]  /*a4d0*/  STL [R1+0x98], R219 ;  /* 0x000098db01007387 */ /* 0x000fe20000100800 */
[----:B------:R-:W-:Y:S01]  /*a4e0*/  UIADD3 UR16, UR24, -0x4ab325aa, URZ ;  /* 0xb54cda5618107890 */ /* 0x000fe2000fffe03f */
[----:B------:R-:W-:Y:S01]  /*a4f0*/  IMAD.WIDE.U32 R174, R0, -0x326172a9, RZ ;  /* 0xcd9e8d5700ae7825 */ /* 0x000fe200078e00ff */
[----:B------:R-:W-:Y:S01]  /*a500*/  LOP3.LUT R194, R139, UR7, R194, 0x96, !PT ;  /* 0x000000078bc27c12 */ /* 0x000fe2000f8e96c2 */
[----:B------:R-:W-:Y:S01]  /*a510*/  STL [R1+0x94], R218 ;  /* 0x000094da01007387 */ /* 0x000fe20000100800 */
[----:B------:R-:W-:Y:S01]  /*a520*/  UIADD3 UR20, UR21, 0x2, URZ ;  /* 0x0000000215147890 */ /* 0x000fe2000fffe03f */
[----:B------:R-:W-:Y:S01]  /*a530*/  IMAD.WIDE.U32 R172, R2, -0x2daee0ad, RZ ;  /* 0xd2511f5302ac7825 */ /* 0x000fe200078e00ff */
[----:B------:R-:W-:Y:S01]  /*a540*/  LOP3.LUT R0, R175, UR10, R184, 0x96, !PT ;  /* 0x0000000aaf007c12 */ /* 0x000fe2000f8e96b8 */
[----:B------:R-:W-:Y:S01]  /*a550*/  STL [R1+0x90], R217 ;  /* 0x000090d901007387 */ /* 0x000fe20000100800 */
[----:B------:R-:W-:Y:S01]  /*a560*/  FMNMX.FTZ R2, R4, R3, !PT ;  /* 0x0000000304027209 */ /* 0x000fe20007810000 */
[----:B------:R-:W-:Y:S01]  /*a570*/  IMAD.WIDE.U32 R190, R190, -0x2daee0ad, RZ ;  /* 0xd2511f53bebe7825 */ /* 0x000fe200078e00ff */
[----:B------:R-:W-:Y:S01]  /*a580*/  LOP3.LUT R192, R173, UR7, R192, 0x96, !PT ;  /* 0x00000007adc07c12 */ /* 0x000fe2000f8e96c0 */
[----:B------:R-:W-:Y:S01]  /*a590*/  STL [R1+0x8c], R216 ;  /* 0x00008cd801007387 */ /* 0x000fe20000100800 */
[----:B------:R-:W-:Y:S01]  /*a5a0*/  UIADD3 UR21, UR21, 0x3, URZ ;  /* 0x0000000315157890 */ /* 0x000fe2000fffe03f */
[----:B------:R-:W-:Y:S01]  /*a5b0*/  IMAD.WIDE.U32 R136, R198, -0x2daee0ad, RZ ;  /* 0xd2511f53c6887825 */ /* 0x000fe200078e00ff */
[----:B------:R-:W-:Y:S01]  /*a5c0*/  LOP3.LUT R138, R191, UR5, R138, 0x96, !PT ;  /* 0x00000005bf8a7c12 */ /* 0x000fe2000f8e968a */
[----:B------:R-:W-:Y:S01]  /*a5d0*/  STL [R1+0x88], R215 ;  /* 0x000088d701007387 */ /* 0x000fe20000100800 */
[----:B------:R-:W-:Y:S01]  /*a5e0*/  UIADD3 UR22, UR22, -0x1, URZ ;  /* 0xffffffff16167890 */ /* 0x000fe2000fffe03f */
[----:B------:R-:W-:Y:S01]  /*a5f0*/  IMAD.WIDE.U32 R194, R194, -0x326172a9, RZ ;  /* 0xcd9e8d57c2c27825 */ /* 0x000fe200078e00ff */
[----:B------:R-:W-:Y:S01]  /*a600*/  LOP3.LUT R180, R137, UR9, R180, 0x96, !PT ;  /* 0x0000000989b47c12 */ /* 0x000fe2000f8e96b4 */
[----:B------:R-:W-:Y:S02]  /*a610*/  STL [R1+0x84], R214 ;  /* 0x000084d601007387 */ /* 0x000fe40000100800 */
[----:B------:R-:W-:Y:S01]  /*a620*/  IMAD.WIDE.U32 R176, R186, -0x2daee0ad, RZ ;  /* 0xd2511f53bab07825 */ /* 0x000fe200078e00ff */
[----:B------:R-:W-:Y:S01]  /*a630*/  LOP3.LUT R188, R195, UR6, R188, 0x96, !PT ;  /* 0x00000006c3bc7c12 */ /* 0x000fe2000f8e96bc */
[----:B------:R-:W-:Y:S02]  /*a640*/  STL [R1+0x80], R213 ;  /* 0x000080d501007387 */ /* 0x000fe40000100800 */
[----:B------:R-:W-:Y:S01]  /*a650*/  IMAD.WIDE.U32 R186, R0, -0x2daee0ad, RZ ;  /* 0xd2511f5300ba7825 */ /* 0x000fe200078e00ff */
[----:B------:R-:W-:Y:S01]  /*a660*/  FMNMX.FTZ R0, R6, R133, !PT ;  /* 0x0000008506007209 */ /* 0x000fe20007810000 */
[----:B------:R-:W-:Y:S01]  /*a670*/  STL [R1+0x7c], R212 ;  /* 0x00007cd401007387 */ /* 0x000fe20000100800 */
[----:B------:R-:W-:Y:S01]  /*a680*/  LOP3.LUT R172, R177, UR5, R172, 0x96, !PT ;  /* 0x00000005b1ac7c12 */ /* 0x000fe2000f8e96ac */
[----:B------:R-:W-:Y:S01]  /*a690*/  IMAD.WIDE.U32 R192, R192, -0x326172a9, RZ ;  /* 0xcd9e8d57c0c07825 */ /* 0x000fe200078e00ff */
[----:B------:R-:W-:Y:S01]  /*a6a0*/  LOP3.LUT R137, R187, UR7, R136, 0x96, !PT ;  /* 0x00000007bb897c12 */ /* 0x000fe2000f8e9688 */
[----:B------:R-:W-:Y:S01]  /*a6b0*/  STL [R1+0x78], R211 ;  /* 0x000078d301007387 */ /* 0x000fe20000100800 */
[----:B------:R-:W-:Y:S01]  /*a6c0*/  FMNMX.FTZ R0, R7, R0, !PT ;  /* 0x0000000007007209 */ /* 0x000fe20007810000 */
[----:B------:R-:W-:Y:S01]  /*a6d0*/  IMAD.WIDE.U32 R138, R138, -0x326172a9, RZ ;  /* 0xcd9e8d578a8a7825 */ /* 0x000fe200078e00ff */
[----:B------:R-:W-:Y:S01]  /*a6e0*/  LOP3.LUT R182, R193, UR6, R182, 0x96, !PT ;  /* 0x00000006c1b67c12 */ /* 0x000fe2000f8e96b6 */
[----:B------:R-:W-:Y:S01]  /*a6f0*/  STL [R1+0x74], R208 ;  /* 0x000074d001007387 */ /* 0x000fe20000100800 */
[----:B------:R-:W-:Y:S01]  /*a700*/  FMNMX.FTZ R0, R18, R0, !PT ;  /* 0x0000000012007209 */ /* 0x000fe20007810000 */
[----:B------:R-:W-:Y:S01]  /*a710*/  IMAD.WIDE.U32 R180, R180, -0x326172a9, RZ ;  /* 0xcd9e8d57b4b47825 */ /* 0x000fe200078e00ff */
[----:B------:R-:W-:Y:S02]  /*a720*/  LOP3.LUT R136, R139, UR16, R194, 0x96, !PT ;  /* 0x000000108b887c12 */ /* 0x000fe4000f8e96c2 */
[----:B------:R-:W-:Y:S01]  /*a730*/  LOP3.LUT R187, R138, 0xffff, RZ, 0xc0, !PT ;  /* 0x0000ffff8abb7812 */ /* 0x000fe200078ec0ff */
[----:B------:R-:W-:Y:S01]  /*a740*/  IMAD.WIDE.U32 R172, R172, -0x326172a9, RZ ;  /* 0xcd9e8d57acac7825 */ /* 0x000fe200078e00ff */
[--C-:B------:R-:W-:Y:S02]  /*a750*/  SHF.R.U32.HI R193, RZ, 0x10, R138.reuse ;  /* 0x00000010ffc17819 */ /* 0x100fe4000001168a */
[----:B------:R-:W-:Y:S02]  /*a760*/  LOP3.LUT R206, R138, 0xff, RZ, 0xc0, !PT ;  /* 0x000000ff8ace7812 */ /* 0x000fe400078ec0ff */
[----:B------:R-:W-:Y:S01]  /*a770*/  SHF.R.U32.HI R205, RZ, 0x18, R138 ;  /* 0x00000018ffcd7819 */ /* 0x000fe2000001168a */
[----:B------:R-:W-:Y:S01]  /*a780*/  IMAD.WIDE.U32 R138, R188, -0x2daee0ad, RZ ;  /* 0xd2511f53bc8a7825 */ /* 0x000fe200078e00ff */
[----:B------:R-:W-:Y:S02]  /*a790*/  LOP3.LUT R189, R181, UR8, R174, 0x96, !PT ;  /* 0x00000008b5bd7c12 */ /* 0x000fe4000f8e96ae */
[----:B------:R-:W-:Y:S01]  /*a7a0*/  LOP3.LUT R132, R173, UR16, R192, 0x96, !PT ;  /* 0x00000010ad847c12 */ /* 0x000fe2000f8e96c0 */
[----:B------:R-:W-:Y:S01]  /*a7b0*/  IMAD.WIDE.U32 R174, R137, -0x326172a9, RZ ;  /* 0xcd9e8d5789ae7825 */ /* 0x000fe200078e00ff */
[----:B------:R-:W-:Y:S02]  /*a7c0*/  FMNMX.FTZ R137, R8, R134, !PT ;  /* 0x0000008608897209 */ /* 0x000fe40007810000 */
[C---:B------:R-:W-:Y:S01]  /*a7d0*/  LOP3.LUT R196, R138.reuse, 0xffff, RZ, 0xc0, !PT ;  /* 0x0000ffff8ac47812 */ /* 0x040fe200078ec0ff */
[----:B------:R-:W-:Y:S01]  /*a7e0*/  IMAD.WIDE.U32 R188, R189, -0x2daee0ad, RZ ;  /* 0xd2511f53bdbc7825 */ /* 0x000fe200078e00ff */
[----:B------:R-:W-:Y:S02]  /*a7f0*/  LOP3.LUT R202, R138, 0xff, RZ, 0xc0, !PT ;  /* 0x000000ff8aca7812 */ /* 0x000fe400078ec0ff */
[--C-:B------:R-:W-:Y:S02]  /*a800*/  SHF.R.U32.HI R203, RZ, 0x10, R138.reuse ;  /* 0x00000010ffcb7819 */ /* 0x100fe4000001168a */
[----:B------:R-:W-:Y:S02]  /*a810*/  SHF.R.U32.HI R204, RZ, 0x18, R138 ;  /* 0x00000018ffcc7819 */ /* 0x000fe4000001168a */
[----:B------:R-:W-:Y:S02]  /*a820*/  FMNMX.FTZ R138, R5, R2, !PT ;  /* 0x00000002058a7209 */ /* 0x000fe40007810000 */
[----:B------:R-:W-:Y:S02]  /*a830*/  FMNMX.FTZ R2, R9, R137, !PT ;  /* 0x0000008909027209 */ /* 0x000fe40007810000 */
[----:B------:R-:W-:Y:S02]  /*a840*/  FMNMX.FTZ R138, R16, R138, !PT ;  /* 0x0000008a108a7209 */ /* 0x000fe40007810000 */
[----:B------:R-:W-:Y:S02]  /*a850*/  FMNMX.FTZ R2, R12, R2, !PT ;  /* 0x000000020c027209 */ /* 0x000fe40007810000 */
[----:B------:R-:W-:Y:S02]  /*a860*/  FMNMX.FTZ R137, R19, R0, !PT ;  /* 0x0000000013897209 */ /* 0x000fe40007810000 */
[----:B------:R-:W-:Y:S02]  /*a870*/  FMNMX.FTZ R138, R17, R138, !PT ;  /* 0x0000008a118a7209 */ /* 0x000fe40007810000 */
[----:B------:R-:W-:Y:S02]  /*a880*/  FMNMX.FTZ R2, R13, R2, !PT ;  /* 0x000000020d027209 */ /* 0x000fe40007810000 */
[C---:B------:R-:W-:Y:S02]  /*a890*/  LOP3.LUT R183, R172.reuse, 0xffff, RZ, 0xc0, !PT ;  /* 0x0000ffffacb77812 */ /* 0x040fe400078ec0ff */
[----:B------:R-:W-:Y:S02]  /*a8a0*/  LOP3.LUT R191, R172, 0xff, RZ, 0xc0, !PT ;  /* 0x000000ffacbf7812 */ /* 0x000fe400078ec0ff */
[--C-:B------:R-:W-:Y:S02]  /*a8b0*/  SHF.R.U32.HI R194, RZ, 0x10, R172.reuse ;  /* 0x00000010ffc27819 */ /* 0x100fe400000116ac */
[----:B------:R-:W-:Y:S01]  /*a8c0*/  SHF.R.U32.HI R195, RZ, 0x18, R172 ;  /* 0x00000018ffc37819 */ /* 0x000fe200000116ac */
        /* <DEDUP_REMOVED lines=109> */
[--C-:B------:R-:W-:Y:S02]  /*afa0*/  SHF.R.U32.HI R200, RZ, 0x10, R172.reuse ;  /* 0x00000010ffc87819 */ /* 0x100fe400000116ac */
[----:B------:R-:W-:Y:S02]  /*afb0*/  LOP3.LUT R201, R172, 0xff, RZ, 0xc0, !PT ;  /* 0x000000ffacc97812 */ /* 0x000fe400078ec0ff */
[----:B------:R-:W-:Y:S02]  /*afc0*/  SHF.R.U32.HI R198, RZ, 0x18, R172 ;  /* 0x00000018ffc67819 */ /* 0x000fe400000116ac */
[----:B------:R-:W-:Y:S02]  /*afd0*/  FMNMX.FTZ R0, R107, R0, !PT ;  /* 0x000000006b007209 */ /* 0x000fe40007810000 */
[----:B------:R-:W-:Y:S02]  /*afe0*/  FMNMX.FTZ R172, R131, R137, !PT ;  /* 0x0000008983ac7209 */ /* 0x000fe40007810000 */
[----:B------:R-:W-:Y:S02]  /*aff0*/  FMNMX.FTZ R173, R129, R173, !PT ;  /* 0x000000ad81ad7209 */ /* 0x000fe40007810000 */
[----:B------:R-:W-:Y:S01]  /*b000*/  FMNMX.FTZ R137, R125, R2, !PT ;  /* 0x000000027d897209 */ /* 0x000fe20007810000 */
[----:B------:R-:W-:Y:S01]  /*b010*/  SHFL.BFLY PT, R177, R172, 0x2, 0x1f ;  /* 0x0c401f00acb17f89 */ /* 0x000fe200000e0000 */
[----:B------:R-:W-:Y:S02]  /*b020*/  LOP3.LUT R192, R175, UR6, R180, 0x96, !PT ;  /* 0x00000006afc07c12 */ /* 0x000fe4000f8e96b4 */
[----:B------:R-:W-:Y:S05]  /*b030*/  FMNMX.FTZ R0, R110, R0, !PT ;  /* 0x000000006e007209 */ /* 0x000fea0007810000 */
[----:B------:R-:W1:Y:S01]  /*b040*/  SHFL.BFLY PT, R180, R173, 0x2, 0x1f ;  /* 0x0c401f00adb47f89 */ /* 0x000e6200000e0000 */
[----:B------:R-:W-:Y:S02]  /*b050*/  LOP3.LUT R182, R193, 0xff, RZ, 0xc0, !PT ;  /* 0x000000ffc1b67812 */ /* 0x000fe400078ec0ff */
[----:B------:R-:W-:Y:S05]  /*b060*/  FMNMX.FTZ R0, R111, R0, !PT ;  /* 0x000000006f007209 */ /* 0x000fea0007810000 */
[----:B------:R-:W2:Y:S01]  /*b070*/  SHFL.BFLY PT, R181, R137, 0x2, 0x1f ;  /* 0x0c401f0089b57f89 */ /* 0x000ea200000e0000 */
[----:B------:R-:W-:Y:S02]  /*b080*/  PRMT R205, R182, 0x5410, R205 ;  /* 0x00005410b6cd7816 */ /* 0x000fe400000000cd */
[----:B------:R-:W-:Y:S02]  /*b090*/  FMNMX.FTZ R0, R122, R0, !PT ;  /* 0x000000007a007209 */ /* 0x000fe40007810000 */
[----:B------:R-:W-:Y:S02]  /*b0a0*/  SHF.R.U32.HI R2, RZ, 0x8, R183 ;  /* 0x00000008ff027819 */ /* 0x000fe400000116b7 */
[----:B------:R-:W-:Y:S02]  /*b0b0*/  FMNMX.FTZ R0, R123, R0, !PT ;  /* 0x000000007b007209 */ /* 0x000fe40007810000 */
[----:B------:R-:W-:Y:S02]  /*b0c0*/  LOP3.LUT R182, R136, 0xffff, RZ, 0xc0, !PT ;  /* 0x0000ffff88b67812 */ /* 0x000fe400078ec0ff */
[----:B------:R-:W-:Y:S02]  /*b0d0*/  FMNMX.FTZ R0, R126, R0, !PT ;  /* 0x000000007e007209 */ /* 0x000fe40007810000 */
[----:B------:R-:W-:Y:S02]  /*b0e0*/  PRMT R224, R191, 0x5410, R2 ;  /* 0x00005410bfe07816 */ /* 0x000fe40000000002 */
[----:B------:R-:W-:Y:S02]  /*b0f0*/  FMNMX.FTZ R0, R127, R0, !PT ;  /* 0x000000007f007209 */ /* 0x000fe40007810000 */
[----:B------:R-:W-:Y:S02]  /*b100*/  LOP3.LUT R183, R136, 0xff, RZ, 0xc0, !PT ;  /* 0x000000ff88b77812 */ /* 0x000fe400078ec0ff */
[----:B------:R-:W-:Y:S01]  /*b110*/  SHF.R.U32.HI R182, RZ, 0x8, R182 ;  /* 0x00000008ffb67819 */ /* 0x000fe200000116b6 */
[----:B------:R-:W3:Y:S01]  /*b120*/  SHFL.BFLY PT, R2, R0, 0x2, 0x1f ;  /* 0x0c401f0000027f89 */ /* 0x000ee200000e0000 */
[----:B------:R-:W-:Y:S02]  /*b130*/  LOP3.LUT R175, R139, UR17, R190, 0x96, !PT ;  /* 0x000000118baf7c12 */ /* 0x000fe4000f8e96be */
[----:B------:R-:W-:Y:S02]  /*b140*/  PRMT R197, R183, 0x5410, R182 ;  /* 0x00005410b7c57816 */ /* 0x000fe400000000b6 */
[----:B------:R-:W-:Y:S02]  /*b150*/  SHF.R.U32.HI R183, RZ, 0x18, R136 ;  /* 0x00000018ffb77819 */ /* 0x000fe40000011688 */
[----:B------:R-:W-:Y:S02]  /*b160*/  SHF.R.U32.HI R139, RZ, 0x8, R187 ;  /* 0x00000008ff8b7819 */ /* 0x000fe400000116bb */
[----:B------:R-:W-:Y:S02]  /*b170*/  LOP3.LUT R138, R189, UR5, R186, 0x96, !PT ;  /* 0x00000005bd8a7c12 */ /* 0x000fe4000f8e96ba */
[----:B------:R-:W-:Y:S02]  /*b180*/  PRMT R206, R206, 0x5410, R139 ;  /* 0x00005410cece7816 */ /* 0x000fe4000000008b */
[----:B------:R-:W-:Y:S01]  /*b190*/  LOP3.LUT R186, R194, 0xff, RZ, 0xc0, !PT ;  /* 0x000000ffc2ba7812 */ /* 0x000fe200078ec0ff */
[----:B------:R-:W-:Y:S01]  /*b1a0*/  IMAD.WIDE.U32 R138, R138, -0x326172a9, RZ ;  /* 0xcd9e8d578a8a7825 */ /* 0x000fe200078e00ff */
[----:B------:R-:W-:Y:S02]  /*b1b0*/  SHF.R.U32.HI R182, RZ, 0x10, R132 ;  /* 0x00000010ffb67819 */ /* 0x000fe40000011684 */
[----:B------:R-:W-:Y:S02]  /*b1c0*/  PRMT R207, R186, 0x5410, R195 ;  /* 0x00005410bacf7816 */ /* 0x000fe400000000c3 */
[----:B------:R-:W-:Y:S02]  /*b1d0*/  LOP3.LUT R186, R132, 0xff, RZ, 0xc0, !PT ;  /* 0x000000ff84ba7812 */ /* 0x000fe400078ec0ff */
[----:B------:R-:W-:Y:S02]  /*b1e0*/  LOP3.LUT R187, R138, 0xffff, RZ, 0xc0, !PT ;  /* 0x0000ffff8abb7812 */ /* 0x000fe400078ec0ff */
[----:B------:R-:W-:Y:S02]  /*b1f0*/  SHF.R.U32.HI R190, RZ, 0x10, R138 ;  /* 0x00000010ffbe7819 */ /* 0x000fe4000001168a */
[----:B-1----:R-:W-:Y:S02]  /*b200*/  FMNMX.FTZ R180, R173, R180, !PT ;  /* 0x000000b4adb47209 */ /* 0x002fe40007810000 */
[----:B--2---:R-:W-:Y:S02]  /*b210*/  FMNMX.FTZ R181, R137, R181, !PT ;  /* 0x000000b589b57209 */ /* 0x004fe40007810000 */
[----:B------:R-:W-:Y:S02]  /*b220*/  SHF.R.U32.HI R137, RZ, 0x10, R136 ;  /* 0x00000010ff897819 */ /* 0x000fe40000011688 */
[----:B------:R-:W1:Y:S01]  /*b230*/  SHFL.BFLY PT, R136, R180, 0x1, 0x1f ;  /* 0x0c201f00b4887f89 */ /* 0x000e6200000e0000 */
[----:B------:R-:W-:Y:S02]  /*b240*/  FMNMX.FTZ R177, R172, R177, !PT ;  /* 0x000000b1acb17209 */ /* 0x000fe40007810000 */
[----:B------:R-:W-:Y:S02]  /*b250*/  LOP3.LUT R137, R137, 0xff, RZ, 0xc0, !PT ;  /* 0x000000ff89897812 */ /* 0x000fe400078ec0ff */
[----:B---3--:R-:W-:Y:S02]  /*b260*/  FMNMX.FTZ R2, R0, R2, !PT ;  /* 0x0000000200027209 */ /* 0x008fe40007810000 */
[----:B------:R-:W-:Y:S02]  /*b270*/  PRMT R193, R137, 0x5410, R183 ;  /* 0x0000541089c17816 */ /* 0x000fe400000000b7 */
[----:B------:R-:W2:Y:S01]  /*b280*/  SHFL.BFLY PT, R137, R177, 0x1, 0x1f ;  /* 0x0c201f00b1897f89 */ /* 0x000ea200000e0000 */
[----:B------:R-:W-:Y:S02]  /*b290*/  SHF.R.U32.HI R0, RZ, 0x8, R196 ;  /* 0x00000008ff007819 */ /* 0x000fe400000116c4 */
[----:B------:R-:W-:Y:S02]  /*b2a0*/  SHF.R.U32.HI R173, RZ, 0x18, R132 ;  /* 0x00000018ffad7819 */ /* 0x000fe40000011684 */
[----:B------:R-:W-:Y:S02]  /*b2b0*/  PRMT R196, R202, 0x5410, R0 ;  /* 0x00005410cac47816 */ /* 0x000fe40000000000 */
[----:B------:R-:W-:Y:S02]  /*b2c0*/  LOP3.LUT R172, R132, 0xffff, RZ, 0xc0, !PT ;  /* 0x0000ffff84ac7812 */ /* 0x000fe400078ec0ff */
[----:B------:R-:W-:Y:S02]  /*b2d0*/  LOP3.LUT R191, R138, 0xff, RZ, 0xc0, !PT ;  /* 0x000000ff8abf7812 */ /* 0x000fe400078ec0ff */
[----:B------:R-:W-:Y:S02]  /*b2e0*/  SHF.R.U32.HI R189, RZ, 0x18, R138 ;  /* 0x00000018ffbd7819 */ /* 0x000fe4000001168a */
[----:B------:R-:W-:Y:S02]  /*b2f0*/  LOP3.LUT R0, R200, 0xff, RZ, 0xc0, !PT ;  /* 0x000000ffc8007812 */ /* 0x000fe400078ec0ff */
[----:B------:R-:W-:Y:S02]  /*b300*/  LOP3.LUT R132, R182, 0xff, RZ, 0xc0, !PT ;  /* 0x000000ffb6847812 */ /* 0x000fe400078ec0ff */
[----:B-1----:R-:W-:Y:S01]  /*b310*/  FMNMX.FTZ R138, R180, R136, !PT ;  /* 0x00000088b48a7209 */ /* 0x002fe20007810000 */
[----:B------:R-:W1:Y:S01]  /*b320*/  SHFL.BFLY PT, R182, R181, 0x1, 0x1f ;  /* 0x0c201f00b5b67f89 */ /* 0x000e6200000e0000 */
[----:B------:R-:W-:Y:S02]  /*b330*/  PRMT R198, R0, 0x5410, R198 ;  /* 0x0000541000c67816 */ /* 0x000fe400000000c6 */
[----:B------:R-:W-:Y:S01]  /*b340*/  PRMT R194, R132, 0x5410, R173 ;  /* 0x0000541084c27816 */ /* 0x000fe200000000ad */
[----:B------:R-:W-:Y:S04]  /*b350*/  FADD.FTZ R0, -R138, R3 ;  /* 0x000000038a007221 */ /* 0x000fe80000010100 */
[----:B------:R-:W3:Y:S01]  /*b360*/  SHFL.BFLY PT, R132, R2, 0x1, 0x1f ;  /* 0x0c201f0002847f89 */ /* 0x000ee200000e0000 */
[----:B--2---:R-:W-:Y:S01]  /*b370*/  FMNMX.FTZ R137, R177, R137, !PT ;  /* 0x00000089b1897209 */ /* 0x004fe20007810000 */
[----:B------:R-:W-:Y:S01]  /*b380*/  FMUL.FTZ R3, R0, UR4 ;  /* 0x0000000400037c20 */ /* 0x000fe20008410000 */
[----:B------:R-:W-:Y:S03]  /*b390*/  SHF.R.U32.HI R172, RZ, 0x8, R172 ;  /* 0x00000008ffac7819 */ /* 0x000fe600000116ac */
[----:B------:R-:W-:Y:S01]  /*b3a0*/  FADD.FTZ R0, -R137, R133 ;  /* 0x0000008589007221 */ /* 0x000fe20000010100 */
[----:B------:R-:W-:Y:S01]  /*b3b0*/  FSETP.NEU.FTZ.AND P1, PT, R138, -INF , PT ;  /* 0xff8000008a00780b */ /* 0x000fe20003f3d000 */
[----:B------:R2:W-:Y:S01]  /*b3c0*/  MUFU.EX2 R133, R3 ;  /* 0x0000000300857308 */ /* 0x0005e20000000800 */
[----:B------:R-:W-:Y:S01]  /*b3d0*/  PRMT R195, R186, 0x5410, R172 ;  /* 0x00005410bac37816 */ /* 0x000fe200000000ac */
[----:B------:R-:W-:Y:S01]  /*b3e0*/  IMAD.WIDE.U32 R172, R192, -0x2daee0ad, RZ ;  /* 0xd2511f53c0ac7825 */ /* 0x000fe200078e00ff */
[----:B------:R-:W-:Y:S02]  /*b3f0*/  LOP3.LUT R186, R203, 0xff, RZ, 0xc0, !PT ;  /* 0x000000ffcbba7812 */ /* 0x000fe400078ec0ff */
[----:B------:R-:W-:Y:S02]  /*b400*/  SHF.R.U32.HI R183, RZ, 0x8, R199 ;  /* 0x00000008ffb77819 */ /* 0x000fe400000116c7 */
[----:B------:R-:W-:Y:S02]  /*b410*/  LOP3.LUT R177, R175, 0xffff, RZ, 0xc0, !PT ;  /* 0x0000ffffafb17812 */ /* 0x000fe400078ec0ff */
[----:B------:R-:W-:Y:S02]  /*b420*/  LOP3.LUT R180, R176, 0xffff, RZ, 0xc0, !PT ;  /* 0x0000ffffb0b47812 */ /* 0x000fe400078ec0ff */
[----:B-1----:R-:W-:Y:S02]  /*b430*/  FMNMX.FTZ R136, R181, R182, !PT ;  /* 0x000000b6b5887209 */ /* 0x002fe40007810000 */
[----:B------:R-:W-:Y:S02]  /*b440*/  SHF.R.U32.HI R181, RZ, 0x10, R175 ;  /* 0x00000010ffb57819 */ /* 0x000fe400000116af */
[----:B------:R-:W-:Y:S01]  /*b450*/  PRMT R192, R186, 0x5410, R204 ;  /* 0x00005410bac07816 */ /* 0x000fe200000000cc */
[----:B--2---:R-:W-:Y:S01]  /*b460*/  FMUL.FTZ R3, R0, UR4 ;  /* 0x0000000400037c20 */ /* 0x004fe20008410000 */
[----:B------:R-:W-:Y:S01]  /*b470*/  FADD.FTZ R0, -R136, R134 ;  /* 0x0000008688007221 */ /* 0x000fe20000010100 */
[----:B---3--:R-:W-:Y:S01]  /*b480*/  FMNMX.FTZ R132, R2, R132, !PT ;  /* 0x0000008402847209 */ /* 0x008fe20007810000 */
[----:B------:R-:W-:Y:S01]  /*b490*/  FMUL.FTZ R134, R137, UR4 ;  /* 0x0000000489867c20 */ /* 0x000fe20008410000 */
[----:B------:R-:W-:Y:S01]  /*b4a0*/  PRMT R199, R201, 0x5410, R183 ;  /* 0x00005410c9c77816 */ /* 0x000fe200000000b7 */
[----:B------:R-:W-:Y:S01]  /*b4b0*/  FMUL.FTZ R2, R0, UR4 ;  /* 0x0000000400027c20 */ /* 0x000fe20008410000 */
[----:B------:R-:W-:Y:S01]  /*b4c0*/  MUFU.EX2 R3, R3 ;  /* 0x0000000300037308 */ /* 0x000fe20000000800 */
[----:B------:R-:W-:Y:S01]  /*b4d0*/  FADD.FTZ R0, -R132, R135 ;  /* 0x0000008784007221 */ /* 0x000fe20000010100 */
[----:B------:R-:W-:Y:S01]  /*b4e0*/  FMUL.FTZ R135, R138, UR4 ;  /* 0x000000048a877c20 */ /* 0x000fe20008410000 */
[----:B------:R-:W-:Y:S02]  /*b4f0*/  LOP3.LUT R186, R175, 0xff, RZ, 0xc0, !PT ;  /* 0x000000ffafba7812 */ /* 0x000fe400078ec0ff */
[----:B------:R-:W-:Y:S01]  /*b500*/  SHF.R.U32.HI R183, RZ, 0x18, R175 ;  /* 0x00000018ffb77819 */ /* 0x000fe200000116af */
[----:B------:R-:W-:Y:S01]  /*b510*/  FMUL.FTZ R0, R0, UR4 ;  /* 0x0000000400007c20 */ /* 0x000fe20008410000 */
[----:B------:R-:W-:Y:S03]  /*b520*/  FSEL R135, R135, RZ, P1 ;  /* 0x000000ff87877208 */ /* 0x000fe60000800000 */
[----:B------:R-:W-:Y:S01]  /*b530*/  MUFU.EX2 R2, R2 ;  /* 0x0000000200027308 */ /* 0x000fe20000000800 */
[----:B------:R-:W-:Y:S02]  /*b540*/  FSETP.NEU.FTZ.AND P1, PT, R137, -INF , PT ;  /* 0xff8000008900780b */ /* 0x000fe40003f3d000 */
[----:B------:R-:W-:Y:S01]  /*b550*/  SHF.R.U32.HI R177, RZ, 0x8, R177 ;  /* 0x00000008ffb17819 */ /* 0x000fe200000116b1 */
[--C-:B------:R-:W-:Y:S01]  /*b560*/  FFMA.FTZ R4, R4, UR4, -R135.reuse ;  /* 0x0000000404047c23 */ /* 0x100fe20008010887 */
[----:B------:R-:W-:Y:S01]  /*b570*/  LOP3.LUT R175, R181, 0xff, RZ, 0xc0, !PT ;  /* 0x000000ffb5af7812 */ /* 0x000fe200078ec0ff */
[--C-:B------:R-:W-:Y:S01]  /*b580*/  FFMA.FTZ R212, R101, UR4, -R135.reuse ;  /* 0x0000000465d47c23 */ /* 0x100fe20008010887 */
[----:B------:R-:W-:Y:S03]  /*b590*/  LOP3.LUT R174, R139, UR16, R174, 0x96, !PT ;  /* 0x000000108bae7c12 */ /* 0x000fe6000f8e96ae */
[----:B------:R1:W-:Y:S01]  /*b5a0*/  MUFU.EX2 R203, R4 ;  /* 0x0000000400cb7308 */ /* 0x0003e20000000800 */
[----:B------:R-:W-:Y:S01]  /*b5b0*/  LOP3.LUT R182, R176, 0xff, RZ, 0xc0, !PT ;  /* 0x000000ffb0b67812 */ /* 0x000fe200078ec0ff */
[--C-:B------:R-:W-:Y:S01]  /*b5c0*/  FFMA.FTZ R5, R5, UR4, -R135.reuse ;  /* 0x0000000405057c23 */ /* 0x100fe20008010887 */
[----:B------:R-:W-:Y:S01]  /*b5d0*/  SHF.R.U32.HI R180, RZ, 0x8, R180 ;  /* 0x00000008ffb47819 */ /* 0x000fe200000116b4 */
[--C-:B------:R-:W-:Y:S01]  /*b5e0*/  FFMA.FTZ R215, R100, UR4, -R135.reuse ;  /* 0x0000000464d77c23 */ /* 0x100fe20008010887 */
[----:B------:R-:W-:Y:S01]  /*b5f0*/  FSEL R134, R134, RZ, P1 ;  /* 0x000000ff86867208 */ /* 0x000fe20000800000 */
[----:B------:R-:W-:Y:S01]  /*b600*/  FFMA.FTZ R218, R128, UR4, -R135 ;  /* 0x0000000480da7c23 */ /* 0x000fe20008010887 */
[----:B------:R-:W-:Y:S03]  /*b610*/  LOP3.LUT R139, R173, UR17, R188, 0x96, !PT ;  /* 0x00000011ad8b7c12 */ /* 0x000fe6000f8e96bc */
[----:B------:R-:W-:Y:S01]  /*b620*/  MUFU.EX2 R240, R5 ;  /* 0x0000000500f07308 */ /* 0x000fe20000000800 */
[----:B------:R-:W-:Y:S01]  /*b630*/  PRMT R188, R186, 0x5410, R177 ;  /* 0x00005410babc7816 */ /* 0x000fe200000000b1 */
[----:B------:R-:W-:Y:S01]  /*b640*/  FFMA.FTZ R16, R16, UR4, -R135 ;  /* 0x0000000410107c23 */ /* 0x000fe20008010887 */
[----:B------:R-:W-:Y:S01]  /*b650*/  PRMT R186, R175, 0x5410, R183 ;  /* 0x00005410afba7816 */ /* 0x000fe200000000b7 */
[--C-:B------:R-:W-:Y:S01]  /*b660*/  FFMA.FTZ R219, R129, UR4, -R135.reuse ;  /* 0x0000000481db7c23 */ /* 0x100fe20008010887 */
[----:B------:R-:W-:Y:S01]  /*b670*/  PRMT R183, R182, 0x5410, R180 ;  /* 0x00005410b6b77816 */ /* 0x000fe200000000b4 */
[--C-:B------:R-:W-:Y:S01]  /*b680*/  FFMA.FTZ R221, R96, UR4, -R135.reuse ;  /* 0x0000000460dd7c23 */ /* 0x100fe20008010887 */
[C---:B------:R-:W-:Y:S03]  /*b690*/  LOP3.LUT R177, R172.reuse, 0xffff, RZ, 0xc0, !PT ;  /* 0x0000ffffacb17812 */ /* 0x040fe600078ec0ff */
[----:B------:R-:W-:Y:S01]  /*b6a0*/  MUFU.EX2 R235, R16 ;  /* 0x0000001000eb7308 */ /* 0x000fe20000000800 */
[----:B------:R-:W-:Y:S01]  /*b6b0*/  LOP3.LUT R180, R172, 0xff, RZ, 0xc0, !PT ;  /* 0x000000ffacb47812 */ /* 0x000fe200078ec0ff */
[----:B-1----:R-:W-:Y:S01]  /*b6c0*/  FMUL.FTZ R4, R136, UR4 ;  /* 0x0000000488047c20 */ /* 0x002fe20008410000 */
[--C-:B------:R-:W-:Y:S01]  /*b6d0*/  SHF.R.U32.HI R181, RZ, 0x10, R172.reuse ;  /* 0x00000010ffb57819 */ /* 0x100fe200000116ac */
[----:B------:R-:W-:Y:S01]  /*b6e0*/  FMUL.FTZ R173, R132, UR4 ;  /* 0x0000000484ad7c20 */ /* 0x000fe20008410000 */
[----:B------:R-:W-:Y:S01]  /*b6f0*/  SHF.R.U32.HI R182, RZ, 0x18, R172 ;  /* 0x00000018ffb67819 */ /* 0x000fe200000116ac */
        /* <DEDUP_REMOVED lines=11> */
[----:B------:R-:W-:Y:S01]  /*b7b0*/  FSETP.NEU.FTZ.AND P2, PT, R136, -INF , PT ;  /* 0xff8000008800780b */ /* 0x000fe20003f5d000 */
[--C-:B------:R-:W-:Y:S01]  /*b7c0*/  FFMA.FTZ R34, R34, UR4, -R134.reuse ;  /* 0x0000000422227c23 */ /* 0x100fe20008010886 */
[----:B------:R-:W-:Y:S01]  /*b7d0*/  FSETP.NEU.FTZ.AND P1, PT, R132, -INF , PT ;  /* 0xff8000008400780b */ /* 0x000fe20003f3d000 */
[----:B------:R-:W-:Y:S01]  /*b7e0*/  FFMA.FTZ R18, R18, UR4, -R134 ;  /* 0x0000000412127c23 */ /* 0x000fe20008010886 */
[----:B------:R-:W-:Y:S01]  /*b7f0*/  SHF.R.U32.HI R175, RZ, 0x10, R176 ;  /* 0x00000010ffaf7819 */ /* 0x000fe200000116b0 */
[----:B------:R-:W-:Y:S01]  /*b800*/  FFMA.FTZ R22, R22, UR4, -R134 ;  /* 0x0000000416167c23 */ /* 0x000fe20008010886 */
[----:B------:R-:W-:Y:S03]  /*b810*/  FSEL R6, R4, RZ, P2 ;  /* 0x000000ff04067208 */ /* 0x000fe60001000000 */
[----:B------:R-:W2:Y:S01]  /*b820*/  MUFU.EX2 R211, R34 ;  /* 0x0000002200d37308 */ /* 0x000ea20000000800 */
[----:B------:R-:W-:Y:S01]  /*b830*/  FSEL R4, R173, RZ, P1 ;  /* 0x000000ffad047208 */ /* 0x000fe20000800000 */
[----:B------:R-:W-:Y:S01]  /*b840*/  FFMA.FTZ R20, R20, UR4, -R135 ;  /* 0x0000000414147c23 */ /* 0x000fe20008010887 */
[----:B------:R-:W-:Y:S01]  /*b850*/  SHF.R.U32.HI R176, RZ, 0x18, R176 ;  /* 0x00000018ffb07819 */ /* 0x000fe200000116b0 */
[----:B------:R-:W-:Y:S01]  /*b860*/  FFMA.FTZ R173, R8, UR4, -R6 ;  /* 0x0000000408ad7c23 */ /* 0x000fe20008010806 */
[----:B------:R-:W-:Y:S01]  /*b870*/  LOP3.LUT R175, R175, 0xff, RZ, 0xc0, !PT ;  /* 0x000000ffafaf7812 */ /* 0x000fe200078ec0ff */
[----:B------:R-:W-:Y:S01]  /*b880*/  FFMA.FTZ R10, R10, UR4, -R4 ;  /* 0x000000040a0a7c23 */ /* 0x000fe20008010804 */
[----:B------:R-:W-:Y:S03]  /*b890*/  FFMA.FTZ R99, R121, UR4, -R6 ;  /* 0x0000000479637c23 */ /* 0x000fe60008010806 */
[----:B------:R-:W-:Y:S01]  /*b8a0*/  MUFU.EX2 R202, R173 ;  /* 0x000000ad00ca7308 */ /* 0x000fe20000000800 */
[----:B-1----:R-:W-:Y:S01]  /*b8b0*/  LOP3.LUT R172, R174, 0xffff, RZ, 0xc0, !PT ;  /* 0x0000ffffaeac7812 */ /* 0x002fe200078ec0ff */
[----:B------:R-:W3:Y:S01]  /*b8c0*/  LDL.LU R121, [R1+0x10] ;  /* 0x0000100001797983 */ /* 0x000ee20000300800 */
[----:B------:R-:W-:Y:S01]  /*b8d0*/  PRMT R176, R175, 0x5410, R176 ;  /* 0x00005410afb07816 */ /* 0x000fe200000000b0 */
[----:B------:R-:W-:Y:S01]  /*b8e0*/  FFMA.FTZ R11, R11, UR4, -R4 ;  /* 0x000000040b0b7c23 */ /* 0x000fe20008010804 */
[----:B------:R-:W-:Y:S01]  /*b8f0*/  SHF.R.U32.HI R8, RZ, 0x8, R172 ;  /* 0x00000008ff087819 */ /* 0x000fe200000116ac */
[--C-:B------:R-:W-:Y:S01]  /*b900*/  FFMA.FTZ R24, R24, UR4, -R6.reuse ;  /* 0x0000000418187c23 */ /* 0x100fe20008010806 */
[----:B------:R-:W-:Y:S03]  /*b910*/  LOP3.LUT R175, R174, 0xff, RZ, 0xc0, !PT ;  /* 0x000000ffaeaf7812 */ /* 0x000fe600078ec0ff */
[----:B------:R1:W-:Y:S01]  /*b920*/  MUFU.EX2 R200, R10 ;  /* 0x0000000a00c87308 */ /* 0x0003e20000000800 */
[--C-:B------:R-:W-:Y:S01]  /*b930*/  FFMA.FTZ R9, R9, UR4, -R6.reuse ;  /* 0x0000000409097c23 */ /* 0x100fe20008010806 */
[----:B------:R-:W-:Y:S01]  /*b940*/  FFMA.FTZ R25, R25, UR4, -R6 ;  /* 0x0000000419197c23 */ /* 0x000fe20008010806 */
[----:B------:R-:W-:Y:S01]  /*b950*/  PRMT R175, R175, 0x5410, R8 ;  /* 0x00005410afaf7816 */ /* 0x000fe20000000008 */
[----:B------:R-:W-:Y:S01]  /*b960*/  FFMA.FTZ R28, R28, UR4, -R6 ;  /* 0x000000041c1c7c23 */ /* 0x000fe20008010806 */
[----:B------:R-:W-:Y:S01]  /*b970*/  SHF.R.U32.HI R8, RZ, 0x10, R174 ;  /* 0x00000010ff087819 */ /* 0x000fe200000116ae */
[----:B------:R-:W-:Y:S01]  /*b980*/  FFMA.FTZ R29, R29, UR4, -R6 ;  /* 0x000000041d1d7c23 */ /* 0x000fe20008010806 */
[----:B------:R-:W-:Y:S03]  /*b990*/  SHF.R.U32.HI R174, RZ, 0x18, R174 ;  /* 0x00000018ffae7819 */ /* 0x000fe600000116ae */
[----:B------:R-:W-:Y:S01]  /*b9a0*/  MUFU.EX2 R204, R9 ;  /* 0x0000000900cc7308 */ /* 0x000fe20000000800 */
[----:B------:R-:W-:Y:S01]  /*b9b0*/  LOP3.LUT R8, R8, 0xff, RZ, 0xc0, !PT ;  /* 0x000000ff08087812 */ /* 0x000fe200078ec0ff */
[--C-:B------:R-:W-:Y:S01]  /*b9c0*/  FFMA.FTZ R27, R27, UR4, -R4.reuse ;  /* 0x000000041b1b7c23 */ /* 0x100fe20008010804 */
[--C-:B------:R-:W-:Y:S01]  /*b9d0*/  FFMA.FTZ R112, R79, UR4, -R4.reuse ;  /* 0x000000044f707c23 */ /* 0x100fe20008010804 */
[----:B------:R-:W-:Y:S01]  /*b9e0*/  FFMA.FTZ R14, R14, UR4, -R4 ;  /* 0x000000040e0e7c23 */ /* 0x000fe20008010804 */
[----:B------:R-:W-:Y:S01]  /*b9f0*/  PRMT R174, R8, 0x5410, R174 ;  /* 0x0000541008ae7816 */ /* 0x000fe200000000ae */
[--C-:B------:R-:W-:Y:S01]  /*ba00*/  FFMA.FTZ R13, R13, UR4, -R6.reuse ;  /* 0x000000040d0d7c23 */ /* 0x100fe20008010806 */
[----:B------:R-:W-:Y:S03]  /*ba10*/  SHF.R.U32.HI R8, RZ, 0x8, R187 ;  /* 0x00000008ff087819 */ /* 0x000fe600000116bb */
[----:B------:R-:W-:Y:S01]  /*ba20*/  MUFU.EX2 R216, R11 ;  /* 0x0000000b00d87308 */ /* 0x000fe20000000800 */
[----:B-1----:R-:W-:Y:S01]  /*ba30*/  LOP3.LUT R10, R139, 0xffff, RZ, 0xc0, !PT ;  /* 0x0000ffff8b0a7812 */ /* 0x002fe200078ec0ff */
[----:B------:R-:W-:Y:S01]  /*ba40*/  FFMA.FTZ R12, R12, UR4, -R6 ;  /* 0x000000040c0c7c23 */ /* 0x000fe20008010806 */
[----:B------:R-:W-:Y:S01]  /*ba50*/  PRMT R191, R191, 0x5410, R8 ;  /* 0x00005410bfbf7816 */ /* 0x000fe20000000008 */
[----:B------:R-:W-:Y:S01]  /*ba60*/  FFMA.FTZ R172, R53, UR4, -R135 ;  /* 0x0000000435ac7c23 */ /* 0x000fe20008010887 */
[----:B------:R-:W-:Y:S01]  /*ba70*/  LOP3.LUT R8, R190, 0xff, RZ, 0xc0, !PT ;  /* 0x000000ffbe087812 */ /* 0x000fe200078ec0ff */
[----:B------:R-:W-:Y:S01]  /*ba80*/  FFMA.FTZ R190, R87, UR4, -R134 ;  /* 0x0000000457be7c23 */ /* 0x000fe20008010886 */
[----:B------:R-:W-:Y:S03]  /*ba90*/  SHF.R.U32.HI R10, RZ, 0x8, R10 ;  /* 0x00000008ff0a7819 */ /* 0x000fe6000001160a */
[----:B------:R-:W-:Y:S01]  /*baa0*/  MUFU.EX2 R16, R12 ;  /* 0x0000000c00107308 */ /* 0x000fe20000000800 */
[----:B------:R-:W-:Y:S01]  /*bab0*/  PRMT R189, R8, 0x5410, R189 ;  /* 0x0000541008bd7816 */ /* 0x000fe200000000bd */
[----:B------:R-:W-:Y:S01]  /*bac0*/  FFMA.FTZ R15, R15, UR4, -R4 ;  /* 0x000000040f0f7c23 */ /* 0x000fe20008010804 */
[----:B------:R-:W-:Y:S01]  /*bad0*/  LOP3.LUT R8, R139, 0xff, RZ, 0xc0, !PT ;  /* 0x000000ff8b087812 */ /* 0x000fe200078ec0ff */
[--C-:B------:R-:W-:Y:S01]  /*bae0*/  FFMA.FTZ R87, R130, UR4, -R134.reuse ;  /* 0x0000000482577c23 */ /* 0x100fe20008010886 */
[----:B------:R-:W-:Y:S01]  /*baf0*/  FFMA.FTZ R244, R80, UR4, -R135 ;  /* 0x0000000450f47c23 */ /* 0x000fe20008010887 */
[----:B------:R-:W-:Y:S01]  /*bb00*/  FFMA.FTZ R80, R54, UR4, -R134 ;  /* 0x0000000436507c23 */ /* 0x000fe20008010886 */
[----:B------:R-:W-:Y:S03]  /*bb10*/  PRMT R187, R8, 0x5410, R10 ;  /* 0x0000541008bb7816 */ /* 0x000fe6000000000a */
[----:B------:R-:W1:Y:S01]  /*bb20*/  MUFU.EX2 R217, R14 ;  /* 0x0000000e00d97308 */ /* 0x000e620000000800 */
[----:B------:R-:W-:Y:S01]  /*bb30*/  SHF.R.U32.HI R8, RZ, 0x8, R177 ;  /* 0x00000008ff087819 */ /* 0x000fe200000116b1 */
[--C-:B------:R-:W-:Y:S01]  /*bb40*/  FFMA.FTZ R19, R19, UR4, -R134.reuse ;  /* 0x0000000413137c23 */ /* 0x100fe20008010886 */
[--C-:B------:R-:W-:Y:S01]  /*bb50*/  FFMA.FTZ R23, R23, UR4, -R134.reuse ;  /* 0x0000000417177c23 */ /* 0x100fe20008010886 */
[----:B------:R-:W-:Y:S01]  /*bb60*/  FFMA.FTZ R53, R67, UR4, -R134 ;  /* 0x0000000443357c23 */ /* 0x000fe20008010886 */
[----:B------:R-:W-:Y:S01]  /*bb70*/  PRMT R180, R180, 0x5410, R8 ;  /* 0x00005410b4b47816 */ /* 0x000fe20000000008 */
[--C-:B------:R-:W-:Y:S01]  /*bb80*/  FFMA.FTZ R8, R7, UR4, -R134.reuse ;  /* 0x0000000407087c23 */ /* 0x100fe20008010886 */
[--C-:B------:R-:W-:Y:S03]  /*bb90*/  FFMA.FTZ R234, R70, UR4, -R134.reuse ;  /* 0x0000000446ea7c23 */ /* 0x100fe60008010886 */
[----:B------:R-:W4:Y:S01]  /*bba0*/  MUFU.EX2 R247, R15 ;  /* 0x0000000f00f77308 */ /* 0x000f220000000800 */
[----:B------:R-:W-:Y:S01]  /*bbb0*/  FFMA.FTZ R250, R102, UR4, -R134 ;  /* 0x0000000466fa7c23 */ /* 0x000fe20008010886 */
[----:B--2---:R-:W-:Y:S02]  /*bbc0*/  IMAD.MOV.U32 R102, RZ, RZ, R211 ;  /* 0x000000ffff667224 */ /* 0x004fe400078e00d3 */
[--C-:B------:R-:W-:Y:S01]  /*bbd0*/  FFMA.FTZ R211, R105, UR4, -R6.reuse ;  /* 0x0000000469d37c23 */ /* 0x100fe20008010806 */
[--C-:B------:R-:W-:Y:S01]  /*bbe0*/  FFMA.FTZ R130, R77, UR4, -R6.reuse ;  /* 0x000000044d827c23 */ /* 0x100fe20008010806 */
[--C-:B------:R-:W-:Y:S01]  /*bbf0*/  FFMA.FTZ R45, R45, UR4, -R6.reuse ;  /* 0x000000042d2d7c23 */ /* 0x100fe20008010806 */
[--C-:B------:R-:W-:Y:S01]  /*bc00*/  FFMA.FTZ R131, R76, UR4, -R6.reuse ;  /* 0x000000044c837c23 */ /* 0x100fe20008010806 */
[----:B------:R-:W-:Y:S02]  /*bc10*/  FFMA.FTZ R129, R92, UR4, -R6 ;  /* 0x000000045c817c23 */ /* 0x000fe40008010806 */
[----:B------:R2:W-:Y:S01]  /*bc20*/  MUFU.EX2 R239, R8 ;  /* 0x0000000800ef7308 */ /* 0x0005e20000000800 */
[----:B-1----:R-:W-:Y:S02]  /*bc30*/  IMAD.MOV.U32 R92, RZ, RZ, R217 ;  /* 0x000000ffff5c7224 */ /* 0x002fe400078e00d9 */
[--C-:B------:R-:W-:Y:S01]  /*bc40*/  FFMA.FTZ R33, R33, UR4, -R135.reuse ;  /* 0x0000000421217c23 */ /* 0x100fe20008010887 */
[--C-:B------:R-:W-:Y:S01]  /*bc50*/  FFMA.FTZ R17, R17, UR4, -R135.reuse ;  /* 0x0000000411117c23 */ /* 0x100fe20008010887 */
[--C-:B------:R-:W-:Y:S01]  /*bc60*/  FFMA.FTZ R32, R32, UR4, -R135.reuse ;  /* 0x0000000420207c23 */ /* 0x100fe20008010887 */
[--C-:B------:R-:W-:Y:S01]  /*bc70*/  FFMA.FTZ R21, R21, UR4, -R135.reuse ;  /* 0x0000000415157c23 */ /* 0x100fe20008010887 */
[----:B------:R-:W-:Y:S01]  /*bc80*/  FFMA.FTZ R242, R68, UR4, -R135 ;  /* 0x0000000444f27c23 */ /* 0x000fe20008010887 */
[----:B------:R-:W-:Y:S02]  /*bc90*/  FFMA.FTZ R30, R30, UR4, -R4 ;  /* 0x000000041e1e7c23 */ /* 0x000fe40008010804 */
[----:B------:R-:W1:Y:S01]  /*bca0*/  MUFU.EX2 R246, R13 ;  /* 0x0000000d00f67308 */ /* 0x000e620000000800 */
[----:B------:R-:W-:Y:S01]  /*bcb0*/  FFMA.FTZ R177, R73, UR4, -R6 ;  /* 0x0000000449b17c23 */ /* 0x000fe20008010806 */
[----:B----4-:R-:W-:Y:S02]  /*bcc0*/  IMAD.MOV.U32 R34, RZ, RZ, R247 ;  /* 0x000000ffff227224 */ /* 0x010fe400078e00f7 */
[--C-:B------:R-:W-:Y:S01]  /*bcd0*/  FFMA.FTZ R47, R47, UR4, -R4.reuse ;  /* 0x000000042f2f7c23 */ /* 0x100fe20008010804 */
[--C-:B------:R-:W-:Y:S01]  /*bce0*/  FFMA.FTZ R116, R74, UR4, -R4.reuse ;  /* 0x000000044a747c23 */ /* 0x100fe20008010804 */
[----:B------:R-:W-:Y:S01]  /*bcf0*/  FFMA.FTZ R107, R107, UR4, -R4 ;  /* 0x000000046b6b7c23 */ /* 0x000fe20008010804 */
[--C-:B------:R-:W-:Y:S01]  /*bd00*/  SHF.R.U32.HI R5, RZ, 0x10, R139.reuse ;  /* 0x00000010ff057819 */ /* 0x100fe2000001168b */
[----:B------:R-:W-:Y:S02]  /*bd10*/  IMAD.WIDE.U32 R10, R225, -0x2daee0ad, RZ ;  /* 0xd2511f53e10a7825 */ /* 0x000fe400078e00ff */
[----:B------:R4:W4:Y:S01]  /*bd20*/  MUFU.EX2 R245, R18 ;  /* 0x0000001200f57308 */ /* 0x0009220000000800 */
[----:B------:R-:W-:Y:S01]  /*bd30*/  SHF.R.U32.HI R139, RZ, 0x18, R139 ;  /* 0x00000018ff8b7819 */ /* 0x000fe2000001168b */
[----:B------:R-:W-:Y:S01]  /*bd40*/  FFMA.FTZ R225, R83, UR4, -R134 ;  /* 0x0000000453e17c23 */ /* 0x000fe20008010886 */
[----:B------:R-:W-:Y:S01]  /*bd50*/  FFMA.FTZ R83, R61, UR4, -R6 ;  /* 0x000000043d537c23 */ /* 0x000fe20008010806 */
[----:B------:R-:W-:Y:S01]  /*bd60*/  FFMA.FTZ R61, R59, UR4, -R4 ;  /* 0x000000043b3d7c23 */ /* 0x000fe20008010804 */
[----:B------:R-:W-:Y:S01]  /*bd70*/  LOP3.LUT R7, R181, 0xff, RZ, 0xc0, !PT ;  /* 0x000000ffb5077812 */ /* 0x000fe200078ec0ff */
[----:B--2---:R-:W-:Y:S04]  /*bd80*/  IMAD.WIDE.U32 R8, R226, -0x2daee0ad, RZ ;  /* 0xd2511f53e2087825 */ /* 0x004fe800078e00ff */
[----:B------:R2:W-:Y:S01]  /*bd90*/  MUFU.EX2 R73, R22 ;  /* 0x0000001600497308 */ /* 0x0005e20000000800 */
[----:B------:R-:W-:Y:S01]  /*bda0*/  LOP3.LUT R5, R5, 0xff, RZ, 0xc0, !PT ;  /* 0x000000ff05057812 */ /* 0x000fe200078ec0ff */
[----:B------:R-:W-:Y:S01]  /*bdb0*/  FFMA.FTZ R35, R35, UR4, -R134 ;  /* 0x0000000423237c23 */ /* 0x000fe20008010886 */
[----:B------:R-:W-:Y:S01]  /*bdc0*/  PRMT R182, R7, 0x5410, R182 ;  /* 0x0000541007b67816 */ /* 0x000fe200000000b6 */
[----:B------:R-:W-:Y:S01]  /*bdd0*/  FFMA.FTZ R243, R81, UR4, -R135 ;  /* 0x0000000451f37c23 */ /* 0x000fe20008010887 */
[----:B------:R-:W-:Y:S01]  /*bde0*/  PRMT R173, R5, 0x5410, R139 ;  /* 0x0000541005ad7816 */ /* 0x000fe2000000008b */
[--C-:B------:R-:W-:Y:S04]  /*bdf0*/  FFMA.FTZ R139, R52, UR4, -R135.reuse ;  /* 0x00000004348b7c23 */ /* 0x100fe80008010887 */
[----:B------:R-:W2:Y:S01]  /*be00*/  MUFU.EX2 R7, R20 ;  /* 0x0000001400077308 */ /* 0x000ea20000000800 */
[----:B------:R-:W-:Y:S01]  /*be10*/  LOP3.LUT R5, R9, UR11, R230, 0x96, !PT ;  /* 0x0000000b09057c12 */ /* 0x000fe2000f8e96e6 */
[----:B-1----:R-:W-:Y:S01]  /*be20*/  IMAD.MOV.U32 R101, RZ, RZ, R246 ;  /* 0x000000ffff657224 */ /* 0x002fe200078e00f6 */
[----:B------:R-:W-:Y:S01]  /*be30*/  LOP3.LUT R12, R11, UR9, R8, 0x96, !PT ;  /* 0x000000090b0c7c12 */ /* 0x000fe2000f8e9608 */
[--C-:B------:R-:W-:Y:S01]  /*be40*/  FFMA.FTZ R81, R55, UR4, -R134.reuse ;  /* 0x0000000437517c23 */ /* 0x100fe20008010886 */
[----:B----4-:R-:W-:Y:S01]  /*be50*/  FFMA.FTZ R18, R64, UR4, -R135 ;  /* 0x0000000440127c23 */ /* 0x010fe20008010887 */
[----:B------:R-:W-:Y:S04]  /*be60*/  IMAD.WIDE.U32 R14, R5, -0x326172a9, RZ ;  /* 0xcd9e8d57050e7825 */ /* 0x000fe800078e00ff */
[--C-:B------:R-:W-:Y:S01]  /*be70*/  FFMA.FTZ R38, R38, UR4, -R134.reuse ;  /* 0x0000000426267c23 */ /* 0x100fe20008010886 */
[----:B------:R-:W1:Y:S01]  /*be80*/  MUFU.EX2 R8, R35 ;  /* 0x0000002300087308 */ /* 0x000e620000000800 */
[--C-:B------:R-:W-:Y:S01]  /*be90*/  FFMA.FTZ R39, R39, UR4, -R134.reuse ;  /* 0x0000000427277c23 */ /* 0x100fe20008010886 */
        /* <DEDUP_REMOVED lines=10> */
[----:B------:R-:W-:Y:S01]  /*bf40*/  FFMA.FTZ R246, R115, UR4, -R134 ;  /* 0x0000000473f67c23 */ /* 0x000fe20008010886 */
[----:B--2---:R-:W-:Y:S02]  /*bf50*/  IMAD.MOV.U32 R22, RZ, RZ, R245 ;  /* 0x000000ffff167224 */ /* 0x004fe400078e00f5 */
[----:B------:R-:W-:Y:S01]  /*bf60*/  FFMA.FTZ R100, R124, UR4, -R6 ;  /* 0x000000047c647c23 */ /* 0x000fe20008010806 */
[----:B------:R-:W-:Y:S02]  /*bf70*/  IMAD.MOV.U32 R89, RZ, RZ, R235 ;  /* 0x000000ffff597224 */ /* 0x000fe400078e00eb */
[----:B------:R-:W2:Y:S01]  /*bf80*/  MUFU.EX2 R214, R33 ;  /* 0x0000002100d67308 */ /* 0x000ea20000000800 */
[----:B------:R-:W-:Y:S01]  /*bf90*/  FFMA.FTZ R134, R119, UR4, -R134 ;  /* 0x0000000477867c23 */ /* 0x000fe20008010886 */
[----:B------:R-:W-:Y:S02]  /*bfa0*/  IMAD.MOV.U32 R77, RZ, RZ, R204 ;  /* 0x000000ffff4d7224 */ /* 0x000fe400078e00cc */
[--C-:B------:R-:W-:Y:S01]  /*bfb0*/  FFMA.FTZ R245, R104, UR4, -R6.reuse ;  /* 0x0000000468f57c23 */ /* 0x100fe20008010806 */
[--C-:B------:R-:W-:Y:S01]  /*bfc0*/  FFMA.FTZ R124, R120, UR4, -R6.reuse ;  /* 0x00000004787c7c23 */ /* 0x100fe20008010806 */
[--C-:B------:R-:W-:Y:S01]  /*bfd0*/  FFMA.FTZ R44, R44, UR4, -R6.reuse ;  /* 0x000000042c2c7c23 */ /* 0x100fe20008010806 */
[--C-:B------:R-:W-:Y:S01]  /*bfe0*/  FFMA.FTZ R54, R56, UR4, -R6.reuse ;  /* 0x0000000438367c23 */ /* 0x100fe20008010806 */
[--C-:B------:R-:W-:Y:S02]  /*bff0*/  FFMA.FTZ R55, R57, UR4, -R6.reuse ;  /* 0x0000000439377c23 */ /* 0x100fe40008010806 */
[----:B------:R-:W2:Y:S01]  /*c000*/  MUFU.EX2 R213, R17 ;  /* 0x0000001100d57308 */ /* 0x000ea20000000800 */
[--C-:B------:R-:W-:Y:S01]  /*c010*/  FFMA.FTZ R128, R93, UR4, -R6.reuse ;  /* 0x000000045d807c23 */ /* 0x100fe20008010806 */
[--C-:B------:R-:W-:Y:S01]  /*c020*/  FFMA.FTZ R119, R88, UR4, -R6.reuse ;  /* 0x0000000458777c23 */ /* 0x100fe20008010806 */
[--C-:B------:R-:W-:Y:S01]  /*c030*/  FFMA.FTZ R98, R125, UR4, -R6.reuse ;  /* 0x000000047d627c23 */ /* 0x100fe20008010806 */
[--C-:B------:R-:W-:Y:S01]  /*c040*/  FFMA.FTZ R40, R40, UR4, -R6.reuse ;  /* 0x0000000428287c23 */ /* 0x100fe20008010806 */
[--C-:B------:R-:W-:Y:S01]  /*c050*/  FFMA.FTZ R41, R41, UR4, -R6.reuse ;  /* 0x0000000429297c23 */ /* 0x100fe20008010806 */
[--C-:B------:R-:W-:Y:S01]  /*c060*/  FFMA.FTZ R82, R60, UR4, -R6.reuse ;  /* 0x000000043c527c23 */ /* 0x100fe20008010806 */
[--C-:B------:R-:W-:Y:S03]  /*c070*/  FFMA.FTZ R181, R72, UR4, -R6.reuse ;  /* 0x0000000448b57c23 */ /* 0x100fe60008010806 */
[----:B------:R-:W2:Y:S01]  /*c080*/  MUFU.EX2 R64, R32 ;  /* 0x0000002000407308 */ /* 0x000ea20000000800 */
[--C-:B------:R-:W-:Y:S01]  /*c090*/  FFMA.FTZ R235, R108, UR4, -R6.reuse ;  /* 0x000000046ceb7c23 */ /* 0x100fe20008010806 */
[----:B------:R-:W-:Y:S01]  /*c0a0*/  FFMA.FTZ R204, R109, UR4, -R6 ;  /* 0x000000046dcc7c23 */ /* 0x000fe20008010806 */
[----:B------:R-:W-:Y:S01]  /*c0b0*/  LOP3.LUT R6, R15, UR10, R178, 0x96, !PT ;  /* 0x0000000a0f067c12 */ /* 0x000fe2000f8e96b2 */
[----:B------:R-:W-:Y:S04]  /*c0c0*/  IMAD.WIDE.U32 R12, R12, -0x326172a9, RZ ;  /* 0xcd9e8d570c0c7825 */ /* 0x000fe800078e00ff */
[----:B----4-:R-:W-:Y:S01]  /*c0d0*/  FFMA.FTZ R19, R65, UR4, -R135 ;  /* 0x0000000441137c23 */ /* 0x010fe20008010887 */
[----:B------:R-:W-:Y:S01]  /*c0e0*/  FFMA.FTZ R120, R106, UR4, -R4 ;  /* 0x000000046a787c23 */ /* 0x000fe20008010804 */
[----:B------:R4:W-:Y:S01]  /*c0f0*/  MUFU.EX2 R65, R23 ;  /* 0x0000001700417308 */ /* 0x0009e20000000800 */
[----:B------:R-:W-:Y:S01]  /*c100*/  IMAD.MOV.U32 R72, RZ, RZ, R7 ;  /* 0x000000ffff487224 */ /* 0x000fe200078e0007 */
[----:B------:R-:W-:Y:S01]  /*c110*/  LOP3.LUT R5, R13, UR8, R14, 0x96, !PT ;  /* 0x000000080d057c12 */ /* 0x000fe2000f8e960e */
[----:B------:R-:W-:Y:S04]  /*c120*/  IMAD.WIDE.U32 R6, R6, -0x2daee0ad, RZ ;  /* 0xd2511f5306067825 */ /* 0x000fe800078e00ff */
[--C-:B------:R-:W-:Y:S01]  /*c130*/  FFMA.FTZ R248, R85, UR4, -R135.reuse ;  /* 0x0000000455f87c23 */ /* 0x100fe20008010887 */
[--C-:B------:R-:W-:Y:S01]  /*c140*/  FFMA.FTZ R48, R48, UR4, -R135.reuse ;  /* 0x0000000430307c23 */ /* 0x100fe20008010887 */
[----:B-1----:R-:W-:Y:S01]  /*c150*/  IMAD.MOV.U32 R93, RZ, RZ, R8 ;  /* 0x000000ffff5d7224 */ /* 0x002fe200078e0008 */
[----:B------:R-:W1:Y:S01]  /*c160*/  MUFU.EX2 R103, R21 ;  /* 0x0000001500677308 */ /* 0x000e620000000800 */
[----:B------:R-:W-:Y:S01]  /*c170*/  LOP3.LUT R8, R7, UR7, R10, 0x96, !PT ;  /* 0x0000000707087c12 */ /* 0x000fe2000f8e960a */
[----:B------:R-:W-:Y:S04]  /*c180*/  IMAD.WIDE.U32 R10, R5, -0x2daee0ad, RZ ;  /* 0xd2511f53050a7825 */ /* 0x000fe800078e00ff */
[--C-:B------:R-:W-:Y:S01]  /*c190*/  FFMA.FTZ R36, R36, UR4, -R135.reuse ;  /* 0x0000000424247c23 */ /* 0x100fe20008010887 */
[--C-:B------:R-:W-:Y:S01]  /*c1a0*/  FFMA.FTZ R37, R37, UR4, -R135.reuse ;  /* 0x0000000425257c23 */ /* 0x100fe20008010887 */
[----:B------:R-:W-:Y:S01]  /*c1b0*/  IMAD.WIDE.U32 R8, R8, -0x326172a9, RZ ;  /* 0xcd9e8d5708087825 */ /* 0x000fe200078e00ff */
[----:B------:R-:W-:Y:S01]  /*c1c0*/  LOP3.LUT R6, R11, UR5, R6, 0x96, !PT ;  /* 0x000000050b067c12 */ /* 0x000fe2000f8e9606 */
[----:B------:R-:W-:Y:S02]  /*c1d0*/  MUFU.EX2 R14, R30 ;  /* 0x0000001e000e7308 */ /* 0x000fe40000000800 */
[--C-:B------:R-:W-:Y:S01]  /*c1e0*/  FFMA.FTZ R241, R69, UR4, -R135.reuse ;  /* 0x0000000445f17c23 */ /* 0x100fe20008010887 */
[--C-:B------:R-:W-:Y:S01]  /*c1f0*/  FFMA.FTZ R85, R113, UR4, -R135.reuse ;  /* 0x0000000471557c23 */ /* 0x100fe20008010887 */
[----:B------:R-:W-:Y:S01]  /*c200*/  LOP3.LUT R9, R9, UR6, R12, 0x96, !PT ;  /* 0x0000000609097c12 */ /* 0x000fe2000f8e960c */
[----:B------:R-:W-:Y:S04]  /*c210*/  IMAD.WIDE.U32 R6, R6, -0x326172a9, RZ ;  /* 0xcd9e8d5706067825 */ /* 0x000fe800078e00ff */
[--C-:B------:R-:W-:Y:S01]  /*c220*/  FFMA.FTZ R49, R49, UR4, -R135.reuse ;  /* 0x0000000431317c23 */ /* 0x100fe20008010887 */
[----:B------:R-:W-:Y:S01]  /*c230*/  FFMA.FTZ R135, R117, UR4, -R135 ;  /* 0x0000000475877c23 */ /* 0x000fe20008010887 */
[----:B------:R1:W-:Y:S01]  /*c240*/  MUFU.EX2 R217, R28 ;  /* 0x0000001c00d97308 */ /* 0x0003e20000000800 */
[----:B------:R-:W-:Y:S01]  /*c250*/  LOP3.LUT R5, R7, UR16, R8, 0x96, !PT ;  /* 0x0000001007057c12 */ /* 0x000fe2000f8e9608 */
[----:B--2---:R-:W-:Y:S01]  /*c260*/  IMAD.MOV.U32 R76, RZ, RZ, R214 ;  /* 0x000000ffff4c7224 */ /* 0x004fe200078e00d6 */
[----:B------:R-:W-:Y:S01]  /*c270*/  LOP3.LUT R7, R6, 0xffff, RZ, 0xc0, !PT ;  /* 0x0000ffff06077812 */ /* 0x000fe200078ec0ff */
[--C-:B------:R-:W-:Y:S01]  /*c280*/  FFMA.FTZ R214, R122, UR4, -R4.reuse ;  /* 0x000000047ad67c23 */ /* 0x100fe20008010804 */
[----:B------:R-:W-:Y:S01]  /*c290*/  LOP3.LUT R8, R6, 0xff, RZ, 0xc0, !PT ;  /* 0x000000ff06087812 */ /* 0x000fe200078ec0ff */
[--C-:B------:R-:W-:Y:S01]  /*c2a0*/  FFMA.FTZ R113, R78, UR4, -R4.reuse ;  /* 0x000000044e717c23 */ /* 0x100fe20008010804 */
[----:B------:R-:W-:Y:S03]  /*c2b0*/  SHF.R.U32.HI R7, RZ, 0x8, R7 ;  /* 0x00000008ff077819 */ /* 0x000fe60000011607 */
[----:B------:R2:W-:Y:S01]  /*c2c0*/  MUFU.EX2 R104, R29 ;  /* 0x0000001d00687308 */ /* 0x0005e20000000800 */
[--C-:B------:R-:W-:Y:S01]  /*c2d0*/  FFMA.FTZ R88, R127, UR4, -R4.reuse ;  /* 0x000000047f587c23 */ /* 0x100fe20008010804 */
[--C-:B------:R-:W-:Y:S01]  /*c2e0*/  FFMA.FTZ R26, R26, UR4, -R4.reuse ;  /* 0x000000041a1a7c23 */ /* 0x100fe20008010804 */
        /* <DEDUP_REMOVED lines=9> */
[--C-:B------:R-:W-:Y:S01]  /*c380*/  FFMA.FTZ R69, R63, UR4, -R4.reuse ;  /* 0x000000043f457c23 */ /* 0x100fe20008010804 */
[----:B------:R-:W-:Y:S01]  /*c390*/  PRMT R67, R6, 0x5410, R7 ;  /* 0x0000541006437816 */ /* 0x000fe20000000007 */
[----:B------:R-:W-:Y:S04]  /*c3a0*/  IMAD.WIDE.U32 R6, R9, -0x2daee0ad, RZ ;  /* 0xd2511f5309067825 */ /* 0x000fe800078e00ff */
[--C-:B------:R-:W-:Y:S01]  /*c3b0*/  FFMA.FTZ R109, R94, UR4, -R4.reuse ;  /* 0x000000045e6d7c23 */ /* 0x100fe20008010804 */
[----:B------:R-:W-:Y:S01]  /*c3c0*/  MUFU.EX2 R49, R49 ;  /* 0x0000003100317308 */ /* 0x000fe20000000800 */
[--C-:B------:R-:W-:Y:S01]  /*c3d0*/  FFMA.FTZ R108, R95, UR4, -R4.reuse ;  /* 0x000000045f6c7c23 */ /* 0x100fe20008010804 */
[----:B------:R-:W-:Y:S01]  /*c3e0*/  FFMA.FTZ R114, R90, UR4, -R4 ;  /* 0x000000045a727c23 */ /* 0x000fe20008010804 */
[----:B------:R-:W-:Y:S01]  /*c3f0*/  LOP3.LUT R8, R7, UR17, R10, 0x96, !PT ;  /* 0x0000001107087c12 */ /* 0x000fe2000f8e960a */
[--C-:B------:R-:W-:Y:S01]  /*c400*/  FFMA.FTZ R117, R91, UR4, -R4.reuse ;  /* 0x000000045b757c23 */ /* 0x100fe20008010804 */
[----:B------:R-:W-:Y:S01]  /*c410*/  LOP3.LUT R7, R6, 0xffff, RZ, 0xc0, !PT ;  /* 0x0000ffff06077812 */ /* 0x000fe200078ec0ff */
[--C-:B------:R-:W-:Y:S01]  /*c420*/  FFMA.FTZ R126, R126, UR4, -R4.reuse ;  /* 0x000000047e7e7c23 */ /* 0x100fe20008010804 */
[----:B------:R-:W-:Y:S03]  /*c430*/  LOP3.LUT R9, R6, 0xff, RZ, 0xc0, !PT ;  /* 0x000000ff06097812 */ /* 0x000fe600078ec0ff */
[----:B------:R-:W-:Y:S01]  /*c440*/  MUFU.EX2 R50, R50 ;  /* 0x0000003200327308 */ /* 0x000fe20000000800 */
[----:B------:R-:W-:Y:S01]  /*c450*/  SHF.R.U32.HI R7, RZ, 0x8, R7 ;  /* 0x00000008ff077819 */ /* 0x000fe20000011607 */
[--C-:B------:R-:W-:Y:S01]  /*c460*/  FFMA.FTZ R123, R123, UR4, -R4.reuse ;  /* 0x000000047b7b7c23 */ /* 0x100fe20008010804 */
[--C-:B------:R-:W-:Y:S01]  /*c470*/  FFMA.FTZ R42, R42, UR4, -R4.reuse ;  /* 0x000000042a2a7c23 */ /* 0x100fe20008010804 */
[--C-:B------:R-:W-:Y:S01]  /*c480*/  FFMA.FTZ R43, R43, UR4, -R4.reuse ;  /* 0x000000042b2b7c23 */ /* 0x100fe20008010804 */
[----:B------:R-:W-:Y:S01]  /*c490*/  PRMT R70, R9, 0x5410, R7 ;  /* 0x0000541009467816 */ /* 0x000fe20000000007 */
[----:B------:R-:W-:Y:S01]  /*c4a0*/  FFMA.FTZ R115, R75, UR4, -R4 ;  /* 0x000000044b737c23 */ /* 0x000fe20008010804 */
[--C-:B------:R-:W-:Y:S03]  /*c4b0*/  SHF.R.U32.HI R9, RZ, 0x10, R6.reuse ;  /* 0x00000010ff097819 */ /* 0x100fe60000011606 */
[----:B------:R-:W3:Y:S01]  /*c4c0*/  MUFU.EX2 R51, R51 ;  /* 0x0000003300337308 */ /* 0x000ee20000000800 */
[----:B------:R-:W-:Y:S01]  /*c4d0*/  SHF.R.U32.HI R7, RZ, 0x18, R6 ;  /* 0x00000018ff077819 */ /* 0x000fe20000011606 */
[--C-:B------:R-:W-:Y:S01]  /*c4e0*/  FFMA.FTZ R110, R110, UR4, -R4.reuse ;  /* 0x000000046e6e7c23 */ /* 0x100fe20008010804 */
[----:B------:R-:W-:Y:S01]  /*c4f0*/  LOP3.LUT R6, R9, 0xff, RZ, 0xc0, !PT ;  /* 0x000000ff09067812 */ /* 0x000fe200078ec0ff */
[----:B------:R-:W-:Y:S01]  /*c500*/  FFMA.FTZ R111, R111, UR4, -R4 ;  /* 0x000000046f6f7c23 */ /* 0x000fe20008010804 */
[----:B------:R-:W3:Y:S01]  /*c510*/  LDL.LU R9, [R1+0x14] ;  /* 0x0000140001097983 */ /* 0x000ee20000300800 */
[C---:B------:R-:W-:Y:S01]  /*c520*/  LOP3.LUT R4, R5.reuse, 0xffff, RZ, 0xc0, !PT ;  /* 0x0000ffff05047812 */ /* 0x040fe200078ec0ff */
[----:B----4-:R-:W-:Y:S03]  /*c530*/  IMAD.MOV.U32 R23, RZ, RZ, R213 ;  /* 0x000000ffff177224 */ /* 0x010fe600078e00d5 */
[----:B------:R-:W-:Y:S01]  /*c540*/  MUFU.EX2 R26, R31 ;  /* 0x0000001f001a7308 */ /* 0x000fe20000000800 */
[----:B------:R-:W4:Y:S01]  /*c550*/  LDL.LU R59, [R1+0x18] ;  /* 0x00001800013b7983 */ /* 0x000f220000300800 */
[----:B------:R-:W-:Y:S01]  /*c560*/  PRMT R71, R6, 0x5410, R7 ;  /* 0x0000541006477816 */ /* 0x000fe20000000007 */
[C---:B------:R-:W-:Y:S01]  /*c570*/  FMUL.FTZ R12, R2.reuse, R164 ;  /* 0x000000a4020c7220 */ /* 0x040fe20000410000 */
[----:B------:R-:W-:Y:S01]  /*c580*/  LOP3.LUT R6, R5, 0xff, RZ, 0xc0, !PT ;  /* 0x000000ff05067812 */ /* 0x000fe200078ec0ff */
[C---:B------:R-:W-:Y:S01]  /*c590*/  FMUL.FTZ R13, R2.reuse, R165 ;  /* 0x000000a5020d7220 */ /* 0x040fe20000410000 */
[----:B------:R-:W-:Y:S01]  /*c5a0*/  SHF.R.U32.HI R4, RZ, 0x8, R4 ;  /* 0x00000008ff047819 */ /* 0x000fe20000011604 */
[----:B-1----:R-:W-:Y:S03]  /*c5b0*/  FMUL.FTZ R28, R2, R152 ;  /* 0x00000098021c7220 */ /* 0x002fe60000410000 */
[----:B------:R-:W-:Y:S01]  /*c5c0*/  MUFU.EX2 R213, R24 ;  /* 0x0000001800d57308 */ /* 0x000fe20000000800 */
[----:B------:R-:W-:Y:S01]  /*c5d0*/  IMAD.MOV.U32 R105, RZ, RZ, R208 ;  /* 0x000000ffff697224 */ /* 0x000fe200078e00d0 */
[----:B------:R-:W-:Y:S01]  /*c5e0*/  PRMT R56, R6, 0x5410, R4 ;  /* 0x0000541006387816 */ /* 0x000fe20000000004 */
[----:B--2---:R-:W-:Y:S01]  /*c5f0*/  FMUL.FTZ R29, R2, R153 ;  /* 0x00000099021d7220 */ /* 0x004fe20000410000 */
[C---:B------:R-:W-:Y:S01]  /*c600*/  LOP3.LUT R6, R8.reuse, 0xffff, RZ, 0xc0, !PT ;  /* 0x0000ffff08067812 */ /* 0x040fe200078ec0ff */
[C---:B------:R-:W-:Y:S01]  /*c610*/  FMUL.FTZ R17, R133.reuse, R149 ;  /* 0x0000009585117220 */ /* 0x040fe20000410000 */
[C---:B------:R-:W-:Y:S01]  /*c620*/  FMUL.FTZ R20, R133.reuse, R144 ;  /* 0x0000009085147220 */ /* 0x040fe20000410000 */
[C---:B------:R-:W-:Y:S03]  /*c630*/  FMUL.FTZ R21, R133.reuse, R145 ;  /* 0x0000009185157220 */ /* 0x040fe60000410000 */
[----:B------:R1:W-:Y:S01]  /*c640*/  MUFU.EX2 R208, R25 ;  /* 0x0000001900d07308 */ /* 0x0003e20000000800 */
[----:B------:R-:W-:Y:S01]  /*c650*/  LOP3.LUT R7, R8, 0xff, RZ, 0xc0, !PT ;  /* 0x000000ff08077812 */ /* 0x000fe200078ec0ff */
[C---:B------:R-:W-:Y:S01]  /*c660*/  FMUL.FTZ R32, R133.reuse, R140 ;  /* 0x0000008c85207220 */ /* 0x040fe20000410000 */
[----:B------:R-:W-:Y:S01]  /*c670*/  SHF.R.U32.HI R6, RZ, 0x8, R6 ;  /* 0x00000008ff067819 */ /* 0x000fe20000011606 */
[----:B------:R-:W-:Y:S01]  /*c680*/  IMAD.MOV.U32 R10, RZ, RZ, R89 ;  /* 0x000000ffff0a7224 */ /* 0x000fe200078e0059 */
[----:B------:R-:W-:Y:S01]  /*c690*/  SHF.R.U32.HI R4, RZ, 0x10, R5 ;  /* 0x00000010ff047819 */ /* 0x000fe20000011605 */
[----:B------:R-:W-:Y:S01]  /*c6a0*/  IMAD.MOV.U32 R89, RZ, RZ, R93 ;  /* 0x000000ffff597224 */ /* 0x000fe200078e005d */
[----:B------:R-:W-:Y:S03]  /*c6b0*/  SHF.R.U32.HI R5, RZ, 0x18, R5 ;  /* 0x00000018ff057819 */ /* 0x000fe60000011605 */
[----:B------:R-:W2:Y:S01]  /*c6c0*/  MUFU.EX2 R48, R48 ;  /* 0x0000003000307308 */ /* 0x000ea20000000800 */
[----:B------:R-:W-:Y:S01]  /*c6d0*/  LOP3.LUT R4, R4, 0xff, RZ, 0xc0, !PT ;  /* 0x000000ff04047812 */ /* 0x000fe200078ec0ff */
[----:B------:R-:W-:Y:S02]  /*c6e0*/  IMAD.MOV.U32 R93, RZ, RZ, R77 ;  /* 0x000000ffff5d7224 */ /* 0x000fe400078e004d */
[----:B------:R-:W-:Y:S01]  /*c6f0*/  FMUL.FTZ R33, R133, R141 ;  /* 0x0000008d85217220 */ /* 0x000fe20000410000 */
[----:B------:R-:W-:Y:S01]  /*c700*/  IMAD.MOV.U32 R77, RZ, RZ, R64 ;  /* 0x000000ffff4d7224 */ /* 0x000fe200078e0040 */
[----:B------:R-:W-:Y:S01]  /*c710*/  PRMT R64, R7, 0x5410, R6 ;  /* 0x0000541007407816 */ /* 0x000fe20000000006 */
[----:B------:R-:W-:Y:S01]  /*c720*/  IMAD.MOV.U32 R35, RZ, RZ, R16 ;  /* 0x000000ffff237224 */ /* 0x000fe200078e0010 */
[--C-:B------:R-:W-:Y:S02]  /*c730*/  SHF.R.U32.HI R6, RZ, 0x10, R8.reuse ;  /* 0x00000010ff067819 */ /* 0x100fe40000011608 */
[----:B------:R-:W2:Y:S01]  /*c740*/  MUFU.EX2 R96, R27 ;  /* 0x0000001b00607308 */ /* 0x000ea20000000800 */
[----:B------:R-:W-:Y:S01]  /*c750*/  PRMT R57, R4, 0x5410, R5 ;  /* 0x0000541004397816 */ /* 0x000fe20000000005 */
[----:B-1----:R-:W-:Y:S01]  /*c760*/  FMUL.FTZ R25, R2, R157 ;  /* 0x0000009d02197220 */ /* 0x002fe20000410000 */
[----:B------:R-:W-:Y:S01]  /*c770*/  SHF.R.U32.HI R8, RZ, 0x18, R8 ;  /* 0x00000018ff087819 */ /* 0x000fe20000011608 */
[----:B------:R-:W-:Y:S01]  /*c780*/  IMAD.MOV.U32 R24, RZ, RZ, R35 ;  /* 0x000000ffff187224 */ /* 0x000fe200078e0023 */
[----:B------:R-:W-:Y:S01]  /*c790*/  LOP3.LUT R6, R6, 0xff, RZ, 0xc0, !PT ;  /* 0x000000ff06067812 */ /* 0x000fe200078ec0ff */
[C---:B------:R-:W-:Y:S01]  /*c7a0*/  FMUL.FTZ R4, R133.reuse, R160 ;  /* 0x000000a085047220 */ /* 0x040fe20000410000 */
[C---:B------:R-:W-:Y:S03]  /*c7b0*/  FMUL.FTZ R5, R133.reuse, R161 ;  /* 0x000000a185057220 */ /* 0x040fe60000410000 */
[----:B------:R-:W1:Y:S01]  /*c7c0*/  MUFU.EX2 R27, R37 ;  /* 0x00000025001b7308 */ /* 0x000e620000000800 */
[----:B------:R-:W-:Y:S01]  /*c7d0*/  FMUL.FTZ R16, R133, R148 ;  /* 0x0000009485107220 */ /* 0x000fe20000410000 */
[----:B------:R-:W-:Y:S02]  /*c7e0*/  IMAD.MOV.U32 R30, RZ, RZ, R24 ;  /* 0x000000ffff1e7224 */ /* 0x000fe400078e0018 */
[----:B------:R-:W-:Y:S01]  /*c7f0*/  FMUL.FTZ R24, R2, R156 ;  /* 0x0000009c02187220 */ /* 0x000fe20000410000 */
[----:B------:R-:W-:Y:S02]  /*c800*/  IMAD.MOV.U32 R11, RZ, RZ, R105 ;  /* 0x000000ffff0b7224 */ /* 0x000fe400078e0069 */
[C---:B------:R-:W-:Y:S01]  /*c810*/  FMUL.FTZ R7, R3.reuse, R163 ;  /* 0x000000a303077220 */ /* 0x040fe20000410000 */
[----:B------:R-:W-:Y:S02]  /*c820*/  IMAD.MOV.U32 R58, RZ, RZ, R22 ;  /* 0x000000ffff3a7224 */ /* 0x000fe400078e0016 */
[C---:B------:R-:W-:Y:S01]  /*c830*/  FMUL.FTZ R22, R3.reuse, R146 ;  /* 0x0000009203167220 */ /* 0x040fe20000410000 */
[----:B------:R1:W-:Y:S01]  /*c840*/  MUFU.EX2 R37, R39 ;  /* 0x0000002700257308 */ /* 0x0003e20000000800 */
[----:B------:R-:W-:Y:S02]  /*c850*/  IMAD.MOV.U32 R105, RZ, RZ, R103 ;  /* 0x000000ffff697224 */ /* 0x000fe400078e0067 */
[C---:B------:R-:W-:Y:S01]  /*c860*/  FMUL.FTZ R35, R3.reuse, R143 ;  /* 0x0000008f03237220 */ /* 0x040fe20000410000 */
[----:B------:R-:W-:Y:S02]  /*c870*/  IMAD.MOV.U32 R15, RZ, RZ, R77 ;  /* 0x000000ffff0f7224 */ /* 0x000fe400078e004d */
[----:B---3--:R-:W-:Y:S02]  /*c880*/  IMAD.MOV.U32 R75, RZ, RZ, R51 ;  /* 0x000000ffff4b7224 */ /* 0x008fe400078e0033 */
[----:B------:R-:W-:Y:S02]  /*c890*/  IMAD.MOV.U32 R63, RZ, RZ, R49 ;  /* 0x000000ffff3f7224 */ /* 0x000fe400078e0031 */
[----:B------:R-:W3:Y:S01]  /*c8a0*/  MUFU.EX2 R36, R36 ;  /* 0x0000002400247308 */ /* 0x000ee20000000800 */
[----:B------:R-:W-:Y:S02]  /*c8b0*/  IMAD.MOV.U32 R95, RZ, RZ, R58 ;  /* 0x000000ffff5f7224 */ /* 0x000fe400078e003a */
[----:B------:R-:W-:Y:S02]  /*c8c0*/  IMAD.MOV.U32 R62, RZ, RZ, R30 ;  /* 0x000000ffff3e7224 */ /* 0x000fe400078e001e */
[C---:B------:R-:W-:Y:S01]  /*c8d0*/  FMUL.FTZ R30, R0.reuse, R154 ;  /* 0x0000009a001e7220 */ /* 0x040fe20000410000 */
[----:B--2---:R-:W-:Y:S02]  /*c8e0*/  IMAD.MOV.U32 R51, RZ, RZ, R48 ;  /* 0x000000ffff337224 */ /* 0x004fe400078e0030 */
[----:B------:R-:W-:Y:S02]  /*c8f0*/  IMAD.MOV.U32 R48, RZ, RZ, R105 ;  /* 0x000000ffff307224 */ /* 0x000fe400078e0069 */
[----:B------:R2:W3:Y:S01]  /*c900*/  MUFU.EX2 R79, R18 ;  /* 0x00000012004f7308 */ /* 0x0004e20000000800 */
[----:B------:R-:W-:Y:S02]  /*c910*/  IMAD.MOV.U32 R58, RZ, RZ, R15 ;  /* 0x000000ffff3a7224 */ /* 0x000fe400078e000f */
[C---:B------:R-:W-:Y:S01]  /*c920*/  FMUL.FTZ R15, R0.reuse, R167 ;  /* 0x000000a7000f7220 */ /* 0x040fe20000410000 */
[----:B------:R-:W-:Y:S02]  /*c930*/  IMAD.MOV.U32 R31, RZ, RZ, R23 ;  /* 0x000000ffff1f7224 */ /* 0x000fe400078e0017 */
[C---:B------:R-:W-:Y:S01]  /*c940*/  FMUL.FTZ R23, R3.reuse, R147 ;  /* 0x0000009303177220 */ /* 0x040fe20000410000 */
[----:B------:R-:W-:Y:S02]  /*c950*/  IMAD.MOV.U32 R167, RZ, RZ, R63 ;  /* 0x000000ffffa77224 */ /* 0x000fe400078e003f */
[----:B------:R-:W-:Y:S01]  /*c960*/  IMAD.MOV.U32 R94, RZ, RZ, R62 ;  /* 0x000000ffff5e7224 */ /* 0x000fe200078e003e */
[----:B------:R2:W-:Y:S01]  /*c970*/  MUFU.EX2 R90, R19 ;  /* 0x00000013005a7308 */ /* 0x0005e20000000800 */
[----:B------:R-:W-:Y:S02]  /*c980*/  IMAD.MOV.U32 R62, RZ, RZ, R48 ;  /* 0x000000ffff3e7224 */ /* 0x000fe400078e0030 */
[----:B------:R-:W-:Y:S02]  /*c990*/  IMAD.MOV.U32 R48, RZ, RZ, R96 ;  /* 0x000000ffff307224 */ /* 0x000fe400078e0060 */
[----:B------:R-:W-:Y:S02]  /*c9a0*/  IMAD.MOV.U32 R144, RZ, RZ, R31 ;  /* 0x000000ffff907224 */ /* 0x000fe400078e001f */
[C---:B------:R-:W-:Y:S01]  /*c9b0*/  FMUL.FTZ R31, R0.reuse, R155 ;  /* 0x0000009b001f7220 */ /* 0x040fe20000410000 */
[----:B------:R-:W-:Y:S02]  /*c9c0*/  IMAD.U32 R77, RZ, RZ, UR15 ;  /* 0x0000000fff4d7e24 */ /* 0x000fe4000f8e00ff */
[----:B------:R-:W3:Y:S01]  /*c9d0*/  MUFU.EX2 R78, R45 ;  /* 0x0000002d004e7308 */ /* 0x000ee20000000800 */
[----:B-1----:R-:W-:Y:S02]  /*c9e0*/  IMAD.MOV.U32 R39, RZ, RZ, 0x7054 ;  /* 0x00007054ff277424 */ /* 0x002fe400078e00ff */
[----:B--2---:R-:W-:Y:S01]  /*c9f0*/  FMUL.FTZ R18, R3, R150 ;  /* 0x0000009603127220 */ /* 0x004fe20000410000 */
[----:B------:R-:W-:Y:S02]  /*ca00*/  IMAD.MOV.U32 R155, RZ, RZ, R51 ;  /* 0x000000ffff9b7224 */ /* 0x000fe400078e0033 */
[----:B------:R-:W-:Y:S01]  /*ca10*/  IMAD.MOV.U32 R51, RZ, RZ, R92 ;  /* 0x000000ffff337224 */ /* 0x000fe200078e005c */
[----:B------:R-:W-:Y:S01]  /*ca20*/  PRMT R77, R77, R39, UR15 ;  /* 0x0000000f4d4d7e16 */ /* 0x000fe20008000027 */
[----:B------:R-:W-:Y:S02]  /*ca30*/  IMAD.MOV.U32 R92, RZ, RZ, R84 ;  /* 0x000000ffff5c7224 */ /* 0x000fe400078e0054 */
[----:B------:R-:W1:Y:S01]  /*ca40*/  MUFU.EX2 R38, R38 ;  /* 0x0000002600267308 */ /* 0x000e620000000800 */
[----:B------:R-:W-:Y:S02]  /*ca50*/  IMAD.MOV.U32 R49, RZ, RZ, R14 ;  /* 0x000000ffff317224 */ /* 0x000fe400078e000e */
[----:B------:R-:W-:Y:S01]  /*ca60*/  FMUL.FTZ R14, R0, R166 ;  /* 0x000000a6000e7220 */ /* 0x000fe20000410000 */
[--C-:B------:R-:W-:Y:S01]  /*ca70*/  HSET2.LE.AND R56, R56, R77.reuse, PT ;  /* 0x0000004d38387233 */ /* 0x100fe20003803000 */
[----:B------:R-:W-:Y:S01]  /*ca80*/  IMAD.MOV.U32 R84, RZ, RZ, R221 ;  /* 0x000000ffff547224 */ /* 0x000fe200078e00dd */
[--C-:B------:R-:W-:Y:S01]  /*ca90*/  HSET2.LE.AND R57, R57, R77.reuse, PT ;  /* 0x0000004d39397233 */ /* 0x100fe20003803000 */
[----:B------:R-:W-:Y:S01]  /*caa0*/  FFMA.FTZ R133, R133, R121, R203 ;  /* 0x0000007985857223 */ /* 0x000fe200000100cb */
[--C-:B------:R-:W-:Y:S01]  /*cab0*/  HSET2.LE.AND R64, R64, R77.reuse, PT ;  /* 0x0000004d40407233 */ /* 0x100fe20003803000 */
[----:B------:R-:W-:Y:S01]  /*cac0*/  IMAD.MOV.U32 R121, RZ, RZ, R65 ;  /* 0x000000ffff797224 */ /* 0x000fe200078e0041 */
[----:B------:R-:W-:Y:S01]  /*cad0*/  PRMT R65, R6, 0x5410, R8 ;  /* 0x0000541006417816 */ /* 0x000fe20000000008 */
[----:B------:R-:W-:Y:S01]  /*cae0*/  FMUL.FTZ R8, R2, R168 ;  /* 0x000000a802087220 */ /* 0x000fe20000410000 */
[----:B------:R-:W2:Y:S01]  /*caf0*/  MUFU.EX2 R44, R44 ;  /* 0x0000002c002c7308 */ /* 0x000ea20000000800 */
[----:B------:R-:W-:Y:S02]  /*cb00*/  IMAD.MOV.U32 R166, RZ, RZ, R75 ;  /* 0x000000ffffa67224 */ /* 0x000fe400078e004b */
[C---:B------:R-:W-:Y:S01]  /*cb10*/  FMUL.FTZ R19, R3.reuse, R151 ;  /* 0x0000009703137220 */ /* 0x040fe20000410000 */
[--C-:B------:R-:W-:Y:S01]  /*cb20*/  HSET2.LE.AND R65, R65, R77.reuse, PT ;  /* 0x0000004d41417233 */ /* 0x100fe20003803000 */
[----:B------:R-:W-:Y:S02]  /*cb30*/  IMAD.MOV.U32 R39, RZ, RZ, R27 ;  /* 0x000000ffff277224 */ /* 0x000fe400078e001b */
[----:B------:R-:W-:Y:S01]  /*cb40*/  FMUL.FTZ R27, R0, R159 ;  /* 0x0000009f001b7220 */ /* 0x000fe20000410000 */
[----:B---3--:R-:W-:Y:S02]  /*cb50*/  IMAD.MOV.U32 R75, RZ, RZ, R36 ;  /* 0x000000ffff4b7224 */ /* 0x008fe400078e0024 */
[C---:B------:R-:W-:Y:S01]  /*cb60*/  FMUL.FTZ R6, R3.reuse, R162 ;  /* 0x000000a203067220 */ /* 0x040fe20000410000 */
[----:B------:R-:W-:Y:S01]  /*cb70*/  MUFU.EX2 R40, R40 ;  /* 0x0000002800287308 */ /* 0x000fe20000000800 */
[----:B------:R-:W-:Y:S02]  /*cb80*/  IMAD.MOV.U32 R36, RZ, RZ, R89 ;  /* 0x000000ffff247224 */ /* 0x000fe400078e0059 */
[----:B------:R-:W-:Y:S01]  /*cb90*/  FADD.FTZ R133, R240, R133 ;  /* 0x00000085f0857221 */ /* 0x000fe20000010000 */
[----:B------:R-:W-:Y:S02]  /*cba0*/  IMAD.MOV.U32 R127, RZ, RZ, R11 ;  /* 0x000000ffff7f7224 */ /* 0x000fe400078e000b */
[C---:B------:R-:W-:Y:S01]  /*cbb0*/  FMUL.FTZ R11, R0.reuse, R171 ;  /* 0x000000ab000b7220 */ /* 0x040fe20000410000 */
[----:B------:R-:W-:Y:S02]  /*cbc0*/  IMAD.MOV.U32 R89, RZ, RZ, R220 ;  /* 0x000000ffff597224 */ /* 0x000fe400078e00dc */
[----:B------:R-:W-:Y:S01]  /*cbd0*/  IMAD.MOV.U32 R171, RZ, RZ, R79 ;  /* 0x000000ffffab7224 */ /* 0x000fe200078e004f */
[----:B------:R-:W3:Y:S01]  /*cbe0*/  MUFU.EX2 R41, R41 ;  /* 0x0000002900297308 */ /* 0x000ee20000000800 */
[----:B------:R-:W-:Y:S02]  /*cbf0*/  IMAD.MOV.U32 R79, RZ, RZ, R39 ;  /* 0x000000ffff4f7224 */ /* 0x000fe400078e0027 */
[----:B------:R-:W-:Y:S02]  /*cc00*/  IMAD.MOV.U32 R151, RZ, RZ, R78 ;  /* 0x000000ffff977224 */ /* 0x000fe400078e004e */
[----:B------:R-:W-:Y:S02]  /*cc10*/  IMAD.MOV.U32 R39, RZ, RZ, R104 ;  /* 0x000000ffff277224 */ /* 0x000fe400078e0068 */
[----:B------:R-:W-:Y:S03]  /*cc20*/  IMAD.MOV.U32 R104, RZ, RZ, R219 ;  /* 0x000000ffff687224 */ /* 0x000fe600078e00db */
[----:B------:R-:W3:Y:S01]  /*cc30*/  MUFU.EX2 R43, R43 ;  /* 0x0000002b002b7308 */ /* 0x000ee20000000800 */
[----:B------:R-:W-:Y:S02]  /*cc40*/  IMAD.MOV.U32 R78, RZ, RZ, R58 ;  /* 0x000000ffff4e7224 */ /* 0x000fe400078e003a */
[----:B-1----:R-:W-:Y:S01]  /*cc50*/  IMAD.MOV.U32 R58, RZ, RZ, R38 ;  /* 0x000000ffff3a7224 */ /* 0x002fe200078e0026 */
[--C-:B------:R-:W-:Y:S01]  /*cc60*/  HSET2.LE.AND R38, R206, R77.reuse, PT ;  /* 0x0000004dce267233 */ /* 0x100fe20003803000 */
[----:B--2---:R-:W-:Y:S02]  /*cc70*/  IMAD.MOV.U32 R153, RZ, RZ, R44 ;  /* 0x000000ffff997224 */ /* 0x004fe400078e002c */
[----:B------:R-:W-:Y:S03]  /*cc80*/  IMAD.MOV.U32 R122, RZ, RZ, R94 ;  /* 0x000000ffff7a7224 */ /* 0x000fe600078e005e */
[----:B------:R-:W1:Y:S01]  /*cc90*/  MUFU.EX2 R42, R42 ;  /* 0x0000002a002a7308 */ /* 0x000e620000000800 */
[----:B---3--:R-:W-:Y:S02]  /*cca0*/  IMAD.MOV.U32 R44, RZ, RZ, R41 ;  /* 0x000000ffff2c7224 */ /* 0x008fe400078e0029 */
[----:B------:R-:W-:Y:S02]  /*ccb0*/  IMAD.MOV.U32 R41, RZ, RZ, R78 ;  /* 0x000000ffff297224 */ /* 0x000fe400078e004e */
[----:B------:R-:W-:Y:S02]  /*ccc0*/  IMAD.MOV.U32 R94, RZ, RZ, R75 ;  /* 0x000000ffff5e7224 */ /* 0x000fe400078e004b */
[----:B------:R-:W-:Y:S01]  /*ccd0*/  IMAD.MOV.U32 R75, RZ, RZ, R39 ;  /* 0x000000ffff4b7224 */ /* 0x000fe200078e0027 */
[--C-:B------:R-:W-:Y:S02]  /*cce0*/  HSET2.LE.AND R39, R205, R77.reuse, PT ;  /* 0x0000004dcd277233 */ /* 0x100fe40003803000 */
[----:B------:R-:W2:Y:S01]  /*ccf0*/  MUFU.EX2 R45, R46 ;  /* 0x0000002e002d7308 */ /* 0x000ea20000000800 */
[----:B------:R-:W-:Y:S02]  /*cd00*/  IMAD.MOV.U32 R206, RZ, RZ, R43 ;  /* 0x000000ffffce7224 */ /* 0x000fe400078e002b */
[----:B------:R-:W-:Y:S02]  /*cd10*/  IMAD.MOV.U32 R43, RZ, RZ, R79 ;  /* 0x000000ffff2b7224 */ /* 0x000fe400078e004f */
[----:B------:R-:W-:Y:S02]  /*cd20*/  IMAD.MOV.U32 R205, RZ, RZ, R44 ;  /* 0x000000ffffcd7224 */ /* 0x000fe400078e002c */
[----:B------:R-:W-:Y:S03]  /*cd30*/  IMAD.MOV.U32 R44, RZ, RZ, R43 ;  /* 0x000000ffff2c7224 */ /* 0x000fe600078e002b */
[----:B------:R3:W3:Y:S01]  /*cd40*/  MUFU.EX2 R46, R52 ;  /* 0x00000034002e7308 */ /* 0x0006e20000000800 */
[----:B-1----:R-:W-:Y:S02]  /*cd50*/  IMAD.MOV.U32 R43, RZ, RZ, R42 ;  /* 0x000000ffff2b7224 */ /* 0x002fe400078e002a */
[----:B------:R-:W-:Y:S02]  /*cd60*/  IMAD.MOV.U32 R79, RZ, RZ, R62 ;  /* 0x000000ffff4f7224 */ /* 0x000fe400078e003e */
[----:B------:R-:W-:Y:S02]  /*cd70*/  IMAD.MOV.U32 R42, RZ, RZ, R41 ;  /* 0x000000ffff2a7224 */ /* 0x000fe400078e0029 */
[----:B------:R-:W-:Y:S03]  /*cd80*/  IMAD.MOV.U32 R62, RZ, RZ, R36 ;  /* 0x000000ffff3e7224 */ /* 0x000fe600078e0024 */
[----:B------:R-:W1:Y:S01]  /*cd90*/  MUFU.EX2 R47, R47 ;  /* 0x0000002f002f7308 */ /* 0x000e620000000800 */
[----:B------:R-:W-:Y:S02]  /*cda0*/  IMAD.MOV.U32 R36, RZ, RZ, R48 ;  /* 0x000000ffff247224 */ /* 0x000fe400078e0030 */
[----:B------:R-:W-:Y:S02]  /*cdb0*/  IMAD.MOV.U32 R91, RZ, RZ, R10 ;  /* 0x000000ffff5b7224 */ /* 0x000fe400078e000a */
[----:B------:R-:W-:Y:S01]  /*cdc0*/  FMUL.FTZ R10, R0, R170 ;  /* 0x000000aa000a7220 */ /* 0x000fe20000410000 */
[----:B--2---:R-:W-:Y:S01]  /*cdd0*/  IMAD.MOV.U32 R152, RZ, RZ, R45 ;  /* 0x000000ffff987224 */ /* 0x004fe200078e002d */
[--C-:B------:R-:W-:Y:S01]  /*cde0*/  HSET2.LE.AND R45, R194, R77.reuse, PT ;  /* 0x0000004dc22d7233 */ /* 0x100fe20003803000 */
[----:B------:R-:W-:Y:S02]  /*cdf0*/  IMAD.MOV.U32 R147, RZ, RZ, R42 ;  /* 0x000000ffff937224 */ /* 0x000fe400078e002a */
[----:B------:R2:W-:Y:S01]  /*ce00*/  MUFU.EX2 R168, R53 ;  /* 0x0000003500a87308 */ /* 0x0005e20000000800 */
[--C-:B---3--:R-:W-:Y:S01]  /*ce10*/  HSET2.LE.AND R52, R183, R77.reuse, PT ;  /* 0x0000004db7347233 */ /* 0x108fe20003803000 */
[----:B------:R-:W-:Y:S01]  /*ce20*/  IMAD.MOV.U32 R170, RZ, RZ, R46 ;  /* 0x000000ffffaa7224 */ /* 0x000fe200078e002e */
[--C-:B------:R-:W-:Y:S01]  /*ce30*/  HSET2.LE.AND R46, R224, R77.reuse, PT ;  /* 0x0000004de02e7233 */ /* 0x100fe20003803000 */
[----:B------:R-:W-:Y:S02]  /*ce40*/  IMAD.MOV.U32 R103, RZ, RZ, R34 ;  /* 0x000000ffff677224 */ /* 0x000fe400078e0022 */
[C---:B------:R-:W-:Y:S01]  /*ce50*/  FMUL.FTZ R34, R3.reuse, R142 ;  /* 0x0000008e03227220 */ /* 0x040fe20000410000 */
[----:B------:R-:W-:Y:S03]  /*ce60*/  IMAD.MOV.U32 R48, RZ, RZ, R217 ;  /* 0x000000ffff307224 */ /* 0x000fe600078e00d9 */
[----:B------:R3:W-:Y:S01]  /*ce70*/  MUFU.EX2 R163, R55 ;  /* 0x0000003700a37308 */ /* 0x0007e20000000800 */
[----:B-1----:R-:W-:Y:S01]  /*ce80*/  IMAD.MOV.U32 R150, RZ, RZ, R47 ;  /* 0x000000ffff967224 */ /* 0x002fe200078e002f */
[--C-:B------:R-:W-:Y:S01]  /*ce90*/  HSET2.LE.AND R47, R207, R77.reuse, PT ;  /* 0x0000004dcf2f7233 */ /* 0x100fe20003803000 */
[----:B------:R-:W-:Y:S01]  /*cea0*/  IMAD.MOV.U32 R207, RZ, RZ, R49 ;  /* 0x000000ffffcf7224 */ /* 0x000fe200078e0031 */
[--C-:B------:R-:W-:Y:S01]  /*ceb0*/  HSET2.LE.AND R49, R186, R77.reuse, PT ;  /* 0x0000004dba317233 */ /* 0x100fe20003803000 */
[----:B------:R-:W-:Y:S02]  /*cec0*/  IMAD.MOV.U32 R146, RZ, RZ, R79 ;  /* 0x000000ffff927224 */ /* 0x000fe400078e004f */
[----:B------:R-:W-:Y:S03]  /*ced0*/  IMAD.MOV.U32 R141, RZ, RZ, R43 ;  /* 0x000000ffff8d7224 */ /* 0x000fe600078e002b */
[----:B------:R1:W-:Y:S01]  /*cee0*/  MUFU.EX2 R164, R54 ;  /* 0x0000003600a47308 */ /* 0x0003e20000000800 */
[--C-:B--2---:R-:W-:Y:S01]  /*cef0*/  HSET2.LE.AND R53, R176, R77.reuse, PT ;  /* 0x0000004db0357233 */ /* 0x104fe20003803000 */
[----:B------:R-:W-:Y:S08]  /*cf00*/  IMAD.MOV.U32 R183, RZ, RZ, R103 ;  /* 0x000000ffffb77224 */ /* 0x000ff000078e0067 */
[----:B------:R2:W-:Y:S01]  /*cf10*/  MUFU.EX2 R161, R61 ;  /* 0x0000003d00a17308 */ /* 0x0005e20000000800 */
[--C-:B---3--:R-:W-:Y:S09]  /*cf20*/  HSET2.LE.AND R55, R198, R77.reuse, PT ;  /* 0x0000004dc6377233 */ /* 0x108ff20003803000 */
[----:B------:R3:W-:Y:S01]  /*cf30*/  MUFU.EX2 R162, R60 ;  /* 0x0000003c00a27308 */ /* 0x0007e20000000800 */
[--C-:B-1----:R-:W-:Y:S09]  /*cf40*/  HSET2.LE.AND R54, R199, R77.reuse, PT ;  /* 0x0000004dc7367233 */ /* 0x102ff20003803000 */
[----:B------:R-:W-:Y:S01]  /*cf50*/  MUFU.EX2 R149, R139 ;  /* 0x0000008b00957308 */ /* 0x000fe20000000800 */
[--C-:B--2---:R-:W-:Y:S09]  /*cf60*/  HSET2.LE.AND R61, R174, R77.reuse, PT ;  /* 0x0000004dae3d7233 */ /* 0x104ff20003803000 */
[----:B------:R-:W1:Y:S01]  /*cf70*/  MUFU.EX2 R172, R172 ;  /* 0x000000ac00ac7308 */ /* 0x000e620000000800 */
[--C-:B---3--:R-:W-:Y:S01]  /*cf80*/  HSET2.LE.AND R60, R175, R77.reuse, PT ;  /* 0x0000004daf3c7233 */ /* 0x108fe20003803000 */
[----:B------:R-:W-:Y:S08]  /*cf90*/  IMAD.MOV.U32 R175, RZ, RZ, R72 ;  /* 0x000000ffffaf7224 */ /* 0x000ff000078e0048 */
[----:B------:R2:W-:Y:S10]  /*cfa0*/  MUFU.EX2 R148, R80 ;  /* 0x0000005000947308 */ /* 0x0005f40000000800 */
[----:B------:R-:W3:Y:S10]  /*cfb0*/  MUFU.EX2 R165, R81 ;  /* 0x0000005100a57308 */ /* 0x000ef40000000800 */
[----:B------:R1:W-:Y:S01]  /*cfc0*/  MUFU.EX2 R160, R82 ;  /* 0x0000005200a07308 */ /* 0x0003e20000000800 */
[----:B--2---:R-:W-:Y:S09]  /*cfd0*/  IMAD.MOV.U32 R80, RZ, RZ, R100 ;  /* 0x000000ffff507224 */ /* 0x004ff200078e0064 */
[----:B------:R-:W2:Y:S10]  /*cfe0*/  MUFU.EX2 R159, R83 ;  /* 0x00000053009f7308 */ /* 0x000eb40000000800 */
[----:B------:R3:W-:Y:S01]  /*cff0*/  MUFU.EX2 R157, R69 ;  /* 0x00000045009d7308 */ /* 0x0007e20000000800 */
[----:B-1----:R-:W-:Y:S09]  /*d000*/  IMAD.MOV.U32 R82, RZ, RZ, R93 ;  /* 0x000000ffff527224 */ /* 0x002ff200078e005d */
[----:B------:R-:W-:Y:S10]  /*d010*/  MUFU.EX2 R131, R131 ;  /* 0x0000008300837308 */ /* 0x000ff40000000800 */
[----:B------:R-:W-:Y:S01]  /*d020*/  MUFU.EX2 R130, R130 ;  /* 0x0000008200827308 */ /* 0x000fe20000000800 */
[--C-:B---3--:R-:W-:Y:S01]  /*d030*/  HSET2.LE.AND R69, R173, R77.reuse, PT ;  /* 0x0000004dad457233 */ /* 0x108fe20003803000 */
[----:B------:R-:W-:Y:S02]  /*d040*/  IMAD.MOV.U32 R173, RZ, RZ, R175 ;  /* 0x000000ffffad7224 */ /* 0x000fe400078e00af */
[----:B------:R-:W-:Y:S06]  /*d050*/  IMAD.MOV.U32 R175, RZ, RZ, R144 ;  /* 0x000000ffffaf7224 */ /* 0x000fec00078e0090 */
[----:B------:R-:W-:Y:S10]  /*d060*/  MUFU.EX2 R113, R113 ;  /* 0x0000007100717308 */ /* 0x000ff40000000800 */
[----:B------:R-:W-:Y:S10]  /*d070*/  MUFU.EX2 R244, R244 ;  /* 0x000000f400f47308 */ /* 0x000ff40000000800 */
[----:B------:R-:W-:Y:S01]  /*d080*/  MUFU.EX2 R243, R243 ;  /* 0x000000f300f37308 */ /* 0x000fe20000000800 */
[----:B------:R-:W-:Y:S01]  /*d090*/  FFMA.FTZ R74, R3, R9, R201 ;  /* 0x00000009034a7223 */ /* 0x000fe200000100c9 */
[----:B------:R-:W-:Y:S01]  /*d0a0*/  F2FP.F16.F32.PACK_AB R3, R240, R203 ;  /* 0x000000cbf003723e */ /* 0x000fe200000000ff */
[C---:B------:R-:W-:Y:S01]  /*d0b0*/  FMUL.FTZ R9, R2.reuse, R169 ;  /* 0x000000a902097220 */ /* 0x040fe20000410000 */
[----:B------:R-:W-:Y:S02]  /*d0c0*/  IMAD.MOV.U32 R169, RZ, RZ, R90 ;  /* 0x000000ffffa97224 */ /* 0x000fe400078e005a */
[----:B----4-:R-:W-:Y:S01]  /*d0d0*/  FFMA.FTZ R106, R2, R59, R202 ;  /* 0x0000003b026a7223 */ /* 0x010fe200000100ca */
[----:B------:R-:W-:Y:S01]  /*d0e0*/  IMAD.MOV.U32 R59, RZ, RZ, R50 ;  /* 0x000000ffff3b7224 */ /* 0x000fe200078e0032 */
[----:B------:R-:W3:Y:S01]  /*d0f0*/  LDL.LU R2, [R1+0x1c] ;  /* 0x00001c0001027983 */ /* 0x000ee20000300800 */
[----:B------:R-:W-:Y:S02]  /*d100*/  IMAD.MOV.U32 R50, RZ, RZ, R26 ;  /* 0x000000ffff327224 */ /* 0x000fe400078e001a */
[----:B------:R-:W-:Y:S01]  /*d110*/  FMUL.FTZ R26, R0, R158 ;  /* 0x0000009e001a7220 */ /* 0x000fe20000410000 */
[----:B------:R-:W-:Y:S01]  /*d120*/  IMAD.MOV.U32 R154, RZ, RZ, R59 ;  /* 0x000000ffff9a7224 */ /* 0x000fe200078e003b */
[----:B------:R1:W4:Y:S01]  /*d130*/  MUFU.EX2 R158, R68 ;  /* 0x00000044009e7308 */ /* 0x0003220000000800 */
[----:B------:R-:W-:Y:S02]  /*d140*/  IMAD.MOV.U32 R63, RZ, RZ, R50 ;  /* 0x000000ffff3f7224 */ /* 0x000fe400078e0032 */
[----:B------:R-:W-:Y:S01]  /*d150*/  FADD.FTZ R82, R82, R106 ;  /* 0x0000006a52527221 */ /* 0x000fe20000010000 */
[----:B------:R-:W-:Y:S02]  /*d160*/  IMAD.MOV.U32 R50, RZ, RZ, R76 ;  /* 0x000000ffff327224 */ /* 0x000fe400078e004c */
[----:B------:R-:W-:Y:S02]  /*d170*/  IMAD.MOV.U32 R76, RZ, RZ, R97 ;  /* 0x000000ffff4c7224 */ /* 0x000fe400078e0061 */
[----:B------:R-:W2:Y:S01]  /*d180*/  LDL.64 R96, [R1] ;  /* 0x0000000001607983 */ /* 0x000ea20000100a00 */
[----:B------:R-:W-:Y:S01]  /*d190*/  IMAD.MOV.U32 R59, RZ, RZ, R121 ;  /* 0x000000ffff3b7224 */ /* 0x000fe200078e0079 */
[----:B------:R-:W-:Y:S01]  /*d1a0*/  MUFU.EX2 R226, R226 ;  /* 0x000000e200e27308 */ /* 0x000fe20000000800 */
[----:B------:R-:W-:Y:S02]  /*d1b0*/  IMAD.MOV.U32 R121, RZ, RZ, R87 ;  /* 0x000000ffff797224 */ /* 0x000fe400078e0057 */
[----:B------:R-:W-:Y:S01]  /*d1c0*/  IMAD.MOV.U32 R90, RZ, RZ, R40 ;  /* 0x000000ffff5a7224 */ /* 0x000fe200078e0028 */
[----:B------:R2:W5:Y:S01]  /*d1d0*/  LDL.LU R221, [R1+0xa0] ;  /* 0x0000a00001dd7983 */ /* 0x0005620000300800 */
[----:B------:R-:W-:Y:S02]  /*d1e0*/  IMAD.MOV.U32 R87, RZ, RZ, R218 ;  /* 0x000000ffff577224 */ /* 0x000fe400078e00da */
[----:B------:R-:W-:Y:S01]  /*d1f0*/  IMAD.MOV.U32 R40, RZ, RZ, R63 ;  /* 0x000000ffff287224 */ /* 0x000fe200078e003f */
[--C-:B-1----:R-:W-:Y:S01]  /*d200*/  HSET2.LE.AND R68, R187, R77.reuse, PT ;  /* 0x0000004dbb447233 */ /* 0x102fe20003803000 */
[----:B------:R1:W5:Y:S01]  /*d210*/  LDL.LU R220, [R1+0x9c] ;  /* 0x00009c0001dc7983 */ /* 0x0003620000300800 */
[----:B------:R-:W-:Y:S01]  /*d220*/  IMAD.MOV.U32 R78, RZ, RZ, R59 ;  /* 0x000000ffff4e7224 */ /* 0x000fe200078e003b */
[----:B------:R-:W1:Y:S01]  /*d230*/  MUFU.EX2 R225, R225 ;  /* 0x000000e100e17308 */ /* 0x000e620000000800 */
[----:B------:R-:W-:Y:S01]  /*d240*/  IMAD.MOV.U32 R63, RZ, RZ, R58 ;  /* 0x000000ffff3f7224 */ /* 0x000fe200078e003a */
[----:B------:R1:W5:Y:S01]  /*d250*/  LDL.LU R219, [R1+0x98] ;  /* 0x0000980001db7983 */ /* 0x0003620000300800 */
[----:B------:R-:W-:Y:S02]  /*d260*/  IMAD.MOV.U32 R58, RZ, RZ, R51 ;  /* 0x000000ffff3a7224 */ /* 0x000fe400078e0033 */
[----:B------:R-:W-:Y:S01]  /*d270*/  IMAD.MOV.U32 R59, RZ, RZ, R50 ;  /* 0x000000ffff3b7224 */ /* 0x000fe200078e0032 */
[----:B------:R1:W5:Y:S01]  /*d280*/  LDL.LU R218, [R1+0x94] ;  /* 0x0000940001da7983 */ /* 0x0003620000300800 */
[----:B------:R-:W-:Y:S03]  /*d290*/  IMAD.MOV.U32 R51, RZ, RZ, R121 ;  /* 0x000000ffff337224 */ /* 0x000fe600078e0079 */
[----:B------:R-:W-:Y:S01]  /*d2a0*/  MUFU.EX2 R227, R227 ;  /* 0x000000e300e37308 */ /* 0x000fe20000000800 */
[----:B------:R-:W-:Y:S02]  /*d2b0*/  IMAD.MOV.U32 R50, RZ, RZ, R104 ;  /* 0x000000ffff327224 */ /* 0x000fe400078e0068 */
[----:B------:R-:W-:Y:S02]  /*d2c0*/  IMAD.MOV.U32 R121, RZ, RZ, R87 ;  /* 0x000000ffff797224 */ /* 0x000fe400078e0057 */
[----:B------:R-:W-:Y:S02]  /*d2d0*/  IMAD.MOV.U32 R104, RZ, RZ, R86 ;  /* 0x000000ffff687224 */ /* 0x000fe400078e0056 */
[----:B------:R-:W4:Y:S01]  /*d2e0*/  LDL.64 R86, [R1+0x8] ;  /* 0x0000080001567983 */ /* 0x000f220000100a00 */
[----:B------:R-:W-:Y:S02]  /*d2f0*/  IMAD.MOV.U32 R41, RZ, RZ, R90 ;  /* 0x000000ffff297224 */ /* 0x000fe400078e005a */
[----:B------:R-:W-:Y:S01]  /*d300*/  MUFU.EX2 R181, R181 ;  /* 0x000000b500b57308 */ /* 0x000fe20000000800 */
[----:B------:R-:W-:Y:S02]  /*d310*/  IMAD.MOV.U32 R90, RZ, RZ, R94 ;  /* 0x000000ffff5a7224 */ /* 0x000fe400078e005e */
[----:B------:R-:W-:Y:S01]  /*d320*/  IMAD.MOV.U32 R94, RZ, RZ, R40 ;  /* 0x000000ffff5e7224 */ /* 0x000fe200078e0028 */
[----:B------:R1:W5:Y:S01]  /*d330*/  LDL.LU R217, [R1+0x90] ;  /* 0x0000900001d97983 */ /* 0x0003620000300800 */
[----:B------:R-:W-:Y:S02]  /*d340*/  IMAD.MOV.U32 R40, RZ, RZ, R63 ;  /* 0x000000ffff287224 */ /* 0x000fe400078e003f */
[----:B------:R-:W-:Y:S03]  /*d350*/  IMAD.MOV.U32 R63, RZ, RZ, R62 ;  /* 0x000000ffff3f7224 */ /* 0x000fe600078e003e */
[----:B------:R-:W-:Y:S01]  /*d360*/  MUFU.EX2 R177, R177 ;  /* 0x000000b100b17308 */ /* 0x000fe20000000800 */
[----:B------:R-:W-:Y:S02]  /*d370*/  IMAD.MOV.U32 R62, RZ, RZ, R59 ;  /* 0x000000ffff3e7224 */ /* 0x000fe400078e003b */
[----:B------:R-:W-:Y:S01]  /*d380*/  IMAD.MOV.U32 R59, RZ, RZ, R36 ;  /* 0x000000ffff3b7224 */ /* 0x000fe200078e0024 */
[--C-:B------:R-:W-:Y:S01]  /*d390*/  HSET2.LE.AND R36, R197, R77.reuse, PT ;  /* 0x0000004dc5247233 */ /* 0x100fe20003803000 */
[----:B------:R-:W-:Y:S02]  /*d3a0*/  IMAD.MOV.U32 R224, RZ, RZ, R62 ;  /* 0x000000ffffe07224 */ /* 0x000fe400078e003e */
[----:B------:R-:W-:Y:S01]  /*d3b0*/  IMAD.MOV.U32 R197, RZ, RZ, R37 ;  /* 0x000000ffffc57224 */ /* 0x000fe200078e0025 */
        /* <DEDUP_REMOVED lines=8> */
[----:B------:R-:W-:Y:S01]  /*d440*/  MUFU.EX2 R252, R252 ;  /* 0x000000fc00fc7308 */ /* 0x000fe20000000800 */
[----:B------:R-:W-:Y:S01]  /*d450*/  IMAD.MOV.U32 R62, RZ, RZ, R51 ;  /* 0x000000ffff3e7224 */ /* 0x000fe200078e0033 */
[----:B------:R-:W-:Y:S01]  /*d460*/  LOP3.LUT R46, R46, R3, RZ, 0xc0, !PT ;  /* 0x000000032e2e7212 */ /* 0x000fe200078ec0ff */
[----:B------:R-:W-:Y:S01]  /*d470*/  IMAD.MOV.U32 R194, RZ, RZ, R90 ;  /* 0x000000ffffc27224 */ /* 0x000fe200078e005a */
[--C-:B------:R-:W-:Y:S01]  /*d480*/  HSET2.LE.AND R51, R192, R77.reuse, PT ;  /* 0x0000004dc0337233 */ /* 0x100fe20003803000 */
[----:B------:R-:W-:Y:S01]  /*d490*/  IMAD.MOV.U32 R41, RZ, RZ, R40 ;  /* 0x000000ffff297224 */ /* 0x000fe200078e0028 */
[----:B------:R-:W-:Y:S01]  /*d4a0*/  F2FP.F16.F32.PACK_AB R40, R239, R201 ;  /* 0x000000c9ef28723e */ /* 0x000fe200000000ff */
[----:B------:R-:W-:Y:S03]  /*d4b0*/  IMAD.MOV.U32 R201, RZ, RZ, R42 ;  /* 0x000000ffffc97224 */ /* 0x000fe600078e002a */
[----:B------:R-:W-:Y:S01]  /*d4c0*/  MUFU.EX2 R116, R116 ;  /* 0x0000007400747308 */ /* 0x000fe20000000800 */
[----:B------:R-:W-:Y:S01]  /*d4d0*/  IMAD.MOV.U32 R195, RZ, RZ, R88 ;  /* 0x000000ffffc37224 */ /* 0x000fe200078e0058 */
[----:B------:R-:W-:Y:S01]  /*d4e0*/  LOP3.LUT R37, R37, R40, RZ, 0xc0, !PT ;  /* 0x0000002825257212 */ /* 0x000fe200078ec0ff */
[----:B------:R-:W-:Y:S02]  /*d4f0*/  IMAD.MOV.U32 R199, RZ, RZ, R58 ;  /* 0x000000ffffc77224 */ /* 0x000fe400078e003a */
[----:B------:R-:W-:Y:S02]  /*d500*/  IMAD.MOV.U32 R140, RZ, RZ, R41 ;  /* 0x000000ffff8c7224 */ /* 0x000fe400078e0029 */
[----:B------:R-:W-:Y:S01]  /*d510*/  IMAD.MOV.U32 R142, RZ, RZ, R62 ;  /* 0x000000ffff8e7224 */ /* 0x000fe200078e003e */
[--C-:B------:R-:W-:Y:S01]  /*d520*/  HSET2.LE.AND R62, R191, R77.reuse, PT ;  /* 0x0000004dbf3e7233 */ /* 0x100fe20003803000 */
[----:B------:R-:W-:Y:S01]  /*d530*/  IMAD.MOV.U32 R191, RZ, RZ, R73 ;  /* 0x000000ffffbf7224 */ /* 0x000fe200078e0049 */
[----:B------:R-:W-:Y:S01]  /*d540*/  MUFU.EX2 R115, R115 ;  /* 0x0000007300737308 */ /* 0x000fe20000000800 */
[----:B------:R-:W-:Y:S02]  /*d550*/  IMAD.MOV.U32 R198, RZ, RZ, R121 ;  /* 0x000000ffffc67224 */ /* 0x000fe400078e0079 */
[----:B------:R-:W-:Y:S01]  /*d560*/  FADD.FTZ R121, R239, R74 ;  /* 0x0000004aef797221 */ /* 0x000fe20000010000 */
[----:B------:R-:W-:Y:S02]  /*d570*/  IMAD.MOV.U32 R139, RZ, RZ, R76 ;  /* 0x000000ffff8b7224 */ /* 0x000fe400078e004c */
[----:B------:R-:W-:Y:S02]  /*d580*/  IMAD.MOV.U32 R186, RZ, RZ, R104 ;  /* 0x000000ffffba7224 */ /* 0x000fe400078e0068 */
[----:B------:R-:W-:Y:S02]  /*d590*/  IMAD.MOV.U32 R203, RZ, RZ, R123 ;  /* 0x000000ffffcb7224 */ /* 0x000fe400078e007b */
[----:B------:R-:W-:Y:S01]  /*d5a0*/  MUFU.EX2 R238, R238 ;  /* 0x000000ee00ee7308 */ /* 0x000fe20000000800 */
[----:B------:R-:W-:Y:S02]  /*d5b0*/  IMAD.MOV.U32 R123, RZ, RZ, R85 ;  /* 0x000000ffff7b7224 */ /* 0x000fe400078e0055 */
[----:B------:R-:W-:Y:S02]  /*d5c0*/  IMAD.MOV.U32 R192, RZ, RZ, R101 ;  /* 0x000000ffffc07224 */ /* 0x000fe400078e0065 */
[----:B------:R-:W-:Y:S02]  /*d5d0*/  IMAD.MOV.U32 R187, RZ, RZ, R191 ;  /* 0x000000ffffbb7224 */ /* 0x000fe400078e00bf */
[----:B------:R-:W-:Y:S03]  /*d5e0*/  IMAD.MOV.U32 R191, RZ, RZ, R127 ;  /* 0x000000ffffbf7224 */ /* 0x000fe600078e007f */
[----:B------:R-:W-:Y:S01]  /*d5f0*/  MUFU.EX2 R237, R237 ;  /* 0x000000ed00ed7308 */ /* 0x000fe20000000800 */
[----:B------:R-:W-:Y:S02]  /*d600*/  IMAD.MOV.U32 R174, RZ, RZ, R142 ;  /* 0x000000ffffae7224 */ /* 0x000fe400078e008e */
[----:B------:R-:W-:Y:S02]  /*d610*/  IMAD.MOV.U32 R142, RZ, RZ, R126 ;  /* 0x000000ffff8e7224 */ /* 0x000fe400078e007e */
[----:B------:R-:W-:Y:S02]  /*d620*/  IMAD.MOV.U32 R126, RZ, RZ, R92 ;  /* 0x000000ffff7e7224 */ /* 0x000fe400078e005c */
[----:B------:R-:W-:Y:S03]  /*d630*/  IMAD.MOV.U32 R240, RZ, RZ, R80 ;  /* 0x000000fffff07224 */ /* 0x000fe600078e0050 */
[----:B------:R-:W-:Y:S01]  /*d640*/  MUFU.EX2 R248, R248 ;  /* 0x000000f800f87308 */ /* 0x000fe20000000800 */
[----:B------:R-:W-:Y:S09]  /*d650*/  IMAD.MOV.U32 R80, RZ, RZ, R124 ;  /* 0x000000ffff507224 */ /* 0x000ff200078e007c */
        /* <DEDUP_REMOVED lines=14> */
[----:B---3--:R-:W-:Y:S01]  /*d740*/  FFMA.FTZ R105, R0, R2, R200 ;  /* 0x0000000200697223 */ /* 0x008fe200000100c8 */
[----:B------:R-:W-:Y:S01]  /*d750*/  F2FP.F16.F32.PACK_AB R2, R127, R95 ;  /* 0x0000005f7f02723e */ /* 0x000fe200000000ff */
[----:B------:R-:W-:Y:S01]  /*d760*/  IMAD.MOV.U32 R127, RZ, RZ, R98 ;  /* 0x000000ffff7f7224 */ /* 0x000fe200078e0062 */
[----:B------:R-:W-:Y:S01]  /*d770*/  F2FP.F16.F32.PACK_AB R0, R144, R91 ;  /* 0x0000005b9000723e */ /* 0x000fe200000000ff */
[----:B------:R-:W-:Y:S01]  /*d780*/  IMAD.MOV.U32 R144, RZ, RZ, R99 ;  /* 0x000000ffff907224 */ /* 0x000fe200078e0063 */
[----:B------:R-:W-:Y:S02]  /*d790*/  LOP3.LUT R39, R39, R2, RZ, 0xc0, !PT ;  /* 0x0000000227277212 */ /* 0x000fe400078ec0ff */
[----:B------:R-:W-:Y:S01]  /*d7a0*/  F2FP.F16.F32.PACK_AB R2, R216, R200 ;  /* 0x000000c8d802723e */ /* 0x000fe200000000ff */
[----:B------:R-:W-:Y:S01]  /*d7b0*/  IMAD.MOV.U32 R200, RZ, RZ, R63 ;  /* 0x000000ffffc87224 */ /* 0x000fe200078e003f */
[----:B------:R-:W-:Y:S01]  /*d7c0*/  LOP3.LUT R38, R38, R0, RZ, 0xc0, !PT ;  /* 0x0000000026267212 */ /* 0x000fe200078ec0ff */
[----:B------:R-:W-:Y:S01]  /*d7d0*/  IMAD.MOV.U32 R63, RZ, RZ, R59 ;  /* 0x000000ffff3f7224 */ /* 0x000fe200078e003b */
[----:B------:R-:W-:Y:S01]  /*d7e0*/  F2FP.F16.F32.PACK_AB R0, R93, R202 ;  /* 0x000000ca5d00723e */ /* 0x000fe200000000ff */
[----:B------:R-:W-:Y:S01]  /*d7f0*/  IMAD.MOV.U32 R59, RZ, RZ, R50 ;  /* 0x000000ffff3b7224 */ /* 0x000fe200078e0032 */
[----:B------:R-:W-:Y:S01]  /*d800*/  LOP3.LUT R45, R45, R2, RZ, 0xc0, !PT ;  /* 0x000000022d2d7212 */ /* 0x000fe200078ec0ff */
[----:B------:R-:W-:Y:S01]  /*d810*/  IMAD.MOV.U32 R202, RZ, RZ, R75 ;  /* 0x000000ffffca7224 */ /* 0x000fe200078e004b */
[--C-:B------:R-:W-:Y:S01]  /*d820*/  HSET2.LE.AND R50, R196, R77.reuse, PT ;  /* 0x0000004dc4327233 */ /* 0x100fe20003803000 */
[----:B------:R-:W-:Y:S01]  /*d830*/  IMAD.MOV.U32 R196, RZ, RZ, R48 ;  /* 0x000000ffffc47224 */ /* 0x000fe200078e0030 */
[----:B------:R-:W-:Y:S01]  /*d840*/  F2FP.F16.F32.PACK_AB R2, R224, R147 ;  /* 0x00000093e002723e */ /* 0x000fe200000000ff */
[----:B------:R-:W-:Y:S01]  /*d850*/  IMAD.MOV.U32 R176, RZ, RZ, R63 ;  /* 0x000000ffffb07224 */ /* 0x000fe200078e003f */
[----:B------:R-:W-:Y:S01]  /*d860*/  LOP3.LUT R44, R44, R0, RZ, 0xc0, !PT ;  /* 0x000000002c2c7212 */ /* 0x000fe200078ec0ff */
[----:B------:R-:W-:Y:S01]  /*d870*/  IMAD.MOV.U32 R156, RZ, RZ, R59 ;  /* 0x000000ffff9c7224 */ /* 0x000fe200078e003b */
[----:B------:R-:W-:Y:S02]  /*d880*/  F2FP.F16.F32.PACK_AB R0, R103, R58 ;  /* 0x0000003a6700723e */ /* 0x000fe400000000ff */
[----:B------:R-:W-:Y:S02]  /*d890*/  LOP3.LUT R50, R50, R2, RZ, 0xc0, !PT ;  /* 0x0000000232327212 */ /* 0x000fe400078ec0ff */
[----:B------:R-:W-:Y:S02]  /*d8a0*/  F2FP.F16.F32.PACK_AB R2, R145, R73 ;  /* 0x000000499102723e */ /* 0x000fe400000000ff */
[----:B------:R-:W-:Y:S02]  /*d8b0*/  LOP3.LUT R47, R47, R0, RZ, 0xc0, !PT ;  /* 0x000000002f2f7212 */ /* 0x000fe400078ec0ff */
[--C-:B------:R-:W-:Y:S01]  /*d8c0*/  HSET2.LE.AND R48, R188, R77.reuse, PT ;  /* 0x0000004dbc307233 */ /* 0x100fe20003803000 */
[----:B------:R-:W-:Y:S01]  /*d8d0*/  IMAD.MOV.U32 R188, RZ, RZ, R102 ;  /* 0x000000ffffbc7224 */ /* 0x000fe200078e0066 */
[----:B------:R-:W-:Y:S02]  /*d8e0*/  F2FP.F16.F32.PACK_AB R0, R146, R72 ;  /* 0x000000489200723e */ /* 0x000fe400000000ff */
[----:B------:R-:W-:Y:S02]  /*d8f0*/  LOP3.LUT R49, R49, R2, RZ, 0xc0, !PT ;  /* 0x0000000231317212 */ /* 0x000fe400078ec0ff */
[----:B------:R-:W-:Y:S02]  /*d900*/  F2FP.F16.F32.PACK_AB R3, R200, R102 ;  /* 0x00000066c803723e */ /* 0x000fe400000000ff */
[----:B------:R-:W-:Y:S02]  /*d910*/  F2FP.F16.F32.PACK_AB R2, R143, R207 ;  /* 0x000000cf8f02723e */ /* 0x000fe400000000ff */
[----:B------:R-:W-:Y:S02]  /*d920*/  LOP3.LUT R48, R48, R0, RZ, 0xc0, !PT ;  /* 0x0000000030307212 */ /* 0x000fe400078ec0ff */
[----:B------:R-:W-:Y:S02]  /*d930*/  LOP3.LUT R51, R51, R3, RZ, 0xc0, !PT ;  /* 0x0000000333337212 */ /* 0x000fe400078ec0ff */
[----:B------:R-:W-:Y:S02]  /*d940*/  F2FP.F16.F32.PACK_AB R0, R202, R196 ;  /* 0x000000c4ca00723e */ /* 0x000fe400000000ff */
[----:B------:R-:W-:Y:S02]  /*d950*/  LOP3.LUT R55, R55, R2, RZ, 0xc0, !PT ;  /* 0x0000000237377212 */ /* 0x000fe400078ec0ff */
[----:B------:R-:W-:Y:S02]  /*d960*/  F2FP.F16.F32.PACK_AB R3, R208, R213 ;  /* 0x000000d5d003723e */ /* 0x000fe400000000ff */
[----:B------:R-:W-:Y:S02]  /*d970*/  F2FP.F16.F32.PACK_AB R40, R176, R125 ;  /* 0x0000007db028723e */ /* 0x000fe400000000ff */
[----:B------:R-:W-:Y:S02]  /*d980*/  F2FP.F16.F32.PACK_AB R2, R193, R194 ;  /* 0x000000c2c102723e */ /* 0x000fe400000000ff */
[----:B------:R-:W-:Y:S02]  /*d990*/  LOP3.LUT R54, R54, R0, RZ, 0xc0, !PT ;  /* 0x0000000036367212 */ /* 0x000fe400078ec0ff */
[--C-:B------:R-:W-:Y:S02]  /*d9a0*/  HSET2.LE.AND R59, R67, R77.reuse, PT ;  /* 0x0000004d433b7233 */ /* 0x100fe40003803000 */
[----:B------:R-:W-:Y:S02]  /*d9b0*/  LOP3.LUT R52, R52, R3, RZ, 0xc0, !PT ;  /* 0x0000000334347212 */ /* 0x000fe400078ec0ff */
[----:B------:R-:W-:Y:S01]  /*d9c0*/  LOP3.LUT R53, R53, R40, RZ, 0xc0, !PT ;  /* 0x0000002835357212 */ /* 0x000fe200078ec0ff */
[----:B------:R-:W-:Y:S01]  /*d9d0*/  IMAD.U32 R40, RZ, RZ, UR20 ;  /* 0x00000014ff287e24 */ /* 0x000fe2000f8e00ff */
[--C-:B------:R-:W-:Y:S02]  /*d9e0*/  HSET2.LE.AND R58, R66, R77.reuse, PT ;  /* 0x0000004d423a7233 */ /* 0x100fe40003803000 */
        /* <DEDUP_REMOVED lines=8> */
[--C-:B------:R-:W-:Y:S02]  /*da70*/  HSET2.LE.AND R66, R70, R77.reuse, PT ;  /* 0x0000004d46427233 */ /* 0x100fe40003803000 */
[----:B------:R-:W-:Y:S02]  /*da80*/  F2FP.F16.F32.PACK_AB R3, R197, R140 ;  /* 0x0000008cc503723e */ /* 0x000fe400000000ff */
[----:B------:R-:W-:Y:S02]  /*da90*/  LOP3.LUT R40, R223, UR25, R40, 0x96, !PT ;  /* 0x00000019df287c12 */ /* 0x000fe4000f8e9628 */
[----:B------:R-:W-:Y:S02]  /*daa0*/  F2FP.F16.F32.PACK_AB R2, R169, R171 ;  /* 0x000000aba902723e */ /* 0x000fe400000000ff */
[----:B------:R-:W-:Y:S01]  /*dab0*/  LOP3.LUT R60, R60, R0, RZ, 0xc0, !PT ;  /* 0x000000003c3c7212 */ /* 0x000fe200078ec0ff */
[----:B------:R-:W-:Y:S01]  /*dac0*/  IMAD.WIDE.U32 R40, R40, -0x326172a9, RZ ;  /* 0xcd9e8d5728287825 */ /* 0x000fe200078e00ff */
[--C-:B------:R-:W-:Y:S02]  /*dad0*/  HSET2.LE.AND R63, R189, R77.reuse, PT ;  /* 0x0000004dbd3f7233 */ /* 0x100fe40003803000 */
[----:B------:R-:W-:Y:S01]  /*dae0*/  LOP3.LUT R57, R57, R3, RZ, 0xc0, !PT ;  /* 0x0000000339397212 */ /* 0x000fe200078ec0ff */
[----:B------:R-:W-:Y:S01]  /*daf0*/  IMAD.MOV.U32 R189, RZ, RZ, R156 ;  /* 0x000000ffffbd7224 */ /* 0x000fe200078e009c */
[----:B------:R-:W-:Y:S01]  /*db00*/  F2FP.F16.F32.PACK_AB R0, R150, R152 ;  /* 0x000000989600723e */ /* 0x000fe200000000ff */
[----:B------:R-:W-:Y:S01]  /*db10*/  IMAD.MOV.U32 R156, RZ, RZ, R89 ;  /* 0x000000ffff9c7224 */ /* 0x000fe200078e0059 */
[----:B------:R-:W-:Y:S02]  /*db20*/  LOP3.LUT R66, R66, R2, RZ, 0xc0, !PT ;  /* 0x0000000242427212 */ /* 0x000fe400078ec0ff */
[----:B------:R-:W-:Y:S02]  /*db30*/  F2FP.F16.F32.PACK_AB R3, R151, R153 ;  /* 0x000000999703723e */ /* 0x000fe400000000ff */
[----:B------:R-:W-:Y:S02]  /*db40*/  F2FP.F16.F32.PACK_AB R2, R172, R149 ;  /* 0x00000095ac02723e */ /* 0x000fe400000000ff */
[----:B------:R-:W-:Y:S02]  /*db50*/  LOP3.LUT R63, R63, R0, RZ, 0xc0, !PT ;  /* 0x000000003f3f7212 */ /* 0x000fe400078ec0ff */
[--C-:B------:R-:W-:Y:S02]  /*db60*/  HSET2.LE.AND R67, R71, R77.reuse, PT ;  /* 0x0000004d47437233 */ /* 0x100fe40003803000 */
[----:B------:R-:W-:Y:S02]  /*db70*/  LOP3.LUT R62, R62, R3, RZ, 0xc0, !PT ;  /* 0x000000033e3e7212 */ /* 0x000fe400078ec0ff */
[----:B------:R-:W-:Y:S02]  /*db80*/  F2FP.F16.F32.PACK_AB R0, R168, R170 ;  /* 0x000000aaa800723e */ /* 0x000fe400000000ff */
[----:B------:R-:W-:Y:S02]  /*db90*/  LOP3.LUT R64, R64, R2, RZ, 0xc0, !PT ;  /* 0x0000000240407212 */ /* 0x000fe400078ec0ff */
[----:B--2---:R-:W-:Y:S02]  /*dba0*/  LOP3.LUT R3, R41, UR14, R96, 0x96, !PT ;  /* 0x0000000e29037c12 */ /* 0x004fe4000f8e9660 */
[----:B------:R-:W-:Y:S02]  /*dbb0*/  F2FP.F16.F32.PACK_AB R2, R163, R164 ;  /* 0x000000a4a302723e */ /* 0x000fe400000000ff */
[----:B------:R-:W-:Y:S01]  /*dbc0*/  LOP3.LUT R67, R67, R0, RZ, 0xc0, !PT ;  /* 0x0000000043437212 */ /* 0x000fe200078ec0ff */
[----:B------:R-:W-:Y:S01]  /*dbd0*/  IMAD.WIDE.U32 R42, R3, -0x2daee0ad, RZ ;  /* 0xd2511f53032a7825 */ /* 0x000fe200078e00ff */
[----:B------:R-:W-:Y:S02]  /*dbe0*/  F2FP.F16.F32.PACK_AB R0, R165, R148 ;  /* 0x00000094a500723e */ /* 0x000fe400000000ff */
[----:B------:R-:W-:Y:S02]  /*dbf0*/  LOP3.LUT R68, R68, R2, RZ, 0xc0, !PT ;  /* 0x0000000244447212 */ /* 0x000fe400078ec0ff */
[--C-:B------:R-:W-:Y:S01]  /*dc00*/  HSET2.LE.AND R70, R180, R77.reuse, PT ;  /* 0x0000004db4467233 */ /* 0x100fe20003803000 */
[----:B------:R-:W-:Y:S01]  /*dc10*/  IMAD.MOV.U32 R180, RZ, RZ, R198 ;  /* 0x000000ffffb47224 */ /* 0x000fe200078e00c6 */
[----:B------:R-:W-:Y:S01]  /*dc20*/  F2FP.F16.F32.PACK_AB R2, R159, R160 ;  /* 0x000000a09f02723e */ /* 0x000fe200000000ff */
[----:B------:R-:W-:Y:S01]  /*dc30*/  IMAD.MOV.U32 R198, RZ, RZ, R91 ;  /* 0x000000ffffc67224 */ /* 0x000fe200078e005b */
[----:B------:R-:W-:Y:S01]  /*dc40*/  LOP3.LUT R79, R179, UR12, R40, 0x96, !PT ;  /* 0x0000000cb34f7c12 */ /* 0x000fe2000f8e9628 */
[----:B------:R-:W-:Y:S01]  /*dc50*/  IMAD.MOV.U32 R239, RZ, RZ, R180 ;  /* 0x000000ffffef7224 */ /* 0x000fe200078e00b4 */
[----:B------:R-:W-:Y:S01]  /*dc60*/  LOP3.LUT R65, R65, R0, RZ, 0xc0, !PT ;  /* 0x0000000041417212 */ /* 0x000fe200078ec0ff */
[----:B------:R-:W-:Y:S01]  /*dc70*/  IMAD.MOV.U32 R180, RZ, RZ, R183 ;  /* 0x000000ffffb47224 */ /* 0x000fe200078e00b7 */
[----:B------:R-:W-:Y:S01]  /*dc80*/  LOP3.LUT R40, R185, UR12, R40, 0x96, !PT ;  /* 0x0000000cb9287c12 */ /* 0x000fe2000f8e9628 */
[----:B------:R-:W-:Y:S01]  /*dc90*/  IMAD.MOV.U32 R183, RZ, RZ, R147 ;  /* 0x000000ffffb77224 */ /* 0x000fe200078e0093 */
[----:B------:R-:W-:Y:S01]  /*dca0*/  F2FP.F16.F32.PACK_AB R0, R161, R162 ;  /* 0x000000a2a100723e */ /* 0x000fe200000000ff */
[----:B------:R-:W-:Y:S01]  /*dcb0*/  IMAD.MOV.U32 R147, RZ, RZ, R84 ;  /* 0x000000ffff937224 */ /* 0x000fe200078e0054 */
[----:B------:R-:W-:Y:S01]  /*dcc0*/  LOP3.LUT R70, R70, R2, RZ, 0xc0, !PT ;  /* 0x0000000246467212 */ /* 0x000fe200078ec0ff */
[----:B------:R-:W-:Y:S01]  /*dcd0*/  IMAD.WIDE.U32 R72, R40, -0x2daee0ad, RZ ;  /* 0xd2511f5328487825 */ /* 0x000fe200078e00ff */
[----:B------:R-:W-:Y:S02]  /*dce0*/  LOP3.LUT R2, R43, UR11, R228, 0x96, !PT ;  /* 0x0000000b2b027c12 */ /* 0x000fe4000f8e96e4 */
[----:B------:R-:W-:Y:S01]  /*dcf0*/  LOP3.LUT R69, R69, R0, RZ, 0xc0, !PT ;  /* 0x0000000045457212 */ /* 0x000fe200078ec0ff */
[----:B------:R-:W-:Y:S01]  /*dd00*/  MUFU.EX2 R147, R147 ;  /* 0x0000009300937308 */ /* 0x000fe20000000800 */
[--C-:B------:R-:W-:Y:S01]  /*dd10*/  HSET2.LE.AND R71, R182, R77.reuse, PT ;  /* 0x0000004db6477233 */ /* 0x100fe20003803000 */
[----:B------:R-:W-:Y:S01]  /*dd20*/  IMAD.MOV.U32 R182, RZ, RZ, R199 ;  /* 0x000000ffffb67224 */ /* 0x000fe200078e00c7 */
[----:B----4-:R-:W-:Y:S01]  /*dd30*/  LOP3.LUT R78, R41, UR14, R86, 0x96, !PT ;  /* 0x0000000e294e7c12 */ /* 0x010fe2000f8e9656 */
[----:B------:R-:W-:Y:S01]  /*dd40*/  IMAD.MOV.U32 R199, RZ, RZ, R95 ;  /* 0x000000ffffc77224 */ /* 0x000fe200078e005f */
[----:B------:R-:W-:Y:S01]  /*dd50*/  F2FP.F16.F32.PACK_AB R0, R157, R158 ;  /* 0x0000009e9d00723e */ /* 0x000fe200000000ff */
[----:B------:R-:W-:Y:S03]  /*dd60*/  IMAD.WIDE.U32 R40, R2, -0x326172a9, RZ ;  /* 0xcd9e8d5702287825 */ /* 0x000fe600078e00ff */
[----:B------:R-:W-:Y:S02]  /*dd70*/  LOP3.LUT R71, R71, R0, RZ, 0xc0, !PT ;  /* 0x0000000047477212 */ /* 0x000fe400078ec0ff */
[----:B------:R-:W-:Y:S02]  /*dd80*/  LOP3.LUT R0, R73, UR9, R42, 0x96, !PT ;  /* 0x0000000949007c12 */ /* 0x000fe4000f8e962a */
[----:B------:R-:W-:Y:S03]  /*dd90*/  LOP3.LUT R2, R41, UR10, R184, 0x96, !PT ;  /* 0x0000000a29027c12 */ /* 0x000fe6000f8e96b8 */
[----:B------:R-:W-:Y:S04]  /*dda0*/  IMAD.WIDE.U32 R42, R0, -0x326172a9, RZ ;  /* 0xcd9e8d57002a7825 */ /* 0x000fe800078e00ff */
[----:B------:R-:W-:Y:S01]  /*ddb0*/  IMAD.WIDE.U32 R2, R2, -0x2daee0ad, RZ ;  /* 0xd2511f5302027825 */ /* 0x000fe200078e00ff */
[----:B------:R-:W-:Y:S04]  /*ddc0*/  LOP3.LUT R0, R43, UR8, R40, 0x96, !PT ;  /* 0x000000082b007c12 */ /* 0x000fe8000f8e9628 */
[----:B------:R-:W-:Y:S05]  /*ddd0*/  LOP3.LUT R40, R3, UR7, R72, 0x96, !PT ;  /* 0x0000000703287c12 */ /* 0x000fea000f8e9648 */
[----:B------:R-:W-:Y:S05]  /*dde0*/  IMAD.WIDE.U32 R40, R40, -0x326172a9, RZ ;  /* 0xcd9e8d5728287825 */ /* 0x000fea00078e00ff */
[----:B------:R-:W-:Y:S01]  /*ddf0*/  LOP3.LUT R41, R41, UR6, R42, 0x96, !PT ;  /* 0x0000000629297c12 */ /* 0x000fe2000f8e962a */
[----:B------:R-:W-:Y:S05]  /*de00*/  IMAD.WIDE.U32 R42, R0, -0x2daee0ad, RZ ;  /* 0xd2511f53002a7825 */ /* 0x000fea00078e00ff */
[----:B------:R-:W-:Y:S05]  /*de10*/  LOP3.LUT R2, R43, UR5, R2, 0x96, !PT ;  /* 0x000000052b027c12 */ /* 0x000fea000f8e9602 */
[----:B------:R-:W-:Y:S05]  /*de20*/  IMAD.WIDE.U32 R2, R2, -0x326172a9, RZ ;  /* 0xcd9e8d5702027825 */ /* 0x000fea00078e00ff */
[----:B------:R-:W-:Y:S02]  /*de30*/  LOP3.LUT R0, R3, UR16, R40, 0x96, !PT ;  /* 0x0000001003007c12 */ /* 0x000fe4000f8e9628 */
[C---:B------:R-:W-:Y:S02]  /*de40*/  LOP3.LUT R73, R2.reuse, 0xffff, RZ, 0xc0, !PT ;  /* 0x0000ffff02497812 */ /* 0x040fe400078ec0ff */
[----:B------:R-:W-:Y:S02]  /*de50*/  LOP3.LUT R76, R2, 0xff, RZ, 0xc0, !PT ;  /* 0x000000ff024c7812 */ /* 0x000fe400078ec0ff */
[--C-:B------:R-:W-:Y:S02]  /*de60*/  SHF.R.U32.HI R75, RZ, 0x10, R2.reuse ;  /* 0x00000010ff4b7819 */ /* 0x100fe40000011602 */
[----:B------:R-:W-:Y:S01]  /*de70*/  SHF.R.U32.HI R74, RZ, 0x18, R2 ;  /* 0x00000018ff4a7819 */ /* 0x000fe20000011602 */
[----:B------:R-:W-:Y:S05]  /*de80*/  IMAD.WIDE.U32 R2, R41, -0x2daee0ad, RZ ;  /* 0xd2511f5329027825 */ /* 0x000fea00078e00ff */
[----:B------:R-:W-:Y:S02]  /*de90*/  LOP3.LUT R41, R3, UR17, R42, 0x96, !PT ;  /* 0x0000001103297c12 */ /* 0x000fe4000f8e962a */
[C---:B------:R-:W-:Y:S02]  /*dea0*/  LOP3.LUT R40, R2.reuse, 0xffff, RZ, 0xc0, !PT ;  /* 0x0000ffff02287812 */ /* 0x040fe400078ec0ff */
[----:B------:R-:W-:Y:S02]  /*deb0*/  LOP3.LUT R72, R2, 0xff, RZ, 0xc0, !PT ;  /* 0x000000ff02487812 */ /* 0x000fe400078ec0ff */
[--C-:B------:R-:W-:Y:S02]  /*dec0*/  SHF.R.U32.HI R43, RZ, 0x10, R2.reuse ;  /* 0x00000010ff2b7819 */ /* 0x100fe40000011602 */
[----:B------:R-:W-:Y:S02]  /*ded0*/  SHF.R.U32.HI R42, RZ, 0x18, R2 ;  /* 0x00000018ff2a7819 */ /* 0x000fe40000011602 */
        /* <DEDUP_REMOVED lines=8> */
[----:B------:R-:W-:Y:S01]  /*df60*/  IMAD.WIDE.U32 R2, R78, -0x2daee0ad, RZ ;  /* 0xd2511f534e027825 */ /* 0x000fe200078e00ff */
[----:B------:R-:W-:Y:S04]  /*df70*/  SHF.R.U32.HI R0, RZ, 0x8, R73 ;  /* 0x00000008ff007819 */ /* 0x000fe80000011649 */
[----:B------:R-:W-:Y:S02]  /*df80*/  PRMT R90, R76, 0x5410, R0 ;  /* 0x000054104c5a7816 */ /* 0x000fe40000000000 */
[----:B------:R-:W-:Y:S04]  /*df90*/  LOP3.LUT R0, R75, 0xff, RZ, 0xc0, !PT ;  /* 0x000000ff4b007812 */ /* 0x000fe800078ec0ff */
[----:B------:R-:W-:Y:S02]  /*dfa0*/  PRMT R100, R0, 0x5410, R74 ;  /* 0x0000541000647816 */ /* 0x000fe4000000004a */
[----:B------:R-:W-:Y:S04]  /*dfb0*/  SHF.R.U32.HI R0, RZ, 0x8, R40 ;  /* 0x00000008ff007819 */ /* 0x000fe80000011628 */
[----:B------:R-:W-:Y:S02]  /*dfc0*/  PRMT R103, R72, 0x5410, R0 ;  /* 0x0000541048677816 */ /* 0x000fe40000000000 */
[----:B------:R-:W-:Y:S04]  /*dfd0*/  LOP3.LUT R0, R43, 0xff, RZ, 0xc0, !PT ;  /* 0x000000ff2b007812 */ /* 0x000fe800078ec0ff */
[----:B------:R-:W-:Y:S01]  /*dfe0*/  PRMT R104, R0, 0x5410, R42 ;  /* 0x0000541000687816 */ /* 0x000fe2000000002a */
[----:B------:R-:W-:Y:S01]  /*dff0*/  IMAD.WIDE.U32 R42, R79, -0x2daee0ad, RZ ;  /* 0xd2511f534f2a7825 */ /* 0x000fe200078e00ff */
[----:B------:R-:W-:Y:S04]  /*e000*/  LOP3.LUT R0, R3, UR11, R230, 0x96, !PT ;  /* 0x0000000b03007c12 */ /* 0x000fe8000f8e96e6 */
[----:B------:R-:W-:Y:S01]  /*e010*/  LOP3.LUT R40, R43, UR9, R2, 0x96, !PT ;  /* 0x000000092b287c12 */ /* 0x000fe2000f8e9602 */
[----:B------:R-:W-:Y:S04]  /*e020*/  IMAD.WIDE.U32 R72, R0, -0x326172a9, RZ ;  /* 0xcd9e8d5700487825 */ /* 0x000fe800078e00ff */
        /* <DEDUP_REMOVED lines=21> */
[----:B------:R-:W-:Y:S01]  /*e180*/  LOP3.LUT R0, R3, UR17, R72, 0x96, !PT ;  /* 0x0000001103007c12 */ /* 0x000fe2000f8e9648 */
[----:B------:R-:W-:Y:S01]  /*e190*/  IMAD.MOV.U32 R72, RZ, RZ, R86 ;  /* 0x000000ffff487224 */ /* 0x000fe200078e0056 */
        /* <DEDUP_REMOVED lines=32> */
[----:B------:R-:W-:Y:S05]  /*e3a0*/  IMAD.U32 R0, RZ, RZ, UR21 ;  /* 0x00000015ff007e24 */ /* 0x000fea000f8e00ff */
[----:B------:R-:W-:Y:S05]  /*e3b0*/  LOP3.LUT R0, R223, UR25, R0, 0x96, !PT ;  /* 0x00000019df007c12 */ /* 0x000fea000f8e9600 */
[----:B------:R-:W-:Y:S05]  /*e3c0*/  IMAD.WIDE.U32 R74, R0, -0x326172a9, RZ ;  /* 0xcd9e8d57004a7825 */ /* 0x000fea00078e00ff */
[----:B------:R-:W-:Y:S02]  /*e3d0*/  LOP3.LUT R2, R75, UR14, R72, 0x96, !PT ;  /* 0x0000000e4b027c12 */ /* 0x000fe4000f8e9648 */
[----:B------:R-:W-:Y:S01]  /*e3e0*/  LOP3.LUT R0, R179, UR12, R74, 0x96, !PT ;  /* 0x0000000cb3007c12 */ /* 0x000fe2000f8e964a */
[----:B------:R-:W-:Y:S02]  /*e3f0*/  IMAD.MOV.U32 R179, RZ, RZ, R97 ;  /* 0x000000ffffb37224 */ /* 0x000fe400078e0061 */
[----:B------:R-:W-:Y:S04]  /*e400*/  IMAD.WIDE.U32 R2, R2, -0x2daee0ad, RZ ;  /* 0xd2511f5302027825 */ /* 0x000fe800078e00ff */
[----:B------:R-:W-:Y:S01]  /*e410*/  IMAD.WIDE.U32 R42, R0, -0x2daee0ad, RZ ;  /* 0xd2511f53002a7825 */ /* 0x000fe200078e00ff */
[----:B------:R-:W-:Y:S03]  /*e420*/  LOP3.LUT R40, R3, UR11, R230, 0x96, !PT ;  /* 0x0000000b03287c12 */ /* 0x000fe6000f8e96e6 */
        /* <DEDUP_REMOVED lines=14> */
[----:B------:R-:W-:Y:S01]  /*e510*/  LOP3.LUT R0, R41, UR6, R72, 0x96, !PT ;  /* 0x0000000629007c12 */ /* 0x000fe2000f8e9648 */
[----:B------:R-:W-:Y:S01]  /*e520*/  IMAD.WIDE.U32 R2, R2, -0x326172a9, RZ ;  /* 0xcd9e8d5702027825 */ /* 0x000fe200078e00ff */
[----:B------:R-:W-:Y:S04]  /*e530*/  MUFU.EX2 R126, R112 ;  /* 0x00000070007e7308 */ /* 0x000fe80000000800 */
[----:B------:R-:W-:Y:S02]  /*e540*/  LOP3.LUT R40, R3, UR16, R40, 0x96, !PT ;  /* 0x0000001003287c12 */ /* 0x000fe4000f8e9628 */
[C---:B------:R-:W-:Y:S02]  /*e550*/  LOP3.LUT R3, R2.reuse, 0xffff, RZ, 0xc0, !PT ;  /* 0x0000ffff02037812 */ /* 0x040fe400078ec0ff */
[----:B------:R-:W-:Y:S02]  /*e560*/  LOP3.LUT R41, R2, 0xff, RZ, 0xc0, !PT ;  /* 0x000000ff02297812 */ /* 0x000fe400078ec0ff */
[----:B------:R-:W-:Y:S01]  /*e570*/  MUFU.EX2 R112, R212 ;  /* 0x000000d400707308 */ /* 0x000fe20000000800 */
        /* <DEDUP_REMOVED lines=33> */
[----:B------:R-:W-:Y:S01]  /*e790*/  PRMT R95, R0, 0x5410, R2 ;  /* 0x00005410005f7816 */ /* 0x000fe20000000002 */
[----:B------:R-:W-:Y:S01]  /*e7a0*/  MUFU.EX2 R122, R242 ;  /* 0x000000f2007a7308 */ /* 0x000fe20000000800 */
[----:B------:R-:W-:Y:S01]  /*e7b0*/  LOP3.LUT R0, R75, UR14, R178, 0x96, !PT ;  /* 0x0000000e4b007c12 */ /* 0x000fe2000f8e96b2 */
[----:B------:R-:W-:Y:S04]  /*e7c0*/  IMAD.WIDE.U32 R72, R3, -0x2daee0ad, RZ ;  /* 0xd2511f5303487825 */ /* 0x000fe800078e00ff */
[----:B------:R-:W-:Y:S04]  /*e7d0*/  IMAD.WIDE.U32 R42, R0, -0x2daee0ad, RZ ;  /* 0xd2511f53002a7825 */ /* 0x000fe800078e00ff */
[----:B------:R-:W-:Y:S01]  /*e7e0*/  IMAD.MOV.U32 R178, RZ, RZ, R123 ;  /* 0x000000ffffb27224 */ /* 0x000fe200078e007b */
[----:B------:R-:W-:Y:S01]  /*e7f0*/  LOP3.LUT R40, R43, UR11, R228, 0x96, !PT ;  /* 0x0000000b2b287c12 */ /* 0x000fe2000f8e96e4 */
[----:B------:R-:W2:Y:S01]  /*e800*/  MUFU.EX2 R123, R234 ;  /* 0x000000ea007b7308 */ /* 0x000ea20000000800 */
[----:B------:R-:W-:Y:S03]  /*e810*/  LOP3.LUT R0, R73, UR9, R42, 0x96, !PT ;  /* 0x0000000949007c12 */ /* 0x000fe6000f8e962a */
[----:B------:R-:W-:Y:S05]  /*e820*/  IMAD.WIDE.U32 R40, R40, -0x326172a9, RZ ;  /* 0xcd9e8d5728287825 */ /* 0x000fea00078e00ff */
[----:B------:R-:W-:Y:S01]  /*e830*/  LOP3.LUT R2, R41, UR10, R184, 0x96, !PT ;  /* 0x0000000a29027c12 */ /* 0x000fe2000f8e96b8 */
[----:B------:R-:W-:Y:S02]  /*e840*/  IMAD.MOV.U32 R184, RZ, RZ, R199 ;  /* 0x000000ffffb87224 */ /* 0x000fe400078e00c7 */
[----:B------:R-:W-:Y:S02]  /*e850*/  IMAD.MOV.U32 R199, RZ, RZ, R125 ;  /* 0x000000ffffc77224 */ /* 0x000fe400078e007d */
[----:B------:R-:W-:Y:S01]  /*e860*/  IMAD.WIDE.U32 R2, R2, -0x2daee0ad, RZ ;  /* 0xd2511f5302027825 */ /* 0x000fe200078e00ff */
[----:B------:R3:W4:Y:S04]  /*e870*/  MUFU.EX2 R125, R251 ;  /* 0x000000fb007d7308 */ /* 0x0007280000000800 */
[----:B------:R-:W-:Y:S01]  /*e880*/  LOP3.LUT R41, R3, UR7, R72, 0x96, !PT ;  /* 0x0000000703297c12 */ /* 0x000fe2000f8e9648 */
[----:B------:R-:W-:Y:S05]  /*e890*/  IMAD.WIDE.U32 R72, R0, -0x326172a9, RZ ;  /* 0xcd9e8d5700487825 */ /* 0x000fea00078e00ff */
[----:B------:R-:W-:Y:S05]  /*e8a0*/  LOP3.LUT R40, R73, UR8, R40, 0x96, !PT ;  /* 0x0000000849287c12 */ /* 0x000fea000f8e9628 */
[----:B------:R-:W-:Y:S04]  /*e8b0*/  IMAD.WIDE.U32 R42, R40, -0x2daee0ad, RZ ;  /* 0xd2511f53282a7825 */ /* 0x000fe800078e00ff */
[----:B------:R-:W-:Y:S01]  /*e8c0*/  IMAD.WIDE.U32 R40, R41, -0x326172a9, RZ ;  /* 0xcd9e8d5729287825 */ /* 0x000fe200078e00ff */
[----:B------:R-:W-:Y:S03]  /*e8d0*/  LOP3.LUT R2, R43, UR5, R2, 0x96, !PT ;  /* 0x000000052b027c12 */ /* 0x000fe6000f8e9602 */
[----:B---3--:R-:W-:Y:S01]  /*e8e0*/  IMAD.MOV.U32 R251, RZ, RZ, R211 ;  /* 0x000000fffffb7224 */ /* 0x008fe200078e00d3 */
[----:B------:R-:W-:Y:S01]  /*e8f0*/  LOP3.LUT R0, R41, UR6, R72, 0x96, !PT ;  /* 0x0000000629007c12 */ /* 0x000fe2000f8e9648 */
[----:B------:R-:W-:Y:S05]  /*e900*/  IMAD.WIDE.U32 R2, R2, -0x326172a9, RZ ;  /* 0xcd9e8d5702027825 */ /* 0x000fea00078e00ff */
        /* <DEDUP_REMOVED lines=11> */
[----:B------:R-:W3:Y:S01]  /*e9c0*/  LDSM.16.MT88.4 R40, [R209+0x4000] ;  /* 0x00400000d128783b */ /* 0x000ee20000004200 */
[C---:B------:R-:W-:Y:S04]  /*e9d0*/  LOP3.LUT R0, R2.reuse, 0xffff, RZ, 0xc0, !PT ;  /* 0x0000ffff02007812 */ /* 0x040fe800078ec0ff */
[----:B------:R-:W-:Y:S02]  /*e9e0*/  SHF.R.U32.HI R3, RZ, 0x8, R0 ;  /* 0x00000008ff037819 */ /* 0x000fe40000011600 */
[----:B------:R-:W-:Y:S04]  /*e9f0*/  LOP3.LUT R0, R2, 0xff, RZ, 0xc0, !PT ;  /* 0x000000ff02007812 */ /* 0x000fe800078ec0ff */
[----:B------:R-:W-:Y:S01]  /*ea00*/  PRMT R75, R0, 0x5410, R3 ;  /* 0x00005410004b7816 */ /* 0x000fe20000000003 */
[----:B------:R-:W-:Y:S01]  /*ea10*/  IMAD.MOV.U32 R3, RZ, RZ, R185 ;  /* 0x000000ffff037224 */ /* 0x000fe200078e00b9 */
[--C-:B------:R-:W-:Y:S01]  /*ea20*/  SHF.R.U32.HI R0, RZ, 0x10, R2.reuse ;  /* 0x00000010ff007819 */ /* 0x100fe20000011602 */
[----:B------:R-:W-:Y:S01]  /*ea30*/  IMAD.MOV.U32 R185, RZ, RZ, R175 ;  /* 0x000000ffffb97224 */ /* 0x000fe200078e00af */
[----:B------:R-:W-:Y:S01]  /*ea40*/  SHF.R.U32.HI R2, RZ, 0x18, R2 ;  /* 0x00000018ff027819 */ /* 0x000fe20000011602 */
[----:B------:R-:W-:Y:S01]  /*ea50*/  IMAD.MOV.U32 R175, RZ, RZ, R142 ;  /* 0x000000ffffaf7224 */ /* 0x000fe200078e008e */
[----:B------:R-:W-:Y:S01]  /*ea60*/  LOP3.LUT R0, R0, 0xff, RZ, 0xc0, !PT ;  /* 0x000000ff00007812 */ /* 0x000fe200078ec0ff */
[----:B------:R-:W-:Y:S02]  /*ea70*/  IMAD.MOV.U32 R142, RZ, RZ, R144 ;  /* 0x000000ffff8e7224 */ /* 0x000fe400078e0090 */
[----:B------:R-:W-:Y:S01]  /*ea80*/  MUFU.EX2 R144, R109 ;  /* 0x0000006d00907308 */ /* 0x000fe20000000800 */
[----:B------:R-:W-:Y:S01]  /*ea90*/  PRMT R79, R0, 0x5410, R2 ;  /* 0x00005410004f7816 */ /* 0x000fe20000000002 */
[----:B------:R-:W-:Y:S02]  /*eaa0*/  IMAD.MOV.U32 R2, RZ, RZ, R178 ;  /* 0x000000ffff027224 */ /* 0x000fe400078e00b2 */
[----:B------:R-:W-:Y:S02]  /*eab0*/  IMAD.MOV.U32 R178, RZ, RZ, R191 ;  /* 0x000000ffffb27224 */ /* 0x000fe400078e00bf */
[----:B------:R-:W-:Y:S01]  /*eac0*/  IMAD.MOV.U32 R191, RZ, RZ, R146 ;  /* 0x000000ffffbf7224 */ /* 0x000fe200078e0092 */
[--C-:B------:R-:W-:Y:S03]  /*ead0*/  HSET2.LE.AND R79, R79, R77.reuse, PT ;  /* 0x0000004d4f4f7233 */ /* 0x100fe60003803000 */
[----:B------:R-:W-:Y:S01]  /*eae0*/  MUFU.EX2 R109, R250 ;  /* 0x000000fa006d7308 */ /* 0x000fe20000000800 */
[----:B------:R-:W-:Y:S02]  /*eaf0*/  IMAD.MOV.U32 R0, RZ, RZ, R198 ;  /* 0x000000ffff007224 */ /* 0x000fe400078e00c6 */
[----:B------:R-:W-:Y:S07]  /*eb00*/  IMAD.MOV.U32 R198, RZ, RZ, R145 ;  /* 0x000000ffffc67224 */ /* 0x000fee00078e0091 */
[----:B------:R-:W-:Y:S01]  /*eb10*/  MUFU.EX2 R145, R129 ;  /* 0x0000008100917308 */ /* 0x000fe20000000800 */
[-C--:B---3--:R-:W-:Y:S09]  /*eb20*/  HMMA.16816.F32 R4, R36, R40.reuse, R4 ;  /* 0x000000282404723c */ /* 0x088ff20000001804 */
[----:B------:R-:W-:Y:S01]  /*eb30*/  MUFU.EX2 R146, R108 ;  /* 0x0000006c00927308 */ /* 0x000fe20000000800 */
[C---:B------:R-:W-:Y:S06]  /*eb40*/  HMMA.16816.F32 R8, R44.reuse, R40, R8 ;  /* 0x000000282c08723c */ /* 0x040fec0000001808 */
[-C--:B------:R-:W-:Y:S06]  /*eb50*/  HMMA.16816.F32 R12, R44, R42.reuse, R12 ;  /* 0x0000002a2c0c723c */ /* 0x080fec000000180c */
[C---:B------:R-:W-:Y:S01]  /*eb60*/  HMMA.16816.F32 R16, R36.reuse, R42, R16 ;  /* 0x0000002a2410723c */ /* 0x040fe20000001810 */
[----:B------:R-:W3:Y:S05]  /*eb70*/  LDSM.16.MT88.4 R40, [R210+0x4000] ;  /* 0x00400000d228783b */ /* 0x000eea0000004200 */
[-C--:B---3--:R-:W-:Y:S06]  /*eb80*/  HMMA.16816.F32 R20, R36, R40.reuse, R20 ;  /* 0x000000282414723c */ /* 0x088fec0000001814 */
[C---:B------:R-:W-:Y:S06]  /*eb90*/  HMMA.16816.F32 R24, R44.reuse, R40, R24 ;  /* 0x000000282c18723c */ /* 0x040fec0000001818 */
[-C--:B------:R-:W-:Y:S05]  /*eba0*/  HMMA.16816.F32 R28, R44, R42.reuse, R28 ;  /* 0x0000002a2c1c723c */ /* 0x080fea000000181c */
[----:B------:R-:W-:Y:S01]  /*ebb0*/  IMAD.MOV.U32 R41, RZ, RZ, R189 ;  /* 0x000000ffff297224 */ /* 0x000fe200078e00bd */
[----:B------:R-:W-:Y:S01]  /*ebc0*/  HMMA.16816.F32 R32, R36, R42, R32 ;  /* 0x0000002a2420723c */ /* 0x000fe20000001820 */
[----:B------:R-:W3:Y:S04]  /*ebd0*/  LDSM.16.MT88.4 R36, [R209+0x4400] ;  /* 0x00440000d124783b */ /* 0x000ee80000004200 */
[----:B------:R-:W-:Y:S01]  /*ebe0*/  IMAD.MOV.U32 R40, RZ, RZ, R174 ;  /* 0x000000ffff287224 */ /* 0x000fe200078e00ae */
[--C-:B------:R-:W-:Y:S01]  /*ebf0*/  HSET2.LE.AND R46, R83, R77.reuse, PT ;  /* 0x0000004d532e7233 */ /* 0x100fe20003803000 */
[----:B------:R-:W-:Y:S01]  /*ec00*/  IMAD.MOV.U32 R42, RZ, RZ, R215 ;  /* 0x000000ffff2a7224 */ /* 0x000fe200078e00d7 */
[--C-:B------:R-:W-:Y:S03]  /*ec10*/  HSET2.LE.AND R45, R78, R77.reuse, PT ;  /* 0x0000004d4e2d7233 */ /* 0x100fe60003803000 */
[----:B------:R-:W-:Y:S01]  /*ec20*/  IMAD.MOV.U32 R47, RZ, RZ, R0 ;  /* 0x000000ffff2f7224 */ /* 0x000fe200078e0000 */
[--C-:B------:R-:W-:Y:S01]  /*ec30*/  HSET2.LE.AND R44, R76, R77.reuse, PT ;  /* 0x0000004d4c2c7233 */ /* 0x100fe20003803000 */
[----:B------:R-:W-:Y:S01]  /*ec40*/  IMAD.MOV.U32 R189, RZ, RZ, R156 ;  /* 0x000000ffffbd7224 */ /* 0x000fe200078e009c */
[--C-:B------:R-:W-:Y:S01]  /*ec50*/  HSET2.LE.AND R78, R75, R77.reuse, PT ;  /* 0x0000004d4b4e7233 */ /* 0x100fe20003803000 */
[----:B------:R-:W-:Y:S01]  /*ec60*/  IMAD.MOV.U32 R43, RZ, RZ, R47 ;  /* 0x000000ffff2b7224 */ /* 0x000fe200078e002f */
[--C-:B------:R-:W-:Y:S01]  /*ec70*/  HSET2.LE.AND R47, R81, R77.reuse, PT ;  /* 0x0000004d512f7233 */ /* 0x100fe20003803000 */
[----:B------:R-:W-:Y:S01]  /*ec80*/  IMAD.MOV.U32 R174, RZ, RZ, R127 ;  /* 0x000000ffffae7224 */ /* 0x000fe200078e007f */
[----:B------:R-:W4:Y:S01]  /*ec90*/  MUFU.EX2 R156, R128 ;  /* 0x00000080009c7308 */ /* 0x000f220000000800 */
[----:B------:R-:W-:Y:S01]  /*eca0*/  IMAD.MOV.U32 R0, RZ, RZ, R2 ;  /* 0x000000ffff007224 */ /* 0x000fe200078e0002 */
[--C-:B------:R-:W-:Y:S01]  /*ecb0*/  HSET2.LE.AND R75, R95, R77.reuse, PT ;  /* 0x0000004d5f4b7233 */ /* 0x100fe20003803000 */
[----:B------:R-:W-:Y:S02]  /*ecc0*/  IMAD.MOV.U32 R2, RZ, RZ, R3 ;  /* 0x000000ffff027224 */ /* 0x000fe400078e0003 */
[----:B------:R-:W-:Y:S02]  /*ecd0*/  IMAD.MOV.U32 R3, RZ, RZ, R192 ;  /* 0x000000ffff037224 */ /* 0x000fe400078e00c0 */
[----:B------:R-:W-:Y:S02]  /*ece0*/  IMAD.MOV.U32 R192, RZ, RZ, R80 ;  /* 0x000000ffffc07224 */ /* 0x000fe400078e0050 */
[----:B------:R-:W-:Y:S01]  /*ecf0*/  FADD.FTZ R80, R216, R105 ;  /* 0x00000069d8507221 */ /* 0x000fe20000010000 */
[----:B------:R-:W-:Y:S01]  /*ed00*/  MUFU.EX2 R127, R118 ;  /* 0x00000076007f7308 */ /* 0x000fe20000000800 */
[----:B------:R1:W5:Y:S04]  /*ed10*/  LDL.LU R216, [R1+0x8c] ;  /* 0x00008c0001d87983 */ /* 0x0003680000300800 */
[----:B------:R1:W5:Y:S05]  /*ed20*/  LDL.LU R215, [R1+0x88] ;  /* 0x0000880001d77983 */ /* 0x00036a0000300800 */
[----:B------:R-:W4:Y:S01]  /*ed30*/  MUFU.EX2 R118, R249 ;  /* 0x000000f900767308 */ /* 0x000f220000000800 */
        /* <DEDUP_REMOVED lines=8> */
[-C--:B------:R-:W-:Y:S06]  /*edc0*/  HMMA.16816.F32 R28, R52, R38.reuse, R28 ;  /* 0x00000026341c723c */ /* 0x080fec000000181c */
[----:B------:R-:W-:Y:S01]  /*edd0*/  HMMA.16816.F32 R32, R48, R38, R32 ;  /* 0x000000263020723c */ /* 0x000fe20000001820 */
[----:B------:R-:W3:Y:S04]  /*ede0*/  LDSM.16.MT88.4 R36, [R209+0x4800] ;  /* 0x00480000d124783b */ /* 0x000ee80000004200 */
[----:B------:R-:W-:Y:S02]  /*edf0*/  IMAD.MOV.U32 R52, RZ, RZ, R42 ;  /* 0x000000ffff347224 */ /* 0x000fe400078e002a */
[----:B------:R-:W-:Y:S01]  /*ee00*/  IMAD.MOV.U32 R42, RZ, RZ, R40 ;  /* 0x000000ffff2a7224 */ /* 0x000fe200078e0028 */
[----:B------:R-:W-:Y:S03]  /*ee10*/  F2FP.F16.F32.PACK_AB R40, R130, R131 ;  /* 0x000000838228723e */ /* 0x000fe600000000ff */
[--C-:B------:R-:W-:Y:S01]  /*ee20*/  HSET2.LE.AND R50, R90, R77.reuse, PT ;  /* 0x0000004d5a327233 */ /* 0x100fe20003803000 */
[----:B------:R-:W-:Y:S01]  /*ee30*/  IMAD.MOV.U32 R53, RZ, RZ, R0 ;  /* 0x000000ffff357224 */ /* 0x000fe200078e0000 */
[----:B------:R-:W-:Y:S01]  /*ee40*/  F2FP.F16.F32.PACK_AB R0, R243, R244 ;  /* 0x000000f4f300723e */ /* 0x000fe200000000ff */
[----:B------:R-:W-:Y:S01]  /*ee50*/  IMAD.MOV.U32 R55, RZ, RZ, R2 ;  /* 0x000000ffff377224 */ /* 0x000fe200078e0002 */
[----:B-1----:R-:W-:Y:S01]  /*ee60*/  F2FP.F16.F32.PACK_AB R2, R225, R226 ;  /* 0x000000e2e102723e */ /* 0x002fe200000000ff */
[----:B------:R-:W-:Y:S01]  /*ee70*/  IMAD.MOV.U32 R51, RZ, RZ, R53 ;  /* 0x000000ffff337224 */ /* 0x000fe200078e0035 */
[----:B------:R-:W-:Y:S01]  /*ee80*/  LOP3.LUT R50, R50, R40, RZ, 0xc0, !PT ;  /* 0x0000002832327212 */ /* 0x000fe200078ec0ff */
[----:B------:R-:W-:Y:S01]  /*ee90*/  IMAD.MOV.U32 R53, RZ, RZ, R43 ;  /* 0x000000ffff357224 */ /* 0x000fe200078e002b */
[----:B------:R-:W-:Y:S01]  /*eea0*/  LOP3.LUT R46, R46, R0, RZ, 0xc0, !PT ;  /* 0x000000002e2e7212 */ /* 0x000fe200078ec0ff */
[----:B------:R-:W-:Y:S01]  /*eeb0*/  IMAD.MOV.U32 R43, RZ, RZ, R41 ;  /* 0x000000ffff2b7224 */ /* 0x000fe200078e0029 */
[----:B------:R1:W4:Y:S01]  /*eec0*/  MUFU.EX2 R129, R51 ;  /* 0x0000003300817308 */ /* 0x0003220000000800 */
[----:B------:R-:W-:Y:S01]  /*eed0*/  IMAD.MOV.U32 R41, RZ, RZ, R179 ;  /* 0x000000ffff297224 */ /* 0x000fe200078e00b3 */
[----:B------:R-:W-:Y:S01]  /*eee0*/  LOP3.LUT R47, R47, R2, RZ, 0xc0, !PT ;  /* 0x000000022f2f7212 */ /* 0x000fe200078ec0ff */
[----:B------:R-:W-:Y:S01]  /*eef0*/  IMAD.MOV.U32 R179, RZ, RZ, R239 ;  /* 0x000000ffffb37224 */ /* 0x000fe200078e00ef */
[----:B--2---:R-:W-:Y:S01]  /*ef00*/  F2FP.F16.F32.PACK_AB R0, R227, R123 ;  /* 0x0000007be300723e */ /* 0x004fe200000000ff */
[----:B------:R-:W-:Y:S01]  /*ef10*/  IMAD.MOV.U32 R239, RZ, RZ, R186 ;  /* 0x000000ffffef7224 */ /* 0x000fe200078e00ba */
[--C-:B------:R-:W-:Y:S01]  /*ef20*/  HSET2.LE.AND R48, R94, R77.reuse, PT ;  /* 0x0000004d5e307233 */ /* 0x100fe20003803000 */
[----:B------:R-:W-:Y:S01]  /*ef30*/  IMAD.MOV.U32 R186, RZ, RZ, R195 ;  /* 0x000000ffffba7224 */ /* 0x000fe200078e00c3 */
[----:B------:R-:W-:Y:S01]  /*ef40*/  LOP3.LUT R45, R45, R0, RZ, 0xc0, !PT ;  /* 0x000000002d2d7212 */ /* 0x000fe200078ec0ff */
[----:B------:R-:W-:Y:S01]  /*ef50*/  IMAD.MOV.U32 R195, RZ, RZ, R214 ;  /* 0x000000ffffc37224 */ /* 0x000fe200078e00d6 */
[----:B------:R-:W-:Y:S01]  /*ef60*/  F2FP.F16.F32.PACK_AB R0, R126, R113 ;  /* 0x000000717e00723e */ /* 0x000fe200000000ff */
[----:B------:R2:W5:Y:S01]  /*ef70*/  LDL.LU R214, [R1+0x84] ;  /* 0x0000840001d67983 */ /* 0x0005620000300800 */
[----:B------:R-:W-:Y:S01]  /*ef80*/  F2FP.F16.F32.PACK_AB R2, R177, R181 ;  /* 0x000000b5b102723e */ /* 0x000fe200000000ff */
[----:B------:R-:W-:Y:S01]  /*ef90*/  IMAD.MOV.U32 R54, RZ, RZ, R3 ;  /* 0x000000ffff367224 */ /* 0x000fe200078e0003 */
[----:B------:R-:W-:Y:S01]  /*efa0*/  F2FP.F16.F32.PACK_AB R3, R124, R122 ;  /* 0x0000007a7c03723e */ /* 0x000fe200000000ff */
[----:B------:R4:W-:Y:S01]  /*efb0*/  MUFU.EX2 R94, R251 ;  /* 0x000000fb005e7308 */ /* 0x0009e20000000800 */
[----:B------:R-:W-:Y:S01]  /*efc0*/  LOP3.LUT R48, R48, R2, RZ, 0xc0, !PT ;  /* 0x0000000230307212 */ /* 0x000fe200078ec0ff */
[----:B-1----:R-:W-:Y:S01]  /*efd0*/  IMAD.MOV.U32 R51, RZ, RZ, R43 ;  /* 0x000000ffff337224 */ /* 0x002fe200078e002b */
[----:B------:R-:W-:Y:S01]  /*efe0*/  LOP3.LUT R44, R44, R3, RZ, 0xc0, !PT ;  /* 0x000000032c2c7212 */ /* 0x000fe200078ec0ff */
[-C--:B---3--:R-:W-:Y:S06]  /*eff0*/  HMMA.16816.F32 R4, R56, R36.reuse, R4 ;  /* 0x000000243804723c */ /* 0x088fec0000001804 */
[----:B------:R-:W-:Y:S01]  /*f000*/  MUFU.EX2 R90, R120 ;  /* 0x00000078005a7308 */ /* 0x000fe20000000800 */
[----:B------:R-:W-:Y:S01]  /*f010*/  IMAD.MOV.U32 R241, RZ, RZ, R51 ;  /* 0x000000fffff17224 */ /* 0x000fe200078e0033 */
[C---:B------:R-:W-:Y:S04]  /*f020*/  HMMA.16816.F32 R8, R60.reuse, R36, R8 ;  /* 0x000000243c08723c */ /* 0x040fe80000001808 */
[--C-:B------:R-:W-:Y:S02]  /*f030*/  HSET2.LE.AND R51, R100, R77.reuse, PT ;  /* 0x0000004d64337233 */ /* 0x100fe40003803000 */
[-C--:B------:R-:W-:Y:S02]  /*f040*/  HMMA.16816.F32 R12, R60, R38.reuse, R12 ;  /* 0x000000263c0c723c */ /* 0x080fe4000000180c */
[----:B------:R-:W-:Y:S03]  /*f050*/  MUFU.EX2 R100, R245 ;  /* 0x000000f500647308 */ /* 0x000fe60000000800 */
[----:B------:R-:W-:Y:S01]  /*f060*/  LOP3.LUT R51, R51, R0, RZ, 0xc0, !PT ;  /* 0x0000000033337212 */ /* 0x000fe200078ec0ff */
[C---:B------:R-:W-:Y:S01]  /*f070*/  HMMA.16816.F32 R16, R56.reuse, R38, R16 ;  /* 0x000000263810723c */ /* 0x040fe20000001810 */
[----:B------:R-:W1:Y:S04]  /*f080*/  LDSM.16.MT88.4 R36, [R210+0x4800] ;  /* 0x00480000d224783b */ /* 0x000e680000004200 */
[----:B------:R-:W-:Y:S01]  /*f090*/  F2FP.F16.F32.PACK_AB R2, R252, R147 ;  /* 0x00000093fc02723e */ /* 0x000fe200000000ff */
[----:B----4-:R-:W-:Y:S01]  /*f0a0*/  IMAD.MOV.U32 R251, RZ, RZ, R241 ;  /* 0x000000fffffb7224 */ /* 0x010fe200078e00f1 */
[C---:B------:R-:W-:Y:S04]  /*f0b0*/  LOP3.LUT R0, R72.reuse, 0xffff, RZ, 0xc0, !PT ;  /* 0x0000ffff48007812 */ /* 0x040fe800078ec0ff */
[--C-:B------:R-:W-:Y:S02]  /*f0c0*/  HSET2.LE.AND R49, R93, R77.reuse, PT ;  /* 0x0000004d5d317233 */ /* 0x100fe40003803000 */
[----:B------:R-:W-:Y:S01]  /*f0d0*/  F2FP.F16.F32.PACK_AB R3, R115, R116 ;  /* 0x000000747303723e */ /* 0x000fe200000000ff */
[----:B------:R-:W-:Y:S03]  /*f0e0*/  MUFU.EX2 R93, R107 ;  /* 0x0000006b005d7308 */ /* 0x000fe60000000800 */
[----:B------:R-:W-:Y:S02]  /*f0f0*/  LOP3.LUT R49, R49, R3, RZ, 0xc0, !PT ;  /* 0x0000000331317212 */ /* 0x000fe400078ec0ff */
[----:B------:R-:W-:Y:S05]  /*f100*/  LOP3.LUT R3, R72, 0xff, RZ, 0xc0, !PT ;  /* 0x000000ff48037812 */ /* 0x000fea00078ec0ff */
[----:B------:R-:W-:Y:S01]  /*f110*/  MUFU.EX2 R107, R251 ;  /* 0x000000fb006b7308 */ /* 0x000fe20000000800 */
[-C--:B-1----:R-:W-:Y:S06]  /*f120*/  HMMA.16816.F32 R20, R56, R36.reuse, R20 ;  /* 0x000000243814723c */ /* 0x082fec0000001814 */
[C---:B------:R-:W-:Y:S06]  /*f130*/  HMMA.16816.F32 R24, R60.reuse, R36, R24 ;  /* 0x000000243c18723c */ /* 0x040fec0000001818 */
[-C--:B------:R-:W-:Y:S06]  /*f140*/  HMMA.16816.F32 R28, R60, R38.reuse, R28 ;  /* 0x000000263c1c723c */ /* 0x080fec000000181c */
[----:B------:R-:W-:Y:S01]  /*f150*/  HMMA.16816.F32 R32, R56, R38, R32 ;  /* 0x000000263820723c */ /* 0x000fe20000001820 */
[----:B------:R-:W1:Y:S04]  /*f160*/  LDSM.16.MT88.4 R36, [R209+0x4c00] ;  /* 0x004c0000d124783b */ /* 0x000e680000004200 */
[----:B------:R-:W-:Y:S02]  /*f170*/  IMAD.MOV.U32 R62, RZ, RZ, R53 ;  /* 0x000000ffff3e7224 */ /* 0x000fe400078e0035 */
[----:B------:R-:W-:Y:S04]  /*f180*/  IMAD.MOV.U32 R53, RZ, RZ, R179 ;  /* 0x000000ffff357224 */ /* 0x000fe800078e00b3 */
[----:B------:R-:W-:Y:S02]  /*f190*/  IMAD.MOV.U32 R179, RZ, RZ, R239 ;  /* 0x000000ffffb37224 */ /* 0x000fe400078e00ef */
[----:B------:R-:W-:Y:S02]  /*f1a0*/  IMAD.MOV.U32 R239, RZ, RZ, R240 ;  /* 0x000000ffffef7224 */ /* 0x000fe400078e00f0 */
[----:B------:R-:W-:Y:S02]  /*f1b0*/  IMAD.MOV.U32 R240, RZ, RZ, R182 ;  /* 0x000000fffff07224 */ /* 0x000fe400078e00b6 */
[----:B------:R-:W-:Y:S02]  /*f1c0*/  IMAD.MOV.U32 R182, RZ, RZ, R180 ;  /* 0x000000ffffb67224 */ /* 0x000fe400078e00b4 */
[----:B------:R-:W-:Y:S02]  /*f1d0*/  IMAD.MOV.U32 R180, RZ, RZ, R173 ;  /* 0x000000ffffb47224 */ /* 0x000fe400078e00ad */
[----:B------:R-:W-:Y:S02]  /*f1e0*/  IMAD.MOV.U32 R173, RZ, RZ, R187 ;  /* 0x000000ffffad7224 */ /* 0x000fe400078e00bb */
[----:B------:R-:W-:Y:S02]  /*f1f0*/  IMAD.MOV.U32 R63, RZ, RZ, R42 ;  /* 0x000000ffff3f7224 */ /* 0x000fe400078e002a */
[----:B------:R-:W-:Y:S02]  /*f200*/  IMAD.MOV.U32 R187, RZ, RZ, R213 ;  /* 0x000000ffffbb7224 */ /* 0x000fe400078e00d5 */
[----:B------:R2:W5:Y:S01]  /*f210*/  LDL.LU R213, [R1+0x80] ;  /* 0x0000800001d57983 */ /* 0x0005620000300800 */
[----:B------:R-:W-:Y:S01]  /*f220*/  IMAD.MOV.U32 R234, RZ, RZ, R53 ;  /* 0x000000ffffea7224 */ /* 0x000fe200078e0035 */
[----:B------:R-:W-:Y:S01]  /*f230*/  F2FP.F16.F32.PACK_AB R53, R190, R236 ;  /* 0x000000ecbe35723e */ /* 0x000fe200000000ff */
[----:B------:R-:W-:Y:S01]  /*f240*/  IMAD.MOV.U32 R242, RZ, RZ, R63 ;  /* 0x000000fffff27224 */ /* 0x000fe200078e003f */
[----:B------:R2:W5:Y:S01]  /*f250*/  LDL.LU R212, [R1+0x7c] ;  /* 0x00007c0001d47983 */ /* 0x0005620000300800 */
[----:B------:R-:W-:Y:S02]  /*f260*/  IMAD.MOV.U32 R61, RZ, RZ, R52 ;  /* 0x000000ffff3d7224 */ /* 0x000fe400078e0034 */
[----:B------:R-:W-:Y:S01]  /*f270*/  IMAD.MOV.U32 R52, RZ, RZ, R41 ;  /* 0x000000ffff347224 */ /* 0x000fe200078e0029 */
[----:B------:R2:W5:Y:S01]  /*f280*/  LDL.LU R211, [R1+0x78] ;  /* 0x0000780001d37983 */ /* 0x0005620000300800 */
[----:B------:R-:W-:Y:S01]  /*f290*/  IMAD.MOV.U32 R106, RZ, RZ, R234 ;  /* 0x000000ffff6a7224 */ /* 0x000fe200078e00ea */
[----:B------:R3:W4:Y:S01]  /*f2a0*/  MUFU.EX2 R108, R61 ;  /* 0x0000003d006c7308 */ /* 0x0007220000000800 */
[----:B------:R-:W-:Y:S01]  /*f2b0*/  IMAD.MOV.U32 R234, RZ, RZ, R242 ;  /* 0x000000ffffea7224 */ /* 0x000fe200078e00f2 */
[----:B------:R-:W4:Y:S01]  /*f2c0*/  LDSM.16.MT88.4 R40, [R210+0x4c00] ;  /* 0x004c0000d228783b */ /* 0x000f220000004200 */
[----:B------:R-:W-:Y:S01]  /*f2d0*/  IMAD.MOV.U32 R242, RZ, RZ, R184 ;  /* 0x000000fffff27224 */ /* 0x000fe200078e00b8 */
[-C--:B-1----:R-:W-:Y:S06]  /*f2e0*/  HMMA.16816.F32 R4, R64, R36.reuse, R4 ;  /* 0x000000244004723c */ /* 0x082fec0000001804 */
[----:B------:R-:W-:Y:S01]  /*f2f0*/  MUFU.EX2 R106, R106 ;  /* 0x0000006a006a7308 */ /* 0x000fe20000000800 */
[----:B------:R-:W-:Y:S01]  /*f300*/  IMAD.MOV.U32 R184, RZ, RZ, R189 ;  /* 0x000000ffffb87224 */ /* 0x000fe200078e00bd */
[C---:B------:R-:W-:Y:S04]  /*f310*/  HMMA.16816.F32 R8, R68.reuse, R36, R8 ;  /* 0x000000244408723c */ /* 0x040fe80000001808 */
[----:B------:R-:W-:Y:S02]  /*f320*/  IMAD.MOV.U32 R189, RZ, RZ, R199 ;  /* 0x000000ffffbd7224 */ /* 0x000fe400078e00c7 */
[-C--:B------:R-:W-:Y:S02]  /*f330*/  HMMA.16816.F32 R12, R68, R38.reuse, R12 ;  /* 0x00000026440c723c */ /* 0x080fe4000000180c */
[----:B------:R-:W-:Y:S03]  /*f340*/  MUFU.EX2 R105, R234 ;  /* 0x000000ea00697308 */ /* 0x000fe60000000800 */
[----:B------:R-:W-:Y:S01]  /*f350*/  IMAD.MOV.U32 R199, RZ, RZ, R208 ;  /* 0x000000ffffc77224 */ /* 0x000fe200078e00d0 */
[C---:B------:R-:W-:Y:S01]  /*f360*/  HMMA.16816.F32 R16, R64.reuse, R38, R16 ;  /* 0x000000264010723c */ /* 0x040fe20000001810 */
[----:B------:R2:W5:Y:S04]  /*f370*/  LDL.LU R208, [R1+0x74] ;  /* 0x0000740001d07983 */ /* 0x0005680000300800 */
[----:B------:R-:W1:Y:S01]  /*f380*/  LDSM.16.MT88.4 R36, [R209+0x5000] ;  /* 0x00500000d124783b */ /* 0x000e620000004200 */
[----:B------:R-:W-:Y:S01]  /*f390*/  FADD.FTZ R56, R242, R121 ;  /* 0x00000079f2387221 */ /* 0x000fe20000010000 */
[----:B------:R-:W-:Y:S01]  /*f3a0*/  IMAD.MOV.U32 R241, RZ, RZ, R62 ;  /* 0x000000fffff17224 */ /* 0x000fe200078e003e */
[--C-:B------:R-:W-:Y:S03]  /*f3b0*/  HSET2.LE.AND R62, R103, R77.reuse, PT ;  /* 0x0000004d673e7233 */ /* 0x100fe60003803000 */
[----:B------:R-:W-:Y:S01]  /*f3c0*/  FADD.FTZ R57, R241, R133 ;  /* 0x00000085f1397221 */ /* 0x000fe20000010000 */
[----:B------:R-:W-:Y:S01]  /*f3d0*/  IMAD.MOV.U32 R60, RZ, RZ, R54 ;  /* 0x000000ffff3c7224 */ /* 0x000fe200078e0036 */
[--C-:B------:R-:W-:Y:S01]  /*f3e0*/  HSET2.LE.AND R54, R85, R77.reuse, PT ;  /* 0x0000004d55367233 */ /* 0x100fe20003803000 */
[----:B------:R-:W-:Y:S01]  /*f3f0*/  IMAD.MOV.U32 R63, RZ, RZ, R52 ;  /* 0x000000ffff3f7224 */ /* 0x000fe200078e0034 */
[----:B------:R-:W-:Y:S01]  /*f400*/  MUFU.EX2 R85, R174 ;  /* 0x000000ae00557308 */ /* 0x000fe20000000800 */
[--C-:B------:R-:W-:Y:S01]  /*f410*/  HSET2.LE.AND R52, R87, R77.reuse, PT ;  /* 0x0000004d57347233 */ /* 0x100fe20003803000 */
[----:B---3--:R-:W-:Y:S01]  /*f420*/  IMAD.MOV.U32 R61, RZ, RZ, R55 ;  /* 0x000000ffff3d7224 */ /* 0x008fe200078e0037 */
[----:B------:R-:W-:Y:S01]  /*f430*/  LOP3.LUT R54, R54, R2, RZ, 0xc0, !PT ;  /* 0x0000000236367212 */ /* 0x000fe200078ec0ff */
[----:B------:R-:W-:Y:S01]  /*f440*/  FADD.FTZ R80, R63, R80 ;  /* 0x000000503f507221 */ /* 0x000fe20000010000 */
[-C--:B----4-:R-:W-:Y:S05]  /*f450*/  HMMA.16816.F32 R20, R64, R40.reuse, R20 ;  /* 0x000000284014723c */ /* 0x090fea0000001814 */
[----:B------:R3:W4:Y:S01]  /*f460*/  MUFU.EX2 R103, R60 ;  /* 0x0000003c00677308 */ /* 0x0007220000000800 */
[----:B------:R-:W-:Y:S01]  /*f470*/  SHF.R.U32.HI R2, RZ, 0x8, R0 ;  /* 0x00000008ff027819 */ /* 0x000fe20000011600 */
[----:B------:R-:W-:Y:S01]  /*f480*/  FADD.FTZ R82, R61, R82 ;  /* 0x000000523d527221 */ /* 0x000fe20000010000 */
[C---:B------:R-:W-:Y:S04]  /*f490*/  HMMA.16816.F32 R24, R68.reuse, R40, R24 ;  /* 0x000000284418723c */ /* 0x040fe80000001818 */
[----:B------:R-:W-:Y:S02]  /*f4a0*/  PRMT R59, R3, 0x5410, R2 ;  /* 0x00005410033b7816 */ /* 0x000fe40000000002 */
[-C--:B------:R-:W-:Y:S01]  /*f4b0*/  HMMA.16816.F32 R28, R68, R42.reuse, R28 ;  /* 0x0000002a441c723c */ /* 0x080fe2000000181c */
[----:B------:R-:W-:Y:S04]  /*f4c0*/  MUFU.EX2 R87, R179 ;  /* 0x000000b300577308 */ /* 0x000fe80000000800 */
[--C-:B------:R-:W-:Y:S01]  /*f4d0*/  HSET2.LE.AND R55, R88, R77.reuse, PT ;  /* 0x0000004d58377233 */ /* 0x100fe20003803000 */
[----:B------:R-:W-:Y:S01]  /*f4e0*/  HMMA.16816.F32 R32, R64, R42, R32 ;  /* 0x0000002a4020723c */ /* 0x000fe20000001820 */
[----:B------:R-:W2:Y:S04]  /*f4f0*/  LDSM.16.MT88.4 R40, [R210+0x5000] ;  /* 0x00500000d228783b */ /* 0x000ea80000004200 */
[----:B------:R-:W4:Y:S01]  /*f500*/  MUFU.EX2 R88, R184 ;  /* 0x000000b800587308 */ /* 0x000f220000000800 */
[----:B------:R-:W-:Y:S01]  /*f510*/  F2FP.F16.F32.PACK_AB R0, R237, R238 ;  /* 0x000000eeed00723e */ /* 0x000fe200000000ff */
[----:B------:R-:W-:Y:S01]  /*f520*/  IMAD.MOV.U32 R133, RZ, RZ, R137 ;  /* 0x000000ffff857224 */ /* 0x000fe200078e0089 */
[-C--:B-1----:R-:W-:Y:S05]  /*f530*/  HMMA.16816.F32 R4, R44, R36.reuse, R4 ;  /* 0x000000242c04723c */ /* 0x082fea0000001804 */
[----:B------:R-:W-:Y:S01]  /*f540*/  LOP3.LUT R55, R55, R0, RZ, 0xc0, !PT ;  /* 0x0000000037377212 */ /* 0x000fe200078ec0ff */
[C---:B------:R-:W-:Y:S05]  /*f550*/  HMMA.16816.F32 R8, R48.reuse, R36, R8 ;  /* 0x000000243008723c */ /* 0x040fea0000001808 */
[----:B------:R-:W-:Y:S01]  /*f560*/  F2FP.F16.F32.PACK_AB R0, R248, R125 ;  /* 0x0000007df800723e */ /* 0x000fe200000000ff */
[-C--:B------:R-:W-:Y:S05]  /*f570*/  HMMA.16816.F32 R12, R48, R38.reuse, R12 ;  /* 0x00000026300c723c */ /* 0x080fea000000180c */
[--C-:B------:R-:W-:Y:S01]  /*f580*/  HSET2.LE.AND R2, R86, R77.reuse, PT ;  /* 0x0000004d56027233 */ /* 0x100fe20003803000 */
[C---:B------:R-:W-:Y:S01]  /*f590*/  HMMA.16816.F32 R16, R44.reuse, R38, R16 ;  /* 0x000000262c10723c */ /* 0x040fe20000001810 */
[----:B------:R-:W1:Y:S04]  /*f5a0*/  MUFU.EX2 R86, R239 ;  /* 0x000000ef00567308 */ /* 0x000e680000000800 */
[----:B------:R-:W-:Y:S01]  /*f5b0*/  LOP3.LUT R52, R52, R0, RZ, 0xc0, !PT ;  /* 0x0000000034347212 */ /* 0x000fe200078ec0ff */
[----:B------:R-:W-:Y:S01]  /*f5c0*/  FADD.FTZ R65, R185, R57 ;  /* 0x00000039b9417221 */ /* 0x000fe20000010000 */
[----:B------:R-:W-:Y:S01]  /*f5d0*/  SHF.R.U32.HI R0, RZ, 0x10, R72 ;  /* 0x00000010ff007819 */ /* 0x000fe20000011648 */
[----:B------:R-:W-:Y:S03]  /*f5e0*/  FADD.FTZ R64, R178, R56 ;  /* 0x00000038b2407221 */ /* 0x000fe60000010000 */
[----:B------:R-:W-:Y:S01]  /*f5f0*/  LOP3.LUT R53, R2, R53, RZ, 0xc0, !PT ;  /* 0x0000003502357212 */ /* 0x000fe200078ec0ff */
[----:B------:R-:W-:Y:S01]  /*f600*/  FADD.FTZ R37, R182, R80 ;  /* 0x00000050b6257221 */ /* 0x000fe20000010000 */
[----:B------:R-:W-:Y:S01]  /*f610*/  SHF.R.U32.HI R3, RZ, 0x18, R72 ;  /* 0x00000018ff037819 */ /* 0x000fe20000011648 */
[----:B------:R-:W-:Y:S01]  /*f620*/  FADD.FTZ R83, R180, R65 ;  /* 0x00000041b4537221 */ /* 0x000fe20000010000 */
[----:B------:R-:W-:Y:S01]  /*f630*/  LOP3.LUT R2, R0, 0xff, RZ, 0xc0, !PT ;  /* 0x000000ff00027812 */ /* 0x000fe200078ec0ff */
[-C--:B--2---:R-:W-:Y:S03]  /*f640*/  HMMA.16816.F32 R20, R44, R40.reuse, R20 ;  /* 0x000000282c14723c */ /* 0x084fe60000001814 */
[----:B------:R-:W-:Y:S01]  /*f650*/  PRMT R58, R2, 0x5410, R3 ;  /* 0x00005410023a7816 */ /* 0x000fe20000000003 */
[----:B------:R-:W-:Y:S01]  /*f660*/  FADD.FTZ R80, R189, R37 ;  /* 0x00000025bd507221 */ /* 0x000fe20000010000 */
[--C-:B------:R-:W-:Y:S01]  /*f670*/  HSET2.LE.AND R70, R59, R77.reuse, PT ;  /* 0x0000004d3b467233 */ /* 0x100fe20003803000 */
[C---:B------:R-:W-:Y:S05]  /*f680*/  HMMA.16816.F32 R24, R48.reuse, R40, R24 ;  /* 0x000000283018723c */ /* 0x040fea0000001818 */
[--C-:B------:R-:W-:Y:S01]  /*f690*/  HSET2.LE.AND R71, R58, R77.reuse, PT ;  /* 0x0000004d3a477233 */ /* 0x100fe20003803000 */
[-C--:B------:R-:W-:Y:S01]  /*f6a0*/  HMMA.16816.F32 R28, R48, R42.reuse, R28 ;  /* 0x0000002a301c723c */ /* 0x080fe2000000181c */
[----:B------:R-:W2:Y:S04]  /*f6b0*/  LDSM.16.MT88.4 R56, [R209+0x5400] ;  /* 0x00540000d138783b */ /* 0x000ea80000004200 */
[----:B------:R-:W-:Y:S01]  /*f6c0*/  F2FP.F16.F32.PACK_AB R0, R156, R145 ;  /* 0x000000919c00723e */ /* 0x000fe200000000ff */
[----:B------:R-:W-:Y:S05]  /*f6d0*/  HMMA.16816.F32 R32, R44, R42, R32 ;  /* 0x0000002a2c20723c */ /* 0x000fea0000001820 */
[----:B------:R-:W-:Y:S01]  /*f6e0*/  LOP3.LUT R62, R62, R0, RZ, 0xc0, !PT ;  /* 0x000000003e3e7212 */ /* 0x000fe200078ec0ff */
[----:B------:R-:W-:Y:S01]  /*f6f0*/  FADD.FTZ R41, R176, R80 ;  /* 0x00000050b0297221 */ /* 0x000fe20000010000 */
[C---:B------:R-:W-:Y:S01]  /*f700*/  LOP3.LUT R0, R73.reuse, 0xffff, RZ, 0xc0, !PT ;  /* 0x0000ffff49007812 */ /* 0x040fe200078ec0ff */
[----:B------:R-:W-:Y:S03]  /*f710*/  MUFU.EX2 R80, R186 ;  /* 0x000000ba00507308 */ /* 0x000fe60000000800 */
[----:B------:R-:W-:Y:S02]  /*f720*/  LOP3.LUT R2, R73, 0xff, RZ, 0xc0, !PT ;  /* 0x000000ff49027812 */ /* 0x000fe400078ec0ff */
[----:B------:R-:W-:Y:S02]  /*f730*/  SHF.R.U32.HI R0, RZ, 0x8, R0 ;  /* 0x00000008ff007819 */ /* 0x000fe40000011600 */
[--C-:B------:R-:W-:Y:S02]  /*f740*/  HSET2.LE.AND R36, R89, R77.reuse, PT ;  /* 0x0000004d59247233 */ /* 0x100fe40003803000 */
[----:B------:R-:W-:Y:S02]  /*f750*/  PRMT R76, R2, 0x5410, R0 ;  /* 0x00005410024c7816 */ /* 0x000fe40000000000 */
[--C-:B------:R-:W-:Y:S02]  /*f760*/  SHF.R.U32.HI R0, RZ, 0x10, R73.reuse ;  /* 0x00000010ff007819 */ /* 0x100fe40000011649 */
[----:B------:R-:W-:Y:S02]  /*f770*/  F2FP.F16.F32.PACK_AB R65, R118, R109 ;  /* 0x0000006d7641723e */ /* 0x000fe400000000ff */
[----:B------:R-:W-:Y:S02]  /*f780*/  SHF.R.U32.HI R2, RZ, 0x18, R73 ;  /* 0x00000018ff027819 */ /* 0x000fe40000011649 */
[----:B------:R-:W-:Y:S02]  /*f790*/  LOP3.LUT R0, R0, 0xff, RZ, 0xc0, !PT ;  /* 0x000000ff00007812 */ /* 0x000fe400078ec0ff */
[----:B------:R-:W-:Y:S02]  /*f7a0*/  LOP3.LUT R65, R36, R65, RZ, 0xc0, !PT ;  /* 0x0000004124417212 */ /* 0x000fe400078ec0ff */
[----:B------:R-:W-:Y:S01]  /*f7b0*/  PRMT R81, R0, 0x5410, R2 ;  /* 0x0000541000517816 */ /* 0x000fe20000000002 */
[----:B------:R-:W4:Y:S01]  /*f7c0*/  LDSM.16.MT88.4 R36, [R210+0x5400] ;  /* 0x00540000d224783b */ /* 0x000f220000004200 */
[--C-:B------:R-:W-:Y:S02]  /*f7d0*/  HSET2.LE.AND R63, R104, R77.reuse, PT ;  /* 0x0000004d683f7233 */ /* 0x100fe40003803000 */
[----:B------:R-:W-:Y:S01]  /*f7e0*/  F2FP.F16.F32.PACK_AB R0, R146, R144 ;  /* 0x000000909200723e */ /* 0x000fe200000000ff */
[-C--:B--2---:R-:W-:Y:S05]  /*f7f0*/  HMMA.16816.F32 R4, R52, R56.reuse, R4 ;  /* 0x000000383404723c */ /* 0x084fea0000001804 */
[----:B------:R-:W-:Y:S02]  /*f800*/  LOP3.LUT R63, R63, R0, RZ, 0xc0, !PT ;  /* 0x000000003f3f7212 */ /* 0x000fe400078ec0ff */
[--C-:B------:R-:W-:Y:S04]  /*f810*/  HSET2.LE.AND R0, R99, R77.reuse, PT ;  /* 0x0000004d63007233 */ /* 0x100fe80003803000 */
[--C-:B---3--:R-:W-:Y:S02]  /*f820*/  HSET2.LE.AND R60, R102, R77.reuse, PT ;  /* 0x0000004d663c7233 */ /* 0x108fe40003803000 */
[----:B------:R-:W-:Y:S02]  /*f830*/  F2FP.F16.F32.PACK_AB R66, R129, R139 ;  /* 0x0000008b8142723e */ /* 0x000fe400000000ff */
[--C-:B------:R-:W-:Y:S02]  /*f840*/  HSET2.LE.AND R61, R101, R77.reuse, PT ;  /* 0x0000004d653d7233 */ /* 0x100fe40003803000 */
[----:B------:R-:W-:Y:S02]  /*f850*/  F2FP.F16.F32.PACK_AB R2, R127, R119 ;  /* 0x000000777f02723e */ /* 0x000fe400000000ff */
[----:B------:R-:W-:Y:S02]  /*f860*/  F2FP.F16.F32.PACK_AB R3, R117, R114 ;  /* 0x000000727503723e */ /* 0x000fe400000000ff */
[----:B------:R-:W-:Y:S01]  /*f870*/  LOP3.LUT R66, R0, R66, RZ, 0xc0, !PT ;  /* 0x0000004200427212 */ /* 0x000fe200078ec0ff */
[----:B------:R-:W-:Y:S01]  /*f880*/  FADD.FTZ R0, R240, R82 ;  /* 0x00000052f0007221 */ /* 0x000fe20000010000 */
[----:B------:R-:W-:Y:S01]  /*f890*/  LOP3.LUT R60, R60, R2, RZ, 0xc0, !PT ;  /* 0x000000023c3c7212 */ /* 0x000fe200078ec0ff */
[----:B------:R-:W-:Y:S01]  /*f8a0*/  FADD.FTZ R82, R173, R64 ;  /* 0x00000040ad527221 */ /* 0x000fe20000010000 */
[----:B------:R-:W-:Y:S02]  /*f8b0*/  LOP3.LUT R61, R61, R3, RZ, 0xc0, !PT ;  /* 0x000000033d3d7212 */ /* 0x000fe400078ec0ff */
[--C-:B------:R-:W-:Y:S02]  /*f8c0*/  HSET2.LE.AND R2, R97, R77.reuse, PT ;  /* 0x0000004d61027233 */ /* 0x100fe40003803000 */
[--C-:B------:R-:W-:Y:S02]  /*f8d0*/  HSET2.LE.AND R69, R74, R77.reuse, PT ;  /* 0x0000004d4a457233 */ /* 0x100fe40003803000 */
[--C-:B------:R-:W-:Y:S01]  /*f8e0*/  HSET2.LE.AND R3, R91, R77.reuse, PT ;  /* 0x0000004d5b037233 */ /* 0x100fe20003803000 */
[C---:B------:R-:W-:Y:S01]  /*f8f0*/  HMMA.16816.F32 R8, R60.reuse, R56, R8 ;  /* 0x000000383c08723c */ /* 0x040fe20000001808 */
[----:B------:R-:W-:Y:S03]  /*f900*/  MUFU.EX2 R57, R203 ;  /* 0x000000cb00397308 */ /* 0x000fe60000000800 */
[--C-:B------:R-:W-:Y:S02]  /*f910*/  HSET2.LE.AND R68, R84, R77.reuse, PT ;  /* 0x0000004d54447233 */ /* 0x100fe40003803000 */
[-C--:B------:R-:W-:Y:S05]  /*f920*/  HMMA.16816.F32 R12, R60, R58.reuse, R12 ;  /* 0x0000003a3c0c723c */ /* 0x080fea000000180c */
[----:B------:R-:W2:Y:S01]  /*f930*/  MUFU.EX2 R84, R175 ;  /* 0x000000af00547308 */ /* 0x000ea20000000800 */
[--C-:B------:R-:W-:Y:S01]  /*f940*/  HSET2.LE.AND R72, R98, R77.reuse, PT ;  /* 0x0000004d62487233 */ /* 0x100fe20003803000 */
[C---:B------:R-:W-:Y:S04]  /*f950*/  HMMA.16816.F32 R16, R52.reuse, R58, R16 ;  /* 0x0000003a3410723c */ /* 0x040fe80000001810 */
[--C-:B------:R-:W-:Y:S02]  /*f960*/  HSET2.LE.AND R73, R96, R77.reuse, PT ;  /* 0x0000004d60497233 */ /* 0x100fe40003803000 */
[-C--:B----4-:R-:W-:Y:S02]  /*f970*/  HMMA.16816.F32 R20, R52, R36.reuse, R20 ;  /* 0x000000243414723c */ /* 0x090fe40000001814 */
[----:B------:R-:W-:Y:S03]  /*f980*/  MUFU.EX2 R58, R195 ;  /* 0x000000c3003a7308 */ /* 0x000fe60000000800 */
[--C-:B------:R-:W-:Y:S01]  /*f990*/  HSET2.LE.AND R74, R92, R77.reuse, PT ;  /* 0x0000004d5c4a7233 */ /* 0x100fe20003803000 */
[C---:B------:R-:W-:Y:S05]  /*f9a0*/  HMMA.16816.F32 R24, R60.reuse, R36, R24 ;  /* 0x000000243c18723c */ /* 0x040fea0000001818 */
[--C-:B------:R-:W-:Y:S01]  /*f9b0*/  HSET2.LE.AND R76, R76, R77.reuse, PT ;  /* 0x0000004d4c4c7233 */ /* 0x100fe20003803000 */
[-C--:B------:R-:W-:Y:S05]  /*f9c0*/  HMMA.16816.F32 R28, R60, R38.reuse, R28 ;  /* 0x000000263c1c723c */ /* 0x080fea000000181c */
[----:B------:R-:W-:Y:S01]  /*f9d0*/  F2FP.F16.F32.PACK_AB R67, R246, R128 ;  /* 0x00000080f643723e */ /* 0x000fe200000000ff */
[----:B------:R-:W-:Y:S05]  /*f9e0*/  HMMA.16816.F32 R32, R52, R38, R32 ;  /* 0x000000263420723c */ /* 0x000fea0000001820 */
[----:B------:R-:W-:Y:S01]  /*f9f0*/  HSET2.LE.AND R77, R81, R77, PT ;  /* 0x0000004d514d7233 */ /* 0x000fe20003803000 */
[----:B------:R-:W-:Y:S01]  /*fa00*/  FADD.FTZ R81, R187, R0 ;  /* 0x00000000bb517221 */ /* 0x000fe20000010000 */
[----:B------:R-:W-:Y:S01]  /*fa10*/  LOP3.LUT R67, R2, R67, RZ, 0xc0, !PT ;  /* 0x0000004302437212 */ /* 0x000fe200078ec0ff */
[----:B------:R-:W-:Y:S03]  /*fa20*/  FADD.FTZ R0, R191, R83 ;  /* 0x00000053bf007221 */ /* 0x000fe60000010000 */
[----:B------:R-:W-:Y:S01]  /*fa30*/  F2FP.F16.F32.PACK_AB R64, R112, R108 ;  /* 0x0000006c7040723e */ /* 0x000fe200000000ff */
        /* <DEDUP_REMOVED lines=8> */
[----:B------:R-:W3:Y:S01]  /*fac0*/  LDSM.16.MT88.4 R40, [R209+0x5800] ;  /* 0x00580000d128783b */ /* 0x000ee20000004200 */
[----:B------:R-:W-:Y:S01]  /*fad0*/  FADD.FTZ R49, R202, R0 ;  /* 0x00000000ca317221 */ /* 0x000fe20000010000 */
[----:B------:R-:W-:Y:S01]  /*fae0*/  FADD.FTZ R48, R143, R2 ;  /* 0x000000028f307221 */ /* 0x000fe20000010000 */
[----:B------:R-:W-:Y:S01]  /*faf0*/  FADD.FTZ R0, R194, R50 ;  /* 0x00000032c2007221 */ /* 0x000fe20000010000 */
[----:B------:R-:W-:Y:S01]  /*fb00*/  F2FP.F16.F32.PACK_AB R46, R204, R235 ;  /* 0x000000ebcc2e723e */ /* 0x000fe200000000ff */
[----:B------:R-:W-:Y:S01]  /*fb10*/  FADD.FTZ R2, R201, R49 ;  /* 0x00000031c9027221 */ /* 0x000fe20000010000 */
[----:B------:R-:W-:Y:S01]  /*fb20*/  FADD.FTZ R56, R141, R48 ;  /* 0x000000308d387221 */ /* 0x000fe20000010000 */
[----:B------:R-:W-:Y:S01]  /*fb30*/  FADD.FTZ R3, R200, R3 ;  /* 0x00000003c8037221 */ /* 0x000fe20000010000 */
[----:B------:R-:W4:Y:S01]  /*fb40*/  LDSM.16.MT88.4 R48, [R210+0x5800] ;  /* 0x00580000d230783b */ /* 0x000f220000004200 */
        /* <DEDUP_REMOVED lines=20> */
[----:B------:R1:W-:Y:S01]  /*fc90*/  MUFU.EX2 R68, R142 ;  /* 0x0000008e00447308 */ /* 0x0003e20000000800 */
[----:B------:R-:W-:Y:S01]  /*fca0*/  FADD.FTZ R37, R149, R0 ;  /* 0x0000000095257221 */ /* 0x000fe20000010000 */
[----:B------:R-:W-:Y:S01]  /*fcb0*/  F2FP.F16.F32.PACK_AB R143, R103, R105 ;  /* 0x00000069678f723e */ /* 0x000fe200000000ff */
[----:B------:R-:W-:Y:S01]  /*fcc0*/  FADD.FTZ R0, R148, R2 ;  /* 0x0000000294007221 */ /* 0x000fe20000010000 */
[----:B------:R-:W-:Y:S01]  /*fcd0*/  FADD.FTZ R2, R164, R3 ;  /* 0x00000003a4027221 */ /* 0x000fe20000010000 */
[----:B------:R-:W2:Y:S01]  /*fce0*/  LDSM.16.MT88.4 R148, [R209+0x5c00] ;  /* 0x005c0000d194783b */ /* 0x000ea20000004200 */
[----:B------:R-:W-:Y:S01]  /*fcf0*/  FADD.FTZ R3, R162, R36 ;  /* 0x00000024a2037221 */ /* 0x000fe20000010000 */
[----:B------:R-:W-:Y:S01]  /*fd00*/  FADD.FTZ R36, R172, R37 ;  /* 0x00000025ac247221 */ /* 0x000fe20000010000 */
[----:B------:R-:W-:Y:S01]  /*fd10*/  FADD.FTZ R0, R165, R0 ;  /* 0x00000000a5007221 */ /* 0x000fe20000010000 */
[----:B------:R-:W-:Y:S01]  /*fd20*/  FADD.FTZ R2, R163, R2 ;  /* 0x00000002a3027221 */ /* 0x000fe20000010000 */
[----:B------:R-:W-:Y:S01]  /*fd30*/  FADD.FTZ R3, R161, R3 ;  /* 0x00000003a1037221 */ /* 0x000fe20000010000 */
[-C--:B---3--:R-:W-:Y:S01]  /*fd40*/  HMMA.16816.F32 R4, R64, R40.reuse, R4 ;  /* 0x000000284004723c */ /* 0x088fe20000001804 */
[----:B------:R-:W3:Y:S04]  /*fd50*/  MUFU.EX2 R69, R192 ;  /* 0x000000c000457308 */ /* 0x000ee80000000800 */
[----:B------:R-:W-:Y:S01]  /*fd60*/  FADD.FTZ R36, R171, R36 ;  /* 0x00000024ab247221 */ /* 0x000fe20000010000 */
[C---:B------:R-:W-:Y:S05]  /*fd70*/  HMMA.16816.F32 R8, R44.reuse, R40, R8 ;  /* 0x000000282c08723c */ /* 0x040fea0000001808 */
[----:B------:R-:W-:Y:S01]  /*fd80*/  FADD.FTZ R36, R169, R36 ;  /* 0x00000024a9247221 */ /* 0x000fe20000010000 */
[-C--:B------:R-:W-:Y:S05]  /*fd90*/  HMMA.16816.F32 R12, R44, R42.reuse, R12 ;  /* 0x0000002a2c0c723c */ /* 0x080fea000000180c */
[----:B------:R-:W-:Y:S01]  /*fda0*/  FADD.FTZ R37, R170, R0 ;  /* 0x00000000aa257221 */ /* 0x000fe20000010000 */
[C---:B------:R-:W-:Y:S05]  /*fdb0*/  HMMA.16816.F32 R16, R64.reuse, R42, R16 ;  /* 0x0000002a4010723c */ /* 0x040fea0000001810 */
[----:B------:R-:W-:Y:S01]  /*fdc0*/  FADD.FTZ R37, R168, R37 ;  /* 0x00000025a8257221 */ /* 0x000fe20000010000 */
[-C--:B----4-:R-:W-:Y:S05]  /*fdd0*/  HMMA.16816.F32 R20, R64, R48.reuse, R20 ;  /* 0x000000304014723c */ /* 0x090fea0000001814 */
[----:B------:R-:W-:Y:S01]  /*fde0*/  FADD.FTZ R41, R123, R37 ;  /* 0x000000257b297221 */ /* 0x000fe20000010000 */
[----:B------:R-:W-:Y:S01]  /*fdf0*/  FADD.FTZ R0, R160, R2 ;  /* 0x00000002a0007221 */ /* 0x000fe20000010000 */
[----:B------:R-:W-:Y:S01]  /*fe00*/  FADD.FTZ R2, R158, R3 ;  /* 0x000000039e027221 */ /* 0x000fe20000010000 */
[C---:B------:R-:W-:Y:S04]  /*fe10*/  HMMA.16816.F32 R24, R44.reuse, R48, R24 ;  /* 0x000000302c18723c */ /* 0x040fe80000001818 */
[----:B------:R-:W-:Y:S01]  /*fe20*/  FADD.FTZ R3, R159, R0 ;  /* 0x000000009f037221 */ /* 0x000fe20000010000 */
[----:B------:R-:W-:Y:S01]  /*fe30*/  FADD.FTZ R0, R157, R2 ;  /* 0x000000029d007221 */ /* 0x000fe20000010000 */
[----:B------:R-:W-:Y:S01]  /*fe40*/  FADD.FTZ R2, R122, R36 ;  /* 0x000000247a027221 */ /* 0x000fe20000010000 */
[----:B------:R-:W-:Y:S01]  /*fe50*/  LOP3.LUT R143, R73, R143, RZ, 0xc0, !PT ;  /* 0x0000008f498f7212 */ /* 0x000fe200078ec0ff */
[----:B------:R-:W4:Y:S01]  /*fe60*/  LDSM.16.MT88.4 R36, [R210+0x5c00] ;  /* 0x005c0000d224783b */ /* 0x000f220000004200 */
[-C--:B------:R-:W-:Y:S03]  /*fe70*/  HMMA.16816.F32 R28, R44, R50.reuse, R28 ;  /* 0x000000322c1c723c */ /* 0x080fe6000000181c */
[----:B-1----:R-:W-:Y:S01]  /*fe80*/  F2FP.F16.F32.PACK_AB R142, R107, R106 ;  /* 0x0000006a6b8e723e */ /* 0x002fe200000000ff */
[----:B------:R-:W-:Y:S01]  /*fe90*/  FADD.FTZ R3, R181, R3 ;  /* 0x00000003b5037221 */ /* 0x000fe20000010000 */
[----:B------:R-:W-:Y:S01]  /*fea0*/  F2FP.F16.F32.PACK_AB R140, R135, R88 ;  /* 0x00000058878c723e */ /* 0x000fe200000000ff */
[----:B------:R-:W-:Y:S05]  /*feb0*/  HMMA.16816.F32 R32, R64, R50, R32 ;  /* 0x000000324020723c */ /* 0x000fea0000001820 */
[----:B------:R-:W-:Y:S01]  /*fec0*/  LOP3.LUT R142, R72, R142, RZ, 0xc0, !PT ;  /* 0x0000008e488e7212 */ /* 0x000fe200078ec0ff */
        /* <DEDUP_REMOVED lines=11> */
[----:B------:R-:W-:Y:S01]  /*ff80*/  F2FP.F16.F32.PACK_AB R154, R85, R86 ;  /* 0x00000056559a723e */ /* 0x000fe200000000ff */
[----:B------:R-:W-:Y:S01]  /*ff90*/  FADD.FTZ R2, R226, R2 ;  /* 0x00000002e2027221 */ /* 0x000fe20000010000 */
[----:B--2---:R-:W-:Y:S01]  /*ffa0*/  F2FP.F16.F32.PACK_AB R155, R80, R84 ;  /* 0x00000054509b723e */ /* 0x004fe200000000ff */
[-C--:B------:R-:W-:Y:S05]  /*ffb0*/  HMMA.16816.F32 R160, R140, R148.reuse, R4 ;  /* 0x000000948ca0723c */ /* 0x080fea0000001804 */
        /* <DEDUP_REMOVED lines=21> */
[----:B---3--:R-:W-:Y:S01]  /*10110*/  F2FP.F16.F32.PACK_AB R152, R68, R69 ;  /* 0x000000454498723e */ /* 0x008fe200000000ff */
        /* <DEDUP_REMOVED lines=25> */
[-C--:B----4-:R-:W-:Y:S05]  /*102b0*/  HMMA.16816.F32 R144, R140, R36.reuse, R20 ;  /* 0x000000248c90723c */ /* 0x090fea0000001814 */
        /* <DEDUP_REMOVED lines=13> */
[----:B------:R-:W-:Y:S01]  /*10390*/  HMMA.16816.F32 R140, R140, R38, R32 ;  /* 0x000000268c8c723c */ /* 0x000fe20000001820 */
[----:B------:R-:W-:Y:S03]  /*103a0*/  STL [R1+0x10], R5 ;  /* 0x0000100501007387 */ /* 0x000fe60000100800 */
[----:B------:R-:W-:Y:S01]  /*103b0*/  FADD.FTZ R3, R103, R4 ;  /* 0x0000000467037221 */ /* 0x000fe20000010000 */
[----:B------:R-:W-:Y:S01]  /*103c0*/  FADD.FTZ R2, R85, R2 ;  /* 0x0000000255027221 */ /* 0x000fe20000010000 */
[----:B------:R-:W-:Y:S01]  /*103d0*/  FADD.FTZ R0, R80, R0 ;  /* 0x0000000050007221 */ /* 0x000fe20000010000 */
[----:B------:R-:W-:Y:S02]  /*103e0*/  IMAD.MOV.U32 R135, RZ, RZ, R132 ;  /* 0x000000ffff877224 */ /* 0x000fe400078e0084 */
[----:B------:R1:W-:Y:S02]  /*103f0*/  STL [R1+0x14], R3 ;  /* 0x0000140301007387 */ /* 0x0003e40000100800 */
[----:B------:R-:W-:Y:S02]  /*10400*/  IMAD.MOV.U32 R134, RZ, RZ, R136 ;  /* 0x000000ffff867224 */ /* 0x000fe400078e0088 */
[----:B------:R3:W-:Y:S04]  /*10410*/  STL [R1+0x18], R2 ;  /* 0x0000180201007387 */ /* 0x0007e80000100800 */
[----:B------:R3:W-:Y:S01]  /*10420*/  STL [R1+0x1c], R0 ;  /* 0x00001c0001007387 */ /* 0x0007e20000100800 */
[----:B-1----:R-:W-:Y:S01]  /*10430*/  IMAD.MOV.U32 R3, RZ, RZ, R138 ;  /* 0x000000ffff037224 */ /* 0x002fe200078e008a */
[----:B------:R-:W-:Y:S06]  /*10440*/  @P5 BRA `(.L_x_436) ;  /* 0xffffff94002c5947 */ /* 0x000fec000383ffff */
.L_x_435:
[----:B------:R-:W3:Y:S01]  /*10450*/  LDL.LU R8, [R1+0x10] ;  /* 0x0000100001087983 */ /* 0x000ee20000300800 */
[----:B------:R-:W-:-:S03]  /*10460*/  ULDC UR4, c[0x0][0x38c] ;  /* 0x0000e30000047ab9 */ /* 0x000fc60000000800 */
[----:B------:R-:W2:Y:S04]  /*10470*/  LDL.LU R7, [R1+0x14] ;  /* 0x0000140001077983 */ /* 0x000ea80000300800 */
[----:B------:R-:W4:Y:S04]  /*10480*/  LDL.LU R6, [R1+0x18] ;  /* 0x0000180001067983 */ /* 0x000f280000300800 */
[----:B------:R-:W4:Y:S04]  /*10490*/  LDL.LU R5, [R1+0x1c] ;  /* 0x00001c0001057983 */ /* 0x000f280000300800 */
[----:B------:R-:W4:Y:S01]  /*104a0*/  LDL R24, [R1+0x6c] ;  /* 0x00006c0001187983 */ /* 0x000f220000100800 */
[----:B------:R-:W1:Y:S02]  /*104b0*/  S2R R9, SR_TID.X ;  /* 0x0000000000097919 */ /* 0x000e640000002100 */
[----:B-1----:R-:W-:Y:S01]  /*104c0*/  SHF.R.S32.HI R17, RZ, 0x1f, R9 ;  /* 0x0000001fff117819 */ /* 0x002fe20000011409 */
[----:B------:R-:W-:Y:S01]  /*104d0*/  UMOV UR5, 0x400 ;  /* 0x0000040000057882 */ /* 0x000fe20000000000 */
[----:B------:R-:W-:Y:S01]  /*104e0*/  MOV R10, 0x10 ;  /* 0x00000010000a7802 */ /* 0x000fe20000000f00 */
[----:B---3--:R-:W1:Y:S04]  /*104f0*/  SHFL.BFLY PT, R2, R8, 0x2, 0x1f ;  /* 0x0c401f0008027f89 */ /* 0x008e6800000e0000 */
[----:B--2---:R-:W2:Y:S04]  /*10500*/  SHFL.BFLY PT, R0, R7, 0x2, 0x1f ;  /* 0x0c401f0007007f89 */ /* 0x004ea800000e0000 */
[----:B----4-:R-:W3:Y:S04]  /*10510*/  SHFL.BFLY PT, R3, R6, 0x2, 0x1f ;  /* 0x0c401f0006037f89 */ /* 0x010ee800000e0000 */
[----:B------:R-:W4:Y:S01]  /*10520*/  SHFL.BFLY PT, R4, R5, 0x2, 0x1f ;  /* 0x0c401f0005047f89 */ /* 0x000f2200000e0000 */
[----:B-1----:R-:W-:Y:S01]  /*10530*/  FADD.FTZ R2, R2, R8 ;  /* 0x0000000802027221 */ /* 0x002fe20000010000 */
[----:B--2---:R-:W-:-:S04]  /*10540*/  FADD.FTZ R0, R0, R7 ;  /* 0x0000000700007221 */ /* 0x004fc80000010000 */
[----:B------:R-:W-:Y:S01]  /*10550*/  SHFL.BFLY PT, R8, R2, 0x1, 0x1f ;  /* 0x0c201f0002087f89 */ /* 0x000fe200000e0000 */
[----:B---3--:R-:W-:-:S03]  /*10560*/  FADD.FTZ R3, R3, R6 ;  /* 0x0000000603037221 */ /* 0x008fc60000010000 */
[----:B------:R-:W1:Y:S01]  /*10570*/  SHFL.BFLY PT, R7, R0, 0x1, 0x1f ;  /* 0x0c201f0000077f89 */ /* 0x000e6200000e0000 */
[----:B----4-:R-:W-:-:S03]  /*10580*/  FADD.FTZ R4, R4, R5 ;  /* 0x0000000504047221 */ /* 0x010fc60000010000 */
[----:B------:R-:W2:Y:S04]  /*10590*/  SHFL.BFLY PT, R6, R3, 0x1, 0x1f ;  /* 0x0c201f0003067f89 */ /* 0x000ea800000e0000 */
[----:B------:R-:W3:Y:S01]  /*105a0*/  SHFL.BFLY PT, R5, R4, 0x1, 0x1f ;  /* 0x0c201f0004057f89 */ /* 0x000ee200000e0000 */
[----:B-1----:R-:W-:Y:S01]  /*105b0*/  FADD.FTZ R19, R0, R7 ;  /* 0x0000000700137221 */ /* 0x002fe20000010000 */
[----:B------:R-:W-:Y:S01]  /*105c0*/  FADD.FTZ R18, R2, R8 ;  /* 0x0000000802127221 */ /* 0x000fe20000010000 */
[----:B--2---:R-:W-:-:S03]  /*105d0*/  FADD.FTZ R20, R3, R6 ;  /* 0x0000000603147221 */ /* 0x004fc60000010000 */
[----:B------:R-:W-:Y:S01]  /*105e0*/  FSETP.NE.FTZ.AND P4, PT, R19, RZ, PT ;  /* 0x000000ff1300720b */ /* 0x000fe20003f95000 */
[----:B---3--:R-:W-:Y:S01]  /*105f0*/  FADD.FTZ R21, R4, R5 ;  /* 0x0000000504157221 */ /* 0x008fe20000010000 */
[----:B------:R-:W-:Y:S02]  /*10600*/  FSETP.NE.FTZ.AND P5, PT, R18, RZ, PT ;  /* 0x000000ff1200720b */ /* 0x000fe40003fb5000 */
[----:B------:R-:W-:Y:S02]  /*10610*/  FSETP.NE.FTZ.AND P3, PT, R20, RZ, PT ;  /* 0x000000ff1400720b */ /* 0x000fe40003f75000 */
[----:B------:R-:W-:Y:S02]  /*10620*/  FSETP.NE.FTZ.AND P2, PT, R21, RZ, PT ;  /* 0x000000ff1500720b */ /* 0x000fe40003f55000 */
[----:B------:R-:W-:Y:S01]  /*10630*/  MOV R2, 0x3f800000 ;  /* 0x3f80000000027802 */ /* 0x000fe20000000f00 */
[----:B------:R-:W-:Y:S01]  /*10640*/  IMAD.MOV.U32 R3, RZ, RZ, 0x3f800000 ;  /* 0x3f800000ff037424 */ /* 0x000fe200078e00ff */
[----:B------:R-:W-:-:S02]  /*10650*/  MOV R0, 0x3f800000 ;  /* 0x3f80000000007802 */ /* 0x000fc40000000f00 */
[----:B------:R-:W-:Y:S02]  /*10660*/  MOV R4, 0x3f800000 ;  /* 0x3f80000000047802 */ /* 0x000fe40000000f00 */
[----:B------:R-:W1:Y:S01]  /*10670*/  @P4 MUFU.RCP R2, R19 ;  /* 0x0000001300024308 */ /* 0x000e620000001000 */
[----:B------:R-:W-:-:S04]  /*10680*/  LEA.HI R5, R17, R9, RZ, 0x2 ;  /* 0x0000000911057211 */ /* 0x000fc800078f10ff */
[----:B------:R-:W-:-:S03]  /*10690*/  SHF.R.S32.HI R28, RZ, 0x2, R5 ;  /* 0x00000002ff1c7819 */ /* 0x000fc60000011405 */
[----:B------:R-:W2:Y:S01]  /*106a0*/  @P5 MUFU.RCP R0, R18 ;  /* 0x0000001200005308 */ /* 0x000ea20000001000 */
[----:B------:R-:W-:Y:S02]  /*106b0*/  LOP3.LUT R7, R5, 0xfffffffc, RZ, 0xc0, !PT ;  /* 0xfffffffc05077812 */ /* 0x000fe400078ec0ff */
[----:B------:R-:W-:-:S05]  /*106c0*/  SHF.R.S32.HI R5, RZ, 0x1f, R28 ;  /* 0x0000001fff057819 */ /* 0x000fca000001141c */
[----:B------:R-:W3:Y:S08]  /*106d0*/  @P3 MUFU.RCP R3, R20 ;  /* 0x0000001400033308 */ /* 0x000ef00000001000 */
[----:B------:R-:W4:Y:S01]  /*106e0*/  @P2 MUFU.RCP R4, R21 ;  /* 0x0000001500042308 */ /* 0x000f220000001000 */
[----:B------:R-:W-:Y:S01]  /*106f0*/  LEA.HI R5, R5, R28, RZ, 0x3 ;  /* 0x0000001c05057211 */ /* 0x000fe200078f18ff */
[----:B-1----:R-:W-:-:S03]  /*10700*/  FMUL.FTZ R2, R2, UR4 ;  /* 0x0000000402027c20 */ /* 0x002fc60008410000 */
[----:B------:R-:W-:Y:S01]  /*10710*/  LOP3.LUT R5, R5, 0xfffffff8, RZ, 0xc0, !PT ;  /* 0xfffffff805057812 */ /* 0x000fe200078ec0ff */
        /* <DEDUP_REMOVED lines=8> */
[----:B--2---:R-:W-:Y:S01]  /*107a0*/  FMUL.FTZ R0, R0, UR4 ;  /* 0x0000000400007c20 */ /* 0x004fe20008410000 */
[----:B---3--:R-:W-:Y:S01]  /*107b0*/  FMUL.FTZ R3, R3, UR4 ;  /* 0x0000000403037c20 */ /* 0x008fe20008410000 */
[----:B------:R-:W-:-:S02]  /*107c0*/  IMAD.IADD R5, R28, 0x1, -R5 ;  /* 0x000000011c057824 */ /* 0x000fc400078e0a05 */
[----:B----4-:R-:W-:Y:S01]  /*107d0*/  FMUL.FTZ R2, R4, UR4 ;  /* 0x0000000404027c20 */ /* 0x010fe20008410000 */
[----:B------:R-:W1:Y:S01]  /*107e0*/  S2UR UR4, SR_CgaCtaId ;  /* 0x00000000000479c3 */ /* 0x000e620000008800 */
[----:B------:R-:W-:Y:S02]  /*107f0*/  LEA.HI R17, R17, R9, RZ, 0x5 ;  /* 0x0000000911117211 */ /* 0x000fe400078f28ff */
[----:B------:R-:W-:Y:S01]  /*10800*/  LEA.HI R4, R5, R5, RZ, 0x1 ;  /* 0x0000000505047211 */ /* 0x000fe200078f08ff */
[C---:B------:R-:W-:Y:S01]  /*10810*/  FMUL.FTZ R160, R0.reuse, R160 ;  /* 0x000000a000a07220 */ /* 0x040fe20000410000 */
[----:B------:R-:W-:Y:S01]  /*10820*/  IADD3 R7, -R7, R9, RZ ;  /* 0x0000000907077210 */ /* 0x000fe20007ffe1ff */
[C---:B------:R-:W-:Y:S01]  /*10830*/  FMUL.FTZ R15, R0.reuse, R161 ;  /* 0x000000a1000f7220 */ /* 0x040fe20000410000 */
[C---:B------:R-:W-:Y:S01]  /*10840*/  FMUL.FTZ R148, R0.reuse, R148 ;  /* 0x0000009400947220 */ /* 0x040fe20000410000 */
[C---:B------:R-:W-:Y:S01]  /*10850*/  FMUL.FTZ R14, R0.reuse, R149 ;  /* 0x00000095000e7220 */ /* 0x040fe20000410000 */
[C---:B------:R-:W-:Y:S01]  /*10860*/  FMUL.FTZ R144, R0.reuse, R144 ;  /* 0x0000009000907220 */ /* 0x040fe20000410000 */
[C---:B------:R-:W-:Y:S01]  /*10870*/  FMUL.FTZ R9, R0.reuse, R145 ;  /* 0x0000009100097220 */ /* 0x040fe20000410000 */
[C---:B------:R-:W-:Y:S01]  /*10880*/  FMUL.FTZ R140, R0.reuse, R140 ;  /* 0x0000008c008c7220 */ /* 0x040fe20000410000 */
[----:B------:R-:W-:Y:S01]  /*10890*/  FMUL.FTZ R141, R0, R141 ;  /* 0x0000008d008d7220 */ /* 0x000fe20000410000 */
[----:B------:R-:W-:-:S02]  /*108a0*/  SHF.R.S32.HI R0, RZ, 0x1, R4 ;  /* 0x00000001ff007819 */ /* 0x000fc40000011404 */
[----:B------:R-:W-:Y:S02]  /*108b0*/  LOP3.LUT R4, R4, 0x3fffffe, RZ, 0xc0, !PT ;  /* 0x03fffffe04047812 */ /* 0x000fe400078ec0ff */
[----:B------:R-:W-:Y:S02]  /*108c0*/  SHF.R.S32.HI R17, RZ, 0x5, R17 ;  /* 0x00000005ff117819 */ /* 0x000fe40000011411 */
[----:B------:R-:W-:Y:S02]  /*108d0*/  SHF.L.U32 R6, R0, 0x6, RZ ;  /* 0x0000000600067819 */ /* 0x000fe400000006ff */
[----:B------:R-:W-:Y:S01]  /*108e0*/  IADD3 R5, R5, -R4, RZ ;  /* 0x8000000405057210 */ /* 0x000fe20007ffe0ff */
[----:B------:R-:W-:Y:S01]  /*108f0*/  IMAD R4, R17, 0x100, R7 ;  /* 0x0000010011047824 */ /* 0x000fe200078e0207 */
[----:B------:R-:W-:-:S04]  /*10900*/  LOP3.LUT R6, R6, 0xc0, RZ, 0xc0, !PT ;  /* 0x000000c006067812 */ /* 0x000fc800078ec0ff */
[----:B------:R-:W-:Y:S02]  /*10910*/  LEA R4, R5, R4, 0x4 ;  /* 0x0000000405047211 */ /* 0x000fe400078e20ff */
[----:B------:R-:W-:Y:S02]  /*10920*/  LEA.HI R5, R6, R6, RZ, 0x1d ;  /* 0x0000000606057211 */ /* 0x000fe400078fe8ff */
[C---:B------:R-:W-:Y:S01]  /*10930*/  LOP3.LUT R7, R0.reuse, 0x1, RZ, 0xc0, !PT ;  /* 0x0000000100077812 */ /* 0x040fe200078ec0ff */
[----:B-1----:R-:W-:Y:S01]  /*10940*/  ULEA UR4, UR4, UR5, 0x18 ;  /* 0x0000000504047291 */ /* 0x002fe2000f8ec03f */
[----:B------:R-:W-:Y:S01]  /*10950*/  LOP3.LUT P0, RZ, R0, 0x2, RZ, 0xc0, !PT ;  /* 0x0000000200ff7812 */ /* 0x000fe2000780c0ff */
[----:B------:R-:W-:Y:S01]  /*10960*/  IMAD.U32 R4, R4, 0x2, R5 ;  /* 0x0000000204047824 */ /* 0x000fe200078e0005 */
[----:B------:R-:W-:Y:S02]  /*10970*/  ISETP.NE.U32.AND P6, PT, R7, 0x1, PT ;  /* 0x000000010700780c */ /* 0x000fe40003fc5070 */
[----:B------:R-:W-:-:S02]  /*10980*/  ISETP.NE.AND P1, PT, R24, -0x1, PT ;  /* 0xffffffff1800780c */ /* 0x000fc40003f25270 */
[----:B------:R-:W-:Y:S02]  /*10990*/  SEL R10, R10, 0xfffffff0, P6 ;  /* 0xfffffff00a0a7807 */ /* 0x000fe40003000000 */
[----:B------:R-:W-:Y:S02]  /*109a0*/  LEA R0, R4, UR4, 0x1 ;  /* 0x0000000404007c11 */ /* 0x000fe4000f8e08ff */
[----:B------:R-:W-:Y:S02]  /*109b0*/  F2FP.F16.F32.PACK_AB R15, R15, R160 ;  /* 0x000000a00f0f723e */ /* 0x000fe400000000ff */
[----:B------:R-:W-:Y:S02]  /*109c0*/  F2FP.F16.F32.PACK_AB R16, R16, R162 ;  /* 0x000000a21010723e */ /* 0x000fe400000000ff */
[----:B------:R-:W-:Y:S02]  /*109d0*/  F2FP.F16.F32.PACK_AB R14, R14, R148 ;  /* 0x000000940e0e723e */ /* 0x000fe400000000ff */
[----:B------:R-:W-:Y:S01]  /*109e0*/  IADD3 R4, R0, R10, RZ ;  /* 0x0000000a00047210 */ /* 0x000fe20007ffe0ff */
[C---:B------:R-:W-:Y:S01]  /*109f0*/  FMUL.FTZ R168, R3.reuse, R168 ;  /* 0x000000a803a87220 */ /* 0x040fe20000410000 */
[C---:B------:R-:W-:Y:S01]  /*10a00*/  FMUL.FTZ R169, R3.reuse, R169 ;  /* 0x000000a903a97220 */ /* 0x040fe20000410000 */
[C---:B------:R-:W-:Y:S01]  /*10a10*/  FMUL.FTZ R170, R2.reuse, R170 ;  /* 0x000000aa02aa7220 */ /* 0x040fe20000410000 */
[C---:B------:R-:W-:Y:S01]  /*10a20*/  FMUL.FTZ R171, R2.reuse, R171 ;  /* 0x000000ab02ab7220 */ /* 0x040fe20000410000 */
[C---:B------:R-:W-:Y:S01]  /*10a30*/  FMUL.FTZ R164, R3.reuse, R164 ;  /* 0x000000a403a47220 */ /* 0x040fe20000410000 */
[----:B------:R-:W-:Y:S01]  /*10a40*/  FMUL.FTZ R12, R3, R165 ;  /* 0x000000a5030c7220 */ /* 0x000fe20000410000 */
[C---:B------:R-:W-:Y:S01]  /*10a50*/  FMUL.FTZ R166, R2.reuse, R166 ;  /* 0x000000a602a67220 */ /* 0x040fe20000410000 */
[----:B------:R-:W-:Y:S01]  /*10a60*/  FMUL.FTZ R11, R2, R167 ;  /* 0x000000a7020b7220 */ /* 0x000fe20000410000 */
[----:B------:R-:W-:Y:S01]  /*10a70*/  STS [R0], R15 ;  /* 0x0000000f00007388 */ /* 0x000fe20000000800 */
[C---:B------:R-:W-:Y:S01]  /*10a80*/  IADD3 R6, R0.reuse, 0x20, RZ ;  /* 0x0000002000067810 */ /* 0x040fe20007ffe0ff */
[----:B------:R-:W-:-:S02]  /*10a90*/  @P0 VIADD R6, R0, 0xffffffe0 ;  /* 0xffffffe000060836 */ /* 0x000fc40000000000 */
[----:B------:R-:W-:Y:S01]  /*10aa0*/  STS [R0+0x200], R16 ;  /* 0x0002001000007388 */ /* 0x000fe20000000800 */
[----:B------:R-:W-:-:S03]  /*10ab0*/  F2FP.F16.F32.PACK_AB R13, R13, R150 ;  /* 0x000000960d0d723e */ /* 0x000fc600000000ff */
[----:B------:R1:W-:Y:S01]  /*10ac0*/  STS [R4], R14 ;  /* 0x0000000e04007388 */ /* 0x0003e20000000800 */
[----:B------:R-:W-:Y:S02]  /*10ad0*/  F2FP.F16.F32.PACK_AB R168, R169, R168 ;  /* 0x000000a8a9a8723e */ /* 0x000fe400000000ff */
[----:B------:R-:W-:Y:S02]  /*10ae0*/  F2FP.F16.F32.PACK_AB R171, R171, R170 ;  /* 0x000000aaabab723e */ /* 0x000fe400000000ff */
[----:B------:R-:W-:Y:S02]  /*10af0*/  F2FP.F16.F32.PACK_AB R12, R12, R164 ;  /* 0x000000a40c0c723e */ /* 0x000fe400000000ff */
[----:B------:R-:W-:Y:S02]  /*10b00*/  F2FP.F16.F32.PACK_AB R11, R11, R166 ;  /* 0x000000a60b0b723e */ /* 0x000fe400000000ff */
[----:B------:R-:W-:Y:S02]  /*10b10*/  F2FP.F16.F32.PACK_AB R9, R9, R144 ;  /* 0x000000900909723e */ /* 0x000fe400000000ff */
[----:B------:R-:W-:Y:S01]  /*10b20*/  F2FP.F16.F32.PACK_AB R8, R8, R146 ;  /* 0x000000920808723e */ /* 0x000fe200000000ff */
[----:B------:R-:W-:Y:S01]  /*10b30*/  STS [R4+0x200], R13 ;  /* 0x0002000d04007388 */ /* 0x000fe20000000800 */
[----:B------:R-:W-:-:S02]  /*10b40*/  F2FP.F16.F32.PACK_AB R5, R143, R142 ;  /* 0x0000008e8f05723e */ /* 0x000fc400000000ff */
[----:B------:R-:W-:Y:S01]  /*10b50*/  IADD3 R10, R10, R6, RZ ;  /* 0x000000060a0a7210 */ /* 0x000fe20007ffe0ff */
[----:B------:R-:W-:Y:S01]  /*10b60*/  STS [R0+0x1000], R168 ;  /* 0x001000a800007388 */ /* 0x000fe20000000800 */
[----:B-1----:R-:W1:Y:S03]  /*10b70*/  @P1 LDC.64 R14, c[0x0][0x298] ;  /* 0x0000a600ff0e1b82 */ /* 0x002e660000000a00 */
[----:B------:R2:W-:Y:S04]  /*10b80*/  STS [R0+0x1200], R171 ;  /* 0x001200ab00007388 */ /* 0x0005e80000000800 */
[----:B------:R-:W-:Y:S04]  /*10b90*/  STS [R4+0x1000], R12 ;  /* 0x0010000c04007388 */ /* 0x000fe80000000800 */
[----:B------:R-:W-:Y:S04]  /*10ba0*/  STS [R4+0x1200], R11 ;  /* 0x0012000b04007388 */ /* 0x000fe80000000800 */
[----:B------:R3:W-:Y:S04]  /*10bb0*/  STS [R6], R9 ;  /* 0x0000000906007388 */ /* 0x0007e80000000800 */
[----:B------:R4:W-:Y:S04]  /*10bc0*/  STS [R6+0x200], R8 ;  /* 0x0002000806007388 */ /* 0x0009e80000000800 */
[----:B------:R-:W-:Y:S01]  /*10bd0*/  STS [R10+0x200], R5 ;  /* 0x000200050a007388 */ /* 0x000fe20000000800 */
[----:B------:R-:W-:Y:S01]  /*10be0*/  F2FP.F16.F32.PACK_AB R7, R141, R140 ;  /* 0x0000008c8d07723e */ /* 0x000fe200000000ff */
[C---:B------:R-:W-:Y:S01]  /*10bf0*/  FMUL.FTZ R156, R3.reuse, R156 ;  /* 0x0000009c039c7220 */ /* 0x040fe20000410000 */
[C---:B------:R-:W-:Y:S01]  /*10c00*/  FMUL.FTZ R152, R3.reuse, R152 ;  /* 0x0000009803987220 */ /* 0x040fe20000410000 */
[C---:B------:R-:W-:Y:S01]  /*10c10*/  FMUL.FTZ R158, R2.reuse, R158 ;  /* 0x0000009e029e7220 */ /* 0x040fe20000410000 */
[C---:B------:R-:W-:Y:S01]  /*10c20*/  FMUL.FTZ R154, R2.reuse, R154 ;  /* 0x0000009a029a7220 */ /* 0x040fe20000410000 */
[----:B------:R1:W-:Y:S01]  /*10c30*/  STS [R10], R7 ;  /* 0x000000070a007388 */ /* 0x0003e20000000800 */
[C---:B--2---:R-:W-:Y:S01]  /*10c40*/  FMUL.FTZ R0, R2.reuse, R155 ;  /* 0x0000009b02007220 */ /* 0x044fe20000410000 */
[----:B---3--:R-:W-:Y:S01]  /*10c50*/  FMUL.FTZ R9, R3, R157 ;  /* 0x0000009d03097220 */ /* 0x008fe20000410000 */
[----:B----4-:R-:W-:-:S04]  /*10c60*/  FMUL.FTZ R8, R2, R159 ;  /* 0x0000009f02087220 */ /* 0x010fc80000410000 */
[----:B------:R-:W-:Y:S02]  /*10c70*/  F2FP.F16.F32.PACK_AB R9, R9, R156 ;  /* 0x0000009c0909723e */ /* 0x000fe400000000ff */
[----:B------:R-:W-:Y:S01]  /*10c80*/  F2FP.F16.F32.PACK_AB R0, R0, R154 ;  /* 0x0000009a0000723e */ /* 0x000fe200000000ff */
[----:B-1----:R-:W-:Y:S01]  /*10c90*/  FMUL.FTZ R7, R3, R153 ;  /* 0x0000009903077220 */ /* 0x002fe20000410000 */
[----:B------:R-:W-:Y:S01]  /*10ca0*/  @P1 IMAD.WIDE.U32 R2, R24, R14, RZ ;  /* 0x0000000e18021225 */ /* 0x000fe200078e00ff */
[----:B------:R-:W-:-:S03]  /*10cb0*/  F2FP.F16.F32.PACK_AB R8, R8, R158 ;  /* 0x0000009e0808723e */ /* 0x000fc600000000ff */
        /* <DEDUP_REMOVED lines=12> */
.L_x_439:
[----:B------:R1:W-:Y:S01]  /*10d80*/  STS [R6+0x1200], R8 ;  /* 0x0012000806007388 */ /* 0x0003e20000000800 */
[----:B------:R-:W-:Y:S01]  /*10d90*/  ULDC.U8 UR5, c[0x0][0x3d8] ;  /* 0x0000f60000057ab9 */ /* 0x000fe20000000000 */
[----:B------:R-:W2:Y:S01]  /*10da0*/  @P5 LDC R14, c[0x0][0x2e8] ;  /* 0x0000ba00ff0e5b82 */ /* 0x000ea20000000800 */
[----:B------:R-:W-:Y:S01]  /*10db0*/  ISETP.NE.AND P0, PT, RZ, UR5, PT ;  /* 0x00000005ff007c0c */ /* 0x000fe2000bf05270 */
[----:B------:R-:W3:Y:S01]  /*10dc0*/  S2R R31, SR_CTAID.Z ;  /* 0x00000000001f7919 */ /* 0x000ee20000002700 */
[----:B------:R-:W-:Y:S02]  /*10dd0*/  ULDC.U8 UR4, c[0x0][0x3d9] ;  /* 0x0000f64000047ab9 */ /* 0x000fe40000000000 */
[----:B------:R-:W-:Y:S01]  /*10de0*/  ISETP.EQ.AND P0, PT, RZ, UR4, P0 ;  /* 0x00000004ff007c0c */ /* 0x000fe20008702270 */
[----:B------:R-:W4:Y:S01]  /*10df0*/  S2R R23, SR_CTAID.X ;  /* 0x0000000000177919 */ /* 0x000f220000002500 */
[----:B------:R-:W-:Y:S01]  /*10e00*/  ISETP.NE.AND P6, PT, RZ, UR4, PT ;  /* 0x00000004ff007c0c */ /* 0x000fe2000bfc5270 */
[----:B------:R-:W2:Y:S01]  /*10e10*/  @P4 LDC R12, c[0x0][0x2e8] ;  /* 0x0000ba00ff0c4b82 */ /* 0x000ea20000000800 */
[----:B------:R-:W2:Y:S01]  /*10e20*/  S2R R22, SR_TID.X ;  /* 0x0000000000167919 */ /* 0x000ea20000002100 */
[----:B------:R3:W-:Y:S04]  /*10e30*/  STS [R6+0x1000], R9 ;  /* 0x0010000906007388 */ /* 0x0007e80000000800 */
[----:B------:R-:W-:Y:S04]  /*10e40*/  STS [R10+0x1000], R7 ;  /* 0x001000070a007388 */ /* 0x000fe80000000800 */
[----:B------:R-:W-:-:S02]  /*10e50*/  @!P0 CS2R R2, SRZ ;  /* 0x0000000000028805 */ /* 0x000fc4000001ff00 */
[----:B------:R-:W2:Y:S01]  /*10e60*/  @P6 LDC.64 R4, c[0x0][0x2c0] ;  /* 0x0000b000ff046b82 */ /* 0x000ea20000000a00 */
[----:B------:R4:W-:Y:S01]  /*10e70*/  STS [R10+0x1200], R0 ;  /* 0x001200000a007388 */ /* 0x0009e20000000800 */
[----:B-1----:R-:W1:Y:S01]  /*10e80*/  S2R R8, SR_CTAID.Y ;  /* 0x0000000000087919 */ /* 0x002e620000002600 */
[----:B---3--:R3:W1:Y:S01]  /*10e90*/  @P4 MUFU.LG2 R9, R19 ;  /* 0x0000001300094308 */ /* 0x0086620000000c00 */
[----:B------:R-:W-:Y:S02]  /*10ea0*/  P2R R6, PR, RZ, 0x40 ;  /* 0x00000040ff067803 */ /* 0x000fe40000000000 */
[----:B------:R-:W-:-:S05]  /*10eb0*/  @!P0 PLOP3.LUT P6, PT, PT, PT, PT, 0x8, 0x0 ;  /* 0x000000000000881c */ /* 0x000fca0003fce170 */
[----:B----4-:R3:W4:Y:S01]  /*10ec0*/  @P5 MUFU.LG2 R10, R18 ;  /* 0x00000012000a5308 */ /* 0x0107220000000c00 */
[----:B------:R-:W-:Y:S07]  /*10ed0*/  @!P0 BRA `(.L_x_440) ;  /* 0x0000000000188947 */ /* 0x000fee0003800000 */
[----:B------:R-:W1:Y:S01]  /*10ee0*/  S2R R2, SR_CTAID.Y ;  /* 0x0000000000027919 */ /* 0x000e620000002600 */
[----:B------:R-:W1:Y:S01]  /*10ef0*/  LDC R0, c[0x0][0x2c4] ;  /* 0x0000b100ff007b82 */ /* 0x000e620000000800 */
[----:B------:R-:W-:Y:S01]  /*10f00*/  PLOP3.LUT P6, PT, PT, PT, PT, 0x80, 0x0 ;  /* 0x000000000000781c */ /* 0x000fe20003fcf070 */
[----:B-1----:R-:W-:-:S05]  /*10f10*/  IMAD R2, R2, R0, RZ ;  /* 0x0000000002027224 */ /* 0x002fca00078e02ff */
[----:B------:R-:W-:-:S04]  /*10f20*/  SEL R2, R2, R24, !P1 ;  /* 0x0000001802027207 */ /* 0x000fc80004800000 */
[----:B------:R-:W-:-:S07]  /*10f30*/  SHF.R.S32.HI R3, RZ, 0x1f, R2 ;  /* 0x0000001fff037819 */ /* 0x000fce0000011402 */
.L_x_440:
[----:B------:R-:W-:Y:S02]  /*10f40*/  ISETP.NE.AND P0, PT, R6, RZ, PT ;  /* 0x000000ff0600720c */ /* 0x000fe40003f05270 */
[----:B--2---:R-:W-:-:S11]  /*10f50*/  SHF.R.S32.HI R29, RZ, 0x1f, R22 ;  /* 0x0000001fff1d7819 */ /* 0x004fd60000011416 */
[----:B------:R-:W2:Y:S01]  /*10f60*/  @P0 LDC R6, c[0x0][0x2c0] ;  /* 0x0000b000ff060b82 */ /* 0x000ea20000000800 */
[----:B------:R-:W-:Y:S01]  /*10f70*/  @P0 IMAD R0, R5, R4, RZ ;  /* 0x0000000405000224 */ /* 0x000fe200078e02ff */
[----:B------:R-:W-:Y:S01]  /*10f80*/  @P0 MOV R4, 0x1 ;  /* 0x0000000100040802 */ /* 0x000fe20000000f00 */
[----:B------:R-:W-:Y:S06]  /*10f90*/  @P0 BRA `(.L_x_441) ;  /* 0x0000000000180947 */ /* 0x000fec0003800000 */
[----:B------:R-:W1:Y:S01]  /*10fa0*/  LDC R0, c[0x0][0x2c4] ;  /* 0x0000b100ff007b82 */ /* 0x000e620000000800 */
[----:B------:R-:W-:Y:S02]  /*10fb0*/  ISETP.NE.AND P0, PT, RZ, UR5, PT ;  /* 0x00000005ff007c0c */ /* 0x000fe4000bf05270 */
[----:B--2---:R-:W-:-:S05]  /*10fc0*/  MOV R6, 0x1 ;  /* 0x0000000100067802 */ /* 0x004fca0000000f00 */
[----:B------:R-:W2:Y:S08]  /*10fd0*/  LDC R4, c[0x0][0x270] ;  /* 0x00009c00ff047b82 */ /* 0x000eb00000000800 */
[----:B-1----:R-:W2:Y:S02]  /*10fe0*/  @P0 LDC R0, c[0x0][0x2e4] ;  /* 0x0000b900ff000b82 */ /* 0x002ea40000000800 */
[----:B--2---:R-:W-:-:S07]  /*10ff0*/  IMAD R4, R0, R4, RZ ;  /* 0x0000000400047224 */ /* 0x004fce00078e02ff */
.L_x_441:
[----:B------:R2:W5:Y:S01]  /*11000*/  LDL R36, [R1+0x70] ;  /* 0x0000700001247983 */ /* 0x0005620000100800 */
[CC--:B------:R-:W-:Y:S01]  /*11010*/  LEA.HI R5, R29.reuse, R22.reuse, RZ, 0x5 ;  /* 0x000000161d057211 */ /* 0x0c0fe200078f28ff */
[----:B------:R-:W3:Y:S01]  /*11020*/  @P3 LDC R16, c[0x0][0x2e8] ;  /* 0x0000ba00ff103b82 */ /* 0x000ee20000000800 */
[----:B------:R-:W-:-:S07]  /*11030*/  LEA.HI R29, R29, R22, RZ, 0x2 ;  /* 0x000000161d1d7211 */ /* 0x000fce00078f10ff */
[----:B------:R-:W-:Y:S01]  /*11040*/  BAR.SYNC.DEFER_BLOCKING 0x0 ;  /* 0x0000000000007b1d */ /* 0x000fe20000010000 */
[----:B-1----:R-:W-:Y:S01]  /*11050*/  IMAD R7, R8, R4, RZ ;  /* 0x0000000408077224 */ /* 0x002fe200078e02ff */
[----:B------:R-:W-:Y:S01]  /*11060*/  LOP3.LUT R4, R5, 0xffffffe0, RZ, 0xc0, !PT ;  /* 0xffffffe005047812 */ /* 0x000fe200078ec0ff */
[----:B------:R-:W-:Y:S01]  /*11070*/  @P4 FMUL.FTZ R9, R9, 0.69314718246459960938 ;  /* 0x3f31721809094820 */ /* 0x000fe20000410000 */
[----:B------:R-:W-:Y:S01]  /*11080*/  LOP3.LUT R5, R29, 0xfffffffc, RZ, 0xc0, !PT ;  /* 0xfffffffc1d057812 */ /* 0x000fe200078ec0ff */
[----:B------:R-:W-:-:S03]  /*11090*/  IMAD.MOV.U32 R24, RZ, RZ, 0x7f800000 ;  /* 0x7f800000ff187424 */ /* 0x000fc600078e00ff */
[----:B------:R-:W1:Y:S01]  /*110a0*/  @P2 LDC R15, c[0x0][0x2e8] ;  /* 0x0000ba00ff0f2b82 */ /* 0x000e620000000800 */
[----:B------:R-:W4:Y:S01]  /*110b0*/  @P3 MUFU.LG2 R13, R20 ;  /* 0x00000014000d3308 */ /* 0x000f220000000c00 */
[----:B------:R-:W-:Y:S01]  /*110c0*/  IADD3 R4, -R4, R22, RZ ;  /* 0x0000001604047210 */ /* 0x000fe20007ffe1ff */
[----:B------:R-:W-:Y:S01]  /*110d0*/  @P4 FFMA.FTZ R24, R137, R12, R9 ;  /* 0x0000000c89184223 */ /* 0x000fe20000010009 */
[----:B------:R-:W-:Y:S01]  /*110e0*/  SEL R8, R7, RZ, !P6 ;  /* 0x000000ff07087207 */ /* 0x000fe20007000000 */
[----:B------:R-:W-:Y:S01]  /*110f0*/  IMAD.IADD R7, R22, 0x1, -R5 ;  /* 0x0000000116077824 */ /* 0x000fe200078e0a05 */
[----:B------:R-:W-:Y:S01]  /*11100*/  LOP3.LUT P4, RZ, R4, 0x3, RZ, 0xc0, !PT ;  /* 0x0000000304ff7812 */ /* 0x000fe2000788c0ff */
[----:B--2---:R-:W-:Y:S02]  /*11110*/  IMAD R5, R23, R6, RZ ;  /* 0x0000000617057224 */ /* 0x004fe400078e02ff */
[----:B----4-:R-:W-:Y:S01]  /*11120*/  @P5 FMUL.FTZ R10, R10, 0.69314718246459960938 ;  /* 0x3f3172180a0a5820 */ /* 0x010fe20000410000 */
[----:B------:R-:W2:Y:S01]  /*11130*/  @P2 MUFU.LG2 R11, R21 ;  /* 0x00000015000b2308 */ /* 0x000ea20000000c00 */
[----:B------:R-:W-:Y:S01]  /*11140*/  IMAD R0, R31, R0, R8 ;  /* 0x000000001f007224 */ /* 0x000fe200078e0208 */
[----:B------:R-:W-:Y:S01]  /*11150*/  SHF.L.U32 R12, R7, 0x3, RZ ;  /* 0x00000003070c7819 */ /* 0x000fe200000006ff */
[----:B------:R-:W-:Y:S01]  /*11160*/  BSSY B0, `(.L_x_442) ;  /* 0x000003c000007945 */ /* 0x000fe20003800000 */
[----:B------:R-:W-:Y:S01]  /*11170*/  SHF.L.U32 R8, R5, 0x7, RZ ;  /* 0x0000000705087819 */ /* 0x000fe200000006ff */
[----:B------:R-:W-:Y:S01]  /*11180*/  IMAD.MOV.U32 R25, RZ, RZ, 0x7f800000 ;  /* 0x7f800000ff197424 */ /* 0x000fe200078e00ff */
[----:B------:R-:W-:Y:S01]  /*11190*/  MOV R22, 0x7f800000 ;  /* 0x7f80000000167802 */ /* 0x000fe20000000f00 */
[----:B------:R-:W-:Y:S01]  /*111a0*/  IMAD.MOV.U32 R23, RZ, RZ, 0x7f800000 ;  /* 0x7f800000ff177424 */ /* 0x000fe200078e00ff */
[----:B------:R-:W-:Y:S01]  /*111b0*/  SHF.R.S32.HI R9, RZ, 0x1f, R8 ;  /* 0x0000001fff097819 */ /* 0x000fe20000011408 */
[----:B-----5:R4:W4:Y:S01]  /*111c0*/  LDS.128 R32, [R221+0x1800] ;  /* 0x00180000dd207984 */ /* 0x0209220000000c00 */
[----:B------:R-:W-:Y:S01]  /*111d0*/  @P3 FMUL.FTZ R7, R13, 0.69314718246459960938 ;  /* 0x3f3172180d073820 */ /* 0x000fe20000410000 */
[----:B------:R-:W-:Y:S01]  /*111e0*/  IADD3 R8, P1, P0, R8, R2, R0 ;  /* 0x0000000208087210 */ /* 0x000fe2000783e000 */
[----:B------:R-:W-:Y:S01]  /*111f0*/  @P5 FFMA.FTZ R25, R138, R14, R10 ;  /* 0x0000000e8a195223 */ /* 0x000fe2000001000a */
[----:B------:R-:W-:Y:S01]  /*11200*/  SHF.R.S32.HI R0, RZ, 0x1f, R0 ;  /* 0x0000001fff007819 */ /* 0x000fe20000011400 */
[----:B---3--:R-:W-:Y:S01]  /*11210*/  @P3 FFMA.FTZ R22, R136, R16, R7 ;  /* 0x0000001088163223 */ /* 0x008fe20000010007 */
[----:B------:R-:W-:Y:S01]  /*11220*/  SHF.R.S32.HI R30, RZ, 0x1f, R12 ;  /* 0x0000001fff1e7819 */ /* 0x000fe2000001140c */
[----:B--2---:R-:W-:Y:S01]  /*11230*/  @P2 FMUL.FTZ R5, R11, 0.69314718246459960938 ;  /* 0x3f3172180b052820 */ /* 0x004fe20000410000 */
[----:B------:R-:W-:-:S03]  /*11240*/  IADD3.X R7, R9, R3, R0, P1, P0 ;  /* 0x0000000309077210 */ /* 0x000fc60000fe0400 */
[----:B-1----:R-:W-:Y:S01]  /*11250*/  @P2 FFMA.FTZ R23, R132, R15, R5 ;  /* 0x0000000f84172223 */ /* 0x002fe20000010005 */
        /* <DEDUP_REMOVED lines=27> */
[C---:B------:R-:W-:Y:S02]  /*11410*/  @!P0 IADD3 R10, P6, R5.reuse, R8, RZ ;  /* 0x00000008050a8210 */ /* 0x040fe40007fde0ff */
[-C--:B------:R-:W-:Y:S02]  /*11420*/  @!P2 LEA.HI.X.SX32 R2, R2, R7.reuse, 0x1, P5 ;  /* 0x000000070202a211 */ /* 0x080fe400028f0eff */
[-C--:B------:R-:W-:Y:S02]  /*11430*/  @!P1 LEA.HI.X.SX32 R13, R0, R7.reuse, 0x1, P4 ;  /* 0x00000007000d9211 */ /* 0x080fe400020f0eff */
[----:B------:R-:W-:Y:S01]  /*11440*/  @!P0 LEA.HI.X.SX32 R0, R5, R7, 0x1, P6 ;  /* 0x0000000705008211 */ /* 0x000fe200030f0eff */
[----:B------:R-:W5:Y:S01]  /*11450*/  @!P0 LDC.64 R20, c[0x0][0x2b0] ;  /* 0x0000ac00ff148b82 */ /* 0x000f620000000a00 */
        /* <DEDUP_REMOVED lines=8> */
[----:B-----5:R-:W-:-:S03]  /*114e0*/  @!P0 LEA R2, P4, R10, R20, 0x2 ;  /* 0x000000140a028211 */ /* 0x020fc600078810ff */
[----:B------:R1:W-:Y:S01]  /*114f0*/  @!P1 STG.E desc[UR18][R4.64], R22 ;  /* 0x0000001604009986 */ /* 0x0003e2000c101912 */
[----:B------:R-:W-:-:S05]  /*11500*/  @!P0 LEA.HI.X R3, R10, R21, R0, 0x2, P4 ;  /* 0x000000150a038211 */ /* 0x000fca00020f1400 */
[----:B------:R1:W-:Y:S04]  /*11510*/  @!P0 STG.E desc[UR18][R2.64], R23 ;  /* 0x0000001702008986 */ /* 0x0003e8000c101912 */
.L_x_443:
[----:B------:R-:W-:Y:S05]  /*11520*/  BSYNC B0 ;  /* 0x0000000000007941 */ /* 0x000fea0003800000 */
.L_x_442:
[----:B------:R-:W-:Y:S01]  /*11530*/  ULDC UR4, c[0x0][0x2d0] ;  /* 0x0000b40000047ab9 */ /* 0x000fe20000000800 */
[C---:B-1----:R-:W-:Y:S01]  /*11540*/  IADD3 R4, P1, R12.reuse, R26, RZ ;  /* 0x0000001a0c047210 */ /* 0x042fe20007f3e0ff */
[----:B------:R-:W1:Y:S01]  /*11550*/  S2R R7, SR_CTAID.X ;  /* 0x0000000000077919 */ /* 0x000e620000002500 */
[----:B------:R-:W-:Y:S01]  /*11560*/  ISETP.GE.AND P0, PT, R12, UR4, PT ;  /* 0x000000040c007c0c */ /* 0x000fe2000bf06270 */
[----:B------:R-:W-:Y:S01]  /*11570*/  ULDC.64 UR4, c[0x0][0x2a0] ;  /* 0x0000a80000047ab9 */ /* 0x000fe20000000a00 */
[----:B------:R-:W-:Y:S01]  /*11580*/  SHF.R.S32.HI R2, RZ, 0x2, R29 ;  /* 0x00000002ff027819 */ /* 0x000fe2000001141d */
[----:B------:R2:W3:Y:S01]  /*11590*/  LDS.128 R12, [R221] ;  /* 0x00000000dd0c7984 */ /* 0x0004e20000000c00 */
[----:B------:R-:W-:Y:S01]  /*115a0*/  IMAD.X R5, R30, 0x1, R27, P1 ;  /* 0x000000011e057824 */ /* 0x000fe200008e061b */
[----:B------:R-:W-:Y:S01]  /*115b0*/  ISETP.GE.OR P1, PT, R28, R36, P0 ;  /* 0x000000241c00720c */ /* 0x000fe20000726670 */
[----:B------:R-:W-:Y:S01]  /*115c0*/  BSSY B0, `(.L_x_444) ;  /* 0x0000019000007945 */ /* 0x000fe20003800000 */
[C---:B------:R-:W-:Y:S01]  /*115d0*/  VIADD R0, R2.reuse, 0x20 ;  /* 0x0000002002007836 */ /* 0x040fe20000000000 */
[----:B------:R-:W-:Y:S01]  /*115e0*/  SHF.R.S32.HI R6, RZ, 0x1f, R31 ;  /* 0x0000001fff067819 */ /* 0x000fe2000001141f */
[----:B------:R-:W-:-:S02]  /*115f0*/  VIADD R3, R2, 0x40 ;  /* 0x0000004002037836 */ /* 0x000fc40000000000 */
[----:B------:R-:W-:Y:S01]  /*11600*/  IMAD.WIDE.U32 R8, R31, UR4, R4 ;  /* 0x000000041f087c25 */ /* 0x000fe2000f8e0004 */
[-C--:B------:R-:W-:Y:S02]  /*11610*/  ISETP.GE.OR P2, PT, R0, R36.reuse, P0 ;  /* 0x000000240000720c */ /* 0x080fe40000746670 */
[----:B------:R-:W-:Y:S01]  /*11620*/  ISETP.GE.OR P3, PT, R3, R36, P0 ;  /* 0x000000240300720c */ /* 0x000fe20000766670 */
[----:B------:R-:W-:Y:S01]  /*11630*/  VIADD R0, R2, 0x60 ;  /* 0x0000006002007836 */ /* 0x000fe20000000000 */
[----:B------:R-:W-:Y:S01]  /*11640*/  SHF.R.S32.HI R3, RZ, 0x1f, R2 ;  /* 0x0000001fff037819 */ /* 0x000fe20000011402 */
[----:B------:R-:W-:-:S03]  /*11650*/  IMAD R6, R6, UR4, RZ ;  /* 0x0000000406067c24 */ /* 0x000fc6000f8e02ff */
[----:B------:R-:W-:Y:S01]  /*11660*/  ISETP.GE.OR P4, PT, R0, R36, P0 ;  /* 0x000000240000720c */ /* 0x000fe20000786670 */
[----:B------:R-:W-:-:S04]  /*11670*/  IMAD R0, R31, UR5, R6 ;  /* 0x000000051f007c24 */ /* 0x000fc8000f8e0206 */
[----:B------:R-:W-:Y:S02]  /*11680*/  IMAD.IADD R5, R9, 0x1, R0 ;  /* 0x0000000109057824 */ /* 0x000fe400078e0200 */
        /* <DEDUP_REMOVED lines=12> */
.L_x_445:
[----:B------:R-:W-:Y:S05]  /*11750*/  BSYNC B0 ;  /* 0x0000000000007941 */ /* 0x000fea0003800000 */
.L_x_444:
        /* <DEDUP_REMOVED lines=16> */
.L_x_447:
[----:B------:R-:W-:Y:S05]  /*11860*/  BSYNC B0 ;  /* 0x0000000000007941 */ /* 0x000fea0003800000 */
.L_x_446:
        /* <DEDUP_REMOVED lines=16> */
.L_x_449:
[----:B------:R-:W-:Y:S05]  /*11970*/  BSYNC B0 ;  /* 0x0000000000007941 */ /* 0x000fea0003800000 */
.L_x_448:
        /* <DEDUP_REMOVED lines=13> */
[----:B----4-:R-:W-:Y:S01]  /*11a50*/  STG.E.128 desc[UR18][R2.64], R32 ;  /* 0x0000002002007986 */ /* 0x010fe2000c101d12 */
[----:B------:R-:W-:Y:S05]  /*11a60*/  EXIT ;  /* 0x000000000000794d */ /* 0x000fea0003800000 */
.L_x_405:
[----:B------:R-:W2:Y:S01]  /*11a70*/  LDL.LU R19, [R1+0x6c] ;  /* 0x00006c0001137983 */ /* 0x000ea20000300800 */
[----:B------:R-:W1:Y:S01]  /*11a80*/  LDC.U8 R2, c[0x0][0x3d9] ;  /* 0x0000f640ff027b82 */ /* 0x000e620000000000 */
[----:B------:R-:W-:Y:S01]  /*11a90*/  LEA.HI R14, R13, R180, RZ, 0x2 ;  /* 0x000000b40d0e7211 */ /* 0x000fe200078f10ff */
[----:B------:R-:W-:Y:S01]  /*11aa0*/  IMAD.IADD R12, R12, 0x1, -R26 ;  /* 0x000000010c0c7824 */ /* 0x000fe200078e0a1a */
[----:B------:R-:W3:Y:S01]  /*11ab0*/  S2R R27, SR_CTAID.X ;  /* 0x00000000001b7919 */ /* 0x000ee20000002500 */
[----:B------:R-:W-:Y:S01]  /*11ac0*/  ULDC UR6, c[0x0][0x2d0] ;  /* 0x0000b40000067ab9 */ /* 0x000fe20000000800 */
[----:B------:R-:W-:Y:S01]  /*11ad0*/  ULDC.64 UR4, c[0x0][0x2a0] ;  /* 0x0000a80000047ab9 */ /* 0x000fe20000000a00 */
[----:B------:R-:W-:Y:S02]  /*11ae0*/  BSSY B0, `(.L_x_450) ;  /* 0x000004d000007945 */ /* 0x000fe40003800000 */
[----:B------:R-:W4:Y:S01]  /*11af0*/  LDC.U8 R0, c[0x0][0x3d8] ;  /* 0x0000f600ff007b82 */ /* 0x000f220000000000 */
[----:B-1----:R-:W-:-:S02]  /*11b00*/  ISETP.NE.AND P5, PT, R2, RZ, PT ;  /* 0x000000ff0200720c */ /* 0x002fc40003fa5270 */
[C---:B----4-:R-:W-:Y:S02]  /*11b10*/  ISETP.NE.AND P1, PT, R0.reuse, RZ, PT ;  /* 0x000000ff0000720c */ /* 0x050fe40003f25270 */
[----:B------:R-:W-:Y:S02]  /*11b20*/  ISETP.NE.AND P2, PT, R0, RZ, !P5 ;  /* 0x000000ff0000720c */ /* 0x000fe40006f45270 */
[----:B------:R-:W-:-:S07]  /*11b30*/  ISETP.EQ.AND P1, PT, R2, RZ, P1 ;  /* 0x000000ff0200720c */ /* 0x000fce0000f22270 */
[----:B------:R-:W1:Y:S08]  /*11b40*/  @!P5 LDC R6, c[0x0][0x2c4] ;  /* 0x0000b100ff06db82 */ /* 0x000e700000000800 */
[----:B------:R-:W4:Y:S08]  /*11b50*/  @P5 LDC.64 R10, c[0x0][0x2c0] ;  /* 0x0000b000ff0a5b82 */ /* 0x000f300000000a00 */
[----:B------:R-:W5:Y:S08]  /*11b60*/  @P1 LDC R15, c[0x0][0x2c4] ;  /* 0x0000b100ff0f1b82 */ /* 0x000f700000000800 */
[----:B-1----:R-:W1:Y:S08]  /*11b70*/  @P2 LDC R6, c[0x0][0x2e4] ;  /* 0x0000b900ff062b82 */ /* 0x002e700000000800 */
[----:B------:R-:W2:Y:S01]  /*11b80*/  @P5 LDC R18, c[0x0][0x2c0] ;  /* 0x0000b000ff125b82 */ /* 0x000ea20000000800 */
[----:B----4-:R-:W-:-:S02]  /*11b90*/  @P5 IMAD R13, R11, R10, RZ ;  /* 0x0000000a0b0d5224 */ /* 0x010fc400078e02ff */
[----:B-1----:R-:W-:Y:S02]  /*11ba0*/  @!P5 IMAD.MOV.U32 R13, RZ, RZ, R6 ;  /* 0x000000ffff0dd224 */ /* 0x002fe400078e0006 */
[----:B------:R-:W-:Y:S01]  /*11bb0*/  @!P5 IMAD.MOV.U32 R18, RZ, RZ, 0x1 ;  /* 0x00000001ff12d424 */ /* 0x000fe200078e00ff */
[C---:B--2---:R-:W-:Y:S02]  /*11bc0*/  ISETP.NE.AND P0, PT, R19.reuse, -0x1, PT ;  /* 0xffffffff1300780c */ /* 0x044fe40003f05270 */
[----:B------:R-:W-:-:S11]  /*11bd0*/  ISETP.NE.OR P2, PT, R19, -0x1, !P1 ;  /* 0xffffffff1300780c */ /* 0x000fd60004f45670 */
[----:B------:R-:W1:Y:S01]  /*11be0*/  @!P0 LDC.64 R4, c[0x0][0x290] ;  /* 0x0000a400ff048b82 */ /* 0x000e620000000a00 */
[----:B------:R-:W-:-:S07]  /*11bf0*/  @!P0 SHF.R.S32.HI R0, RZ, 0x1f, R31 ;  /* 0x0000001fff008819 */ /* 0x000fce000001141f */
[----:B------:R-:W2:Y:S01]  /*11c00*/  @P0 LDC.64 R8, c[0x0][0x298] ;  /* 0x0000a600ff080b82 */ /* 0x000ea20000000a00 */
[----:B-1----:R-:W-:-:S04]  /*11c10*/  @!P0 IMAD R0, R0, R4, RZ ;  /* 0x0000000400008224 */ /* 0x002fc800078e02ff */
[C---:B------:R-:W-:Y:S01]  /*11c20*/  @!P0 IMAD R7, R31.reuse, R5, R0 ;  /* 0x000000051f078224 */ /* 0x040fe200078e0200 */
[----:B------:R-:W-:Y:S01]  /*11c30*/  LOP3.LUT R0, R14, 0xfffffffc, RZ, 0xc0, !PT ;  /* 0xfffffffc0e007812 */ /* 0x000fe200078ec0ff */
[----:B------:R-:W-:-:S04]  /*11c40*/  @!P0 IMAD.WIDE.U32 R4, R31, R4, RZ ;  /* 0x000000041f048225 */ /* 0x000fc800078e00ff */
[----:B--2---:R-:W-:Y:S01]  /*11c50*/  @P0 IMAD.WIDE.U32 R2, R19, R8, RZ ;  /* 0x0000000813020225 */ /* 0x004fe200078e00ff */
[----:B------:R-:W-:-:S03]  /*11c60*/  SHF.R.S32.HI R8, RZ, 0x2, R14 ;  /* 0x00000002ff087819 */ /* 0x000fc6000001140e */
[----:B------:R-:W-:Y:S01]  /*11c70*/  @P0 IMAD R9, R19, R9, R3 ;  /* 0x0000000913090224 */ /* 0x000fe200078e0203 */
[CC--:B------:R-:W-:Y:S01]  /*11c80*/  ISETP.GE.AND P4, PT, R8.reuse, R12.reuse, PT ;  /* 0x0000000c0800720c */ /* 0x0c0fe20003f86270 */
[----:B-----5:R-:W-:Y:S02]  /*11c90*/  @!P2 IMAD R19, R31, R15, RZ ;  /* 0x0000000f1f13a224 */ /* 0x020fe400078e02ff */
[C---:B------:R-:W-:Y:S02]  /*11ca0*/  VIADD R20, R8.reuse, 0x20 ;  /* 0x0000002008147836 */ /* 0x040fe40000000000 */
[C---:B------:R-:W-:Y:S01]  /*11cb0*/  VIADD R21, R8.reuse, 0x40 ;  /* 0x0000004008157836 */ /* 0x040fe20000000000 */
[----:B------:R1:W-:Y:S01]  /*11cc0*/  @!P2 STL [R1+0x6c], R19 ;  /* 0x00006c130100a387 */ /* 0x0003e20000100800 */
[----:B------:R-:W-:Y:S01]  /*11cd0*/  VIADD R22, R8, 0x60 ;  /* 0x0000006008167836 */ /* 0x000fe20000000000 */
[-C--:B------:R-:W-:Y:S01]  /*11ce0*/  ISETP.GE.AND P3, PT, R20, R12.reuse, PT ;  /* 0x0000000c1400720c */ /* 0x080fe20003f66270 */
[----:B------:R-:W-:Y:S01]  /*11cf0*/  @P0 IMAD.MOV.U32 R3, RZ, RZ, R2 ;  /* 0x000000ffff030224 */ /* 0x000fe200078e0002 */
[----:B------:R-:W-:Y:S01]  /*11d00*/  ISETP.GE.AND P2, PT, R21, R12, PT ;  /* 0x0000000c1500720c */ /* 0x000fe20003f46270 */
[----:B------:R-:W-:-:S02]  /*11d10*/  IMAD.IADD R0, R180, 0x1, -R0 ;  /* 0x00000001b4007824 */ /* 0x000fc400078e0a00 */
[----:B------:R-:W-:Y:S02]  /*11d20*/  @!P0 IMAD.IADD R9, R5, 0x1, R7 ;  /* 0x0000000105098824 */ /* 0x000fe400078e0207 */
[----:B------:R-:W-:Y:S01]  /*11d30*/  @!P0 IMAD.MOV.U32 R3, RZ, RZ, R4 ;  /* 0x000000ffff038224 */ /* 0x000fe200078e0004 */
[----:B------:R-:W-:Y:S01]  /*11d40*/  ISETP.GE.AND P0, PT, R22, R12, PT ;  /* 0x0000000c1600720c */ /* 0x000fe20003f06270 */
[----:B------:R-:W-:Y:S01]  /*11d50*/  @P5 IMAD.MOV.U32 R2, RZ, RZ, 0x1 ;  /* 0x00000001ff025424 */ /* 0x000fe200078e00ff */
[----:B------:R-:W-:Y:S01]  /*11d60*/  ISETP.NE.OR P6, PT, R0, RZ, P4 ;  /* 0x000000ff0000720c */ /* 0x000fe200027c5670 */
[----:B------:R-:W-:Y:S01]  /*11d70*/  @!P5 IMAD R2, R6, R16, RZ ;  /* 0x000000100602d224 */ /* 0x000fe200078e02ff */
[C---:B------:R-:W-:Y:S02]  /*11d80*/  ISETP.NE.OR P3, PT, R0.reuse, RZ, P3 ;  /* 0x000000ff0000720c */ /* 0x040fe40001f65670 */
[----:B------:R-:W-:Y:S02]  /*11d90*/  @!P1 CS2R R16, SRZ ;  /* 0x0000000000109805 */ /* 0x000fe4000001ff00 */
[C---:B------:R-:W-:Y:S01]  /*11da0*/  ISETP.NE.OR P2, PT, R0.reuse, RZ, P2 ;  /* 0x000000ff0000720c */ /* 0x040fe20001745670 */
[----:B------:R-:W-:Y:S01]  /*11db0*/  IMAD R5, R31, R2, RZ ;  /* 0x000000021f057224 */ /* 0x000fe200078e02ff */
[C---:B------:R-:W-:Y:S01]  /*11dc0*/  ISETP.NE.OR P0, PT, R0.reuse, RZ, P0 ;  /* 0x000000ff0000720c */ /* 0x040fe20000705670 */
[----:B------:R-:W-:Y:S01]  /*11dd0*/  IMAD.SHL.U32 R0, R0, 0x8, RZ ;  /* 0x0000000800007824 */ /* 0x000fe200078e00ff */
[----:B------:R-:W-:Y:S01]  /*11de0*/  P2R R24, PR, RZ, 0x4 ;  /* 0x00000004ff187803 */ /* 0x000fe20000000000 */
[----:B------:R-:W-:Y:S01]  /*11df0*/  @P1 IMAD.MOV.U32 R16, RZ, RZ, R19 ;  /* 0x000000ffff101224 */ /* 0x000fe200078e0013 */
[----:B------:R-:W-:-:S02]  /*11e00*/  P2R R25, PR, RZ, 0x1 ;  /* 0x00000001ff197803 */ /* 0x000fc40000000000 */
[C---:B------:R-:W-:Y:S02]  /*11e10*/  IADD3 R2, P0, R0.reuse, R3, RZ ;  /* 0x0000000300027210 */ /* 0x040fe40007f1e0ff */
[C---:B------:R-:W-:Y:S02]  /*11e20*/  ISETP.GE.AND P2, PT, R0.reuse, UR6, PT ;  /* 0x0000000600007c0c */ /* 0x040fe4000bf46270 */
[----:B------:R-:W-:Y:S02]  /*11e30*/  LEA.HI.X.SX32 R3, R0, R9, 0x1, P0 ;  /* 0x0000000900037211 */ /* 0x000fe400000f0eff */
[----:B------:R-:W-:Y:S02]  /*11e40*/  ISETP.GE.OR P0, PT, R8, R12, P2 ;  /* 0x0000000c0800720c */ /* 0x000fe40001706670 */
[----:B------:R-:W-:Y:S01]  /*11e50*/  SHF.R.S32.HI R4, RZ, 0x1f, R32 ;  /* 0x0000001fff047819 */ /* 0x000fe20000011420 */
[----:B------:R-:W-:Y:S01]  /*11e60*/  IMAD.WIDE.U32 R6, R32, UR4, R2 ;  /* 0x0000000420067c25 */ /* 0x000fe2000f8e0002 */
[----:B------:R-:W-:-:S02]  /*11e70*/  SHF.R.S32.HI R9, RZ, 0x1f, R8 ;  /* 0x0000001fff097819 */ /* 0x000fc40000011408 */
[----:B------:R-:W-:Y:S01]  /*11e80*/  @P1 SHF.R.S32.HI R17, RZ, 0x1f, R19 ;  /* 0x0000001fff111819 */ /* 0x000fe20000011413 */
[----:B------:R-:W-:Y:S01]  /*11e90*/  IMAD R4, R4, UR4, RZ ;  /* 0x0000000404047c24 */ /* 0x000fe2000f8e02ff */
[----:B------:R-:W-:Y:S01]  /*11ea0*/  P2R R23, PR, RZ, 0x8 ;  /* 0x00000008ff177803 */ /* 0x000fe20000000000 */
[----:B---3--:R-:W-:Y:S01]  /*11eb0*/  IMAD.WIDE R2, R27, 0x80, R8 ;  /* 0x000000801b027825 */ /* 0x008fe200078e0208 */
[----:B-1----:R-:W-:Y:S02]  /*11ec0*/  SEL R19, R5, RZ, !P1 ;  /* 0x000000ff05137207 */ /* 0x002fe40004800000 */
[----:B------:R-:W-:Y:S01]  /*11ed0*/  ISETP.GE.OR P3, PT, R20, R12, P2 ;  /* 0x0000000c1400720c */ /* 0x000fe20001766670 */
[----:B------:R-:W-:-:S04]  /*11ee0*/  IMAD R4, R32, UR5, R4 ;  /* 0x0000000520047c24 */ /* 0x000fc8000f8e0204 */
[----:B------:R-:W-:Y:S01]  /*11ef0*/  IMAD.IADD R5, R4, 0x1, R7 ;  /* 0x0000000104057824 */ /* 0x000fe200078e0207 */
[----:B------:R-:W-:Y:S07]  /*11f00*/  @P0 BRA `(.L_x_451) ;  /* 0x0000000000280947 */ /* 0x000fee0003800000 */
        /* <DEDUP_REMOVED lines=10> */
.L_x_451:
[----:B------:R-:W-:Y:S05]  /*11fb0*/  BSYNC B0 ;  /* 0x0000000000007941 */ /* 0x000fea0003800000 */
.L_x_450:
        /* <DEDUP_REMOVED lines=19> */
.L_x_453:
[----:B------:R-:W-:Y:S05]  /*120f0*/  BSYNC B0 ;  /* 0x0000000000007941 */ /* 0x000fea0003800000 */
.L_x_452:
        /* <DEDUP_REMOVED lines=15> */
.L_x_455:
[----:B------:R-:W-:Y:S05]  /*121f0*/  BSYNC B0 ;  /* 0x0000000000007941 */ /* 0x000fea0003800000 */
.L_x_454:
        /* <DEDUP_REMOVED lines=17> */
.L_x_457:
[----:B------:R-:W-:Y:S05]  /*12310*/  BSYNC B0 ;  /* 0x0000000000007941 */ /* 0x000fea0003800000 */
.L_x_456:
        /* <DEDUP_REMOVED lines=11> */
.L_x_459:
[----:B------:R-:W-:Y:S05]  /*123d0*/  BSYNC B0 ;  /* 0x0000000000007941 */ /* 0x000fea0003800000 */
.L_x_458:
[----:B------:R-:W-:Y:S01]  /*123e0*/  ISETP.NE.AND P0, PT, R23, RZ, PT ;  /* 0x000000ff1700720c */ /* 0x000fe20003f05270 */
[----:B------:R-:W-:-:S12]  /*123f0*/  BSSY B0, `(.L_x_460) ;  /* 0x000000a000007945 */ /* 0x000fd80003800000 */
        /* <DEDUP_REMOVED lines=9> */
.L_x_461:
[----:B------:R-:W-:Y:S05]  /*12490*/  BSYNC B0 ;  /* 0x0000000000007941 */ /* 0x000fea0003800000 */
.L_x_460:
        /* <DEDUP_REMOVED lines=11> */
.L_x_463:
[----:B------:R-:W-:Y:S05]  /*12550*/  BSYNC B0 ;  /* 0x0000000000007941 */ /* 0x000fea0003800000 */
.L_x_462:
        /* <DEDUP_REMOVED lines=11> */
.L_x_464:
        /* <DEDUP_REMOVED lines=15> */
.L_x_1313:


//--------------------- .text._ZN5flash16flash_fwd_kernelI23Flash_fwd_kernel_traitsILi32ELi128ELi128ELi4ELb0ELb0EN7cutlass6half_tE19Flash_kernel_traitsILi32ELi128ELi128ELi4ES3_EELb1ELb0ELb1ELb0ELb0ELb0ELb0ELb0EEEvNS_16Flash_fwd_paramsE --------------------------
	.section	.text._ZN5flash16flash_fwd_kernelI23Flash_fwd_kernel_traitsILi32ELi128ELi128ELi4ELb0ELb0EN7cutlass6half_tE19Flash_kernel_traitsILi32ELi128ELi128ELi4ES3_EELb1ELb0ELb1ELb0ELb0ELb0ELb0ELb0EEEvNS_16Flash_fwd_paramsE,"ax",@progbits
	.align	128
        .global         _ZN5flash16flash_fwd_kernelI23Flash_fwd_kernel_traitsILi32ELi128ELi128ELi4ELb0ELb0EN7cutlass6half_tE19Flash_kernel_traitsILi32ELi128ELi128ELi4ES3_EELb1ELb0ELb1ELb0ELb0ELb0ELb0ELb0EEEvNS_16Flash_fwd_paramsE
        .type           _ZN5flash16flash_fwd_kernelI23Flash_fwd_kernel_traitsILi32ELi128ELi128ELi4ELb0ELb0EN7cutlass6half_tE19Flash_kernel_traitsILi32ELi128ELi128ELi4ES3_EELb1ELb0ELb1ELb0ELb0ELb0ELb0ELb0EEEvNS_16Flash_fwd_paramsE,@function
        .size           _ZN5flash16flash_fwd_kernelI23Flash_fwd_kernel_traitsILi32ELi128ELi128ELi4ELb0ELb0EN7cutlass6half_tE19Flash_kernel_traitsILi32ELi128ELi128ELi4ES3_EELb1ELb0ELb1ELb0ELb0ELb0ELb0ELb0EEEvNS_16Flash_fwd_paramsE,(.L_x_1314 - _ZN5flash16flash_fwd_kernelI23Flash_fwd_kernel_traitsILi32ELi128ELi128ELi4ELb0ELb0EN7cutlass6half_tE19Flash_kernel_traitsILi32ELi128ELi128ELi4ES3_EELb1ELb0ELb1ELb0ELb0ELb0ELb0ELb0EEEvNS_16Flash_fwd_paramsE)
        .other          _ZN5flash16flash_fwd_kernelI23Flash_fwd_kernel_traitsILi32ELi128ELi128ELi4ELb0ELb0EN7cutlass6half_tE19Flash_kernel_traitsILi32ELi128ELi128ELi4ES3_EELb1ELb0ELb1ELb0ELb0ELb0ELb0ELb0EEEvNS_16Flash_fwd_paramsE,@"STO_CUDA_ENTRY STV_DEFAULT"
_ZN5flash16flash_fwd_kernelI23Flash_fwd_kernel_traitsILi32ELi128ELi128ELi4ELb0ELb0EN7cutlass6half_tE19Flash_kernel_traitsILi32ELi128ELi128ELi4ES3_EELb1ELb0ELb1ELb0ELb0ELb0ELb0ELb0EEEvNS_16Flash_fwd_paramsE:
.text._ZN5flash16flash_fwd_kernelI23Flash_fwd_kernel_traitsILi32ELi128ELi128ELi4ELb0ELb0EN7cutlass6half_tE19Flash_kernel_traitsILi32ELi128ELi128ELi4ES3_EELb1ELb0ELb1ELb0ELb0ELb0ELb0ELb0EEEvNS_16Flash_fwd_paramsE:
        /* <DEDUP_REMOVED lines=9> */
[----:B------:R-:W4:Y:S01]  /*0090*/  S2R R178, SR_TID.X ;  /* 0x0000000000b27919 */ /* 0x000f220000002100 */
[----:B------:R-:W-:Y:S01]  /*00a0*/  ULDC.64 UR6, c[0x0][0x2f0] ;  /* 0x0000bc0000067ab9 */ /* 0x000fe20000000a00 */
[----:B------:R-:W-:Y:S01]  /*00b0*/  ULDC.64 UR8, c[0x0][0x2f0] ;  /* 0x0000bc0000087ab9 */ /* 0x000fe20000000a00 */
[----:B-1----:R-:W-:-:S04]  /*00c0*/  VIADD R1, R1, 0xffffff28 ;  /* 0xffffff2801017836 */ /* 0x002fc80000000000 */
[----:B------:R2:W5:Y:S01]  /*00d0*/  @P2 LDG.E.64 R4, desc[UR20][R2.64] ;  /* 0x0000001402042981 */ /* 0x000562000c1e1b00 */
[----:B------:R-:W-:Y:S08]  /*00e0*/  S2UR UR14, SR_CTAID.X ;  /* 0x00000000000e79c3 */ /* 0x000ff00000002500 */
[----:B------:R-:W1:Y:S08]  /*00f0*/  S2UR UR33, SR_CTAID.Y ;  /* 0x00000000002179c3 */ /* 0x000e700000002600 */
[----:B------:R-:W4:Y:S01]  /*0100*/  S2UR UR31, SR_CTAID.Z ;  /* 0x00000000001f79c3 */ /* 0x000f220000002700 */
[----:B--2---:R-:W-:-:S07]  /*0110*/  @P2 IMAD.MOV.U32 R2, RZ, RZ, R6 ;  /* 0x000000ffff022224 */ /* 0x004fce00078e0006 */
[----:B------:R-:W2:Y:S01]  /*0120*/  @P2 LDC R0, c[0x0][0x3b0] ;  /* 0x0000ec00ff002b82 */ /* 0x000ea20000000800 */
[----:B---3--:R-:W-:-:S06]  /*0130*/  @P2 IMAD.MOV.U32 R3, RZ, RZ, R7 ;  /* 0x000000ffff032224 */ /* 0x008fcc00078e0007 */
[----:B------:R-:W2:Y:S01]  /*0140*/  @P2 LDG.E.64 R2, desc[UR20][R2.64] ;  /* 0x0000001402022981 */ /* 0x000ea2000c1e1b00 */
[----:B------:R-:W-:Y:S02]  /*0150*/  UISETP.NE.U32.AND UP2, UPT, UR6, URZ, UPT ;  /* 0x0000003f0600728c */ /* 0x000fe4000bf45070 */
[----:B-1----:R-:W-:Y:S02]  /*0160*/  UIMAD.WIDE UR8, UR33, 0x4, UR8 ;  /* 0x00000004210878a5 */ /* 0x002fe4000f8e0208 */
[----:B------:R-:W-:Y:S01]  /*0170*/  UISETP.NE.AND.EX UP2, UPT, UR7, URZ, UPT, UP2 ;  /* 0x0000003f0700728c */ /* 0x000fe2000bf45320 */
[----:B------:R-:W-:Y:S01]  /*0180*/  ULDC.U8 UR6, c[0x0][0x3c2] ;  /* 0x0000f08000067ab9 */ /* 0x000fe20000000000 */
[----:B----4-:R-:W-:Y:S02]  /*0190*/  ULOP3.LUT UR4, UR31, UR14, UR33, 0xfe, !UPT ;  /* 0x0000000e1f047292 */ /* 0x010fe4000f8efe21 */
[----:B------:R-:W-:Y:S02]  /*01a0*/  UISETP.NE.AND UP3, UPT, UR6, URZ, UPT ;  /* 0x0000003f0600728c */ /* 0x000fe4000bf65270 */
[----:B------:R-:W-:Y:S01]  /*01b0*/  PLOP3.LUT P0, PT, PT, PT, UP2, 0x80, 0x0 ;  /* 0x000000000000781c */ /* 0x000fe20003f0f028 */
[----:B------:R-:W-:Y:S01]  /*01c0*/  ULDC.64 UR6, c[0x0][0x2f8] ;  /* 0x0000be0000067ab9 */ /* 0x000fe20000000a00 */
[----:B------:R-:W-:Y:S01]  /*01d0*/  LOP3.LUT P3, RZ, R178, UR4, RZ, 0xfc, !PT ;  /* 0x00000004b2ff7c12 */ /* 0x000fe2000f86fcff */
[----:B------:R-:W-:-:S02]  /*01e0*/  ULDC.64 UR4, c[0x0][0x300] ;  /* 0x0000c00000047ab9 */ /* 0x000fc40000000a00 */
[----:B------:R-:W-:-:S04]  /*01f0*/  UISETP.NE.U32.AND UP1, UPT, UR4, URZ, UPT ;  /* 0x0000003f0400728c */ /* 0x000fc8000bf25070 */
[----:B------:R-:W-:-:S03]  /*0200*/  UISETP.NE.AND.EX UP1, UPT, UR5, URZ, UPT, UP1 ;  /* 0x0000003f0500728c */ /* 0x000fc6000bf25310 */
[----:B------:R-:W-:Y:S02]  /*0210*/  ULDC.64 UR4, c[0x0][0x2f8] ;  /* 0x0000be0000047ab9 */ /* 0x000fe40000000a00 */
[----:B------:R-:W-:Y:S01]  /*0220*/  UISETP.EQ.U32.AND UP0, UPT, UR4, URZ, UPT ;  /* 0x0000003f0400728c */ /* 0x000fe2000bf02070 */
[----:B------:R-:W1:Y:S03]  /*0230*/  @!P3 LDC.64 R8, c[0x0][0x3b8] ;  /* 0x0000ee00ff08bb82 */ /* 0x000e660000000a00 */
[----:B------:R-:W-:Y:S02]  /*0240*/  UISETP.EQ.OR.EX UP0, UPT, UR5, URZ, !UP3, UP0 ;  /* 0x0000003f0500728c */ /* 0x000fe4000df02700 */
[----:B------:R-:W-:Y:S01]  /*0250*/  UIMAD.WIDE UR6, UR33, 0x4, UR6 ;  /* 0x00000004210678a5 */ /* 0x000fe2000f8e0206 */
[----:B-----5:R-:W-:Y:S02]  /*0260*/  @P2 R2UR UR26, R4 ;  /* 0x00000000041a22ca */ /* 0x020fe400000e0000 */
[----:B------:R-:W-:-:S11]  /*0270*/  @P2 R2UR UR27, R5 ;  /* 0x00000000051b22ca */ /* 0x000fd600000e0000 */
[----:B------:R-:W-:Y:S02]  /*0280*/  IMAD.U32 R4, RZ, RZ, UR26 ;  /* 0x0000001aff047e24 */ /* 0x000fe4000f8e00ff */
[----:B------:R-:W-:-:S05]  /*0290*/  IMAD.U32 R5, RZ, RZ, UR27 ;  /* 0x0000001bff057e24 */ /* 0x000fca000f8e00ff */
[----:B-1----:R1:W-:Y:S01]  /*02a0*/  @!P3 STG.E.64 desc[UR20][R8.64], R4 ;  /* 0x000000040800b986 */ /* 0x0023e2000c101b14 */
[----:B--2---:R-:W-:Y:S01]  /*02b0*/  @P2 IADD3 R6, P1, R2, R0, RZ ;  /* 0x0000000002062210 */ /* 0x004fe20007f3e0ff */
[----:B------:R-:W-:-:S04]  /*02c0*/  IMAD.U32 R2, RZ, RZ, UR8 ;  /* 0x00000008ff027e24 */ /* 0x000fc8000f8e00ff */
[----:B------:R-:W-:Y:S01]  /*02d0*/  @P2 IMAD.X R7, RZ, RZ, R3, P1 ;  /* 0x000000ffff072224 */ /* 0x000fe200008e0603 */
[----:B------:R-:W-:Y:S01]  /*02e0*/  PLOP3.LUT P1, PT, PT, PT, UP1, 0x80, 0x0 ;  /* 0x000000000000781c */ /* 0x000fe20003f2f018 */
[----:B------:R-:W-:Y:S01]  /*02f0*/  IMAD.U32 R3, RZ, RZ, UR9 ;  /* 0x00000009ff037e24 */ /* 0x000fe2000f8e00ff */
[----:B------:R-:W-:Y:S02]  /*0300*/  @UP1 ULDC.64 UR8, c[0x0][0x300] ;  /* 0x0000c00000081ab9 */ /* 0x000fe40000000a00 */
[----:B------:R-:W-:Y:S01]  /*0310*/  @UP1 UIMAD.WIDE UR8, UR33, 0x4, UR8 ;  /* 0x00000004210818a5 */ /* 0x000fe2000f8e0208 */
[----:B-1----:R-:W-:Y:S02]  /*0320*/  @!P3 IMAD.MOV.U32 R4, RZ, RZ, R6 ;  /* 0x000000ffff04b224 */ /* 0x002fe400078e0006 */
[----:B------:R-:W-:Y:S01]  /*0330*/  @!P3 IMAD.MOV.U32 R5, RZ, RZ, R7 ;  /* 0x000000ffff05b224 */ /* 0x000fe200078e0007 */
[----:B------:R-:W-:-:S04]  /*0340*/  PLOP3.LUT P2, PT, PT, PT, UP0, 0x80, 0x0 ;  /* 0x000000000000781c */ /* 0x000fc80003f4f008 */
[----:B------:R1:W-:Y:S04]  /*0350*/  @!P3 STG.E.64 desc[UR20][R8.64+0x8], R4 ;  /* 0x000008040800b986 */ /* 0x0003e8000c101b14 */
[----:B-1----:R-:W2:Y:S04]  /*0360*/  @P0 LDG.E R8, desc[UR20][R2.64] ;  /* 0x0000001402080981 */ /* 0x002ea8000c1e1900 */
[----:B------:R1:W3:Y:S02]  /*0370*/  @P0 LDG.E R5, desc[UR20][R2.64+0x4] ;  /* 0x0000041402050981 */ /* 0x0002e4000c1e1900 */
[----:B-1----:R-:W-:-:S02]  /*0380*/  IMAD.U32 R2, RZ, RZ, UR8 ;  /* 0x00000008ff027e24 */ /* 0x002fc4000f8e00ff */
[----:B------:R-:W-:-:S05]  /*0390*/  IMAD.U32 R3, RZ, RZ, UR9 ;  /* 0x00000009ff037e24 */ /* 0x000fca000f8e00ff */
[----:B------:R1:W4:Y:S02]  /*03a0*/  @P1 LDG.E R0, desc[UR20][R2.64] ;  /* 0x0000001402001981 */ /* 0x000324000c1e1900 */
[----:B-1----:R-:W-:Y:S01]  /*03b0*/  IMAD.U32 R2, RZ, RZ, UR6 ;  /* 0x00000006ff027e24 */ /* 0x002fe2000f8e00ff */
[----:B------:R-:W-:Y:S01]  /*03c0*/  SHF.R.S32.HI R17, RZ, 0x1f, R178 ;  /* 0x0000001fff117819 */ /* 0x000fe200000114b2 */
[----:B------:R-:W-:Y:S01]  /*03d0*/  IMAD.U32 R3, RZ, RZ, UR7 ;  /* 0x00000007ff037e24 */ /* 0x000fe2000f8e00ff */
[----:B------:R-:W-:-:S04]  /*03e0*/  ULDC UR6, c[0x0][0x270] ;  /* 0x00009c0000067ab9 */ /* 0x000fc80000000800 */
[----:B------:R-:W5:Y:S01]  /*03f0*/  @!P2 LDG.E R4, desc[UR20][R2.64] ;  /* 0x000000140204a981 */ /* 0x000f62000c1e1900 */
[----:B------:R-:W-:Y:S01]  /*0400*/  UMOV UR34, URZ ;  /* 0x0000003f00227c82 */ /* 0x000fe20008000000 */
[----:B------:R-:W-:Y:S01]  /*0410*/  UIMAD UR7, UR33, UR6, UR31 ;  /* 0x00000006210772a4 */ /* 0x000fe2000f8e021f */
[----:B------:R-:W-:Y:S01]  /*0420*/  UMOV UR13, 0xffffffff ;  /* 0xffffffff000d7882 */ /* 0x000fe20000000000 */
[----:B------:R-:W-:Y:S01]  /*0430*/  UMOV UR8, 0xffffffff ;  /* 0xffffffff00087882 */ /* 0x000fe20000000000 */
[----:B--2---:R-:W-:Y:S02]  /*0440*/  @P0 R2UR UR13, R8 ;  /* 0x00000000080d02ca */ /* 0x004fe400000e0000 */
[----:B---3--:R-:W-:Y:S02]  /*0450*/  @P0 R2UR UR24, R5 ;  /* 0x00000000051802ca */ /* 0x008fe400000e0000 */
[----:B------:R-:W-:Y:S02]  /*0460*/  LEA.HI R5, R17, R178, RZ, 0x5 ;  /* 0x000000b211057211 */ /* 0x000fe400078f28ff */
[----:B------:R-:W-:Y:S01]  /*0470*/  ISETP.NE.U32.AND P0, PT, RZ, UR4, PT ;  /* 0x00000004ff007c0c */ /* 0x000fe2000bf05070 */
[----:B------:R-:W-:-:S08]  /*0480*/  USHF.L.U32 UR4, UR7, 0x5, URZ ;  /* 0x0000000507047899 */ /* 0x000fd0000800063f */
[----:B------:R-:W-:-:S07]  /*0490*/  @UP2 UIADD3 UR24, UR24, -UR13, URZ ;  /* 0x8000000d18182290 */ /* 0x000fce000fffe03f */
[----:B------:R-:W-:Y:S01]  /*04a0*/  @!UP2 ULDC UR24, c[0x0][0x2c4] ;  /* 0x0000b1000018aab9 */ /* 0x000fe20000000800 */
[----:B----4-:R-:W-:Y:S02]  /*04b0*/  @P1 R2UR UR34, R0 ;  /* 0x00000000002212ca */ /* 0x010fe400000e0000 */
[----:B------:R-:W-:-:S05]  /*04c0*/  LOP3.LUT R0, R5, 0xffffffe0, RZ, 0xc0, !PT ;  /* 0xffffffe005007812 */ /* 0x000fca00078ec0ff */
[----:B------:R-:W-:-:S05]  /*04d0*/  IMAD.IADD R133, R178, 0x1, -R0 ;  /* 0x00000001b2857824 */ /* 0x000fca00078e0a00 */
[--C-:B------:R-:W-:Y:S02]  /*04e0*/  SHF.R.S32.HI R0, RZ, 0x1f, R133.reuse ;  /* 0x0000001fff007819 */ /* 0x100fe40000011485 */
[----:B-----5:R-:W-:Y:S02]  /*04f0*/  @!P2 R2UR UR8, R4 ;  /* 0x000000000408a2ca */ /* 0x020fe400000e0000 */
[----:B------:R-:W-:Y:S01]  /*0500*/  ISETP.NE.AND.EX P2, PT, RZ, UR5, PT, P0 ;  /* 0x00000005ff007c0c */ /* 0x000fe2000bf45300 */
[----:B------:R-:W-:Y:S01]  /*0510*/  USHF.R.S32.HI UR5, URZ, 0x1f, UR4 ;  /* 0x0000001f3f057899 */ /* 0x000fe20008011404 */
[----:B------:R-:W-:-:S05]  /*0520*/  IADD3 R185, P1, P0, R6, UR4, R133 ;  /* 0x0000000406b97c10 */ /* 0x000fca000f83e085 */
[----:B------:R1:W-:Y:S01]  /*0530*/  STL [R1+0x98], R185 ;  /* 0x000098b901007387 */ /* 0x0003e20000100800 */
[----:B------:R-:W-:-:S05]  /*0540*/  IADD3.X R184, R7, UR5, R0, P1, P0 ;  /* 0x0000000507b87c10 */ /* 0x000fca0008fe0400 */
[----:B------:R-:W-:Y:S05]  /*0550*/  @!P2 BRA `(.L_x_465) ;  /* 0x00000000001ca947 */ /* 0x000fea0003800000 */
[----:B------:R-:W-:-:S13]  /*0560*/  PLOP3.LUT P0, PT, PT, PT, UP3, 0x80, 0x0 ;  /* 0x000000000000781c */ /* 0x000fda0003f0f038 */
[----:B------:R-:W2:Y:S04]  /*0570*/  @P0 LDG.E R0, desc[UR20][R2.64+0x4] ;  /* 0x0000041402000981 */ /* 0x000ea8000c1e1900 */
[----:B------:R-:W3:Y:S01]  /*0580*/  @!P0 LDG.E R2, desc[UR20][R2.64] ;  /* 0x0000001402028981 */ /* 0x000ee2000c1e1900 */
[----:B--2---:R-:W-:-:S13]  /*0590*/  @P0 R2UR UR7, R0 ;  /* 0x00000000000702ca */ /* 0x004fda00000e0000 */
[----:B------:R-:W-:-:S07]  /*05a0*/  @UP3 UIADD3 UR7, UR7, -UR8, URZ ;  /* 0x8000000807073290 */ /* 0x000fce000fffe03f */
[----:B---3--:R-:W-:Y:S01]  /*05b0*/  @!P0 R2UR UR7, R2 ;  /* 0x00000000020782ca */ /* 0x008fe200000e0000 */
[----:B------:R-:W-:-:S14]  /*05c0*/  BRA `(.L_x_466) ;  /* 0x0000000000047947 */ /* 0x000fdc0003800000 */
.L_x_465:
[----:B------:R-:W-:Y:S01]  /*05d0*/  ULDC UR7, c[0x0][0x2c8] ;  /* 0x0000b20000077ab9 */ /* 0x000fe20000000800 */
.L_x_466:
        /* <DEDUP_REMOVED lines=45> */
[----:B------:R-:W-:Y:S01]  /*08b0*/  LEA.HI R2, R17, R178, RZ, 0x2 ;  /* 0x000000b211027211 */ /* 0x000fe200078f10ff */
[----:B------:R-:W-:Y:S01]  /*08c0*/  ULDC.U8 UR7, c[0x0][0x3d9] ;  /* 0x0000f64000077ab9 */ /* 0x000fe20000000000 */
[----:B------:R-:W-:Y:S01]  /*08d0*/  USHF.R.S32.HI UR15, URZ, 0x1f, UR31 ;  /* 0x0000001f3f0f7899 */ /* 0x000fe2000801141f */
[----:B------:R-:W-:Y:S01]  /*08e0*/  BSSY B0, `(.L_x_468) ;  /* 0x0000053000007945 */ /* 0x000fe20003800000 */
[----:B------:R-:W-:Y:S01]  /*08f0*/  UISETP.NE.AND UP2, UPT, UR7, URZ, UPT ;  /* 0x0000003f0700728c */ /* 0x000fe2000bf45270 */
[----:B------:R-:W-:Y:S01]  /*0900*/  LOP3.LUT R0, R2, 0xfffffffc, RZ, 0xc0, !PT ;  /* 0xfffffffc02007812 */ /* 0x000fe200078ec0ff */
[----:B------:R-:W-:Y:S01]  /*0910*/  UIADD3 UR24, -UR22, UR24, URZ ;  /* 0x0000001816187290 */ /* 0x000fe2000fffe13f */
[----:B------:R-:W-:-:S03]  /*0920*/  SHF.R.S32.HI R2, RZ, 0x2, R2 ;  /* 0x00000002ff027819 */ /* 0x000fc60000011402 */
[----:B------:R-:W-:Y:S01]  /*0930*/  @!UP1 USHF.R.S32.HI UR12, URZ, 0x1f, UR33 ;  /* 0x0000001f3f0c9899 */ /* 0x000fe20008011421 */
[----:B------:R-:W-:Y:S01]  /*0940*/  IMAD.IADD R0, R178, 0x1, -R0 ;  /* 0x00000001b2007824 */ /* 0x000fe200078e0a00 */
[----:B------:R-:W-:Y:S01]  /*0950*/  @UP1 ULDC.64 UR8, c[0x0][0x298] ;  /* 0x0000a60000081ab9 */ /* 0x000fe20000000a00 */
[----:B------:R-:W-:Y:S01]  /*0960*/  @!UP1 ULDC.64 UR4, c[0x0][0x290] ;  /* 0x0000a40000049ab9 */ /* 0x000fe20000000a00 */
[----:B------:R-:W-:Y:S01]  /*0970*/  @UP1 UIMAD.WIDE.U32 UR10, UR13, UR8, URZ ;  /* 0x000000080d0a12a5 */ /* 0x000fe2000f8e003f */
[----:B------:R-:W-:Y:S01]  /*0980*/  IMAD.SHL.U32 R4, R0, 0x8, RZ ;  /* 0x0000000800047824 */ /* 0x000fe200078e00ff */
[----:B------:R-:W-:Y:S01]  /*0990*/  @!UP1 UIMAD UR8, UR12, UR4, URZ ;  /* 0x000000040c0892a4 */ /* 0x000fe2000f8e023f */
[C---:B------:R-:W-:Y:S01]  /*09a0*/  VIADD R14, R2.reuse, 0x20 ;  /* 0x00000020020e7836 */ /* 0x040fe20000000000 */
[----:B------:R-:W-:Y:S01]  /*09b0*/  @!UP1 UIMAD.WIDE.U32 UR16, UR33, UR4, URZ ;  /* 0x00000004211092a5 */ /* 0x000fe2000f8e003f */
[C---:B------:R-:W-:Y:S01]  /*09c0*/  VIADD R15, R2.reuse, 0x40 ;  /* 0x00000040020f7836 */ /* 0x040fe20000000000 */
[----:B------:R-:W-:Y:S01]  /*09d0*/  ULDC.U8 UR12, c[0x0][0x3d8] ;  /* 0x0000f600000c7ab9 */ /* 0x000fe20000000000 */
[----:B------:R-:W-:Y:S01]  /*09e0*/  @!UP1 UIMAD UR8, UR33, UR5, UR8 ;  /* 0x00000005210892a4 */ /* 0x000fe2000f8e0208 */
[C---:B------:R-:W-:Y:S01]  /*09f0*/  VIADD R16, R2.reuse, 0x60 ;  /* 0x0000006002107836 */ /* 0x040fe20000000000 */
[----:B------:R-:W-:Y:S01]  /*0a00*/  UISETP.NE.AND UP3, UPT, UR12, URZ, UPT ;  /* 0x0000003f0c00728c */ /* 0x000fe2000bf65270 */
[----:B------:R-:W-:Y:S01]  /*0a10*/  ISETP.GE.AND P4, PT, R2, UR24, PT ;  /* 0x0000001802007c0c */ /* 0x000fe2000bf86270 */
[----:B------:R-:W-:Y:S01]  /*0a20*/  UISETP.NE.AND UP0, UPT, UR12, URZ, !UP2 ;  /* 0x0000003f0c00728c */ /* 0x000fe2000d705270 */
[----:B------:R-:W-:Y:S01]  /*0a30*/  ISETP.GE.AND P3, PT, R14, UR24, PT ;  /* 0x000000180e007c0c */ /* 0x000fe2000bf66270 */
[----:B------:R-:W-:Y:S01]  /*0a40*/  @UP2 ULDC.64 UR4, c[0x0][0x2c0] ;  /* 0x0000b00000042ab9 */ /* 0x000fe20000000a00 */
[----:B------:R-:W-:Y:S01]  /*0a50*/  UISETP.EQ.AND UP3, UPT, UR7, URZ, UP3 ;  /* 0x0000003f0700728c */ /* 0x000fe20009f62270 */
[----:B------:R-:W-:Y:S01]  /*0a60*/  ISETP.GE.AND P2, PT, R15, UR24, PT ;  /* 0x000000180f007c0c */ /* 0x000fe2000bf46270 */
[----:B------:R-:W-:Y:S01]  /*0a70*/  @UP2 UIMAD UR18, UR5, UR4, URZ ;  /* 0x00000004051222a4 */ /* 0x000fe2000f8e023f */
[----:B------:R-:W-:Y:S01]  /*0a80*/  ISETP.GE.AND P1, PT, R16, UR24, PT ;  /* 0x0000001810007c0c */ /* 0x000fe2000bf26270 */
[----:B------:R-:W-:Y:S01]  /*0a90*/  @UP2 UMOV UR7, 0x1 ;  /* 0x0000000100072882 */ /* 0x000fe20000000000 */
[----:B------:R-:W-:Y:S01]  /*0aa0*/  ULDC.64 UR4, c[0x0][0x2a0] ;  /* 0x0000a80000047ab9 */ /* 0x000fe20000000a00 */
[----:B------:R-:W-:Y:S01]  /*0ab0*/  @UP1 UIMAD UR9, UR13, UR9, UR11 ;  /* 0x000000090d0912a4 */ /* 0x000fe2000f8e020b */
[----:B------:R-:W-:Y:S01]  /*0ac0*/  IMAD.U32 R3, RZ, RZ, UR4 ;  /* 0x00000004ff037e24 */ /* 0x000fe2000f8e00ff */
[----:B------:R-:W-:Y:S01]  /*0ad0*/  UIMAD UR15, UR15, UR4, URZ ;  /* 0x000000040f0f72a4 */ /* 0x000fe2000f8e023f */
[----:B------:R-:W-:Y:S01]  /*0ae0*/  ISETP.NE.OR P4, PT, R0, RZ, P4 ;  /* 0x000000ff0000720c */ /* 0x000fe20002785670 */
[----:B------:R-:W-:Y:S01]  /*0af0*/  ULDC UR11, c[0x0][0x2d0] ;  /* 0x0000b400000b7ab9 */ /* 0x000fe20000000800 */
[----:B------:R-:W-:Y:S01]  /*0b00*/  @!UP2 ULDC UR4, c[0x0][0x2c4] ;  /* 0x0000b1000004aab9 */ /* 0x000fe20000000800 */
[----:B------:R-:W-:Y:S01]  /*0b10*/  @UP0 ULDC UR4, c[0x0][0x2e4] ;  /* 0x0000b90000040ab9 */ /* 0x000fe20000000800 */
[----:B------:R-:W-:Y:S01]  /*0b20*/  UIMAD UR5, UR31, UR5, UR15 ;  /* 0x000000051f0572a4 */ /* 0x000fe2000f8e020f */
[----:B------:R-:W-:Y:S01]  /*0b30*/  ISETP.GE.AND P5, PT, R4, UR11, PT ;  /* 0x0000000b04007c0c */ /* 0x000fe2000bfa6270 */
[----:B------:R-:W-:Y:S01]  /*0b40*/  @!UP2 UIMAD UR7, UR4, UR6, URZ ;  /* 0x000000060407a2a4 */ /* 0x000fe2000f8e023f */
[----:B------:R-:W-:Y:S01]  /*0b50*/  ISETP.NE.OR P3, PT, R0, RZ, P3 ;  /* 0x000000ff0000720c */ /* 0x000fe20001f65670 */
[----:B------:R-:W-:Y:S01]  /*0b60*/  @UP1 UMOV UR15, UR10 ;  /* 0x0000000a000f1c82 */ /* 0x000fe20008000000 */
[----:B------:R-:W-:Y:S01]  /*0b70*/  @UP3 ULDC UR10, c[0x0][0x2c4] ;  /* 0x0000b100000a3ab9 */ /* 0x000fe20000000800 */
[----:B------:R-:W-:Y:S01]  /*0b80*/  UIMAD UR7, UR33, UR7, URZ ;  /* 0x00000007210772a4 */ /* 0x000fe2000f8e023f */
[----:B------:R-:W-:Y:S01]  /*0b90*/  ISETP.GE.OR P6, PT, R2, UR24, P5 ;  /* 0x0000001802007c0c */ /* 0x000fe2000afc6670 */
[----:B------:R-:W-:Y:S01]  /*0ba0*/  @UP3 UIMAD UR10, UR33, UR10, URZ ;  /* 0x0000000a210a32a4 */ /* 0x000fe2000f8e023f */
[C---:B------:R-:W-:Y:S01]  /*0bb0*/  ISETP.NE.OR P2, PT, R0.reuse, RZ, P2 ;  /* 0x000000ff0000720c */ /* 0x040fe20001745670 */
[----:B------:R-:W-:Y:S01]  /*0bc0*/  @!UP1 UIADD3 UR9, UR17, UR8, URZ ;  /* 0x0000000811099290 */ /* 0x000fe2000fffe03f */
[----:B------:R-:W-:Y:S01]  /*0bd0*/  ISETP.NE.OR P1, PT, R0, RZ, P1 ;  /* 0x000000ff0000720c */ /* 0x000fe20000f25670 */
[----:B------:R-:W-:Y:S01]  /*0be0*/  @!UP1 UMOV UR15, UR16 ;  /* 0x00000010000f9c82 */ /* 0x000fe20008000000 */
[----:B------:R-:W-:Y:S01]  /*0bf0*/  @UP3 USEL UR10, UR10, UR13, !UP1 ;  /* 0x0000000d0a0a3287 */ /* 0x000fe2000c800000 */
[C---:B------:R-:W-:Y:S01]  /*0c00*/  IADD3 R8, P0, R4.reuse, UR15, RZ ;  /* 0x0000000f04087c10 */ /* 0x040fe2000ff1e0ff */
[----:B------:R-:W-:Y:S01]  /*0c10*/  @UP2 ULDC UR12, c[0x0][0x2c0] ;  /* 0x0000b000000c2ab9 */ /* 0x000fe20000000800 */
[----:B------:R-:W-:Y:S01]  /*0c20*/  USEL UR7, UR7, URZ, !UP3 ;  /* 0x0000003f07077287 */ /* 0x000fe2000d800000 */
[----:B------:R-:W-:Y:S01]  /*0c30*/  @!UP2 UMOV UR12, 0x1 ;  /* 0x00000001000ca882 */ /* 0x000fe20000000000 */
[----:B------:R-:W-:Y:S01]  /*0c40*/  @!UP2 UMOV UR18, UR4 ;  /* 0x000000040012ac82 */ /* 0x000fe20008000000 */
[----:B------:R-:W-:Y:S01]  /*0c50*/  UIMAD UR22, UR22, UR12, URZ ;  /* 0x0000000c161672a4 */ /* 0x000fe2000f8e023f */
[----:B------:R-:W-:Y:S01]  /*0c60*/  LEA.HI.X.SX32 R9, R4, UR9, 0x1, P0 ;  /* 0x0000000904097c11 */ /* 0x000fe200080f0eff */
[----:B------:R-:W-:Y:S01]  /*0c70*/  UIMAD UR7, UR31, UR18, UR7 ;  /* 0x000000121f0772a4 */ /* 0x000fe2000f8e0207 */
[----:B------:R-:W-:Y:S01]  /*0c80*/  IMAD.U32 R4, RZ, RZ, UR14 ;  /* 0x0000000eff047e24 */ /* 0x000fe2000f8e00ff */
[----:B------:R-:W-:Y:S01]  /*0c90*/  @!UP3 UMOV UR26, URZ ;  /* 0x0000003f001abc82 */ /* 0x000fe20008000000 */
[----:B------:R-:W-:Y:S01]  /*0ca0*/  @UP3 UMOV UR26, UR10 ;  /* 0x0000000a001a3c82 */ /* 0x000fe20008000000 */
[----:B------:R-:W-:Y:S01]  /*0cb0*/  @!UP3 UMOV UR27, URZ ;  /* 0x0000003f001bbc82 */ /* 0x000fe20008000000 */
[----:B------:R-:W-:Y:S01]  /*0cc0*/  USHF.R.S32.HI UR4, URZ, 0x1f, UR22 ;  /* 0x0000001f3f047899 */ /* 0x000fe20008011416 */
[----:B------:R-:W-:Y:S01]  /*0cd0*/  IMAD.WIDE.U32 R8, R3, UR31, R8 ;  /* 0x0000001f03087c25 */ /* 0x000fe2000f8e0008 */
[----:B------:R-:W-:Y:S01]  /*0ce0*/  @UP3 USHF.R.S32.HI UR27, URZ, 0x1f, UR10 ;  /* 0x0000001f3f1b3899 */ /* 0x000fe2000801140a */
[--C-:B------:R-:W-:Y:S01]  /*0cf0*/  SHF.R.S32.HI R3, RZ, 0x1f, R2.reuse ;  /* 0x0000001fff037819 */ /* 0x100fe20000011402 */
[----:B------:R-:W-:Y:S01]  /*0d00*/  USHF.R.S32.HI UR6, URZ, 0x1f, UR7 ;  /* 0x0000001f3f067899 */ /* 0x000fe20008011407 */
[----:B------:R-:W-:Y:S01]  /*0d10*/  VIADD R7, R9, UR5 ;  /* 0x0000000509077c36 */ /* 0x000fe20008000000 */
        /* <DEDUP_REMOVED lines=15> */
.L_x_469:
[----:B------:R-:W-:Y:S05]  /*0e10*/  BSYNC B0 ;  /* 0x0000000000007941 */ /* 0x000fea0003800000 */
.L_x_468:
        /* <DEDUP_REMOVED lines=17> */
.L_x_471:
[----:B------:R-:W-:Y:S05]  /*0f30*/  BSYNC B0 ;  /* 0x0000000000007941 */ /* 0x000fea0003800000 */
.L_x_470:
        /* <DEDUP_REMOVED lines=15> */
.L_x_473:
[----:B------:R-:W-:Y:S05]  /*1030*/  BSYNC B0 ;  /* 0x0000000000007941 */ /* 0x000fea0003800000 */
.L_x_472:
        /* <DEDUP_REMOVED lines=14> */
.L_x_475:
[----:B------:R-:W-:Y:S05]  /*1120*/  BSYNC B0 ;  /* 0x0000000000007941 */ /* 0x000fea0003800000 */
.L_x_474:
        /* <DEDUP_REMOVED lines=10> */
.L_x_477:
[----:B------:R-:W-:Y:S05]  /*11d0*/  BSYNC B0 ;  /* 0x0000000000007941 */ /* 0x000fea0003800000 */
.L_x_476:
        /* <DEDUP_REMOVED lines=10> */
.L_x_479:
[----:B------:R-:W-:Y:S05]  /*1280*/  BSYNC B0 ;  /* 0x0000000000007941 */ /* 0x000fea0003800000 */
.L_x_478:
        /* <DEDUP_REMOVED lines=10> */
.L_x_481:
[----:B------:R-:W-:Y:S05]  /*1330*/  BSYNC B0 ;  /* 0x0000000000007941 */ /* 0x000fea0003800000 */
.L_x_480:
        /* <DEDUP_REMOVED lines=10> */
.L_x_467:
[----:B------:R-:W2:Y:S01]  /*13e0*/  LDC R23, c[0x0][0x278] ;  /* 0x00009e00ff177b82 */ /* 0x000ea20000000800 */
[CC--:B------:R-:W-:Y:S01]  /*13f0*/  LEA.HI R6, R17.reuse, R178.reuse, RZ, 0x2 ;  /* 0x000000b211067211 */ /* 0x0c0fe200078f10ff */
[----:B------:R-:W-:Y:S01]  /*1400*/  UISETP.NE.AND UP0, UPT, UR13, -0x1, UPT ;  /* 0xffffffff0d00788c */ /* 0x000fe2000bf05270 */
[----:B------:R-:W3:Y:S01]  /*1410*/  S2R R15, SR_CTAID.Z ;  /* 0x00000000000f7919 */ /* 0x000ee20000002700 */
[----:B------:R-:W-:Y:S01]  /*1420*/  UISETP.NE.AND UP1, UPT, UR8, -0x1, UPT ;  /* 0xffffffff0800788c */ /* 0x000fe2000bf25270 */
[----:B------:R-:W-:Y:S01]  /*1430*/  LOP3.LUT R4, R6, 0xfffffffc, RZ, 0xc0, !PT ;  /* 0xfffffffc06047812 */ /* 0x000fe200078ec0ff */
[----:B------:R-:W-:Y:S01]  /*1440*/  UIADD3 UR16, UR17, -0x1, URZ ;  /* 0xffffffff11107890 */ /* 0x000fe2000fffe03f */
[----:B------:R-:W-:Y:S02]  /*1450*/  LEA.HI R20, R17, R178, RZ, 0x3 ;  /* 0x000000b211147211 */ /* 0x000fe400078f18ff */
[----:B------:R-:W-:Y:S01]  /*1460*/  SHF.R.S32.HI R132, RZ, 0x5, R5 ;  /* 0x00000005ff847819 */ /* 0x000fe20000011405 */
[----:B------:R-:W-:Y:S01]  /*1470*/  IMAD.IADD R4, R178, 0x1, -R4 ;  /* 0x00000001b2047824 */ /* 0x000fe200078e0a04 */
[----:B------:R-:W-:Y:S01]  /*1480*/  PLOP3.LUT P0, PT, PT, PT, UP1, 0x80, 0x0 ;  /* 0x000000000000781c */ /* 0x000fe20003f0f018 */
[----:B------:R-:W-:Y:S01]  /*1490*/  UIMAD UR15, UR16, -0x80, UR23 ;  /* 0xffffff80100f78a4 */ /* 0x000fe2000f8e0217 */
[----:B------:R-:W-:Y:S01]  /*14a0*/  SHF.R.S32.HI R19, RZ, 0x3, R20 ;  /* 0x00000003ff137819 */ /* 0x000fe20000011414 */
[----:B------:R-:W-:Y:S01]  /*14b0*/  IMAD.SHL.U32 R8, R4, 0x8, RZ ;  /* 0x0000000804087824 */ /* 0x000fe200078e00ff */
[----:B------:R-:W-:Y:S01]  /*14c0*/  @UP0 ULDC.64 UR4, c[0x0][0x240] ;  /* 0x0000900000040ab9 */ /* 0x000fe20000000a00 */
[----:B------:R-:W-:-:S02]  /*14d0*/  @UP1 UIADD3 UR25, UR34, UR8, URZ ;  /* 0x0000000822191290 */ /* 0x000fc4000fffe03f */
[----:B------:R-:W-:Y:S01]  /*14e0*/  @UP0 UIMAD.WIDE.U32 UR28, UR13, UR4, URZ ;  /* 0x000000040d1c02a5 */ /* 0x000fe2000f8e003f */
[----:B------:R4:W-:Y:S01]  /*14f0*/  STL [R1+0x80], R8 ;  /* 0x0000800801007387 */ /* 0x0009e20000100800 */
[----:B------:R-:W-:Y:S01]  /*1500*/  @!UP0 ULDC.64 UR6, c[0x0][0x228] ;  /* 0x00008a0000068ab9 */ /* 0x000fe20000000a00 */
[----:B------:R-:W-:Y:S01]  /*1510*/  @UP1 ULDC.64 UR10, c[0x0][0x248] ;  /* 0x00009200000a1ab9 */ /* 0x000fe20000000a00 */
[----:B------:R-:W-:Y:S01]  /*1520*/  @UP0 UIMAD UR4, UR13, UR5, UR29 ;  /* 0x000000050d0402a4 */ /* 0x000fe2000f8e021d */
[----:B------:R-:W-:Y:S01]  /*1530*/  IMAD.SHL.U32 R5, R19, 0x40, RZ ;  /* 0x0000004013057824 */ /* 0x000fe200078e00ff */
[----:B--2---:R-:W-:Y:S01]  /*1540*/  IABS R0, R23 ;  /* 0x0000001700007213 */ /* 0x004fe20000000000 */
[----:B------:R-:W-:Y:S02]  /*1550*/  @!UP0 USHF.R.S32.HI UR5, URZ, 0x1f, UR33 ;  /* 0x0000001f3f058899 */ /* 0x000fe40008011421 */
[----:B------:R-:W-:Y:S01]  /*1560*/  @!UP0 UIMAD.WIDE.U32 UR36, UR33, UR6, URZ ;  /* 0x00000006212482a5 */ /* 0x000fe2000f8e003f */
[----:B------:R-:W-:Y:S01]  /*1570*/  LOP3.LUT R4, R5, 0xc0, RZ, 0xc0, !PT ;  /* 0x000000c005047812 */ /* 0x000fe200078ec0ff */
[----:B------:R-:W-:Y:S01]  /*1580*/  IMAD.MOV.U32 R22, RZ, RZ, R0 ;  /* 0x000000ffff167224 */ /* 0x000fe200078e0000 */
[----:B------:R-:W-:-:S02]  /*1590*/  @!UP0 UIMAD UR5, UR5, UR6, URZ ;  /* 0x00000006050582a4 */ /* 0x000fc4000f8e023f */
[----:B------:R-:W-:Y:S01]  /*15a0*/  @UP1 UIMAD.WIDE.U32 UR38, UR25, UR10, URZ ;  /* 0x0000000a192612a5 */ /* 0x000fe2000f8e003f */
[----:B------:R-:W2:Y:S01]  /*15b0*/  I2F.RP R2, R22 ;  /* 0x0000001600027306 */ /* 0x000ea20000209400 */
[----:B------:R-:W-:Y:S01]  /*15c0*/  @!UP0 UIMAD UR7, UR33, UR7, UR5 ;  /* 0x00000007210782a4 */ /* 0x000fe2000f8e0205 */
[----:B---3--:R-:W-:Y:S01]  /*15d0*/  IABS R15, R15 ;  /* 0x0000000f000f7213 */ /* 0x008fe20000000000 */
[----:B------:R-:W-:Y:S01]  /*15e0*/  @UP1 UIMAD UR25, UR25, UR11, URZ ;  /* 0x0000000b191912a4 */ /* 0x000fe2000f8e023f */
[----:B------:R-:W-:Y:S01]  /*15f0*/  @UP0 UMOV UR32, UR28 ;  /* 0x0000001c00200c82 */ /* 0x000fe20008000000 */
[----:B------:R-:W-:Y:S02]  /*1600*/  UIADD3 UR5, -UR22, UR24, URZ ;  /* 0x0000001816057290 */ /* 0x000fe4000fffe13f */
[----:B------:R-:W-:Y:S01]  /*1610*/  @UP1 UIADD3 UR25, UR39, UR25, URZ ;  /* 0x0000001927191290 */ /* 0x000fe2000fffe03f */
[----:B------:R-:W-:Y:S01]  /*1620*/  @UP1 UMOV UR28, UR38 ;  /* 0x00000026001c1c82 */ /* 0x000fe20008000000 */
[----:B------:R-:W-:Y:S01]  /*1630*/  @!UP0 UIADD3 UR4, UR37, UR7, URZ ;  /* 0x0000000725048290 */ /* 0x000fe2000fffe03f */
[----:B------:R-:W-:Y:S01]  /*1640*/  @!UP0 UMOV UR32, UR36 ;  /* 0x0000002400208c82 */ /* 0x000fe20008000000 */
[----:B--2---:R-:W2:Y:S02]  /*1650*/  MUFU.RCP R2, R2 ;  /* 0x0000000200027308 */ /* 0x004ea40000001000 */
[----:B--2---:R-:W-:-:S06]  /*1660*/  VIADD R2, R2, 0xffffffe ;  /* 0x0ffffffe02027836 */ /* 0x004fcc0000000000 */
[----:B------:R-:W2:Y:S02]  /*1670*/  F2I.FTZ.U32.TRUNC.NTZ R3, R2 ;  /* 0x0000000200037305 */ /* 0x000ea4000021f000 */
[----:B--2---:R-:W-:Y:S02]  /*1680*/  IMAD.MOV R0, RZ, RZ, -R3 ;  /* 0x000000ffff007224 */ /* 0x004fe400078e0a03 */
[----:B------:R-:W-:Y:S02]  /*1690*/  IMAD.MOV.U32 R2, RZ, RZ, RZ ;  /* 0x000000ffff027224 */ /* 0x000fe400078e00ff */
[----:B------:R-:W-:-:S04]  /*16a0*/  IMAD R0, R0, R22, RZ ;  /* 0x0000001600007224 */ /* 0x000fc800078e02ff */
[----:B------:R-:W-:Y:S01]  /*16b0*/  IMAD.HI.U32 R3, R3, R0, R2 ;  /* 0x0000000003037227 */ /* 0x000fe200078e0002 */
[----:B------:R-:W-:-:S04]  /*16c0*/  SHF.R.S32.HI R2, RZ, 0x2, R6 ;  /* 0x00000002ff027819 */ /* 0x000fc80000011406 */
[----:B------:R-:W-:Y:S01]  /*16d0*/  LEA.HI R6, R6, R2, RZ, 0x1 ;  /* 0x0000000206067211 */ /* 0x000fe200078f08ff */
[----:B------:R-:W-:Y:S01]  /*16e0*/  VIADD R0, R2, 0x20 ;  /* 0x0000002002007836 */ /* 0x000fe20000000000 */
[----:B----4-:R-:W-:Y:S06]  /*16f0*/  @P0 BRA `(.L_x_482) ;  /* 0x0000000000300947 */ /* 0x010fec0003800000 */
        /* <DEDUP_REMOVED lines=12> */
.L_x_482:
[----:B------:R-:W-:Y:S01]  /*17c0*/  @UP1 UIADD3 UR29, UR34, UR8, URZ ;  /* 0x00000008221d1290 */ /* 0x000fe2000fffe03f */
[----:B------:R-:W-:Y:S01]  /*17d0*/  IMAD.MOV.U32 R234, RZ, RZ, R8 ;  /* 0x000000ffffea7224 */ /* 0x000fe200078e0008 */
[----:B------:R-:W-:Y:S01]  /*17e0*/  LOP3.LUT R5, R6, 0x7fffffe, RZ, 0xc0, !PT ;  /* 0x07fffffe06057812 */ /* 0x000fe200078ec0ff */
[----:B------:R-:W-:Y:S01]  /*17f0*/  @UP1 ULDC.64 UR8, c[0x0][0x250] ;  /* 0x0000940000081ab9 */ /* 0x000fe20000000a00 */
[----:B------:R-:W-:Y:S01]  /*1800*/  MOV R234, R8 ;  /* 0x0000000800ea7202 */ /* 0x000fe20000000f00 */
[----:B------:R-:W-:Y:S01]  /*1810*/  @UP1 UIMAD.WIDE.U32 UR6, UR29, UR8, URZ ;  /* 0x000000081d0612a5 */ /* 0x000fe2000f8e003f */
[----:B------:R-:W-:Y:S01]  /*1820*/  LOP3.LUT R21, R23, UR31, RZ, 0x3c, !PT ;  /* 0x0000001f17157c12 */ /* 0x000fe2000f8e3cff */
[----:B------:R-:W-:Y:S01]  /*1830*/  @UP1 UIMAD UR29, UR29, UR9, URZ ;  /* 0x000000091d1d12a4 */ /* 0x000fe2000f8e023f */
[----:B------:R-:W-:Y:S01]  /*1840*/  LOP3.LUT R6, R4, 0x18, R234, 0xf8, !PT ;  /* 0x0000001804067812 */ /* 0x000fe200078ef8ea */
[----:B------:R-:W-:Y:S01]  /*1850*/  USHF.R.S32.HI UR35, URZ, 0x1f, UR31 ;  /* 0x0000001f3f237899 */ /* 0x000fe2000801141f */
[----:B------:R-:W-:Y:S01]  /*1860*/  IMAD.MOV.U32 R235, RZ, RZ, R9 ;  /* 0x000000ffffeb7224 */ /* 0x000fe200078e0009 */
[----:B------:R-:W-:Y:S01]  /*1870*/  @UP1 UIADD3 UR29, UR7, UR29, URZ ;  /* 0x0000001d071d1290 */ /* 0x000fe2000fffe03f */
[----:B------:R-:W-:Y:S01]  /*1880*/  SHF.R.U32.HI R4, RZ, 0x3, R4 ;  /* 0x00000003ff047819 */ /* 0x000fe20000011604 */
[----:B------:R-:W-:Y:S01]  /*1890*/  @UP1 UMOV UR30, UR6 ;  /* 0x00000006001e1c82 */ /* 0x000fe20008000000 */
[----:B------:R-:W-:-:S02]  /*18a0*/  IMAD.IADD R5, R2, 0x1, -R5 ;  /* 0x0000000102057824 */ /* 0x000fc400078e0a05 */
[----:B------:R-:W-:Y:S01]  /*18b0*/  IMAD.HI.U32 R16, R3, R15, RZ ;  /* 0x0000000f03107227 */ /* 0x000fe200078e00ff */
[----:B------:R-:W-:Y:S06]  /*18c0*/  @P0 BRA `(.L_x_483) ;  /* 0x0000000000340947 */ /* 0x000fec0003800000 */
        /* <DEDUP_REMOVED lines=13> */
.L_x_483:
[----:B------:R-:W2:Y:S01]  /*19a0*/  S2UR UR33, SR_CgaCtaId ;  /* 0x00000000002179c3 */ /* 0x000ea20000008800 */
[----:B------:R-:W-:Y:S01]  /*19b0*/  SHF.R.S32.HI R235, RZ, 0x1f, R234 ;  /* 0x0000001fffeb7819 */ /* 0x000fe200000114ea */
[----:B------:R-:W-:Y:S01]  /*19c0*/  ULDC.64 UR6, c[0x0][0x258] ;  /* 0x0000960000067ab9 */ /* 0x000fe20000000a00 */
[----:B------:R-:W-:Y:S01]  /*19d0*/  IADD3 R8, P3, R234, UR32, RZ ;  /* 0x00000020ea087c10 */ /* 0x000fe2000ff7e0ff */
[----:B------:R-:W-:Y:S01]  /*19e0*/  UIMAD UR35, UR35, UR6, URZ ;  /* 0x00000006232372a4 */ /* 0x000fe2000f8e023f */
[----:B------:R-:W-:Y:S01]  /*19f0*/  ISETP.GE.AND P1, PT, R2, UR5, PT ;  /* 0x0000000502007c0c */ /* 0x000fe2000bf26270 */
[----:B------:R3:W-:Y:S01]  /*1a00*/  STL [R1+0x84], R235 ;  /* 0x000084eb01007387 */ /* 0x0007e20000100800 */
[C---:B------:R-:W-:Y:S01]  /*1a10*/  ISETP.GE.AND P6, PT, R0.reuse, UR5, PT ;  /* 0x0000000500007c0c */ /* 0x040fe2000bfc6270 */
[----:B------:R-:W-:Y:S01]  /*1a20*/  IMAD.MOV R3, RZ, RZ, -R16 ;  /* 0x000000ffff037224 */ /* 0x000fe200078e0a10 */
[C---:B------:R-:W-:Y:S01]  /*1a30*/  ISETP.GE.AND P4, PT, R0.reuse, UR15, PT ;  /* 0x0000000f00007c0c */ /* 0x040fe2000bf86270 */
[----:B------:R-:W-:Y:S01]  /*1a40*/  UIMAD UR7, UR31, UR7, UR35 ;  /* 0x000000071f0772a4 */ /* 0x000fe2000f8e0223 */
[----:B------:R-:W-:Y:S01]  /*1a50*/  ISETP.GE.AND P2, PT, R0, UR15, PT ;  /* 0x0000000f00007c0c */ /* 0x000fe2000bf46270 */
[----:B------:R-:W-:Y:S01]  /*1a60*/  IMAD.U32 R0, RZ, RZ, UR6 ;  /* 0x00000006ff007e24 */ /* 0x000fe2000f8e00ff */
[----:B------:R-:W-:Y:S01]  /*1a70*/  IADD3.X R9, R235, UR4, RZ, P3, !PT ;  /* 0x00000004eb097c10 */ /* 0x000fe20009ffe4ff */
[----:B------:R-:W-:Y:S01]  /*1a80*/  UMOV UR4, 0x400 ;  /* 0x0000040000047882 */ /* 0x000fe20000000000 */
[----:B------:R-:W-:Y:S01]  /*1a90*/  LOP3.LUT R6, R6, R4, RZ, 0x3c, !PT ;  /* 0x0000000406067212 */ /* 0x000fe200078e3cff */
[----:B------:R-:W-:Y:S01]  /*1aa0*/  IMAD R4, R132, 0x8, R5 ;  /* 0x0000000884047824 */ /* 0x000fe200078e0205 */
[----:B------:R-:W-:Y:S01]  /*1ab0*/  BSSY B0, `(.L_x_484) ;  /* 0x0000022000007945 */ /* 0x000fe20003800000 */
[----:B------:R-:W-:-:S04]  /*1ac0*/  IMAD.WIDE.U32 R8, R0, UR31, R8 ;  /* 0x0000001f00087c25 */ /* 0x000fc8000f8e0008 */
[----:B------:R-:W-:Y:S01]  /*1ad0*/  IMAD R15, R22, R3, R15 ;  /* 0x00000003160f7224 */ /* 0x000fe200078e020f */
[----:B------:R-:W-:Y:S01]  /*1ae0*/  SHF.R.S32.HI R3, RZ, 0x1f, R2 ;  /* 0x0000001fff037819 */ /* 0x000fe20000011402 */
[----:B--2---:R-:W-:Y:S01]  /*1af0*/  ULEA UR4, UR33, UR4, 0x18 ;  /* 0x0000000421047291 */ /* 0x004fe2000f8ec03f */
[----:B------:R-:W-:Y:S02]  /*1b00*/  IMAD.U32 R6, R4, 0x20, R6 ;  /* 0x0000002004067824 */ /* 0x000fe400078e0006 */
[----:B------:R-:W-:Y:S01]  /*1b10*/  VIADD R14, R2, 0x40 ;  /* 0x00000040020e7836 */ /* 0x000fe20000000000 */
[----:B------:R-:W-:Y:S01]  /*1b20*/  ISETP.GT.U32.AND P5, PT, R22, R15, PT ;  /* 0x0000000f1600720c */ /* 0x000fe20003fa4070 */
[----:B------:R-:W-:Y:S01]  /*1b30*/  IMAD.U32 R4, RZ, RZ, UR14 ;  /* 0x0000000eff047e24 */ /* 0x000fe2000f8e00ff */
[----:B------:R-:W-:Y:S01]  /*1b40*/  LEA R196, R6, UR4, 0x1 ;  /* 0x0000000406c47c11 */ /* 0x000fe2000f8e08ff */
[----:B------:R-:W-:Y:S01]  /*1b50*/  VIADD R7, R9, UR7 ;  /* 0x0000000709077c36 */ /* 0x000fe20008000000 */
[----:B------:R-:W-:Y:S01]  /*1b60*/  ISETP.GE.AND P0, PT, R14, UR5, PT ;  /* 0x000000050e007c0c */ /* 0x000fe2000bf06270 */
[----:B------:R-:W-:Y:S01]  /*1b70*/  IMAD.WIDE R4, R4, 0x80, R2 ;  /* 0x0000008004047825 */ /* 0x000fe200078e0202 */
[----:B------:R-:W-:Y:S01]  /*1b80*/  ISETP.GE.AND P3, PT, R14, UR15, PT ;  /* 0x0000000f0e007c0c */ /* 0x000fe2000bf66270 */
[----:B---3--:R-:W-:-:S12]  /*1b90*/  @P1 BRA `(.L_x_485) ;  /* 0x00000000004c1947 */ /* 0x008fd80003800000 */
        /* <DEDUP_REMOVED lines=19> */
.L_x_485:
[----:B------:R-:W-:Y:S05]  /*1cd0*/  BSYNC B0 ;  /* 0x0000000000007941 */ /* 0x000fea0003800000 */
.L_x_484:
[----:B------:R-:W-:Y:S01]  /*1ce0*/  ISETP.GE.AND P1, PT, R14, UR15, PT ;  /* 0x0000000f0e007c0c */ /* 0x000fe2000bf26270 */
[----:B------:R-:W-:Y:S01]  /*1cf0*/  BSSY B0, `(.L_x_486) ;  /* 0x0000019000007945 */ /* 0x000fe20003800000 */
[----:B------:R-:W-:Y:S01]  /*1d00*/  LEA.HI R14, R17, R178, RZ, 0x4 ;  /* 0x000000b2110e7211 */ /* 0x000fe200078f20ff */
[----:B------:R-:W-:-:S03]  /*1d10*/  @!P5 IMAD.IADD R15, R15, 0x1, -R22 ;  /* 0x000000010f0fd824 */ /* 0x000fc600078e0a16 */
[----:B------:R-:W-:Y:S01]  /*1d20*/  LOP3.LUT R18, R14, 0xfffffff0, RZ, 0xc0, !PT ;  /* 0xfffffff00e127812 */ /* 0x000fe200078ec0ff */
        /* <DEDUP_REMOVED lines=21> */
.L_x_487:
[----:B------:R-:W-:Y:S05]  /*1e80*/  BSYNC B0 ;  /* 0x0000000000007941 */ /* 0x000fea0003800000 */
.L_x_486:
[----:B------:R-:W-:Y:S01]  /*1e90*/  SHF.R.S32.HI R17, RZ, 0x4, R14 ;  /* 0x00000004ff117819 */ /* 0x000fe2000001140e */
[----:B------:R-:W-:Y:S01]  /*1ea0*/  IMAD.IADD R0, R178, 0x1, -R18 ;  /* 0x00000001b2007824 */ /* 0x000fe200078e0a12 */
[----:B------:R-:W-:Y:S01]  /*1eb0*/  BSSY B0, `(.L_x_488) ;  /* 0x000001a000007945 */ /* 0x000fe20003800000 */
[----:B------:R-:W-:Y:S01]  /*1ec0*/  ISETP.GE.U32.AND P6, PT, R15, R22, PT ;  /* 0x000000160f00720c */ /* 0x000fe20003fc6070 */
[----:B------:R-:W-:Y:S01]  /*1ed0*/  VIADD R18, R2, 0x60 ;  /* 0x0000006002127836 */ /* 0x000fe20000000000 */
[----:B------:R-:W-:Y:S02]  /*1ee0*/  LEA.HI R15, R14, R17, RZ, 0x1 ;  /* 0x000000110e0f7211 */ /* 0x000fe400078f08ff */
[----:B------:R-:W-:Y:S01]  /*1ef0*/  LEA.HI R14, R0, R0, RZ, 0x1 ;  /* 0x00000000000e7211 */ /* 0x000fe200078f08ff */
[----:B------:R-:W-:Y:S05]  /*1f00*/  @P0 BRA `(.L_x_489) ;  /* 0x0000000000500947 */ /* 0x000fea0003800000 */
[----:B------:R-:W-:Y:S02]  /*1f10*/  ULDC UR6, c[0x0][0x2d0] ;  /* 0x0000b40000067ab9 */ /* 0x000fe40000000800 */
[----:B------:R-:W-:-:S13]  /*1f20*/  ISETP.GE.AND P0, PT, R234, UR6, PT ;  /* 0x00000006ea007c0c */ /* 0x000fda000bf06270 */
[----:B------:R1:W-:Y:S01]  /*1f30*/  @P0 STS.128 [R196+0x1000], RZ ;  /* 0x001000ffc4000388 */ /* 0x0003e20000000c00 */
[----:B------:R-:W-:Y:S05]  /*1f40*/  @P0 BRA `(.L_x_489) ;  /* 0x0000000000400947 */ /* 0x000fea0003800000 */
[----:B---3--:R-:W-:Y:S01]  /*1f50*/  IADD3 R12, P0, R4, 0x40, RZ ;  /* 0x00000040040c7810 */ /* 0x008fe20007f1e0ff */
[----:B------:R-:W-:Y:S01]  /*1f60*/  ULDC.64 UR6, c[0x0][0x240] ;  /* 0x0000900000067ab9 */ /* 0x000fe20000000a00 */
[----:B------:R-:W-:-:S03]  /*1f70*/  MOV R11, R7 ;  /* 0x00000007000b7202 */ /* 0x000fc60000000f00 */
[----:B------:R-:W-:-:S04]  /*1f80*/  IMAD.X R10, RZ, RZ, R5, P0 ;  /* 0x000000ffff0a7224 */ /* 0x000fc800000e0605 */
[----:B------:R-:W-:Y:S02]  /*1f90*/  IMAD R13, R10, UR6, RZ ;  /* 0x000000060a0d7c24 */ /* 0x000fe4000f8e02ff */
[----:B------:R-:W-:Y:S02]  /*1fa0*/  IMAD.MOV.U32 R10, RZ, RZ, R8 ;  /* 0x000000ffff0a7224 */ /* 0x000fe400078e0008 */
[C---:B------:R-:W-:Y:S02]  /*1fb0*/  IMAD R13, R12.reuse, UR7, R13 ;  /* 0x000000070c0d7c24 */ /* 0x040fe4000f8e020d */
[----:B------:R-:W-:Y:S01]  /*1fc0*/  IMAD.WIDE.U32 R10, R12, UR6, R10 ;  /* 0x000000060c0a7c25 */ /* 0x000fe2000f8e000a */
        /* <DEDUP_REMOVED lines=8> */
.L_x_489:
[----:B------:R-:W-:Y:S05]  /*2050*/  BSYNC B0 ;  /* 0x0000000000007941 */ /* 0x000fea0003800000 */
.L_x_488:
[----:B------:R-:W-:Y:S01]  /*2060*/  ISETP.GE.AND P0, PT, R18, UR5, PT ;  /* 0x0000000512007c0c */ /* 0x000fe2000bf06270 */
[----:B------:R-:W-:Y:S01]  /*2070*/  BSSY B0, `(.L_x_490) ;  /* 0x000001c000007945 */ /* 0x000fe20003800000 */
[----:B------:R-:W-:Y:S02]  /*2080*/  LOP3.LUT R10, R14, 0x7fffffe, RZ, 0xc0, !PT ;  /* 0x07fffffe0e0a7812 */ /* 0x000fe400078ec0ff */
[----:B------:R-:W-:Y:S02]  /*2090*/  LOP3.LUT R15, R15, 0xfffffffe, RZ, 0xc0, !PT ;  /* 0xfffffffe0f0f7812 */ /* 0x000fe400078ec0ff */
[----:B------:R-:W-:Y:S01]  /*20a0*/  SHF.R.S32.HI R11, RZ, 0x1f, R0 ;  /* 0x0000001fff0b7819 */ /* 0x000fe20000011400 */
[----:B------:R-:W-:Y:S01]  /*20b0*/  IMAD.IADD R177, R0, 0x1, -R10 ;  /* 0x0000000100b17824 */ /* 0x000fe200078e0a0a */
[----:B------:R-:W-:Y:S01]  /*20c0*/  LOP3.LUT R10, R20, 0xfffffff8, RZ, 0xc0, !PT ;  /* 0xfffffff8140a7812 */ /* 0x000fe200078ec0ff */
[----:B------:R-:W-:Y:S01]  /*20d0*/  IMAD.IADD R15, R17, 0x1, -R15 ;  /* 0x00000001110f7824 */ /* 0x000fe200078e0a0f */
[----:B---3--:R-:W-:-:S03]  /*20e0*/  LEA.HI R13, R11, R0, RZ, 0x3 ;  /* 0x000000000b0d7211 */ /* 0x008fc600078f18ff */
        /* <DEDUP_REMOVED lines=20> */
.L_x_491:
[----:B------:R-:W-:Y:S05]  /*2230*/  BSYNC B0 ;  /* 0x0000000000007941 */ /* 0x000fea0003800000 */
.L_x_490:
[----:B------:R-:W-:Y:S01]  /*2240*/  @!P5 VIADD R16, R16, 0x1 ;  /* 0x000000011010d836 */ /* 0x000fe20000000000 */
[----:B------:R-:W-:Y:S01]  /*2250*/  ISETP.GE.AND P0, PT, R21, RZ, PT ;  /* 0x000000ff1500720c */ /* 0x000fe20003f06270 */
[----:B------:R-:W-:Y:S01]  /*2260*/  IMAD R6, R3, UR10, RZ ;  /* 0x0000000a03067c24 */ /* 0x000fe2000f8e02ff */
[----:B------:R-:W-:Y:S01]  /*2270*/  ISETP.NE.AND P5, PT, R23, RZ, PT ;  /* 0x000000ff1700720c */ /* 0x000fe20003fa5270 */
[----:B-1----:R-:W-:Y:S01]  /*2280*/  IMAD.WIDE.U32 R4, R2, UR10, R234 ;  /* 0x0000000a02047c25 */ /* 0x002fe2000f8e00ea */
[--C-:B------:R-:W-:Y:S01]  /*2290*/  SHF.R.S32.HI R7, RZ, 0x1, R14.reuse ;  /* 0x00000001ff077819 */ /* 0x100fe2000001140e */
[----:B------:R-:W-:Y:S01]  /*22a0*/  ULDC.64 UR6, c[0x0][0x260] ;  /* 0x0000980000067ab9 */ /* 0x000fe20000000a00 */
[----:B------:R-:W-:Y:S01]  /*22b0*/  SHF.R.S32.HI R0, RZ, 0x1f, R14 ;  /* 0x0000001fff007819 */ /* 0x000fe2000001140e */
[----:B------:R-:W-:Y:S01]  /*22c0*/  IMAD R3, R3, UR8, RZ ;  /* 0x0000000803037c24 */ /* 0x000fe2000f8e02ff */
[----:B------:R-:W-:Y:S01]  /*22d0*/  @P6 IADD3 R16, R16, 0x1, RZ ;  /* 0x0000000110106810 */ /* 0x000fe20007ffe0ff */
[----:B------:R-:W-:Y:S01]  /*22e0*/  IMAD.IADD R12, R178, 0x1, -R10 ;  /* 0x00000001b20c7824 */ /* 0x000fe200078e0a0a */
[----:B------:R-:W-:Y:S01]  /*22f0*/  LEA.HI R8, R0, R7, RZ, 0x2 ;  /* 0x0000000700087211 */ /* 0x000fe200078f10ff */
[----:B------:R-:W-:Y:S01]  /*2300*/  USHF.R.S32.HI UR31, URZ, 0x1f, UR16 ;  /* 0x0000001f3f1f7899 */ /* 0x000fe20008011410 */
[----:B------:R-:W-:Y:S01]  /*2310*/  BSSY B0, `(.L_x_492) ;  /* 0x0000036000007945 */ /* 0x000fe20003800000 */
[----:B------:R-:W-:Y:S01]  /*2320*/  IMAD.MOV.U32 R0, RZ, RZ, R16 ;  /* 0x000000ffff007224 */ /* 0x000fe200078e0010 */
[----:B------:R-:W-:Y:S01]  /*2330*/  LOP3.LUT R9, R8, 0xfffffffc, RZ, 0xc0, !PT ;  /* 0xfffffffc08097812 */ /* 0x000fe200078ec0ff */
[----:B------:R-:W-:Y:S01]  /*2340*/  IMAD R8, R2, UR11, R6 ;  /* 0x0000000b02087c24 */ /* 0x000fe2000f8e0206 */
[----:B------:R-:W-:Y:S01]  /*2350*/  LEA.HI R11, R12, R12, RZ, 0x1 ;  /* 0x0000000c0c0b7211 */ /* 0x000fe200078f08ff */
[----:B------:R-:W-:Y:S01]  /*2360*/  @!P0 IMAD.MOV R0, RZ, RZ, -R0 ;  /* 0x000000ffff008224 */ /* 0x000fe200078e0a00 */
[----:B------:R-:W-:Y:S01]  /*2370*/  IADD3 R6, P0, R4, UR28, RZ ;  /* 0x0000001c04067c10 */ /* 0x000fe2000ff1e0ff */
[----:B------:R-:W-:Y:S01]  /*2380*/  IMAD.IADD R17, R7, 0x1, -R9 ;  /* 0x0000000107117824 */ /* 0x000fe200078e0a09 */
[----:B------:R-:W-:Y:S01]  /*2390*/  @!P5 LOP3.LUT R0, RZ, R23, RZ, 0x33, !PT ;  /* 0x00000017ff00d212 */ /* 0x000fe200078e33ff */
[----:B------:R-:W-:Y:S01]  /*23a0*/  USHF.L.U32 UR28, UR10, 0x7, URZ ;  /* 0x000000070a1c7899 */ /* 0x000fe2000800063f */
[----:B------:R-:W-:Y:S01]  /*23b0*/  IADD3.X R7, R5, UR25, R8, P0, !PT ;  /* 0x0000001905077c10 */ /* 0x000fe200087fe408 */
[C---:B------:R-:W-:Y:S01]  /*23c0*/  IMAD.WIDE.U32 R4, R2.reuse, UR8, R234 ;  /* 0x0000000802047c25 */ /* 0x040fe2000f8e00ea */
[----:B------:R-:W-:Y:S01]  /*23d0*/  SHF.R.S32.HI R8, RZ, 0x1f, R0 ;  /* 0x0000001fff087819 */ /* 0x000fe20000011400 */
[----:B------:R-:W-:Y:S01]  /*23e0*/  USHF.L.U64.HI UR25, UR10, 0x7, UR11 ;  /* 0x000000070a197899 */ /* 0x000fe2000801020b */
[----:B------:R-:W-:Y:S01]  /*23f0*/  ISETP.GE.AND P0, PT, R2, UR15, PT ;  /* 0x0000000f02007c0c */ /* 0x000fe2000bf06270 */
[----:B------:R-:W-:Y:S01]  /*2400*/  IMAD.WIDE.U32 R24, R0, UR6, R6 ;  /* 0x0000000600187c25 */ /* 0x000fe2000f8e0006 */
[----:B------:R-:W-:-:S02]  /*2410*/  ISETP.GE.AND P5, PT, R2, UR15, PT ;  /* 0x0000000f02007c0c */ /* 0x000fc4000bfa6270 */
[----:B------:R-:W-:Y:S01]  /*2420*/  IADD3 R4, P6, R4, UR30, RZ ;  /* 0x0000001e04047c10 */ /* 0x000fe2000ffde0ff */
[----:B------:R-:W-:Y:S01]  /*2430*/  IMAD R9, R8, UR6, RZ ;  /* 0x0000000608097c24 */ /* 0x000fe2000f8e02ff */
[----:B------:R1:W-:Y:S01]  /*2440*/  STL.64 [R1+0x90], R24 ;  /* 0x0000901801007387 */ /* 0x0003e20000100a00 */
[----:B------:R-:W-:Y:S01]  /*2450*/  IMAD R2, R2, UR9, R3 ;  /* 0x0000000902027c24 */ /* 0x000fe2000f8e0203 */
[----:B------:R-:W-:Y:S01]  /*2460*/  LOP3.LUT R10, R11, 0x3fffffe, RZ, 0xc0, !PT ;  /* 0x03fffffe0b0a7812 */ /* 0x000fe200078ec0ff */
[----:B------:R-:W-:Y:S01]  /*2470*/  IMAD R3, R0, UR7, R9 ;  /* 0x0000000700037c24 */ /* 0x000fe2000f8e0209 */
[----:B------:R-:W-:Y:S01]  /*2480*/  ULDC.64 UR6, c[0x0][0x268] ;  /* 0x00009a0000067ab9 */ /* 0x000fe20000000a00 */
[----:B------:R-:W-:Y:S01]  /*2490*/  IMAD.MOV.U32 R232, RZ, RZ, R24 ;  /* 0x000000ffffe87224 */ /* 0x000fe200078e0018 */
[----:B------:R-:W-:Y:S01]  /*24a0*/  IADD3.X R5, R5, UR29, R2, P6, !PT ;  /* 0x0000001d05057c10 */ /* 0x000fe2000b7fe402 */
[----:B------:R-:W-:Y:S01]  /*24b0*/  UIMAD UR29, UR25, UR16, URZ ;  /* 0x00000010191d72a4 */ /* 0x000fe2000f8e023f */
[----:B------:R-:W-:Y:S01]  /*24c0*/  IADD3 R233, R25, R3, RZ ;  /* 0x0000000319e97210 */ /* 0x000fe20007ffe0ff */
[----:B------:R-:W-:Y:S01]  /*24d0*/  IMAD.U32 R2, RZ, RZ, UR16 ;  /* 0x00000010ff027e24 */ /* 0x000fe2000f8e00ff */
[----:B------:R-:W-:Y:S01]  /*24e0*/  IADD3 R10, R12, -R10, RZ ;  /* 0x8000000a0c0a7210 */ /* 0x000fe20007ffe0ff */
[----:B------:R-:W-:Y:S01]  /*24f0*/  IMAD.WIDE.U32 R22, R0, UR6, R4 ;  /* 0x0000000600167c25 */ /* 0x000fe2000f8e0004 */
[----:B------:R-:W-:Y:S01]  /*2500*/  UIMAD UR29, UR31, UR28, UR29 ;  /* 0x0000001c1f1d72a4 */ /* 0x000fe2000f8e021d */
[----:B------:R1:W-:Y:S01]  /*2510*/  STL.64 [R1+0x88], R232 ;  /* 0x000088e801007387 */ /* 0x0003e20000100a00 */
[----:B------:R-:W-:Y:S01]  /*2520*/  ISETP.GE.AND P6, PT, R18, UR15, PT ;  /* 0x0000000f12007c0c */ /* 0x000fe2000bfc6270 */
[----:B------:R-:W-:Y:S01]  /*2530*/  IMAD.WIDE.U32 R2, R2, UR28, R232 ;  /* 0x0000001c02027c25 */ /* 0x000fe2000f8e00e8 */
[----:B------:R-:W-:Y:S01]  /*2540*/  SHF.R.S32.HI R16, RZ, 0x1, R11 ;  /* 0x00000001ff107819 */ /* 0x000fe2000001140b */
[----:B------:R1:W-:Y:S02]  /*2550*/  STL.64 [R1+0xa0], R22 ;  /* 0x0000a01601007387 */ /* 0x0003e40000100a00 */
[----:B------:R-:W-:Y:S01]  /*2560*/  IMAD R6, R8, UR6, RZ ;  /* 0x0000000608067c24 */ /* 0x000fe2000f8e02ff */
[----:B------:R-:W-:-:S03]  /*2570*/  IADD3 R5, R3, UR29, RZ ;  /* 0x0000001d03057c10 */ /* 0x000fc6000fffe0ff */
[----:B------:R-:W-:Y:S01]  /*2580*/  IMAD R9, R0, UR7, R6 ;  /* 0x0000000700097c24 */ /* 0x000fe2000f8e0206 */
        /* <DEDUP_REMOVED lines=14> */
.L_x_493:
[----:B------:R-:W-:Y:S05]  /*2670*/  BSYNC B0 ;  /* 0x0000000000007941 */ /* 0x000fea0003800000 */
.L_x_492:
[----:B------:R-:W-:Y:S01]  /*2680*/  USHF.L.U64.HI UR29, UR10, 0x5, UR11 ;  /* 0x000000050a1d7899 */ /* 0x000fe2000801020b */
[----:B------:R-:W-:Y:S01]  /*2690*/  BSSY B0, `(.L_x_494) ;  /* 0x0000011000007945 */ /* 0x000fe20003800000 */
[----:B------:R-:W-:Y:S01]  /*26a0*/  USHF.L.U32 UR30, UR10, 0x5, URZ ;  /* 0x000000050a1e7899 */ /* 0x000fe2000800063f */
[----:B------:R-:W-:Y:S02]  /*26b0*/  SHF.L.U32 R8, R16, 0x6, RZ ;  /* 0x0000000610087819 */ /* 0x000fe400000006ff */
[----:B------:R-:W-:Y:S05]  /*26c0*/  @P4 BRA `(.L_x_495) ;  /* 0x0000000000344947 */ /* 0x000fea0003800000 */
[----:B------:R-:W-:Y:S02]  /*26d0*/  ULDC UR6, c[0x0][0x2d0] ;  /* 0x0000b40000067ab9 */ /* 0x000fe40000000800 */
[----:B------:R-:W-:-:S13]  /*26e0*/  ISETP.GE.AND P0, PT, R234, UR6, PT ;  /* 0x00000006ea007c0c */ /* 0x000fda000bf06270 */
[----:B------:R1:W-:Y:S01]  /*26f0*/  @P0 STS.128 [R196+0x2800], RZ ;  /* 0x002800ffc4000388 */ /* 0x0003e20000000c00 */
[----:B------:R-:W-:Y:S05]  /*2700*/  @P0 BRA `(.L_x_495) ;  /* 0x0000000000240947 */ /* 0x000fea0003800000 */
[----:B------:R-:W-:Y:S01]  /*2710*/  IADD3 R0, P0, R2, UR30, RZ ;  /* 0x0000001e02007c10 */ /* 0x000fe2000ff1e0ff */
[----:B------:R-:W-:-:S03]  /*2720*/  ULDC.64 UR6, c[0x0][0x218] ;  /* 0x0000860000067ab9 */ /* 0x000fc60000000a00 */
[----:B-1----:R-:W-:Y:S02]  /*2730*/  IADD3.X R7, R5, UR29, RZ, P0, !PT ;  /* 0x0000001d05077c10 */ /* 0x002fe400087fe4ff */
[----:B------:R-:W-:-:S04]  /*2740*/  LEA R6, P0, R0, UR6, 0x1 ;  /* 0x0000000600067c11 */ /* 0x000fc8000f8008ff */
[----:B------:R-:W-:-:S05]  /*2750*/  LEA.HI.X R7, R0, UR7, R7, 0x1, P0 ;  /* 0x0000000700077c11 */ /* 0x000fca00080f0c07 */
[----:B------:R-:W-:Y:S01]  /*2760*/  @!PT LDS RZ, [RZ] ;  /* 0x00000000fffff984 */ /* 0x000fe20000000800 */
[----:B------:R-:W-:Y:S01]  /*2770*/  @!PT LDS RZ, [RZ] ;  /* 0x00000000fffff984 */ /* 0x000fe20000000800 */
[----:B------:R-:W-:Y:S01]  /*2780*/  @!PT LDS RZ, [RZ] ;  /* 0x00000000fffff984 */ /* 0x000fe20000000800 */
[----:B------:R1:W-:Y:S04]  /*2790*/  LDGSTS.E.BYPASS.LTC128B.128 [R196+0x2800], desc[UR20][R6.64] ;  /* 0x0280000006c47fae */ /* 0x0003e8000b901d54 */
.L_x_495:
[----:B------:R-:W-:Y:S05]  /*27a0*/  BSYNC B0 ;  /* 0x0000000000007941 */ /* 0x000fea0003800000 */
.L_x_494:
        /* <DEDUP_REMOVED lines=18> */
.L_x_497:
[----:B------:R-:W-:Y:S05]  /*28d0*/  BSYNC B0 ;  /* 0x0000000000007941 */ /* 0x000fea0003800000 */
.L_x_496:
        /* <DEDUP_REMOVED lines=18> */
.L_x_499:
[----:B------:R-:W-:Y:S05]  /*2a00*/  BSYNC B0 ;  /* 0x0000000000007941 */ /* 0x000fea0003800000 */
.L_x_498:
[----:B------:R-:W0:Y:S01]  /*2a10*/  LDGDEPBAR ;  /* 0x00000000000079af */ /* 0x000e220000000000 */
[----:B------:R-:W-:Y:S01]  /*2a20*/  IMAD.SHL.U32 R3, R19, 0x8, RZ ;  /* 0x0000000813037824 */ /* 0x000fe200078e00ff */
[----:B------:R-:W-:Y:S01]  /*2a30*/  LOP3.LUT R0, R8, 0xc0, RZ, 0xc0, !PT ;  /* 0x000000c008007812 */ /* 0x000fe200078ec0ff */
[----:B------:R-:W-:Y:S01]  /*2a40*/  IMAD.SHL.U32 R2, R17, 0x40, RZ ;  /* 0x0000004011027824 */ /* 0x000fe200078e00ff */
[----:B------:R-:W-:Y:S01]  /*2a50*/  IADD3 R21, R23, R9, RZ ;  /* 0x0000000917157210 */ /* 0x000fe20007ffe0ff */
[----:B-1----:R-:W-:Y:S01]  /*2a60*/  IMAD.SHL.U32 R4, R13, 0x20, RZ ;  /* 0x000000200d047824 */ /* 0x002fe200078e00ff */
[----:B------:R-:W-:Y:S01]  /*2a70*/  MOV R20, R22 ;  /* 0x0000001600147202 */ /* 0x000fe20000000f00 */
[----:B------:R-:W-:Y:S01]  /*2a80*/  IMAD.SHL.U32 R5, R15, 0x8, RZ ;  /* 0x000000080f057824 */ /* 0x000fe200078e00ff */
[----:B------:R-:W-:Y:S01]  /*2a90*/  LOP3.LUT R3, R0, 0x8, R3, 0xf8, !PT ;  /* 0x0000000800037812 */ /* 0x000fe200078ef803 */
[----:B------:R-:W-:Y:S01]  /*2aa0*/  USHF.L.U64.HI UR32, UR8, 0x7, UR9 ;  /* 0x0000000708207899 */ /* 0x000fe20008010209 */
[----:B------:R-:W-:Y:S01]  /*2ab0*/  SHF.R.U32.HI R0, RZ, 0x3, R0 ;  /* 0x00000003ff007819 */ /* 0x000fe20000011600 */
[----:B------:R1:W-:Y:S01]  /*2ac0*/  STL.64 [R1+0x40], R20 ;  /* 0x0000401401007387 */ /* 0x0003e20000100a00 */
[----:B------:R-:W-:Y:S01]  /*2ad0*/  LOP3.LUT R2, R2, 0xc0, RZ, 0xc0, !PT ;  /* 0x000000c002027812 */ /* 0x000fe200078ec0ff */
[----:B------:R-:W-:Y:S01]  /*2ae0*/  USHF.L.U32 UR33, UR8, 0x7, URZ ;  /* 0x0000000708217899 */ /* 0x000fe2000800063f */
[----:B------:R-:W-:Y:S01]  /*2af0*/  LOP3.LUT R176, R4, 0xffffff00, RZ, 0xc0, !PT ;  /* 0xffffff0004b07812 */ /* 0x000fe200078ec0ff */
[----:B------:R-:W-:Y:S01]  /*2b00*/  UIMAD UR6, UR32, UR16, URZ ;  /* 0x00000010200672a4 */ /* 0x000fe2000f8e023f */
[----:B------:R-:W-:Y:S01]  /*2b10*/  LOP3.LUT R0, R3, R0, RZ, 0x3c, !PT ;  /* 0x0000000003007212 */ /* 0x000fe200078e3cff */
[----:B------:R-:W-:Y:S01]  /*2b20*/  BSSY B0, `(.L_x_500) ;  /* 0x0000022000007945 */ /* 0x000fe20003800000 */
[----:B------:R-:W-:Y:S01]  /*2b30*/  LOP3.LUT R4, R2, 0x8, R5, 0xf8, !PT ;  /* 0x0000000802047812 */ /* 0x000fe200078ef805 */
[----:B------:R-:W-:Y:S01]  /*2b40*/  UIMAD UR6, UR31, UR33, UR6 ;  /* 0x000000211f0672a4 */ /* 0x000fe2000f8e0206 */
[----:B------:R-:W-:Y:S01]  /*2b50*/  SHF.R.U32.HI R3, RZ, 0x3, R2 ;  /* 0x00000003ff037819 */ /* 0x000fe20000011602 */
[----:B------:R-:W-:Y:S01]  /*2b60*/  IMAD R2, R132, 0x200, R176 ;  /* 0x0000020084027824 */ /* 0x000fe200078e02b0 */
[----:B------:R-:W-:Y:S01]  /*2b70*/  LEA R6, R15, R10, 0x3 ;  /* 0x0000000a0f067211 */ /* 0x000fe200078e18ff */
[----:B------:R-:W-:-:S04]  /*2b80*/  DEPBAR.LE SB0, 0x0 ;  /* 0x000080000000791a */ /* 0x000fc80000000000 */
[----:B------:R-:W-:Y:S01]  /*2b90*/  BAR.SYNC.DEFER_BLOCKING 0x0 ;  /* 0x0000000000007b1d */ /* 0x000fe20000010000 */
[----:B------:R-:W-:Y:S01]  /*2ba0*/  LOP3.LUT R134, R4, R3, RZ, 0x3c, !PT ;  /* 0x0000000304867212 */ /* 0x000fe200078e3cff */
[----:B------:R-:W-:Y:S01]  /*2bb0*/  IMAD.U32 R4, RZ, RZ, UR16 ;  /* 0x00000010ff047e24 */ /* 0x000fe2000f8e00ff */
[----:B------:R-:W-:Y:S01]  /*2bc0*/  ISETP.GE.AND P0, PT, R18, UR15, PT ;  /* 0x0000000f12007c0c */ /* 0x000fe2000bf06270 */
[----:B------:R-:W-:Y:S02]  /*2bd0*/  IMAD.U32 R0, R6, 0x20, R0 ;  /* 0x0000002006007824 */ /* 0x000fe400078e0000 */
[----:B------:R-:W-:-:S03]  /*2be0*/  IMAD.WIDE.U32 R4, R4, UR33, R20 ;  /* 0x0000002104047c25 */ /* 0x000fc6000f8e0014 */
[----:B------:R-:W-:Y:S01]  /*2bf0*/  LEA R135, R0, UR4, 0x1 ;  /* 0x0000000400877c11 */ /* 0x000fe2000f8e08ff */
[----:B------:R-:W-:Y:S02]  /*2c00*/  IMAD R2, R177, 0x20, R2 ;  /* 0x00000020b1027824 */ /* 0x000fe400078e0202 */
[----:B------:R-:W-:Y:S02]  /*2c10*/  VIADD R3, R5, UR6 ;  /* 0x0000000605037c36 */ /* 0x000fe40008000000 */
[----:B------:R-:W-:Y:S01]  /*2c20*/  IMAD.IADD R2, R134, 0x1, R2 ;  /* 0x0000000186027824 */ /* 0x000fe200078e0202 */
        /* <DEDUP_REMOVED lines=17> */
.L_x_501:
[----:B------:R-:W-:Y:S05]  /*2d40*/  BSYNC B0 ;  /* 0x0000000000007941 */ /* 0x000fea0003800000 */
.L_x_500:
        /* <DEDUP_REMOVED lines=19> */
.L_x_503:
[----:B------:R-:W-:Y:S05]  /*2e80*/  BSYNC B0 ;  /* 0x0000000000007941 */ /* 0x000fea0003800000 */
.L_x_502:
        /* <DEDUP_REMOVED lines=19> */
.L_x_505:
[----:B------:R-:W-:Y:S05]  /*2fc0*/  BSYNC B0 ;  /* 0x0000000000007941 */ /* 0x000fea0003800000 */
.L_x_504:
        /* <DEDUP_REMOVED lines=19> */
.L_x_507:
[----:B------:R-:W-:Y:S05]  /*3100*/  BSYNC B0 ;  /* 0x0000000000007941 */ /* 0x000fea0003800000 */
.L_x_506:
[----:B------:R-:W-:Y:S01]  /*3110*/  LDSM.16.M88.4 R12, [R186] ;  /* 0x00000000ba0c783b */ /* 0x000fe20000000200 */
[----:B------:R-:W-:Y:S01]  /*3120*/  LOP3.LUT P0, RZ, R16, 0x2, RZ, 0xc0, !PT ;  /* 0x0000000210ff7812 */ /* 0x000fe2000780c0ff */
[----:B------:R-:W-:Y:S01]  /*3130*/  IMAD.MOV.U32 R0, RZ, RZ, 0x10 ;  /* 0x00000010ff007424 */ /* 0x000fe200078e00ff */
[----:B------:R-:W-:Y:S01]  /*3140*/  LOP3.LUT P1, RZ, R17, 0x2, RZ, 0xc0, !PT ;  /* 0x0000000211ff7812 */ /* 0x000fe2000782c0ff */
[----:B-1----:R-:W1:Y:S01]  /*3150*/  LDSM.16.M88.4 R4, [R135+0x2000] ;  /* 0x002000008704783b */ /* 0x002e620000000200 */
[C---:B------:R-:W-:Y:S01]  /*3160*/  VIADD R2, R135.reuse, 0x2000 ;  /* 0x0000200087027836 */ /* 0x040fe20000000000 */
[----:B------:R-:W-:Y:S01]  /*3170*/  UIADD3 UR6, UR23, 0x1, -UR24 ;  /* 0x0000000117067890 */ /* 0x000fe2000fffe818 */
[----:B------:R-:W-:Y:S01]  /*3180*/  SEL R0, R0, 0xfffffff0, !P1 ;  /* 0xfffffff000007807 */ /* 0x000fe20004800000 */
[----:B------:R-:W5:Y:S01]  /*3190*/  LDSM.16.M88.4 R8, [R186+0x1000] ;  /* 0x00100000ba08783b */ /* 0x000f620000000200 */
[----:B------:R-:W-:Y:S01]  /*31a0*/  VIADD R188, R135, 0x2020 ;  /* 0x0000202087bc7836 */ /* 0x000fe20000000000 */
[----:B------:R-:W-:Y:S01]  /*31b0*/  UIADD3 UR6, UR6, UR18, URZ ;  /* 0x0000001206067290 */ /* 0x000fe2000fffe03f */
[----:B------:R-:W-:Y:S01]  /*31c0*/  IMAD.SHL.U32 R178, R178, 0x2, RZ ;  /* 0x00000002b2b27824 */ /* 0x000fe200078e00ff */
[----:B------:R-:W2:Y:S01]  /*31d0*/  LDSM.16.M88.4 R72, [R135+0x2800] ;  /* 0x002800008748783b */ /* 0x000ea20000000200 */
[----:B------:R-:W-:Y:S01]  /*31e0*/  IMAD R187, R0, 0x2, R186 ;  /* 0x0000000200bb7824 */ /* 0x000fe200078e02ba */
[----:B------:R-:W-:Y:S01]  /*31f0*/  UIADD3 UR19, UR23, -UR19, -UR24 ;  /* 0x8000001317137290 */ /* 0x000fe2000fffe818 */
[----:B------:R-:W-:Y:S01]  /*3200*/  @P0 VIADD R188, R2, 0xffffffe0 ;  /* 0xffffffe002bc0836 */ /* 0x000fe20000000000 */
[----:B------:R-:W3:Y:S01]  /*3210*/  LDSM.16.M88.4 R68, [R135+0x2c00] ;  /* 0x002c00008744783b */ /* 0x000ee20000000200 */
[----:B------:R-:W-:Y:S01]  /*3220*/  SHF.R.S32.HI R2, RZ, 0x1f, R133 ;  /* 0x0000001fff027819 */ /* 0x000fe20000011485 */
[----:B------:R-:W-:Y:S01]  /*3230*/  IMAD.U32 R3, RZ, RZ, UR14 ;  /* 0x0000000eff037e24 */ /* 0x000fe2000f8e00ff */
[----:B------:R-:W-:Y:S01]  /*3240*/  LOP3.LUT R179, R178, 0x6, RZ, 0xc0, !PT ;  /* 0x00000006b2b37812 */ /* 0x000fe200078ec0ff */
[----:B------:R-:W4:Y:S01]  /*3250*/  LDSM.16.M88.4 R76, [R135+0x2400] ;  /* 0x00240000874c783b */ /* 0x000f220000000200 */
[----:B------:R-:W-:Y:S01]  /*3260*/  LEA.HI R2, R2, R133, RZ, 0x2 ;  /* 0x0000008502027211 */ /* 0x000fe200078f10ff */
[----:B------:R-:W-:Y:S01]  /*3270*/  UISETP.GT.AND UP0, UPT, UR16, UR12, UPT ;  /* 0x0000000c1000728c */ /* 0x000fe2000bf04270 */
[C---:B------:R-:W-:Y:S01]  /*3280*/  VIADD R191, R188.reuse, 0x1400 ;  /* 0x00001400bcbf7836 */ /* 0x040fe20000000000 */
[----:B------:R-:W4:Y:S01]  /*3290*/  LDSM.16.M88.4 R64, [R135+0x3000] ;  /* 0x003000008740783b */ /* 0x000f220000000200 */
[----:B------:R-:W-:Y:S01]  /*32a0*/  SHF.R.S32.HI R2, RZ, 0x2, R2 ;  /* 0x00000002ff027819 */ /* 0x000fe20000011402 */
[----:B------:R-:W-:Y:S01]  /*32b0*/  UIADD3 UR35, UR27, 0x646e171e, URZ ;  /* 0x646e171e1b237890 */ /* 0x000fe2000fffe03f */
[C---:B------:R-:W-:Y:S01]  /*32c0*/  VIADD R190, R188.reuse, 0x1800 ;  /* 0x00001800bcbe7836 */ /* 0x040fe20000000000 */
[----:B------:R-:W4:Y:S01]  /*32d0*/  LDSM.16.M88.4 R52, [R135+0x3400] ;  /* 0x003400008734783b */ /* 0x000f220000000200 */
[----:B------:R-:W-:Y:S01]  /*32e0*/  UIADD3 UR36, UR26, -0x4ab325aa, URZ ;  /* 0xb54cda561a247890 */ /* 0x000fe2000fffe03f */
[----:B------:R-:W-:-:S02]  /*32f0*/  VIADD R189, R188, 0x1c00 ;  /* 0x00001c00bcbd7836 */ /* 0x000fc40000000000 */
[----:B------:R-:W4:Y:S04]  /*3300*/  LDSM.16.M88.4 R48, [R135+0x3800] ;  /* 0x003800008730783b */ /* 0x000f280000000200 */
[----:B------:R-:W4:Y:S04]  /*3310*/  LDSM.16.M88.4 R44, [R135+0x3c00] ;  /* 0x003c0000872c783b */ /* 0x000f280000000200 */
[----:B------:R-:W-:Y:S01]  /*3320*/  LDSM.16.M88.4 R32, [R188+0x800] ;  /* 0x00080000bc20783b */ /* 0x000fe20000000200 */
[-C--:B-1----:R-:W-:Y:S03]  /*3330*/  HMMA.16816.F32 R156, R12, R4.reuse, RZ ;  /* 0x000000040c9c723c */ /* 0x082fe600000018ff */
[----:B------:R-:W-:Y:S04]  /*3340*/  LDSM.16.M88.4 R28, [R188+0xc00] ;  /* 0x000c0000bc1c783b */ /* 0x000fe80000000200 */
[----:B------:R-:W-:Y:S01]  /*3350*/  LDSM.16.M88.4 R36, [R188+0x400] ;  /* 0x00040000bc24783b */ /* 0x000fe20000000200 */
[----:B-----5:R-:W-:Y:S03]  /*3360*/  HMMA.16816.F32 R148, R8, R4, RZ ;  /* 0x000000040894723c */ /* 0x020fe600000018ff */
[----:B------:R-:W-:Y:S03]  /*3370*/  LDSM.16.M88.4 R24, [R188+0x1000] ;  /* 0x00100000bc18783b */ /* 0x000fe60000000200 */
[-C--:B------:R-:W-:Y:S01]  /*3380*/  HMMA.16816.F32 R164, R12, R6.reuse, RZ ;  /* 0x000000060ca4723c */ /* 0x080fe200000018ff */
[----:B------:R-:W-:Y:S04]  /*3390*/  LDSM.16.M88.4 R20, [R188+0x1400] ;  /* 0x00140000bc14783b */ /* 0x000fe80000000200 */
[----:B------:R-:W-:Y:S01]  /*33a0*/  LDSM.16.M88.4 R56, [R188+0x1800] ;  /* 0x00180000bc38783b */ /* 0x000fe20000000200 */
[C---:B------:R-:W-:Y:S03]  /*33b0*/  HMMA.16816.F32 R140, R8.reuse, R6, RZ ;  /* 0x00000006088c723c */ /* 0x040fe600000018ff */
[----:B------:R-:W1:Y:S03]  /*33c0*/  LDSM.16.M88.4 R4, [R187+0x1000] ;  /* 0x00100000bb04783b */ /* 0x000e660000000200 */
[C---:B--2---:R-:W-:Y:S01]  /*33d0*/  HMMA.16816.F32 R124, R8.reuse, R72, RZ ;  /* 0x00000048087c723c */ /* 0x044fe200000018ff */
[----:B------:R-:W-:Y:S04]  /*33e0*/  LDSM.16.M88.4 R40, [R188] ;  /* 0x00000000bc28783b */ /* 0x000fe80000000200 */
[----:B------:R-:W2:Y:S01]  /*33f0*/  LDSM.16.M88.4 R60, [R188+0x1c00] ;  /* 0x001c0000bc3c783b */ /* 0x000ea20000000200 */
[C---:B---3--:R-:W-:Y:S03]  /*3400*/  HMMA.16816.F32 R116, R8.reuse, R68, RZ ;  /* 0x000000440874723c */ /* 0x048fe600000018ff */
[----:B------:R-:W3:Y:S03]  /*3410*/  LDSM.16.M88.4 R16, [R187] ;  /* 0x00000000bb10783b */ /* 0x000ee60000000200 */
[C---:B----4-:R-:W-:Y:S01]  /*3420*/  HMMA.16816.F32 R128, R8.reuse, R78, RZ ;  /* 0x0000004e0880723c */ /* 0x050fe200000018ff */
[----:B------:R-:W0:Y:S05]  /*3430*/  LDGDEPBAR ;  /* 0x00000000000079af */ /* 0x000e2a0000000000 */
        /* <DEDUP_REMOVED lines=35> */
[----:B--2---:R-:W-:Y:S06]  /*3670*/  HMMA.16816.F32 R92, R4, R60, R84 ;  /* 0x0000003c045c723c */ /* 0x004fec0000001854 */
[-C--:B---3--:R-:W-:Y:S06]  /*3680*/  HMMA.16816.F32 R76, R16, R40.reuse, R156 ;  /* 0x00000028104c723c */ /* 0x088fec000000189c */
[C---:B------:R-:W-:Y:S06]  /*3690*/  HMMA.16816.F32 R148, R4.reuse, R40, R148 ;  /* 0x000000280494723c */ /* 0x040fec0000001894 */
[C---:B------:R-:W-:Y:S06]  /*36a0*/  HMMA.16816.F32 R140, R4.reuse, R42, R140 ;  /* 0x0000002a048c723c */ /* 0x040fec000000188c */
[C---:B------:R-:W-:Y:S06]  /*36b0*/  HMMA.16816.F32 R136, R4.reuse, R36, R136 ;  /* 0x000000240488723c */ /* 0x040fec0000001888 */
[C---:B------:R-:W-:Y:S06]  /*36c0*/  HMMA.16816.F32 R104, R4.reuse, R22, R96 ;  /* 0x000000160468723c */ /* 0x040fec0000001860 */
[C---:B------:R-:W-:Y:S06]  /*36d0*/  HMMA.16816.F32 R88, R4.reuse, R58, R88 ;  /* 0x0000003a0458723c */ /* 0x040fec0000001858 */
[----:B------:R-:W-:Y:S06]  /*36e0*/  HMMA.16816.F32 R84, R4, R62, R80 ;  /* 0x0000003e0454723c */ /* 0x000fec0000001850 */
[----:B------:R-:W-:Y:S01]  /*36f0*/  HMMA.16816.F32 R44, R16, R36, R8 ;  /* 0x00000024102c723c */ /* 0x000fe20000001808 */
[----:B------:R-:W-:Y:S01]  /*3700*/  LEA R6, R132, UR22, 0x4 ;  /* 0x0000001684067c11 */ /* 0x000fe2000f8e20ff */
[----:B------:R-:W-:-:S02]  /*3710*/  IMAD.U32 R7, RZ, RZ, UR6 ;  /* 0x00000006ff077e24 */ /* 0x000fc4000f8e00ff */
[----:B------:R-:W-:Y:S02]  /*3720*/  IMAD R4, R177, 0x20, R176 ;  /* 0x00000020b1047824 */ /* 0x000fe400078e02b0 */
[C---:B------:R-:W-:Y:S01]  /*3730*/  HMMA.16816.F32 R72, R16.reuse, R38, R144 ;  /* 0x000000261048723c */ /* 0x040fe20000001890 */
[----:B------:R-:W-:Y:S02]  /*3740*/  IMAD.IADD R6, R2, 0x1, R6 ;  /* 0x0000000102067824 */ /* 0x000fe400078e0206 */
[----:B------:R-:W-:Y:S02]  /*3750*/  IMAD.U32 R10, RZ, RZ, UR6 ;  /* 0x00000006ff0a7e24 */ /* 0x000fe4000f8e00ff */
[----:B------:R-:W-:Y:S01]  /*3760*/  IMAD.U32 R9, RZ, RZ, UR6 ;  /* 0x00000006ff097e24 */ /* 0x000fe2000f8e00ff */
[C---:B------:R-:W-:Y:S01]  /*3770*/  HMMA.16816.F32 R36, R16.reuse, R28, R168 ;  /* 0x0000001c1024723c */ /* 0x040fe200000018a8 */
[----:B------:R-:W-:Y:S01]  /*3780*/  IMAD.U32 R8, RZ, RZ, UR6 ;  /* 0x00000006ff087e24 */ /* 0x000fe2000f8e00ff */
[C---:B------:R-:W-:Y:S01]  /*3790*/  VIADDMNMX R199, R6.reuse, UR19, RZ, !PT ;  /* 0x0000001306c77c46 */ /* 0x040fe2000f8001ff */
[----:B------:R-:W-:Y:S01]  /*37a0*/  VIADD R11, R6, 0x8 ;  /* 0x00000008060b7836 */ /* 0x000fe20000000000 */
[----:B------:R-:W-:Y:S01]  /*37b0*/  IADD3 R10, R10, 0x8, R6 ;  /* 0x000000080a0a7810 */ /* 0x000fe20007ffe006 */
[----:B------:R-:W-:Y:S01]  /*37c0*/  IMAD.IADD R2, R134, 0x1, R4 ;  /* 0x0000000186027824 */ /* 0x000fe200078e0204 */
[----:B------:R-:W-:Y:S01]  /*37d0*/  HMMA.16816.F32 R64, R16, R30, R172 ;  /* 0x0000001e1040723c */ /* 0x000fe200000018ac */
[----:B------:R-:W-:-:S02]  /*37e0*/  IADD3 R9, R9, 0x40, R6 ;  /* 0x0000004009097810 */ /* 0x000fc40007ffe006 */
[----:B------:R-:W-:-:S03]  /*37f0*/  VIADDMNMX R197, R11, UR19, RZ, !PT ;  /* 0x000000130bc57c46 */ /* 0x000fc6000f8001ff */
[C---:B------:R-:W-:Y:S06]  /*3800*/  HMMA.16816.F32 R28, R16.reuse, R20, R200 ;  /* 0x00000014101c723c */ /* 0x040fec00000018c8 */
[C---:B------:R-:W-:Y:S06]  /*3810*/  HMMA.16816.F32 R48, R16.reuse, R22, R204 ;  /* 0x000000161030723c */ /* 0x040fec00000018cc */
[----:B------:R-:W-:Y:S01]  /*3820*/  HMMA.16816.F32 R20, R16, R60, R212 ;  /* 0x0000003c1014723c */ /* 0x000fe200000018d4 */
[----:B------:R-:W-:-:S05]  /*3830*/  VIMNMX R207, R9, UR23, PT ;  /* 0x0000001709cf7c48 */ /* 0x000fca000bfe0100 */
[----:B------:R-:W-:Y:S01]  /*3840*/  HMMA.16816.F32 R80, R16, R42, R164 ;  /* 0x0000002a1050723c */ /* 0x000fe200000018a4 */
[----:B------:R-:W-:Y:S02]  /*3850*/  IMAD R215, R3, 0x8, R132 ;  /* 0x0000000803d77824 */ /* 0x000fe400078e0284 */
[----:B------:R-:W-:-:S03]  /*3860*/  IMAD.U32 R3, RZ, RZ, UR16 ;  /* 0x00000010ff037e24 */ /* 0x000fc6000f8e00ff */
[----:B------:R-:W-:Y:S01]  /*3870*/  HMMA.16816.F32 R40, R16, R32, R152 ;  /* 0x000000201028723c */ /* 0x000fe20000001898 */
[----:B------:R-:W-:-:S04]  /*3880*/  IMAD R3, R3, 0x80, R179 ;  /* 0x0000008003037824 */ /* 0x000fc800078e02b3 */
[C---:B------:R-:W-:Y:S01]  /*3890*/  VIADD R5, R3.reuse, 0x1 ;  /* 0x0000000103057836 */ /* 0x040fe20000000000 */
[C---:B------:R-:W-:Y:S01]  /*38a0*/  HMMA.16816.F32 R68, R16.reuse, R34, R160 ;  /* 0x000000221044723c */ /* 0x040fe200000018a0 */
[----:B------:R-:W-:Y:S01]  /*38b0*/  VIADD R4, R3, 0x8 ;  /* 0x0000000803047836 */ /* 0x000fe20000000000 */
[----:B------:R-:W-:Y:S02]  /*38c0*/  BAR.SYNC.DEFER_BLOCKING 0x0 ;  /* 0x0000000000007b1d */ /* 0x000fe40000010000 */
[----:B------:R-:W-:Y:S02]  /*38d0*/  ISETP.GE.AND P6, PT, R5, R207, PT ;  /* 0x000000cf0500720c */ /* 0x000fe40003fc6270 */
[C---:B------:R-:W-:Y:S06]  /*38e0*/  HMMA.16816.F32 R32, R16.reuse, R24, R180 ;  /* 0x000000181020723c */ /* 0x040fec00000018b4 */
[C---:B------:R-:W-:Y:S06]  /*38f0*/  HMMA.16816.F32 R52, R16.reuse, R26, R192 ;  /* 0x0000001a1034723c */ /* 0x040fec00000018c0 */
[----:B------:R-:W-:Y:S01]  /*3900*/  HMMA.16816.F32 R24, R16, R56, R208 ;  /* 0x000000381018723c */ /* 0x000fe200000018d0 */
[----:B------:R-:W-:-:S02]  /*3910*/  VIADD R195, R188, 0x400 ;  /* 0x00000400bcc37836 */ /* 0x000fc40000000000 */
[C---:B------:R-:W-:Y:S02]  /*3920*/  VIADD R194, R188.reuse, 0x800 ;  /* 0x00000800bcc27836 */ /* 0x040fe40000000000 */
[----:B------:R-:W-:Y:S01]  /*3930*/  VIADD R193, R188, 0xc00 ;  /* 0x00000c00bcc17836 */ /* 0x000fe20000000000 */
[C---:B------:R-:W-:Y:S01]  /*3940*/  HMMA.16816.F32 R56, R16.reuse, R58, R216 ;  /* 0x0000003a1038723c */ /* 0x040fe200000018d8 */
[----:B------:R-:W-:Y:S01]  /*3950*/  VIADDMNMX R211, R6, R7, UR23, PT ;  /* 0x0000001706d37e46 */ /* 0x000fe2000b800107 */
[----:B------:R-:W-:Y:S01]  /*3960*/  VIADD R192, R188, 0x1000 ;  /* 0x00001000bcc07836 */ /* 0x000fe20000000000 */
[----:B------:R-:W-:Y:S02]  /*3970*/  IADD3 R7, R8, 0x48, R6 ;  /* 0x0000004808077810 */ /* 0x000fe40007ffe006 */
[----:B------:R-:W-:Y:S01]  /*3980*/  ISETP.GE.AND P0, PT, R3, R211, PT ;  /* 0x000000d30300720c */ /* 0x000fe20003f06270 */
[----:B------:R-:W-:Y:S01]  /*3990*/  HMMA.16816.F32 R16, R16, R62, R12 ;  /* 0x0000003e1010723c */ /* 0x000fe2000000180c */
[----:B------:R-:W-:-:S02]  /*39a0*/  VIMNMX R209, R10, UR23, PT ;  /* 0x000000170ad17c48 */ /* 0x000fc4000bfe0100 */
[----:B------:R-:W-:Y:S02]  /*39b0*/  ISETP.LT.OR P0, PT, R3, R199, P0 ;  /* 0x000000c70300720c */ /* 0x000fe40000701670 */
[----:B------:R-:W-:Y:S02]  /*39c0*/  VIMNMX R205, R7, UR23, PT ;  /* 0x0000001707cd7c48 */ /* 0x000fe4000bfe0100 */
[----:B------:R-:W-:Y:S01]  /*39d0*/  VIADD R12, R6, 0x40 ;  /* 0x00000040060c7836 */ /* 0x000fe20000000000 */
[----:B------:R-:W-:Y:S01]  /*39e0*/  FSEL R60, R76, -INF , !P0 ;  /* 0xff8000004c3c7808 */ /* 0x000fe20004000000 */
[----:B------:R-:W-:Y:S01]  /*39f0*/  VIADD R13, R6, 0x48 ;  /* 0x00000048060d7836 */ /* 0x000fe20000000000 */
[----:B------:R-:W-:Y:S01]  /*3a00*/  ISETP.GE.AND P5, PT, R5, R211, PT ;  /* 0x000000d30500720c */ /* 0x000fe20003fa6270 */
[----:B------:R-:W-:Y:S01]  /*3a10*/  VIADD R6, R3, 0x71 ;  /* 0x0000007103067836 */ /* 0x000fe20000000000 */
[----:B------:R-:W-:Y:S02]  /*3a20*/  VIADDMNMX R203, R12, UR19, RZ, !PT ;  /* 0x000000130ccb7c46 */ /* 0x000fe4000f8001ff */
[----:B------:R-:W-:-:S02]  /*3a30*/  VIADDMNMX R201, R13, UR19, RZ, !PT ;  /* 0x000000130dc97c46 */ /* 0x000fc4000f8001ff */
[C---:B------:R-:W-:Y:S02]  /*3a40*/  ISETP.GE.AND P1, PT, R5.reuse, R209, PT ;  /* 0x000000d10500720c */ /* 0x040fe40003f26270 */
[----:B------:R-:W-:Y:S02]  /*3a50*/  ISETP.GE.AND P3, PT, R5, R205, PT ;  /* 0x000000cd0500720c */ /* 0x000fe40003f66270 */
[C---:B------:R-:W-:Y:S02]  /*3a60*/  ISETP.GE.AND P0, PT, R3.reuse, R207, PT ;  /* 0x000000cf0300720c */ /* 0x040fe40003f06270 */
[----:B------:R-:W-:Y:S02]  /*3a70*/  ISETP.GE.AND P4, PT, R3, R209, PT ;  /* 0x000000d10300720c */ /* 0x000fe40003f86270 */
[C---:B------:R-:W-:Y:S02]  /*3a80*/  ISETP.LT.OR P5, PT, R5.reuse, R199, P5 ;  /* 0x000000c70500720c */ /* 0x040fe40002fa1670 */
[----:B------:R-:W-:-:S02]  /*3a90*/  ISETP.LT.OR P1, PT, R5, R197, P1 ;  /* 0x000000c50500720c */ /* 0x000fc40000f21670 */
[C---:B------:R-:W-:Y:S02]  /*3aa0*/  ISETP.LT.OR P6, PT, R5.reuse, R203, P6 ;  /* 0x000000cb0500720c */ /* 0x040fe400037c1670 */
[----:B------:R-:W-:Y:S01]  /*3ab0*/  ISETP.LT.OR P3, PT, R5, R201, P3 ;  /* 0x000000c90500720c */ /* 0x000fe20001f61670 */
[C---:B------:R-:W-:Y:S01]  /*3ac0*/  VIADD R5, R3.reuse, 0x9 ;  /* 0x0000000903057836 */ /* 0x040fe20000000000 */
[C---:B------:R-:W-:Y:S02]  /*3ad0*/  ISETP.LT.OR P0, PT, R3.reuse, R203, P0 ;  /* 0x000000cb0300720c */ /* 0x040fe40000701670 */
[----:B------:R-:W-:Y:S02]  /*3ae0*/  ISETP.LT.OR P4, PT, R3, R197, P4 ;  /* 0x000000c50300720c */ /* 0x000fe40002781670 */
[----:B------:R-:W-:Y:S02]  /*3af0*/  FSEL R132, R77, -INF , !P5 ;  /* 0xff8000004d847808 */ /* 0x000fe40006800000 */
[----:B------:R-:W-:-:S02]  /*3b00*/  FSEL R146, R79, -INF , !P1 ;  /* 0xff8000004f927808 */ /* 0x000fc40004800000 */
[----:B------:R-:W-:Y:S02]  /*3b10*/  FSEL R61, R148, -INF , !P0 ;  /* 0xff800000943d7808 */ /* 0x000fe40004000000 */
[----:B------:R-:W-:Y:S02]  /*3b20*/  ISETP.GE.AND P2, PT, R4, R211, PT ;  /* 0x000000d30400720c */ /* 0x000fe40003f46270 */
[----:B------:R-:W-:Y:S02]  /*3b30*/  FSEL R144, R78, -INF , !P4 ;  /* 0xff8000004e907808 */ /* 0x000fe40006000000 */
[C---:B------:R-:W-:Y:S02]  /*3b40*/  ISETP.GE.AND P1, PT, R4.reuse, R209, PT ;  /* 0x000000d10400720c */ /* 0x040fe40003f26270 */
[C---:B------:R-:W-:Y:S02]  /*3b50*/  ISETP.GE.AND P5, PT, R4.reuse, R207, PT ;  /* 0x000000cf0400720c */ /* 0x040fe40003fa6270 */
[----:B------:R-:W-:-:S02]  /*3b60*/  ISETP.GE.AND P0, PT, R4, R205, PT ;  /* 0x000000cd0400720c */ /* 0x000fc40003f06270 */
[----:B------:R-:W-:Y:S02]  /*3b70*/  FSEL R96, R151, -INF , !P3 ;  /* 0xff80000097607808 */ /* 0x000fe40005800000 */
[----:B------:R-:W-:Y:S02]  /*3b80*/  ISETP.GE.AND P4, PT, R3, R205, PT ;  /* 0x000000cd0300720c */ /* 0x000fe40003f86270 */
[----:B------:R-:W-:Y:S02]  /*3b90*/  ISETP.GE.AND P3, PT, R5, R211, PT ;  /* 0x000000d30500720c */ /* 0x000fe40003f66270 */
[C---:B------:R-:W-:Y:S02]  /*3ba0*/  ISETP.LT.OR P2, PT, R4.reuse, R199, P2 ;  /* 0x000000c70400720c */ /* 0x040fe40001741670 */
[C---:B------:R-:W-:Y:S02]  /*3bb0*/  ISETP.LT.OR P1, PT, R4.reuse, R197, P1 ;  /* 0x000000c50400720c */ /* 0x040fe40000f21670 */
[----:B------:R-:W-:-:S02]  /*3bc0*/  ISETP.LT.OR P5, PT, R4, R203, P5 ;  /* 0x000000cb0400720c */ /* 0x000fc40002fa1670 */
[-C--:B------:R-:W-:Y:S01]  /*3bd0*/  ISETP.LT.OR P0, PT, R4, R201.reuse, P0 ;  /* 0x000000c90400720c */ /* 0x080fe20000701670 */
[C---:B------:R-:W-:Y:S01]  /*3be0*/  VIADD R4, R3.reuse, 0x10 ;  /* 0x0000001003047836 */ /* 0x040fe20000000000 */
[----:B------:R-:W-:Y:S02]  /*3bf0*/  ISETP.LT.OR P4, PT, R3, R201, P4 ;  /* 0x000000c90300720c */ /* 0x000fe40002781670 */
[----:B------:R-:W-:Y:S02]  /*3c00*/  ISETP.LT.OR P3, PT, R5, R199, P3 ;  /* 0x000000c70500720c */ /* 0x000fe40001f61670 */
[----:B------:R-:W-:Y:S02]  /*3c10*/  FSEL R77, R150, -INF , !P4 ;  /* 0xff800000964d7808 */ /* 0x000fe40006000000 */
[----:B------:R-:W-:Y:S02]  /*3c20*/  FSEL R145, R82, -INF , !P1 ;  /* 0xff80000052917808 */ /* 0x000fe40004800000 */
[----:B------:R-:W-:-:S02]  /*3c30*/  FSEL R63, R140, -INF , !P5 ;  /* 0xff8000008c3f7808 */ /* 0x000fc40006800000 */
[----:B------:R-:W-:Y:S02]  /*3c40*/  FSEL R78, R142, -INF , !P0 ;  /* 0xff8000008e4e7808 */ /* 0x000fe40004000000 */
[----:B------:R-:W-:Y:S02]  /*3c50*/  FSEL R134, R81, -INF , !P3 ;  /* 0xff80000051867808 */ /* 0x000fe40005800000 */
[----:B------:R-:W-:Y:S02]  /*3c60*/  FSEL R62, R149, -INF , !P6 ;  /* 0xff800000953e7808 */ /* 0x000fe40007000000 */
[----:B------:R-:W-:Y:S02]  /*3c70*/  ISETP.GE.AND P4, PT, R5, R207, PT ;  /* 0x000000cf0500720c */ /* 0x000fe40003f86270 */
[----:B------:R-:W-:Y:S02]  /*3c80*/  FSEL R133, R80, -INF , !P2 ;  /* 0xff80000050857808 */ /* 0x000fe40005000000 */
[----:B------:R-:W-:-:S02]  /*3c90*/  ISETP.GE.AND P1, PT, R4, R211, PT ;  /* 0x000000d30400720c */ /* 0x000fc40003f26270 */
[C---:B------:R-:W-:Y:S02]  /*3ca0*/  ISETP.GE.AND P5, PT, R4.reuse, R209, PT ;  /* 0x000000d10400720c */ /* 0x040fe40003fa6270 */
[C---:B------:R-:W-:Y:S02]  /*3cb0*/  ISETP.GE.AND P0, PT, R4.reuse, R207, PT ;  /* 0x000000cf0400720c */ /* 0x040fe40003f06270 */
[----:B------:R-:W-:Y:S02]  /*3cc0*/  ISETP.GE.AND P3, PT, R4, R205, PT ;  /* 0x000000cd0400720c */ /* 0x000fe40003f66270 */
[C---:B------:R-:W-:Y:S02]  /*3cd0*/  ISETP.GE.AND P6, PT, R5.reuse, R209, PT ;  /* 0x000000d10500720c */ /* 0x040fe40003fc6270 */
[C---:B------:R-:W-:Y:S02]  /*3ce0*/  ISETP.GE.AND P2, PT, R5.reuse, R205, PT ;  /* 0x000000cd0500720c */ /* 0x040fe40003f46270 */
[----:B------:R-:W-:-:S02]  /*3cf0*/  ISETP.LT.OR P4, PT, R5, R203, P4 ;  /* 0x000000cb0500720c */ /* 0x000fc40002781670 */
[C---:B------:R-:W-:Y:S02]  /*3d00*/  ISETP.LT.OR P1, PT, R4.reuse, R199, P1 ;  /* 0x000000c70400720c */ /* 0x040fe40000f21670 */
[C---:B------:R-:W-:Y:S02]  /*3d10*/  ISETP.LT.OR P5, PT, R4.reuse, R197, P5 ;  /* 0x000000c50400720c */ /* 0x040fe40002fa1670 */
[C---:B------:R-:W-:Y:S02]  /*3d20*/  ISETP.LT.OR P0, PT, R4.reuse, R203, P0 ;  /* 0x000000cb0400720c */ /* 0x040fe40000701670 */
[----:B------:R-:W-:Y:S01]  /*3d30*/  ISETP.LT.OR P3, PT, R4, R201, P3 ;  /* 0x000000c90400720c */ /* 0x000fe20001f61670 */
[----:B------:R-:W-:Y:S01]  /*3d40*/  VIADD R4, R3, 0x11 ;  /* 0x0000001103047836 */ /* 0x000fe20000000000 */
        /* <DEDUP_REMOVED lines=23> */
[----:B------:R-:W-:Y:S02]  /*3ec0*/  ISETP.GE.AND P0, PT, R4, R205, PT ;  /* 0x000000cd0400720c */ /* 0x000fe40003f06270 */
[----:B------:R-:W-:Y:S02]  /*3ed0*/  FSEL R98, R138, -INF , !P3 ;  /* 0xff8000008a627808 */ /* 0x000fe40005800000 */
[----:B------:R-:W-:Y:S02]  /*3ee0*/  FSEL R99, R139, -INF , !P1 ;  /* 0xff8000008b637808 */ /* 0x000fe40004800000 */
[C---:B------:R-:W-:Y:S02]  /*3ef0*/  ISETP.GE.AND P1, PT, R5.reuse, R211, PT ;  /* 0x000000d30500720c */ /* 0x040fe40003f26270 */
[----:B------:R-:W-:Y:S02]  /*3f00*/  ISETP.GE.AND P3, PT, R5, R207, PT ;  /* 0x000000cf0500720c */ /* 0x000fe40003f66270 */
[----:B------:R-:W-:-:S02]  /*3f10*/  ISETP.LT.OR P5, PT, R4, R199, P5 ;  /* 0x000000c70400720c */ /* 0x000fc40002fa1670 */
[C---:B------:R-:W-:Y:S02]  /*3f20*/  ISETP.LT.OR P6, PT, R4.reuse, R197, P6 ;  /* 0x000000c50400720c */ /* 0x040fe400037c1670 */
[C---:B------:R-:W-:Y:S02]  /*3f30*/  ISETP.LT.OR P2, PT, R4.reuse, R203, P2 ;  /* 0x000000cb0400720c */ /* 0x040fe40001741670 */
[----:B------:R-:W-:Y:S01]  /*3f40*/  ISETP.LT.OR P0, PT, R4, R201, P0 ;  /* 0x000000c90400720c */ /* 0x000fe20000701670 */
[----:B------:R-:W-:Y:S01]  /*3f50*/  VIADD R4, R3, 0x20 ;  /* 0x0000002003047836 */ /* 0x000fe20000000000 */
[C---:B------:R-:W-:Y:S02]  /*3f60*/  ISETP.LT.OR P1, PT, R5.reuse, R199, P1 ;  /* 0x000000c70500720c */ /* 0x040fe40000f21670 */
[----:B------:R-:W-:Y:S02]  /*3f70*/  ISETP.LT.OR P3, PT, R5, R203, P3 ;  /* 0x000000cb0500720c */ /* 0x000fe40001f61670 */
[----:B------:R-:W-:-:S02]  /*3f80*/  FSEL R45, R137, -INF , !P4 ;  /* 0xff800000892d7808 */ /* 0x000fc40006000000 */
[----:B------:R-:W-:Y:S02]  /*3f90*/  FSEL R97, R222, -INF , !P0 ;  /* 0xff800000de617808 */ /* 0x000fe40004000000 */
[----:B------:R-:W-:Y:S02]  /*3fa0*/  FSEL R136, R72, -INF , !P5 ;  /* 0xff80000048887808 */ /* 0x000fe40006800000 */
[----:B------:R-:W-:Y:S02]  /*3fb0*/  FSEL R137, R73, -INF , !P1 ;  /* 0xff80000049897808 */ /* 0x000fe40004800000 */
[----:B------:R-:W-:Y:S02]  /*3fc0*/  FSEL R47, R221, -INF , !P3 ;  /* 0xff800000dd2f7808 */ /* 0x000fe40005800000 */
[----:B------:R-:W-:Y:S02]  /*3fd0*/  FSEL R46, R220, -INF , !P2 ;  /* 0xff800000dc2e7808 */ /* 0x000fe40005000000 */
[----:B------:R-:W-:-:S02]  /*3fe0*/  ISETP.GE.AND P0, PT, R4, R211, PT ;  /* 0x000000d30400720c */ /* 0x000fc40003f06270 */
        /* <DEDUP_REMOVED lines=241> */
[----:B------:R-:W-:Y:S02]  /*4f00*/  FSEL R102, R20, -INF , !P6 ;  /* 0xff80000014667808 */ /* 0x000fe40007000000 */
[----:B------:R-:W-:Y:S02]  /*4f10*/  FSEL R179, R22, -INF , !P3 ;  /* 0xff80000016b37808 */ /* 0x000fe40005800000 */
[C---:B------:R-:W-:Y:S02]  /*4f20*/  ISETP.GE.AND P6, PT, R4.reuse, R207, PT ;  /* 0x000000cf0400720c */ /* 0x040fe40003fc6270 */
[C---:B------:R-:W-:Y:S02]  /*4f30*/  ISETP.GE.AND P3, PT, R4.reuse, R205, PT ;  /* 0x000000cd0400720c */ /* 0x040fe40003f66270 */
[C---:B------:R-:W-:Y:S02]  /*4f40*/  ISETP.LT.OR P6, PT, R4.reuse, R203, P6 ;  /* 0x000000cb0400720c */ /* 0x040fe400037c1670 */
[----:B------:R-:W-:Y:S01]  /*4f50*/  ISETP.LT.OR P3, PT, R4, R201, P3 ;  /* 0x000000c90400720c */ /* 0x000fe20001f61670 */
[----:B------:R-:W-:Y:S01]  /*4f60*/  VIADD R4, R3, 0x69 ;  /* 0x0000006903047836 */ /* 0x000fe20000000000 */
[----:B------:R-:W-:-:S02]  /*4f70*/  FSEL R174, R26, -INF , !P5 ;  /* 0xff8000001aae7808 */ /* 0x000fc40006800000 */
[----:B------:R-:W-:Y:S02]  /*4f80*/  FSEL R216, R92, -INF , !P6 ;  /* 0xff8000005cd87808 */ /* 0x000fe40007000000 */
[----:B------:R-:W-:Y:S02]  /*4f90*/  FSEL R231, R94, -INF , !P3 ;  /* 0xff8000005ee77808 */ /* 0x000fe40005800000 */
[C---:B------:R-:W-:Y:S02]  /*4fa0*/  ISETP.GE.AND P1, PT, R5.reuse, R207, PT ;  /* 0x000000cf0500720c */ /* 0x040fe40003f26270 */
[----:B------:R-:W-:Y:S02]  /*4fb0*/  ISETP.GE.AND P5, PT, R5, R205, PT ;  /* 0x000000cd0500720c */ /* 0x000fe40003fa6270 */
[C---:B------:R-:W-:Y:S02]  /*4fc0*/  ISETP.GE.AND P6, PT, R6.reuse, R209, PT ;  /* 0x000000d10600720c */ /* 0x040fe40003fc6270 */
[----:B------:R-:W-:-:S02]  /*4fd0*/  ISETP.GE.AND P3, PT, R6, R207, PT ;  /* 0x000000cf0600720c */ /* 0x000fc40003f66270 */
[C---:B------:R-:W-:Y:S02]  /*4fe0*/  ISETP.LT.OR P1, PT, R5.reuse, R203, P1 ;  /* 0x000000cb0500720c */ /* 0x040fe40000f21670 */
[----:B------:R-:W-:Y:S02]  /*4ff0*/  ISETP.LT.OR P5, PT, R5, R201, P5 ;  /* 0x000000c90500720c */ /* 0x000fe40002fa1670 */
[C---:B------:R-:W-:Y:S02]  /*5000*/  ISETP.LT.OR P6, PT, R6.reuse, R197, P6 ;  /* 0x000000c50600720c */ /* 0x040fe400037c1670 */
[----:B------:R-:W-:Y:S02]  /*5010*/  ISETP.LT.OR P3, PT, R6, R203, P3 ;  /* 0x000000cb0600720c */ /* 0x000fe40001f61670 */
[----:B------:R-:W-:Y:S02]  /*5020*/  FSEL R177, R23, -INF , !P6 ;  /* 0xff80000017b17808 */ /* 0x000fe40007000000 */
[----:B------:R-:W-:-:S02]  /*5030*/  FSEL R212, R88, -INF , !P1 ;  /* 0xff80000058d47808 */ /* 0x000fc40004800000 */
[----:B------:R-:W-:Y:S01]  /*5040*/  FSEL R223, R90, -INF , !P5 ;  /* 0xff8000005adf7808 */ /* 0x000fe20006800000 */
[----:B------:R-:W1:Y:S01]  /*5050*/  LDC.U8 R88, c[0x0][0x388] ;  /* 0x0000e200ff587b82 */ /* 0x000e620000000000 */
        /* <DEDUP_REMOVED lines=8> */
[C---:B------:R-:W-:Y:S02]  /*50e0*/  ISETP.LT.OR P1, PT, R4.reuse, R199, P1 ;  /* 0x000000c70400720c */ /* 0x040fe40000f21670 */
[C---:B------:R-:W-:Y:S02]  /*50f0*/  ISETP.LT.OR P6, PT, R4.reuse, R203, P6 ;  /* 0x000000cb0400720c */ /* 0x040fe400037c1670 */
[----:B------:R-:W-:-:S02]  /*5100*/  ISETP.LT.OR P5, PT, R4, R201, P5 ;  /* 0x000000c90400720c */ /* 0x000fc40002fa1670 */
[----:B------:R-:W-:Y:S01]  /*5110*/  ISETP.LT.OR P3, PT, R4, R197, P3 ;  /* 0x000000c50400720c */ /* 0x000fe20001f61670 */
[----:B------:R-:W-:Y:S01]  /*5120*/  VIADD R4, R3, 0x78 ;  /* 0x0000007803047836 */ /* 0x000fe20000000000 */
[----:B------:R-:W-:Y:S01]  /*5130*/  ISETP.LT.OR P0, PT, R5, R199, P4 ;  /* 0x000000c70500720c */ /* 0x000fe20002701670 */
[----:B------:R-:W-:Y:S01]  /*5140*/  VIADD R3, R3, 0x79 ;  /* 0x0000007903037836 */ /* 0x000fe20000000000 */
[----:B------:R-:W-:Y:S01]  /*5150*/  FSEL R213, R101, -INF , !P2 ;  /* 0xff80000065d57808 */ /* 0x000fe20005000000 */
[----:B-1----:R-:W-:Y:S01]  /*5160*/  IMAD R183, R88, 0x10000, R88 ;  /* 0x0001000058b77824 */ /* 0x002fe200078e0258 */
[----:B------:R-:W-:Y:S02]  /*5170*/  ISETP.GE.AND P2, PT, R6, R211, PT ;  /* 0x000000d30600720c */ /* 0x000fe40003f46270 */
[----:B------:R-:W-:Y:S02]  /*5180*/  FSEL R214, R89, -INF , !P6 ;  /* 0xff80000059d67808 */ /* 0x000fe40007000000 */
[----:B------:R-:W-:-:S02]  /*5190*/  FSEL R89, R56, -INF , !P0 ;  /* 0xff80000038597808 */ /* 0x000fc40004000000 */
[----:B------:R-:W-:Y:S02]  /*51a0*/  ISETP.GE.AND P0, PT, R4, R207, PT ;  /* 0x000000cf0400720c */ /* 0x000fe40003f06270 */
[----:B------:R-:W-:Y:S02]  /*51b0*/  ISETP.LT.OR P2, PT, R6, R199, P2 ;  /* 0x000000c70600720c */ /* 0x000fe40001741670 */
[----:B------:R-:W-:Y:S02]  /*51c0*/  ISETP.LT.OR P0, PT, R4, R203, P0 ;  /* 0x000000cb0400720c */ /* 0x000fe40000701670 */
[----:B------:R-:W-:Y:S02]  /*51d0*/  FSEL R101, R21, -INF , !P2 ;  /* 0xff80000015657808 */ /* 0x000fe40005000000 */
[----:B------:R-:W-:Y:S02]  /*51e0*/  ISETP.GE.AND P2, PT, R6, R205, PT ;  /* 0x000000cd0600720c */ /* 0x000fe40003f46270 */
[----:B------:R-:W-:-:S02]  /*51f0*/  FSEL R217, R84, -INF , !P0 ;  /* 0xff80000054d97808 */ /* 0x000fc40004000000 */
[C---:B------:R-:W-:Y:S02]  /*5200*/  ISETP.GE.AND P0, PT, R3.reuse, R205, PT ;  /* 0x000000cd0300720c */ /* 0x040fe40003f06270 */
[-C--:B------:R-:W-:Y:S02]  /*5210*/  ISETP.LT.OR P2, PT, R6, R201.reuse, P2 ;  /* 0x000000c90600720c */ /* 0x080fe40001741670 */
[----:B------:R-:W-:Y:S02]  /*5220*/  ISETP.LT.OR P0, PT, R3, R201, P0 ;  /* 0x000000c90300720c */ /* 0x000fe40000701670 */
[----:B------:R-:W-:Y:S02]  /*5230*/  FSEL R221, R91, -INF , !P5 ;  /* 0xff8000005bdd7808 */ /* 0x000fe40006800000 */
[----:B------:R-:W-:Y:S02]  /*5240*/  FSEL R228, R95, -INF , !P2 ;  /* 0xff8000005fe47808 */ /* 0x000fe40005000000 */
[----:B------:R-:W-:-:S02]  /*5250*/  FSEL R91, R57, -INF , !P1 ;  /* 0xff800000395b7808 */ /* 0x000fc40004800000 */
[C---:B------:R-:W-:Y:S02]  /*5260*/  ISETP.GE.AND P2, PT, R4.reuse, R205, PT ;  /* 0x000000cd0400720c */ /* 0x040fe40003f46270 */
[----:B------:R-:W-:Y:S02]  /*5270*/  ISETP.GE.AND P1, PT, R3, R207, PT ;  /* 0x000000cf0300720c */ /* 0x000fe40003f26270 */
[----:B------:R-:W-:Y:S02]  /*5280*/  FSEL R220, R87, -INF , !P0 ;  /* 0xff80000057dc7808 */ /* 0x000fe40004000000 */
[----:B------:R-:W-:Y:S02]  /*5290*/  PLOP3.LUT P0, PT, PT, PT, UP0, 0x80, 0x0 ;  /* 0x000000000000781c */ /* 0x000fe40003f0f008 */
[----:B------:R-:W-:Y:S02]  /*52a0*/  ISETP.LT.OR P2, PT, R4, R201, P2 ;  /* 0x000000c90400720c */ /* 0x000fe40001741670 */
[----:B------:R-:W-:-:S02]  /*52b0*/  ISETP.LT.OR P1, PT, R3, R203, P1 ;  /* 0x000000cb0300720c */ /* 0x000fc40000f21670 */
[----:B------:R-:W-:Y:S02]  /*52c0*/  FSEL R222, R86, -INF , !P2 ;  /* 0xff80000056de7808 */ /* 0x000fe40005000000 */
[----:B------:R-:W-:Y:S02]  /*52d0*/  FSEL R219, R85, -INF , !P1 ;  /* 0xff80000055db7808 */ /* 0x000fe40004800000 */
[----:B------:R-:W-:Y:S02]  /*52e0*/  ISETP.GE.AND P4, PT, R5, R209, PT ;  /* 0x000000d10500720c */ /* 0x000fe40003f86270 */
[CC--:B------:R-:W-:Y:S02]  /*52f0*/  ISETP.GE.AND P6, PT, R4.reuse, R211.reuse, PT ;  /* 0x000000d30400720c */ /* 0x0c0fe40003fc6270 */
[----:B------:R-:W-:Y:S02]  /*5300*/  ISETP.GE.AND P5, PT, R3, R211, PT ;  /* 0x000000d30300720c */ /* 0x000fe40003fa6270 */
[----:B------:R-:W-:-:S02]  /*5310*/  ISETP.GE.AND P2, PT, R4, R209, PT ;  /* 0x000000d10400720c */ /* 0x000fc40003f46270 */
[----:B------:R-:W-:Y:S02]  /*5320*/  ISETP.GE.AND P1, PT, R3, R209, PT ;  /* 0x000000d10300720c */ /* 0x000fe40003f26270 */
[----:B------:R-:W-:Y:S02]  /*5330*/  ISETP.LT.OR P4, PT, R5, R197, P4 ;  /* 0x000000c50500720c */ /* 0x000fe40002781670 */
[C---:B------:R-:W-:Y:S02]  /*5340*/  ISETP.LT.OR P6, PT, R4.reuse, R199, P6 ;  /* 0x000000c70400720c */ /* 0x040fe400037c1670 */
[----:B------:R-:W-:Y:S02]  /*5350*/  ISETP.LT.OR P2, PT, R4, R197, P2 ;  /* 0x000000c50400720c */ /* 0x000fe40001741670 */
[C---:B------:R-:W-:Y:S02]  /*5360*/  ISETP.LT.OR P5, PT, R3.reuse, R199, P5 ;  /* 0x000000c70300720c */ /* 0x040fe40002fa1670 */
[----:B------:R-:W-:-:S02]  /*5370*/  ISETP.LT.OR P1, PT, R3, R197, P1 ;  /* 0x000000c50300720c */ /* 0x000fc40000f21670 */
[----:B------:R-:W-:Y:S02]  /*5380*/  FSEL R103, R58, -INF , !P4 ;  /* 0xff8000003a677808 */ /* 0x000fe40006000000 */
[----:B------:R-:W-:Y:S02]  /*5390*/  FSEL R108, R59, -INF , !P3 ;  /* 0xff8000003b6c7808 */ /* 0x000fe40005800000 */
[----:B------:R-:W-:Y:S02]  /*53a0*/  FSEL R90, R16, -INF , !P6 ;  /* 0xff800000105a7808 */ /* 0x000fe40007000000 */
        /* <DEDUP_REMOVED lines=61> */
.L_x_510:
[----:B------:R-:W-:Y:S05]  /*5780*/  BSYNC B0 ;  /* 0x0000000000007941 */ /* 0x000fea0003800000 */
.L_x_509:
[----:B------:R-:W0:Y:S02]  /*5790*/  LDGDEPBAR ;  /* 0x00000000000079af */ /* 0x000e240000000000 */
.L_x_508:
[----:B-1----:R-:W-:Y:S01]  /*57a0*/  FMNMX.FTZ R4, R60, R132, !PT ;  /* 0x000000843c047209 */ /* 0x002fe20007810000 */
[----:B--2---:R-:W-:Y:S01]  /*57b0*/  VIADD R9, R215, 0x4 ;  /* 0x00000004d7097836 */ /* 0x004fe20000000000 */
[----:B------:R-:W-:Y:S01]  /*57c0*/  FMNMX.FTZ R3, R61, R62, !PT ;  /* 0x0000003e3d037209 */ /* 0x000fe20007810000 */
[----:B------:R-:W-:Y:S01]  /*57d0*/  USHF.L.U32 UR37, UR16, 0x2, URZ ;  /* 0x0000000210257899 */ /* 0x000fe2000800063f */
[----:B------:R-:W-:Y:S01]  /*57e0*/  FMNMX.FTZ R4, R133, R4, !PT ;  /* 0x0000000485047209 */ /* 0x000fe20007810000 */
[----:B------:R-:W-:Y:S01]  /*57f0*/  IMAD.WIDE.U32 R82, R9, -0x326172a9, RZ ;  /* 0xcd9e8d5709527825 */ /* 0x000fe200078e00ff */
[----:B------:R-:W-:Y:S01]  /*5800*/  FMNMX.FTZ R3, R63, R3, !PT ;  /* 0x000000033f037209 */ /* 0x000fe20007810000 */
[----:B------:R-:W-:Y:S01]  /*5810*/  STL [R1+0xd0], R195 ;  /* 0x0000d0c301007387 */ /* 0x000fe20000100800 */
        /* <DEDUP_REMOVED lines=9> */
[----:B------:R-:W-:Y:S01]  /*58b0*/  UIADD3 UR15, UR27, -0x4498517b, URZ ;  /* 0xbb67ae851b0f7890 */ /* 0x000fe2000fffe03f */
[----:B------:R-:W-:Y:S01]  /*58c0*/  FMNMX.FTZ R3, R45, R3, !PT ;  /* 0x000000032d037209 */ /* 0x000fe20007810000 */
[----:B------:R-:W-:Y:S01]  /*58d0*/  STL [R1+0xc4], R192 ;  /* 0x0000c4c001007387 */ /* 0x000fe20000100800 */
[----:B------:R-:W-:Y:S01]  /*58e0*/  FMNMX.FTZ R5, R136, R5, !PT ;  /* 0x0000000588057209 */ /* 0x000fe20007810000 */
[----:B------:R-:W-:Y:S01]  /*58f0*/  UIADD3 UR28, UR26, -0x61c88647, URZ ;  /* 0x9e3779b91a1c7890 */ /* 0x000fe2000fffe03f */
[----:B------:R-:W-:Y:S01]  /*5900*/  FMNMX.FTZ R3, R46, R3, !PT ;  /* 0x000000032e037209 */ /* 0x000fe20007810000 */
[----:B------:R-:W-:Y:S01]  /*5910*/  STL [R1+0xc0], R191 ;  /* 0x0000c0bf01007387 */ /* 0x000fe20000100800 */
[----:B------:R-:W-:Y:S01]  /*5920*/  FMNMX.FTZ R5, R137, R5, !PT ;  /* 0x0000000589057209 */ /* 0x000fe20007810000 */
[----:B------:R-:W-:Y:S01]  /*5930*/  UIADD3 UR7, UR26, 0x3c6ef372, URZ ;  /* 0x3c6ef3721a077890 */ /* 0x000fe2000fffe03f */
        /* <DEDUP_REMOVED lines=11> */
[----:B------:R-:W-:Y:S01]  /*59f0*/  ULDC UR25, c[0x0][0x2ec] ;  /* 0x0000bb0000197ab9 */ /* 0x000fe20000000800 */
        /* <DEDUP_REMOVED lines=11> */
[----:B------:R-:W-:Y:S01]  /*5ab0*/  UIADD3 UR19, UR27, -0x126145ec, URZ ;  /* 0xed9eba141b137890 */ /* 0x000fe2000fffe03f */
[----:B------:R-:W-:Y:S01]  /*5ac0*/  FMNMX.FTZ R3, R125, R3, !PT ;  /* 0x000000037d037209 */ /* 0x000fe20007810000 */
[----:B------:R-:W-:Y:S01]  /*5ad0*/  UIADD3 UR18, UR26, 0x1715609d, URZ ;  /* 0x1715609d1a127890 */ /* 0x000fe2000fffe03f */
        /* <DEDUP_REMOVED lines=42> */
[----:B------:R-:W1:Y:S01]  /*5d80*/  SHFL.BFLY PT, R6, R4, 0x2, 0x1f ;  /* 0x0c401f0004067f89 */ /* 0x000e6200000e0000 */
[----:B------:R-:W-:-:S02]  /*5d90*/  FMNMX.FTZ R5, R72, R5, !PT ;  /* 0x0000000548057209 */ /* 0x000fc40007810000 */
[----:B------:R-:W-:Y:S01]  /*5da0*/  LOP3.LUT R8, R184, UR26, RZ, 0x3c, !PT ;  /* 0x0000001ab8087c12 */ /* 0x000fe2000f8e3cff */
[----:B------:R-:W2:Y:S01]  /*5db0*/  SHFL.BFLY PT, R7, R3, 0x2, 0x1f ;  /* 0x0c401f0003077f89 */ /* 0x000ea200000e0000 */
[----:B------:R-:W-:Y:S02]  /*5dc0*/  FMNMX.FTZ R5, R226, R5, !PT ;  /* 0x00000005e2057209 */ /* 0x000fe40007810000 */
[----:B------:R-:W-:Y:S01]  /*5dd0*/  LEA R184, R2, UR4, 0x1 ;  /* 0x0000000402b87c11 */ /* 0x000fe2000f8e08ff */
[----:B------:R3:W-:Y:S01]  /*5de0*/  STL [R1+0x1c], R8 ;  /* 0x00001c0801007387 */ /* 0x0007e20000100800 */
[----:B------:R-:W-:Y:S01]  /*5df0*/  FMNMX.FTZ R5, R227, R5, !PT ;  /* 0x00000005e3057209 */ /* 0x000fe20007810000 */
[----:B------:R-:W-:Y:S02]  /*5e00*/  UIADD3 UR4, UR37, 0x1, URZ ;  /* 0x0000000125047890 */ /* 0x000fe4000fffe03f */
[----:B------:R-:W-:Y:S01]  /*5e10*/  IMAD R185, R0, 0x2, R184 ;  /* 0x0000000200b97824 */ /* 0x000fe200078e02b8 */
[----:B------:R-:W-:Y:S01]  /*5e20*/  FMNMX.FTZ R5, R130, R5, !PT ;  /* 0x0000000582057209 */ /* 0x000fe20007810000 */
[----:B------:R-:W-:Y:S03]  /*5e30*/  LDSM.16.MT88.4 R56, [R184+0x4400] ;  /* 0x00440000b838783b */ /* 0x000fe60000004200 */
[----:B------:R-:W-:Y:S01]  /*5e40*/  FMNMX.FTZ R5, R131, R5, !PT ;  /* 0x0000000583057209 */ /* 0x000fe20007810000 */
[----:B------:R-:W-:Y:S03]  /*5e50*/  LDSM.16.MT88.4 R48, [R185+0x4000] ;  /* 0x00400000b930783b */ /* 0x000fe60000004200 */
[----:B------:R-:W-:-:S02]  /*5e60*/  FMNMX.FTZ R5, R126, R5, !PT ;  /* 0x000000057e057209 */ /* 0x000fc40007810000 */
[----:B-1----:R-:W-:Y:S02]  /*5e70*/  FMNMX.FTZ R13, R4, R6, !PT ;  /* 0x00000006040d7209 */ /* 0x002fe40007810000 */
[----:B------:R-:W-:Y:S02]  /*5e80*/  FMNMX.FTZ R4, R127, R5, !PT ;  /* 0x000000057f047209 */ /* 0x000fe40007810000 */
[----:B------:R-:W-:Y:S01]  /*5e90*/  FMNMX.FTZ R5, R144, R146, !PT ;  /* 0x0000009290057209 */ /* 0x000fe20007810000 */
[----:B------:R-:W1:Y:S01]  /*5ea0*/  SHFL.BFLY PT, R39, R13, 0x1, 0x1f ;  /* 0x0c201f000d277f89 */ /* 0x000e6200000e0000 */
[----:B--2---:R-:W-:Y:S01]  /*5eb0*/  FMNMX.FTZ R12, R3, R7, !PT ;  /* 0x00000007030c7209 */ /* 0x004fe20007810000 */
[----:B------:R-:W-:Y:S01]  /*5ec0*/  IMAD.U32 R7, RZ, RZ, UR37 ;  /* 0x00000025ff077e24 */ /* 0x000fe2000f8e00ff */
[----:B------:R-:W-:Y:S02]  /*5ed0*/  FMNMX.FTZ R3, R122, R4, !PT ;  /* 0x000000047a037209 */ /* 0x000fe40007810000 */
[----:B------:R-:W-:Y:S01]  /*5ee0*/  FMNMX.FTZ R4, R145, R5, !PT ;  /* 0x0000000591047209 */ /* 0x000fe20007810000 */
[----:B------:R-:W2:Y:S01]  /*5ef0*/  SHFL.BFLY PT, R37, R12, 0x1, 0x1f ;  /* 0x0c201f000c257f89 */ /* 0x000ea200000e0000 */
        /* <DEDUP_REMOVED lines=12> */
[----:B------:R-:W-:-:S02]  /*5fc0*/  LOP3.LUT R5, R83, R8, RZ, 0x3c, !PT ;  /* 0x0000000853057212 */ /* 0x000fc400078e3cff */
[----:B------:R-:W-:Y:S02]  /*5fd0*/  FMNMX.FTZ R3, R204, R3, !PT ;  /* 0x00000003cc037209 */ /* 0x000fe40007810000 */
[----:B------:R-:W-:Y:S01]  /*5fe0*/  LOP3.LUT R6, R251, R8, RZ, 0x3c, !PT ;  /* 0x00000008fb067212 */ /* 0x000fe200078e3cff */
[----:B------:R-:W-:Y:S01]  /*5ff0*/  IMAD.WIDE.U32 R84, R5, -0x2daee0ad, RZ ;  /* 0xd2511f5305547825 */ /* 0x000fe200078e00ff */
[----:B------:R-:W-:Y:S02]  /*6000*/  FMNMX.FTZ R4, R155, R4, !PT ;  /* 0x000000049b047209 */ /* 0x000fe40007810000 */
[----:B------:R-:W-:Y:S01]  /*6010*/  LOP3.LUT R7, R87, UR27, R7, 0x96, !PT ;  /* 0x0000001b57077c12 */ /* 0x000fe2000f8e9607 */
[----:B------:R-:W-:Y:S01]  /*6020*/  IMAD.WIDE.U32 R80, R6, -0x2daee0ad, RZ ;  /* 0xd2511f5306507825 */ /* 0x000fe200078e00ff */
[----:B------:R-:W-:Y:S02]  /*6030*/  FMNMX.FTZ R3, R206, R3, !PT ;  /* 0x00000003ce037209 */ /* 0x000fe40007810000 */
[----:B------:R-:W-:Y:S01]  /*6040*/  FMNMX.FTZ R4, R152, R4, !PT ;  /* 0x0000000498047209 */ /* 0x000fe20007810000 */
[----:B---3--:R-:W-:Y:S01]  /*6050*/  IMAD.WIDE.U32 R8, R7, -0x326172a9, RZ ;  /* 0xcd9e8d5707087825 */ /* 0x008fe200078e00ff */
[----:B------:R-:W-:-:S02]  /*6060*/  LOP3.LUT R5, R85, UR15, R86, 0x96, !PT ;  /* 0x0000000f55057c12 */ /* 0x000fc4000f8e9656 */
[----:B------:R-:W-:Y:S02]  /*6070*/  FMNMX.FTZ R3, R208, R3, !PT ;  /* 0x00000003d0037209 */ /* 0x000fe40007810000 */
[----:B------:R-:W-:Y:S01]  /*6080*/  FMNMX.FTZ R4, R153, R4, !PT ;  /* 0x0000000499047209 */ /* 0x000fe20007810000 */
[----:B------:R-:W-:Y:S01]  /*6090*/  IMAD.WIDE.U32 R66, R5, -0x326172a9, RZ ;  /* 0xcd9e8d5705427825 */ /* 0x000fe200078e00ff */
[----:B------:R-:W-:Y:S01]  /*60a0*/  LOP3.LUT R6, R81, UR15, R86, 0x96, !PT ;  /* 0x0000000f51067c12 */ /* 0x000fe2000f8e9656 */
[----:B------:R-:W-:Y:S01]  /*60b0*/  UIADD3 UR15, UR27, -0x56f99767, URZ ;  /* 0xa90668991b0f7890 */ /* 0x000fe2000fffe03f */
[----:B------:R-:W-:Y:S02]  /*60c0*/  FMNMX.FTZ R3, R229, R3, !PT ;  /* 0x00000003e5037209 */ /* 0x000fe40007810000 */
[----:B------:R-:W-:Y:S01]  /*60d0*/  FMNMX.FTZ R4, R162, R4, !PT ;  /* 0x00000004a2047209 */ /* 0x000fe20007810000 */
[----:B------:R-:W-:Y:S01]  /*60e0*/  IMAD.WIDE.U32 R64, R6, -0x326172a9, RZ ;  /* 0xcd9e8d5706407825 */ /* 0x000fe200078e00ff */
[----:B------:R-:W-:-:S02]  /*60f0*/  LOP3.LUT R5, R9, UR28, R82, 0x96, !PT ;  /* 0x0000001c09057c12 */ /* 0x000fc4000f8e9652 */
[----:B------:R-:W-:Y:S02]  /*6100*/  FMNMX.FTZ R3, R230, R3, !PT ;  /* 0x00000003e6037209 */ /* 0x000fe40007810000 */
[----:B------:R-:W-:Y:S01]  /*6110*/  FMNMX.FTZ R6, R163, R4, !PT ;  /* 0x00000004a3067209 */ /* 0x000fe20007810000 */
[----:B------:R-:W-:Y:S01]  /*6120*/  IMAD.WIDE.U32 R4, R5, -0x2daee0ad, RZ ;  /* 0xd2511f5305047825 */ /* 0x000fe200078e00ff */
[----:B------:R-:W-:Y:S02]  /*6130*/  LOP3.LUT R10, R67, UR7, R8, 0x96, !PT ;  /* 0x00000007430a7c12 */ /* 0x000fe4000f8e9608 */
        /* <DEDUP_REMOVED lines=9> */
[----:B------:R-:W-:Y:S02]  /*61d0*/  FMNMX.FTZ R4, R170, R5, !PT ;  /* 0x00000005aa047209 */ /* 0x000fe40007810000 */
[----:B-1----:R-:W-:-:S02]  /*61e0*/  FMNMX.FTZ R39, R13, R39, !PT ;  /* 0x000000270d277209 */ /* 0x002fc40007810000 */
[----:B------:R-:W-:Y:S02]  /*61f0*/  FMNMX.FTZ R3, R228, R3, !PT ;  /* 0x00000003e4037209 */ /* 0x000fe40007810000 */
[----:B------:R-:W-:Y:S01]  /*6200*/  FMNMX.FTZ R4, R171, R4, !PT ;  /* 0x00000004ab047209 */ /* 0x000fe20007810000 */
[C---:B------:R-:W-:Y:S01]  /*6210*/  FMUL.FTZ R5, R39.reuse, UR25 ;  /* 0x0000001927057c20 */ /* 0x040fe20008410000 */
[----:B------:R-:W-:Y:S02]  /*6220*/  FMNMX.FTZ R3, R222, R3, !PT ;  /* 0x00000003de037209 */ /* 0x000fe40007810000 */
[----:B--2---:R-:W-:Y:S02]  /*6230*/  FMNMX.FTZ R37, R12, R37, !PT ;  /* 0x000000250c257209 */ /* 0x004fe40007810000 */
[----:B------:R-:W-:Y:S02]  /*6240*/  FMNMX.FTZ R4, R168, R4, !PT ;  /* 0x00000004a8047209 */ /* 0x000fe40007810000 */
[----:B------:R-:W-:-:S02]  /*6250*/  FSETP.NEU.FTZ.AND P1, PT, R39, -INF , PT ;  /* 0xff8000002700780b */ /* 0x000fc40003f3d000 */
[----:B------:R-:W-:Y:S02]  /*6260*/  FMNMX.FTZ R3, R220, R3, !PT ;  /* 0x00000003dc037209 */ /* 0x000fe40007810000 */
[----:B------:R-:W-:Y:S01]  /*6270*/  FMNMX.FTZ R11, R169, R4, !PT ;  /* 0x00000004a90b7209 */ /* 0x000fe20007810000 */
[----:B------:R-:W-:Y:S01]  /*6280*/  FMUL.FTZ R4, R37, UR25 ;  /* 0x0000001925047c20 */ /* 0x000fe20008410000 */
[----:B------:R-:W-:Y:S01]  /*6290*/  FSEL R5, R5, RZ, P1 ;  /* 0x000000ff05057208 */ /* 0x000fe20000800000 */
[----:B------:R-:W1:Y:S01]  /*62a0*/  SHFL.BFLY PT, R17, R3, 0x2, 0x1f ;  /* 0x0c401f0003117f89 */ /* 0x000e6200000e0000 */
[----:B------:R-:W-:Y:S02]  /*62b0*/  FSETP.NEU.FTZ.AND P1, PT, R37, -INF , PT ;  /* 0xff8000002500780b */ /* 0x000fe40003f3d000 */
[----:B------:R-:W-:Y:S01]  /*62c0*/  FMNMX.FTZ R11, R176, R11, !PT ;  /* 0x0000000bb00b7209 */ /* 0x000fe20007810000 */
[----:B------:R-:W-:Y:S01]  /*62d0*/  FFMA.FTZ R12, R60, UR25, -R5 ;  /* 0x000000193c0c7c23 */ /* 0x000fe20008010805 */
[----:B------:R-:W-:-:S02]  /*62e0*/  FSEL R4, R4, RZ, P1 ;  /* 0x000000ff04047208 */ /* 0x000fc40000800000 */
[----:B------:R-:W-:Y:S01]  /*62f0*/  FMNMX.FTZ R11, R180, R11, !PT ;  /* 0x0000000bb40b7209 */ /* 0x000fe20007810000 */
[----:B------:R2:W3:Y:S01]  /*6300*/  MUFU.EX2 R22, R12 ;  /* 0x0000000c00167308 */ /* 0x0004e20000000800 */
[----:B------:R-:W-:Y:S01]  /*6310*/  LOP3.LUT R14, R7, UR24, R66, 0x96, !PT ;  /* 0x00000018070e7c12 */ /* 0x000fe2000f8e9642 */
[----:B------:R-:W-:Y:S01]  /*6320*/  FFMA.FTZ R7, R61, UR25, -R4 ;  /* 0x000000193d077c23 */ /* 0x000fe20008010804 */
[----:B------:R-:W-:Y:S02]  /*6330*/  FMNMX.FTZ R11, R111, R11, !PT ;  /* 0x0000000b6f0b7209 */ /* 0x000fe40007810000 */
[----:B------:R-:W-:Y:S02]  /*6340*/  LOP3.LUT R15, R65, UR7, R8, 0x96, !PT ;  /* 0x00000007410f7c12 */ /* 0x000fe4000f8e9608 */
[----:B------:R-:W-:Y:S01]  /*6350*/  LOP3.LUT R9, R9, UR28, R250, 0x96, !PT ;  /* 0x0000001c09097c12 */ /* 0x000fe2000f8e96fa */
[----:B------:R4:W-:Y:S02]  /*6360*/  MUFU.EX2 R192, R7 ;  /* 0x0000000700c07308 */ /* 0x0009e40000000800 */
[----:B------:R-:W-:-:S04]  /*6370*/  IMAD.WIDE.U32 R52, R15, -0x2daee0ad, RZ ;  /* 0xd2511f530f347825 */ /* 0x000fc800078e00ff */
[----:B------:R-:W-:Y:S01]  /*6380*/  IMAD.WIDE.U32 R14, R14, -0x2daee0ad, RZ ;  /* 0xd2511f530e0e7825 */ /* 0x000fe200078e00ff */
[----:B-1----:R-:W-:-:S03]  /*6390*/  FMNMX.FTZ R3, R3, R17, !PT ;  /* 0x0000001103037209 */ /* 0x002fc60007810000 */
[----:B--2---:R-:W-:Y:S01]  /*63a0*/  IMAD.WIDE.U32 R12, R16, -0x326172a9, RZ ;  /* 0xcd9e8d57100c7825 */ /* 0x004fe200078e00ff */
[----:B------:R-:W-:Y:S01]  /*63b0*/  LOP3.LUT R10, R15, UR19, R10, 0x96, !PT ;  /* 0x000000130f0a7c12 */ /* 0x000fe2000f8e960a */
[----:B------:R-:W1:Y:S02]  /*63c0*/  SHFL.BFLY PT, R36, R3, 0x1, 0x1f ;  /* 0x0c201f0003247f89 */ /* 0x000e6400000e0000 */
[----:B------:R-:W-:Y:S01]  /*63d0*/  IMAD.WIDE.U32 R8, R9, -0x2daee0ad, RZ ;  /* 0xd2511f5309087825 */ /* 0x000fe200078e00ff */
[----:B------:R-:W-:Y:S02]  /*63e0*/  LOP3.LUT R16, R13, UR22, R6, 0x96, !PT ;  /* 0x000000160d107c12 */ /* 0x000fe4000f8e9606 */
[----:B----4-:R-:W-:Y:S01]  /*63f0*/  FMNMX.FTZ R7, R175, R11, !PT ;  /* 0x0000000baf077209 */ /* 0x010fe20007810000 */
[----:B------:R-:W-:Y:S01]  /*6400*/  IMAD.WIDE.U32 R10, R10, -0x326172a9, RZ ;  /* 0xcd9e8d570a0a7825 */ /* 0x000fe200078e00ff */
[----:B------:R-:W-:-:S03]  /*6410*/  LOP3.LUT R18, R53, UR23, R8, 0x96, !PT ;  /* 0x0000001735127c12 */ /* 0x000fc6000f8e9608 */
[----:B------:R-:W-:Y:S01]  /*6420*/  FFMA.FTZ R8, R62, UR25, -R4 ;  /* 0x000000193e087c23 */ /* 0x000fe20008010804 */
[----:B------:R-:W-:Y:S01]  /*6430*/  FMNMX.FTZ R6, R174, R7, !PT ;  /* 0x00000007ae067209 */ /* 0x000fe20007810000 */
[----:B------:R-:W-:Y:S01]  /*6440*/  IMAD.WIDE.U32 R16, R16, -0x2daee0ad, RZ ;  /* 0xd2511f5310107825 */ /* 0x000fe200078e00ff */
[----:B------:R-:W-:-:S03]  /*6450*/  LOP3.LUT R13, R11, UR18, R12, 0x96, !PT ;  /* 0x000000120b0d7c12 */ /* 0x000fc6000f8e960c */
[--C-:B------:R-:W-:Y:S01]  /*6460*/  FFMA.FTZ R11, R44, UR25, -R4.reuse ;  /* 0x000000192c0b7c23 */ /* 0x100fe20008010804 */
[----:B------:R-:W-:Y:S01]  /*6470*/  FMNMX.FTZ R7, R178, R6, !PT ;  /* 0x00000006b2077209 */ /* 0x000fe20007810000 */
[----:B------:R-:W-:Y:S01]  /*6480*/  FFMA.FTZ R6, R63, UR25, -R4 ;  /* 0x000000193f067c23 */ /* 0x000fe20008010804 */
[----:B------:R-:W-:Y:S01]  /*6490*/  LOP3.LUT R14, R17, UR15, R14, 0x96, !PT ;  /* 0x0000000f110e7c12 */ /* 0x000fe2000f8e960e */
[----:B------:R-:W-:Y:S01]  /*64a0*/  MUFU.EX2 R239, R11 ;  /* 0x0000000b00ef7308 */ /* 0x000fe20000000800 */
[----:B------:R-:W-:Y:S01]  /*64b0*/  FMNMX.FTZ R7, R103, R7, !PT ;  /* 0x0000000767077209 */ /* 0x000fe20007810000 */
[----:B------:R-:W-:Y:S01]  /*64c0*/  IMAD.WIDE.U32 R54, R18, -0x326172a9, RZ ;  /* 0xcd9e8d5712367825 */ /* 0x000fe200078e00ff */
[----:B------:R-:W-:Y:S01]  /*64d0*/  LOP3.LUT R9, R9, UR6, R80, 0x96, !PT ;  /* 0x0000000609097c12 */ /* 0x000fe2000f8e9650 */
[----:B------:R-:W-:Y:S04]  /*64e0*/  LDSM.16.MT88.4 R60, [R185+0x4400] ;  /* 0x00440000b93c783b */ /* 0x000fe80000004200 */
[----:B------:R2:W-:Y:S01]  /*64f0*/  MUFU.EX2 R187, R6 ;  /* 0x0000000600bb7308 */ /* 0x0005e20000000800 */
[----:B-1----:R-:W-:-:S04]  /*6500*/  FMNMX.FTZ R36, R3, R36, !PT ;  /* 0x0000002403247209 */ /* 0x002fc80007810000 */
[C---:B------:R-:W-:Y:S01]  /*6510*/  FSETP.NEU.FTZ.AND P1, PT, R36.reuse, -INF , PT ;  /* 0xff8000002400780b */ /* 0x040fe20003f3d000 */
[----:B------:R-:W-:Y:S02]  /*6520*/  FMUL.FTZ R3, R36, UR25 ;  /* 0x0000001924037c20 */ /* 0x000fe40008410000 */
[----:B------:R1:W-:Y:S03]  /*6530*/  MUFU.EX2 R193, R8 ;  /* 0x0000000800c17308 */ /* 0x0003e60000000800 */
[----:B------:R-:W-:-:S05]  /*6540*/  FSEL R3, R3, RZ, P1 ;  /* 0x000000ff03037208 */ /* 0x000fca0000800000 */
[----:B------:R-:W-:Y:S01]  /*6550*/  FFMA.FTZ R2, R79, UR25, -R3 ;  /* 0x000000194f027c23 */ /* 0x000fe20008010803 */
[----:B--2---:R-:W-:Y:S01]  /*6560*/  FMNMX.FTZ R6, R108, R7, !PT ;  /* 0x000000076c067209 */ /* 0x004fe20007810000 */
[----:B------:R-:W-:Y:S02]  /*6570*/  FFMA.FTZ R7, R76, UR25, -R4 ;  /* 0x000000194c077c23 */ /* 0x000fe40008010804 */
[----:B------:R2:W-:Y:S01]  /*6580*/  MUFU.EX2 R244, R2 ;  /* 0x0000000200f47308 */ /* 0x0005e20000000800 */
[----:B------:R-:W-:-:S04]  /*6590*/  FMNMX.FTZ R6, R179, R6, !PT ;  /* 0x00000006b3067209 */ /* 0x000fc80007810000 */
[----:B------:R-:W-:Y:S01]  /*65a0*/  FMNMX.FTZ R12, R177, R6, !PT ;  /* 0x00000006b10c7209 */ /* 0x000fe20007810000 */
[----:B-1----:R-:W-:Y:S02]  /*65b0*/  IMAD.WIDE.U32 R8, R9, -0x326172a9, RZ ;  /* 0xcd9e8d5709087825 */ /* 0x002fe400078e00ff */
[----:B------:R1:W4:Y:S01]  /*65c0*/  MUFU.EX2 R232, R7 ;  /* 0x0000000700e87308 */ /* 0x0003220000000800 */
[----:B------:R-:W-:Y:S02]  /*65d0*/  FMNMX.FTZ R12, R110, R12, !PT ;  /* 0x0000000c6e0c7209 */ /* 0x000fe40007810000 */
[----:B------:R-:W-:Y:S02]  /*65e0*/  LOP3.LUT R21, R9, UR24, R64, 0x96, !PT ;  /* 0x0000001809157c12 */ /* 0x000fe4000f8e9640 */
[----:B------:R-:W-:Y:S01]  /*65f0*/  FMNMX.FTZ R11, R109, R12, !PT ;  /* 0x0000000c6d0b7209 */ /* 0x000fe20007810000 */
[----:B------:R-:W-:Y:S01]  /*6600*/  FFMA.FTZ R12, R45, UR25, -R4 ;  /* 0x000000192d0c7c23 */ /* 0x000fe20008010804 */
[----:B------:R-:W-:Y:S01]  /*6610*/  LOP3.LUT R28, R55, UR22, R8, 0x96, !PT ;  /* 0x00000016371c7c12 */ /* 0x000fe2000f8e9608 */
[----:B------:R-:W-:-:S04]  /*6620*/  IMAD.WIDE.U32 R8, R13, -0x2daee0ad, RZ ;  /* 0xd2511f530d087825 */ /* 0x000fc800078e00ff */
[----:B--2---:R-:W-:Y:S01]  /*6630*/  FFMA.FTZ R2, R96, UR25, -R3 ;  /* 0x0000001960027c23 */ /* 0x004fe20008010803 */
[----:B------:R-:W2:Y:S01]  /*6640*/  SHFL.BFLY PT, R18, R11, 0x2, 0x1f ;  /* 0x0c401f000b127f89 */ /* 0x000ea200000e0000 */
[----:B------:R3:W-:Y:S01]  /*6650*/  MUFU.EX2 R233, R12 ;  /* 0x0000000c00e97308 */ /* 0x0007e20000000800 */
[----:B------:R-:W-:Y:S01]  /*6660*/  IMAD.WIDE.U32 R28, R28, -0x2daee0ad, RZ ;  /* 0xd2511f531c1c7825 */ /* 0x000fe200078e00ff */
[----:B------:R-:W-:Y:S02]  /*6670*/  LOP3.LUT R13, R8, 0xff, RZ, 0xc0, !PT ;  /* 0x000000ff080d7812 */ /* 0x000fe400078ec0ff */
[----:B------:R-:W-:Y:S01]  /*6680*/  SHF.R.U32.HI R15, RZ, 0x18, R8 ;  /* 0x00000018ff0f7819 */ /* 0x000fe20000011608 */
[----:B-1----:R-:W-:-:S03]  /*6690*/  IMAD.WIDE.U32 R6, R14, -0x326172a9, RZ ;  /* 0xcd9e8d570e067825 */ /* 0x002fc600078e00ff */
[----:B------:R-:W-:Y:S02]  /*66a0*/  MUFU.EX2 R247, R2 ;  /* 0x0000000200f77308 */ /* 0x000fe40000000800 */
[----:B------:R-:W-:Y:S02]  /*66b0*/  LOP3.LUT R10, R7, UR36, R10, 0x96, !PT ;  /* 0x00000024070a7c12 */ /* 0x000fe4000f8e960a */
[----:B------:R-:W-:Y:S01]  /*66c0*/  LOP3.LUT R14, R6, 0xffff, RZ, 0xc0, !PT ;  /* 0x0000ffff060e7812 */ /* 0x000fe200078ec0ff */
[----:B------:R-:W-:Y:S01]  /*66d0*/  FFMA.FTZ R7, R46, UR25, -R4 ;  /* 0x000000192e077c23 */ /* 0x000fe20008010804 */
[----:B------:R-:W-:Y:S02]  /*66e0*/  LOP3.LUT R19, R6, 0xff, RZ, 0xc0, !PT ;  /* 0x000000ff06137812 */ /* 0x000fe400078ec0ff */
[--C-:B---3--:R-:W-:Y:S01]  /*66f0*/  SHF.R.U32.HI R12, RZ, 0x10, R6.reuse ;  /* 0x00000010ff0c7819 */ /* 0x108fe20000011606 */
[----:B------:R1:W-:Y:S01]  /*6700*/  MUFU.EX2 R237, R7 ;  /* 0x0000000700ed7308 */ /* 0x0003e20000000800 */
[----:B------:R-:W-:-:S02]  /*6710*/  SHF.R.U32.HI R17, RZ, 0x18, R6 ;  /* 0x00000018ff117819 */ /* 0x000fc40000011606 */
[----:B------:R-:W-:Y:S02]  /*6720*/  LOP3.LUT R6, R9, UR35, R16, 0x96, !PT ;  /* 0x0000002309067c12 */ /* 0x000fe4000f8e9610 */
[----:B------:R-:W-:Y:S02]  /*6730*/  LOP3.LUT R9, R8, 0xffff, RZ, 0xc0, !PT ;  /* 0x0000ffff08097812 */ /* 0x000fe400078ec0ff */
[----:B------:R-:W-:Y:S02]  /*6740*/  SHF.R.U32.HI R14, RZ, 0x8, R14 ;  /* 0x00000008ff0e7819 */ /* 0x000fe4000001160e */
[----:B------:R-:W-:Y:S02]  /*6750*/  LOP3.LUT R12, R12, 0xff, RZ, 0xc0, !PT ;  /* 0x000000ff0c0c7812 */ /* 0x000fe400078ec0ff */
[----:B------:R-:W-:Y:S02]  /*6760*/  SHF.R.U32.HI R9, RZ, 0x8, R9 ;  /* 0x00000008ff097819 */ /* 0x000fe40000011609 */
[----:B------:R-:W-:-:S02]  /*6770*/  SHF.R.U32.HI R16, RZ, 0x10, R8 ;  /* 0x00000010ff107819 */ /* 0x000fc40000011608 */
[----:B------:R-:W-:Y:S01]  /*6780*/  PRMT R20, R19, 0x5410, R14 ;  /* 0x0000541013147816 */ /* 0x000fe2000000000e */
[----:B-1----:R-:W-:Y:S01]  /*6790*/  FFMA.FTZ R7, R47, UR25, -R4 ;  /* 0x000000192f077c23 */ /* 0x002fe20008010804 */
[----:B------:R-:W-:Y:S01]  /*67a0*/  LOP3.LUT R8, R10, 0xffff, RZ, 0xc0, !PT ;  /* 0x0000ffff0a087812 */ /* 0x000fe200078ec0ff */
[----:B------:R-:W-:Y:S01]  /*67b0*/  LDSM.16.MT88.4 R44, [R184+0x4000] ;  /* 0x00400000b82c783b */ /* 0x000fe20000004200 */
[----:B------:R-:W-:Y:S01]  /*67c0*/  PRMT R19, R12, 0x5410, R17 ;  /* 0x000054100c137816 */ /* 0x000fe20000000011 */
[----:B------:R1:W-:Y:S01]  /*67d0*/  MUFU.EX2 R240, R7 ;  /* 0x0000000700f07308 */ /* 0x0003e20000000800 */
[----:B------:R-:W-:Y:S01]  /*67e0*/  PRMT R17, R13, 0x5410, R9 ;  /* 0x000054100d117816 */ /* 0x000fe20000000009 */
[----:B------:R-:W-:Y:S01]  /*67f0*/  FFMA.FTZ R12, R78, UR25, -R3 ;  /* 0x000000194e0c7c23 */ /* 0x000fe20008010803 */
[----:B------:R-:W-:Y:S02]  /*6800*/  LOP3.LUT R9, R16, 0xff, RZ, 0xc0, !PT ;  /* 0x000000ff10097812 */ /* 0x000fe400078ec0ff */
[----:B------:R-:W-:-:S02]  /*6810*/  SHF.R.U32.HI R8, RZ, 0x8, R8 ;  /* 0x00000008ff087819 */ /* 0x000fc40000011608 */
[----:B------:R-:W-:Y:S01]  /*6820*/  LOP3.LUT R0, R6, 0xffff, RZ, 0xc0, !PT ;  /* 0x0000ffff06007812 */ /* 0x000fe200078ec0ff */
[----:B------:R3:W4:Y:S03]  /*6830*/  MUFU.EX2 R186, R12 ;  /* 0x0000000c00ba7308 */ /* 0x0007260000000800 */
[----:B------:R-:W-:Y:S01]  /*6840*/  SHF.R.U32.HI R2, RZ, 0x8, R0 ;  /* 0x00000008ff027819 */ /* 0x000fe20000011600 */
[----:B-1----:R-:W-:-:S04]  /*6850*/  FFMA.FTZ R7, R77, UR25, -R3 ;  /* 0x000000194d077c23 */ /* 0x002fc80008010803 */
[----:B------:R2:W1:Y:S01]  /*6860*/  MUFU.EX2 R246, R7 ;  /* 0x0000000700f67308 */ /* 0x0004620000000800 */
[----:B---3--:R-:W-:Y:S02]  /*6870*/  LOP3.LUT R12, R6, 0xff, RZ, 0xc0, !PT ;  /* 0x000000ff060c7812 */ /* 0x008fe400078ec0ff */
[----:B--2---:R-:W-:Y:S02]  /*6880*/  FMNMX.FTZ R7, R11, R18, !PT ;  /* 0x000000120b077209 */ /* 0x004fe40007810000 */
[----:B------:R-:W-:Y:S02]  /*6890*/  LOP3.LUT R11, R10, 0xff, RZ, 0xc0, !PT ;  /* 0x000000ff0a0b7812 */ /* 0x000fe400078ec0ff */
[----:B------:R-:W-:Y:S01]  /*68a0*/  PRMT R18, R9, 0x5410, R15 ;  /* 0x0000541009127816 */ /* 0x000fe2000000000f */
[----:B------:R-:W2:Y:S01]  /*68b0*/  SHFL.BFLY PT, R14, R7, 0x1, 0x1f ;  /* 0x0c201f00070e7f89 */ /* 0x000ea200000e0000 */
[----:B------:R-:W-:Y:S02]  /*68c0*/  PRMT R16, R11, 0x5410, R8 ;  /* 0x000054100b107816 */ /* 0x000fe40000000008 */
[----:B------:R-:W-:-:S02]  /*68d0*/  SHF.R.U32.HI R9, RZ, 0x10, R10 ;  /* 0x00000010ff097819 */ /* 0x000fc4000001160a */
[----:B------:R-:W-:Y:S02]  /*68e0*/  SHF.R.U32.HI R8, RZ, 0x10, R6 ;  /* 0x00000010ff087819 */ /* 0x000fe40000011606 */
[----:B------:R-:W-:Y:S02]  /*68f0*/  SHF.R.U32.HI R11, RZ, 0x18, R10 ;  /* 0x00000018ff0b7819 */ /* 0x000fe4000001160a */
[----:B------:R-:W-:Y:S02]  /*6900*/  LOP3.LUT R10, R9, 0xff, RZ, 0xc0, !PT ;  /* 0x000000ff090a7812 */ /* 0x000fe400078ec0ff */
[----:B------:R-:W-:Y:S01]  /*6910*/  SHF.R.U32.HI R9, RZ, 0x18, R6 ;  /* 0x00000018ff097819 */ /* 0x000fe20000011606 */
[----:B------:R-:W-:Y:S01]  /*6920*/  FFMA.FTZ R6, R97, UR25, -R3 ;  /* 0x0000001961067c23 */ /* 0x000fe20008010803 */
[----:B------:R-:W-:Y:S01]  /*6930*/  LOP3.LUT R0, R8, 0xff, RZ, 0xc0, !PT ;  /* 0x000000ff08007812 */ /* 0x000fe200078ec0ff */
[----:B------:R-:W-:Y:S01]  /*6940*/  IMAD.MOV.U32 R97, RZ, RZ, R22 ;  /* 0x000000ffff617224 */ /* 0x000fe200078e0016 */
[----:B------:R-:W-:Y:S01]  /*6950*/  PRMT R15, R12, 0x5410, R2 ;  /* 0x000054100c0f7816 */ /* 0x000fe20000000002 */
[----:B------:R3:W-:Y:S01]  /*6960*/  MUFU.EX2 R241, R6 ;  /* 0x0000000600f17308 */ /* 0x0007e20000000800 */
[----:B------:R-:W-:Y:S01]  /*6970*/  PRMT R30, R0, 0x5410, R9 ;  /* 0x00005410001e7816 */ /* 0x000fe20000000009 */
[--C-:B------:R-:W-:Y:S01]  /*6980*/  FFMA.FTZ R9, R72, UR25, -R3.reuse ;  /* 0x0000001948097c23 */ /* 0x100fe20008010803 */
[----:B------:R-:W-:Y:S01]  /*6990*/  HSET2.LE.AND R0, R20, R183, PT ;  /* 0x000000b714007233 */ /* 0x000fe20003803000 */
[----:B------:R-:W-:Y:S01]  /*69a0*/  FFMA.FTZ R12, R99, UR25, -R3 ;  /* 0x00000019630c7c23 */ /* 0x000fe20008010803 */
[----:B----4-:R-:W-:-:S02]  /*69b0*/  F2FP.F16.F32.PACK_AB R2, R232, R187 ;  /* 0x000000bbe802723e */ /* 0x010fc400000000ff */
[----:B------:R-:W-:Y:S01]  /*69c0*/  PRMT R13, R10, 0x5410, R11 ;  /* 0x000054100a0d7816 */ /* 0x000fe2000000000b */
[----:B------:R4:W1:Y:S01]  /*69d0*/  MUFU.EX2 R245, R9 ;  /* 0x0000000900f57308 */ /* 0x0008620000000800 */
[----:B------:R-:W-:Y:S01]  /*69e0*/  LOP3.LUT R10, R0, R2, RZ, 0xc0, !PT ;  /* 0x00000002000a7212 */ /* 0x000fe200078ec0ff */
[----:B------:R-:W-:Y:S01]  /*69f0*/  FFMA.FTZ R2, R98, UR25, -R3 ;  /* 0x0000001962027c23 */ /* 0x000fe20008010803 */
[----:B--2---:R-:W-:Y:S02]  /*6a00*/  FMNMX.FTZ R38, R7, R14, !PT ;  /* 0x0000000e07267209 */ /* 0x004fe40007810000 */
[--C-:B------:R-:W-:Y:S02]  /*6a10*/  HSET2.LE.AND R8, R17, R183.reuse, PT ;  /* 0x000000b711087233 */ /* 0x100fe40003803000 */
[----:B------:R-:W-:Y:S01]  /*6a20*/  F2FP.F16.F32.PACK_AB R7, R244, R186 ;  /* 0x000000baf407723e */ /* 0x000fe200000000ff */
[----:B------:R2:W-:Y:S01]  /*6a30*/  MUFU.EX2 R238, R2 ;  /* 0x0000000200ee7308 */ /* 0x0005e20000000800 */
[----:B---3--:R-:W-:-:S02]  /*6a40*/  HSET2.LE.AND R6, R19, R183, PT ;  /* 0x000000b713067233 */ /* 0x008fc40003803000 */
[--C-:B------:R-:W-:Y:S01]  /*6a50*/  HSET2.LE.AND R0, R16, R183.reuse, PT ;  /* 0x000000b710007233 */ /* 0x100fe20003803000 */
[----:B------:R-:W-:Y:S01]  /*6a60*/  IMAD.WIDE.U32 R16, R21, -0x2daee0ad, RZ ;  /* 0xd2511f5315107825 */ /* 0x000fe200078e00ff */
[----:B------:R-:W-:Y:S02]  /*6a70*/  FSETP.NEU.FTZ.AND P1, PT, R38, -INF , PT ;  /* 0xff8000002600780b */ /* 0x000fe40003f3d000 */
[----:B------:R-:W-:Y:S01]  /*6a80*/  LOP3.LUT R11, R6, R7, RZ, 0xc0, !PT ;  /* 0x00000007060b7212 */ /* 0x000fe200078ec0ff */
[----:B------:R3:W3:Y:S01]  /*6a90*/  MUFU.EX2 R234, R12 ;  /* 0x0000000c00ea7308 */ /* 0x0006e20000000800 */
[----:B----4-:R-:W-:Y:S02]  /*6aa0*/  F2FP.F16.F32.PACK_AB R9, R240, R237 ;  /* 0x000000edf009723e */ /* 0x010fe400000000ff */
[----:B------:R-:W-:Y:S02]  /*6ab0*/  HSET2.LE.AND R6, R13, R183, PT ;  /* 0x000000b70d067233 */ /* 0x000fe40003803000 */
[----:B------:R-:W-:-:S02]  /*6ac0*/  LOP3.LUT R14, R8, R9, RZ, 0xc0, !PT ;  /* 0x00000009080e7212 */ /* 0x000fc400078ec0ff */
[----:B-1----:R-:W-:Y:S02]  /*6ad0*/  F2FP.F16.F32.PACK_AB R7, R247, R246 ;  /* 0x000000f6f707723e */ /* 0x002fe400000000ff */
[----:B--2---:R-:W-:Y:S02]  /*6ae0*/  F2FP.F16.F32.PACK_AB R2, R193, R192 ;  /* 0x000000c0c102723e */ /* 0x004fe400000000ff */
[----:B------:R-:W-:Y:S02]  /*6af0*/  LOP3.LUT R9, R6, R7, RZ, 0xc0, !PT ;  /* 0x0000000706097212 */ /* 0x000fe400078ec0ff */
[----:B------:R-:W-:Y:S02]  /*6b00*/  LOP3.LUT R8, R0, R2, RZ, 0xc0, !PT ;  /* 0x0000000200087212 */ /* 0x000fe400078ec0ff */
[--C-:B------:R-:W-:Y:S01]  /*6b10*/  HSET2.LE.AND R0, R18, R183.reuse, PT ;  /* 0x000000b712007233 */ /* 0x100fe20003803000 */
[--C-:B------:R-:W-:Y:S01]  /*6b20*/  FFMA.FTZ R18, R134, UR25, -R5.reuse ;  /* 0x0000001986127c23 */ /* 0x100fe20008010805 */
[----:B------:R-:W-:Y:S01]  /*6b30*/  F2FP.F16.F32.PACK_AB R2, R245, R241 ;  /* 0x000000f1f502723e */ /* 0x000fe200000000ff */
[--C-:B---3--:R-:W-:Y:S01]  /*6b40*/  FFMA.FTZ R12, R132, UR25, -R5.reuse ;  /* 0x00000019840c7c23 */ /* 0x108fe20008010805 */
[--C-:B------:R-:W-:Y:S01]  /*6b50*/  HSET2.LE.AND R6, R15, R183.reuse, PT ;  /* 0x000000b70f067233 */ /* 0x100fe20003803000 */
[C---:B------:R-:W-:Y:S01]  /*6b60*/  HMMA.16816.F32 R24, R8.reuse, R44, RZ ;  /* 0x0000002c0818723c */ /* 0x040fe200000018ff */
[----:B------:R-:W-:Y:S01]  /*6b70*/  LOP3.LUT R15, R0, R2, RZ, 0xc0, !PT ;  /* 0x00000002000f7212 */ /* 0x000fe200078ec0ff */
[----:B------:R-:W-:Y:S01]  /*6b80*/  FFMA.FTZ R2, R133, UR25, -R5 ;  /* 0x0000001985027c23 */ /* 0x000fe20008010805 */
[----:B------:R-:W-:Y:S01]  /*6b90*/  F2FP.F16.F32.PACK_AB R7, R233, R239 ;  /* 0x000000efe907723e */ /* 0x000fe200000000ff */
[----:B------:R1:W-:Y:S01]  /*6ba0*/  MUFU.EX2 R96, R12 ;  /* 0x0000000c00607308 */ /* 0x0003e20000000800 */
[----:B------:R-:W-:Y:S01]  /*6bb0*/  HSET2.LE.AND R0, R30, R183, PT ;  /* 0x000000b71e007233 */ /* 0x000fe20003803000 */
[----:B------:R-:W-:Y:S01]  /*6bc0*/  HMMA.16816.F32 R20, R8, R48, RZ ;  /* 0x000000300814723c */ /* 0x000fe200000018ff */
[----:B------:R-:W-:-:S05]  /*6bd0*/  IMAD.MOV.U32 R132, RZ, RZ, R247 ;  /* 0x000000ffff847224 */ /* 0x000fca00078e00f7 */
[----:B------:R2:W-:Y:S01]  /*6be0*/  MUFU.EX2 R189, R2 ;  /* 0x0000000200bd7308 */ /* 0x0005e20000000800 */
[C---:B------:R-:W-:Y:S06]  /*6bf0*/  HMMA.16816.F32 R40, R8.reuse, R46, RZ ;  /* 0x0000002e0828723c */ /* 0x040fec00000018ff */
[----:B------:R-:W-:Y:S01]  /*6c00*/  HMMA.16816.F32 R32, R8, R50, RZ ;  /* 0x000000320820723c */ /* 0x000fe200000018ff */
[----:B------:R-:W3:Y:S01]  /*6c10*/  MUFU.EX2 R243, R18 ;  /* 0x0000001200f37308 */ /* 0x000ee20000000800 */
[----:B-1----:R-:W-:Y:S01]  /*6c20*/  LOP3.LUT R12, R6, R7, RZ, 0xc0, !PT ;  /* 0x00000007060c7212 */ /* 0x002fe200078ec0ff */
[----:B------:R-:W-:Y:S01]  /*6c30*/  FMUL.FTZ R6, R38, UR25 ;  /* 0x0000001926067c20 */ /* 0x000fe20008410000 */
[----:B------:R-:W-:-:S03]  /*6c40*/  LOP3.LUT R7, R29, UR15, R16, 0x96, !PT ;  /* 0x0000000f1d077c12 */ /* 0x000fc6000f8e9610 */
[----:B------:R-:W-:Y:S02]  /*6c50*/  LOP3.LUT R11, R17, UR19, R52, 0x96, !PT ;  /* 0x00000013110b7c12 */ /* 0x000fe4000f8e9634 */
[----:B--2---:R-:W-:-:S03]  /*6c60*/  F2FP.F16.F32.PACK_AB R2, R234, R238 ;  /* 0x000000eeea02723e */ /* 0x004fc600000000ff */
[----:B------:R-:W-:Y:S01]  /*6c70*/  IMAD.WIDE.U32 R16, R11, -0x326172a9, RZ ;  /* 0xcd9e8d570b107825 */ /* 0x000fe200078e00ff */
[----:B------:R-:W-:Y:S02]  /*6c80*/  LOP3.LUT R13, R0, R2, RZ, 0xc0, !PT ;  /* 0x00000002000d7212 */ /* 0x000fe400078ec0ff */
[----:B------:R-:W-:Y:S01]  /*6c90*/  FSEL R0, R6, RZ, P1 ;  /* 0x000000ff06007208 */ /* 0x000fe20000800000 */
[----:B------:R-:W-:-:S04]  /*6ca0*/  IMAD.WIDE.U32 R6, R7, -0x326172a9, RZ ;  /* 0xcd9e8d5707067825 */ /* 0x000fc800078e00ff */
[--C-:B------:R-:W-:Y:S01]  /*6cb0*/  FFMA.FTZ R8, R144, UR25, -R0.reuse ;  /* 0x0000001990087c23 */ /* 0x100fe20008010800 */
[C---:B------:R-:W-:Y:S01]  /*6cc0*/  LOP3.LUT R2, R6.reuse, 0xffff, RZ, 0xc0, !PT ;  /* 0x0000ffff06027812 */ /* 0x040fe200078ec0ff */
[----:B------:R-:W-:Y:S01]  /*6cd0*/  FFMA.FTZ R9, R145, UR25, -R0 ;  /* 0x0000001991097c23 */ /* 0x000fe20008010800 */
[----:B------:R-:W-:Y:S01]  /*6ce0*/  LOP3.LUT R10, R6, 0xff, RZ, 0xc0, !PT ;  /* 0x000000ff060a7812 */ /* 0x000fe200078ec0ff */
[----:B------:R1:W-:Y:S01]  /*6cf0*/  MUFU.EX2 R194, R8 ;  /* 0x0000000800c27308 */ /* 0x0003e20000000800 */
[----:B------:R-:W-:Y:S01]  /*6d00*/  HMMA.16816.F32 R92, R12, R56, R24 ;  /* 0x000000380c5c723c */ /* 0x000fe20000001818 */
[----:B------:R-:W-:-:S05]  /*6d10*/  IMAD.MOV.U32 R145, RZ, RZ, R240 ;  /* 0x000000ffff917224 */ /* 0x000fca00078e00f0 */
[C---:B------:R-:W-:Y:S01]  /*6d20*/  HMMA.16816.F32 R76, R12.reuse, R60, R20 ;  /* 0x0000003c0c4c723c */ /* 0x040fe20000001814 */
[----:B------:R-:W-:Y:S05]  /*6d30*/  MUFU.EX2 R242, R9 ;  /* 0x0000000900f27308 */ /* 0x000fea0000000800 */
[----:B------:R-:W-:Y:S01]  /*6d40*/  HMMA.16816.F32 R68, R12, R58, R40 ;  /* 0x0000003a0c44723c */ /* 0x000fe20000001828 */
[----:B-1----:R-:W-:Y:S02]  /*6d50*/  SHF.R.U32.HI R8, RZ, 0x8, R2 ;  /* 0x00000008ff087819 */ /* 0x002fe40000011602 */
[----:B------:R-:W-:-:S03]  /*6d60*/  SHF.R.U32.HI R2, RZ, 0x10, R6 ;  /* 0x00000010ff027819 */ /* 0x000fc60000011606 */
[----:B------:R-:W-:Y:S01]  /*6d70*/  HMMA.16816.F32 R72, R12, R62, R32 ;  /* 0x0000003e0c48723c */ /* 0x000fe20000001820 */
[----:B------:R-:W-:Y:S02]  /*6d80*/  PRMT R18, R10, 0x5410, R8 ;  /* 0x000054100a127816 */ /* 0x000fe40000000008 */
[----:B------:R-:W-:Y:S01]  /*6d90*/  LOP3.LUT R8, R2, 0xff, RZ, 0xc0, !PT ;  /* 0x000000ff02087812 */ /* 0x000fe200078ec0ff */
[----:B------:R-:W-:Y:S01]  /*6da0*/  FFMA.FTZ R2, R140, UR25, -R0 ;  /* 0x000000198c027c23 */ /* 0x000fe20008010800 */
[----:B------:R-:W-:Y:S01]  /*6db0*/  SHF.R.U32.HI R6, RZ, 0x18, R6 ;  /* 0x00000018ff067819 */ /* 0x000fe20000011606 */
[----:B------:R-:W-:Y:S02]  /*6dc0*/  IMAD.MOV.U32 R140, RZ, RZ, R239 ;  /* 0x000000ffff8c7224 */ /* 0x000fe400078e00ef */
[----:B------:R-:W-:Y:S01]  /*6dd0*/  FFMA.FTZ R13, R141, UR25, -R5 ;  /* 0x000000198d0d7c23 */ /* 0x000fe20008010805 */
[----:B------:R1:W2:Y:S01]  /*6de0*/  MUFU.EX2 R88, R2 ;  /* 0x0000000200587308 */ /* 0x0002a20000000800 */
[----:B------:R-:W-:Y:S01]  /*6df0*/  PRMT R11, R8, 0x5410, R6 ;  /* 0x00005410080b7816 */ /* 0x000fe20000000006 */
[----:B------:R-:W-:Y:S01]  /*6e00*/  FFMA.FTZ R8, R146, UR25, -R0 ;  /* 0x0000001992087c23 */ /* 0x000fe20008010800 */
[----:B------:R-:W-:-:S05]  /*6e10*/  IMAD.MOV.U32 R141, RZ, RZ, R238 ;  /* 0x000000ffff8d7224 */ /* 0x000fca00078e00ee */
[----:B------:R4:W2:Y:S08]  /*6e20*/  MUFU.EX2 R195, R8 ;  /* 0x0000000800c37308 */ /* 0x0008b00000000800 */
[----:B------:R-:W-:Y:S01]  /*6e30*/  MUFU.EX2 R146, R13 ;  /* 0x0000000d00927308 */ /* 0x000fe20000000800 */
[----:B-1----:R-:W-:-:S04]  /*6e40*/  LOP3.LUT R2, R7, UR36, R16, 0x96, !PT ;  /* 0x0000002407027c12 */ /* 0x002fc8000f8e9610 */
[C---:B------:R-:W-:Y:S02]  /*6e50*/  LOP3.LUT R6, R2.reuse, 0xffff, RZ, 0xc0, !PT ;  /* 0x0000ffff02067812 */ /* 0x040fe400078ec0ff */
[--C-:B------:R-:W-:Y:S02]  /*6e60*/  SHF.R.U32.HI R7, RZ, 0x10, R2.reuse ;  /* 0x00000010ff077819 */ /* 0x100fe40000011602 */
[----:B------:R-:W-:Y:S02]  /*6e70*/  LOP3.LUT R10, R2, 0xff, RZ, 0xc0, !PT ;  /* 0x000000ff020a7812 */ /* 0x000fe400078ec0ff */
[----:B------:R-:W-:Y:S02]  /*6e80*/  SHF.R.U32.HI R9, RZ, 0x18, R2 ;  /* 0x00000018ff097819 */ /* 0x000fe40000011602 */
[----:B----4-:R-:W-:Y:S02]  /*6e90*/  SHF.R.U32.HI R8, RZ, 0x8, R6 ;  /* 0x00000008ff087819 */ /* 0x010fe40000011606 */
[----:B------:R-:W-:-:S02]  /*6ea0*/  HSET2.LE.AND R2, R18, R183, PT ;  /* 0x000000b712027233 */ /* 0x000fc40003803000 */
[----:B---3--:R-:W-:Y:S02]  /*6eb0*/  F2FP.F16.F32.PACK_AB R6, R243, R189 ;  /* 0x000000bdf306723e */ /* 0x008fe400000000ff */
[----:B------:R-:W-:Y:S02]  /*6ec0*/  PRMT R8, R10, 0x5410, R8 ;  /* 0x000054100a087816 */ /* 0x000fe40000000008 */
[----:B------:R-:W-:Y:S02]  /*6ed0*/  LOP3.LUT R10, R2, R6, RZ, 0xc0, !PT ;  /* 0x00000006020a7212 */ /* 0x000fe400078ec0ff */
[----:B------:R-:W-:Y:S02]  /*6ee0*/  HSET2.LE.AND R2, R11, R183, PT ;  /* 0x000000b70b027233 */ /* 0x000fe40003803000 */
[----:B--2---:R-:W-:Y:S02]  /*6ef0*/  F2FP.F16.F32.PACK_AB R6, R88, R242 ;  /* 0x000000f25806723e */ /* 0x004fe400000000ff */
[----:B------:R-:W-:-:S02]  /*6f00*/  LOP3.LUT R7, R7, 0xff, RZ, 0xc0, !PT ;  /* 0x000000ff07077812 */ /* 0x000fc400078ec0ff */
[----:B------:R-:W-:Y:S01]  /*6f10*/  LOP3.LUT R11, R2, R6, RZ, 0xc0, !PT ;  /* 0x00000006020b7212 */ /* 0x000fe200078ec0ff */
[----:B------:R-:W-:Y:S01]  /*6f20*/  FFMA.FTZ R2, R142, UR25, -R5 ;  /* 0x000000198e027c23 */ /* 0x000fe20008010805 */
[----:B------:R-:W-:Y:S01]  /*6f30*/  PRMT R9, R7, 0x5410, R9 ;  /* 0x0000541007097816 */ /* 0x000fe20000000009 */
[----:B------:R-:W-:Y:S01]  /*6f40*/  FFMA.FTZ R6, R136, UR25, -R5 ;  /* 0x0000001988067c23 */ /* 0x000fe20008010805 */
[--C-:B------:R-:W-:Y:S01]  /*6f50*/  HSET2.LE.AND R7, R8, R183.reuse, PT ;  /* 0x000000b708077233 */ /* 0x100fe20003803000 */
[----:B------:R1:W2:Y:S01]  /*6f60*/  MUFU.EX2 R31, R2 ;  /* 0x00000002001f7308 */ /* 0x0002a20000000800 */
[----:B------:R-:W-:Y:S02]  /*6f70*/  F2FP.F16.F32.PACK_AB R8, R96, R97 ;  /* 0x000000616008723e */ /* 0x000fe400000000ff */
[----:B------:R-:W-:Y:S02]  /*6f80*/  HSET2.LE.AND R9, R9, R183, PT ;  /* 0x000000b709097233 */ /* 0x000fe40003803000 */
[----:B------:R-:W-:-:S02]  /*6f90*/  F2FP.F16.F32.PACK_AB R12, R195, R194 ;  /* 0x000000c2c30c723e */ /* 0x000fc400000000ff */
[----:B------:R-:W-:Y:S01]  /*6fa0*/  LOP3.LUT R8, R7, R8, RZ, 0xc0, !PT ;  /* 0x0000000807087212 */ /* 0x000fe200078ec0ff */
[----:B------:R3:W-:Y:S01]  /*6fb0*/  MUFU.EX2 R235, R6 ;  /* 0x0000000600eb7308 */ /* 0x0007e20000000800 */
[----:B------:R-:W-:Y:S01]  /*6fc0*/  LOP3.LUT R9, R9, R12, RZ, 0xc0, !PT ;  /* 0x0000000c09097212 */ /* 0x000fe200078ec0ff */
[----:B------:R-:W-:-:S06]  /*6fd0*/  FFMA.FTZ R12, R143, UR25, -R0 ;  /* 0x000000198f0c7c23 */ /* 0x000fcc0008010800 */
[----:B------:R-:W-:Y:S01]  /*6fe0*/  HMMA.16816.F32 R20, R8, R44, RZ ;  /* 0x0000002c0814723c */ /* 0x000fe200000018ff */
[----:B-1----:R-:W-:Y:S01]  /*6ff0*/  LOP3.LUT R2, R17, UR18, R54, 0x96, !PT ;  /* 0x0000001211027c12 */ /* 0x002fe2000f8e9636 */
[----:B------:R-:W-:Y:S01]  /*7000*/  MUFU.EX2 R136, R12 ;  /* 0x0000000c00887308 */ /* 0x000fe20000000800 */
[----:B--2---:R-:W-:-:S03]  /*7010*/  IMAD.MOV.U32 R143, RZ, RZ, R31 ;  /* 0x000000ffff8f7224 */ /* 0x004fc600078e001f */
[----:B------:R-:W-:Y:S01]  /*7020*/  HMMA.16816.F32 R32, R8, R46, RZ ;  /* 0x0000002e0820723c */ /* 0x000fe200000018ff */
[----:B---3--:R-:W-:-:S04]  /*7030*/  IMAD.WIDE.U32 R6, R2, -0x2daee0ad, RZ ;  /* 0xd2511f5302067825 */ /* 0x008fc800078e00ff */
[----:B------:R-:W-:Y:S01]  /*7040*/  FFMA.FTZ R2, R137, UR25, -R5 ;  /* 0x0000001989027c23 */ /* 0x000fe20008010805 */
[C---:B------:R-:W-:Y:S03]  /*7050*/  HMMA.16816.F32 R16, R8.reuse, R48, RZ ;  /* 0x000000300810723c */ /* 0x040fe600000018ff */
[----:B------:R1:W2:Y:S03]  /*7060*/  MUFU.EX2 R134, R2 ;  /* 0x0000000200867308 */ /* 0x0002a60000000800 */
[----:B------:R-:W-:Y:S07]  /*7070*/  HMMA.16816.F32 R24, R8, R50, RZ ;  /* 0x000000320818723c */ /* 0x000fee00000018ff */
[----:B------:R-:W-:-:S02]  /*7080*/  LOP3.LUT R10, R6, 0xff, RZ, 0xc0, !PT ;  /* 0x000000ff060a7812 */ /* 0x000fc400078ec0ff */
[--C-:B------:R-:W-:Y:S02]  /*7090*/  SHF.R.U32.HI R8, RZ, 0x10, R6.reuse ;  /* 0x00000010ff087819 */ /* 0x100fe40000011606 */
[----:B------:R-:W-:Y:S02]  /*70a0*/  SHF.R.U32.HI R9, RZ, 0x18, R6 ;  /* 0x00000018ff097819 */ /* 0x000fe40000011606 */
[----:B-1----:R-:W-:Y:S02]  /*70b0*/  LOP3.LUT R2, R7, UR35, R28, 0x96, !PT ;  /* 0x0000002307027c12 */ /* 0x002fe4000f8e961c */
[----:B------:R-:W-:Y:S02]  /*70c0*/  LOP3.LUT R7, R6, 0xffff, RZ, 0xc0, !PT ;  /* 0x0000ffff06077812 */ /* 0x000fe400078ec0ff */
[----:B------:R-:W-:Y:S02]  /*70d0*/  LOP3.LUT R8, R8, 0xff, RZ, 0xc0, !PT ;  /* 0x000000ff08087812 */ /* 0x000fe400078ec0ff */
[----:B------:R-:W-:Y:S01]  /*70e0*/  SHF.R.U32.HI R6, RZ, 0x8, R7 ;  /* 0x00000008ff067819 */ /* 0x000fe20000011607 */
[--C-:B------:R-:W-:Y:S01]  /*70f0*/  FFMA.FTZ R7, R138, UR25, -R0.reuse ;  /* 0x000000198a077c23 */ /* 0x100fe20008010800 */
[----:B------:R-:W-:Y:S01]  /*7100*/  PRMT R12, R8, 0x5410, R9 ;  /* 0x00005410080c7816 */ /* 0x000fe20000000009 */
[----:B------:R-:W-:Y:S01]  /*7110*/  FFMA.FTZ R8, R139, UR25, -R0 ;  /* 0x000000198b087c23 */ /* 0x000fe20008010800 */
[----:B------:R-:W-:Y:S01]  /*7120*/  PRMT R10, R10, 0x5410, R6 ;  /* 0x000054100a0a7816 */ /* 0x000fe20000000006 */
[----:B------:R1:W-:Y:S01]  /*7130*/  MUFU.EX2 R236, R7 ;  /* 0x0000000700ec7308 */ /* 0x0003e20000000800 */
[----:B------:R-:W-:-:S02]  /*7140*/  LOP3.LUT R6, R2, 0xffff, RZ, 0xc0, !PT ;  /* 0x0000ffff02067812 */ /* 0x000fc400078ec0ff */
[----:B------:R-:W-:-:S05]  /*7150*/  LOP3.LUT R9, R2, 0xff, RZ, 0xc0, !PT ;  /* 0x000000ff02097812 */ /* 0x000fca00078ec0ff */
[----:B------:R3:W4:Y:S01]  /*7160*/  MUFU.EX2 R144, R8 ;  /* 0x0000000800907308 */ /* 0x0007220000000800 */
[----:B-1----:R-:W-:Y:S02]  /*7170*/  SHF.R.U32.HI R7, RZ, 0x8, R6 ;  /* 0x00000008ff077819 */ /* 0x002fe40000011606 */
[----:B------:R-:W-:Y:S02]  /*7180*/  SHF.R.U32.HI R6, RZ, 0x10, R2 ;  /* 0x00000010ff067819 */ /* 0x000fe40000011602 */
[----:B------:R-:W-:Y:S01]  /*7190*/  PRMT R11, R9, 0x5410, R7 ;  /* 0x00005410090b7816 */ /* 0x000fe20000000007 */
[----:B------:R-:W-:Y:S01]  /*71a0*/  FFMA.FTZ R9, R147, UR25, -R0 ;  /* 0x0000001993097c23 */ /* 0x000fe20008010800 */
[----:B------:R-:W-:Y:S02]  /*71b0*/  LOP3.LUT R7, R6, 0xff, RZ, 0xc0, !PT ;  /* 0x000000ff06077812 */ /* 0x000fe400078ec0ff */
[----:B---3--:R-:W-:Y:S01]  /*71c0*/  SHF.R.U32.HI R8, RZ, 0x18, R2 ;  /* 0x00000018ff087819 */ /* 0x008fe20000011602 */
[----:B------:R1:W3:Y:S01]  /*71d0*/  MUFU.EX2 R137, R9 ;  /* 0x0000000900897308 */ /* 0x0002e20000000800 */
[----:B------:R-:W-:-:S02]  /*71e0*/  HSET2.LE.AND R2, R10, R183, PT ;  /* 0x000000b70a027233 */ /* 0x000fc40003803000 */
[----:B--2---:R-:W-:-:S04]  /*71f0*/  F2FP.F16.F32.PACK_AB R6, R134, R235 ;  /* 0x000000eb8606723e */ /* 0x004fc800000000ff */
[----:B------:R-:W-:Y:S02]  /*7200*/  LOP3.LUT R10, R2, R6, RZ, 0xc0, !PT ;  /* 0x00000006020a7212 */ /* 0x000fe400078ec0ff */
[--C-:B------:R-:W-:Y:S02]  /*7210*/  HSET2.LE.AND R2, R12, R183.reuse, PT ;  /* 0x000000b70c027233 */ /* 0x100fe40003803000 */
[----:B----4-:R-:W-:Y:S02]  /*7220*/  F2FP.F16.F32.PACK_AB R6, R144, R236 ;  /* 0x000000ec9006723e */ /* 0x010fe400000000ff */
[----:B-1----:R-:W-:Y:S02]  /*7230*/  PRMT R9, R7, 0x5410, R8 ;  /* 0x0000541007097816 */ /* 0x002fe40000000008 */
[----:B------:R-:W-:Y:S02]  /*7240*/  HSET2.LE.AND R7, R11, R183, PT ;  /* 0x000000b70b077233 */ /* 0x000fe40003803000 */
[----:B------:R-:W-:-:S02]  /*7250*/  F2FP.F16.F32.PACK_AB R8, R143, R146 ;  /* 0x000000928f08723e */ /* 0x000fc400000000ff */
[----:B------:R-:W-:Y:S02]  /*7260*/  LOP3.LUT R11, R2, R6, RZ, 0xc0, !PT ;  /* 0x00000006020b7212 */ /* 0x000fe400078ec0ff */
[----:B------:R-:W-:Y:S01]  /*7270*/  LOP3.LUT R8, R7, R8, RZ, 0xc0, !PT ;  /* 0x0000000807087212 */ /* 0x000fe200078ec0ff */
[----:B------:R-:W-:Y:S01]  /*7280*/  IMAD.U32 R7, RZ, RZ, UR4 ;  /* 0x00000004ff077e24 */ /* 0x000fe2000f8e00ff */
[----:B------:R-:W-:Y:S01]  /*7290*/  HSET2.LE.AND R2, R9, R183, PT ;  /* 0x000000b709027233 */ /* 0x000fe20003803000 */
[----:B------:R-:W-:Y:S01]  /*72a0*/  UIADD3 UR4, UR37, 0x2, URZ ;  /* 0x0000000225047890 */ /* 0x000fe2000fffe03f */
[----:B---3--:R-:W-:Y:S01]  /*72b0*/  F2FP.F16.F32.PACK_AB R6, R137, R136 ;  /* 0x000000888906723e */ /* 0x008fe200000000ff */
[----:B------:R-:W-:Y:S01]  /*72c0*/  UIADD3 UR37, UR37, 0x3, URZ ;  /* 0x0000000325257890 */ /* 0x000fe2000fffe03f */
[----:B------:R-:W-:Y:S02]  /*72d0*/  LOP3.LUT R7, R87, UR27, R7, 0x96, !PT ;  /* 0x0000001b57077c12 */ /* 0x000fe4000f8e9607 */
[----:B------:R-:W-:-:S03]  /*72e0*/  LOP3.LUT R9, R2, R6, RZ, 0xc0, !PT ;  /* 0x0000000602097212 */ /* 0x000fc600078ec0ff */
[----:B------:R-:W-:-:S04]  /*72f0*/  IMAD.WIDE.U32 R14, R7, -0x326172a9, RZ ;  /* 0xcd9e8d57070e7825 */ /* 0x000fc800078e00ff */
[----:B------:R-:W-:Y:S01]  /*7300*/  HMMA.16816.F32 R40, R8, R56, R20 ;  /* 0x000000380828723c */ /* 0x000fe20000001814 */
[----:B------:R-:W-:Y:S01]  /*7310*/  LOP3.LUT R2, R15, UR28, R82, 0x96, !PT ;  /* 0x0000001c0f027c12 */ /* 0x000fe2000f8e9652 */
[----:B------:R-:W1:Y:S01]  /*7320*/  LDSM.16.MT88.4 R20, [R184+0x4800] ;  /* 0x00480000b814783b */ /* 0x000e620000004200 */
[----:B------:R-:W-:-:S03]  /*7330*/  LOP3.LUT R12, R67, UR7, R14, 0x96, !PT ;  /* 0x00000007430c7c12 */ /* 0x000fc6000f8e960e */
[----:B------:R-:W-:Y:S01]  /*7340*/  IMAD.WIDE.U32 R6, R2, -0x2daee0ad, RZ ;  /* 0xd2511f5302067825 */ /* 0x000fe200078e00ff */
[C---:B------:R-:W-:Y:S01]  /*7350*/  HMMA.16816.F32 R44, R8.reuse, R60, R16 ;  /* 0x0000003c082c723c */ /* 0x040fe20000001810 */
[----:B------:R-:W2:Y:S02]  /*7360*/  LDSM.16.MT88.4 R16, [R185+0x4800] ;  /* 0x00480000b910783b */ /* 0x000ea40000004200 */
[----:B------:R-:W-:Y:S01]  /*7370*/  IMAD.WIDE.U32 R12, R12, -0x2daee0ad, RZ ;  /* 0xd2511f530c0c7825 */ /* 0x000fe200078e00ff */
[----:B------:R-:W-:Y:S02]  /*7380*/  LOP3.LUT R7, R7, UR6, R84, 0x96, !PT ;  /* 0x0000000607077c12 */ /* 0x000fe4000f8e9654 */
[----:B------:R-:W-:Y:S02]  /*7390*/  HMMA.16816.F32 R32, R8, R58, R32 ;  /* 0x0000003a0820723c */ /* 0x000fe40000001820 */
[----:B------:R-:W-:Y:S01]  /*73a0*/  LOP3.LUT R2, R13, UR23, R6, 0x96, !PT ;  /* 0x000000170d027c12 */ /* 0x000fe2000f8e9606 */
[----:B------:R-:W-:-:S03]  /*73b0*/  IMAD.WIDE.U32 R6, R7, -0x326172a9, RZ ;  /* 0xcd9e8d5707067825 */ /* 0x000fc600078e00ff */
[----:B------:R-:W-:Y:S01]  /*73c0*/  HMMA.16816.F32 R48, R8, R62, R24 ;  /* 0x0000003e0830723c */ /* 0x000fe20000001818 */
[----:B------:R-:W-:Y:S01]  /*73d0*/  IMAD.WIDE.U32 R30, R2, -0x326172a9, RZ ;  /* 0xcd9e8d57021e7825 */ /* 0x000fe200078e00ff */
[----:B------:R-:W-:-:S03]  /*73e0*/  LOP3.LUT R7, R7, UR24, R66, 0x96, !PT ;  /* 0x0000001807077c12 */ /* 0x000fc6000f8e9642 */
[----:B------:R-:W-:Y:S01]  /*73f0*/  FFMA.FTZ R2, R224, UR25, -R4 ;  /* 0x00000019e0027c23 */ /* 0x000fe20008010804 */
[----:B------:R-:W-:Y:S01]  /*7400*/  LOP3.LUT R13, R31, UR22, R6, 0x96, !PT ;  /* 0x000000161f0d7c12 */ /* 0x000fe2000f8e9606 */
[----:B------:R-:W-:Y:S02]  /*7410*/  IMAD.WIDE.U32 R6, R7, -0x2daee0ad, RZ ;  /* 0xd2511f5307067825 */ /* 0x000fe400078e00ff */
[----:B------:R3:W-:Y:S02]  /*7420*/  MUFU.EX2 R135, R2 ;  /* 0x0000000200877308 */ /* 0x0007e40000000800 */
[----:B------:R-:W-:Y:S01]  /*7430*/  FFMA.FTZ R8, R128, UR25, -R4 ;  /* 0x0000001980087c23 */ /* 0x000fe20008010804 */
[----:B------:R-:W-:-:S05]  /*7440*/  IMAD.WIDE.U32 R28, R13, -0x2daee0ad, RZ ;  /* 0xd2511f530d1c7825 */ /* 0x000fca00078e00ff */
[----:B------:R-:W-:Y:S01]  /*7450*/  LOP3.LUT R6, R29, UR15, R6, 0x96, !PT ;  /* 0x0000000f1d067c12 */ /* 0x000fe2000f8e9606 */
[----:B------:R4:W-:Y:S01]  /*7460*/  MUFU.EX2 R133, R8 ;  /* 0x0000000800857308 */ /* 0x0009e20000000800 */
[----:B---3--:R-:W-:-:S07]  /*7470*/  FFMA.FTZ R2, R225, UR25, -R4 ;  /* 0x00000019e1027c23 */ /* 0x008fce0008010804 */
[----:B------:R3:W-:Y:S01]  /*7480*/  MUFU.EX2 R98, R2 ;  /* 0x0000000200627308 */ /* 0x0007e20000000800 */
[----:B----4-:R-:W-:Y:S01]  /*7490*/  FFMA.FTZ R8, R129, UR25, -R4 ;  /* 0x0000001981087c23 */ /* 0x010fe20008010804 */
[----:B------:R-:W-:-:S06]  /*74a0*/  IMAD.MOV.U32 R129, RZ, RZ, R245 ;  /* 0x000000ffff817224 */ /* 0x000fcc00078e00f5 */
[----:B------:R4:W-:Y:S01]  /*74b0*/  MUFU.EX2 R142, R8 ;  /* 0x00000008008e7308 */ /* 0x0009e20000000800 */
[----:B---3--:R-:W-:Y:S01]  /*74c0*/  LOP3.LUT R2, R7, UR19, R12, 0x96, !PT ;  /* 0x0000001307027c12 */ /* 0x008fe2000f8e960c */
[----:B------:R-:W-:-:S04]  /*74d0*/  IMAD.WIDE.U32 R6, R6, -0x326172a9, RZ ;  /* 0xcd9e8d5706067825 */ /* 0x000fc800078e00ff */
[----:B------:R-:W-:Y:S01]  /*74e0*/  IMAD.WIDE.U32 R12, R2, -0x326172a9, RZ ;  /* 0xcd9e8d57020c7825 */ /* 0x000fe200078e00ff */
[C---:B------:R-:W-:Y:S02]  /*74f0*/  LOP3.LUT R2, R6.reuse, 0xffff, RZ, 0xc0, !PT ;  /* 0x0000ffff06027812 */ /* 0x040fe400078ec0ff */
[--C-:B------:R-:W-:Y:S02]  /*7500*/  SHF.R.U32.HI R10, RZ, 0x10, R6.reuse ;  /* 0x00000010ff0a7819 */ /* 0x100fe40000011606 */
[----:B------:R-:W-:Y:S02]  /*7510*/  LOP3.LUT R11, R6, 0xff, RZ, 0xc0, !PT ;  /* 0x000000ff060b7812 */ /* 0x000fe400078ec0ff */
[----:B------:R-:W-:Y:S01]  /*7520*/  SHF.R.U32.HI R9, RZ, 0x18, R6 ;  /* 0x00000018ff097819 */ /* 0x000fe20000011606 */
[--C-:B------:R-:W-:Y:S01]  /*7530*/  FFMA.FTZ R6, R226, UR25, -R3.reuse ;  /* 0x00000019e2067c23 */ /* 0x100fe20008010803 */
[----:B----4-:R-:W-:Y:S02]  /*7540*/  SHF.R.U32.HI R8, RZ, 0x8, R2 ;  /* 0x00000008ff087819 */ /* 0x010fe40000011602 */
[----:B------:R-:W-:Y:S01]  /*7550*/  LOP3.LUT R2, R7, UR36, R12, 0x96, !PT ;  /* 0x0000002407027c12 */ /* 0x000fe2000f8e960c */
[----:B------:R3:W4:Y:S01]  /*7560*/  MUFU.EX2 R52, R6 ;  /* 0x0000000600347308 */ /* 0x0007220000000800 */
[----:B------:R-:W-:Y:S01]  /*7570*/  LOP3.LUT R7, R10, 0xff, RZ, 0xc0, !PT ;  /* 0x000000ff0a077812 */ /* 0x000fe200078ec0ff */
[----:B------:R-:W-:Y:S01]  /*7580*/  FFMA.FTZ R10, R130, UR25, -R3 ;  /* 0x00000019820a7c23 */ /* 0x000fe20008010803 */
[----:B------:R-:W-:-:S02]  /*7590*/  PRMT R12, R11, 0x5410, R8 ;  /* 0x000054100b0c7816 */ /* 0x000fc40000000008 */
[----:B------:R-:W-:Y:S02]  /*75a0*/  PRMT R11, R7, 0x5410, R9 ;  /* 0x00005410070b7816 */ /* 0x000fe40000000009 */
[----:B------:R-:W-:Y:S01]  /*75b0*/  SHF.R.U32.HI R7, RZ, 0x10, R2 ;  /* 0x00000010ff077819 */ /* 0x000fe20000011602 */
[----:B------:R-:W-:Y:S01]  /*75c0*/  MUFU.EX2 R130, R10 ;  /* 0x0000000a00827308 */ /* 0x000fe20000000800 */
[C---:B------:R-:W-:Y:S02]  /*75d0*/  LOP3.LUT R8, R2.reuse, 0xff, RZ, 0xc0, !PT ;  /* 0x000000ff02087812 */ /* 0x040fe400078ec0ff */
[----:B---3--:R-:W-:-:S04]  /*75e0*/  LOP3.LUT R6, R2, 0xffff, RZ, 0xc0, !PT ;  /* 0x0000ffff02067812 */ /* 0x008fc800078ec0ff */
[----:B------:R-:W-:Y:S02]  /*75f0*/  SHF.R.U32.HI R9, RZ, 0x8, R6 ;  /* 0x00000008ff097819 */ /* 0x000fe40000011606 */
[----:B------:R-:W-:Y:S02]  /*7600*/  SHF.R.U32.HI R6, RZ, 0x18, R2 ;  /* 0x00000018ff067819 */ /* 0x000fe40000011602 */
[----:B------:R-:W-:Y:S01]  /*7610*/  LOP3.LUT R2, R7, 0xff, RZ, 0xc0, !PT ;  /* 0x000000ff07027812 */ /* 0x000fe200078ec0ff */
[----:B------:R-:W-:Y:S01]  /*7620*/  FFMA.FTZ R7, R131, UR25, -R3 ;  /* 0x0000001983077c23 */ /* 0x000fe20008010803 */
[----:B------:R-:W-:Y:S01]  /*7630*/  PRMT R8, R8, 0x5410, R9 ;  /* 0x0000541008087816 */ /* 0x000fe20000000009 */
[----:B----4-:R-:W-:Y:S01]  /*7640*/  IMAD.MOV.U32 R131, RZ, RZ, R52 ;  /* 0x000000ffff837224 */ /* 0x010fe200078e0034 */
[----:B------:R-:W-:Y:S01]  /*7650*/  PRMT R9, R2, 0x5410, R6 ;  /* 0x0000541002097816 */ /* 0x000fe20000000006 */
[----:B------:R-:W3:Y:S01]  /*7660*/  MUFU.EX2 R138, R7 ;  /* 0x00000007008a7308 */ /* 0x000ee20000000800 */
[----:B------:R-:W-:Y:S01]  /*7670*/  FFMA.FTZ R6, R227, UR25, -R3 ;  /* 0x00000019e3067c23 */ /* 0x000fe20008010803 */
[----:B------:R-:W-:-:S06]  /*7680*/  HSET2.LE.AND R2, R12, R183, PT ;  /* 0x000000b70c027233 */ /* 0x000fcc0003803000 */
[----:B------:R4:W1:Y:S02]  /*7690*/  MUFU.EX2 R190, R6 ;  /* 0x0000000600be7308 */ /* 0x0008640000000800 */
[----:B----4-:R-:W-:-:S04]  /*76a0*/  F2FP.F16.F32.PACK_AB R6, R142, R133 ;  /* 0x000000858e06723e */ /* 0x010fc800000000ff */
[----:B------:R-:W-:Y:S02]  /*76b0*/  LOP3.LUT R10, R2, R6, RZ, 0xc0, !PT ;  /* 0x00000006020a7212 */ /* 0x000fe400078ec0ff */
[----:B------:R-:W-:Y:S02]  /*76c0*/  HSET2.LE.AND R2, R11, R183, PT ;  /* 0x000000b70b027233 */ /* 0x000fe40003803000 */
[----:B---3--:R-:W-:-:S04]  /*76d0*/  F2FP.F16.F32.PACK_AB R6, R138, R130 ;  /* 0x000000828a06723e */ /* 0x008fc800000000ff */
[----:B------:R-:W-:Y:S02]  /*76e0*/  LOP3.LUT R11, R2, R6, RZ, 0xc0, !PT ;  /* 0x00000006020b7212 */ /* 0x000fe400078ec0ff */
[----:B------:R-:W-:Y:S02]  /*76f0*/  HSET2.LE.AND R2, R8, R183, PT ;  /* 0x000000b708027233 */ /* 0x000fe40003803000 */
[----:B------:R-:W-:-:S04]  /*7700*/  F2FP.F16.F32.PACK_AB R6, R98, R135 ;  /* 0x000000876206723e */ /* 0x000fc800000000ff */
[----:B------:R-:W-:Y:S02]  /*7710*/  LOP3.LUT R8, R2, R6, RZ, 0xc0, !PT ;  /* 0x0000000602087212 */ /* 0x000fe400078ec0ff */
[----:B------:R-:W-:Y:S02]  /*7720*/  HSET2.LE.AND R2, R9, R183, PT ;  /* 0x000000b709027233 */ /* 0x000fe40003803000 */
[----:B-1----:R-:W-:-:S04]  /*7730*/  F2FP.F16.F32.PACK_AB R6, R190, R131 ;  /* 0x00000083be06723e */ /* 0x002fc800000000ff */
[----:B------:R-:W-:Y:S02]  /*7740*/  LOP3.LUT R9, R2, R6, RZ, 0xc0, !PT ;  /* 0x0000000602097212 */ /* 0x000fe400078ec0ff */
[----:B------:R-:W-:-:S05]  /*7750*/  LOP3.LUT R2, R15, UR28, R250, 0x96, !PT ;  /* 0x0000001c0f027c12 */ /* 0x000fca000f8e96fa */
[----:B------:R-:W-:Y:S01]  /*7760*/  HMMA.16816.F32 R52, R8, R20, R92 ;  /* 0x000000140834723c */ /* 0x000fe2000000185c */
[----:B------:R-:W-:-:S05]  /*7770*/  IMAD.WIDE.U32 R6, R2, -0x2daee0ad, RZ ;  /* 0xd2511f5302067825 */ /* 0x000fca00078e00ff */
[----:B--2---:R-:W-:Y:S01]  /*7780*/  HMMA.16816.F32 R56, R8, R16, R76 ;  /* 0x000000100838723c */ /* 0x004fe2000000184c */
[----:B------:R-:W-:-:S05]  /*7790*/  LOP3.LUT R7, R7, UR6, R80, 0x96, !PT ;  /* 0x0000000607077c12 */ /* 0x000fca000f8e9650 */
[C---:B------:R-:W-:Y:S06]  /*77a0*/  HMMA.16816.F32 R60, R8.reuse, R22, R68 ;  /* 0x00000016083c723c */ /* 0x040fec0000001844 */
[----:B------:R-:W-:Y:S07]  /*77b0*/  HMMA.16816.F32 R72, R8, R18, R72 ;  /* 0x000000120848723c */ /* 0x000fee0000001848 */
[----:B------:R-:W-:-:S05]  /*77c0*/  LOP3.LUT R8, R65, UR7, R14, 0x96, !PT ;  /* 0x0000000741087c12 */ /* 0x000fca000f8e960e */
[----:B------:R-:W-:-:S05]  /*77d0*/  IMAD.WIDE.U32 R8, R8, -0x2daee0ad, RZ ;  /* 0xd2511f5308087825 */ /* 0x000fca00078e00ff */
[----:B------:R-:W-:Y:S01]  /*77e0*/  LOP3.LUT R2, R9, UR23, R6, 0x96, !PT ;  /* 0x0000001709027c12 */ /* 0x000fe2000f8e9606 */
[----:B------:R-:W-:-:S04]  /*77f0*/  IMAD.WIDE.U32 R6, R7, -0x326172a9, RZ ;  /* 0xcd9e8d5707067825 */ /* 0x000fc800078e00ff */
[----:B------:R-:W-:Y:S01]  /*7800*/  FFMA.FTZ R9, R150, UR25, -R5 ;  /* 0x0000001996097c23 */ /* 0x000fe20008010805 */
[----:B------:R-:W-:Y:S01]  /*7810*/  IMAD.WIDE.U32 R24, R2, -0x326172a9, RZ ;  /* 0xcd9e8d5702187825 */ /* 0x000fe200078e00ff */
[----:B------:R-:W-:Y:S02]  /*7820*/  LOP3.LUT R7, R7, UR24, R64, 0x96, !PT ;  /* 0x0000001807077c12 */ /* 0x000fe4000f8e9640 */
[----:B------:R1:W2:Y:S01]  /*7830*/  MUFU.EX2 R128, R9 ;  /* 0x0000000900807308 */ /* 0x0002a20000000800 */
[----:B------:R-:W-:Y:S01]  /*7840*/  IMAD.MOV.U32 R150, RZ, RZ, R235 ;  /* 0x000000ffff967224 */ /* 0x000fe200078e00eb */
[----:B------:R-:W-:Y:S01]  /*7850*/  LOP3.LUT R2, R25, UR22, R6, 0x96, !PT ;  /* 0x0000001619027c12 */ /* 0x000fe2000f8e9606 */
[----:B------:R-:W-:-:S04]  /*7860*/  IMAD.WIDE.U32 R6, R7, -0x2daee0ad, RZ ;  /* 0xd2511f5307067825 */ /* 0x000fc800078e00ff */
[----:B------:R-:W-:Y:S01]  /*7870*/  IMAD.WIDE.U32 R26, R2, -0x2daee0ad, RZ ;  /* 0xd2511f53021a7825 */ /* 0x000fe200078e00ff */
[----:B------:R-:W-:-:S03]  /*7880*/  LOP3.LUT R10, R7, UR19, R8, 0x96, !PT ;  /* 0x00000013070a7c12 */ /* 0x000fc6000f8e9608 */
[----:B------:R-:W-:Y:S01]  /*7890*/  FFMA.FTZ R8, R148, UR25, -R5 ;  /* 0x0000001994087c23 */ /* 0x000fe20008010805 */
[----:B------:R-:W-:Y:S01]  /*78a0*/  IMAD.MOV.U32 R148, RZ, RZ, R237 ;  /* 0x000000ffff947224 */ /* 0x000fe200078e00ed */
[----:B------:R-:W-:Y:S01]  /*78b0*/  LOP3.LUT R2, R27, UR15, R6, 0x96, !PT ;  /* 0x0000000f1b027c12 */ /* 0x000fe2000f8e9606 */
[----:B------:R-:W-:Y:S01]  /*78c0*/  FFMA.FTZ R6, R151, UR25, -R5 ;  /* 0x0000001997067c23 */ /* 0x000fe20008010805 */
[----:B------:R-:W-:Y:S01]  /*78d0*/  MUFU.EX2 R191, R8 ;  /* 0x0000000800bf7308 */ /* 0x000fe20000000800 */
[----:B------:R-:W-:-:S04]  /*78e0*/  IMAD.WIDE.U32 R14, R10, -0x326172a9, RZ ;  /* 0xcd9e8d570a0e7825 */ /* 0x000fc800078e00ff */
[----:B-1----:R-:W-:Y:S01]  /*78f0*/  FFMA.FTZ R9, R149, UR25, -R5 ;  /* 0x0000001995097c23 */ /* 0x002fe20008010805 */
[----:B------:R-:W-:Y:S02]  /*7900*/  IMAD.MOV.U32 R151, RZ, RZ, R236 ;  /* 0x000000ffff977224 */ /* 0x000fe400078e00ec */
[----:B------:R1:W-:Y:S08]  /*7910*/  MUFU.EX2 R99, R6 ;  /* 0x0000000600637308 */ /* 0x0003f00000000800 */
[----:B------:R3:W4:Y:S01]  /*7920*/  MUFU.EX2 R139, R9 ;  /* 0x00000009008b7308 */ /* 0x0007220000000800 */
[----:B-1----:R-:W-:-:S03]  /*7930*/  IMAD.WIDE.U32 R6, R2, -0x326172a9, RZ ;  /* 0xcd9e8d5702067825 */ /* 0x002fc600078e00ff */
[----:B------:R-:W-:Y:S02]  /*7940*/  LOP3.LUT R2, R6, 0xffff, RZ, 0xc0, !PT ;  /* 0x0000ffff06027812 */ /* 0x000fe400078ec0ff */
[----:B------:R-:W-:Y:S01]  /*7950*/  SHF.R.U32.HI R10, RZ, 0x18, R6 ;  /* 0x00000018ff0a7819 */ /* 0x000fe20000011606 */
[----:B---3--:R-:W-:Y:S01]  /*7960*/  FFMA.FTZ R9, R154, UR25, -R0 ;  /* 0x000000199a097c23 */ /* 0x008fe20008010800 */
[----:B------:R-:W-:Y:S01]  /*7970*/  SHF.R.U32.HI R8, RZ, 0x8, R2 ;  /* 0x00000008ff087819 */ /* 0x000fe20000011602 */
[----:B--2---:R-:W-:Y:S01]  /*7980*/  IMAD.MOV.U32 R154, RZ, RZ, R128 ;  /* 0x000000ffff9a7224 */ /* 0x004fe200078e0080 */
[----:B------:R-:W-:Y:S01]  /*7990*/  LOP3.LUT R2, R6, 0xff, RZ, 0xc0, !PT ;  /* 0x000000ff06027812 */ /* 0x000fe200078ec0ff */
[----:B------:R1:W-:Y:S01]  /*79a0*/  MUFU.EX2 R251, R9 ;  /* 0x0000000900fb7308 */ /* 0x0003e20000000800 */
[----:B------:R-:W-:Y:S02]  /*79b0*/  IMAD.MOV.U32 R128, RZ, RZ, R244 ;  /* 0x000000ffff807224 */ /* 0x000fe400078e00f4 */
[----:B------:R-:W-:Y:S01]  /*79c0*/  PRMT R12, R2, 0x5410, R8 ;  /* 0x00005410020c7816 */ /* 0x000fe20000000008 */
[----:B----4-:R-:W-:Y:S01]  /*79d0*/  IMAD.MOV.U32 R27, RZ, RZ, R139 ;  /* 0x000000ffff1b7224 */ /* 0x010fe200078e008b */
[----:B------:R-:W-:-:S02]  /*79e0*/  SHF.R.U32.HI R8, RZ, 0x10, R6 ;  /* 0x00000010ff087819 */ /* 0x000fc40000011606 */
[----:B------:R-:W-:Y:S01]  /*79f0*/  LOP3.LUT R2, R7, UR36, R14, 0x96, !PT ;  /* 0x0000002407027c12 */ /* 0x000fe2000f8e960e */
[----:B------:R-:W-:Y:S01]  /*7a00*/  FFMA.FTZ R7, R155, UR25, -R0 ;  /* 0x000000199b077c23 */ /* 0x000fe20008010800 */
[----:B------:R-:W-:Y:S01]  /*7a10*/  LOP3.LUT R6, R8, 0xff, RZ, 0xc0, !PT ;  /* 0x000000ff08067812 */ /* 0x000fe200078ec0ff */
[----:B------:R-:W-:Y:S01]  /*7a20*/  IMAD.MOV.U32 R155, RZ, RZ, R232 ;  /* 0x000000ffff9b7224 */ /* 0x000fe200078e00e8 */
[----:B------:R-:W-:Y:S01]  /*7a30*/  SHF.R.U32.HI R8, RZ, 0x18, R2 ;  /* 0x00000018ff087819 */ /* 0x000fe20000011602 */
[----:B------:R2:W3:Y:S01]  /*7a40*/  MUFU.EX2 R188, R7 ;  /* 0x0000000700bc7308 */ /* 0x0004e20000000800 */
[----:B------:R-:W-:Y:S02]  /*7a50*/  PRMT R11, R6, 0x5410, R10 ;  /* 0x00005410060b7816 */ /* 0x000fe4000000000a */
[C---:B------:R-:W-:Y:S02]  /*7a60*/  LOP3.LUT R6, R2.reuse, 0xffff, RZ, 0xc0, !PT ;  /* 0x0000ffff02067812 */ /* 0x040fe400078ec0ff */
[----:B-1----:R-:W-:-:S02]  /*7a70*/  LOP3.LUT R9, R2, 0xff, RZ, 0xc0, !PT ;  /* 0x000000ff02097812 */ /* 0x002fc400078ec0ff */
[----:B--2---:R-:W-:Y:S02]  /*7a80*/  SHF.R.U32.HI R7, RZ, 0x10, R2 ;  /* 0x00000010ff077819 */ /* 0x004fe40000011602 */
[----:B------:R-:W-:Y:S02]  /*7a90*/  SHF.R.U32.HI R2, RZ, 0x8, R6 ;  /* 0x00000008ff027819 */ /* 0x000fe40000011606 */
[----:B------:R-:W-:Y:S01]  /*7aa0*/  LOP3.LUT R6, R7, 0xff, RZ, 0xc0, !PT ;  /* 0x000000ff07067812 */ /* 0x000fe200078ec0ff */
[----:B------:R-:W-:Y:S01]  /*7ab0*/  FFMA.FTZ R7, R152, UR25, -R0 ;  /* 0x0000001998077c23 */ /* 0x000fe20008010800 */
[----:B------:R-:W-:Y:S01]  /*7ac0*/  PRMT R2, R9, 0x5410, R2 ;  /* 0x0000541009027816 */ /* 0x000fe20000000002 */
[----:B------:R-:W-:Y:S02]  /*7ad0*/  IMAD.MOV.U32 R152, RZ, RZ, R99 ;  /* 0x000000ffff987224 */ /* 0x000fe400078e0063 */
[----:B------:R1:W-:Y:S01]  /*7ae0*/  MUFU.EX2 R76, R7 ;  /* 0x00000007004c7308 */ /* 0x0003e20000000800 */
[----:B------:R-:W-:Y:S01]  /*7af0*/  IMAD.MOV.U32 R99, RZ, RZ, R246 ;  /* 0x000000ffff637224 */ /* 0x000fe200078e00f6 */
[----:B------:R-:W-:-:S02]  /*7b00*/  HSET2.LE.AND R2, R2, R183, PT ;  /* 0x000000b702027233 */ /* 0x000fc40003803000 */
[----:B-1----:R-:W-:Y:S01]  /*7b10*/  PRMT R7, R6, 0x5410, R8 ;  /* 0x0000541006077816 */ /* 0x002fe20000000008 */
[----:B------:R-:W-:Y:S01]  /*7b20*/  FFMA.FTZ R6, R153, UR25, -R0 ;  /* 0x0000001999067c23 */ /* 0x000fe20008010800 */
[----:B------:R-:W-:-:S03]  /*7b30*/  IMAD.MOV.U32 R153, RZ, RZ, R242 ;  /* 0x000000ffff997224 */ /* 0x000fc600078e00f2 */
[----:B------:R1:W2:Y:S02]  /*7b40*/  MUFU.EX2 R252, R6 ;  /* 0x0000000600fc7308 */ /* 0x0002a40000000800 */
[----:B-1----:R-:W-:-:S04]  /*7b50*/  F2FP.F16.F32.PACK_AB R6, R152, R154 ;  /* 0x0000009a9806723e */ /* 0x002fc800000000ff */
[----:B------:R-:W-:Y:S02]  /*7b60*/  LOP3.LUT R8, R2, R6, RZ, 0xc0, !PT ;  /* 0x0000000602087212 */ /* 0x000fe400078ec0ff */
[----:B------:R-:W-:Y:S02]  /*7b70*/  HSET2.LE.AND R2, R7, R183, PT ;  /* 0x000000b707027233 */ /* 0x000fe40003803000 */
[----:B---3--:R-:W-:-:S04]  /*7b80*/  F2FP.F16.F32.PACK_AB R6, R188, R251 ;  /* 0x000000fbbc06723e */ /* 0x008fc800000000ff */
[----:B------:R-:W-:Y:S02]  /*7b90*/  LOP3.LUT R9, R2, R6, RZ, 0xc0, !PT ;  /* 0x0000000602097212 */ /* 0x000fe400078ec0ff */
[----:B------:R-:W-:Y:S02]  /*7ba0*/  HSET2.LE.AND R2, R12, R183, PT ;  /* 0x000000b70c027233 */ /* 0x000fe40003803000 */
[----:B------:R-:W-:Y:S01]  /*7bb0*/  F2FP.F16.F32.PACK_AB R6, R139, R191 ;  /* 0x000000bf8b06723e */ /* 0x000fe200000000ff */
[----:B------:R-:W-:-:S03]  /*7bc0*/  IMAD.MOV.U32 R139, RZ, RZ, R234 ;  /* 0x000000ffff8b7224 */ /* 0x000fc600078e00ea */
[----:B------:R-:W-:Y:S02]  /*7bd0*/  LOP3.LUT R10, R2, R6, RZ, 0xc0, !PT ;  /* 0x00000006020a7212 */ /* 0x000fe400078ec0ff */
[----:B------:R-:W-:Y:S02]  /*7be0*/  HSET2.LE.AND R2, R11, R183, PT ;  /* 0x000000b70b027233 */ /* 0x000fe40003803000 */
[----:B--2---:R-:W-:-:S04]  /*7bf0*/  F2FP.F16.F32.PACK_AB R6, R252, R76 ;  /* 0x0000004cfc06723e */ /* 0x004fc800000000ff */
[----:B------:R-:W-:Y:S01]  /*7c00*/  LOP3.LUT R11, R2, R6, RZ, 0xc0, !PT ;  /* 0x00000006020b7212 */ /* 0x000fe200078ec0ff */
[--C-:B------:R-:W-:Y:S01]  /*7c10*/  FFMA.FTZ R2, R124, UR25, -R4.reuse ;  /* 0x000000197c027c23 */ /* 0x100fe20008010804 */
[----:B------:R-:W-:Y:S01]  /*7c20*/  FFMA.FTZ R6, R125, UR25, -R4 ;  /* 0x000000197d067c23 */ /* 0x000fe20008010804 */
[----:B------:R-:W-:Y:S02]  /*7c30*/  IMAD.MOV.U32 R125, RZ, RZ, R133 ;  /* 0x000000ffff7d7224 */ /* 0x000fe400078e0085 */
[----:B------:R1:W-:Y:S01]  /*7c40*/  MUFU.EX2 R249, R2 ;  /* 0x0000000200f97308 */ /* 0x0003e20000000800 */
[----:B------:R-:W-:Y:S01]  /*7c50*/  IMAD.MOV.U32 R133, RZ, RZ, R241 ;  /* 0x000000ffff857224 */ /* 0x000fe200078e00f1 */
[----:B------:R-:W-:Y:S01]  /*7c60*/  HMMA.16816.F32 R40, R8, R20, R40 ;  /* 0x000000140828723c */ /* 0x000fe20000001828 */
[----:B------:R-:W-:Y:S02]  /*7c70*/  IMAD.MOV.U32 R124, RZ, RZ, R146 ;  /* 0x000000ffff7c7224 */ /* 0x000fe400078e0092 */
[----:B------:R-:W-:-:S03]  /*7c80*/  IMAD.MOV.U32 R149, RZ, RZ, R133 ;  /* 0x000000ffff957224 */ /* 0x000fc600078e0085 */
[----:B------:R2:W-:Y:S01]  /*7c90*/  MUFU.EX2 R246, R6 ;  /* 0x0000000600f67308 */ /* 0x0005e20000000800 */
[C---:B------:R-:W-:Y:S01]  /*7ca0*/  HMMA.16816.F32 R32, R8.reuse, R22, R32 ;  /* 0x000000160820723c */ /* 0x040fe20000001820 */
[----:B------:R-:W-:Y:S05]  /*7cb0*/  LDSM.16.MT88.4 R20, [R185+0x4c00] ;  /* 0x004c0000b914783b */ /* 0x000fea0000004200 */
[----:B------:R-:W-:Y:S01]  /*7cc0*/  HMMA.16816.F32 R44, R8, R16, R44 ;  /* 0x00000010082c723c */ /* 0x000fe2000000182c */
[----:B-1----:R-:W-:-:S05]  /*7cd0*/  LOP3.LUT R2, R13, UR18, R30, 0x96, !PT ;  /* 0x000000120d027c12 */ /* 0x002fca000f8e961e */
[----:B------:R-:W-:Y:S01]  /*7ce0*/  HMMA.16816.F32 R48, R8, R18, R48 ;  /* 0x000000120830723c */ /* 0x000fe20000001830 */
[----:B------:R-:W1:Y:S01]  /*7cf0*/  LDSM.16.MT88.4 R16, [R184+0x4c00] ;  /* 0x004c0000b810783b */ /* 0x000e620000004200 */
[----:B--2---:R-:W-:-:S04]  /*7d00*/  IMAD.WIDE.U32 R6, R2, -0x2daee0ad, RZ ;  /* 0xd2511f5302067825 */ /* 0x004fc800078e00ff */
[--C-:B------:R-:W-:Y:S01]  /*7d10*/  FFMA.FTZ R2, R120, UR25, -R4.reuse ;  /* 0x0000001978027c23 */ /* 0x100fe20008010804 */
[----:B------:R-:W-:Y:S01]  /*7d20*/  FFMA.FTZ R8, R121, UR25, -R4 ;  /* 0x0000001979087c23 */ /* 0x000fe20008010804 */
[----:B------:R-:W-:Y:S02]  /*7d30*/  IMAD.MOV.U32 R121, RZ, RZ, R243 ;  /* 0x000000ffff797224 */ /* 0x000fe400078e00f3 */
[----:B------:R2:W-:Y:S01]  /*7d40*/  MUFU.EX2 R247, R2 ;  /* 0x0000000200f77308 */ /* 0x0005e20000000800 */
[----:B------:R-:W-:Y:S01]  /*7d50*/  LOP3.LUT R10, R6, 0xff, RZ, 0xc0, !PT ;  /* 0x000000ff060a7812 */ /* 0x000fe200078ec0ff */
[----:B------:R-:W-:Y:S01]  /*7d60*/  IMAD.MOV.U32 R120, RZ, RZ, R134 ;  /* 0x000000ffff787224 */ /* 0x000fe200078e0086 */
[----:B------:R-:W-:-:S05]  /*7d70*/  SHF.R.U32.HI R12, RZ, 0x18, R6 ;  /* 0x00000018ff0c7819 */ /* 0x000fca0000011606 */
[----:B------:R3:W4:Y:S01]  /*7d80*/  MUFU.EX2 R248, R8 ;  /* 0x0000000800f87308 */ /* 0x0007220000000800 */
[----:B--2---:R-:W-:-:S04]  /*7d90*/  LOP3.LUT R2, R6, 0xffff, RZ, 0xc0, !PT ;  /* 0x0000ffff06027812 */ /* 0x004fc800078ec0ff */
[----:B------:R-:W-:Y:S02]  /*7da0*/  SHF.R.U32.HI R9, RZ, 0x8, R2 ;  /* 0x00000008ff097819 */ /* 0x000fe40000011602 */
[----:B------:R-:W-:Y:S01]  /*7db0*/  LOP3.LUT R2, R7, UR35, R28, 0x96, !PT ;  /* 0x0000002307027c12 */ /* 0x000fe2000f8e961c */
[----:B------:R-:W-:Y:S01]  /*7dc0*/  FFMA.FTZ R7, R122, UR25, -R3 ;  /* 0x000000197a077c23 */ /* 0x000fe20008010803 */
[----:B---3--:R-:W-:Y:S01]  /*7dd0*/  SHF.R.U32.HI R8, RZ, 0x10, R6 ;  /* 0x00000010ff087819 */ /* 0x008fe20000011606 */
[----:B------:R-:W-:Y:S01]  /*7de0*/  LDSM.16.MT88.4 R28, [R184+0x5000] ;  /* 0x00500000b81c783b */ /* 0x000fe20000004200 */
[----:B------:R-:W-:Y:S01]  /*7df0*/  PRMT R13, R10, 0x5410, R9 ;  /* 0x000054100a0d7816 */ /* 0x000fe20000000009 */
[----:B------:R-:W-:Y:S01]  /*7e00*/  FFMA.FTZ R9, R123, UR25, -R3 ;  /* 0x000000197b097c23 */ /* 0x000fe20008010803 */
[----:B------:R-:W-:Y:S01]  /*7e10*/  LOP3.LUT R6, R2, 0xffff, RZ, 0xc0, !PT ;  /* 0x0000ffff02067812 */ /* 0x000fe200078ec0ff */
[----:B------:R2:W-:Y:S01]  /*7e20*/  MUFU.EX2 R245, R7 ;  /* 0x0000000700f57308 */ /* 0x0005e20000000800 */
[----:B------:R-:W-:Y:S01]  /*7e30*/  LOP3.LUT R10, R8, 0xff, RZ, 0xc0, !PT ;  /* 0x000000ff080a7812 */ /* 0x000fe200078ec0ff */
[----:B------:R-:W-:Y:S01]  /*7e40*/  IMAD.MOV.U32 R123, RZ, RZ, R145 ;  /* 0x000000ffff7b7224 */ /* 0x000fe200078e0091 */
[----:B------:R-:W-:Y:S01]  /*7e50*/  SHF.R.U32.HI R8, RZ, 0x10, R2 ;  /* 0x00000010ff087819 */ /* 0x000fe20000011602 */
[----:B------:R-:W-:Y:S01]  /*7e60*/  IMAD.MOV.U32 R122, RZ, RZ, R144 ;  /* 0x000000ffff7a7224 */ /* 0x000fe200078e0090 */
[----:B------:R-:W-:-:S02]  /*7e70*/  LOP3.LUT R11, R2, 0xff, RZ, 0xc0, !PT ;  /* 0x000000ff020b7812 */ /* 0x000fc400078ec0ff */
[----:B------:R-:W-:Y:S01]  /*7e80*/  SHF.R.U32.HI R6, RZ, 0x8, R6 ;  /* 0x00000008ff067819 */ /* 0x000fe20000011606 */
[----:B------:R3:W1:Y:S01]  /*7e90*/  MUFU.EX2 R244, R9 ;  /* 0x0000000900f47308 */ /* 0x0006620000000800 */
[----:B--2---:R-:W-:Y:S02]  /*7ea0*/  SHF.R.U32.HI R7, RZ, 0x18, R2 ;  /* 0x00000018ff077819 */ /* 0x004fe40000011602 */
[----:B------:R-:W-:Y:S02]  /*7eb0*/  LOP3.LUT R2, R8, 0xff, RZ, 0xc0, !PT ;  /* 0x000000ff08027812 */ /* 0x000fe400078ec0ff */
[----:B------:R-:W-:Y:S02]  /*7ec0*/  PRMT R8, R10, 0x5410, R12 ;  /* 0x000054100a087816 */ /* 0x000fe4000000000c */
[----:B------:R-:W-:Y:S01]  /*7ed0*/  PRMT R12, R2, 0x5410, R7 ;  /* 0x00005410020c7816 */ /* 0x000fe20000000007 */
[--C-:B------:R-:W-:Y:S01]  /*7ee0*/  FFMA.FTZ R7, R126, UR25, -R3.reuse ;  /* 0x000000197e077c23 */ /* 0x100fe20008010803 */
[----:B---3--:R-:W-:Y:S01]  /*7ef0*/  PRMT R9, R11, 0x5410, R6 ;  /* 0x000054100b097816 */ /* 0x008fe20000000006 */
[----:B------:R-:W-:Y:S01]  /*7f00*/  FFMA.FTZ R6, R127, UR25, -R3 ;  /* 0x000000197f067c23 */ /* 0x000fe20008010803 */
[----:B------:R-:W-:Y:S01]  /*7f10*/  HSET2.LE.AND R2, R13, R183, PT ;  /* 0x000000b70d027233 */ /* 0x000fe20003803000 */
[----:B------:R-:W-:Y:S01]  /*7f20*/  MUFU.EX2 R242, R7 ;  /* 0x0000000700f27308 */ /* 0x000fe20000000800 */
[----:B------:R-:W-:-:S02]  /*7f30*/  IMAD.MOV.U32 R126, RZ, RZ, R143 ;  /* 0x000000ffff7e7224 */ /* 0x000fc400078e008f */
[----:B------:R-:W-:-:S05]  /*7f40*/  IMAD.MOV.U32 R127, RZ, RZ, R140 ;  /* 0x000000ffff7f7224 */ /* 0x000fca00078e008c */
[----:B------:R4:W2:Y:S02]  /*7f50*/  MUFU.EX2 R243, R6 ;  /* 0x0000000600f37308 */ /* 0x0008a40000000800 */
[----:B----4-:R-:W-:-:S04]  /*7f60*/  F2FP.F16.F32.PACK_AB R6, R248, R247 ;  /* 0x000000f7f806723e */ /* 0x010fc800000000ff */
[----:B------:R-:W-:Y:S02]  /*7f70*/  LOP3.LUT R10, R2, R6, RZ, 0xc0, !PT ;  /* 0x00000006020a7212 */ /* 0x000fe400078ec0ff */
[----:B------:R-:W-:Y:S02]  /*7f80*/  HSET2.LE.AND R2, R8, R183, PT ;  /* 0x000000b708027233 */ /* 0x000fe40003803000 */
[----:B-1----:R-:W-:-:S04]  /*7f90*/  F2FP.F16.F32.PACK_AB R6, R244, R245 ;  /* 0x000000f5f406723e */ /* 0x002fc800000000ff */
[----:B------:R-:W-:Y:S02]  /*7fa0*/  LOP3.LUT R11, R2, R6, RZ, 0xc0, !PT ;  /* 0x00000006020b7212 */ /* 0x000fe400078ec0ff */
[----:B------:R-:W-:Y:S02]  /*7fb0*/  HSET2.LE.AND R2, R9, R183, PT ;  /* 0x000000b709027233 */ /* 0x000fe40003803000 */
[----:B------:R-:W-:-:S04]  /*7fc0*/  F2FP.F16.F32.PACK_AB R6, R246, R249 ;  /* 0x000000f9f606723e */ /* 0x000fc800000000ff */
[----:B------:R-:W-:Y:S02]  /*7fd0*/  LOP3.LUT R8, R2, R6, RZ, 0xc0, !PT ;  /* 0x0000000602087212 */ /* 0x000fe400078ec0ff */
[----:B------:R-:W-:Y:S02]  /*7fe0*/  HSET2.LE.AND R2, R12, R183, PT ;  /* 0x000000b70c027233 */ /* 0x000fe40003803000 */
[----:B--2---:R-:W-:-:S04]  /*7ff0*/  F2FP.F16.F32.PACK_AB R6, R243, R242 ;  /* 0x000000f2f306723e */ /* 0x004fc800000000ff */
[----:B------:R-:W-:Y:S01]  /*8000*/  LOP3.LUT R9, R2, R6, RZ, 0xc0, !PT ;  /* 0x0000000602097212 */ /* 0x000fe200078ec0ff */
[--C-:B------:R-:W-:Y:S01]  /*8010*/  FFMA.FTZ R2, R161, UR25, -R5.reuse ;  /* 0x00000019a1027c23 */ /* 0x100fe20008010805 */
[----:B------:R-:W-:Y:S01]  /*8020*/  FFMA.FTZ R6, R157, UR25, -R5 ;  /* 0x000000199d067c23 */ /* 0x000fe20008010805 */
[----:B------:R-:W-:Y:S02]  /*8030*/  IMAD.MOV.U32 R161, RZ, RZ, R141 ;  /* 0x000000ffffa17224 */ /* 0x000fe400078e008d */
[----:B------:R1:W-:Y:S02]  /*8040*/  MUFU.EX2 R239, R2 ;  /* 0x0000000200ef7308 */ /* 0x0003e40000000800 */
[C---:B------:R-:W-:Y:S06]  /*8050*/  HMMA.16816.F32 R68, R8.reuse, R16, R52 ;  /* 0x000000100844723c */ /* 0x040fec0000001834 */
[C---:B------:R-:W-:Y:S01]  /*8060*/  HMMA.16816.F32 R60, R8.reuse, R18, R60 ;  /* 0x00000012083c723c */ /* 0x040fe2000000183c */
[----:B------:R-:W-:Y:S05]  /*8070*/  MUFU.EX2 R238, R6 ;  /* 0x0000000600ee7308 */ /* 0x000fea0000000800 */
[----:B------:R-:W-:Y:S01]  /*8080*/  HMMA.16816.F32 R56, R8, R20, R56 ;  /* 0x000000140838723c */ /* 0x000fe20000001838 */
[----:B-1----:R-:W-:-:S05]  /*8090*/  FFMA.FTZ R2, R159, UR25, -R5 ;  /* 0x000000199f027c23 */ /* 0x002fca0008010805 */
[----:B------:R-:W-:Y:S01]  /*80a0*/  HMMA.16816.F32 R52, R8, R22, R72 ;  /* 0x000000160834723c */ /* 0x000fe20000001848 */
[----:B------:R1:W-:Y:S01]  /*80b0*/  MUFU.EX2 R241, R2 ;  /* 0x0000000200f17308 */ /* 0x0003e20000000800 */
[----:B------:R-:W2:Y:S05]  /*80c0*/  LDSM.16.MT88.4 R72, [R185+0x5000] ;  /* 0x00500000b948783b */ /* 0x000eaa0000004200 */
[----:B------:R-:W-:-:S04]  /*80d0*/  FFMA.FTZ R8, R156, UR25, -R5 ;  /* 0x000000199c087c23 */ /* 0x000fc80008010805 */
[----:B------:R3:W4:Y:S01]  /*80e0*/  MUFU.EX2 R240, R8 ;  /* 0x0000000800f07308 */ /* 0x0007220000000800 */
[----:B-1----:R-:W-:Y:S01]  /*80f0*/  LOP3.LUT R2, R15, UR18, R24, 0x96, !PT ;  /* 0x000000120f027c12 */ /* 0x002fe2000f8e9618 */
[----:B------:R-:W-:Y:S02]  /*8100*/  IMAD.MOV.U32 R15, RZ, RZ, R138 ;  /* 0x000000ffff0f7224 */ /* 0x000fe400078e008a */
[----:B------:R-:W-:Y:S02]  /*8110*/  IMAD.MOV.U32 R138, RZ, RZ, R233 ;  /* 0x000000ffff8a7224 */ /* 0x000fe400078e00e9 */
[----:B------:R-:W-:-:S04]  /*8120*/  IMAD.WIDE.U32 R6, R2, -0x2daee0ad, RZ ;  /* 0xd2511f5302067825 */ /* 0x000fc800078e00ff */
[----:B---3--:R-:W-:Y:S01]  /*8130*/  FFMA.FTZ R8, R162, UR25, -R0 ;  /* 0x00000019a2087c23 */ /* 0x008fe20008010800 */
[----:B------:R-:W-:Y:S01]  /*8140*/  LOP3.LUT R2, R7, UR35, R26, 0x96, !PT ;  /* 0x0000002307027c12 */ /* 0x000fe2000f8e961a */
[----:B------:R-:W-:Y:S01]  /*8150*/  IMAD.MOV.U32 R26, RZ, RZ, R76 ;  /* 0x000000ffff1a7224 */ /* 0x000fe200078e004c */
[C---:B------:R-:W-:Y:S01]  /*8160*/  LOP3.LUT R7, R6.reuse, 0xffff, RZ, 0xc0, !PT ;  /* 0x0000ffff06077812 */ /* 0x040fe200078ec0ff */
[----:B------:R1:W-:Y:S01]  /*8170*/  MUFU.EX2 R236, R8 ;  /* 0x0000000800ec7308 */ /* 0x0003e20000000800 */
[----:B------:R-:W-:Y:S01]  /*8180*/  LOP3.LUT R10, R6, 0xff, RZ, 0xc0, !PT ;  /* 0x000000ff060a7812 */ /* 0x000fe200078ec0ff */
[----:B------:R-:W-:Y:S01]  /*8190*/  IMAD.MOV.U32 R162, RZ, RZ, R142 ;  /* 0x000000ffffa27224 */ /* 0x000fe200078e008e */
[--C-:B------:R-:W-:Y:S02]  /*81a0*/  SHF.R.U32.HI R9, RZ, 0x18, R6.reuse ;  /* 0x00000018ff097819 */ /* 0x100fe40000011606 */
[----:B-1----:R-:W-:Y:S02]  /*81b0*/  SHF.R.U32.HI R8, RZ, 0x10, R6 ;  /* 0x00000010ff087819 */ /* 0x002fe40000011606 */
[----:B------:R-:W-:Y:S01]  /*81c0*/  SHF.R.U32.HI R6, RZ, 0x8, R7 ;  /* 0x00000008ff067819 */ /* 0x000fe20000011607 */
[----:B------:R-:W-:Y:S01]  /*81d0*/  FFMA.FTZ R7, R158, UR25, -R0 ;  /* 0x000000199e077c23 */ /* 0x000fe20008010800 */
[----:B------:R-:W-:-:S02]  /*81e0*/  LOP3.LUT R8, R8, 0xff, RZ, 0xc0, !PT ;  /* 0x000000ff08087812 */ /* 0x000fc400078ec0ff */
[----:B------:R-:W-:Y:S01]  /*81f0*/  PRMT R10, R10, 0x5410, R6 ;  /* 0x000054100a0a7816 */ /* 0x000fe20000000006 */
[----:B------:R1:W-:Y:S01]  /*8200*/  MUFU.EX2 R237, R7 ;  /* 0x0000000700ed7308 */ /* 0x0003e20000000800 */
[----:B------:R-:W-:Y:S02]  /*8210*/  LOP3.LUT R6, R2, 0xffff, RZ, 0xc0, !PT ;  /* 0x0000ffff02067812 */ /* 0x000fe400078ec0ff */
[----:B------:R-:W-:Y:S01]  /*8220*/  PRMT R12, R8, 0x5410, R9 ;  /* 0x00005410080c7816 */ /* 0x000fe20000000009 */
[----:B------:R-:W-:Y:S01]  /*8230*/  FFMA.FTZ R8, R160, UR25, -R0 ;  /* 0x00000019a0087c23 */ /* 0x000fe20008010800 */
[----:B------:R-:W-:Y:S01]  /*8240*/  LOP3.LUT R9, R2, 0xff, RZ, 0xc0, !PT ;  /* 0x000000ff02097812 */ /* 0x000fe200078ec0ff */
[----:B------:R-:W-:Y:S02]  /*8250*/  IMAD.MOV.U32 R160, RZ, RZ, R125 ;  /* 0x000000ffffa07224 */ /* 0x000fe400078e007d */
[----:B------:R3:W2:Y:S01]  /*8260*/  MUFU.EX2 R235, R8 ;  /* 0x0000000800eb7308 */ /* 0x0006a20000000800 */
[----:B------:R-:W-:-:S02]  /*8270*/  IMAD.MOV.U32 R125, RZ, RZ, R154 ;  /* 0x000000ffff7d7224 */ /* 0x000fc400078e009a */
[----:B------:R-:W-:Y:S01]  /*8280*/  IMAD.MOV.U32 R154, RZ, RZ, R132 ;  /* 0x000000ffff9a7224 */ /* 0x000fe200078e0084 */
        /* <DEDUP_REMOVED lines=8> */
[----:B----4-:R-:W-:-:S04]  /*8310*/  F2FP.F16.F32.PACK_AB R6, R240, R238 ;  /* 0x000000eef006723e */ /* 0x010fc800000000ff */
[----:B------:R-:W-:Y:S02]  /*8320*/  LOP3.LUT R10, R2, R6, RZ, 0xc0, !PT ;  /* 0x00000006020a7212 */ /* 0x000fe400078ec0ff */
[--C-:B------:R-:W-:Y:S02]  /*8330*/  HSET2.LE.AND R2, R12, R183.reuse, PT ;  /* 0x000000b70c027233 */ /* 0x100fe40003803000 */
[----:B--2---:R-:W-:Y:S02]  /*8340*/  F2FP.F16.F32.PACK_AB R6, R235, R237 ;  /* 0x000000edeb06723e */ /* 0x004fe400000000ff */
[----:B-1----:R-:W-:Y:S02]  /*8350*/  PRMT R9, R7, 0x5410, R8 ;  /* 0x0000541007097816 */ /* 0x002fe40000000008 */
[----:B------:R-:W-:Y:S02]  /*8360*/  HSET2.LE.AND R7, R11, R183, PT ;  /* 0x000000b70b077233 */ /* 0x000fe40003803000 */
[----:B------:R-:W-:-:S02]  /*8370*/  F2FP.F16.F32.PACK_AB R8, R241, R239 ;  /* 0x000000eff108723e */ /* 0x000fc400000000ff */
[----:B------:R-:W-:Y:S02]  /*8380*/  LOP3.LUT R11, R2, R6, RZ, 0xc0, !PT ;  /* 0x00000006020b7212 */ /* 0x000fe400078ec0ff */
[----:B------:R-:W-:Y:S01]  /*8390*/  LOP3.LUT R8, R7, R8, RZ, 0xc0, !PT ;  /* 0x0000000807087212 */ /* 0x000fe200078ec0ff */
[----:B------:R-:W-:Y:S01]  /*83a0*/  IMAD.U32 R7, RZ, RZ, UR4 ;  /* 0x00000004ff077e24 */ /* 0x000fe2000f8e00ff */
[----:B------:R-:W-:Y:S02]  /*83b0*/  HSET2.LE.AND R2, R9, R183, PT ;  /* 0x000000b709027233 */ /* 0x000fe40003803000 */
[----:B---3--:R-:W-:Y:S02]  /*83c0*/  F2FP.F16.F32.PACK_AB R6, R234, R236 ;  /* 0x000000ecea06723e */ /* 0x008fe400000000ff */
[----:B------:R-:W-:Y:S02]  /*83d0*/  LOP3.LUT R7, R87, UR27, R7, 0x96, !PT ;  /* 0x0000001b57077c12 */ /* 0x000fe4000f8e9607 */
[----:B------:R-:W-:-:S03]  /*83e0*/  LOP3.LUT R9, R2, R6, RZ, 0xc0, !PT ;  /* 0x0000000602097212 */ /* 0x000fc600078ec0ff */
[----:B------:R-:W-:-:S04]  /*83f0*/  IMAD.WIDE.U32 R24, R7, -0x326172a9, RZ ;  /* 0xcd9e8d5707187825 */ /* 0x000fc800078e00ff */
[----:B------:R-:W-:Y:S01]  /*8400*/  HMMA.16816.F32 R76, R8, R16, R40 ;  /* 0x00000010084c723c */ /* 0x000fe20000001828 */
[----:B------:R-:W-:Y:S02]  /*8410*/  LOP3.LUT R2, R25, UR28, R82, 0x96, !PT ;  /* 0x0000001c19027c12 */ /* 0x000fe4000f8e9652 */
[----:B------:R-:W-:-:S03]  /*8420*/  LOP3.LUT R12, R67, UR7, R24, 0x96, !PT ;  /* 0x00000007430c7c12 */ /* 0x000fc6000f8e9618 */
[----:B------:R-:W-:Y:S01]  /*8430*/  IMAD.WIDE.U32 R6, R2, -0x2daee0ad, RZ ;  /* 0xd2511f5302067825 */ /* 0x000fe200078e00ff */
[C---:B------:R-:W-:Y:S03]  /*8440*/  HMMA.16816.F32 R32, R8.reuse, R18, R32 ;  /* 0x000000120820723c */ /* 0x040fe60000001820 */
[----:B------:R-:W-:Y:S01]  /*8450*/  IMAD.WIDE.U32 R12, R12, -0x2daee0ad, RZ ;  /* 0xd2511f530c0c7825 */ /* 0x000fe200078e00ff */
[----:B------:R-:W-:Y:S02]  /*8460*/  LOP3.LUT R7, R7, UR6, R84, 0x96, !PT ;  /* 0x0000000607077c12 */ /* 0x000fe4000f8e9654 */
[----:B------:R-:W-:Y:S02]  /*8470*/  HMMA.16816.F32 R156, R8, R20, R44 ;  /* 0x00000014089c723c */ /* 0x000fe4000000182c */
[----:B------:R-:W-:Y:S01]  /*8480*/  LOP3.LUT R2, R13, UR23, R6, 0x96, !PT ;  /* 0x000000170d027c12 */ /* 0x000fe2000f8e9606 */
[----:B------:R-:W-:-:S04]  /*8490*/  IMAD.WIDE.U32 R6, R7, -0x326172a9, RZ ;  /* 0xcd9e8d5707067825 */ /* 0x000fc800078e00ff */
[----:B------:R-:W-:Y:S01]  /*84a0*/  FFMA.FTZ R13, R116, UR25, -R4 ;  /* 0x00000019740d7c23 */ /* 0x000fe20008010804 */
[----:B------:R-:W-:Y:S01]  /*84b0*/  HMMA.16816.F32 R92, R8, R22, R48 ;  /* 0x00000016085c723c */ /* 0x000fe20000001830 */
[----:B------:R-:W-:Y:S01]  /*84c0*/  IMAD.WIDE.U32 R16, R2, -0x326172a9, RZ ;  /* 0xcd9e8d5702107825 */ /* 0x000fe200078e00ff */
[----:B------:R-:W-:Y:S01]  /*84d0*/  LOP3.LUT R7, R7, UR24, R66, 0x96, !PT ;  /* 0x0000001807077c12 */ /* 0x000fe2000f8e9642 */
[----:B------:R-:W-:Y:S02]  /*84e0*/  MUFU.EX2 R232, R13 ;  /* 0x0000000d00e87308 */ /* 0x000fe40000000800 */
[----:B------:R-:W-:Y:S01]  /*84f0*/  IMAD.MOV.U32 R46, RZ, RZ, R121 ;  /* 0x000000ffff2e7224 */ /* 0x000fe200078e0079 */
[----:B------:R-:W-:Y:S01]  /*8500*/  LOP3.LUT R2, R17, UR22, R6, 0x96, !PT ;  /* 0x0000001611027c12 */ /* 0x000fe2000f8e9606 */
[----:B------:R-:W-:-:S04]  /*8510*/  IMAD.WIDE.U32 R6, R7, -0x2daee0ad, RZ ;  /* 0xd2511f5307067825 */ /* 0x000fc800078e00ff */
[----:B------:R-:W-:Y:S01]  /*8520*/  FFMA.FTZ R8, R112, UR25, -R4 ;  /* 0x0000001970087c23 */ /* 0x000fe20008010804 */
[----:B------:R-:W-:-:S04]  /*8530*/  IMAD.WIDE.U32 R42, R2, -0x2daee0ad, RZ ;  /* 0xd2511f53022a7825 */ /* 0x000fc800078e00ff */
[----:B------:R-:W-:Y:S01]  /*8540*/  FFMA.FTZ R2, R117, UR25, -R4 ;  /* 0x0000001975027c23 */ /* 0x000fe20008010804 */
[----:B------:R1:W-:Y:S01]  /*8550*/  MUFU.EX2 R227, R8 ;  /* 0x0000000800e37308 */ /* 0x0003e20000000800 */
[----:B------:R-:W-:-:S07]  /*8560*/  LOP3.LUT R6, R43, UR15, R6, 0x96, !PT ;  /* 0x0000000f2b067c12 */ /* 0x000fce000f8e9606 */
[----:B------:R2:W-:Y:S01]  /*8570*/  MUFU.EX2 R233, R2 ;  /* 0x0000000200e97308 */ /* 0x0005e20000000800 */
[----:B-1----:R-:W-:-:S07]  /*8580*/  FFMA.FTZ R8, R113, UR25, -R4 ;  /* 0x0000001971087c23 */ /* 0x002fce0008010804 */
[----:B------:R1:W3:Y:S01]  /*8590*/  MUFU.EX2 R226, R8 ;  /* 0x0000000800e27308 */ /* 0x0002e20000000800 */
[----:B--2---:R-:W-:Y:S01]  /*85a0*/  LOP3.LUT R2, R7, UR19, R12, 0x96, !PT ;  /* 0x0000001307027c12 */ /* 0x004fe2000f8e960c */
[----:B------:R-:W-:-:S04]  /*85b0*/  IMAD.WIDE.U32 R6, R6, -0x326172a9, RZ ;  /* 0xcd9e8d5706067825 */ /* 0x000fc800078e00ff */
[----:B------:R-:W-:Y:S01]  /*85c0*/  IMAD.WIDE.U32 R12, R2, -0x326172a9, RZ ;  /* 0xcd9e8d57020c7825 */ /* 0x000fe200078e00ff */
[----:B------:R-:W-:Y:S02]  /*85d0*/  LOP3.LUT R2, R6, 0xffff, RZ, 0xc0, !PT ;  /* 0x0000ffff06027812 */ /* 0x000fe400078ec0ff */
[----:B------:R-:W-:Y:S02]  /*85e0*/  SHF.R.U32.HI R9, RZ, 0x10, R6 ;  /* 0x00000010ff097819 */ /* 0x000fe40000011606 */
[----:B------:R-:W-:Y:S02]  /*85f0*/  SHF.R.U32.HI R11, RZ, 0x8, R2 ;  /* 0x00000008ff0b7819 */ /* 0x000fe40000011602 */
[----:B------:R-:W-:Y:S01]  /*8600*/  LOP3.LUT R2, R7, UR36, R12, 0x96, !PT ;  /* 0x0000002407027c12 */ /* 0x000fe2000f8e960c */
[----:B------:R-:W-:Y:S01]  /*8610*/  FFMA.FTZ R7, R118, UR25, -R3 ;  /* 0x0000001976077c23 */ /* 0x000fe20008010803 */
[----:B------:R-:W-:Y:S02]  /*8620*/  LOP3.LUT R14, R6, 0xff, RZ, 0xc0, !PT ;  /* 0x000000ff060e7812 */ /* 0x000fe400078ec0ff */
[----:B------:R-:W-:Y:S01]  /*8630*/  SHF.R.U32.HI R10, RZ, 0x18, R6 ;  /* 0x00000018ff0a7819 */ /* 0x000fe20000011606 */
[----:B------:R2:W-:Y:S01]  /*8640*/  MUFU.EX2 R224, R7 ;  /* 0x0000000700e07308 */ /* 0x0005e20000000800 */
[----:B------:R-:W-:-:S02]  /*8650*/  LOP3.LUT R6, R9, 0xff, RZ, 0xc0, !PT ;  /* 0x000000ff09067812 */ /* 0x000fc400078ec0ff */
[----:B-1----:R-:W-:Y:S02]  /*8660*/  LOP3.LUT R8, R2, 0xffff, RZ, 0xc0, !PT ;  /* 0x0000ffff02087812 */ /* 0x002fe400078ec0ff */
[----:B------:R-:W-:Y:S01]  /*8670*/  PRMT R12, R6, 0x5410, R10 ;  /* 0x00005410060c7816 */ /* 0x000fe2000000000a */
[----:B------:R-:W-:Y:S01]  /*8680*/  FFMA.FTZ R10, R114, UR25, -R3 ;  /* 0x00000019720a7c23 */ /* 0x000fe20008010803 */
[----:B------:R-:W-:Y:S02]  /*8690*/  SHF.R.U32.HI R9, RZ, 0x8, R8 ;  /* 0x00000008ff097819 */ /* 0x000fe40000011608 */
[----:B------:R-:W-:Y:S01]  /*86a0*/  LOP3.LUT R8, R2, 0xff, RZ, 0xc0, !PT ;  /* 0x000000ff02087812 */ /* 0x000fe200078ec0ff */
[----:B------:R-:W-:Y:S01]  /*86b0*/  MUFU.EX2 R225, R10 ;  /* 0x0000000a00e17308 */ /* 0x000fe20000000800 */
[----:B------:R-:W-:Y:S02]  /*86c0*/  SHF.R.U32.HI R6, RZ, 0x18, R2 ;  /* 0x00000018ff067819 */ /* 0x000fe40000011602 */
[----:B------:R-:W-:-:S02]  /*86d0*/  PRMT R8, R8, 0x5410, R9 ;  /* 0x0000541008087816 */ /* 0x000fc40000000009 */
[----:B------:R-:W-:Y:S02]  /*86e0*/  PRMT R11, R14, 0x5410, R11 ;  /* 0x000054100e0b7816 */ /* 0x000fe4000000000b */
[----:B--2---:R-:W-:Y:S02]  /*86f0*/  SHF.R.U32.HI R7, RZ, 0x10, R2 ;  /* 0x00000010ff077819 */ /* 0x004fe40000011602 */
[----:B------:R-:W-:Y:S02]  /*8700*/  LOP3.LUT R43, R13, UR18, R16, 0x96, !PT ;  /* 0x000000120d2b7c12 */ /* 0x000fe4000f8e9610 */
[----:B------:R-:W-:Y:S01]  /*8710*/  LOP3.LUT R2, R7, 0xff, RZ, 0xc0, !PT ;  /* 0x000000ff07027812 */ /* 0x000fe200078ec0ff */
[----:B------:R-:W-:-:S03]  /*8720*/  FFMA.FTZ R7, R115, UR25, -R3 ;  /* 0x0000001973077c23 */ /* 0x000fc60008010803 */
[----:B------:R-:W-:Y:S01]  /*8730*/  PRMT R9, R2, 0x5410, R6 ;  /* 0x0000541002097816 */ /* 0x000fe20000000006 */
[----:B------:R-:W1:Y:S01]  /*8740*/  MUFU.EX2 R134, R7 ;  /* 0x0000000700867308 */ /* 0x000e620000000800 */
[----:B------:R-:W-:Y:S01]  /*8750*/  FFMA.FTZ R6, R119, UR25, -R3 ;  /* 0x0000001977067c23 */ /* 0x000fe20008010803 */
[----:B------:R-:W-:-:S06]  /*8760*/  HSET2.LE.AND R2, R11, R183, PT ;  /* 0x000000b70b027233 */ /* 0x000fcc0003803000 */
[----:B------:R3:W2:Y:S02]  /*8770*/  MUFU.EX2 R133, R6 ;  /* 0x0000000600857308 */ /* 0x0006a40000000800 */
[----:B---3--:R-:W-:-:S04]  /*8780*/  F2FP.F16.F32.PACK_AB R6, R226, R227 ;  /* 0x000000e3e206723e */ /* 0x008fc800000000ff */
        /* <DEDUP_REMOVED lines=10> */
[----:B------:R-:W-:-:S05]  /*8830*/  IMAD.U32 R2, RZ, RZ, UR37 ;  /* 0x00000025ff027e24 */ /* 0x000fca000f8e00ff */
[----:B------:R-:W-:Y:S01]  /*8840*/  LOP3.LUT R12, R87, UR27, R2, 0x96, !PT ;  /* 0x0000001b570c7c12 */ /* 0x000fe2000f8e9602 */
[----:B------:R-:W-:Y:S01]  /*8850*/  HMMA.16816.F32 R140, R8, R72, R56 ;  /* 0x00000048088c723c */ /* 0x000fe20000001838 */
[----:B------:R-:W-:-:S03]  /*8860*/  LOP3.LUT R2, R25, UR28, R250, 0x96, !PT ;  /* 0x0000001c19027c12 */ /* 0x000fc6000f8e96fa */
[----:B------:R-:W-:Y:S02]  /*8870*/  IMAD.WIDE.U32 R12, R12, -0x326172a9, RZ ;  /* 0xcd9e8d570c0c7825 */ /* 0x000fe400078e00ff */
[----:B------:R-:W-:Y:S02]  /*8880*/  HMMA.16816.F32 R68, R8, R28, R68 ;  /* 0x0000001c0844723c */ /* 0x000fe40000001844 */
[----:B------:R-:W-:-:S04]  /*8890*/  IMAD.WIDE.U32 R6, R2, -0x2daee0ad, RZ ;  /* 0xd2511f5302067825 */ /* 0x000fc800078e00ff */
[----:B------:R-:W-:Y:S01]  /*88a0*/  HMMA.16816.F32 R144, R8, R30, R60 ;  /* 0x0000001e0890723c */ /* 0x000fe2000000183c */
[----:B------:R-:W-:-:S05]  /*88b0*/  LOP3.LUT R7, R7, UR6, R80, 0x96, !PT ;  /* 0x0000000607077c12 */ /* 0x000fca000f8e9650 */
[----:B------:R-:W-:Y:S07]  /*88c0*/  HMMA.16816.F32 R56, R8, R74, R52 ;  /* 0x0000004a0838723c */ /* 0x000fee0000001834 */
[----:B------:R-:W-:Y:S01]  /*88d0*/  LOP3.LUT R8, R65, UR7, R24, 0x96, !PT ;  /* 0x0000000741087c12 */ /* 0x000fe2000f8e9618 */
[----:B------:R-:W-:Y:S02]  /*88e0*/  IMAD.MOV.U32 R54, RZ, RZ, R26 ;  /* 0x000000ffff367224 */ /* 0x000fe400078e001a */
[----:B------:R-:W-:Y:S01]  /*88f0*/  FFMA.FTZ R53, R220, UR25, -R3 ;  /* 0x00000019dc357c23 */ /* 0x000fe20008010803 */
[----:B------:R-:W-:-:S02]  /*8900*/  IMAD.MOV.U32 R26, RZ, RZ, R27 ;  /* 0x000000ffff1a7224 */ /* 0x000fc400078e001b */
[----:B------:R-:W-:-:S05]  /*8910*/  IMAD.WIDE.U32 R8, R8, -0x2daee0ad, RZ ;  /* 0xd2511f5308087825 */ /* 0x000fca00078e00ff */
[----:B------:R-:W-:Y:S01]  /*8920*/  LOP3.LUT R2, R9, UR23, R6, 0x96, !PT ;  /* 0x0000001709027c12 */ /* 0x000fe2000f8e9606 */
[----:B------:R-:W-:-:S04]  /*8930*/  IMAD.WIDE.U32 R6, R7, -0x326172a9, RZ ;  /* 0xcd9e8d5707067825 */ /* 0x000fc800078e00ff */
[----:B------:R-:W-:Y:S01]  /*8940*/  IMAD.WIDE.U32 R10, R2, -0x326172a9, RZ ;  /* 0xcd9e8d57020a7825 */ /* 0x000fe200078e00ff */
[----:B------:R-:W-:-:S04]  /*8950*/  LOP3.LUT R2, R7, UR24, R64, 0x96, !PT ;  /* 0x0000001807027c12 */ /* 0x000fc8000f8e9640 */
[----:B------:R-:W-:Y:S01]  /*8960*/  LOP3.LUT R9, R11, UR22, R6, 0x96, !PT ;  /* 0x000000160b097c12 */ /* 0x000fe2000f8e9606 */
[----:B------:R-:W-:-:S04]  /*8970*/  IMAD.WIDE.U32 R6, R2, -0x2daee0ad, RZ ;  /* 0xd2511f5302067825 */ /* 0x000fc800078e00ff */
[----:B------:R-:W-:Y:S01]  /*8980*/  IMAD.WIDE.U32 R18, R9, -0x2daee0ad, RZ ;  /* 0xd2511f5309127825 */ /* 0x000fe200078e00ff */
[----:B------:R-:W-:-:S04]  /*8990*/  LOP3.LUT R2, R7, UR19, R8, 0x96, !PT ;  /* 0x0000001307027c12 */ /* 0x000fc8000f8e9608 */
[----:B------:R-:W-:Y:S01]  /*89a0*/  LOP3.LUT R6, R19, UR15, R6, 0x96, !PT ;  /* 0x0000000f13067c12 */ /* 0x000fe2000f8e9606 */
[----:B------:R-:W-:-:S04]  /*89b0*/  IMAD.WIDE.U32 R8, R2, -0x326172a9, RZ ;  /* 0xcd9e8d5702087825 */ /* 0x000fc800078e00ff */
[----:B------:R-:W-:Y:S01]  /*89c0*/  FFMA.FTZ R2, R166, UR25, -R5 ;  /* 0x00000019a6027c23 */ /* 0x000fe20008010805 */
[----:B------:R-:W-:-:S03]  /*89d0*/  IMAD.WIDE.U32 R6, R6, -0x326172a9, RZ ;  /* 0xcd9e8d5706067825 */ /* 0x000fc600078e00ff */
[----:B------:R1:W-:Y:S01]  /*89e0*/  MUFU.EX2 R132, R2 ;  /* 0x0000000200847308 */ /* 0x0003e20000000800 */
[----:B------:R-:W-:Y:S01]  /*89f0*/  LOP3.LUT R27, R9, UR18, R10, 0x96, !PT ;  /* 0x00000012091b7c12 */ /* 0x000fe2000f8e960a */
[----:B------:R-:W-:Y:S01]  /*8a00*/  IMAD.MOV.U32 R166, RZ, RZ, R98 ;  /* 0x000000ffffa67224 */ /* 0x000fe200078e0062 */
[--C-:B------:R-:W-:Y:S02]  /*8a10*/  SHF.R.U32.HI R10, RZ, 0x10, R6.reuse ;  /* 0x00000010ff0a7819 */ /* 0x100fe40000011606 */
[C---:B------:R-:W-:Y:S02]  /*8a20*/  LOP3.LUT R11, R6.reuse, 0xff, RZ, 0xc0, !PT ;  /* 0x000000ff060b7812 */ /* 0x040fe400078ec0ff */
[----:B------:R-:W-:Y:S02]  /*8a30*/  SHF.R.U32.HI R9, RZ, 0x18, R6 ;  /* 0x00000018ff097819 */ /* 0x000fe40000011606 */
[----:B-1----:R-:W-:Y:S01]  /*8a40*/  LOP3.LUT R2, R7, UR36, R8, 0x96, !PT ;  /* 0x0000002407027c12 */ /* 0x002fe2000f8e9608 */
[----:B------:R-:W-:Y:S01]  /*8a50*/  FFMA.FTZ R8, R167, UR25, -R5 ;  /* 0x00000019a7087c23 */ /* 0x000fe20008010805 */
[----:B------:R-:W-:Y:S01]  /*8a60*/  LOP3.LUT R7, R6, 0xffff, RZ, 0xc0, !PT ;  /* 0x0000ffff06077812 */ /* 0x000fe200078ec0ff */
[----:B------:R-:W-:Y:S01]  /*8a70*/  IMAD.MOV.U32 R167, RZ, RZ, R160 ;  /* 0x000000ffffa77224 */ /* 0x000fe200078e00a0 */
[----:B------:R-:W-:Y:S01]  /*8a80*/  LOP3.LUT R6, R10, 0xff, RZ, 0xc0, !PT ;  /* 0x000000ff0a067812 */ /* 0x000fe200078ec0ff */
[----:B------:R-:W-:Y:S01]  /*8a90*/  IMAD.MOV.U32 R160, RZ, RZ, R26 ;  /* 0x000000ffffa07224 */ /* 0x000fe200078e001a */
[----:B------:R-:W-:Y:S01]  /*8aa0*/  SHF.R.U32.HI R7, RZ, 0x8, R7 ;  /* 0x00000008ff077819 */ /* 0x000fe20000011607 */
[----:B------:R-:W-:Y:S01]  /*8ab0*/  IMAD.MOV.U32 R26, RZ, RZ, R162 ;  /* 0x000000ffff1a7224 */ /* 0x000fe200078e00a2 */
[----:B------:R-:W-:Y:S01]  /*8ac0*/  PRMT R10, R6, 0x5410, R9 ;  /* 0x00005410060a7816 */ /* 0x000fe20000000009 */
[----:B------:R-:W-:Y:S01]  /*8ad0*/  IMAD.MOV.U32 R162, RZ, RZ, R15 ;  /* 0x000000ffffa27224 */ /* 0x000fe200078e000f */
[----:B------:R-:W-:Y:S01]  /*8ae0*/  PRMT R11, R11, 0x5410, R7 ;  /* 0x000054100b0b7816 */ /* 0x000fe20000000007 */
[----:B------:R-:W-:-:S02]  /*8af0*/  IMAD.MOV.U32 R15, RZ, RZ, R161 ;  /* 0x000000ffff0f7224 */ /* 0x000fc400078e00a1 */
[----:B------:R-:W-:Y:S01]  /*8b00*/  FFMA.FTZ R7, R165, UR25, -R5 ;  /* 0x00000019a5077c23 */ /* 0x000fe20008010805 */
[----:B------:R-:W-:Y:S01]  /*8b10*/  IMAD.MOV.U32 R161, RZ, RZ, R127 ;  /* 0x000000ffffa17224 */ /* 0x000fe200078e007f */
[----:B------:R-:W-:Y:S01]  /*8b20*/  LOP3.LUT R6, R2, 0xffff, RZ, 0xc0, !PT ;  /* 0x0000ffff02067812 */ /* 0x000fe200078ec0ff */
[----:B------:R-:W-:Y:S02]  /*8b30*/  IMAD.MOV.U32 R127, RZ, RZ, R123 ;  /* 0x000000ffff7f7224 */ /* 0x000fe400078e007b */
[----:B------:R-:W-:Y:S02]  /*8b40*/  IMAD.MOV.U32 R123, RZ, RZ, R122 ;  /* 0x000000ffff7b7224 */ /* 0x000fe400078e007a */
[----:B------:R-:W-:Y:S02]  /*8b50*/  IMAD.MOV.U32 R122, RZ, RZ, R120 ;  /* 0x000000ffff7a7224 */ /* 0x000fe400078e0078 */
[----:B------:R-:W-:Y:S02]  /*8b60*/  IMAD.MOV.U32 R165, RZ, RZ, R160 ;  /* 0x000000ffffa57224 */ /* 0x000fe400078e00a0 */
[----:B------:R-:W-:-:S02]  /*8b70*/  IMAD.MOV.U32 R120, RZ, RZ, R155 ;  /* 0x000000ffff787224 */ /* 0x000fc400078e009b */
[----:B------:R-:W-:Y:S02]  /*8b80*/  IMAD.MOV.U32 R160, RZ, RZ, R162 ;  /* 0x000000ffffa07224 */ /* 0x000fe400078e00a2 */
[----:B------:R-:W-:Y:S02]  /*8b90*/  IMAD.MOV.U32 R155, RZ, RZ, R131 ;  /* 0x000000ffff9b7224 */ /* 0x000fe400078e0083 */
[----:B------:R-:W-:Y:S01]  /*8ba0*/  IMAD.MOV.U32 R162, RZ, RZ, R161 ;  /* 0x000000ffffa27224 */ /* 0x000fe200078e00a1 */
[----:B------:R1:W2:Y:S01]  /*8bb0*/  MUFU.EX2 R131, R8 ;  /* 0x0000000800837308 */ /* 0x0002a20000000800 */
[----:B------:R-:W-:Y:S02]  /*8bc0*/  IMAD.MOV.U32 R161, RZ, RZ, R123 ;  /* 0x000000ffffa17224 */ /* 0x000fe400078e007b */
[----:B------:R-:W-:Y:S02]  /*8bd0*/  IMAD.MOV.U32 R123, RZ, RZ, R129 ;  /* 0x000000ffff7b7224 */ /* 0x000fe400078e0081 */
[----:B------:R-:W-:-:S02]  /*8be0*/  IMAD.MOV.U32 R163, RZ, RZ, R26 ;  /* 0x000000ffffa37224 */ /* 0x000fc400078e001a */
[----:B------:R-:W-:Y:S01]  /*8bf0*/  IMAD.MOV.U32 R26, RZ, RZ, R15 ;  /* 0x000000ffff1a7224 */ /* 0x000fe200078e000f */
[----:B------:R3:W-:Y:S01]  /*8c00*/  MUFU.EX2 R129, R7 ;  /* 0x0000000700817308 */ /* 0x0007e20000000800 */
[----:B------:R-:W-:Y:S02]  /*8c10*/  IMAD.MOV.U32 R15, RZ, RZ, R127 ;  /* 0x000000ffff0f7224 */ /* 0x000fe400078e007f */
[----:B------:R-:W-:Y:S02]  /*8c20*/  IMAD.MOV.U32 R127, RZ, RZ, R122 ;  /* 0x000000ffff7f7224 */ /* 0x000fe400078e007a */
[----:B------:R-:W-:Y:S02]  /*8c30*/  IMAD.MOV.U32 R122, RZ, RZ, R125 ;  /* 0x000000ffff7a7224 */ /* 0x000fe400078e007d */
[----:B------:R-:W-:Y:S02]  /*8c40*/  IMAD.MOV.U32 R125, RZ, RZ, R128 ;  /* 0x000000ffff7d7224 */ /* 0x000fe400078e0080 */
[----:B-1----:R-:W-:Y:S01]  /*8c50*/  FFMA.FTZ R8, R164, UR25, -R5 ;  /* 0x00000019a4087c23 */ /* 0x002fe20008010805 */
[----:B------:R-:W-:-:S02]  /*8c60*/  IMAD.MOV.U32 R164, RZ, RZ, R130 ;  /* 0x000000ffffa47224 */ /* 0x000fc400078e0082 */
[----:B------:R-:W-:Y:S01]  /*8c70*/  IMAD.MOV.U32 R47, RZ, RZ, R122 ;  /* 0x000000ffff2f7224 */ /* 0x000fe200078e007a */
[----:B------:R1:W-:Y:S01]  /*8c80*/  MUFU.EX2 R130, R8 ;  /* 0x0000000800827308 */ /* 0x0003e20000000800 */
[----:B------:R-:W-:Y:S01]  /*8c90*/  IMAD.MOV.U32 R45, RZ, RZ, R120 ;  /* 0x000000ffff2d7224 */ /* 0x000fe200078e0078 */
[----:B---3--:R-:W-:Y:S02]  /*8ca0*/  SHF.R.U32.HI R7, RZ, 0x8, R6 ;  /* 0x00000008ff077819 */ /* 0x008fe40000011606 */
[----:B------:R-:W-:-:S04]  /*8cb0*/  LOP3.LUT R6, R2, 0xff, RZ, 0xc0, !PT ;  /* 0x000000ff02067812 */ /* 0x000fc800078ec0ff */
[----:B------:R-:W-:Y:S01]  /*8cc0*/  PRMT R9, R6, 0x5410, R7 ;  /* 0x0000541006097816 */ /* 0x000fe20000000007 */
[----:B------:R-:W-:Y:S01]  /*8cd0*/  FFMA.FTZ R6, R171, UR25, -R0 ;  /* 0x00000019ab067c23 */ /* 0x000fe20008010800 */
[----:B------:R-:W-:Y:S01]  /*8ce0*/  SHF.R.U32.HI R7, RZ, 0x10, R2 ;  /* 0x00000010ff077819 */ /* 0x000fe20000011602 */
[----:B------:R-:W-:Y:S02]  /*8cf0*/  IMAD.MOV.U32 R171, RZ, RZ, R163 ;  /* 0x000000ffffab7224 */ /* 0x000fe400078e00a3 */
[----:B------:R-:W-:Y:S02]  /*8d00*/  IMAD.MOV.U32 R163, RZ, RZ, R123 ;  /* 0x000000ffffa37224 */ /* 0x000fe400078e007b */
[----:B-1----:R-:W-:Y:S01]  /*8d10*/  FFMA.FTZ R8, R170, UR25, -R0 ;  /* 0x00000019aa087c23 */ /* 0x002fe20008010800 */
[----:B------:R-:W-:Y:S02]  /*8d20*/  IMAD.MOV.U32 R170, RZ, RZ, R160 ;  /* 0x000000ffffaa7224 */ /* 0x000fe400078e00a0 */
[----:B------:R-:W-:Y:S01]  /*8d30*/  IMAD.MOV.U32 R160, RZ, RZ, R26 ;  /* 0x000000ffffa07224 */ /* 0x000fe200078e001a */
[----:B------:R-:W-:Y:S01]  /*8d40*/  MUFU.EX2 R128, R8 ;  /* 0x0000000800807308 */ /* 0x000fe20000000800 */
[----:B------:R-:W-:-:S02]  /*8d50*/  IMAD.MOV.U32 R26, RZ, RZ, R162 ;  /* 0x000000ffff1a7224 */ /* 0x000fc400078e00a2 */
[----:B------:R-:W-:Y:S02]  /*8d60*/  IMAD.MOV.U32 R162, RZ, RZ, R15 ;  /* 0x000000ffffa27224 */ /* 0x000fe400078e000f */
[----:B------:R-:W-:Y:S02]  /*8d70*/  IMAD.MOV.U32 R15, RZ, RZ, R161 ;  /* 0x000000ffff0f7224 */ /* 0x000fe400078e00a1 */
[----:B------:R-:W-:Y:S02]  /*8d80*/  IMAD.MOV.U32 R161, RZ, RZ, R127 ;  /* 0x000000ffffa17224 */ /* 0x000fe400078e007f */
[----:B------:R1:W3:Y:S02]  /*8d90*/  MUFU.EX2 R127, R6 ;  /* 0x00000006007f7308 */ /* 0x0002e40000000800 */
[----:B-1----:R-:W-:Y:S02]  /*8da0*/  SHF.R.U32.HI R6, RZ, 0x18, R2 ;  /* 0x00000018ff067819 */ /* 0x002fe40000011602 */
[----:B------:R-:W-:Y:S01]  /*8db0*/  LOP3.LUT R2, R7, 0xff, RZ, 0xc0, !PT ;  /* 0x000000ff07027812 */ /* 0x000fe200078ec0ff */
[----:B------:R-:W-:Y:S01]  /*8dc0*/  FFMA.FTZ R7, R168, UR25, -R0 ;  /* 0x00000019a8077c23 */ /* 0x000fe20008010800 */
[----:B------:R-:W-:-:S02]  /*8dd0*/  IMAD.MOV.U32 R168, RZ, RZ, R126 ;  /* 0x000000ffffa87224 */ /* 0x000fc400078e007e */
[----:B------:R-:W-:Y:S01]  /*8de0*/  PRMT R8, R2, 0x5410, R6 ;  /* 0x0000541002087816 */ /* 0x000fe20000000006 */
[----:B------:R-:W-:Y:S01]  /*8df0*/  FFMA.FTZ R6, R169, UR25, -R0 ;  /* 0x00000019a9067c23 */ /* 0x000fe20008010800 */
[----:B------:R-:W-:Y:S01]  /*8e00*/  IMAD.MOV.U32 R169, RZ, RZ, R160 ;  /* 0x000000ffffa97224 */ /* 0x000fe200078e00a0 */
[----:B------:R-:W-:Y:S01]  /*8e10*/  HSET2.LE.AND R2, R9, R183, PT ;  /* 0x000000b709027233 */ /* 0x000fe20003803000 */
[----:B------:R-:W-:Y:S01]  /*8e20*/  IMAD.MOV.U32 R160, RZ, RZ, R162 ;  /* 0x000000ffffa07224 */ /* 0x000fe200078e00a2 */
[----:B------:R1:W-:Y:S01]  /*8e30*/  MUFU.EX2 R126, R7 ;  /* 0x00000007007e7308 */ /* 0x0003e20000000800 */
[----:B------:R-:W-:Y:S02]  /*8e40*/  IMAD.MOV.U32 R162, RZ, RZ, R15 ;  /* 0x000000ffffa27224 */ /* 0x000fe400078e000f */
[----:B------:R-:W-:-:S05]  /*8e50*/  IMAD.MOV.U32 R15, RZ, RZ, R125 ;  /* 0x000000ffff0f7224 */ /* 0x000fca00078e007d */
[----:B------:R2:W4:Y:S01]  /*8e60*/  MUFU.EX2 R125, R6 ;  /* 0x00000006007d7308 */ /* 0x0005220000000800 */
[----:B-1----:R-:W-:Y:S01]  /*8e70*/  LOP3.LUT R7, R13, UR28, R250, 0x96, !PT ;  /* 0x0000001c0d077c12 */ /* 0x002fe2000f8e96fa */
[----:B------:R-:W-:Y:S01]  /*8e80*/  IMAD.MOV.U32 R250, RZ, RZ, R26 ;  /* 0x000000fffffa7224 */ /* 0x000fe200078e001a */
[----:B--2---:R-:W-:-:S04]  /*8e90*/  F2FP.F16.F32.PACK_AB R6, R131, R132 ;  /* 0x000000848306723e */ /* 0x004fc800000000ff */
        /* <DEDUP_REMOVED lines=8> */
[----:B----4-:R-:W-:-:S04]  /*8f20*/  F2FP.F16.F32.PACK_AB R6, R125, R126 ;  /* 0x0000007e7d06723e */ /* 0x010fc800000000ff */
[----:B------:R-:W-:Y:S01]  /*8f30*/  LOP3.LUT R23, R2, R6, RZ, 0xc0, !PT ;  /* 0x0000000602177212 */ /* 0x000fe200078ec0ff */
[----:B------:R-:W-:Y:S01]  /*8f40*/  IMAD.WIDE.U32 R6, R7, -0x2daee0ad, RZ ;  /* 0xd2511f5307067825 */ /* 0x000fe200078e00ff */
[----:B------:R-:W-:-:S04]  /*8f50*/  LOP3.LUT R2, R65, UR7, R12, 0x96, !PT ;  /* 0x0000000741027c12 */ /* 0x000fc8000f8e960c */
[----:B------:R-:W-:Y:S01]  /*8f60*/  LOP3.LUT R7, R7, UR6, R80, 0x96, !PT ;  /* 0x0000000607077c12 */ /* 0x000fe2000f8e9650 */
[----:B------:R-:W-:Y:S01]  /*8f70*/  IMAD.WIDE.U32 R8, R2, -0x2daee0ad, RZ ;  /* 0xd2511f5302087825 */ /* 0x000fe200078e00ff */
[C---:B------:R-:W-:Y:S04]  /*8f80*/  HMMA.16816.F32 R60, R20.reuse, R30, R32 ;  /* 0x0000001e143c723c */ /* 0x040fe80000001820 */
[----:B------:R-:W-:Y:S01]  /*8f90*/  LOP3.LUT R2, R9, UR23, R6, 0x96, !PT ;  /* 0x0000001709027c12 */ /* 0x000fe2000f8e9606 */
[----:B------:R-:W-:Y:S01]  /*8fa0*/  IMAD.WIDE.U32 R6, R7, -0x326172a9, RZ ;  /* 0xcd9e8d5707067825 */ /* 0x000fe200078e00ff */
[----:B------:R-:W-:Y:S03]  /*8fb0*/  HMMA.16816.F32 R76, R20, R28, R76 ;  /* 0x0000001c144c723c */ /* 0x000fe6000000184c */
[----:B------:R-:W-:Y:S01]  /*8fc0*/  IMAD.WIDE.U32 R10, R2, -0x326172a9, RZ ;  /* 0xcd9e8d57020a7825 */ /* 0x000fe200078e00ff */
[----:B------:R-:W-:-:S02]  /*8fd0*/  LOP3.LUT R7, R7, UR24, R64, 0x96, !PT ;  /* 0x0000001807077c12 */ /* 0x000fc4000f8e9640 */
[----:B------:R-:W-:Y:S02]  /*8fe0*/  HMMA.16816.F32 R156, R20, R72, R156 ;  /* 0x00000048149c723c */ /* 0x000fe4000000189c */
[----:B------:R-:W-:Y:S01]  /*8ff0*/  LOP3.LUT R2, R11, UR22, R6, 0x96, !PT ;  /* 0x000000160b027c12 */ /* 0x000fe2000f8e9606 */
[----:B------:R-:W-:Y:S01]  /*9000*/  IMAD.WIDE.U32 R6, R7, -0x2daee0ad, RZ ;  /* 0xd2511f5307067825 */ /* 0x000fe200078e00ff */
[----:B------:R-:W-:Y:S02]  /*9010*/  LOP3.LUT R11, R13, UR28, R82, 0x96, !PT ;  /* 0x0000001c0d0b7c12 */ /* 0x000fe4000f8e9652 */
[----:B------:R-:W-:Y:S01]  /*9020*/  LOP3.LUT R13, R67, UR7, R12, 0x96, !PT ;  /* 0x00000007430d7c12 */ /* 0x000fe2000f8e960c */
[----:B------:R-:W-:Y:S01]  /*9030*/  IMAD.WIDE.U32 R16, R2, -0x2daee0ad, RZ ;  /* 0xd2511f5302107825 */ /* 0x000fe200078e00ff */
[----:B------:R-:W-:-:S04]  /*9040*/  LOP3.LUT R7, R7, UR19, R8, 0x96, !PT ;  /* 0x0000001307077c12 */ /* 0x000fc8000f8e9608 */
[----:B------:R-:W-:Y:S01]  /*9050*/  LOP3.LUT R2, R17, UR15, R6, 0x96, !PT ;  /* 0x0000000f11027c12 */ /* 0x000fe2000f8e9606 */
[----:B------:R-:W-:-:S04]  /*9060*/  IMAD.WIDE.U32 R8, R7, -0x326172a9, RZ ;  /* 0xcd9e8d5707087825 */ /* 0x000fc800078e00ff */
[----:B------:R-:W-:Y:S01]  /*9070*/  IMAD.WIDE.U32 R6, R2, -0x326172a9, RZ ;  /* 0xcd9e8d5702067825 */ /* 0x000fe200078e00ff */
[----:B------:R-:W-:-:S04]  /*9080*/  LOP3.LUT R26, R9, UR18, R10, 0x96, !PT ;  /* 0x00000012091a7c12 */ /* 0x000fc8000f8e960a */
[----:B------:R-:W-:Y:S02]  /*9090*/  LOP3.LUT R12, R7, UR36, R8, 0x96, !PT ;  /* 0x00000024070c7c12 */ /* 0x000fe4000f8e9608 */
[C---:B------:R-:W-:Y:S02]  /*90a0*/  LOP3.LUT R17, R6.reuse, 0xffff, RZ, 0xc0, !PT ;  /* 0x0000ffff06117812 */ /* 0x040fe400078ec0ff */
[----:B------:R-:W-:Y:S02]  /*90b0*/  LOP3.LUT R25, R6, 0xff, RZ, 0xc0, !PT ;  /* 0x000000ff06197812 */ /* 0x000fe400078ec0ff */
[--C-:B------:R-:W-:Y:S02]  /*90c0*/  SHF.R.U32.HI R24, RZ, 0x10, R6.reuse ;  /* 0x00000010ff187819 */ /* 0x100fe40000011606 */
[----:B------:R-:W-:Y:S01]  /*90d0*/  SHF.R.U32.HI R19, RZ, 0x18, R6 ;  /* 0x00000018ff137819 */ /* 0x000fe20000011606 */
[----:B------:R-:W-:-:S04]  /*90e0*/  IMAD.WIDE.U32 R6, R11, -0x2daee0ad, RZ ;  /* 0xd2511f530b067825 */ /* 0x000fc800078e00ff */
[----:B------:R-:W-:Y:S01]  /*90f0*/  IMAD.WIDE.U32 R10, R13, -0x2daee0ad, RZ ;  /* 0xd2511f530d0a7825 */ /* 0x000fe200078e00ff */
[----:B------:R-:W-:-:S04]  /*9100*/  LOP3.LUT R7, R7, UR6, R84, 0x96, !PT ;  /* 0x0000000607077c12 */ /* 0x000fc8000f8e9654 */
[----:B------:R-:W-:Y:S01]  /*9110*/  LOP3.LUT R2, R11, UR23, R6, 0x96, !PT ;  /* 0x000000170b027c12 */ /* 0x000fe2000f8e9606 */
[----:B------:R-:W-:-:S04]  /*9120*/  IMAD.WIDE.U32 R6, R7, -0x326172a9, RZ ;  /* 0xcd9e8d5707067825 */ /* 0x000fc800078e00ff */
[----:B------:R-:W-:-:S04]  /*9130*/  IMAD.WIDE.U32 R8, R2, -0x326172a9, RZ ;  /* 0xcd9e8d5702087825 */ /* 0x000fc800078e00ff */
[----:B------:R-:W-:Y:S01]  /*9140*/  FFMA.FTZ R2, R172, UR25, -R5 ;  /* 0x00000019ac027c23 */ /* 0x000fe20008010805 */
[----:B------:R-:W-:Y:S01]  /*9150*/  LOP3.LUT R7, R7, UR24, R66, 0x96, !PT ;  /* 0x0000001807077c12 */ /* 0x000fe2000f8e9642 */
[----:B------:R-:W-:Y:S01]  /*9160*/  IMAD.MOV.U32 R172, RZ, RZ, R124 ;  /* 0x000000ffffac7224 */ /* 0x000fe200078e007c */
[----:B------:R-:W-:Y:S01]  /*9170*/  LOP3.LUT R9, R9, UR22, R6, 0x96, !PT ;  /* 0x0000001609097c12 */ /* 0x000fe2000f8e9606 */
[----:B------:R1:W-:Y:S02]  /*9180*/  MUFU.EX2 R124, R2 ;  /* 0x00000002007c7308 */ /* 0x0003e40000000800 */
[----:B------:R-:W-:Y:S01]  /*9190*/  IMAD.WIDE.U32 R6, R7, -0x2daee0ad, RZ ;  /* 0xd2511f5307067825 */ /* 0x000fe200078e00ff */
[----:B------:R-:W-:Y:S01]  /*91a0*/  HMMA.16816.F32 R64, R20, R74, R92 ;  /* 0x0000004a1440723c */ /* 0x000fe2000000185c */
[----:B------:R-:W2:Y:S03]  /*91b0*/  LDSM.16.MT88.4 R20, [R184+0x5400] ;  /* 0x00540000b814783b */ /* 0x000ea60000004200 */
[----:B------:R-:W-:-:S05]  /*91c0*/  LOP3.LUT R7, R7, UR19, R10, 0x96, !PT ;  /* 0x0000001307077c12 */ /* 0x000fca000f8e960a */
[----:B------:R-:W-:-:S05]  /*91d0*/  IMAD.WIDE.U32 R10, R7, -0x326172a9, RZ ;  /* 0xcd9e8d57070a7825 */ /* 0x000fca00078e00ff */
[----:B------:R-:W-:Y:S01]  /*91e0*/  LOP3.LUT R11, R11, UR18, R8, 0x96, !PT ;  /* 0x000000120b0b7c12 */ /* 0x000fe2000f8e9608 */
[----:B-1----:R-:W-:Y:S01]  /*91f0*/  FFMA.FTZ R2, R173, UR25, -R5 ;  /* 0x00000019ad027c23 */ /* 0x002fe20008010805 */
[----:B------:R-:W-:Y:S02]  /*9200*/  IMAD.MOV.U32 R173, RZ, RZ, R15 ;  /* 0x000000ffffad7224 */ /* 0x000fe400078e000f */
[----:B------:R-:W-:Y:S01]  /*9210*/  IMAD.WIDE.U32 R14, R9, -0x2daee0ad, RZ ;  /* 0xd2511f53090e7825 */ /* 0x000fe200078e00ff */
[----:B------:R1:W-:Y:S04]  /*9220*/  MUFU.EX2 R123, R2 ;  /* 0x00000002007b7308 */ /* 0x0003e80000000800 */
[----:B------:R-:W-:-:S05]  /*9230*/  LOP3.LUT R6, R15, UR15, R6, 0x96, !PT ;  /* 0x0000000f0f067c12 */ /* 0x000fca000f8e9606 */
[----:B------:R-:W-:-:S05]  /*9240*/  IMAD.WIDE.U32 R6, R6, -0x326172a9, RZ ;  /* 0xcd9e8d5706067825 */ /* 0x000fca00078e00ff */
[----:B------:R-:W-:Y:S02]  /*9250*/  LOP3.LUT R10, R7, UR36, R10, 0x96, !PT ;  /* 0x00000024070a7c12 */ /* 0x000fe4000f8e960a */
[----:B------:R-:W-:Y:S01]  /*9260*/  LOP3.LUT R31, R6, 0xffff, RZ, 0xc0, !PT ;  /* 0x0000ffff061f7812 */ /* 0x000fe200078ec0ff */
[----:B-1----:R-:W-:Y:S01]  /*9270*/  FFMA.FTZ R2, R104, UR25, -R5 ;  /* 0x0000001968027c23 */ /* 0x002fe20008010805 */
[----:B------:R-:W-:Y:S02]  /*9280*/  LOP3.LUT R41, R6, 0xff, RZ, 0xc0, !PT ;  /* 0x000000ff06297812 */ /* 0x000fe400078ec0ff */
[--C-:B------:R-:W-:Y:S01]  /*9290*/  SHF.R.U32.HI R40, RZ, 0x10, R6.reuse ;  /* 0x00000010ff287819 */ /* 0x100fe20000011606 */
[----:B------:R1:W-:Y:S01]  /*92a0*/  MUFU.EX2 R122, R2 ;  /* 0x00000002007a7308 */ /* 0x0003e20000000800 */
[----:B------:R-:W-:Y:S01]  /*92b0*/  SHF.R.U32.HI R35, RZ, 0x18, R6 ;  /* 0x00000018ff237819 */ /* 0x000fe20000011606 */
[----:B------:R-:W-:-:S03]  /*92c0*/  IMAD.WIDE.U32 R6, R27, -0x2daee0ad, RZ ;  /* 0xd2511f531b067825 */ /* 0x000fc600078e00ff */
[C---:B------:R-:W-:Y:S02]  /*92d0*/  LOP3.LUT R30, R6.reuse, 0xffff, RZ, 0xc0, !PT ;  /* 0x0000ffff061e7812 */ /* 0x040fe400078ec0ff */
[----:B------:R-:W-:Y:S02]  /*92e0*/  LOP3.LUT R33, R6, 0xff, RZ, 0xc0, !PT ;  /* 0x000000ff06217812 */ /* 0x000fe400078ec0ff */
[--C-:B------:R-:W-:Y:S02]  /*92f0*/  SHF.R.U32.HI R32, RZ, 0x10, R6.reuse ;  /* 0x00000010ff207819 */ /* 0x100fe40000011606 */
[----:B------:R-:W-:Y:S01]  /*9300*/  SHF.R.U32.HI R34, RZ, 0x18, R6 ;  /* 0x00000018ff227819 */ /* 0x000fe20000011606 */
[--C-:B------:R-:W-:Y:S01]  /*9310*/  FFMA.FTZ R6, R91, UR25, -R5.reuse ;  /* 0x000000195b067c23 */ /* 0x100fe20008010805 */
[----:B------:R-:W-:Y:S01]  /*9320*/  LOP3.LUT R9, R7, UR35, R18, 0x96, !PT ;  /* 0x0000002307097c12 */ /* 0x000fe2000f8e9612 */
[--C-:B-1----:R-:W-:Y:S02]  /*9330*/  FFMA.FTZ R2, R106, UR25, -R5.reuse ;  /* 0x000000196a027c23 */ /* 0x102fe40008010805 */
[----:B------:R1:W-:Y:S08]  /*9340*/  MUFU.EX2 R117, R6 ;  /* 0x0000000600757308 */ /* 0x0003f00000000800 */
[----:B------:R3:W-:Y:S01]  /*9350*/  MUFU.EX2 R121, R2 ;  /* 0x0000000200797308 */ /* 0x0007e20000000800 */
[----:B-1----:R-:W-:-:S07]  /*9360*/  FFMA.FTZ R6, R102, UR25, -R5 ;  /* 0x0000001966067c23 */ /* 0x002fce0008010805 */
[----:B------:R1:W-:Y:S01]  /*9370*/  MUFU.EX2 R115, R6 ;  /* 0x0000000600737308 */ /* 0x0003e20000000800 */
[----:B---3--:R-:W-:-:S07]  /*9380*/  FFMA.FTZ R2, R105, UR25, -R5 ;  /* 0x0000001969027c23 */ /* 0x008fce0008010805 */
[----:B------:R3:W-:Y:S01]  /*9390*/  MUFU.EX2 R119, R2 ;  /* 0x0000000200777308 */ /* 0x0007e20000000800 */
[----:B-1----:R-:W-:-:S05]  /*93a0*/  IMAD.WIDE.U32 R6, R26, -0x2daee0ad, RZ ;  /* 0xd2511f531a067825 */ /* 0x002fca00078e00ff */
[----:B------:R-:W-:Y:S02]  /*93b0*/  LOP3.LUT R8, R7, UR35, R16, 0x96, !PT ;  /* 0x0000002307087c12 */ /* 0x000fe4000f8e9610 */
[----:B------:R-:W-:Y:S01]  /*93c0*/  LOP3.LUT R15, R6, 0xffff, RZ, 0xc0, !PT ;  /* 0x0000ffff060f7812 */ /* 0x000fe200078ec0ff */
[--C-:B---3--:R-:W-:Y:S01]  /*93d0*/  FFMA.FTZ R2, R107, UR25, -R5.reuse ;  /* 0x000000196b027c23 */ /* 0x108fe20008010805 */
[--C-:B------:R-:W-:Y:S02]  /*93e0*/  SHF.R.U32.HI R27, RZ, 0x10, R6.reuse ;  /* 0x00000010ff1b7819 */ /* 0x100fe40000011606 */
[----:B------:R-:W-:Y:S01]  /*93f0*/  SHF.R.U32.HI R29, RZ, 0x18, R6 ;  /* 0x00000018ff1d7819 */ /* 0x000fe20000011606 */
[----:B------:R1:W-:Y:S02]  /*9400*/  MUFU.EX2 R120, R2 ;  /* 0x0000000200787308 */ /* 0x0003e40000000800 */
[----:B-1----:R-:W-:-:S06]  /*9410*/  FFMA.FTZ R2, R89, UR25, -R5 ;  /* 0x0000001959027c23 */ /* 0x002fcc0008010805 */
[----:B------:R1:W-:Y:S02]  /*9420*/  MUFU.EX2 R118, R2 ;  /* 0x0000000200767308 */ /* 0x0003e40000000800 */
[----:B-1----:R-:W-:-:S04]  /*9430*/  SHF.R.U32.HI R2, RZ, 0x8, R17 ;  /* 0x00000008ff027819 */ /* 0x002fc80000011611 */
[----:B------:R-:W-:Y:S02]  /*9440*/  PRMT R52, R25, 0x5410, R2 ;  /* 0x0000541019347816 */ /* 0x000fe40000000002 */
[----:B------:R-:W-:-:S04]  /*9450*/  LOP3.LUT R2, R24, 0xff, RZ, 0xc0, !PT ;  /* 0x000000ff18027812 */ /* 0x000fc800078ec0ff */
[----:B------:R-:W-:Y:S01]  /*9460*/  PRMT R51, R2, 0x5410, R19 ;  /* 0x0000541002337816 */ /* 0x000fe20000000013 */
[----:B------:R-:W-:Y:S01]  /*9470*/  FFMA.FTZ R2, R101, UR25, -R5 ;  /* 0x0000001965027c23 */ /* 0x000fe20008010805 */
[----:B------:R-:W-:Y:S01]  /*9480*/  LOP3.LUT R19, R6, 0xff, RZ, 0xc0, !PT ;  /* 0x000000ff06137812 */ /* 0x000fe200078ec0ff */
[----:B------:R-:W-:Y:S02]  /*9490*/  IMAD.WIDE.U32 R6, R43, -0x2daee0ad, RZ ;  /* 0xd2511f532b067825 */ /* 0x000fe400078e00ff */
[----:B------:R1:W-:Y:S01]  /*94a0*/  MUFU.EX2 R116, R2 ;  /* 0x0000000200747308 */ /* 0x0003e20000000800 */
[C---:B------:R-:W-:Y:S02]  /*94b0*/  LOP3.LUT R13, R6.reuse, 0xffff, RZ, 0xc0, !PT ;  /* 0x0000ffff060d7812 */ /* 0x040fe400078ec0ff */
[----:B------:R-:W-:Y:S02]  /*94c0*/  LOP3.LUT R18, R6, 0xff, RZ, 0xc0, !PT ;  /* 0x000000ff06127812 */ /* 0x000fe400078ec0ff */
[----:B------:R-:W-:-:S02]  /*94d0*/  SHF.R.U32.HI R17, RZ, 0x10, R6 ;  /* 0x00000010ff117819 */ /* 0x000fc40000011606 */
[----:B------:R-:W-:Y:S01]  /*94e0*/  SHF.R.U32.HI R16, RZ, 0x18, R6 ;  /* 0x00000018ff107819 */ /* 0x000fe20000011606 */
[----:B-1----:R-:W-:-:S04]  /*94f0*/  FFMA.FTZ R2, R90, UR25, -R5 ;  /* 0x000000195a027c23 */ /* 0x002fc80008010805 */
[----:B------:R1:W-:Y:S02]  /*9500*/  MUFU.EX2 R114, R2 ;  /* 0x0000000200727308 */ /* 0x0003e40000000800 */
[----:B-1----:R-:W-:Y:S01]  /*9510*/  FFMA.FTZ R2, R100, UR25, -R5 ;  /* 0x0000001964027c23 */ /* 0x002fe20008010805 */
[----:B------:R-:W-:Y:S01]  /*9520*/  FFMA.FTZ R5, R176, UR25, -R0 ;  /* 0x00000019b0057c23 */ /* 0x000fe20008010800 */
[----:B------:R-:W-:-:S04]  /*9530*/  IMAD.MOV.U32 R176, RZ, RZ, R45 ;  /* 0x000000ffffb07224 */ /* 0x000fc800078e002d */
[----:B------:R1:W-:Y:S08]  /*9540*/  MUFU.EX2 R113, R2 ;  /* 0x0000000200717308 */ /* 0x0003f00000000800 */
[----:B------:R3:W-:Y:S01]  /*9550*/  MUFU.EX2 R112, R5 ;  /* 0x0000000500707308 */ /* 0x0007e20000000800 */
[----:B-1----:R-:W-:Y:S01]  /*9560*/  LOP3.LUT R2, R7, UR35, R42, 0x96, !PT ;  /* 0x0000002307027c12 */ /* 0x002fe2000f8e962a */
[----:B------:R-:W-:Y:S01]  /*9570*/  IMAD.WIDE.U32 R6, R11, -0x2daee0ad, RZ ;  /* 0xd2511f530b067825 */ /* 0x000fe200078e00ff */
[----:B------:R-:W-:-:S02]  /*9580*/  LOP3.LUT R11, R10, 0xff, RZ, 0xc0, !PT ;  /* 0x000000ff0a0b7812 */ /* 0x000fc400078ec0ff */
[----:B------:R-:W-:Y:S01]  /*9590*/  LOP3.LUT R24, R6, 0xffff, RZ, 0xc0, !PT ;  /* 0x0000ffff06187812 */ /* 0x000fe200078ec0ff */
[----:B---3--:R-:W-:Y:S01]  /*95a0*/  FFMA.FTZ R5, R180, UR25, -R0 ;  /* 0x00000019b4057c23 */ /* 0x008fe20008010800 */
[----:B------:R-:W-:Y:S01]  /*95b0*/  LOP3.LUT R28, R6, 0xff, RZ, 0xc0, !PT ;  /* 0x000000ff061c7812 */ /* 0x000fe200078ec0ff */
[----:B------:R-:W-:Y:S01]  /*95c0*/  IMAD.MOV.U32 R180, RZ, RZ, R46 ;  /* 0x000000ffffb47224 */ /* 0x000fe200078e002e */
[--C-:B------:R-:W-:Y:S01]  /*95d0*/  SHF.R.U32.HI R26, RZ, 0x10, R6.reuse ;  /* 0x00000010ff1a7819 */ /* 0x100fe20000011606 */
[----:B------:R1:W-:Y:S01]  /*95e0*/  MUFU.EX2 R105, R5 ;  /* 0x0000000500697308 */ /* 0x0003e20000000800 */
[----:B------:R-:W-:Y:S01]  /*95f0*/  SHF.R.U32.HI R25, RZ, 0x18, R6 ;  /* 0x00000018ff197819 */ /* 0x000fe20000011606 */
[----:B------:R-:W-:Y:S01]  /*9600*/  FFMA.FTZ R6, R111, UR25, -R0 ;  /* 0x000000196f067c23 */ /* 0x000fe20008010800 */
[----:B------:R-:W-:Y:S01]  /*9610*/  LOP3.LUT R14, R7, UR35, R14, 0x96, !PT ;  /* 0x00000023070e7c12 */ /* 0x000fe2000f8e960e */
[----:B------:R-:W-:Y:S01]  /*9620*/  FFMA.FTZ R7, R175, UR25, -R0 ;  /* 0x00000019af077c23 */ /* 0x000fe20008010800 */
[----:B------:R-:W-:-:S02]  /*9630*/  IMAD.MOV.U32 R111, RZ, RZ, R47 ;  /* 0x000000ffff6f7224 */ /* 0x000fc400078e002f */
[----:B------:R-:W-:Y:S01]  /*9640*/  IMAD.MOV.U32 R175, RZ, RZ, R152 ;  /* 0x000000ffffaf7224 */ /* 0x000fe200078e0098 */
[----:B------:R3:W-:Y:S08]  /*9650*/  MUFU.EX2 R104, R6 ;  /* 0x0000000600687308 */ /* 0x0007f00000000800 */
[----:B------:R4:W-:Y:S01]  /*9660*/  MUFU.EX2 R107, R7 ;  /* 0x00000007006b7308 */ /* 0x0009e20000000800 */
[----:B-1----:R-:W-:-:S04]  /*9670*/  LOP3.LUT R5, R12, 0xffff, RZ, 0xc0, !PT ;  /* 0x0000ffff0c057812 */ /* 0x002fc800078ec0ff */
[----:B---3--:R-:W-:Y:S02]  /*9680*/  SHF.R.U32.HI R6, RZ, 0x8, R5 ;  /* 0x00000008ff067819 */ /* 0x008fe40000011605 */
[----:B------:R-:W-:-:S04]  /*9690*/  LOP3.LUT R5, R12, 0xff, RZ, 0xc0, !PT ;  /* 0x000000ff0c057812 */ /* 0x000fc800078ec0ff */
[----:B------:R-:W-:Y:S01]  /*96a0*/  PRMT R50, R5, 0x5410, R6 ;  /* 0x0000541005327816 */ /* 0x000fe20000000006 */
[----:B------:R-:W-:Y:S01]  /*96b0*/  FFMA.FTZ R5, R174, UR25, -R0 ;  /* 0x00000019ae057c23 */ /* 0x000fe20008010800 */
[--C-:B----4-:R-:W-:Y:S01]  /*96c0*/  SHF.R.U32.HI R7, RZ, 0x10, R12.reuse ;  /* 0x00000010ff077819 */ /* 0x110fe2000001160c */
[----:B------:R-:W-:Y:S01]  /*96d0*/  IMAD.MOV.U32 R174, RZ, RZ, R155 ;  /* 0x000000ffffae7224 */ /* 0x000fe200078e009b */
[----:B------:R-:W-:Y:S01]  /*96e0*/  SHF.R.U32.HI R6, RZ, 0x18, R12 ;  /* 0x00000018ff067819 */ /* 0x000fe2000001160c */
[----:B------:R1:W-:Y:S02]  /*96f0*/  MUFU.EX2 R106, R5 ;  /* 0x00000005006a7308 */ /* 0x0003e40000000800 */
[----:B-1----:R-:W-:Y:S01]  /*9700*/  LOP3.LUT R5, R7, 0xff, RZ, 0xc0, !PT ;  /* 0x000000ff07057812 */ /* 0x002fe200078ec0ff */
[----:B------:R-:W-:Y:S01]  /*9710*/  FFMA.FTZ R7, R178, UR25, -R0 ;  /* 0x00000019b2077c23 */ /* 0x000fe20008010800 */
[----:B------:R-:W-:Y:S02]  /*9720*/  IMAD.MOV.U32 R178, RZ, RZ, R153 ;  /* 0x000000ffffb27224 */ /* 0x000fe400078e0099 */
[----:B------:R-:W-:Y:S01]  /*9730*/  PRMT R43, R5, 0x5410, R6 ;  /* 0x00005410052b7816 */ /* 0x000fe20000000006 */
[----:B------:R-:W-:Y:S01]  /*9740*/  FFMA.FTZ R6, R103, UR25, -R0 ;  /* 0x0000001967067c23 */ /* 0x000fe20008010800 */
[----:B------:R-:W-:Y:S01]  /*9750*/  SHF.R.U32.HI R5, RZ, 0x8, R31 ;  /* 0x00000008ff057819 */ /* 0x000fe2000001161f */
[----:B------:R1:W-:Y:S01]  /*9760*/  MUFU.EX2 R102, R7 ;  /* 0x0000000700667308 */ /* 0x0003e20000000800 */
[----:B------:R-:W-:Y:S01]  /*9770*/  IMAD.MOV.U32 R103, RZ, RZ, R154 ;  /* 0x000000ffff677224 */ /* 0x000fe200078e009a */
[----:B------:R-:W-:-:S02]  /*9780*/  HSET2.LE.AND R43, R43, R183, PT ;  /* 0x000000b72b2b7233 */ /* 0x000fc40003803000 */
[----:B------:R-:W-:Y:S02]  /*9790*/  PRMT R48, R41, 0x5410, R5 ;  /* 0x0000541029307816 */ /* 0x000fe40000000005 */
[----:B------:R-:W-:Y:S02]  /*97a0*/  LOP3.LUT R5, R40, 0xff, RZ, 0xc0, !PT ;  /* 0x000000ff28057812 */ /* 0x000fe400078ec0ff */
[----:B------:R3:W-:Y:S01]  /*97b0*/  MUFU.EX2 R101, R6 ;  /* 0x0000000600657308 */ /* 0x0007e20000000800 */
[----:B------:R-:W-:Y:S02]  /*97c0*/  HSET2.LE.AND R40, R50, R183, PT ;  /* 0x000000b732287233 */ /* 0x000fe40003803000 */
[----:B------:R-:W-:Y:S02]  /*97d0*/  PRMT R49, R5, 0x5410, R35 ;  /* 0x0000541005317816 */ /* 0x000fe40000000023 */
[----:B------:R-:W-:-:S04]  /*97e0*/  SHF.R.U32.HI R5, RZ, 0x8, R30 ;  /* 0x00000008ff057819 */ /* 0x000fc8000001161e */
[----:B------:R-:W-:Y:S01]  /*97f0*/  PRMT R47, R33, 0x5410, R5 ;  /* 0x00005410212f7816 */ /* 0x000fe20000000005 */
[----:B-1----:R-:W-:Y:S01]  /*9800*/  FFMA.FTZ R7, R177, UR25, -R0 ;  /* 0x00000019b1077c23 */ /* 0x002fe20008010800 */
[----:B------:R-:W-:Y:S01]  /*9810*/  SHF.R.U32.HI R5, RZ, 0x8, R15 ;  /* 0x00000008ff057819 */ /* 0x000fe2000001160f */
[----:B------:R-:W-:Y:S01]  /*9820*/  IMAD.MOV.U32 R177, RZ, RZ, R96 ;  /* 0x000000ffffb17224 */ /* 0x000fe200078e0060 */
[----:B------:R-:W-:Y:S01]  /*9830*/  HSET2.LE.AND R15, R49, R183, PT ;  /* 0x000000b7310f7233 */ /* 0x000fe20003803000 */
[----:B------:R1:W-:Y:S01]  /*9840*/  MUFU.EX2 R98, R7 ;  /* 0x0000000700627308 */ /* 0x0003e20000000800 */
[----:B------:R-:W-:Y:S01]  /*9850*/  PRMT R45, R19, 0x5410, R5 ;  /* 0x00005410132d7816 */ /* 0x000fe20000000005 */
[--C-:B------:R-:W-:Y:S01]  /*9860*/  FFMA.FTZ R5, R110, UR25, -R0.reuse ;  /* 0x000000196e057c23 */ /* 0x100fe20008010800 */
[----:B---3--:R-:W-:Y:S01]  /*9870*/  FFMA.FTZ R6, R108, UR25, -R0 ;  /* 0x000000196c067c23 */ /* 0x008fe20008010800 */
[----:B------:R-:W-:Y:S02]  /*9880*/  IMAD.MOV.U32 R108, RZ, RZ, R99 ;  /* 0x000000ffff6c7224 */ /* 0x000fe400078e0063 */
[----:B------:R-:W-:-:S02]  /*9890*/  FFMA.FTZ R49, R228, UR25, -R3 ;  /* 0x00000019e4317c23 */ /* 0x000fc40008010803 */
[----:B------:R3:W-:Y:S01]  /*98a0*/  MUFU.EX2 R100, R6 ;  /* 0x0000000600647308 */ /* 0x0007e20000000800 */
[----:B-1----:R-:W-:-:S07]  /*98b0*/  FFMA.FTZ R7, R109, UR25, -R0 ;  /* 0x000000196d077c23 */ /* 0x002fce0008010800 */
[----:B------:R1:W-:Y:S01]  /*98c0*/  MUFU.EX2 R96, R7 ;  /* 0x0000000700607308 */ /* 0x0003e20000000800 */
[----:B---3--:R-:W-:Y:S01]  /*98d0*/  FFMA.FTZ R6, R179, UR25, -R0 ;  /* 0x00000019b3067c23 */ /* 0x008fe20008010800 */
[----:B------:R-:W-:Y:S01]  /*98e0*/  IMAD.MOV.U32 R179, RZ, RZ, R97 ;  /* 0x000000ffffb37224 */ /* 0x000fe200078e0061 */
[----:B------:R-:W-:-:S05]  /*98f0*/  LOP3.LUT R0, R17, 0xff, RZ, 0xc0, !PT ;  /* 0x000000ff11007812 */ /* 0x000fca00078ec0ff */
[----:B------:R3:W-:Y:S01]  /*9900*/  MUFU.EX2 R99, R6 ;  /* 0x0000000600637308 */ /* 0x0007e20000000800 */
[----:B------:R-:W-:Y:S02]  /*9910*/  PRMT R12, R0, 0x5410, R16 ;  /* 0x00005410000c7816 */ /* 0x000fe40000000010 */
[----:B------:R-:W-:-:S05]  /*9920*/  LOP3.LUT R0, R10, 0xffff, RZ, 0xc0, !PT ;  /* 0x0000ffff0a007812 */ /* 0x000fca00078ec0ff */
[----:B------:R4:W-:Y:S01]  /*9930*/  MUFU.EX2 R97, R5 ;  /* 0x0000000500617308 */ /* 0x0009e20000000800 */
[----:B-1----:R-:W-:Y:S02]  /*9940*/  SHF.R.U32.HI R7, RZ, 0x18, R10 ;  /* 0x00000018ff077819 */ /* 0x002fe4000001160a */
[----:B---3--:R-:W-:-:S04]  /*9950*/  LOP3.LUT R6, R32, 0xff, RZ, 0xc0, !PT ;  /* 0x000000ff20067812 */ /* 0x008fc800078ec0ff */
[----:B------:R-:W-:Y:S02]  /*9960*/  PRMT R46, R6, 0x5410, R34 ;  /* 0x00005410062e7816 */ /* 0x000fe40000000022 */
[----:B------:R-:W-:Y:S02]  /*9970*/  LOP3.LUT R6, R27, 0xff, RZ, 0xc0, !PT ;  /* 0x000000ff1b067812 */ /* 0x000fe400078ec0ff */
[----:B----4-:R-:W-:Y:S02]  /*9980*/  SHF.R.U32.HI R5, RZ, 0x8, R13 ;  /* 0x00000008ff057819 */ /* 0x010fe4000001160d */
[----:B------:R-:W-:Y:S02]  /*9990*/  PRMT R41, R6, 0x5410, R29 ;  /* 0x0000541006297816 */ /* 0x000fe4000000001d */
[----:B------:R-:W-:Y:S02]  /*99a0*/  PRMT R13, R18, 0x5410, R5 ;  /* 0x00005410120d7816 */ /* 0x000fe40000000005 */
[----:B------:R-:W-:Y:S01]  /*99b0*/  SHF.R.U32.HI R5, RZ, 0x10, R10 ;  /* 0x00000010ff057819 */ /* 0x000fe2000001160a */
[----:B------:R-:W1:Y:S01]  /*99c0*/  LDSM.16.MT88.4 R16, [R185+0x5400] ;  /* 0x00540000b910783b */ /* 0x000e620000004200 */
[----:B------:R-:W-:-:S02]  /*99d0*/  SHF.R.U32.HI R6, RZ, 0x8, R0 ;  /* 0x00000008ff067819 */ /* 0x000fc40000011600 */
[----:B------:R-:W-:Y:S01]  /*99e0*/  LOP3.LUT R0, R5, 0xff, RZ, 0xc0, !PT ;  /* 0x000000ff05007812 */ /* 0x000fe200078ec0ff */
[----:B------:R-:W-:Y:S01]  /*99f0*/  FFMA.FTZ R5, R181, UR25, -R4 ;  /* 0x00000019b5057c23 */ /* 0x000fe20008010804 */
[----:B------:R-:W-:Y:S02]  /*9a00*/  PRMT R44, R11, 0x5410, R6 ;  /* 0x000054100b2c7816 */ /* 0x000fe40000000006 */
[----:B------:R-:W-:Y:S01]  /*9a10*/  PRMT R42, R0, 0x5410, R7 ;  /* 0x00005410002a7816 */ /* 0x000fe20000000007 */
[----:B------:R3:W-:Y:S01]  /*9a20*/  MUFU.EX2 R91, R5 ;  /* 0x00000005005b7308 */ /* 0x0007e20000000800 */
[----:B------:R-:W-:Y:S01]  /*9a30*/  FFMA.FTZ R0, R182, UR25, -R4 ;  /* 0x00000019b6007c23 */ /* 0x000fe20008010804 */
[----:B------:R-:W-:Y:S02]  /*9a40*/  SHF.R.U32.HI R7, RZ, 0x18, R9 ;  /* 0x00000018ff077819 */ /* 0x000fe40000011609 */
[----:B------:R-:W-:Y:S01]  /*9a50*/  LOP3.LUT R10, R9, 0xff, RZ, 0xc0, !PT ;  /* 0x000000ff090a7812 */ /* 0x000fe200078ec0ff */
[----:B------:R-:W-:Y:S01]  /*9a60*/  IMAD.MOV.U32 R110, RZ, RZ, R103 ;  /* 0x000000ffff6e7224 */ /* 0x000fe200078e0067 */
[----:B------:R-:W-:-:S02]  /*9a70*/  HSET2.LE.AND R27, R51, R183, PT ;  /* 0x000000b7331b7233 */ /* 0x000fc40003803000 */
[----:B------:R4:W-:Y:S01]  /*9a80*/  MUFU.EX2 R90, R0 ;  /* 0x00000000005a7308 */ /* 0x0009e20000000800 */
[--C-:B------:R-:W-:Y:S02]  /*9a90*/  HSET2.LE.AND R41, R41, R183.reuse, PT ;  /* 0x000000b729297233 */ /* 0x100fe40003803000 */
[----:B---3--:R-:W-:Y:S01]  /*9aa0*/  SHF.R.U32.HI R5, RZ, 0x8, R24 ;  /* 0x00000008ff057819 */ /* 0x008fe20000011618 */
[----:B------:R-:W-:Y:S01]  /*9ab0*/  IMAD.MOV.U32 R103, RZ, RZ, R111 ;  /* 0x000000ffff677224 */ /* 0x000fe200078e006f */
[----:B------:R-:W-:Y:S02]  /*9ac0*/  HSET2.LE.AND R24, R48, R183, PT ;  /* 0x000000b730187233 */ /* 0x000fe40003803000 */
[----:B------:R-:W-:Y:S01]  /*9ad0*/  PRMT R35, R28, 0x5410, R5 ;  /* 0x000054101c237816 */ /* 0x000fe20000000005 */
[----:B------:R-:W-:Y:S01]  /*9ae0*/  FFMA.FTZ R5, R198, UR25, -R4 ;  /* 0x00000019c6057c23 */ /* 0x000fe20008010804 */
[----:B----4-:R-:W-:-:S03]  /*9af0*/  LOP3.LUT R0, R26, 0xff, RZ, 0xc0, !PT ;  /* 0x000000ff1a007812 */ /* 0x010fc600078ec0ff */
[----:B------:R3:W-:Y:S01]  /*9b00*/  MUFU.EX2 R89, R5 ;  /* 0x0000000500597308 */ /* 0x0007e20000000800 */
[----:B------:R-:W-:Y:S01]  /*9b10*/  IMAD.MOV.U32 R111, RZ, RZ, R173 ;  /* 0x000000ffff6f7224 */ /* 0x000fe200078e00ad */
[--C-:B------:R-:W-:Y:S02]  /*9b20*/  HSET2.LE.AND R50, R35, R183.reuse, PT ;  /* 0x000000b723327233 */ /* 0x100fe40003803000 */
[----:B------:R-:W-:Y:S02]  /*9b30*/  PRMT R34, R0, 0x5410, R25 ;  /* 0x0000541000227816 */ /* 0x000fe40000000019 */
[----:B------:R-:W-:Y:S02]  /*9b40*/  LOP3.LUT R0, R9, 0xffff, RZ, 0xc0, !PT ;  /* 0x0000ffff09007812 */ /* 0x000fe400078ec0ff */
[----:B------:R-:W-:Y:S02]  /*9b50*/  HSET2.LE.AND R26, R52, R183, PT ;  /* 0x000000b7341a7233 */ /* 0x000fe40003803000 */
[----:B---3--:R-:W-:Y:S01]  /*9b60*/  SHF.R.U32.HI R5, RZ, 0x10, R9 ;  /* 0x00000010ff057819 */ /* 0x008fe20000011609 */
[----:B------:R-:W-:Y:S01]  /*9b70*/  IMAD.MOV.U32 R173, RZ, RZ, R169 ;  /* 0x000000ffffad7224 */ /* 0x000fe200078e00a9 */
[----:B------:R-:W-:Y:S01]  /*9b80*/  SHF.R.U32.HI R6, RZ, 0x8, R0 ;  /* 0x00000008ff067819 */ /* 0x000fe20000011600 */
[----:B------:R-:W-:Y:S01]  /*9b90*/  FFMA.FTZ R52, R222, UR25, -R3 ;  /* 0x00000019de347c23 */ /* 0x000fe20008010803 */
[----:B------:R-:W-:Y:S01]  /*9ba0*/  LOP3.LUT R0, R5, 0xff, RZ, 0xc0, !PT ;  /* 0x000000ff05007812 */ /* 0x000fe200078ec0ff */
[----:B------:R-:W-:Y:S01]  /*9bb0*/  FFMA.FTZ R5, R200, UR25, -R4 ;  /* 0x00000019c8057c23 */ /* 0x000fe20008010804 */
[----:B------:R-:W-:-:S02]  /*9bc0*/  PRMT R33, R10, 0x5410, R6 ;  /* 0x000054100a217816 */ /* 0x000fc40000000006 */
[----:B------:R-:W-:Y:S01]  /*9bd0*/  PRMT R32, R0, 0x5410, R7 ;  /* 0x0000541000207816 */ /* 0x000fe20000000007 */
[----:B------:R3:W-:Y:S01]  /*9be0*/  MUFU.EX2 R87, R5 ;  /* 0x0000000500577308 */ /* 0x0007e20000000800 */
[C---:B------:R-:W-:Y:S02]  /*9bf0*/  LOP3.LUT R0, R8.reuse, 0xffff, RZ, 0xc0, !PT ;  /* 0x0000ffff08007812 */ /* 0x040fe400078ec0ff */
[--C-:B------:R-:W-:Y:S02]  /*9c00*/  SHF.R.U32.HI R6, RZ, 0x10, R8.reuse ;  /* 0x00000010ff067819 */ /* 0x100fe40000011608 */
[----:B------:R-:W-:Y:S02]  /*9c10*/  LOP3.LUT R9, R8, 0xff, RZ, 0xc0, !PT ;  /* 0x000000ff08097812 */ /* 0x000fe400078ec0ff */
[----:B------:R-:W-:Y:S02]  /*9c20*/  SHF.R.U32.HI R7, RZ, 0x18, R8 ;  /* 0x00000018ff077819 */ /* 0x000fe40000011608 */
[----:B------:R-:W-:-:S02]  /*9c30*/  LOP3.LUT R10, R2, 0xff, RZ, 0xc0, !PT ;  /* 0x000000ff020a7812 */ /* 0x000fc400078ec0ff */
[----:B------:R-:W-:Y:S02]  /*9c40*/  LOP3.LUT R8, R14, 0xff, RZ, 0xc0, !PT ;  /* 0x000000ff0e087812 */ /* 0x000fe400078ec0ff */
[--C-:B------:R-:W-:Y:S02]  /*9c50*/  HSET2.LE.AND R51, R34, R183.reuse, PT ;  /* 0x000000b722337233 */ /* 0x100fe40003803000 */
[----:B------:R-:W-:Y:S01]  /*9c60*/  HSET2.LE.AND R25, R45, R183, PT ;  /* 0x000000b72d197233 */ /* 0x000fe20003803000 */
[----:B------:R-:W-:Y:S02]  /*9c70*/  IMAD.MOV.U32 R169, RZ, RZ, R164 ;  /* 0x000000ffffa97224 */ /* 0x000fe400078e00a4 */
[--C-:B---3--:R-:W-:Y:S01]  /*9c80*/  FFMA.FTZ R5, R202, UR25, -R3.reuse ;  /* 0x00000019ca057c23 */ /* 0x108fe20008010803 */
[----:B------:R-:W-:-:S03]  /*9c90*/  FFMA.FTZ R45, R231, UR25, -R3 ;  /* 0x00000019e72d7c23 */ /* 0x000fc60008010803 */
[----:B------:R3:W-:Y:S02]  /*9ca0*/  MUFU.EX2 R86, R5 ;  /* 0x0000000500567308 */ /* 0x0007e40000000800 */
[----:B---3--:R-:W-:Y:S02]  /*9cb0*/  SHF.R.U32.HI R5, RZ, 0x8, R0 ;  /* 0x00000008ff057819 */ /* 0x008fe40000011600 */
[----:B------:R-:W-:Y:S01]  /*9cc0*/  LOP3.LUT R0, R6, 0xff, RZ, 0xc0, !PT ;  /* 0x000000ff06007812 */ /* 0x000fe200078ec0ff */
[----:B------:R-:W-:Y:S01]  /*9cd0*/  FFMA.FTZ R6, R204, UR25, -R3 ;  /* 0x00000019cc067c23 */ /* 0x000fe20008010803 */
[----:B------:R-:W-:Y:S01]  /*9ce0*/  PRMT R31, R9, 0x5410, R5 ;  /* 0x00005410091f7816 */ /* 0x000fe20000000005 */
[----:B------:R-:W-:Y:S01]  /*9cf0*/  FFMA.FTZ R5, R206, UR25, -R3 ;  /* 0x00000019ce057c23 */ /* 0x000fe20008010803 */
[----:B------:R-:W-:Y:S01]  /*9d00*/  PRMT R30, R0, 0x5410, R7 ;  /* 0x00005410001e7816 */ /* 0x000fe20000000007 */
[----:B------:R3:W4:Y:S01]  /*9d10*/  MUFU.EX2 R85, R6 ;  /* 0x0000000600557308 */ /* 0x0007220000000800 */
[----:B------:R-:W-:-:S02]  /*9d20*/  LOP3.LUT R0, R2, 0xffff, RZ, 0xc0, !PT ;  /* 0x0000ffff02007812 */ /* 0x000fc400078ec0ff */
[--C-:B------:R-:W-:Y:S02]  /*9d30*/  SHF.R.U32.HI R7, RZ, 0x10, R2.reuse ;  /* 0x00000010ff077819 */ /* 0x100fe40000011602 */
[----:B------:R-:W-:Y:S02]  /*9d40*/  SHF.R.U32.HI R9, RZ, 0x18, R2 ;  /* 0x00000018ff097819 */ /* 0x000fe40000011602 */
[----:B------:R-:W-:Y:S01]  /*9d50*/  SHF.R.U32.HI R2, RZ, 0x8, R0 ;  /* 0x00000008ff027819 */ /* 0x000fe20000011600 */
[----:B------:R2:W-:Y:S01]  /*9d60*/  MUFU.EX2 R84, R5 ;  /* 0x0000000500547308 */ /* 0x0005e20000000800 */
[----:B------:R-:W-:Y:S02]  /*9d70*/  LOP3.LUT R0, R7, 0xff, RZ, 0xc0, !PT ;  /* 0x000000ff07007812 */ /* 0x000fe400078ec0ff */
[----:B------:R-:W-:Y:S02]  /*9d80*/  HSET2.LE.AND R48, R30, R183, PT ;  /* 0x000000b71e307233 */ /* 0x000fe40003803000 */
[----:B---3--:R-:W-:-:S04]  /*9d90*/  LOP3.LUT R6, R14, 0xffff, RZ, 0xc0, !PT ;  /* 0x0000ffff0e067812 */ /* 0x008fc800078ec0ff */
[----:B------:R-:W-:Y:S02]  /*9da0*/  SHF.R.U32.HI R7, RZ, 0x8, R6 ;  /* 0x00000008ff077819 */ /* 0x000fe40000011606 */
[----:B------:R-:W-:Y:S01]  /*9db0*/  PRMT R6, R10, 0x5410, R2 ;  /* 0x000054100a067816 */ /* 0x000fe20000000002 */
[----:B--2---:R-:W-:Y:S01]  /*9dc0*/  FFMA.FTZ R5, R208, UR25, -R3 ;  /* 0x00000019d0057c23 */ /* 0x004fe20008010803 */
[----:B------:R-:W-:Y:S02]  /*9dd0*/  PRMT R2, R0, 0x5410, R9 ;  /* 0x0000541000027816 */ /* 0x000fe40000000009 */
[----:B------:R-:W-:Y:S01]  /*9de0*/  SHF.R.U32.HI R0, RZ, 0x10, R14 ;  /* 0x00000010ff007819 */ /* 0x000fe2000001160e */
[----:B------:R2:W3:Y:S01]  /*9df0*/  MUFU.EX2 R83, R5 ;  /* 0x0000000500537308 */ /* 0x0004e20000000800 */
[----:B------:R-:W-:Y:S01]  /*9e00*/  PRMT R29, R8, 0x5410, R7 ;  /* 0x00005410081d7816 */ /* 0x000fe20000000007 */
[----:B------:R-:W-:Y:S01]  /*9e10*/  FFMA.FTZ R7, R213, UR25, -R4 ;  /* 0x00000019d5077c23 */ /* 0x000fe20008010804 */
[----:B------:R-:W-:-:S02]  /*9e20*/  LOP3.LUT R8, R0, 0xff, RZ, 0xc0, !PT ;  /* 0x000000ff00087812 */ /* 0x000fc400078ec0ff */
[----:B------:R-:W-:Y:S02]  /*9e30*/  SHF.R.U32.HI R9, RZ, 0x18, R14 ;  /* 0x00000018ff097819 */ /* 0x000fe4000001160e */
[--C-:B------:R-:W-:Y:S01]  /*9e40*/  HSET2.LE.AND R0, R6, R183.reuse, PT ;  /* 0x000000b706007233 */ /* 0x100fe20003803000 */
[----:B------:R1:W-:Y:S01]  /*9e50*/  MUFU.EX2 R81, R7 ;  /* 0x0000000700517308 */ /* 0x0003e20000000800 */
[----:B------:R-:W-:Y:S02]  /*9e60*/  PRMT R28, R8, 0x5410, R9 ;  /* 0x00005410081c7816 */ /* 0x000fe40000000009 */
[----:B----4-:R-:W-:Y:S02]  /*9e70*/  F2FP.F16.F32.PACK_AB R6, R85, R86 ;  /* 0x000000565506723e */ /* 0x010fe400000000ff */
[--C-:B------:R-:W-:Y:S02]  /*9e80*/  HSET2.LE.AND R14, R42, R183.reuse, PT ;  /* 0x000000b72a0e7233 */ /* 0x100fe40003803000 */
[----:B------:R-:W-:Y:S01]  /*9e90*/  HSET2.LE.AND R42, R31, R183, PT ;  /* 0x000000b71f2a7233 */ /* 0x000fe20003803000 */
[----:B--2---:R-:W-:-:S04]  /*9ea0*/  FFMA.FTZ R5, R210, UR25, -R4 ;  /* 0x00000019d2057c23 */ /* 0x004fc80008010804 */
[----:B------:R2:W4:Y:S01]  /*9eb0*/  MUFU.EX2 R82, R5 ;  /* 0x0000000500527308 */ /* 0x0005220000000800 */
[----:B-1----:R-:W-:-:S07]  /*9ec0*/  FFMA.FTZ R7, R212, UR25, -R4 ;  /* 0x00000019d4077c23 */ /* 0x002fce0008010804 */
[----:B------:R1:W-:Y:S01]  /*9ed0*/  MUFU.EX2 R80, R7 ;  /* 0x0000000700507308 */ /* 0x0003e20000000800 */
[----:B--2---:R-:W-:Y:S02]  /*9ee0*/  HSET2.LE.AND R5, R2, R183, PT ;  /* 0x000000b702057233 */ /* 0x004fe40003803000 */
[----:B------:R-:W-:-:S03]  /*9ef0*/  F2FP.F16.F32.PACK_AB R2, R90, R91 ;  /* 0x0000005b5a02723e */ /* 0x000fc600000000ff */
[----:B------:R-:W-:Y:S02]  /*9f00*/  LOP3.LUT R9, R5, R6, RZ, 0xc0, !PT ;  /* 0x0000000605097212 */ /* 0x000fe400078ec0ff */
[----:B------:R-:W-:Y:S02]  /*9f10*/  LOP3.LUT R8, R0, R2, RZ, 0xc0, !PT ;  /* 0x0000000200087212 */ /* 0x000fe400078ec0ff */
[--C-:B------:R-:W-:Y:S02]  /*9f20*/  HSET2.LE.AND R0, R13, R183.reuse, PT ;  /* 0x000000b70d007233 */ /* 0x100fe40003803000 */
[----:B------:R-:W-:Y:S02]  /*9f30*/  F2FP.F16.F32.PACK_AB R2, R87, R89 ;  /* 0x000000595702723e */ /* 0x000fe400000000ff */
[--C-:B------:R-:W-:Y:S02]  /*9f40*/  HSET2.LE.AND R5, R12, R183.reuse, PT ;  /* 0x000000b70c057233 */ /* 0x100fe40003803000 */
[----:B------:R-:W-:Y:S01]  /*9f50*/  LOP3.LUT R10, R0, R2, RZ, 0xc0, !PT ;  /* 0x00000002000a7212 */ /* 0x000fe200078ec0ff */
[--C-:B------:R-:W-:Y:S01]  /*9f60*/  FFMA.FTZ R0, R214, UR25, -R4.reuse ;  /* 0x00000019d6007c23 */ /* 0x100fe20008010804 */
[----:B---3--:R-:W-:Y:S01]  /*9f70*/  F2FP.F16.F32.PACK_AB R6, R83, R84 ;  /* 0x000000545306723e */ /* 0x008fe200000000ff */
[----:B------:R-:W-:Y:S01]  /*9f80*/  FFMA.FTZ R2, R229, UR25, -R3 ;  /* 0x00000019e5027c23 */ /* 0x000fe20008010803 */
[--C-:B------:R-:W-:Y:S01]  /*9f90*/  HSET2.LE.AND R13, R44, R183.reuse, PT ;  /* 0x000000b72c0d7233 */ /* 0x100fe20003803000 */
[----:B------:R2:W-:Y:S01]  /*9fa0*/  MUFU.EX2 R75, R0 ;  /* 0x00000000004b7308 */ /* 0x0005e20000000800 */
[----:B------:R-:W-:Y:S01]  /*9fb0*/  LOP3.LUT R11, R5, R6, RZ, 0xc0, !PT ;  /* 0x00000006050b7212 */ /* 0x000fe200078ec0ff */
[----:B------:R-:W-:Y:S01]  /*9fc0*/  FFMA.FTZ R44, R219, UR25, -R4 ;  /* 0x00000019db2c7c23 */ /* 0x000fe20008010804 */
[----:B------:R-:W-:-:S02]  /*9fd0*/  HSET2.LE.AND R6, R47, R183, PT ;  /* 0x000000b72f067233 */ /* 0x000fc40003803000 */
[--C-:B-1----:R-:W-:Y:S02]  /*9fe0*/  HSET2.LE.AND R7, R46, R183.reuse, PT ;  /* 0x000000b72e077233 */ /* 0x102fe40003803000 */
[--C-:B------:R-:W-:Y:S01]  /*9ff0*/  HSET2.LE.AND R5, R33, R183.reuse, PT ;  /* 0x000000b721057233 */ /* 0x100fe20003803000 */
[C---:B------:R-:W-:Y:S01]  /*a000*/  HMMA.16816.F32 R152, R8.reuse, R20, R68 ;  /* 0x000000140898723c */ /* 0x040fe20000001844 */
[----:B------:R1:W-:Y:S01]  /*a010*/  MUFU.EX2 R69, R2 ;  /* 0x0000000200457308 */ /* 0x0003e20000000800 */
[--C-:B------:R-:W-:Y:S02]  /*a020*/  HSET2.LE.AND R12, R32, R183.reuse, PT ;  /* 0x000000b7200c7233 */ /* 0x100fe40003803000 */
[--C-:B------:R-:W-:Y:S01]  /*a030*/  HSET2.LE.AND R46, R28, R183.reuse, PT ;  /* 0x000000b71c2e7233 */ /* 0x100fe20003803000 */
[----:B------:R-:W-:Y:S01]  /*a040*/  FFMA.FTZ R28, R221, UR25, -R3 ;  /* 0x00000019dd1c7c23 */ /* 0x000fe20008010803 */
[----:B------:R-:W-:Y:S01]  /*a050*/  HMMA.16816.F32 R144, R8, R22, R144 ;  /* 0x000000160890723c */ /* 0x000fe20000001890 */
[----:B------:R-:W-:Y:S01]  /*a060*/  HSET2.LE.AND R47, R29, R183, PT ;  /* 0x000000b71d2f7233 */ /* 0x000fe20003803000 */
[----:B------:R-:W3:Y:S01]  /*a070*/  LDSM.16.MT88.4 R32, [R184+0x5800] ;  /* 0x00580000b820783b */ /* 0x000ee20000004200 */
[----:B--2---:R-:W-:-:S03]  /*a080*/  FFMA.FTZ R0, R216, UR25, -R4 ;  /* 0x00000019d8007c23 */ /* 0x004fc60008010804 */
[----:B------:R-:W-:Y:S01]  /*a090*/  HMMA.16816.F32 R140, R8, R16, R140 ;  /* 0x00000010088c723c */ /* 0x000fe2000000188c */
[----:B------:R2:W-:Y:S01]  /*a0a0*/  MUFU.EX2 R74, R0 ;  /* 0x00000000004a7308 */ /* 0x0005e20000000800 */
[----:B-1----:R-:W-:-:S04]  /*a0b0*/  F2FP.F16.F32.PACK_AB R2, R107, R104 ;  /* 0x000000686b02723e */ /* 0x002fc800000000ff */
[----:B------:R-:W-:Y:S01]  /*a0c0*/  HMMA.16816.F32 R56, R8, R18, R56 ;  /* 0x000000120838723c */ /* 0x000fe20000001838 */
[----:B------:R-:W-:Y:S02]  /*a0d0*/  LOP3.LUT R7, R7, R2, RZ, 0xc0, !PT ;  /* 0x0000000207077212 */ /* 0x000fe400078ec0ff */
[----:B------:R-:W-:Y:S01]  /*a0e0*/  F2FP.F16.F32.PACK_AB R2, R105, R112 ;  /* 0x000000706902723e */ /* 0x000fe200000000ff */
[----:B--2---:R-:W-:-:S04]  /*a0f0*/  FFMA.FTZ R0, R218, UR25, -R4 ;  /* 0x00000019da007c23 */ /* 0x004fc80008010804 */
[----:B------:R1:W-:Y:S02]  /*a100*/  MUFU.EX2 R73, R0 ;  /* 0x0000000000497308 */ /* 0x0003e40000000800 */
[----:B-1----:R-:W-:Y:S01]  /*a110*/  FFMA.FTZ R0, R217, UR25, -R4 ;  /* 0x00000019d9007c23 */ /* 0x002fe20008010804 */
[----:B------:R-:W-:-:S05]  /*a120*/  FFMA.FTZ R4, R223, UR25, -R3 ;  /* 0x00000019df047c23 */ /* 0x000fca0008010803 */
[----:B------:R1:W-:Y:S08]  /*a130*/  MUFU.EX2 R72, R0 ;  /* 0x0000000000487308 */ /* 0x0003f00000000800 */
[----:B------:R-:W-:Y:S01]  /*a140*/  MUFU.EX2 R55, R4 ;  /* 0x0000000400377308 */ /* 0x000fe20000000800 */
[----:B-1----:R-:W-:-:S07]  /*a150*/  FFMA.FTZ R0, R230, UR25, -R3 ;  /* 0x00000019e6007c23 */ /* 0x002fce0008010803 */
[----:B------:R1:W2:Y:S02]  /*a160*/  MUFU.EX2 R68, R0 ;  /* 0x0000000000447308 */ /* 0x0002a40000000800 */
[----:B-1----:R-:W-:-:S04]  /*a170*/  F2FP.F16.F32.PACK_AB R0, R121, R122 ;  /* 0x0000007a7900723e */ /* 0x002fc800000000ff */
[----:B------:R-:W-:Y:S02]  /*a180*/  LOP3.LUT R6, R6, R0, RZ, 0xc0, !PT ;  /* 0x0000000006067212 */ /* 0x000fe400078ec0ff */
[----:B------:R-:W-:-:S04]  /*a190*/  F2FP.F16.F32.PACK_AB R0, R123, R124 ;  /* 0x0000007c7b00723e */ /* 0x000fc800000000ff */
[----:B------:R-:W-:Y:S01]  /*a1a0*/  LOP3.LUT R4, R5, R0, RZ, 0xc0, !PT ;  /* 0x0000000005047212 */ /* 0x000fe200078ec0ff */
[----:B------:R-:W-:Y:S01]  /*a1b0*/  FADD.FTZ R0, R179, R177 ;  /* 0x000000b1b3007221 */ /* 0x000fe20000010000 */
[----:B------:R-:W-:Y:S01]  /*a1c0*/  IMAD.MOV.U32 R177, RZ, RZ, R108 ;  /* 0x000000ffffb17224 */ /* 0x000fe200078e006c */
[----:B------:R-:W-:Y:S01]  /*a1d0*/  LOP3.LUT R5, R12, R2, RZ, 0xc0, !PT ;  /* 0x000000020c057212 */ /* 0x000fe200078ec0ff */
[----:B------:R-:W-:Y:S02]  /*a1e0*/  IMAD.MOV.U32 R179, RZ, RZ, R178 ;  /* 0x000000ffffb37224 */ /* 0x000fe400078e00b2 */
[----:B------:R-:W-:Y:S01]  /*a1f0*/  FADD.FTZ R2, R194, R195 ;  /* 0x000000c3c2027221 */ /* 0x000fe20000010000 */
[----:B------:R-:W-:Y:S02]  /*a200*/  IMAD.MOV.U32 R108, RZ, RZ, R180 ;  /* 0x000000ffff6c7224 */ /* 0x000fe400078e00b4 */
[----:B------:R-:W-:Y:S01]  /*a210*/  FADD.FTZ R8, R177, R110 ;  /* 0x0000006eb1087221 */ /* 0x000fe20000010000 */
[----:B------:R-:W-:-:S02]  /*a220*/  IMAD.MOV.U32 R178, RZ, RZ, R176 ;  /* 0x000000ffffb27224 */ /* 0x000fc400078e00b0 */
[----:B------:R-:W-:Y:S01]  /*a230*/  FADD.FTZ R0, R189, R0 ;  /* 0x00000000bd007221 */ /* 0x000fe20000010000 */
[----:B------:R-:W-:Y:S02]  /*a240*/  IMAD.MOV.U32 R180, RZ, RZ, R172 ;  /* 0x000000ffffb47224 */ /* 0x000fe400078e00ac */
[----:B------:R-:W-:Y:S02]  /*a250*/  IMAD.MOV.U32 R164, RZ, RZ, R191 ;  /* 0x000000ffffa47224 */ /* 0x000fe400078e00bf */
[----:B------:R-:W-:Y:S01]  /*a260*/  FADD.FTZ R3, R192, R193 ;  /* 0x000000c1c0037221 */ /* 0x000fe20000010000 */
[----:B------:R-:W-:Y:S01]  /*a270*/  IMAD.MOV.U32 R172, RZ, RZ, R168 ;  /* 0x000000ffffac7224 */ /* 0x000fe200078e00a8 */
[----:B------:R-:W-:Y:S01]  /*a280*/  HMMA.16816.F32 R60, R4, R22, R60 ;  /* 0x00000016043c723c */ /* 0x000fe2000000183c */
[----:B------:R-:W-:Y:S01]  /*a290*/  IMAD.MOV.U32 R182, RZ, RZ, R179 ;  /* 0x000000ffffb67224 */ /* 0x000fe200078e00b3 */
[----:B------:R-:W-:Y:S01]  /*a2a0*/  MUFU.EX2 R44, R44 ;  /* 0x0000002c002c7308 */ /* 0x000fe20000000800 */
[----:B------:R-:W-:Y:S01]  /*a2b0*/  IMAD.MOV.U32 R168, RZ, RZ, R165 ;  /* 0x000000ffffa87224 */ /* 0x000fe200078e00a5 */
[----:B------:R1:W5:Y:S01]  /*a2c0*/  LDL.LU R195, [R1+0xd0] ;  /* 0x0000d00001c37983 */ /* 0x0003620000300800 */
[----:B------:R-:W-:-:S02]  /*a2d0*/  IMAD.MOV.U32 R181, RZ, RZ, R108 ;  /* 0x000000ffffb57224 */ /* 0x000fc400078e006c */
[----:B------:R-:W-:Y:S02]  /*a2e0*/  IMAD.MOV.U32 R165, RZ, RZ, R54 ;  /* 0x000000ffffa57224 */ /* 0x000fe400078e0036 */
[----:B------:R-:W-:Y:S01]  /*a2f0*/  FADD.FTZ R2, R182, R2 ;  /* 0x00000002b6027221 */ /* 0x000fe20000010000 */
[----:B------:R-:W-:Y:S01]  /*a300*/  IMAD.MOV.U32 R109, RZ, RZ, R178 ;  /* 0x000000ffff6d7224 */ /* 0x000fe200078e00b2 */
[----:B------:R4:W3:Y:S01]  /*a310*/  MUFU.EX2 R54, R28 ;  /* 0x0000001c00367308 */ /* 0x0008e20000000800 */
[----:B------:R-:W-:Y:S02]  /*a320*/  IMAD.MOV.U32 R110, RZ, RZ, R111 ;  /* 0x000000ffff6e7224 */ /* 0x000fe400078e006f */
[----:B------:R-:W-:Y:S02]  /*a330*/  IMAD.MOV.U32 R177, RZ, RZ, R180 ;  /* 0x000000ffffb17224 */ /* 0x000fe400078e00b4 */
[----:B------:R-:W-:Y:S02]  /*a340*/  IMAD.MOV.U32 R176, RZ, RZ, R250 ;  /* 0x000000ffffb07224 */ /* 0x000fe400078e00fa */
[----:B------:R-:W-:Y:S01]  /*a350*/  FADD.FTZ R8, R186, R8 ;  /* 0x00000008ba087221 */ /* 0x000fe20000010000 */
[----:B------:R-:W-:-:S02]  /*a360*/  IMAD.MOV.U32 R182, RZ, RZ, R181 ;  /* 0x000000ffffb67224 */ /* 0x000fc400078e00b5 */
[----:B------:R-:W-:Y:S01]  /*a370*/  FADD.FTZ R3, R187, R3 ;  /* 0x00000003bb037221 */ /* 0x000fe20000010000 */
[----:B------:R-:W-:Y:S01]  /*a380*/  IMAD.MOV.U32 R181, RZ, RZ, R109 ;  /* 0x000000ffffb57224 */ /* 0x000fe200078e006d */
[----:B------:R-:W-:Y:S01]  /*a390*/  HMMA.16816.F32 R156, R4, R16, R156 ;  /* 0x00000010049c723c */ /* 0x000fe2000000189c */
[----:B------:R-:W-:Y:S02]  /*a3a0*/  IMAD.MOV.U32 R109, RZ, RZ, R110 ;  /* 0x000000ffff6d7224 */ /* 0x000fe400078e006e */
[----:B------:R-:W-:Y:S01]  /*a3b0*/  FADD.FTZ R0, R182, R0 ;  /* 0x00000000b6007221 */ /* 0x000fe20000010000 */
[----:B------:R-:W-:Y:S08]  /*a3c0*/  MUFU.EX2 R45, R45 ;  /* 0x0000002d002d7308 */ /* 0x000ff00000000800 */
[----:B------:R-:W1:Y:S01]  /*a3d0*/  MUFU.EX2 R49, R49 ;  /* 0x0000003100317308 */ /* 0x000e620000000800 */
[----:B----4-:R-:W4:Y:S01]  /*a3e0*/  LDSM.16.MT88.4 R28, [R185+0x5800] ;  /* 0x00580000b91c783b */ /* 0x010f220000004200 */
[----:B------:R-:W-:-:S02]  /*a3f0*/  IMAD.MOV.U32 R110, RZ, RZ, R177 ;  /* 0x000000ffff6e7224 */ /* 0x000fc400078e00b1 */
[----:B------:R-:W-:Y:S01]  /*a400*/  IMAD.MOV.U32 R250, RZ, RZ, R167 ;  /* 0x000000fffffa7224 */ /* 0x000fe200078e00a7 */
[----:B------:R1:W5:Y:S01]  /*a410*/  LDL.LU R194, [R1+0xcc] ;  /* 0x0000cc0001c27983 */ /* 0x0003620000300800 */
[----:B------:R-:W-:Y:S02]  /*a420*/  IMAD.MOV.U32 R167, RZ, RZ, R190 ;  /* 0x000000ffffa77224 */ /* 0x000fe400078e00be */
[----:B------:R-:W-:Y:S01]  /*a430*/  FADD.FTZ R12, R110, R0 ;  /* 0x000000006e0c7221 */ /* 0x000fe20000010000 */
[----:B------:R-:W-:Y:S01]  /*a440*/  IMAD.MOV.U32 R179, RZ, RZ, R176 ;  /* 0x000000ffffb37224 */ /* 0x000fe200078e00b0 */
[----:B------:R-:W-:Y:S01]  /*a450*/  F2FP.F16.F32.PACK_AB R0, R81, R82 ;  /* 0x000000525100723e */ /* 0x000fe200000000ff */
[----:B------:R-:W-:Y:S02]  /*a460*/  IMAD.MOV.U32 R108, RZ, RZ, R173 ;  /* 0x000000ffff6c7224 */ /* 0x000fe400078e00ad */
[----:B------:R-:W-:Y:S02]  /*a470*/  IMAD.MOV.U32 R178, RZ, RZ, R172 ;  /* 0x000000ffffb27224 */ /* 0x000fe400078e00ac */
[----:B------:R-:W-:-:S02]  /*a480*/  IMAD.MOV.U32 R180, RZ, RZ, R166 ;  /* 0x000000ffffb47224 */ /* 0x000fc400078e00a6 */
[----:B------:R-:W-:Y:S01]  /*a490*/  FADD.FTZ R22, R88, R2 ;  /* 0x0000000258167221 */ /* 0x000fe20000010000 */
[----:B------:R-:W-:Y:S01]  /*a4a0*/  IMAD.MOV.U32 R172, RZ, RZ, R165 ;  /* 0x000000ffffac7224 */ /* 0x000fe200078e00a5 */
[----:B------:R-:W-:Y:S01]  /*a4b0*/  HMMA.16816.F32 R16, R4, R18, R64 ;  /* 0x000000120410723c */ /* 0x000fe20000001840 */
[----:B------:R-:W-:Y:S01]  /*a4c0*/  IMAD.MOV.U32 R173, RZ, RZ, R164 ;  /* 0x000000ffffad7224 */ /* 0x000fe200078e00a4 */
[----:B------:R-:W-:Y:S01]  /*a4d0*/  MUFU.EX2 R52, R52 ;  /* 0x0000003400347308 */ /* 0x000fe20000000800 */
[----:B------:R-:W-:-:S07]  /*a4e0*/  IMAD.MOV.U32 R176, RZ, RZ, R167 ;  /* 0x000000ffffb07224 */ /* 0x000fce00078e00a7 */
[----:B------:R-:W4:Y:S01]  /*a4f0*/  MUFU.EX2 R53, R53 ;  /* 0x0000003500357308 */ /* 0x000f220000000800 */
[----:B------:R-:W-:Y:S01]  /*a500*/  HMMA.16816.F32 R164, R4, R20, R76 ;  /* 0x0000001404a4723c */ /* 0x000fe2000000184c */
[----:B--2---:R-:W-:Y:S01]  /*a510*/  F2FP.F16.F32.PACK_AB R2, R68, R69 ;  /* 0x000000454402723e */ /* 0x004fe200000000ff */
[----:B------:R-:W-:Y:S01]  /*a520*/  IMAD.MOV.U32 R182, RZ, RZ, R151 ;  /* 0x000000ffffb67224 */ /* 0x000fe200078e0097 */
[----:B---3--:R-:W-:Y:S01]  /*a530*/  F2FP.F16.F32.PACK_AB R11, R54, R55 ;  /* 0x00000037360b723e */ /* 0x008fe200000000ff */
[----:B------:R-:W-:Y:S01]  /*a540*/  IMAD.MOV.U32 R198, RZ, RZ, R150 ;  /* 0x000000ffffc67224 */ /* 0x000fe200078e0096 */
[----:B------:R2:W5:Y:S01]  /*a550*/  LDL.LU R193, [R1+0xc8] ;  /* 0x0000c80001c17983 */ /* 0x0005620000300800 */
[----:B------:R-:W-:Y:S02]  /*a560*/  IMAD.MOV.U32 R177, RZ, RZ, R179 ;  /* 0x000000ffffb17224 */ /* 0x000fe400078e00b3 */
[----:B------:R-:W-:Y:S01]  /*a570*/  FADD.FTZ R20, R109, R8 ;  /* 0x000000086d147221 */ /* 0x000fe20000010000 */
[----:B------:R-:W-:Y:S01]  /*a580*/  LOP3.LUT R8, R13, R0, RZ, 0xc0, !PT ;  /* 0x000000000d087212 */ /* 0x000fe200078ec0ff */
[----:B------:R-:W-:Y:S01]  /*a590*/  FADD.FTZ R21, R181, R3 ;  /* 0x00000003b5157221 */ /* 0x000fe20000010000 */
[----:B------:R-:W-:Y:S01]  /*a5a0*/  F2FP.F16.F32.PACK_AB R0, R117, R118 ;  /* 0x000000767500723e */ /* 0x000fe200000000ff */
[----:B------:R-:W-:Y:S01]  /*a5b0*/  FADD.FTZ R23, R136, R22 ;  /* 0x0000001688177221 */ /* 0x000fe20000010000 */
        /* <DEDUP_REMOVED lines=8> */
[----:B------:R-:W-:Y:S01]  /*a640*/  F2FP.F16.F32.PACK_AB R2, R100, R101 ;  /* 0x000000656402723e */ /* 0x000fe200000000ff */
[----:B------:R-:W-:Y:S01]  /*a650*/  IMAD.MOV.U32 R111, RZ, RZ, R188 ;  /* 0x000000ffff6f7224 */ /* 0x000fe200078e00bc */
[----:B------:R-:W-:Y:S01]  /*a660*/  LOP3.LUT R10, R24, R3, RZ, 0xc0, !PT ;  /* 0x00000003180a7212 */ /* 0x000fe200078ec0ff */
[----:B------:R2:W5:Y:S01]  /*a670*/  LDL.LU R192, [R1+0xc4] ;  /* 0x0000c40001c07983 */ /* 0x0005620000300800 */
[----:B------:R-:W-:Y:S01]  /*a680*/  LOP3.LUT R4, R40, R0, RZ, 0xc0, !PT ;  /* 0x0000000028047212 */ /* 0x000fe200078ec0ff */
[----:B------:R-:W3:Y:S01]  /*a690*/  LDC.U8 R88, c[0x0][0x388] ;  /* 0x0000e200ff587b82 */ /* 0x000ee20000000000 */
[----:B------:R-:W-:Y:S01]  /*a6a0*/  F2FP.F16.F32.PACK_AB R3, R113, R114 ;  /* 0x000000727103723e */ /* 0x000fe200000000ff */
[----:B------:R-:W-:Y:S01]  /*a6b0*/  IMAD.MOV.U32 R181, RZ, RZ, R148 ;  /* 0x000000ffffb57224 */ /* 0x000fe200078e0094 */
[----:B------:R-:W-:Y:S01]  /*a6c0*/  F2FP.F16.F32.PACK_AB R0, R96, R97 ;  /* 0x000000616000723e */ /* 0x000fe200000000ff */
[----:B------:R-:W-:Y:S01]  /*a6d0*/  IMAD.MOV.U32 R179, RZ, RZ, R108 ;  /* 0x000000ffffb37224 */ /* 0x000fe200078e006c */
[----:B------:R-:W-:-:S02]  /*a6e0*/  LOP3.LUT R7, R27, R2, RZ, 0xc0, !PT ;  /* 0x000000021b077212 */ /* 0x000fc400078ec0ff */
[----:B------:R-:W-:Y:S01]  /*a6f0*/  LOP3.LUT R11, R15, R11, RZ, 0xc0, !PT ;  /* 0x0000000b0f0b7212 */ /* 0x000fe200078ec0ff */
[----:B------:R-:W-:Y:S01]  /*a700*/  IMAD.MOV.U32 R109, RZ, RZ, R149 ;  /* 0x000000ffff6d7224 */ /* 0x000fe200078e0095 */
[----:B------:R-:W-:Y:S01]  /*a710*/  F2FP.F16.F32.PACK_AB R2, R116, R115 ;  /* 0x000000737402723e */ /* 0x000fe200000000ff */
[----:B------:R-:W-:Y:S01]  /*a720*/  FADD.FTZ R22, R177, R21 ;  /* 0x00000015b1167221 */ /* 0x000fe20000010000 */
[----:B------:R-:W-:Y:S01]  /*a730*/  LOP3.LUT R150, R25, R3, RZ, 0xc0, !PT ;  /* 0x0000000319967212 */ /* 0x000fe200078ec0ff */
[----:B------:R2:W5:Y:S01]  /*a740*/  LDL.LU R191, [R1+0xc0] ;  /* 0x0000c00001bf7983 */ /* 0x0005620000300800 */
[----:B------:R-:W-:Y:S02]  /*a750*/  LOP3.LUT R151, R41, R0, RZ, 0xc0, !PT ;  /* 0x0000000029977212 */ /* 0x000fe400078ec0ff */
[----:B------:R-:W-:Y:S02]  /*a760*/  F2FP.F16.F32.PACK_AB R3, R102, R106 ;  /* 0x0000006a6603723e */ /* 0x000fe400000000ff */
[----:B------:R-:W-:Y:S01]  /*a770*/  LOP3.LUT R148, R42, R2, RZ, 0xc0, !PT ;  /* 0x000000022a947212 */ /* 0x000fe200078ec0ff */
[----:B------:R-:W-:Y:S01]  /*a780*/  IMAD.MOV.U32 R108, RZ, RZ, R178 ;  /* 0x000000ffff6c7224 */ /* 0x000fe200078e00b2 */
[----:B------:R-:W-:Y:S01]  /*a790*/  F2FP.F16.F32.PACK_AB R0, R73, R74 ;  /* 0x0000004a4900723e */ /* 0x000fe200000000ff */
[----:B------:R-:W-:Y:S01]  /*a7a0*/  FADD.FTZ R21, R179, R20 ;  /* 0x00000014b3157221 */ /* 0x000fe20000010000 */
[----:B------:R-:W-:Y:S01]  /*a7b0*/  F2FP.F16.F32.PACK_AB R2, R98, R99 ;  /* 0x000000636202723e */ /* 0x000fe200000000ff */
[----:B------:R-:W-:Y:S01]  /*a7c0*/  HMMA.16816.F32 R152, R8, R32, R152 ;  /* 0x000000200898723c */ /* 0x000fe20000001898 */
[----:B------:R-:W-:Y:S01]  /*a7d0*/  LOP3.LUT R5, R43, R3, RZ, 0xc0, !PT ;  /* 0x000000032b057212 */ /* 0x000fe200078ec0ff */
[----:B------:R-:W-:Y:S01]  /*a7e0*/  IMAD.MOV.U32 R177, RZ, RZ, R162 ;  /* 0x000000ffffb17224 */ /* 0x000fe200078e00a2 */
[----:B------:R-:W-:Y:S01]  /*a7f0*/  LOP3.LUT R136, R47, R0, RZ, 0xc0, !PT ;  /* 0x000000002f887212 */ /* 0x000fe200078ec0ff */
[----:B------:R2:W5:Y:S01]  /*a800*/  LDL.LU R190, [R1+0xbc] ;  /* 0x0000bc0001be7983 */ /* 0x0005620000300800 */
[----:B------:R-:W-:-:S02]  /*a810*/  F2FP.F16.F32.PACK_AB R0, R44, R72 ;  /* 0x000000482c00723e */ /* 0x000fc400000000ff */
[----:B-1----:R-:W-:Y:S02]  /*a820*/  F2FP.F16.F32.PACK_AB R3, R49, R45 ;  /* 0x0000002d3103723e */ /* 0x002fe400000000ff */
[----:B------:R-:W-:Y:S01]  /*a830*/  LOP3.LUT R149, R48, R2, RZ, 0xc0, !PT ;  /* 0x0000000230957212 */ /* 0x000fe200078ec0ff */
[----:B------:R-:W-:Y:S01]  /*a840*/  FADD.FTZ R20, R108, R12 ;  /* 0x0000000c6c147221 */ /* 0x000fe20000010000 */
[----:B----4-:R-:W-:Y:S01]  /*a850*/  F2FP.F16.F32.PACK_AB R2, R53, R52 ;  /* 0x000000343502723e */ /* 0x010fe200000000ff */
[C---:B------:R-:W-:Y:S01]  /*a860*/  HMMA.16816.F32 R144, R8.reuse, R34, R144 ;  /* 0x000000220890723c */ /* 0x040fe20000001890 */
[----:B------:R-:W-:Y:S01]  /*a870*/  LOP3.LUT R138, R50, R0, RZ, 0xc0, !PT ;  /* 0x00000000328a7212 */ /* 0x000fe200078ec0ff */
[----:B------:R-:W-:Y:S01]  /*a880*/  FADD.FTZ R0, R204, R23 ;  /* 0x00000017cc007221 */ /* 0x000fe20000010000 */
[----:B------:R-:W-:Y:S01]  /*a890*/  LOP3.LUT R137, R46, R3, RZ, 0xc0, !PT ;  /* 0x000000032e897212 */ /* 0x000fe200078ec0ff */
[----:B------:R-:W-:Y:S02]  /*a8a0*/  FADD.FTZ R3, R202, R22 ;  /* 0x00000016ca037221 */ /* 0x000fe40000010000 */
[----:B------:R-:W-:Y:S01]  /*a8b0*/  HMMA.16816.F32 R140, R8, R28, R140 ;  /* 0x0000001c088c723c */ /* 0x000fe2000000188c */
[----:B------:R-:W-:Y:S01]  /*a8c0*/  LOP3.LUT R139, R51, R2, RZ, 0xc0, !PT ;  /* 0x00000002338b7212 */ /* 0x000fe200078ec0ff */
[----:B------:R-:W-:Y:S01]  /*a8d0*/  FADD.FTZ R2, R200, R21 ;  /* 0x00000015c8027221 */ /* 0x000fe20000010000 */
[----:B------:R-:W-:-:S03]  /*a8e0*/  FADD.FTZ R0, R182, R0 ;  /* 0x00000000b6007221 */ /* 0x000fc60000010000 */
[----:B------:R-:W-:Y:S01]  /*a8f0*/  HMMA.16816.F32 R164, R4, R32, R164 ;  /* 0x0000002004a4723c */ /* 0x000fe200000018a4 */
[----:B------:R-:W-:Y:S01]  /*a900*/  IMAD.MOV.U32 R179, RZ, RZ, R160 ;  /* 0x000000ffffb37224 */ /* 0x000fe200078e00a0 */
[----:B------:R-:W-:Y:S04]  /*a910*/  LDSM.16.MT88.4 R12, [R185+0x5c00] ;  /* 0x005c0000b90c783b */ /* 0x000fe80000004200 */
[----:B------:R-:W-:Y:S06]  /*a920*/  HMMA.16816.F32 R8, R8, R30, R56 ;  /* 0x0000001e0808723c */ /* 0x000fec0000001838 */
[C---:B------:R-:W-:Y:S01]  /*a930*/  HMMA.16816.F32 R156, R4.reuse, R28, R156 ;  /* 0x0000001c049c723c */ /* 0x040fe2000000189c */
[----:B------:R-:W-:Y:S01]  /*a940*/  IMAD.MOV.U32 R108, RZ, RZ, R163 ;  /* 0x000000ffff6c7224 */ /* 0x000fe200078e00a3 */
[----:B------:R2:W5:Y:S04]  /*a950*/  LDL.LU R189, [R1+0xb8] ;  /* 0x0000b80001bd7983 */ /* 0x0005680000300800 */
[C---:B------:R-:W-:Y:S01]  /*a960*/  HMMA.16816.F32 R32, R4.reuse, R34, R60 ;  /* 0x000000220420723c */ /* 0x040fe2000000183c */
[----:B------:R-:W-:Y:S01]  /*a970*/  IMAD.MOV.U32 R178, RZ, RZ, R135 ;  /* 0x000000ffffb27224 */ /* 0x000fe200078e0087 */
[----:B------:R-:W1:Y:S04]  /*a980*/  LDSM.16.MT88.4 R160, [R184+0x5c00] ;  /* 0x005c0000b8a0783b */ /* 0x000e680000004200 */
[----:B------:R-:W-:Y:S01]  /*a990*/  HMMA.16816.F32 R28, R4, R30, R16 ;  /* 0x0000001e041c723c */ /* 0x000fe20000001810 */
[----:B------:R2:W5:Y:S04]  /*a9a0*/  LDL.LU R188, [R1+0xb4] ;  /* 0x0000b40001bc7983 */ /* 0x0005680000300800 */
[----:B------:R2:W5:Y:S02]  /*a9b0*/  LDL.LU R187, [R1+0xb0] ;  /* 0x0000b00001bb7983 */ /* 0x0005640000300800 */
        /* <DEDUP_REMOVED lines=105> */
[C---:B-1----:R-:W-:Y:S03]  /*b050*/  HMMA.16816.F32 R152, R136.reuse, R160, R152 ;  /* 0x000000a08898723c */ /* 0x042fe60000001898 */
[----:B------:R2:W-:Y:S03]  /*b060*/  STL [R1+0x50], R124 ;  /* 0x0000507c01007387 */ /* 0x0005e60000100800 */
[----:B------:R-:W-:Y:S01]  /*b070*/  HMMA.16816.F32 R144, R136, R162, R144 ;  /* 0x000000a28890723c */ /* 0x000fe20000001890 */
[----:B------:R2:W-:Y:S04]  /*b080*/  STL [R1+0x48], R2 ;  /* 0x0000480201007387 */ /* 0x0005e80000100800 */
[----:B------:R2:W-:Y:S01]  /*b090*/  STL [R1+0x54], R127 ;  /* 0x0000547f01007387 */ /* 0x0005e20000100800 */
[----:B------:R-:W-:Y:S03]  /*b0a0*/  HMMA.16816.F32 R164, R148, R160, R164 ;  /* 0x000000a094a4723c */ /* 0x000fe600000018a4 */
[----:B------:R2:W-:Y:S03]  /*b0b0*/  STL [R1+0x4c], R125 ;  /* 0x00004c7d01007387 */ /* 0x0005e60000100800 */
[----:B------:R-:W-:Y:S06]  /*b0c0*/  HMMA.16816.F32 R140, R136, R12, R140 ;  /* 0x0000000c888c723c */ /* 0x000fec000000188c */
[C---:B------:R-:W-:Y:S06]  /*b0d0*/  HMMA.16816.F32 R160, R148.reuse, R162, R32 ;  /* 0x000000a294a0723c */ /* 0x040fec0000001820 */
[----:B------:R-:W-:Y:S06]  /*b0e0*/  HMMA.16816.F32 R156, R148, R12, R156 ;  /* 0x0000000c949c723c */ /* 0x000fec000000189c */
[-C--:B------:R-:W-:Y:S06]  /*b0f0*/  HMMA.16816.F32 R136, R136, R14.reuse, R8 ;  /* 0x0000000e8888723c */ /* 0x080fec0000001808 */
[----:B------:R-:W-:Y:S01]  /*b100*/  HMMA.16816.F32 R148, R148, R14, R28 ;  /* 0x0000000e9494723c */ /* 0x000fe2000000181c */
[----:B------:R-:W-:-:S08]  /*b110*/  NOP ;  /* 0x0000000000007918 */ /* 0x000fd00000000000 */
[----:B--23--:R-:W-:-:S15]  /*b120*/  @!P0 BRA `(.L_x_511) ;  /* 0x0000008c00648947 */ /* 0x00cfde0003800000 */
[----:B------:R-:W2:Y:S01]  /*b130*/  LDL.64 R168, [R1+0x80] ;  /* 0x0000800001a87983 */ /* 0x000ea20000100a00 */
[----:B------:R-:W-:-:S03]  /*b140*/  ULDC UR4, c[0x0][0x2d0] ;  /* 0x0000b40000047ab9 */ /* 0x000fc60000000800 */
[----:B------:R-:W3:Y:S01]  /*b150*/  LDL.64 R170, [R1+0x40] ;  /* 0x0000400001aa7983 */ /* 0x000ee20000100a00 */
[----:B------:R-:W-:Y:S01]  /*b160*/  UIADD3 UR16, UR17, -0x2, URZ ;  /* 0xfffffffe11107890 */ /* 0x000fe2000fffe03f */
[----:B------:R-:W-:-:S04]  /*b170*/  DEPBAR.LE SB0, 0x0 ;  /* 0x000080000000791a */ /* 0x000fc80000000000 */
[----:B------:R-:W-:Y:S01]  /*b180*/  USHF.R.S32.HI UR6, URZ, 0x1f, UR16 ;  /* 0x0000001f3f067899 */ /* 0x000fe20008011410 */
[----:B------:R-:W-:Y:S02]  /*b190*/  IMAD.U32 R2, RZ, RZ, UR16 ;  /* 0x00000010ff027e24 */ /* 0x000fe4000f8e00ff */
[----:B------:R-:W-:Y:S02]  /*b1a0*/  IMAD.U32 R7, RZ, RZ, UR8 ;  /* 0x00000008ff077e24 */ /* 0x000fe4000f8e00ff */
[----:B------:R-:W-:Y:S02]  /*b1b0*/  IMAD.U32 R4, RZ, RZ, UR8 ;  /* 0x00000008ff047e24 */ /* 0x000fe4000f8e00ff */
[----:B------:R-:W-:Y:S01]  /*b1c0*/  IMAD.U32 R0, RZ, RZ, UR9 ;  /* 0x00000009ff007e24 */ /* 0x000fe2000f8e00ff */
[----:B------:R-:W-:Y:S01]  /*b1d0*/  BAR.SYNC.DEFER_BLOCKING 0x0 ;  /* 0x0000000000007b1d */ /* 0x000fe20000010000 */
[----:B--2---:R-:W-:Y:S01]  /*b1e0*/  ISETP.GE.AND P1, PT, R168, UR4, PT ;  /* 0x00000004a8007c0c */ /* 0x004fe2000bf26270 */
[----:B------:R-:W-:Y:S01]  /*b1f0*/  UIMAD UR4, UR32, UR16, URZ ;  /* 0x00000010200472a4 */ /* 0x000fe2000f8e023f */
[----:B---3--:R-:W-:-:S03]  /*b200*/  IMAD.WIDE.U32 R2, R2, UR33, R170 ;  /* 0x0000002102027c25 */ /* 0x008fc6000f8e00aa */
[----:B------:R-:W-:Y:S01]  /*b210*/  UIMAD UR4, UR6, UR33, UR4 ;  /* 0x00000021060472a4 */ /* 0x000fe2000f8e0204 */
[----:B------:R-:W1:Y:S05]  /*b220*/  S2R R170, SR_TID.X ;  /* 0x0000000000aa7919 */ /* 0x000e6a0000002100 */
[----:B------:R-:W-:Y:S02]  /*b230*/  VIADD R3, R3, UR4 ;  /* 0x0000000403037c36 */ /* 0x000fe40008000000 */
[----:B------:R-:W2:Y:S01]  /*b240*/  @!P1 LDC.64 R10, c[0x0][0x220] ;  /* 0x00008800ff0a9b82 */ /* 0x000ea20000000a00 */
[----:B------:R-:W-:Y:S01]  /*b250*/  @!P1 LEA R7, P0, R7, R2, 0x6 ;  /* 0x0000000207079211 */ /* 0x000fe200078030ff */
[----:B------:R-:W-:Y:S01]  /*b260*/  VOTEU.ALL UP0, P1 ;  /* 0x00000000003f7886 */ /* 0x000fe20000800000 */
[----:B------:R-:W-:Y:S02]  /*b270*/  @P1 STS [R196+0x4000], RZ ;  /* 0x004000ffc4001388 */ /* 0x000fe40000000800 */
[C---:B------:R-:W-:Y:S01]  /*b280*/  @!P1 LEA.HI.X R12, R4.reuse, R3, R0, 0x6, P0 ;  /* 0x00000003040c9211 */ /* 0x040fe200000f3400 */
[----:B------:R-:W-:Y:S01]  /*b290*/  @!P1 IMAD.WIDE.U32 R4, R4, 0x60, R2 ;  /* 0x0000006004049825 */ /* 0x000fe200078e0002 */
[----:B------:R-:W-:Y:S01]  /*b2a0*/  @!P1 IADD3 R0, P0, R2, UR34, RZ ;  /* 0x0000002202009c10 */ /* 0x000fe2000ff1e0ff */
[----:B------:R-:W3:Y:S01]  /*b2b0*/  @!P1 LDC.64 R14, c[0x0][0x220] ;  /* 0x00008800ff0e9b82 */ /* 0x000ee20000000a00 */
[----:B------:R-:W-:Y:S01]  /*b2c0*/  @!UP0 UIMAD UR4, UR9, 0x60, URZ ;  /* 0x00000060090488a4 */ /* 0x000fe2000f8e023f */
[----:B------:R-:W-:Y:S01]  /*b2d0*/  @P1 STS [R196+0x4004], RZ ;  /* 0x004004ffc4001388 */ /* 0x000fe20000000800 */
[----:B------:R-:W-:Y:S01]  /*b2e0*/  @!P1 IADD3.X R9, R3, UR31, RZ, P0, !PT ;  /* 0x0000001f03099c10 */ /* 0x000fe200087fe4ff */
[----:B------:R-:W-:-:S02]  /*b2f0*/  UISETP.GT.AND UP0, UPT, UR16, UR12, UPT ;  /* 0x0000000c1000728c */ /* 0x000fc4000bf04270 */
[----:B------:R-:W-:Y:S02]  /*b300*/  @P1 STS.64 [R196+0x4008], RZ ;  /* 0x004008ffc4001388 */ /* 0x000fe40000000a00 */
[----:B------:R-:W4:Y:S08]  /*b310*/  @!P1 LDC.64 R16, c[0x0][0x220] ;  /* 0x00008800ff109b82 */ /* 0x000f300000000a00 */
[----:B------:R-:W4:Y:S01]  /*b320*/  @!P1 LDC.64 R18, c[0x0][0x220] ;  /* 0x00008800ff129b82 */ /* 0x000f220000000a00 */
[----:B--2---:R-:W-:Y:S01]  /*b330*/  @!P1 LEA R10, P3, R2, R10, 0x1 ;  /* 0x0000000a020a9211 */ /* 0x004fe200078608ff */
[----:B-1----:R-:W-:-:S03]  /*b340*/  IMAD.SHL.U32 R170, R170, 0x2, RZ ;  /* 0x00000002aaaa7824 */ /* 0x002fc600078e00ff */
[----:B------:R-:W-:Y:S02]  /*b350*/  @!P1 LEA.HI.X R11, R2, R11, R3, 0x1, P3 ;  /* 0x0000000b020b9211 */ /* 0x000fe400018f0c03 */
[----:B------:R-:W-:Y:S02]  /*b360*/  LOP3.LUT R170, R170, 0x6, RZ, 0xc0, !PT ;  /* 0x00000006aaaa7812 */ /* 0x000fe400078ec0ff */
[C---:B---3--:R-:W-:Y:S01]  /*b370*/  @!P1 LEA R8, P2, R0.reuse, R14, 0x1 ;  /* 0x0000000e00089211 */ /* 0x048fe200078408ff */
[----:B------:R-:W-:Y:S01]  /*b380*/  @!PT LDS RZ, [RZ] ;  /* 0x00000000fffff984 */ /* 0x000fe20000000800 */
[----:B------:R-:W-:Y:S01]  /*b390*/  @!PT LDS RZ, [RZ] ;  /* 0x00000000fffff984 */ /* 0x000fe20000000800 */
[----:B------:R-:W-:Y:S01]  /*b3a0*/  @!PT LDS RZ, [RZ] ;  /* 0x00000000fffff984 */ /* 0x000fe20000000800 */
[----:B------:R-:W-:Y:S03]  /*b3b0*/  @!P1 LDGSTS.E.BYPASS.LTC128B.128 [R196+0x4000], desc[UR20][R10.64] ;  /* 0x040000000ac49fae */ /* 0x000fe6000b901d54 */
[----:B------:R-:W-:Y:S01]  /*b3c0*/  @!P1 LEA.HI.X R9, R0, R15, R9, 0x1, P2 ;  /* 0x0000000f00099211 */ /* 0x000fe200010f0c09 */
[----:B------:R-:W-:Y:S01]  /*b3d0*/  @!P1 VIADD R0, R5, UR4 ;  /* 0x0000000405009c36 */ /* 0x000fe20008000000 */
[----:B------:R-:W-:Y:S01]  /*b3e0*/  @P1 STS.128 [R196+0x4800], RZ ;  /* 0x004800ffc4001388 */ /* 0x000fe20000000c00 */
[----:B----4-:R-:W-:-:S03]  /*b3f0*/  @!P1 LEA R6, P0, R7, R16, 0x1 ;  /* 0x0000001007069211 */ /* 0x010fc600078008ff */
[----:B------:R-:W-:Y:S01]  /*b400*/  @!PT LDS RZ, [RZ] ;  /* 0x00000000fffff984 */ /* 0x000fe20000000800 */
[----:B------:R-:W-:Y:S01]  /*b410*/  @!PT LDS RZ, [RZ] ;  /* 0x00000000fffff984 */ /* 0x000fe20000000800 */
[----:B------:R-:W-:Y:S01]  /*b420*/  @!PT LDS RZ, [RZ] ;  /* 0x00000000fffff984 */ /* 0x000fe20000000800 */
[----:B------:R1:W-:Y:S01]  /*b430*/  @!P1 LDGSTS.E.BYPASS.LTC128B.128 [R196+0x4800], desc[UR20][R8.64] ;  /* 0x0480000008c49fae */ /* 0x0003e2000b901d54 */
[----:B------:R-:W-:-:S03]  /*b440*/  @!P1 LEA.HI.X R7, R7, R17, R12, 0x1, P0 ;  /* 0x0000001107079211 */ /* 0x000fc600000f0c0c */
        /* <DEDUP_REMOVED lines=15> */
[----:B-----5:R-:W-:Y:S03]  /*b540*/  LDSM.16.M88.4 R16, [R186] ;  /* 0x00000000ba10783b */ /* 0x020fe60000000200 */
[----:B------:R-:W-:Y:S01]  /*b550*/  ISETP.LT.OR P6, PT, R0, R197, P6 ;  /* 0x000000c50000720c */ /* 0x000fe200037c1670 */
[----:B------:R-:W4:Y:S04]  /*b560*/  LDSM.16.M88.4 R24, [R135+0x2000] ;  /* 0x002000008718783b */ /* 0x000f280000000200 */
[----:B------:R-:W4:Y:S04]  /*b570*/  LDSM.16.M88.4 R12, [R186+0x1000] ;  /* 0x00100000ba0c783b */ /* 0x000f280000000200 */
[----:B-1----:R-:W-:Y:S04]  /*b580*/  LDSM.16.M88.4 R8, [R187] ;  /* 0x00000000bb08783b */ /* 0x002fe80000000200 */
[----:B------:R-:W1:Y:S04]  /*b590*/  LDSM.16.M88.4 R20, [R188] ;  /* 0x00000000bc14783b */ /* 0x000e680000000200 */
[----:B--2---:R-:W2:Y:S01]  /*b5a0*/  LDSM.16.M88.4 R4, [R187+0x1000] ;  /* 0x00100000bb04783b */ /* 0x004ea20000000200 */
[----:B---3--:R-:W-:-:S03]  /*b5b0*/  IMAD.U32 R2, RZ, RZ, UR16 ;  /* 0x00000010ff027e24 */ /* 0x008fc6000f8e00ff */
[----:B------:R-:W3:Y:S01]  /*b5c0*/  LDSM.16.M88.4 R28, [R135+0x2400] ;  /* 0x00240000871c783b */ /* 0x000ee20000000200 */
[----:B------:R-:W-:-:S03]  /*b5d0*/  IMAD R3, R2, 0x80, R170 ;  /* 0x0000008002037824 */ /* 0x000fc600078e02aa */
[----:B------:R-:W3:Y:S01]  /*b5e0*/  LDSM.16.M88.4 R32, [R195] ;  /* 0x00000000c320783b */ /* 0x000ee20000000200 */
[C---:B------:R-:W-:Y:S01]  /*b5f0*/  VIADD R2, R0.reuse, 0x1 ;  /* 0x0000000100027836 */ /* 0x040fe20000000000 */
[----:B------:R-:W-:Y:S01]  /*b600*/  ISETP.GE.AND P5, PT, R3, R211, PT ;  /* 0x000000d30300720c */ /* 0x000fe20003fa6270 */
[----:B------:R-:W-:-:S03]  /*b610*/  VIADD R3, R0, 0x8 ;  /* 0x0000000800037836 */ /* 0x000fc60000000000 */
[----:B------:R-:W-:Y:S01]  /*b620*/  ISETP.GE.AND P2, PT, R2, R211, PT ;  /* 0x000000d30200720c */ /* 0x000fe20003f46270 */
[----:B------:R-:W0:Y:S01]  /*b630*/  LDGDEPBAR ;  /* 0x00000000000079af */ /* 0x000e220000000000 */
[----:B------:R-:W-:Y:S02]  /*b640*/  ISETP.LT.OR P5, PT, R0, R199, P5 ;  /* 0x000000c70000720c */ /* 0x000fe40002fa1670 */
[C---:B------:R-:W-:Y:S02]  /*b650*/  ISETP.GE.AND P4, PT, R2.reuse, R209, PT ;  /* 0x000000d10200720c */ /* 0x040fe40003f86270 */
[C---:B------:R-:W-:Y:S02]  /*b660*/  ISETP.GE.AND P0, PT, R2.reuse, R207, PT ;  /* 0x000000cf0200720c */ /* 0x040fe40003f06270 */
[C---:B------:R-:W-:Y:S01]  /*b670*/  ISETP.GE.AND P3, PT, R2.reuse, R205, PT ;  /* 0x000000cd0200720c */ /* 0x040fe20003f66270 */
[----:B----4-:R-:W-:Y:S01]  /*b680*/  HMMA.16816.F32 R56, R16, R24, RZ ;  /* 0x000000181038723c */ /* 0x010fe200000018ff */
[----:B------:R-:W-:-:S02]  /*b690*/  ISETP.LT.OR P2, PT, R2, R199, P2 ;  /* 0x000000c70200720c */ /* 0x000fc40001741670 */
[C---:B------:R-:W-:Y:S02]  /*b6a0*/  ISETP.LT.OR P4, PT, R2.reuse, R197, P4 ;  /* 0x000000c50200720c */ /* 0x040fe40002781670 */
[C---:B------:R-:W-:Y:S01]  /*b6b0*/  ISETP.LT.OR P0, PT, R2.reuse, R203, P0 ;  /* 0x000000cb0200720c */ /* 0x040fe20000701670 */
[----:B------:R-:W-:Y:S01]  /*b6c0*/  HMMA.16816.F32 R44, R12, R24, RZ ;  /* 0x000000180c2c723c */ /* 0x000fe200000018ff */
[----:B------:R-:W-:Y:S01]  /*b6d0*/  ISETP.LT.OR P3, PT, R2, R201, P3 ;  /* 0x000000c90200720c */ /* 0x000fe20001f61670 */
[----:B------:R-:W-:-:S04]  /*b6e0*/  VIADD R2, R0, 0x9 ;  /* 0x0000000900027836 */ /* 0x000fc80000000000 */
[-C--:B------:R-:W-:Y:S06]  /*b6f0*/  HMMA.16816.F32 R40, R16, R26.reuse, RZ ;  /* 0x0000001a1028723c */ /* 0x080fec00000018ff */
[----:B------:R-:W-:Y:S06]  /*b700*/  HMMA.16816.F32 R24, R12, R26, RZ ;  /* 0x0000001a0c18723c */ /* 0x000fec00000018ff */
[-C--:B-1----:R-:W-:Y:S06]  /*b710*/  HMMA.16816.F32 R64, R8, R20.reuse, R56 ;  /* 0x000000140840723c */ /* 0x082fec0000001838 */
[----:B--2---:R-:W-:Y:S06]  /*b720*/  HMMA.16816.F32 R60, R4, R20, R44 ;  /* 0x00000014043c723c */ /* 0x004fec000000182c */
[-C--:B------:R-:W-:Y:S06]  /*b730*/  HMMA.16816.F32 R40, R8, R22.reuse, R40 ;  /* 0x000000160828723c */ /* 0x080fec0000001828 */
[----:B------:R-:W-:Y:S01]  /*b740*/  HMMA.16816.F32 R56, R4, R22, R24 ;  /* 0x000000160438723c */ /* 0x000fe20000001818 */
[----:B------:R-:W1:Y:S05]  /*b750*/  LDSM.16.M88.4 R20, [R135+0x2800] ;  /* 0x002800008714783b */ /* 0x000e6a0000000200 */
[----:B---3--:R-:W-:Y:S01]  /*b760*/  HMMA.16816.F32 R24, R12, R30, RZ ;  /* 0x0000001e0c18723c */ /* 0x008fe200000018ff */
[----:B------:R-:W-:-:S02]  /*b770*/  FSEL R80, R64, -INF , !P5 ;  /* 0xff80000040507808 */ /* 0x000fc40006800000 */
[----:B------:R-:W-:Y:S02]  /*b780*/  ISETP.GE.AND P5, PT, R3, R211, PT ;  /* 0x000000d30300720c */ /* 0x000fe40003fa6270 */
[----:B------:R-:W-:Y:S01]  /*b790*/  FSEL R84, R65, -INF , !P2 ;  /* 0xff80000041547808 */ /* 0x000fe20005000000 */
[-C--:B------:R-:W-:Y:S01]  /*b7a0*/  HMMA.16816.F32 R52, R16, R28.reuse, RZ ;  /* 0x0000001c1034723c */ /* 0x080fe200000018ff */
[----:B------:R-:W-:Y:S02]  /*b7b0*/  ISETP.LT.OR P5, PT, R3, R199, P5 ;  /* 0x000000c70300720c */ /* 0x000fe40002fa1670 */
[----:B------:R-:W-:Y:S02]  /*b7c0*/  FSEL R82, R66, -INF , !P6 ;  /* 0xff80000042527808 */ /* 0x000fe40007000000 */
[----:B------:R-:W-:Y:S01]  /*b7d0*/  FSEL R91, R67, -INF , !P4 ;  /* 0xff800000435b7808 */ /* 0x000fe20006000000 */
[----:B------:R-:W-:Y:S01]  /*b7e0*/  HMMA.16816.F32 R48, R12, R28, RZ ;  /* 0x0000001c0c30723c */ /* 0x000fe200000018ff */
[----:B------:R-:W-:-:S02]  /*b7f0*/  FSEL R83, R40, -INF , !P5 ;  /* 0xff80000028537808 */ /* 0x000fc40006800000 */
[----:B------:R-:W-:Y:S02]  /*b800*/  ISETP.GE.AND P2, PT, R2, R211, PT ;  /* 0x000000d30200720c */ /* 0x000fe40003f46270 */
[C---:B------:R-:W-:Y:S01]  /*b810*/  ISETP.GE.AND P4, PT, R3.reuse, R209, PT ;  /* 0x000000d10300720c */ /* 0x040fe20003f86270 */
[----:B------:R-:W-:Y:S01]  /*b820*/  HMMA.16816.F32 R28, R16, R30, RZ ;  /* 0x0000001e101c723c */ /* 0x000fe200000018ff */
[----:B------:R-:W-:Y:S02]  /*b830*/  ISETP.GE.AND P5, PT, R0, R207, PT ;  /* 0x000000cf0000720c */ /* 0x000fe40003fa6270 */
[----:B------:R-:W-:Y:S02]  /*b840*/  ISETP.LT.OR P2, PT, R2, R199, P2 ;  /* 0x000000c70200720c */ /* 0x000fe40001741670 */
[----:B------:R-:W-:Y:S01]  /*b850*/  ISETP.LT.OR P4, PT, R3, R197, P4 ;  /* 0x000000c50300720c */ /* 0x000fe20002781670 */
[----:B------:R-:W-:Y:S01]  /*b860*/  HMMA.16816.F32 R64, R4, R34, R24 ;  /* 0x000000220440723c */ /* 0x000fe20000001818 */
[----:B------:R-:W2:Y:S01]  /*b870*/  LDSM.16.M88.4 R24, [R194] ;  /* 0x00000000c218783b */ /* 0x000ea20000000200 */
[----:B------:R-:W-:-:S02]  /*b880*/  ISETP.LT.OR P5, PT, R0, R203, P5 ;  /* 0x000000cb0000720c */ /* 0x000fc40002fa1670 */
[----:B------:R-:W-:Y:S02]  /*b890*/  FSEL R85, R41, -INF , !P2 ;  /* 0xff80000029557808 */ /* 0x000fe40005000000 */
[-C--:B------:R-:W-:Y:S01]  /*b8a0*/  HMMA.16816.F32 R72, R8, R32.reuse, R52 ;  /* 0x000000200848723c */ /* 0x080fe20000001834 */
[----:B------:R-:W-:Y:S02]  /*b8b0*/  FSEL R93, R42, -INF , !P4 ;  /* 0xff8000002a5d7808 */ /* 0x000fe40006000000 */
[----:B------:R-:W-:Y:S02]  /*b8c0*/  FSEL R81, R60, -INF , !P5 ;  /* 0xff8000003c517808 */ /* 0x000fe40006800000 */
[----:B------:R-:W-:Y:S01]  /*b8d0*/  FSEL R90, R61, -INF , !P0 ;  /* 0xff8000003d5a7808 */ /* 0x000fe20004000000 */
[----:B------:R-:W-:Y:S01]  /*b8e0*/  HMMA.16816.F32 R76, R4, R32, R48 ;  /* 0x00000020044c723c */ /* 0x000fe20000001830 */
[C---:B------:R-:W-:Y:S02]  /*b8f0*/  ISETP.GE.AND P6, PT, R3.reuse, R207, PT ;  /* 0x000000cf0300720c */ /* 0x040fe40003fc6270 */
[----:B------:R-:W-:-:S02]  /*b900*/  ISETP.GE.AND P2, PT, R3, R205, PT ;  /* 0x000000cd0300720c */ /* 0x000fc40003f46270 */
[C---:B------:R-:W-:Y:S01]  /*b910*/  ISETP.GE.AND P4, PT, R2.reuse, R209, PT ;  /* 0x000000d10200720c */ /* 0x040fe20003f86270 */
[----:B------:R-:W-:Y:S01]  /*b920*/  HMMA.16816.F32 R68, R8, R34, R28 ;  /* 0x000000220844723c */ /* 0x000fe2000000181c */
[----:B------:R-:W3:Y:S01]  /*b930*/  LDSM.16.M88.4 R32, [R135+0x2c00] ;  /* 0x002c00008720783b */ /* 0x000ee20000000200 */
[C---:B------:R-:W-:Y:S02]  /*b940*/  ISETP.GE.AND P5, PT, R2.reuse, R207, PT ;  /* 0x000000cf0200720c */ /* 0x040fe40003fa6270 */
[C---:B------:R-:W-:Y:S02]  /*b950*/  ISETP.GE.AND P0, PT, R2.reuse, R205, PT ;  /* 0x000000cd0200720c */ /* 0x040fe40003f06270 */
[C---:B------:R-:W-:Y:S01]  /*b960*/  ISETP.LT.OR P6, PT, R3.reuse, R203, P6 ;  /* 0x000000cb0300720c */ /* 0x040fe200037c1670 */
[-C--:B-1----:R-:W-:Y:S01]  /*b970*/  HMMA.16816.F32 R44, R16, R20.reuse, RZ ;  /* 0x00000014102c723c */ /* 0x082fe200000018ff */
[----:B------:R-:W-:Y:S02]  /*b980*/  ISETP.LT.OR P4, PT, R2, R197, P4 ;  /* 0x000000c50200720c */ /* 0x000fe40002781670 */
[----:B------:R-:W-:Y:S01]  /*b990*/  ISETP.LT.OR P2, PT, R3, R201, P2 ;  /* 0x000000c90300720c */ /* 0x000fe20001741670 */
[----:B------:R-:W-:Y:S01]  /*b9a0*/  VIADD R3, R0, 0x10 ;  /* 0x0000001000037836 */ /* 0x000fe20000000000 */
[C---:B------:R-:W-:Y:S01]  /*b9b0*/  ISETP.LT.OR P5, PT, R2.reuse, R203, P5 ;  /* 0x000000cb0200720c */ /* 0x040fe20002fa1670 */
[----:B------:R-:W-:Y:S01]  /*b9c0*/  HMMA.16816.F32 R28, R12, R20, RZ ;  /* 0x000000140c1c723c */ /* 0x000fe200000018ff */
[----:B------:R-:W-:Y:S01]  /*b9d0*/  ISETP.LT.OR P0, PT, R2, R201, P0 ;  /* 0x000000c90200720c */ /* 0x000fe20000701670 */
[----:B------:R-:W-:Y:S01]  /*b9e0*/  VIADD R2, R0, 0x11 ;  /* 0x0000001100027836 */ /* 0x000fe20000000000 */
[----:B------:R-:W-:-:S02]  /*b9f0*/  FSEL R86, R43, -INF , !P4 ;  /* 0xff8000002b567808 */ /* 0x000fc40006000000 */
[----:B------:R-:W-:Y:S01]  /*ba00*/  FSEL R96, R63, -INF , !P3 ;  /* 0xff8000003f607808 */ /* 0x000fe20005800000 */
[-C--:B------:R-:W-:Y:S01]  /*ba10*/  HMMA.16816.F32 R40, R12, R22.reuse, RZ ;  /* 0x000000160c28723c */ /* 0x080fe200000018ff */
[----:B------:R-:W-:Y:S02]  /*ba20*/  FSEL R94, R58, -INF , !P2 ;  /* 0xff8000003a5e7808 */ /* 0x000fe40005000000 */
[----:B------:R-:W-:Y:S02]  /*ba30*/  ISETP.GE.AND P4, PT, R0, R205, PT ;  /* 0x000000cd0000720c */ /* 0x000fe40003f86270 */
[-C--:B------:R-:W-:Y:S01]  /*ba40*/  ISETP.GE.AND P2, PT, R3, R211.reuse, PT ;  /* 0x000000d30300720c */ /* 0x080fe20003f46270 */
[----:B------:R-:W-:Y:S01]  /*ba50*/  HMMA.16816.F32 R48, R16, R22, RZ ;  /* 0x000000161030723c */ /* 0x000fe200000018ff */
[----:B------:R-:W-:Y:S01]  /*ba60*/  ISETP.GE.AND P3, PT, R2, R211, PT ;  /* 0x000000d30200720c */ /* 0x000fe20003f66270 */
[----:B------:R-:W1:Y:S01]  /*ba70*/  LDSM.16.M88.4 R20, [R193] ;  /* 0x00000000c114783b */ /* 0x000e620000000200 */
[----:B------:R-:W-:-:S02]  /*ba80*/  ISETP.LT.OR P4, PT, R0, R201, P4 ;  /* 0x000000c90000720c */ /* 0x000fc40002781670 */
[-C--:B------:R-:W-:Y:S02]  /*ba90*/  ISETP.LT.OR P2, PT, R3, R199.reuse, P2 ;  /* 0x000000c70300720c */ /* 0x080fe40001741670 */
[----:B------:R-:W-:Y:S02]  /*baa0*/  ISETP.LT.OR P3, PT, R2, R199, P3 ;  /* 0x000000c70200720c */ /* 0x000fe40001f61670 */
[----:B------:R-:W-:Y:S02]  /*bab0*/  FSEL R92, R62, -INF , !P4 ;  /* 0xff8000003e5c7808 */ /* 0x000fe40006000000 */
[----:B------:R-:W-:Y:S01]  /*bac0*/  FSEL R87, R56, -INF , !P6 ;  /* 0xff80000038577808 */ /* 0x000fe20007000000 */
[----:B--2---:R-:W-:Y:S01]  /*bad0*/  HMMA.16816.F32 R60, R8, R24, R44 ;  /* 0x00000018083c723c */ /* 0x004fe2000000182c */
[----:B------:R-:W-:Y:S02]  /*bae0*/  FSEL R89, R57, -INF , !P5 ;  /* 0xff80000039597808 */ /* 0x000fe40006800000 */
[----:B------:R-:W-:-:S02]  /*baf0*/  FSEL R95, R59, -INF , !P0 ;  /* 0xff8000003b5f7808 */ /* 0x000fc40004000000 */
[----:B------:R-:W-:Y:S01]  /*bb00*/  FSEL R108, R72, -INF , !P2 ;  /* 0xff800000486c7808 */ /* 0x000fe20005000000 */
[C---:B------:R-:W-:Y:S01]  /*bb10*/  HMMA.16816.F32 R52, R4.reuse, R24, R28 ;  /* 0x000000180434723c */ /* 0x040fe2000000181c */
[----:B------:R-:W-:Y:S01]  /*bb20*/  FSEL R107, R73, -INF , !P3 ;  /* 0xff800000496b7808 */ /* 0x000fe20005800000 */
[----:B------:R-:W2:Y:S01]  /*bb30*/  LDSM.16.M88.4 R28, [R135+0x3000] ;  /* 0x00300000871c783b */ /* 0x000ea20000000200 */
[CC--:B------:R-:W-:Y:S02]  /*bb40*/  ISETP.GE.AND P6, PT, R3.reuse, R209.reuse, PT ;  /* 0x000000d10300720c */ /* 0x0c0fe40003fc6270 */
[----:B------:R-:W-:Y:S01]  /*bb50*/  ISETP.GE.AND P4, PT, R2, R209, PT ;  /* 0x000000d10200720c */ /* 0x000fe20003f86270 */
[----:B------:R-:W-:Y:S01]  /*bb60*/  HMMA.16816.F32 R56, R4, R26, R40 ;  /* 0x0000001a0438723c */ /* 0x000fe20000001828 */
[C---:B------:R-:W-:Y:S02]  /*bb70*/  ISETP.GE.AND P0, PT, R3.reuse, R207, PT ;  /* 0x000000cf0300720c */ /* 0x040fe40003f06270 */
[----:B------:R-:W-:-:S02]  /*bb80*/  ISETP.GE.AND P5, PT, R3, R205, PT ;  /* 0x000000cd0300720c */ /* 0x000fc40003fa6270 */
[C---:B------:R-:W-:Y:S01]  /*bb90*/  ISETP.GE.AND P2, PT, R2.reuse, R207, PT ;  /* 0x000000cf0200720c */ /* 0x040fe20003f46270 */
[----:B------:R-:W-:Y:S01]  /*bba0*/  HMMA.16816.F32 R48, R8, R26, R48 ;  /* 0x0000001a0830723c */ /* 0x000fe20000001830 */
[----:B------:R-:W-:Y:S02]  /*bbb0*/  ISETP.GE.AND P3, PT, R2, R205, PT ;  /* 0x000000cd0200720c */ /* 0x000fe40003f66270 */
[C---:B------:R-:W-:Y:S02]  /*bbc0*/  ISETP.LT.OR P6, PT, R3.reuse, R197, P6 ;  /* 0x000000c50300720c */ /* 0x040fe400037c1670 */
[C---:B------:R-:W-:Y:S01]  /*bbd0*/  ISETP.LT.OR P0, PT, R3.reuse, R203, P0 ;  /* 0x000000cb0300720c */ /* 0x040fe20000701670 */
[----:B---3--:R-:W-:Y:S01]  /*bbe0*/  HMMA.16816.F32 R24, R12, R32, RZ ;  /* 0x000000200c18723c */ /* 0x008fe200000018ff */
[----:B------:R-:W-:Y:S01]  /*bbf0*/  ISETP.LT.OR P5, PT, R3, R201, P5 ;  /* 0x000000c90300720c */ /* 0x000fe20002fa1670 */
[----:B------:R-:W-:Y:S01]  /*bc00*/  VIADD R3, R0, 0x18 ;  /* 0x0000001800037836 */ /* 0x000fe20000000000 */
[----:B------:R-:W-:-:S02]  /*bc10*/  ISETP.LT.OR P4, PT, R2, R197, P4 ;  /* 0x000000c50200720c */ /* 0x000fc40002781670 */
[C---:B------:R-:W-:Y:S01]  /*bc20*/  ISETP.LT.OR P2, PT, R2.reuse, R203, P2 ;  /* 0x000000cb0200720c */ /* 0x040fe20001741670 */
[----:B------:R-:W-:Y:S01]  /*bc30*/  HMMA.16816.F32 R44, R16, R32, RZ ;  /* 0x00000020102c723c */ /* 0x000fe200000018ff */
[----:B------:R-:W-:Y:S01]  /*bc40*/  ISETP.LT.OR P3, PT, R2, R201, P3 ;  /* 0x000000c90200720c */ /* 0x000fe20001f61670 */
[----:B------:R-:W-:Y:S01]  /*bc50*/  VIADD R2, R0, 0x19 ;  /* 0x0000001900027836 */ /* 0x000fe20000000000 */
[----:B------:R-:W-:Y:S02]  /*bc60*/  FSEL R98, R76, -INF , !P0 ;  /* 0xff8000004c627808 */ /* 0x000fe40004000000 */
[----:B------:R-:W-:Y:S01]  /*bc70*/  FSEL R101, R78, -INF , !P5 ;  /* 0xff8000004e657808 */ /* 0x000fe20006800000 */
[----:B------:R-:W-:Y:S01]  /*bc80*/  HMMA.16816.F32 R40, R12, R34, RZ ;  /* 0x000000220c28723c */ /* 0x000fe200000018ff */
[-C--:B------:R-:W-:Y:S02]  /*bc90*/  ISETP.GE.AND P0, PT, R3, R207.reuse, PT ;  /* 0x000000cf0300720c */ /* 0x080fe40003f06270 */
[----:B------:R-:W-:-:S02]  /*bca0*/  ISETP.GE.AND P5, PT, R2, R207, PT ;  /* 0x000000cf0200720c */ /* 0x000fc40003fa6270 */
[----:B------:R-:W-:Y:S01]  /*bcb0*/  FSEL R102, R79, -INF , !P3 ;  /* 0xff8000004f667808 */ /* 0x000fe20005800000 */
[----:B------:R-:W-:Y:S01]  /*bcc0*/  HMMA.16816.F32 R32, R16, R34, RZ ;  /* 0x000000221020723c */ /* 0x000fe200000018ff */
[-C--:B------:R-:W-:Y:S02]  /*bcd0*/  ISETP.LT.OR P0, PT, R3, R203.reuse, P0 ;  /* 0x000000cb0300720c */ /* 0x080fe40000701670 */
[----:B------:R-:W-:Y:S02]  /*bce0*/  ISETP.LT.OR P3, PT, R2, R203, P5 ;  /* 0x000000cb0200720c */ /* 0x000fe40002f61670 */
[----:B------:R-:W-:Y:S02]  /*bcf0*/  FSEL R109, R74, -INF , !P6 ;  /* 0xff8000004a6d7808 */ /* 0x000fe40007000000 */
[----:B------:R-:W-:Y:S02]  /*bd00*/  FSEL R110, R75, -INF , !P4 ;  /* 0xff8000004b6e7808 */ /* 0x000fe40006000000 */
[----:B------:R-:W-:-:S02]  /*bd10*/  FSEL R97, R77, -INF , !P2 ;  /* 0xff8000004d617808 */ /* 0x000fc40005000000 */
[----:B------:R-:W-:Y:S02]  /*bd20*/  FSEL R78, R64, -INF , !P0 ;  /* 0xff800000404e7808 */ /* 0x000fe40004000000 */
[----:B------:R-:W-:Y:S02]  /*bd30*/  FSEL R79, R65, -INF , !P3 ;  /* 0xff800000414f7808 */ /* 0x000fe40005800000 */
[C---:B------:R-:W-:Y:S02]  /*bd40*/  ISETP.GE.AND P6, PT, R3.reuse, R211, PT ;  /* 0x000000d30300720c */ /* 0x040fe40003fc6270 */
[C---:B------:R-:W-:Y:S02]  /*bd50*/  ISETP.GE.AND P4, PT, R3.reuse, R209, PT ;  /* 0x000000d10300720c */ /* 0x040fe40003f86270 */
[----:B------:R-:W-:Y:S02]  /*bd60*/  ISETP.GE.AND P2, PT, R3, R205, PT ;  /* 0x000000cd0300720c */ /* 0x000fe40003f46270 */
[----:B------:R-:W-:-:S02]  /*bd70*/  ISETP.GE.AND P5, PT, R2, R211, PT ;  /* 0x000000d30200720c */ /* 0x000fc40003fa6270 */
[C---:B------:R-:W-:Y:S01]  /*bd80*/  ISETP.GE.AND P0, PT, R2.reuse, R205, PT ;  /* 0x000000cd0200720c */ /* 0x040fe20003f06270 */
[----:B-1----:R-:W-:Y:S01]  /*bd90*/  HMMA.16816.F32 R72, R8, R22, R32 ;  /* 0x000000160848723c */ /* 0x002fe20000001820 */
[----:B------:R-:W-:Y:S01]  /*bda0*/  ISETP.GE.AND P3, PT, R2, R209, PT ;  /* 0x000000d10200720c */ /* 0x000fe20003f66270 */
[----:B------:R-:W-:Y:S01]  /*bdb0*/  LDSM.16.M88.4 R32, [R135+0x3400] ;  /* 0x003400008720783b */ /* 0x000fe20000000200 */
[C---:B------:R-:W-:Y:S02]  /*bdc0*/  ISETP.LT.OR P6, PT, R3.reuse, R199, P6 ;  /* 0x000000c70300720c */ /* 0x040fe400037c1670 */
[C---:B------:R-:W-:Y:S02]  /*bdd0*/  ISETP.LT.OR P4, PT, R3.reuse, R197, P4 ;  /* 0x000000c50300720c */ /* 0x040fe40002781670 */
[----:B------:R-:W-:Y:S01]  /*bde0*/  ISETP.LT.OR P2, PT, R3, R201, P2 ;  /* 0x000000c90300720c */ /* 0x000fe20001741670 */
[----:B------:R-:W-:Y:S01]  /*bdf0*/  VIADD R3, R0, 0x20 ;  /* 0x0000002000037836 */ /* 0x000fe20000000000 */
[----:B------:R-:W-:-:S02]  /*be00*/  ISETP.LT.OR P5, PT, R2, R199, P5 ;  /* 0x000000c70200720c */ /* 0x000fc40002fa1670 */
[C---:B------:R-:W-:Y:S02]  /*be10*/  ISETP.LT.OR P0, PT, R2.reuse, R201, P0 ;  /* 0x000000c90200720c */ /* 0x040fe40000701670 */
[----:B------:R-:W-:Y:S01]  /*be20*/  ISETP.LT.OR P3, PT, R2, R197, P3 ;  /* 0x000000c50200720c */ /* 0x000fe20001f61670 */
[----:B------:R-:W-:Y:S01]  /*be30*/  VIADD R2, R0, 0x21 ;  /* 0x0000002100027836 */ /* 0x000fe20000000000 */
[----:B------:R-:W-:Y:S02]  /*be40*/  FSEL R99, R66, -INF , !P2 ;  /* 0xff80000042637808 */ /* 0x000fe40005000000 */
[----:B------:R-:W-:Y:S02]  /*be50*/  FSEL R106, R71, -INF , !P3 ;  /* 0xff800000476a7808 */ /* 0x000fe40005800000 */
[-C--:B------:R-:W-:Y:S02]  /*be60*/  ISETP.GE.AND P2, PT, R3, R211.reuse, PT ;  /* 0x000000d30300720c */ /* 0x080fe40003f46270 */
[----:B------:R-:W-:-:S02]  /*be70*/  ISETP.GE.AND P3, PT, R2, R211, PT ;  /* 0x000000d30200720c */ /* 0x000fc40003f66270 */
[-C--:B------:R-:W-:Y:S02]  /*be80*/  ISETP.LT.OR P2, PT, R3, R199.reuse, P2 ;  /* 0x000000c70300720c */ /* 0x080fe40001741670 */
[----:B------:R-:W-:Y:S02]  /*be90*/  ISETP.LT.OR P3, PT, R2, R199, P3 ;  /* 0x000000c70200720c */ /* 0x000fe40001f61670 */
        /* <DEDUP_REMOVED lines=8> */
[----:B------:R-:W1:Y:S01]  /*bf20*/  LDSM.16.M88.4 R24, [R192] ;  /* 0x00000000c018783b */ /* 0x000e620000000200 */
[CC--:B------:R-:W-:Y:S02]  /*bf30*/  ISETP.GE.AND P6, PT, R3.reuse, R209.reuse, PT ;  /* 0x000000d10300720c */ /* 0x0c0fe40003fc6270 */
[----:B------:R-:W-:Y:S01]  /*bf40*/  ISETP.GE.AND P4, PT, R2, R209, PT ;  /* 0x000000d10200720c */ /* 0x000fe20003f86270 */
[----:B--2---:R-:W-:Y:S01]  /*bf50*/  HMMA.16816.F32 R44, R12, R30, RZ ;  /* 0x0000001e0c2c723c */ /* 0x004fe200000018ff */
[C---:B------:R-:W-:Y:S02]  /*bf60*/  ISETP.GE.AND P0, PT, R3.reuse, R207, PT ;  /* 0x000000cf0300720c */ /* 0x040fe40003f06270 */
[----:B------:R-:W-:-:S02]  /*bf70*/  ISETP.GE.AND P5, PT, R3, R205, PT ;  /* 0x000000cd0300720c */ /* 0x000fc40003fa6270 */
        /* <DEDUP_REMOVED lines=14> */
[----:B------:R-:W-:Y:S02]  /*c060*/  FSEL R129, R55, -INF , !P3 ;  /* 0xff80000037817808 */ /* 0x000fe40005800000 */
[-C--:B------:R-:W-:Y:S02]  /*c070*/  ISETP.LT.OR P0, PT, R3, R203.reuse, P0 ;  /* 0x000000cb0300720c */ /* 0x080fe40000701670 */
[----:B------:R-:W-:Y:S02]  /*c080*/  ISETP.LT.OR P3, PT, R2, R203, P5 ;  /* 0x000000cb0200720c */ /* 0x000fe40002f61670 */
[----:B------:R-:W-:Y:S02]  /*c090*/  FSEL R116, R62, -INF , !P6 ;  /* 0xff8000003e747808 */ /* 0x000fe40007000000 */
[----:B------:R-:W-:Y:S02]  /*c0a0*/  FSEL R118, R63, -INF , !P4 ;  /* 0xff8000003f767808 */ /* 0x000fe40006000000 */
[----:B------:R-:W-:Y:S01]  /*c0b0*/  FSEL R128, R53, -INF , !P2 ;  /* 0xff80000035807808 */ /* 0x000fe20005000000 */
[----:B------:R-:W-:Y:S01]  /*c0c0*/  HMMA.16816.F32 R60, R4, R22, R40 ;  /* 0x00000016043c723c */ /* 0x000fe20000001828 */
[----:B------:R-:W-:-:S02]  /*c0d0*/  FSEL R119, R56, -INF , !P0 ;  /* 0xff80000038777808 */ /* 0x000fc40004000000 */
[----:B------:R-:W-:Y:S02]  /*c0e0*/  FSEL R120, R57, -INF , !P3 ;  /* 0xff80000039787808 */ /* 0x000fe40005800000 */
[C---:B------:R-:W-:Y:S01]  /*c0f0*/  ISETP.GE.AND P6, PT, R3.reuse, R211, PT ;  /* 0x000000d30300720c */ /* 0x040fe20003fc6270 */
[-C--:B------:R-:W-:Y:S01]  /*c100*/  HMMA.16816.F32 R20, R12, R28.reuse, RZ ;  /* 0x0000001c0c14723c */ /* 0x080fe200000018ff */
[C---:B------:R-:W-:Y:S02]  /*c110*/  ISETP.GE.AND P4, PT, R3.reuse, R209, PT ;  /* 0x000000d10300720c */ /* 0x040fe40003f86270 */
[----:B------:R-:W-:Y:S02]  /*c120*/  ISETP.GE.AND P2, PT, R3, R205, PT ;  /* 0x000000cd0300720c */ /* 0x000fe40003f46270 */
[C---:B------:R-:W-:Y:S01]  /*c130*/  ISETP.GE.AND P5, PT, R2.reuse, R211, PT ;  /* 0x000000d30200720c */ /* 0x040fe20003fa6270 */
[----:B------:R-:W-:Y:S01]  /*c140*/  HMMA.16816.F32 R40, R16, R28, RZ ;  /* 0x0000001c1028723c */ /* 0x000fe200000018ff */
[----:B------:R-:W-:-:S02]  /*c150*/  ISETP.GE.AND P0, PT, R2, R205, PT ;  /* 0x000000cd0200720c */ /* 0x000fc40003f06270 */
[----:B------:R-:W-:Y:S02]  /*c160*/  ISETP.GE.AND P3, PT, R2, R209, PT ;  /* 0x000000d10200720c */ /* 0x000fe40003f66270 */
[C---:B------:R-:W-:Y:S01]  /*c170*/  ISETP.LT.OR P6, PT, R3.reuse, R199, P6 ;  /* 0x000000c70300720c */ /* 0x040fe200037c1670 */
[----:B------:R-:W-:Y:S01]  /*c180*/  HMMA.16816.F32 R28, R16, R30, RZ ;  /* 0x0000001e101c723c */ /* 0x000fe200000018ff */
[C---:B------:R-:W-:Y:S02]  /*c190*/  ISETP.LT.OR P4, PT, R3.reuse, R197, P4 ;  /* 0x000000c50300720c */ /* 0x040fe40002781670 */
[----:B------:R-:W-:Y:S01]  /*c1a0*/  ISETP.LT.OR P2, PT, R3, R201, P2 ;  /* 0x000000c90300720c */ /* 0x000fe20001741670 */
[----:B------:R-:W-:Y:S01]  /*c1b0*/  VIADD R3, R0, 0x30 ;  /* 0x0000003000037836 */ /* 0x000fe20000000000 */
[C---:B------:R-:W-:Y:S02]  /*c1c0*/  ISETP.LT.OR P5, PT, R2.reuse, R199, P5 ;  /* 0x000000c70200720c */ /* 0x040fe40002fa1670 */
[----:B------:R-:W-:-:S02]  /*c1d0*/  ISETP.LT.OR P0, PT, R2, R201, P0 ;  /* 0x000000c90200720c */ /* 0x000fc40000701670 */
[----:B------:R-:W-:Y:S01]  /*c1e0*/  ISETP.LT.OR P3, PT, R2, R197, P3 ;  /* 0x000000c50200720c */ /* 0x000fe20001f61670 */
[----:B------:R-:W-:Y:S01]  /*c1f0*/  VIADD R2, R0, 0x31 ;  /* 0x0000003100027836 */ /* 0x000fe20000000000 */
[----:B------:R-:W-:Y:S02]  /*c200*/  FSEL R121, R58, -INF , !P2 ;  /* 0xff8000003a797808 */ /* 0x000fe40005000000 */
[----:B------:R-:W-:Y:S02]  /*c210*/  FSEL R114, R51, -INF , !P3 ;  /* 0xff80000033727808 */ /* 0x000fe40005800000 */
[CC--:B------:R-:W-:Y:S02]  /*c220*/  ISETP.GE.AND P2, PT, R3.reuse, R211.reuse, PT ;  /* 0x000000d30300720c */ /* 0x0c0fe40003f46270 */
[----:B------:R-:W-:Y:S01]  /*c230*/  ISETP.GE.AND P3, PT, R2, R211, PT ;  /* 0x000000d30200720c */ /* 0x000fe20003f66270 */
[----:B-1----:R-:W-:Y:S01]  /*c240*/  HMMA.16816.F32 R52, R8, R24, R40 ;  /* 0x000000180834723c */ /* 0x002fe20000001828 */
        /* <DEDUP_REMOVED lines=10> */
[CC--:B------:R-:W-:Y:S01]  /*c2f0*/  ISETP.GE.AND P6, PT, R3.reuse, R209.reuse, PT ;  /* 0x000000d10300720c */ /* 0x0c0fe20003fc6270 */
[----:B------:R-:W-:Y:S01]  /*c300*/  HMMA.16816.F32 R48, R4, R24, R20 ;  /* 0x000000180430723c */ /* 0x000fe20000001814 */
[C---:B------:R-:W-:Y:S01]  /*c310*/  ISETP.GE.AND P4, PT, R2.reuse, R209, PT ;  /* 0x000000d10200720c */ /* 0x040fe20003f86270 */
[----:B------:R-:W1:Y:S01]  /*c320*/  LDSM.16.M88.4 R20, [R191] ;  /* 0x00000000bf14783b */ /* 0x000e620000000200 */
[C---:B------:R-:W-:Y:S02]  /*c330*/  ISETP.GE.AND P0, PT, R3.reuse, R207, PT ;  /* 0x000000cf0300720c */ /* 0x040fe40003f06270 */
[----:B------:R-:W-:Y:S01]  /*c340*/  ISETP.GE.AND P5, PT, R3, R205, PT ;  /* 0x000000cd0300720c */ /* 0x000fe20003fa6270 */
        /* <DEDUP_REMOVED lines=8> */
[C---:B------:R-:W-:Y:S01]  /*c3d0*/  ISETP.LT.OR P4, PT, R2.reuse, R197, P4 ;  /* 0x000000c50200720c */ /* 0x040fe20002781670 */
[----:B------:R-:W-:Y:S01]  /*c3e0*/  HMMA.16816.F32 R44, R12, R34, RZ ;  /* 0x000000220c2c723c */ /* 0x000fe200000018ff */
[----:B------:R-:W-:-:S02]  /*c3f0*/  ISETP.LT.OR P2, PT, R2, R203, P2 ;  /* 0x000000cb0200720c */ /* 0x000fc40001741670 */
[----:B------:R-:W-:Y:S01]  /*c400*/  ISETP.LT.OR P3, PT, R2, R201, P3 ;  /* 0x000000c90200720c */ /* 0x000fe20001f61670 */
[----:B------:R-:W-:Y:S01]  /*c410*/  VIADD R2, R0, 0x39 ;  /* 0x0000003900027836 */ /* 0x000fe20000000000 */
[----:B------:R-:W-:Y:S02]  /*c420*/  FSEL R134, R68, -INF , !P0 ;  /* 0xff80000044867808 */ /* 0x000fe40004000000 */
[----:B------:R-:W-:Y:S02]  /*c430*/  FSEL R170, R70, -INF , !P5 ;  /* 0xff80000046aa7808 */ /* 0x000fe40006800000 */
[-C--:B------:R-:W-:Y:S02]  /*c440*/  ISETP.GE.AND P0, PT, R3, R207.reuse, PT ;  /* 0x000000cf0300720c */ /* 0x080fe40003f06270 */
[----:B------:R-:W-:Y:S02]  /*c450*/  ISETP.GE.AND P5, PT, R2, R207, PT ;  /* 0x000000cf0200720c */ /* 0x000fe40003fa6270 */
[----:B------:R-:W-:-:S02]  /*c460*/  FSEL R171, R71, -INF , !P3 ;  /* 0xff80000047ab7808 */ /* 0x000fc40005800000 */
[-C--:B------:R-:W-:Y:S02]  /*c470*/  ISETP.LT.OR P0, PT, R3, R203.reuse, P0 ;  /* 0x000000cb0300720c */ /* 0x080fe40000701670 */
[----:B------:R-:W-:Y:S02]  /*c480*/  ISETP.LT.OR P3, PT, R2, R203, P5 ;  /* 0x000000cb0200720c */ /* 0x000fe40002f61670 */
[----:B------:R-:W-:Y:S02]  /*c490*/  FSEL R180, R66, -INF , !P6 ;  /* 0xff80000042b47808 */ /* 0x000fe40007000000 */
[----:B------:R-:W-:Y:S02]  /*c4a0*/  FSEL R181, R67, -INF , !P4 ;  /* 0xff80000043b57808 */ /* 0x000fe40006000000 */
[----:B------:R-:W-:Y:S01]  /*c4b0*/  FSEL R133, R69, -INF , !P2 ;  /* 0xff80000045857808 */ /* 0x000fe20005000000 */
[----:B-1----:R-:W-:Y:S01]  /*c4c0*/  HMMA.16816.F32 R64, R8, R20, R28 ;  /* 0x000000140840723c */ /* 0x002fe2000000181c */
[----:B------:R-:W-:Y:S01]  /*c4d0*/  FSEL R131, R60, -INF , !P0 ;  /* 0xff8000003c837808 */ /* 0x000fe20004000000 */
[----:B------:R-:W-:Y:S01]  /*c4e0*/  LDSM.16.M88.4 R28, [R190] ;  /* 0x00000000be1c783b */ /* 0x000fe20000000200 */
[----:B------:R-:W-:-:S02]  /*c4f0*/  FSEL R132, R61, -INF , !P3 ;  /* 0xff8000003d847808 */ /* 0x000fc40005800000 */
[C---:B------:R-:W-:Y:S01]  /*c500*/  ISETP.GE.AND P6, PT, R3.reuse, R211, PT ;  /* 0x000000d30300720c */ /* 0x040fe20003fc6270 */
[----:B------:R-:W-:Y:S01]  /*c510*/  HMMA.16816.F32 R68, R4, R20, R24 ;  /* 0x000000140444723c */ /* 0x000fe20000001818 */
[C---:B------:R-:W-:Y:S01]  /*c520*/  ISETP.GE.AND P4, PT, R3.reuse, R209, PT ;  /* 0x000000d10300720c */ /* 0x040fe20003f86270 */
[----:B------:R-:W1:Y:S01]  /*c530*/  LDSM.16.M88.4 R24, [R135+0x3800] ;  /* 0x003800008718783b */ /* 0x000e620000000200 */
[----:B------:R-:W-:Y:S02]  /*c540*/  ISETP.GE.AND P2, PT, R3, R205, PT ;  /* 0x000000cd0300720c */ /* 0x000fe40003f46270 */
[C---:B------:R-:W-:Y:S02]  /*c550*/  ISETP.GE.AND P5, PT, R2.reuse, R211, PT ;  /* 0x000000d30200720c */ /* 0x040fe40003fa6270 */
[C---:B------:R-:W-:Y:S02]  /*c560*/  ISETP.GE.AND P0, PT, R2.reuse, R205, PT ;  /* 0x000000cd0200720c */ /* 0x040fe40003f06270 */
[----:B------:R-:W-:-:S02]  /*c570*/  ISETP.GE.AND P3, PT, R2, R209, PT ;  /* 0x000000d10200720c */ /* 0x000fc40003f66270 */
[C---:B------:R-:W-:Y:S02]  /*c580*/  ISETP.LT.OR P6, PT, R3.reuse, R199, P6 ;  /* 0x000000c70300720c */ /* 0x040fe400037c1670 */
[C---:B------:R-:W-:Y:S02]  /*c590*/  ISETP.LT.OR P4, PT, R3.reuse, R197, P4 ;  /* 0x000000c50300720c */ /* 0x040fe40002781670 */
[----:B------:R-:W-:Y:S01]  /*c5a0*/  ISETP.LT.OR P2, PT, R3, R201, P2 ;  /* 0x000000c90300720c */ /* 0x000fe20001741670 */
[----:B------:R-:W-:Y:S01]  /*c5b0*/  VIADD R3, R0, 0x40 ;  /* 0x0000004000037836 */ /* 0x000fe20000000000 */
[C---:B------:R-:W-:Y:S02]  /*c5c0*/  ISETP.LT.OR P5, PT, R2.reuse, R199, P5 ;  /* 0x000000c70200720c */ /* 0x040fe40002fa1670 */
[C---:B------:R-:W-:Y:S02]  /*c5d0*/  ISETP.LT.OR P0, PT, R2.reuse, R201, P0 ;  /* 0x000000c90200720c */ /* 0x040fe40000701670 */
[----:B------:R-:W-:Y:S01]  /*c5e0*/  ISETP.LT.OR P3, PT, R2, R197, P3 ;  /* 0x000000c50200720c */ /* 0x000fe20001f61670 */
[----:B------:R-:W-:Y:S01]  /*c5f0*/  VIADD R2, R0, 0x41 ;  /* 0x0000004100027836 */ /* 0x000fe20000000000 */
[----:B------:R-:W-:-:S02]  /*c600*/  FSEL R169, R63, -INF , !P0 ;  /* 0xff8000003fa97808 */ /* 0x000fc40004000000 */
[----:B------:R-:W-:Y:S02]  /*c610*/  FSEL R175, R75, -INF , !P3 ;  /* 0xff8000004baf7808 */ /* 0x000fe40005800000 */
[CC--:B------:R-:W-:Y:S02]  /*c620*/  ISETP.GE.AND P3, PT, R3.reuse, R211.reuse, PT ;  /* 0x000000d30300720c */ /* 0x0c0fe40003f66270 */
[C---:B------:R-:W-:Y:S02]  /*c630*/  ISETP.GE.AND P0, PT, R2.reuse, R211, PT ;  /* 0x000000d30200720c */ /* 0x040fe40003f06270 */
[-C--:B------:R-:W-:Y:S02]  /*c640*/  ISETP.LT.OR P3, PT, R3, R199.reuse, P3 ;  /* 0x000000c70300720c */ /* 0x080fe40001f61670 */
[----:B------:R-:W-:Y:S02]  /*c650*/  ISETP.LT.OR P0, PT, R2, R199, P0 ;  /* 0x000000c70200720c */ /* 0x000fe40000701670 */
[----:B------:R-:W-:-:S02]  /*c660*/  FSEL R173, R73, -INF , !P5 ;  /* 0xff80000049ad7808 */ /* 0x000fc40006800000 */
[----:B------:R-:W-:Y:S02]  /*c670*/  FSEL R237, R52, -INF , !P3 ;  /* 0xff80000034ed7808 */ /* 0x000fe40005800000 */
[----:B------:R-:W-:Y:S02]  /*c680*/  FSEL R240, R53, -INF , !P0 ;  /* 0xff80000035f07808 */ /* 0x000fe40004000000 */
[C---:B------:R-:W-:Y:S02]  /*c690*/  ISETP.GE.AND P5, PT, R2.reuse, R209, PT ;  /* 0x000000d10200720c */ /* 0x040fe40003fa6270 */
[C---:B------:R-:W-:Y:S02]  /*c6a0*/  ISETP.GE.AND P3, PT, R2.reuse, R207, PT ;  /* 0x000000cf0200720c */ /* 0x040fe40003f66270 */
[C---:B------:R-:W-:Y:S02]  /*c6b0*/  ISETP.GE.AND P0, PT, R2.reuse, R205, PT ;  /* 0x000000cd0200720c */ /* 0x040fe40003f06270 */
[----:B------:R-:W-:-:S02]  /*c6c0*/  ISETP.LT.OR P5, PT, R2, R197, P5 ;  /* 0x000000c50200720c */ /* 0x000fc40002fa1670 */
[C---:B------:R-:W-:Y:S02]  /*c6d0*/  ISETP.LT.OR P3, PT, R2.reuse, R203, P3 ;  /* 0x000000cb0200720c */ /* 0x040fe40001f61670 */
[----:B------:R-:W-:Y:S01]  /*c6e0*/  ISETP.LT.OR P0, PT, R2, R201, P0 ;  /* 0x000000c90200720c */ /* 0x000fe20000701670 */
[----:B------:R-:W-:Y:S01]  /*c6f0*/  VIADD R2, R0, 0x49 ;  /* 0x0000004900027836 */ /* 0x000fe20000000000 */
[----:B------:R-:W-:Y:S02]  /*c700*/  FSEL R168, R62, -INF , !P2 ;  /* 0xff8000003ea87808 */ /* 0x000fe40005000000 */
[----:B------:R-:W-:Y:S01]  /*c710*/  FSEL R172, R72, -INF , !P6 ;  /* 0xff80000048ac7808 */ /* 0x000fe20007000000 */
[----:B-1----:R-:W-:Y:S01]  /*c720*/  HMMA.16816.F32 R60, R12, R24, RZ ;  /* 0x000000180c3c723c */ /* 0x002fe200000018ff */
[----:B------:R-:W-:Y:S02]  /*c730*/  FSEL R174, R74, -INF , !P4 ;  /* 0xff8000004aae7808 */ /* 0x000fe40006000000 */
[----:B------:R-:W-:-:S02]  /*c740*/  ISETP.GE.AND P6, PT, R3, R209, PT ;  /* 0x000000d10300720c */ /* 0x000fc40003fc6270 */
[C---:B------:R-:W-:Y:S02]  /*c750*/  ISETP.GE.AND P4, PT, R3.reuse, R207, PT ;  /* 0x000000cf0300720c */ /* 0x040fe40003f86270 */
[----:B------:R-:W-:Y:S02]  /*c760*/  ISETP.GE.AND P2, PT, R3, R205, PT ;  /* 0x000000cd0300720c */ /* 0x000fe40003f46270 */
[----:B------:R-:W-:Y:S02]  /*c770*/  FSEL R208, R51, -INF , !P0 ;  /* 0xff80000033d07808 */ /* 0x000fe40004000000 */
[----:B------:R-:W-:Y:S02]  /*c780*/  ISETP.GE.AND P0, PT, R2, R207, PT ;  /* 0x000000cf0200720c */ /* 0x000fe40003f06270 */
[C---:B------:R-:W-:Y:S02]  /*c790*/  ISETP.LT.OR P6, PT, R3.reuse, R197, P6 ;  /* 0x000000c50300720c */ /* 0x040fe400037c1670 */
[----:B------:R-:W-:-:S02]  /*c7a0*/  ISETP.LT.OR P4, PT, R3, R203, P4 ;  /* 0x000000cb0300720c */ /* 0x000fc40002781670 */
[----:B------:R-:W-:Y:S01]  /*c7b0*/  ISETP.LT.OR P2, PT, R3, R201, P2 ;  /* 0x000000c90300720c */ /* 0x000fe20001741670 */
[----:B------:R-:W-:Y:S01]  /*c7c0*/  VIADD R3, R0, 0x48 ;  /* 0x0000004800037836 */ /* 0x000fe20000000000 */
[----:B------:R-:W-:Y:S02]  /*c7d0*/  ISETP.LT.OR P0, PT, R2, R203, P0 ;  /* 0x000000cb0200720c */ /* 0x000fe40000701670 */
[----:B------:R-:W-:Y:S02]  /*c7e0*/  FSEL R183, R49, -INF , !P3 ;  /* 0xff80000031b77808 */ /* 0x000fe40005800000 */
[----:B------:R-:W-:Y:S01]  /*c7f0*/  FSEL R202, R50, -INF , !P2 ;  /* 0xff80000032ca7808 */ /* 0x000fe20005000000 */
[----:B------:R-:W-:Y:S01]  /*c800*/  HMMA.16816.F32 R60, R4, R28, R60 ;  /* 0x0000001c043c723c */ /* 0x000fe2000000183c */
[----:B------:R-:W-:Y:S02]  /*c810*/  FSEL R200, R41, -INF , !P0 ;  /* 0xff80000029c87808 */ /* 0x000fe40004000000 */
[----:B------:R-:W-:-:S02]  /*c820*/  FSEL R73, R54, -INF , !P6 ;  /* 0xff80000036497808 */ /* 0x000fc40007000000 */
[----:B------:R-:W-:Y:S02]  /*c830*/  FSEL R182, R48, -INF , !P4 ;  /* 0xff80000030b67808 */ /* 0x000fe40006000000 */
[C---:B------:R-:W-:Y:S02]  /*c840*/  ISETP.GE.AND P3, PT, R3.reuse, R207, PT ;  /* 0x000000cf0300720c */ /* 0x040fe40003f66270 */
[CC--:B------:R-:W-:Y:S02]  /*c850*/  ISETP.GE.AND P2, PT, R3.reuse, R205.reuse, PT ;  /* 0x000000cd0300720c */ /* 0x0c0fe40003f46270 */
[----:B------:R-:W-:Y:S02]  /*c860*/  ISETP.GE.AND P0, PT, R2, R205, PT ;  /* 0x000000cd0200720c */ /* 0x000fe40003f06270 */
[C---:B------:R-:W-:Y:S02]  /*c870*/  ISETP.GE.AND P6, PT, R3.reuse, R211, PT ;  /* 0x000000d30300720c */ /* 0x040fe40003fc6270 */
[----:B------:R-:W-:-:S02]  /*c880*/  ISETP.GE.AND P4, PT, R3, R209, PT ;  /* 0x000000d10300720c */ /* 0x000fc40003f86270 */
[C---:B------:R-:W-:Y:S02]  /*c890*/  ISETP.LT.OR P3, PT, R3.reuse, R203, P3 ;  /* 0x000000cb0300720c */ /* 0x040fe40001f61670 */
[CC--:B------:R-:W-:Y:S02]  /*c8a0*/  ISETP.LT.OR P2, PT, R3.reuse, R201.reuse, P2 ;  /* 0x000000c90300720c */ /* 0x0c0fe40001741670 */
[----:B------:R-:W-:Y:S02]  /*c8b0*/  ISETP.LT.OR P0, PT, R2, R201, P0 ;  /* 0x000000c90200720c */ /* 0x000fe40000701670 */
[C---:B------:R-:W-:Y:S02]  /*c8c0*/  ISETP.LT.OR P6, PT, R3.reuse, R199, P6 ;  /* 0x000000c70300720c */ /* 0x040fe400037c1670 */
[----:B------:R-:W-:Y:S01]  /*c8d0*/  ISETP.LT.OR P4, PT, R3, R197, P4 ;  /* 0x000000c50300720c */ /* 0x000fe20002781670 */
[----:B------:R-:W-:Y:S01]  /*c8e0*/  VIADD R3, R0, 0x50 ;  /* 0x0000005000037836 */ /* 0x000fe20000000000 */
[----:B------:R-:W-:-:S02]  /*c8f0*/  FSEL R198, R40, -INF , !P3 ;  /* 0xff80000028c67808 */ /* 0x000fc40005800000 */
[----:B------:R-:W-:Y:S02]  /*c900*/  FSEL R204, R42, -INF , !P2 ;  /* 0xff8000002acc7808 */ /* 0x000fe40005000000 */
[----:B------:R-:W-:Y:S02]  /*c910*/  FSEL R206, R43, -INF , !P0 ;  /* 0xff8000002bce7808 */ /* 0x000fe40004000000 */
[----:B------:R-:W-:Y:S01]  /*c920*/  FSEL R74, R55, -INF , !P5 ;  /* 0xff800000374a7808 */ /* 0x000fe20006800000 */
[----:B------:R-:W-:Y:S01]  /*c930*/  HMMA.16816.F32 R40, R16, R34, RZ ;  /* 0x000000221028723c */ /* 0x000fe200000018ff */
[C---:B------:R-:W-:Y:S01]  /*c940*/  ISETP.GE.AND P5, PT, R2.reuse, R211, PT ;  /* 0x000000d30200720c */ /* 0x040fe20003fa6270 */
[----:B------:R-:W1:Y:S01]  /*c950*/  LDSM.16.M88.4 R32, [R135+0x3c00] ;  /* 0x003c00008720783b */ /* 0x000e620000000200 */
[C---:B------:R-:W-:Y:S02]  /*c960*/  ISETP.GE.AND P3, PT, R2.reuse, R209, PT ;  /* 0x000000d10200720c */ /* 0x040fe40003f66270 */
[----:B------:R-:W-:Y:S01]  /*c970*/  ISETP.GE.AND P2, PT, R3, R211, PT ;  /* 0x000000d30300720c */ /* 0x000fe20003f46270 */
[----:B------:R-:W-:Y:S01]  /*c980*/  HMMA.16816.F32 R52, R4, R22, R44 ;  /* 0x000000160434723c */ /* 0x000fe2000000182c */
[----:B------:R-:W-:-:S02]  /*c990*/  ISETP.LT.OR P5, PT, R2, R199, P5 ;  /* 0x000000c70200720c */ /* 0x000fc40002fa1670 */
[----:B------:R-:W-:Y:S01]  /*c9a0*/  ISETP.LT.OR P3, PT, R2, R197, P3 ;  /* 0x000000c50200720c */ /* 0x000fe20001f61670 */
[----:B------:R-:W-:Y:S01]  /*c9b0*/  VIADD R2, R0, 0x51 ;  /* 0x0000005100027836 */ /* 0x000fe20000000000 */
[C---:B------:R-:W-:Y:S02]  /*c9c0*/  ISETP.LT.OR P2, PT, R3.reuse, R199, P2 ;  /* 0x000000c70300720c */ /* 0x040fe40001741670 */
[CC--:B------:R-:W-:Y:S02]  /*c9d0*/  ISETP.GE.AND P0, PT, R3.reuse, R207.reuse, PT ;  /* 0x000000cf0300720c */ /* 0x0c0fe40003f06270 */
[----:B------:R-:W-:Y:S02]  /*c9e0*/  FSEL R228, R64, -INF , !P2 ;  /* 0xff80000040e47808 */ /* 0x000fe40005000000 */
[----:B------:R-:W-:Y:S02]  /*c9f0*/  ISETP.GE.AND P2, PT, R2, R207, PT ;  /* 0x000000cf0200720c */ /* 0x000fe40003f46270 */
[----:B------:R-:W-:-:S02]  /*ca00*/  ISETP.LT.OR P0, PT, R3, R203, P0 ;  /* 0x000000cb0300720c */ /* 0x000fc40000701670 */
[----:B------:R-:W-:Y:S02]  /*ca10*/  ISETP.LT.OR P2, PT, R2, R203, P2 ;  /* 0x000000cb0200720c */ /* 0x000fe40001741670 */
[----:B------:R-:W-:Y:S01]  /*ca20*/  FSEL R21, R68, -INF , !P0 ;  /* 0xff80000044157808 */ /* 0x000fe20004000000 */
[----:B------:R-:W-:Y:S01]  /*ca30*/  HMMA.16816.F32 R48, R8, R22, R40 ;  /* 0x000000160830723c */ /* 0x000fe20000001828 */
[----:B------:R-:W-:Y:S02]  /*ca40*/  FSEL R20, R69, -INF , !P2 ;  /* 0xff80000045147808 */ /* 0x000fe40005000000 */
[----:B------:R-:W-:Y:S01]  /*ca50*/  FSEL R229, R56, -INF , !P6 ;  /* 0xff80000038e57808 */ /* 0x000fe20007000000 */
[----:B------:R-:W-:Y:S01]  /*ca60*/  STL [R1+0x10], R21 ;  /* 0x0000101501007387 */ /* 0x000fe20000100800 */
[----:B------:R-:W-:Y:S02]  /*ca70*/  FSEL R230, R57, -INF , !P5 ;  /* 0xff80000039e67808 */ /* 0x000fe40006800000 */
[----:B------:R-:W-:Y:S01]  /*ca80*/  FSEL R77, R58, -INF , !P4 ;  /* 0xff8000003a4d7808 */ /* 0x000fe20006000000 */
[----:B------:R-:W-:Y:S01]  /*ca90*/  STL [R1+0xc], R20 ;  /* 0x00000c1401007387 */ /* 0x000fe20000100800 */
[----:B------:R-:W-:-:S02]  /*caa0*/  FSEL R76, R59, -INF , !P3 ;  /* 0xff8000003b4c7808 */ /* 0x000fc40005800000 */
[----:B------:R-:W-:Y:S01]  /*cab0*/  HMMA.16816.F32 R56, R16, R24, RZ ;  /* 0x000000181038723c */ /* 0x000fe200000018ff */
[C---:B------:R-:W-:Y:S01]  /*cac0*/  ISETP.GE.AND P3, PT, R2.reuse, R211, PT ;  /* 0x000000d30200720c */ /* 0x040fe20003f66270 */
[----:B------:R-:W2:Y:S01]  /*cad0*/  LDSM.16.M88.4 R20, [R189] ;  /* 0x00000000bd14783b */ /* 0x000ea20000000200 */
[----:B------:R-:W-:Y:S01]  /*cae0*/  ISETP.GE.AND P4, PT, R2, R209, PT ;  /* 0x000000d10200720c */ /* 0x000fe20003f86270 */
[----:B------:R-:W-:-:S04]  /*caf0*/  DEPBAR.LE SB0, 0x0 ;  /* 0x000080000000791a */ /* 0x000fc80000000000 */
[----:B------:R-:W-:Y:S01]  /*cb00*/  BAR.SYNC.DEFER_BLOCKING 0x0 ;  /* 0x0000000000007b1d */ /* 0x000fe20000010000 */
[C---:B------:R-:W-:Y:S01]  /*cb10*/  ISETP.LT.OR P3, PT, R2.reuse, R199, P3 ;  /* 0x000000c70200720c */ /* 0x040fe20001f61670 */
[-C--:B-1----:R-:W-:Y:S01]  /*cb20*/  HMMA.16816.F32 R44, R16, R32.reuse, RZ ;  /* 0x00000020102c723c */ /* 0x082fe200000018ff */
[----:B------:R-:W-:Y:S02]  /*cb30*/  ISETP.GE.AND P6, PT, R3, R209, PT ;  /* 0x000000d10300720c */ /* 0x000fe40003fc6270 */
[----:B------:R-:W-:Y:S02]  /*cb40*/  FSEL R233, R65, -INF , !P3 ;  /* 0xff80000041e97808 */ /* 0x000fe40005800000 */
[CC--:B------:R-:W-:Y:S01]  /*cb50*/  ISETP.GE.AND P3, PT, R2.reuse, R205.reuse, PT ;  /* 0x000000cd0200720c */ /* 0x0c0fe20003f66270 */
[----:B------:R-:W-:Y:S01]  /*cb60*/  HMMA.16816.F32 R40, R12, R32, RZ ;  /* 0x000000200c28723c */ /* 0x000fe200000018ff */
[----:B------:R-:W-:Y:S02]  /*cb70*/  ISETP.GE.AND P5, PT, R3, R205, PT ;  /* 0x000000cd0300720c */ /* 0x000fe40003fa6270 */
[----:B------:R-:W-:-:S02]  /*cb80*/  ISETP.LT.OR P4, PT, R2, R197, P4 ;  /* 0x000000c50200720c */ /* 0x000fc40002781670 */
[----:B------:R-:W-:Y:S01]  /*cb90*/  ISETP.LT.OR P3, PT, R2, R201, P3 ;  /* 0x000000c90200720c */ /* 0x000fe20001f61670 */
[C---:B------:R-:W-:Y:S01]  /*cba0*/  VIADD R2, R0.reuse, 0x59 ;  /* 0x0000005900027836 */ /* 0x040fe20000000000 */
[C---:B------:R-:W-:Y:S01]  /*cbb0*/  ISETP.LT.OR P6, PT, R3.reuse, R197, P6 ;  /* 0x000000c50300720c */ /* 0x040fe200037c1670 */
[----:B------:R-:W-:Y:S01]  /*cbc0*/  HMMA.16816.F32 R56, R8, R28, R56 ;  /* 0x0000001c0838723c */ /* 0x000fe20000001838 */
[----:B------:R-:W-:Y:S01]  /*cbd0*/  ISETP.LT.OR P5, PT, R3, R201, P5 ;  /* 0x000000c90300720c */ /* 0x000fe20002fa1670 */
[----:B------:R-:W-:Y:S01]  /*cbe0*/  VIADD R3, R0, 0x58 ;  /* 0x0000005800037836 */ /* 0x000fe20000000000 */
[----:B------:R-:W-:Y:S02]  /*cbf0*/  FSEL R72, R66, -INF , !P6 ;  /* 0xff80000042487808 */ /* 0x000fe40007000000 */
[----:B------:R-:W-:Y:S02]  /*cc00*/  FSEL R68, R70, -INF , !P5 ;  /* 0xff80000046447808 */ /* 0x000fe40006800000 */
[----:B------:R-:W-:-:S02]  /*cc10*/  ISETP.GE.AND P5, PT, R2, R207, PT ;  /* 0x000000cf0200720c */ /* 0x000fc40003fa6270 */
[----:B------:R-:W-:Y:S02]  /*cc20*/  ISETP.GE.AND P0, PT, R3, R207, PT ;  /* 0x000000cf0300720c */ /* 0x000fe40003f06270 */
[----:B------:R-:W-:Y:S02]  /*cc30*/  FSEL R126, R67, -INF , !P4 ;  /* 0xff800000437e7808 */ /* 0x000fe40006000000 */
[----:B------:R-:W-:Y:S02]  /*cc40*/  FSEL R71, R71, -INF , !P3 ;  /* 0xff80000047477808 */ /* 0x000fe40005800000 */
[C---:B------:R-:W-:Y:S02]  /*cc50*/  ISETP.GE.AND P6, PT, R3.reuse, R211, PT ;  /* 0x000000d30300720c */ /* 0x040fe40003fc6270 */
[C---:B------:R-:W-:Y:S01]  /*cc60*/  ISETP.GE.AND P4, PT, R3.reuse, R209, PT ;  /* 0x000000d10300720c */ /* 0x040fe20003f86270 */
[----:B--2---:R-:W-:Y:S01]  /*cc70*/  HMMA.16816.F32 R44, R8, R20, R44 ;  /* 0x00000014082c723c */ /* 0x004fe2000000182c */
[----:B------:R-:W-:-:S02]  /*cc80*/  ISETP.GE.AND P2, PT, R3, R205, PT ;  /* 0x000000cd0300720c */ /* 0x000fc40003f46270 */
[-C--:B------:R-:W-:Y:S02]  /*cc90*/  ISETP.LT.OR P3, PT, R2, R203.reuse, P5 ;  /* 0x000000cb0200720c */ /* 0x080fe40002f61670 */
[C---:B------:R-:W-:Y:S01]  /*cca0*/  ISETP.LT.OR P0, PT, R3.reuse, R203, P0 ;  /* 0x000000cb0300720c */ /* 0x040fe20000701670 */
[----:B------:R-:W-:Y:S01]  /*ccb0*/  HMMA.16816.F32 R40, R4, R20, R40 ;  /* 0x000000140428723c */ /* 0x000fe20000001828 */
[C---:B------:R-:W-:Y:S02]  /*ccc0*/  ISETP.LT.OR P6, PT, R3.reuse, R199, P6 ;  /* 0x000000c70300720c */ /* 0x040fe400037c1670 */
[C---:B------:R-:W-:Y:S02]  /*ccd0*/  ISETP.LT.OR P4, PT, R3.reuse, R197, P4 ;  /* 0x000000c50300720c */ /* 0x040fe40002781670 */
[----:B------:R-:W-:Y:S02]  /*cce0*/  ISETP.LT.OR P2, PT, R3, R201, P2 ;  /* 0x000000c90300720c */ /* 0x000fe40001741670 */
[----:B------:R-:W-:-:S02]  /*ccf0*/  FSEL R70, R53, -INF , !P3 ;  /* 0xff80000035467808 */ /* 0x000fc40005800000 */
[----:B------:R-:W-:Y:S02]  /*cd00*/  ISETP.GE.AND P5, PT, R2, R211, PT ;  /* 0x000000d30200720c */ /* 0x000fe40003fa6270 */
[----:B------:R-:W-:Y:S02]  /*cd10*/  FSEL R3, R52, -INF , !P0 ;  /* 0xff80000034037808 */ /* 0x000fe40004000000 */
[C---:B------:R-:W-:Y:S02]  /*cd20*/  ISETP.GE.AND P3, PT, R2.reuse, R209, PT ;  /* 0x000000d10200720c */ /* 0x040fe40003f66270 */
[C---:B------:R-:W-:Y:S01]  /*cd30*/  ISETP.GE.AND P0, PT, R2.reuse, R205, PT ;  /* 0x000000cd0200720c */ /* 0x040fe20003f06270 */
[----:B------:R1:W-:Y:S01]  /*cd40*/  STL [R1+0x8], R3 ;  /* 0x0000080301007387 */ /* 0x0003e20000100800 */
[C---:B------:R-:W-:Y:S02]  /*cd50*/  ISETP.LT.OR P5, PT, R2.reuse, R199, P5 ;  /* 0x000000c70200720c */ /* 0x040fe40002fa1670 */
[----:B------:R-:W-:-:S02]  /*cd60*/  ISETP.LT.OR P3, PT, R2, R197, P3 ;  /* 0x000000c50200720c */ /* 0x000fc40001f61670 */
[----:B------:R-:W-:Y:S01]  /*cd70*/  ISETP.LT.OR P0, PT, R2, R201, P0 ;  /* 0x000000c90200720c */ /* 0x000fe20000701670 */
[----:B------:R-:W-:Y:S01]  /*cd80*/  VIADD R2, R0, 0x61 ;  /* 0x0000006100027836 */ /* 0x000fe20000000000 */
[----:B------:R-:W-:Y:S02]  /*cd90*/  FSEL R223, R48, -INF , !P6 ;  /* 0xff80000030df7808 */ /* 0x000fe40007000000 */
[----:B------:R-:W-:Y:S02]  /*cda0*/  FSEL R224, R49, -INF , !P5 ;  /* 0xff80000031e07808 */ /* 0x000fe40006800000 */
[----:B------:R-:W-:Y:S02]  /*cdb0*/  FSEL R248, R50, -INF , !P4 ;  /* 0xff80000032f87808 */ /* 0x000fe40006000000 */
[----:B------:R-:W-:Y:S02]  /*cdc0*/  FSEL R249, R51, -INF , !P3 ;  /* 0xff80000033f97808 */ /* 0x000fe40005800000 */
[----:B------:R-:W-:Y:S01]  /*cdd0*/  HMMA.16816.F32 R48, R12, R26, RZ ;  /* 0x0000001a0c30723c */ /* 0x000fe200000018ff */
[----:B------:R-:W-:-:S02]  /*cde0*/  FSEL R55, R55, -INF , !P0 ;  /* 0xff80000037377808 */ /* 0x000fc40004000000 */
[----:B------:R-:W-:Y:S02]  /*cdf0*/  ISETP.GE.AND P0, PT, R2, R211, PT ;  /* 0x000000d30200720c */ /* 0x000fe40003f06270 */
[----:B------:R-:W-:Y:S01]  /*ce00*/  FSEL R54, R54, -INF , !P2 ;  /* 0xff80000036367808 */ /* 0x000fe20005000000 */
[----:B------:R-:W-:Y:S01]  /*ce10*/  HMMA.16816.F32 R24, R16, R26, RZ ;  /* 0x0000001a1018723c */ /* 0x000fe200000018ff */
[C---:B------:R-:W-:Y:S02]  /*ce20*/  ISETP.LT.OR P0, PT, R2.reuse, R199, P0 ;  /* 0x000000c70200720c */ /* 0x040fe40000701670 */
[----:B------:R-:W-:Y:S01]  /*ce30*/  ISETP.GE.AND P2, PT, R2, R209, PT ;  /* 0x000000d10200720c */ /* 0x000fe20003f46270 */
[----:B-1----:R-:W-:Y:S01]  /*ce40*/  VIADD R3, R0, 0x60 ;  /* 0x0000006000037836 */ /* 0x002fe20000000000 */
[----:B------:R-:W-:Y:S01]  /*ce50*/  FSEL R225, R57, -INF , !P0 ;  /* 0xff80000039e17808 */ /* 0x000fe20004000000 */
[----:B------:R-:W-:Y:S01]  /*ce60*/  HMMA.16816.F32 R12, R12, R34, RZ ;  /* 0x000000220c0c723c */ /* 0x000fe200000018ff */
[----:B------:R-:W-:-:S02]  /*ce70*/  ISETP.GE.AND P0, PT, R2, R205, PT ;  /* 0x000000cd0200720c */ /* 0x000fc40003f06270 */
[C---:B------:R-:W-:Y:S02]  /*ce80*/  ISETP.GE.AND P5, PT, R3.reuse, R211, PT ;  /* 0x000000d30300720c */ /* 0x040fe40003fa6270 */
[C---:B------:R-:W-:Y:S01]  /*ce90*/  ISETP.GE.AND P4, PT, R3.reuse, R209, PT ;  /* 0x000000d10300720c */ /* 0x040fe20003f86270 */
[----:B------:R-:W-:Y:S01]  /*cea0*/  HMMA.16816.F32 R16, R16, R34, RZ ;  /* 0x000000221010723c */ /* 0x000fe200000018ff */
[----:B------:R-:W-:Y:S02]  /*ceb0*/  ISETP.LT.OR P5, PT, R3, R199, P5 ;  /* 0x000000c70300720c */ /* 0x000fe40002fa1670 */
[----:B------:R-:W-:Y:S02]  /*cec0*/  ISETP.LT.OR P2, PT, R2, R197, P2 ;  /* 0x000000c50200720c */ /* 0x000fe40001741670 */
[----:B------:R-:W-:Y:S01]  /*ced0*/  FSEL R222, R56, -INF , !P5 ;  /* 0xff80000038de7808 */ /* 0x000fe20006800000 */
[----:B------:R-:W-:Y:S01]  /*cee0*/  HMMA.16816.F32 R48, R4, R30, R48 ;  /* 0x0000001e0430723c */ /* 0x000fe20000001830 */
[----:B------:R-:W-:-:S02]  /*cef0*/  ISETP.GE.AND P5, PT, R2, R207, PT ;  /* 0x000000cf0200720c */ /* 0x000fc40003fa6270 */
[C---:B------:R-:W-:Y:S02]  /*cf00*/  ISETP.LT.OR P0, PT, R2.reuse, R201, P0 ;  /* 0x000000c90200720c */ /* 0x040fe40000701670 */
[----:B------:R-:W-:Y:S01]  /*cf10*/  ISETP.LT.OR P5, PT, R2, R203, P5 ;  /* 0x000000cb0200720c */ /* 0x000fe20002fa1670 */
[----:B------:R-:W-:Y:S01]  /*cf20*/  VIADD R2, R0, 0x70 ;  /* 0x0000007000027836 */ /* 0x000fe20000000000 */
[C---:B------:R-:W-:Y:S01]  /*cf30*/  ISETP.LT.OR P4, PT, R3.reuse, R197, P4 ;  /* 0x000000c50300720c */ /* 0x040fe20002781670 */
[----:B------:R-:W-:Y:S01]  /*cf40*/  HMMA.16816.F32 R24, R8, R30, R24 ;  /* 0x0000001e0818723c */ /* 0x000fe20000001818 */
[C---:B------:R-:W-:Y:S02]  /*cf50*/  ISETP.GE.AND P3, PT, R3.reuse, R207, PT ;  /* 0x000000cf0300720c */ /* 0x040fe40003f66270 */
[----:B------:R-:W-:Y:S02]  /*cf60*/  ISETP.GE.AND P6, PT, R3, R205, PT ;  /* 0x000000cd0300720c */ /* 0x000fe40003fc6270 */
[----:B------:R-:W-:Y:S01]  /*cf70*/  FSEL R242, R58, -INF , !P4 ;  /* 0xff8000003af27808 */ /* 0x000fe20006000000 */
[----:B------:R-:W-:Y:S01]  /*cf80*/  HMMA.16816.F32 R4, R4, R22, R12 ;  /* 0x000000160404723c */ /* 0x000fe2000000180c */
[----:B------:R-:W-:-:S02]  /*cf90*/  ISETP.GE.AND P4, PT, R2, R211, PT ;  /* 0x000000d30200720c */ /* 0x000fc40003f86270 */
[C---:B------:R-:W-:Y:S02]  /*cfa0*/  ISETP.LT.OR P3, PT, R3.reuse, R203, P3 ;  /* 0x000000cb0300720c */ /* 0x040fe40001f61670 */
[----:B------:R-:W-:Y:S01]  /*cfb0*/  ISETP.LT.OR P6, PT, R3, R201, P6 ;  /* 0x000000c90300720c */ /* 0x000fe200037c1670 */
[----:B------:R-:W-:Y:S01]  /*cfc0*/  VIADD R3, R0, 0x71 ;  /* 0x0000007100037836 */ /* 0x000fe20000000000 */
[----:B------:R-:W-:Y:S01]  /*cfd0*/  ISETP.LT.OR P4, PT, R2, R199, P4 ;  /* 0x000000c70200720c */ /* 0x000fe20002781670 */
[----:B------:R-:W-:Y:S01]  /*cfe0*/  HMMA.16816.F32 R8, R8, R22, R16 ;  /* 0x000000160808723c */ /* 0x000fe20000001810 */
[----:B------:R-:W-:Y:S02]  /*cff0*/  FSEL R251, R60, -INF , !P3 ;  /* 0xff8000003cfb7808 */ /* 0x000fe40005800000 */
[----:B------:R-:W-:Y:S02]  /*d000*/  FSEL R250, R61, -INF , !P5 ;  /* 0xff8000003dfa7808 */ /* 0x000fe40006800000 */
[----:B------:R-:W-:-:S02]  /*d010*/  FSEL R62, R62, -INF , !P6 ;  /* 0xff8000003e3e7808 */ /* 0x000fc40007000000 */
[C---:B------:R-:W-:Y:S02]  /*d020*/  ISETP.GE.AND P3, PT, R2.reuse, R209, PT ;  /* 0x000000d10200720c */ /* 0x040fe40003f66270 */
[C---:B------:R-:W-:Y:S02]  /*d030*/  ISETP.GE.AND P5, PT, R2.reuse, R207, PT ;  /* 0x000000cf0200720c */ /* 0x040fe40003fa6270 */
[----:B------:R-:W-:Y:S02]  /*d040*/  ISETP.GE.AND P6, PT, R2, R205, PT ;  /* 0x000000cd0200720c */ /* 0x000fe40003fc6270 */
[----:B------:R-:W-:Y:S02]  /*d050*/  FSEL R252, R63, -INF , !P0 ;  /* 0xff8000003ffc7808 */ /* 0x000fe40004000000 */
[----:B------:R-:W-:Y:S02]  /*d060*/  FSEL R216, R44, -INF , !P4 ;  /* 0xff8000002cd87808 */ /* 0x000fe40006000000 */
[----:B------:R-:W-:-:S02]  /*d070*/  FSEL R245, R59, -INF , !P2 ;  /* 0xff8000003bf57808 */ /* 0x000fc40005000000 */
[C---:B------:R-:W-:Y:S02]  /*d080*/  ISETP.GE.AND P0, PT, R3.reuse, R209, PT ;  /* 0x000000d10300720c */ /* 0x040fe40003f06270 */
        /* <DEDUP_REMOVED lines=17> */
[-C--:B------:R-:W-:Y:S02]  /*d1a0*/  ISETP.GE.AND P4, PT, R2, R205.reuse, PT ;  /* 0x000000cd0200720c */ /* 0x080fe40003f86270 */
[----:B------:R-:W-:-:S02]  /*d1b0*/  ISETP.GE.AND P2, PT, R3, R205, PT ;  /* 0x000000cd0300720c */ /* 0x000fc40003f46270 */
[C---:B------:R-:W-:Y:S02]  /*d1c0*/  ISETP.LT.OR P0, PT, R2.reuse, R203, P0 ;  /* 0x000000cb0200720c */ /* 0x040fe40000701670 */
[C---:B------:R-:W-:Y:S02]  /*d1d0*/  ISETP.LT.OR P3, PT, R2.reuse, R199, P3 ;  /* 0x000000c70200720c */ /* 0x040fe40001f61670 */
[C---:B------:R-:W-:Y:S02]  /*d1e0*/  ISETP.LT.OR P5, PT, R2.reuse, R197, P5 ;  /* 0x000000c50200720c */ /* 0x040fe40002fa1670 */
[-C--:B------:R-:W-:Y:S01]  /*d1f0*/  ISETP.LT.OR P4, PT, R2, R201.reuse, P4 ;  /* 0x000000c90200720c */ /* 0x080fe20002781670 */
[----:B------:R-:W-:Y:S01]  /*d200*/  VIADD R2, R0, 0x69 ;  /* 0x0000006900027836 */ /* 0x000fe20000000000 */
[----:B------:R-:W-:Y:S02]  /*d210*/  ISETP.LT.OR P2, PT, R3, R201, P2 ;  /* 0x000000c90300720c */ /* 0x000fe40001741670 */
        /* <DEDUP_REMOVED lines=12> */
[C---:B------:R-:W-:Y:S01]  /*d2e0*/  VIADD R2, R0.reuse, 0x78 ;  /* 0x0000007800027836 */ /* 0x040fe20000000000 */
[----:B------:R-:W-:Y:S01]  /*d2f0*/  FSEL R221, R27, -INF , !P0 ;  /* 0xff8000001bdd7808 */ /* 0x000fe20004000000 */
[----:B------:R-:W-:Y:S01]  /*d300*/  VIADD R0, R0, 0x79 ;  /* 0x0000007900007836 */ /* 0x000fe20000000000 */
[----:B------:R-:W-:-:S02]  /*d310*/  FSEL R213, R24, -INF , !P3 ;  /* 0xff80000018d57808 */ /* 0x000fc40005800000 */
[----:B------:R-:W-:Y:S02]  /*d320*/  FSEL R214, R25, -INF , !P2 ;  /* 0xff80000019d67808 */ /* 0x000fe40005000000 */
[-C--:B------:R-:W-:Y:S02]  /*d330*/  ISETP.GE.AND P0, PT, R0, R207.reuse, PT ;  /* 0x000000cf0000720c */ /* 0x080fe40003f06270 */
[----:B------:R-:W-:Y:S02]  /*d340*/  ISETP.GE.AND P3, PT, R2, R207, PT ;  /* 0x000000cf0200720c */ /* 0x000fe40003f66270 */
[----:B------:R-:W-:Y:S02]  /*d350*/  ISETP.LT.OR P0, PT, R0, R203, P0 ;  /* 0x000000cb0000720c */ /* 0x000fe40000701670 */
[----:B------:R-:W-:Y:S02]  /*d360*/  ISETP.GE.AND P2, PT, R2, R205, PT ;  /* 0x000000cd0200720c */ /* 0x000fe40003f46270 */
[----:B------:R-:W-:-:S02]  /*d370*/  FSEL R226, R5, -INF , !P0 ;  /* 0xff80000005e27808 */ /* 0x000fc40004000000 */
[----:B------:R-:W-:Y:S02]  /*d380*/  PLOP3.LUT P0, PT, PT, PT, UP0, 0x80, 0x0 ;  /* 0x000000000000781c */ /* 0x000fe40003f0f008 */
[C---:B------:R-:W-:Y:S02]  /*d390*/  ISETP.LT.OR P3, PT, R2.reuse, R203, P3 ;  /* 0x000000cb0200720c */ /* 0x040fe40001f61670 */
[----:B------:R-:W-:Y:S02]  /*d3a0*/  ISETP.LT.OR P2, PT, R2, R201, P2 ;  /* 0x000000c90200720c */ /* 0x000fe40001741670 */
[----:B------:R-:W-:Y:S02]  /*d3b0*/  FSEL R234, R49, -INF , !P6 ;  /* 0xff80000031ea7808 */ /* 0x000fe40007000000 */
[----:B------:R-:W-:Y:S02]  /*d3c0*/  FSEL R236, R51, -INF , !P4 ;  /* 0xff80000033ec7808 */ /* 0x000fe40006000000 */
[----:B------:R-:W-:-:S02]  /*d3d0*/  FSEL R220, R26, -INF , !P5 ;  /* 0xff8000001adc7808 */ /* 0x000fc40006800000 */
[----:B------:R-:W-:Y:S02]  /*d3e0*/  FSEL R227, R4, -INF , !P3 ;  /* 0xff80000004e37808 */ /* 0x000fe40005800000 */
[----:B------:R-:W-:Y:S02]  /*d3f0*/  FSEL R232, R6, -INF , !P2 ;  /* 0xff80000006e87808 */ /* 0x000fe40005000000 */
[C---:B------:R-:W-:Y:S02]  /*d400*/  ISETP.GE.AND P6, PT, R2.reuse, R211, PT ;  /* 0x000000d30200720c */ /* 0x040fe40003fc6270 */
[----:B------:R-:W-:Y:S02]  /*d410*/  ISETP.GE.AND P4, PT, R2, R209, PT ;  /* 0x000000d10200720c */ /* 0x000fe40003f86270 */
[C---:B------:R-:W-:Y:S02]  /*d420*/  ISETP.GE.AND P5, PT, R0.reuse, R211, PT ;  /* 0x000000d30000720c */ /* 0x040fe40003fa6270 */
[----:B------:R-:W-:-:S02]  /*d430*/  ISETP.GE.AND P3, PT, R0, R209, PT ;  /* 0x000000d10000720c */ /* 0x000fc40003f66270 */
[----:B------:R-:W-:Y:S02]  /*d440*/  ISETP.GE.AND P2, PT, R0, R205, PT ;  /* 0x000000cd0000720c */ /* 0x000fe40003f46270 */
[C---:B------:R-:W-:Y:S02]  /*d450*/  ISETP.LT.OR P6, PT, R2.reuse, R199, P6 ;  /* 0x000000c70200720c */ /* 0x040fe400037c1670 */
[----:B------:R-:W-:Y:S02]  /*d460*/  ISETP.LT.OR P4, PT, R2, R197, P4 ;  /* 0x000000c50200720c */ /* 0x000fe40002781670 */
[C---:B------:R-:W-:Y:S02]  /*d470*/  ISETP.LT.OR P5, PT, R0.reuse, R199, P5 ;  /* 0x000000c70000720c */ /* 0x040fe40002fa1670 */
[C---:B------:R-:W-:Y:S02]  /*d480*/  ISETP.LT.OR P3, PT, R0.reuse, R197, P3 ;  /* 0x000000c50000720c */ /* 0x040fe40001f61670 */
[----:B------:R-:W-:-:S02]  /*d490*/  ISETP.LT.OR P2, PT, R0, R201, P2 ;  /* 0x000000c90000720c */ /* 0x000fc40001741670 */
        /* <DEDUP_REMOVED lines=66> */
.L_x_514:
[----:B------:R-:W-:Y:S05]  /*d8c0*/  BSYNC B0 ;  /* 0x0000000000007941 */ /* 0x000fea0003800000 */
.L_x_513:
[----:B------:R-:W0:Y:S02]  /*d8d0*/  LDGDEPBAR ;  /* 0x00000000000079af */ /* 0x000e240000000000 */
.L_x_512:
[----:B------:R-:W3:Y:S04]  /*d8e0*/  LDL R12, [R1+0x1c] ;  /* 0x00001c00010c7983 */ /* 0x000ee80000100800 */
[----:B------:R-:W4:Y:S04]  /*d8f0*/  LDL R3, [R1+0x98] ;  /* 0x0000980001037983 */ /* 0x000f280000100800 */
[----:B------:R-:W-:Y:S04]  /*d900*/  STL [R1+0xc4], R192 ;  /* 0x0000c4c001007387 */ /* 0x000fe80000100800 */
[----:B------:R-:W-:Y:S04]  /*d910*/  STL [R1+0xc0], R191 ;  /* 0x0000c0bf01007387 */ /* 0x000fe80000100800 */
[----:B------:R1:W-:Y:S04]  /*d920*/  STL [R1+0xbc], R190 ;  /* 0x0000bcbe01007387 */ /* 0x0003e80000100800 */
[----:B------:R2:W-:Y:S04]  /*d930*/  STL [R1+0xb8], R189 ;  /* 0x0000b8bd01007387 */ /* 0x0005e80000100800 */
[----:B------:R-:W-:Y:S04]  /*d940*/  STL [R1+0xb4], R188 ;  /* 0x0000b4bc01007387 */ /* 0x000fe80000100800 */
[----:B------:R2:W-:Y:S04]  /*d950*/  STL [R1+0xb0], R187 ;  /* 0x0000b0bb01007387 */ /* 0x0005e80000100800 */
[----:B------:R-:W-:Y:S04]  /*d960*/  STL [R1+0xac], R186 ;  /* 0x0000acba01007387 */ /* 0x000fe80000100800 */
[----:B------:R-:W-:Y:S04]  /*d970*/  STL [R1+0xa8], R135 ;  /* 0x0000a88701007387 */ /* 0x000fe80000100800 */
[----:B-1----:R-:W4:Y:S04]  /*d980*/  LDL.LU R190, [R1+0x10] ;  /* 0x0000100001be7983 */ /* 0x002f280000300800 */
[----:B--2---:R-:W2:Y:S04]  /*d990*/  LDL.LU R189, [R1+0xc] ;  /* 0x00000c0001bd7983 */ /* 0x004ea80000300800 */
[----:B------:R-:W2:Y:S01]  /*d9a0*/  LDL.LU R187, [R1+0x8] ;  /* 0x0000080001bb7983 */ /* 0x000ea20000300800 */
[----:B------:R-:W-:Y:S01]  /*d9b0*/  IMAD.WIDE.U32 R6, R215, -0x326172a9, RZ ;  /* 0xcd9e8d57d7067825 */ /* 0x000fe200078e00ff */
[----:B------:R-:W-:-:S02]  /*d9c0*/  USHF.L.U32 UR36, UR16, 0x2, URZ ;  /* 0x0000000210247899 */ /* 0x000fc4000800063f */
[----:B------:R-:W-:Y:S01]  /*d9d0*/  UIADD3 UR17, UR27, -0x4498517b, URZ ;  /* 0xbb67ae851b117890 */ /* 0x000fe2000fffe03f */
[----:B------:R-:W-:Y:S02]  /*d9e0*/  IMAD.U32 R0, RZ, RZ, UR27 ;  /* 0x0000001bff007e24 */ /* 0x000fe4000f8e00ff */
[----:B------:R-:W-:Y:S01]  /*d9f0*/  IMAD.MOV.U32 R8, RZ, RZ, R74 ;  /* 0x000000ffff087224 */ /* 0x000fe200078e004a */
[----:B------:R-:W-:Y:S02]  /*da00*/  UIADD3 UR7, UR26, -0x61c88647, URZ ;  /* 0x9e3779b91a077890 */ /* 0x000fe4000fffe03f */
[----:B------:R-:W-:Y:S02]  /*da10*/  UIADD3 UR6, UR26, 0x3c6ef372, URZ ;  /* 0x3c6ef3721a067890 */ /* 0x000fe4000fffe03f */
[----:B------:R-:W-:Y:S01]  /*da20*/  UIADD3 UR4, UR27, 0x76cf5d0a, URZ ;  /* 0x76cf5d0a1b047890 */ /* 0x000fe2000fffe03f */
[----:B------:R-:W-:-:S04]  /*da30*/  VIADD R10, R215, 0x4 ;  /* 0x00000004d70a7836 */ /* 0x000fc80000000000 */
[----:B------:R-:W-:-:S04]  /*da40*/  IMAD.WIDE.U32 R10, R10, -0x326172a9, RZ ;  /* 0xcd9e8d570a0a7825 */ /* 0x000fc800078e00ff */
[----:B------:R-:W-:Y:S02]  /*da50*/  IMAD.MOV.U32 R9, RZ, RZ, R73 ;  /* 0x000000ffff097224 */ /* 0x000fe400078e0049 */
        /* <DEDUP_REMOVED lines=8> */
[----:B---3--:R-:W-:Y:S01]  /*dae0*/  LOP3.LUT R2, R7, R12, RZ, 0x3c, !PT ;  /* 0x0000000c07027212 */ /* 0x008fe200078e3cff */
[----:B----4-:R-:W-:-:S04]  /*daf0*/  IMAD.WIDE.U32 R176, R3, -0x2daee0ad, RZ ;  /* 0xd2511f5303b07825 */ /* 0x010fc800078e00ff */
        /* <DEDUP_REMOVED lines=13> */
[----:B------:R-:W-:Y:S02]  /*dbd0*/  LOP3.LUT R0, R11, R12, RZ, 0x3c, !PT ;  /* 0x0000000c0b007212 */ /* 0x000fe400078e3cff */
[----:B------:R-:W-:Y:S02]  /*dbe0*/  LOP3.LUT R3, R3, UR24, R66, 0x96, !PT ;  /* 0x0000001803037c12 */ /* 0x000fe4000f8e9642 */
[----:B------:R-:W-:Y:S01]  /*dbf0*/  LOP3.LUT R7, R49, UR22, R2, 0x96, !PT ;  /* 0x0000001631077c12 */ /* 0x000fe2000f8e9602 */
[----:B------:R-:W-:-:S04]  /*dc00*/  IMAD.WIDE.U32 R72, R0, -0x2daee0ad, RZ ;  /* 0xd2511f5300487825 */ /* 0x000fc800078e00ff */
[----:B------:R-:W-:-:S04]  /*dc10*/  IMAD.WIDE.U32 R2, R3, -0x2daee0ad, RZ ;  /* 0xd2511f5303027825 */ /* 0x000fc800078e00ff */
[----:B------:R-:W-:Y:S01]  /*dc20*/  IMAD.WIDE.U32 R50, R7, -0x2daee0ad, RZ ;  /* 0xd2511f5307327825 */ /* 0x000fe200078e00ff */
[----:B------:R-:W-:-:S04]  /*dc30*/  LOP3.LUT R0, R73, UR17, R176, 0x96, !PT ;  /* 0x0000001149007c12 */ /* 0x000fc8000f8e96b0 */
[----:B------:R-:W-:Y:S01]  /*dc40*/  LOP3.LUT R2, R51, UR15, R2, 0x96, !PT ;  /* 0x0000000f33027c12 */ /* 0x000fe2000f8e9602 */
[----:B------:R-:W-:Y:S01]  /*dc50*/  IMAD.WIDE.U32 R64, R0, -0x326172a9, RZ ;  /* 0xcd9e8d5700407825 */ /* 0x000fe200078e00ff */
[----:B------:R-:W-:-:S03]  /*dc60*/  LOP3.LUT R6, R3, UR19, R6, 0x96, !PT ;  /* 0x0000001303067c12 */ /* 0x000fc6000f8e9606 */
[----:B------:R-:W-:Y:S01]  /*dc70*/  IMAD.WIDE.U32 R2, R2, -0x326172a9, RZ ;  /* 0xcd9e8d5702027825 */ /* 0x000fe200078e00ff */
[----:B------:R-:W-:Y:S01]  /*dc80*/  UIADD3 UR17, UR26, -0x4ab325aa, URZ ;  /* 0xb54cda561a117890 */ /* 0x000fe2000fffe03f */
[----:B------:R-:W-:Y:S02]  /*dc90*/  LOP3.LUT R11, R5, UR7, R10, 0x96, !PT ;  /* 0x00000007050b7c12 */ /* 0x000fe4000f8e960a */
[----:B------:R-:W-:Y:S01]  /*dca0*/  IMAD.WIDE.U32 R30, R6, -0x326172a9, RZ ;  /* 0xcd9e8d57061e7825 */ /* 0x000fe200078e00ff */
[----:B------:R-:W-:Y:S02]  /*dcb0*/  LOP3.LUT R10, R65, UR6, R4, 0x96, !PT ;  /* 0x00000006410a7c12 */ /* 0x000fe4000f8e9604 */
[----:B------:R-:W-:Y:S02]  /*dcc0*/  LOP3.LUT R4, R2, 0xffff, RZ, 0xc0, !PT ;  /* 0x0000ffff02047812 */ /* 0x000fe400078ec0ff */
[----:B------:R-:W-:Y:S02]  /*dcd0*/  FMNMX.FTZ R5, R39, R80, !PT ;  /* 0x0000005027057209 */ /* 0x000fe40007810000 */
[----:B------:R-:W-:-:S02]  /*dce0*/  FMNMX.FTZ R6, R38, R82, !PT ;  /* 0x0000005226067209 */ /* 0x000fc40007810000 */
[----:B------:R-:W-:Y:S02]  /*dcf0*/  LOP3.LUT R0, R3, UR17, R30, 0x96, !PT ;  /* 0x0000001103007c12 */ /* 0x000fe4000f8e961e */
[----:B------:R-:W-:Y:S02]  /*dd00*/  LOP3.LUT R8, R2, 0xff, RZ, 0xc0, !PT ;  /* 0x000000ff02087812 */ /* 0x000fe400078ec0ff */
[----:B------:R-:W-:Y:S02]  /*dd10*/  SHF.R.U32.HI R7, RZ, 0x10, R2 ;  /* 0x00000010ff077819 */ /* 0x000fe40000011602 */
[----:B------:R-:W-:Y:S02]  /*dd20*/  SHF.R.U32.HI R4, RZ, 0x8, R4 ;  /* 0x00000008ff047819 */ /* 0x000fe40000011604 */
[----:B------:R-:W-:Y:S02]  /*dd30*/  SHF.R.U32.HI R9, RZ, 0x18, R2 ;  /* 0x00000018ff097819 */ /* 0x000fe40000011602 */
[----:B------:R-:W-:-:S02]  /*dd40*/  FMNMX.FTZ R3, R84, R5, !PT ;  /* 0x0000000554037209 */ /* 0x000fc40007810000 */
[----:B------:R-:W-:Y:S02]  /*dd50*/  FMNMX.FTZ R2, R91, R6, !PT ;  /* 0x000000065b027209 */ /* 0x000fe40007810000 */
[----:B------:R-:W-:Y:S02]  /*dd60*/  PRMT R14, R8, 0x5410, R4 ;  /* 0x00005410080e7816 */ /* 0x000fe40000000004 */
[----:B------:R-:W-:Y:S02]  /*dd70*/  FMNMX.FTZ R5, R83, R3, !PT ;  /* 0x0000000353057209 */ /* 0x000fe40007810000 */
[----:B------:R-:W-:Y:S01]  /*dd80*/  FMNMX.FTZ R4, R93, R2, !PT ;  /* 0x000000025d047209 */ /* 0x000fe20007810000 */
[----:B------:R-:W-:Y:S01]  /*dd90*/  IMAD.WIDE.U32 R2, R11, -0x2daee0ad, RZ ;  /* 0xd2511f530b027825 */ /* 0x000fe200078e00ff */
[----:B------:R-:W-:Y:S02]  /*dda0*/  LOP3.LUT R6, R7, 0xff, RZ, 0xc0, !PT ;  /* 0x000000ff07067812 */ /* 0x000fe400078ec0ff */
[----:B------:R-:W-:Y:S01]  /*ddb0*/  FMNMX.FTZ R5, R85, R5, !PT ;  /* 0x0000000555057209 */ /* 0x000fe20007810000 */
[----:B------:R-:W-:Y:S01]  /*ddc0*/  IMAD.WIDE.U32 R10, R10, -0x2daee0ad, RZ ;  /* 0xd2511f530a0a7825 */ /* 0x000fe200078e00ff */
[----:B------:R-:W-:-:S02]  /*ddd0*/  FMNMX.FTZ R4, R86, R4, !PT ;  /* 0x0000000456047209 */ /* 0x000fc40007810000 */
[----:B------:R-:W-:Y:S02]  /*dde0*/  LOP3.LUT R7, R3, UR4, R72, 0x96, !PT ;  /* 0x0000000403077c12 */ /* 0x000fe4000f8e9648 */
[----:B------:R-:W-:Y:S02]  /*ddf0*/  LOP3.LUT R3, R0, 0xffff, RZ, 0xc0, !PT ;  /* 0x0000ffff00037812 */ /* 0x000fe400078ec0ff */
[----:B------:R-:W-:Y:S02]  /*de00*/  PRMT R15, R6, 0x5410, R9 ;  /* 0x00005410060f7816 */ /* 0x000fe40000000009 */
[----:B------:R-:W-:Y:S02]  /*de10*/  FMNMX.FTZ R5, R108, R5, !PT ;  /* 0x000000056c057209 */ /* 0x000fe40007810000 */
[----:B------:R-:W-:Y:S02]  /*de20*/  LOP3.LUT R6, R11, UR23, R2, 0x96, !PT ;  /* 0x000000170b067c12 */ /* 0x000fe4000f8e9602 */
[----:B------:R-:W-:-:S02]  /*de30*/  FMNMX.FTZ R4, R109, R4, !PT ;  /* 0x000000046d047209 */ /* 0x000fc40007810000 */
[----:B------:R-:W-:Y:S02]  /*de40*/  SHF.R.U32.HI R3, RZ, 0x8, R3 ;  /* 0x00000008ff037819 */ /* 0x000fe40000011603 */
[----:B------:R-:W-:Y:S02]  /*de50*/  LOP3.LUT R2, R0, 0xff, RZ, 0xc0, !PT ;  /* 0x000000ff00027812 */ /* 0x000fe400078ec0ff */
[----:B------:R-:W-:Y:S02]  /*de60*/  FMNMX.FTZ R5, R107, R5, !PT ;  /* 0x000000056b057209 */ /* 0x000fe40007810000 */
[----:B------:R-:W-:Y:S02]  /*de70*/  FMNMX.FTZ R4, R110, R4, !PT ;  /* 0x000000046e047209 */ /* 0x000fe40007810000 */
[----:B------:R-:W-:Y:S02]  /*de80*/  PRMT R21, R2, 0x5410, R3 ;  /* 0x0000541002157816 */ /* 0x000fe40000000003 */
[----:B------:R-:W-:-:S02]  /*de90*/  SHF.R.U32.HI R2, RZ, 0x10, R0 ;  /* 0x00000010ff027819 */ /* 0x000fc40000011600 */
[----:B------:R-:W-:Y:S02]  /*dea0*/  FMNMX.FTZ R3, R103, R5, !PT ;  /* 0x0000000567037209 */ /* 0x000fe40007810000 */
[----:B------:R-:W-:Y:S02]  /*deb0*/  FMNMX.FTZ R5, R105, R4, !PT ;  /* 0x0000000469057209 */ /* 0x000fe40007810000 */
[----:B------:R-:W-:Y:S02]  /*dec0*/  SHF.R.U32.HI R4, RZ, 0x18, R0 ;  /* 0x00000018ff047819 */ /* 0x000fe40000011600 */
[----:B------:R-:W-:Y:S02]  /*ded0*/  LOP3.LUT R0, R2, 0xff, RZ, 0xc0, !PT ;  /* 0x000000ff02007812 */ /* 0x000fe400078ec0ff */
[----:B------:R-:W-:Y:S02]  /*dee0*/  FMNMX.FTZ R3, R104, R3, !PT ;  /* 0x0000000368037209 */ /* 0x000fe40007810000 */
[----:B------:R-:W-:-:S02]  /*def0*/  FMNMX.FTZ R2, R106, R5, !PT ;  /* 0x000000056a027209 */ /* 0x000fc40007810000 */
[----:B------:R-:W-:Y:S02]  /*df00*/  PRMT R13, R0, 0x5410, R4 ;  /* 0x00005410000d7816 */ /* 0x000fe40000000004 */
[----:B------:R-:W-:Y:S02]  /*df10*/  FMNMX.FTZ R4, R115, R3, !PT ;  /* 0x0000000373047209 */ /* 0x000fe40007810000 */
[----:B------:R-:W-:Y:S01]  /*df20*/  FMNMX.FTZ R0, R116, R2, !PT ;  /* 0x0000000274007209 */ /* 0x000fe20007810000 */
[----:B------:R-:W-:Y:S01]  /*df30*/  IMAD.WIDE.U32 R2, R7, -0x326172a9, RZ ;  /* 0xcd9e8d5707027825 */ /* 0x000fe200078e00ff */
[----:B------:R-:W-:-:S03]  /*df40*/  FMNMX.FTZ R4, R117, R4, !PT ;  /* 0x0000000475047209 */ /* 0x000fc60007810000 */
[----:B------:R-:W-:Y:S01]  /*df50*/  IMAD.WIDE.U32 R28, R6, -0x326172a9, RZ ;  /* 0xcd9e8d57061c7825 */ /* 0x000fe200078e00ff */
[----:B------:R-:W-:Y:S02]  /*df60*/  LOP3.LUT R8, R3, UR24, R64, 0x96, !PT ;  /* 0x0000001803087c12 */ /* 0x000fe4000f8e9640 */
[----:B------:R-:W-:Y:S02]  /*df70*/  FMNMX.FTZ R0, R118, R0, !PT ;  /* 0x0000000076007209 */ /* 0x000fe40007810000 */
[----:B------:R-:W-:Y:S02]  /*df80*/  FMNMX.FTZ R3, R111, R4, !PT ;  /* 0x000000046f037209 */ /* 0x000fe40007810000 */
[----:B------:R-:W-:Y:S02]  /*df90*/  LOP3.LUT R26, R29, UR22, R2, 0x96, !PT ;  /* 0x000000161d1a7c12 */ /* 0x000fe4000f8e9602 */
        /* <DEDUP_REMOVED lines=81> */
[----:B------:R-:W-:Y:S01]  /*e4b0*/  FMNMX.FTZ R4, R218, R4, !PT ;  /* 0x00000004da047209 */ /* 0x000fe20007810000 */
[----:B------:R-:W1:Y:S01]  /*e4c0*/  SHFL.BFLY PT, R7, R0, 0x2, 0x1f ;  /* 0x0c401f0000077f89 */ /* 0x000e6200000e0000 */
[----:B------:R-:W-:Y:S02]  /*e4d0*/  FMNMX.FTZ R2, R190, R2, !PT ;  /* 0x00000002be027209 */ /* 0x000fe40007810000 */
[----:B------:R-:W-:Y:S01]  /*e4e0*/  FMNMX.FTZ R3, R206, R3, !PT ;  /* 0x00000003ce037209 */ /* 0x000fe20007810000 */
[----:B------:R-:W3:Y:S01]  /*e4f0*/  SHFL.BFLY PT, R9, R4, 0x2, 0x1f ;  /* 0x0c401f0004097f89 */ /* 0x000ee200000e0000 */
[----:B--2---:R-:W-:Y:S02]  /*e500*/  FMNMX.FTZ R2, R189, R2, !PT ;  /* 0x00000002bd027209 */ /* 0x004fe40007810000 */
[----:B------:R-:W-:-:S02]  /*e510*/  FMNMX.FTZ R5, R46, R3, !PT ;  /* 0x000000032e057209 */ /* 0x000fc40007810000 */
[----:B------:R-:W-:Y:S01]  /*e520*/  FMNMX.FTZ R6, R187, R2, !PT ;  /* 0x00000002bb067209 */ /* 0x000fe20007810000 */
[----:B------:R-:W-:Y:S01]  /*e530*/  IMAD.WIDE.U32 R2, R8, -0x2daee0ad, RZ ;  /* 0xd2511f5308027825 */ /* 0x000fe200078e00ff */
[----:B------:R-:W-:Y:S02]  /*e540*/  FMNMX.FTZ R5, R41, R5, !PT ;  /* 0x0000000529057209 */ /* 0x000fe40007810000 */
[----:B------:R-:W-:Y:S02]  /*e550*/  FMNMX.FTZ R6, R70, R6, !PT ;  /* 0x0000000646067209 */ /* 0x000fe40007810000 */
[----:B------:R-:W-:Y:S02]  /*e560*/  LOP3.LUT R12, R3, UR19, R10, 0x96, !PT ;  /* 0x00000013030c7c12 */ /* 0x000fe4000f8e960a */
[----:B------:R-:W-:Y:S01]  /*e570*/  FMNMX.FTZ R3, R54, R5, !PT ;  /* 0x0000000536037209 */ /* 0x000fe20007810000 */
[----:B------:R-:W-:Y:S01]  /*e580*/  IMAD.WIDE.U32 R26, R26, -0x2daee0ad, RZ ;  /* 0xd2511f531a1a7825 */ /* 0x000fe200078e00ff */
[----:B------:R-:W-:-:S02]  /*e590*/  FMNMX.FTZ R5, R251, R6, !PT ;  /* 0x00000006fb057209 */ /* 0x000fc40007810000 */
[----:B------:R-:W-:Y:S02]  /*e5a0*/  FMNMX.FTZ R3, R55, R3, !PT ;  /* 0x0000000337037209 */ /* 0x000fe40007810000 */
[----:B------:R-:W-:Y:S02]  /*e5b0*/  FMNMX.FTZ R5, R250, R5, !PT ;  /* 0x00000005fa057209 */ /* 0x000fe40007810000 */
[----:B------:R-:W-:Y:S02]  /*e5c0*/  LOP3.LUT R8, R27, UR15, R2, 0x96, !PT ;  /* 0x0000000f1b087c12 */ /* 0x000fe4000f8e9602 */
[----:B------:R-:W-:Y:S02]  /*e5d0*/  FMNMX.FTZ R2, R62, R3, !PT ;  /* 0x000000033e027209 */ /* 0x000fe40007810000 */
[----:B-1----:R-:W-:Y:S02]  /*e5e0*/  FMNMX.FTZ R0, R0, R7, !PT ;  /* 0x0000000700007209 */ /* 0x002fe40007810000 */
[----:B------:R-:W-:-:S02]  /*e5f0*/  FMNMX.FTZ R3, R235, R5, !PT ;  /* 0x00000005eb037209 */ /* 0x000fc40007810000 */
[----:B---3--:R-:W-:Y:S02]  /*e600*/  FMNMX.FTZ R6, R4, R9, !PT ;  /* 0x0000000904067209 */ /* 0x008fe40007810000 */
[----:B------:R-:W-:Y:S01]  /*e610*/  FMNMX.FTZ R3, R234, R3, !PT ;  /* 0x00000003ea037209 */ /* 0x000fe20007810000 */
[----:B------:R-:W1:Y:S03]  /*e620*/  SHFL.BFLY PT, R9, R0, 0x1, 0x1f ;  /* 0x0c201f0000097f89 */ /* 0x000e6600000e0000 */
[----:B------:R-:W-:Y:S02]  /*e630*/  FMNMX.FTZ R3, R244, R3, !PT ;  /* 0x00000003f4037209 */ /* 0x000fe40007810000 */
[----:B------:R-:W-:Y:S02]  /*e640*/  FMNMX.FTZ R2, R252, R2, !PT ;  /* 0x00000002fc027209 */ /* 0x000fe40007810000 */
[----:B------:R-:W-:-:S02]  /*e650*/  FMNMX.FTZ R4, R243, R3, !PT ;  /* 0x00000003f3047209 */ /* 0x000fc40007810000 */
[----:B------:R-:W-:Y:S02]  /*e660*/  FMNMX.FTZ R2, R241, R2, !PT ;  /* 0x00000002f1027209 */ /* 0x000fe40007810000 */
[----:B------:R-:W-:Y:S02]  /*e670*/  FMNMX.FTZ R5, R227, R4, !PT ;  /* 0x00000004e3057209 */ /* 0x000fe40007810000 */
[----:B------:R-:W-:Y:S02]  /*e680*/  FMNMX.FTZ R7, R236, R2, !PT ;  /* 0x00000002ec077209 */ /* 0x000fe40007810000 */
[----:B------:R-:W-:Y:S01]  /*e690*/  FMNMX.FTZ R5, R226, R5, !PT ;  /* 0x00000005e2057209 */ /* 0x000fe20007810000 */
[----:B------:R-:W-:-:S04]  /*e6a0*/  IMAD.WIDE.U32 R2, R8, -0x326172a9, RZ ;  /* 0xcd9e8d5708027825 */ /* 0x000fc800078e00ff */
[----:B------:R-:W2:Y:S01]  /*e6b0*/  SHFL.BFLY PT, R11, R5, 0x2, 0x1f ;  /* 0x0c401f00050b7f89 */ /* 0x000ea200000e0000 */
[----:B------:R-:W-:Y:S01]  /*e6c0*/  IMAD.MOV.U32 R18, RZ, RZ, R127 ;  /* 0x000000ffff127224 */ /* 0x000fe200078e007f */
[----:B------:R-:W-:Y:S02]  /*e6d0*/  LOP3.LUT R4, R2, 0xffff, RZ, 0xc0, !PT ;  /* 0x0000ffff02047812 */ /* 0x000fe400078ec0ff */
[----:B-1----:R-:W-:Y:S02]  /*e6e0*/  FMNMX.FTZ R127, R0, R9, !PT ;  /* 0x00000009007f7209 */ /* 0x002fe40007810000 */
[----:B------:R-:W-:Y:S01]  /*e6f0*/  FMNMX.FTZ R7, R247, R7, !PT ;  /* 0x00000007f7077209 */ /* 0x000fe20007810000 */
[----:B------:R-:W1:Y:S01]  /*e700*/  SHFL.BFLY PT, R9, R6, 0x1, 0x1f ;  /* 0x0c201f0006097f89 */ /* 0x000e6200000e0000 */
[----:B------:R-:W-:Y:S02]  /*e710*/  SHF.R.U32.HI R8, RZ, 0x8, R4 ;  /* 0x00000008ff087819 */ /* 0x000fe40000011604 */
[----:B------:R-:W-:-:S04]  /*e720*/  FMNMX.FTZ R4, R246, R7, !PT ;  /* 0x00000007f6047209 */ /* 0x000fc80007810000 */
[----:B------:R-:W-:-:S04]  /*e730*/  FMNMX.FTZ R4, R232, R4, !PT ;  /* 0x00000004e8047209 */ /* 0x000fc80007810000 */
[----:B------:R-:W-:-:S05]  /*e740*/  FMNMX.FTZ R0, R231, R4, !PT ;  /* 0x00000004e7007209 */ /* 0x000fca0007810000 */
[----:B------:R-:W3:Y:S01]  /*e750*/  SHFL.BFLY PT, R10, R0, 0x2, 0x1f ;  /* 0x0c401f00000a7f89 */ /* 0x000ee200000e0000 */
[----:B--2---:R-:W-:Y:S02]  /*e760*/  FMNMX.FTZ R5, R5, R11, !PT ;  /* 0x0000000b05057209 */ /* 0x004fe40007810000 */
[----:B------:R-:W-:Y:S01]  /*e770*/  LOP3.LUT R7, R2, 0xff, RZ, 0xc0, !PT ;  /* 0x000000ff02077812 */ /* 0x000fe200078ec0ff */
[C---:B------:R-:W-:Y:S01]  /*e780*/  FMUL.FTZ R4, R127.reuse, UR25 ;  /* 0x000000197f047c20 */ /* 0x040fe20008410000 */
[----:B------:R-:W-:Y:S02]  /*e790*/  FSETP.NEU.FTZ.AND P2, PT, R127, -INF , PT ;  /* 0xff8000007f00780b */ /* 0x000fe40003f5d000 */
[----:B------:R-:W-:Y:S02]  /*e7a0*/  PRMT R20, R7, 0x5410, R8 ;  /* 0x0000541007147816 */ /* 0x000fe40000000008 */
[----:B-1----:R-:W-:Y:S02]  /*e7b0*/  FMNMX.FTZ R126, R6, R9, !PT ;  /* 0x00000009067e7209 */ /* 0x002fe40007810000 */
[----:B------:R-:W1:Y:S01]  /*e7c0*/  SHFL.BFLY PT, R9, R5, 0x1, 0x1f ;  /* 0x0c201f0005097f89 */ /* 0x000e6200000e0000 */
[--C-:B------:R-:W-:Y:S01]  /*e7d0*/  SHF.R.U32.HI R7, RZ, 0x10, R2.reuse ;  /* 0x00000010ff077819 */ /* 0x100fe20000011602 */
[----:B------:R-:W-:Y:S01]  /*e7e0*/  IMAD.WIDE.U32 R24, R12, -0x326172a9, RZ ;  /* 0xcd9e8d570c187825 */ /* 0x000fe200078e00ff */
[----:B------:R-:W-:-:S02]  /*e7f0*/  SHF.R.U32.HI R2, RZ, 0x18, R2 ;  /* 0x00000018ff027819 */ /* 0x000fc40000011602 */
[----:B------:R-:W-:Y:S02]  /*e800*/  LOP3.LUT R7, R7, 0xff, RZ, 0xc0, !PT ;  /* 0x000000ff07077812 */ /* 0x000fe400078ec0ff */
[----:B------:R-:W-:Y:S02]  /*e810*/  FSEL R4, R4, RZ, P2 ;  /* 0x000000ff04047208 */ /* 0x000fe40001000000 */
[----:B------:R-:W-:Y:S01]  /*e820*/  PRMT R19, R7, 0x5410, R2 ;  /* 0x0000541007137816 */ /* 0x000fe20000000002 */
[----:B------:R-:W-:Y:S01]  /*e830*/  FMUL.FTZ R6, R126, UR25 ;  /* 0x000000197e067c20 */ /* 0x000fe20008410000 */
[----:B------:R-:W-:Y:S01]  /*e840*/  LOP3.LUT R2, R3, UR17, R24, 0x96, !PT ;  /* 0x0000001103027c12 */ /* 0x000fe2000f8e9618 */
[--C-:B------:R-:W-:Y:S01]  /*e850*/  FFMA.FTZ R7, R84, UR25, -R4.reuse ;  /* 0x0000001954077c23 */ /* 0x100fe20008010804 */
[--C-:B------:R-:W-:Y:S01]  /*e860*/  FFMA.FTZ R3, R83, UR25, -R4.reuse ;  /* 0x0000001953037c23 */ /* 0x100fe20008010804 */
[----:B------:R-:W-:Y:S01]  /*e870*/  FFMA.FTZ R8, R80, UR25, -R4 ;  /* 0x0000001950087c23 */ /* 0x000fe20008010804 */
[----:B------:R-:W-:Y:S01]  /*e880*/  FSETP.NEU.FTZ.AND P1, PT, R126, -INF , PT ;  /* 0xff8000007e00780b */ /* 0x000fe20003f3d000 */
[----:B------:R2:W-:Y:S01]  /*e890*/  MUFU.EX2 R16, R7 ;  /* 0x0000000700107308 */ /* 0x0005e20000000800 */
[----:B---3--:R-:W-:-:S07]  /*e8a0*/  FMNMX.FTZ R0, R0, R10, !PT ;  /* 0x0000000a00007209 */ /* 0x008fce0007810000 */
[----:B------:R3:W-:Y:S01]  /*e8b0*/  MUFU.EX2 R57, R3 ;  /* 0x0000000300397308 */ /* 0x0007e20000000800 */
[----:B------:R-:W4:Y:S07]  /*e8c0*/  SHFL.BFLY PT, R10, R0, 0x1, 0x1f ;  /* 0x0c201f00000a7f89 */ /* 0x000f2e00000e0000 */
[----:B------:R4:W4:Y:S01]  /*e8d0*/  MUFU.EX2 R22, R8 ;  /* 0x0000000800167308 */ /* 0x0009220000000800 */
[----:B--2---:R-:W-:Y:S01]  /*e8e0*/  FFMA.FTZ R7, R85, UR25, -R4 ;  /* 0x0000001955077c23 */ /* 0x004fe20008010804 */
[----:B------:R-:W-:Y:S01]  /*e8f0*/  IMAD.MOV.U32 R17, RZ, RZ, R125 ;  /* 0x000000ffff117224 */ /* 0x000fe200078e007d */
[----:B---3--:R-:W-:-:S02]  /*e900*/  FSEL R3, R6, RZ, P1 ;  /* 0x000000ff06037208 */ /* 0x008fc40000800000 */
[----:B------:R-:W-:-:S03]  /*e910*/  LOP3.LUT R6, R2, 0xffff, RZ, 0xc0, !PT ;  /* 0x0000ffff02067812 */ /* 0x000fc600078ec0ff */
[----:B------:R2:W3:Y:S01]  /*e920*/  MUFU.EX2 R45, R7 ;  /* 0x00000007002d7308 */ /* 0x0004e20000000800 */
[----:B-1----:R-:W-:Y:S01]  /*e930*/  FMNMX.FTZ R125, R5, R9, !PT ;  /* 0x00000009057d7209 */ /* 0x002fe20007810000 */
[--C-:B----4-:R-:W-:Y:S01]  /*e940*/  FFMA.FTZ R8, R82, UR25, -R3.reuse ;  /* 0x0000001952087c23 */ /* 0x110fe20008010803 */
[----:B------:R-:W-:-:S05]  /*e950*/  FFMA.FTZ R5, R91, UR25, -R3 ;  /* 0x000000195b057c23 */ /* 0x000fca0008010803 */
[----:B------:R1:W-:Y:S01]  /*e960*/  MUFU.EX2 R82, R8 ;  /* 0x0000000800527308 */ /* 0x0003e20000000800 */
[----:B--2---:R-:W-:Y:S02]  /*e970*/  SHF.R.U32.HI R7, RZ, 0x8, R6 ;  /* 0x00000008ff077819 */ /* 0x004fe40000011606 */
[----:B------:R-:W-:-:S05]  /*e980*/  LOP3.LUT R6, R2, 0xff, RZ, 0xc0, !PT ;  /* 0x000000ff02067812 */ /* 0x000fca00078ec0ff */
[----:B------:R2:W-:Y:S01]  /*e990*/  MUFU.EX2 R186, R5 ;  /* 0x0000000500ba7308 */ /* 0x0005e20000000800 */
[----:B-1----:R-:W-:Y:S02]  /*e9a0*/  PRMT R8, R6, 0x5410, R7 ;  /* 0x0000541006087816 */ /* 0x002fe40000000007 */
[--C-:B------:R-:W-:Y:S02]  /*e9b0*/  SHF.R.U32.HI R6, RZ, 0x10, R2.reuse ;  /* 0x00000010ff067819 */ /* 0x100fe40000011602 */
[----:B------:R-:W-:Y:S02]  /*e9c0*/  FSETP.NEU.FTZ.AND P0, PT, R125, -INF , PT ;  /* 0xff8000007d00780b */ /* 0x000fe40003f1d000 */
[----:B--2---:R-:W-:Y:S02]  /*e9d0*/  SHF.R.U32.HI R5, RZ, 0x18, R2 ;  /* 0x00000018ff057819 */ /* 0x004fe40000011602 */
[----:B------:R-:W-:Y:S01]  /*e9e0*/  LOP3.LUT R2, R6, 0xff, RZ, 0xc0, !PT ;  /* 0x000000ff06027812 */ /* 0x000fe200078ec0ff */
[----:B------:R-:W-:Y:S01]  /*e9f0*/  FFMA.FTZ R6, R93, UR25, -R3 ;  /* 0x000000195d067c23 */ /* 0x000fe20008010803 */
[----:B------:R-:W-:-:S02]  /*ea00*/  IMAD.MOV.U32 R93, RZ, RZ, R22 ;  /* 0x000000ffff5d7224 */ /* 0x000fc400078e0016 */
[----:B------:R-:W-:Y:S01]  /*ea10*/  IMAD.MOV.U32 R22, RZ, RZ, R18 ;  /* 0x000000ffff167224 */ /* 0x000fe200078e0012 */
[----:B------:R-:W-:Y:S01]  /*ea20*/  PRMT R18, R2, 0x5410, R5 ;  /* 0x0000541002127816 */ /* 0x000fe20000000005 */
[----:B------:R-:W-:Y:S01]  /*ea30*/  FMUL.FTZ R2, R125, UR25 ;  /* 0x000000197d027c20 */ /* 0x000fe20008410000 */
[----:B------:R-:W-:Y:S01]  /*ea40*/  FFMA.FTZ R5, R86, UR25, -R3 ;  /* 0x0000001956057c23 */ /* 0x000fe20008010803 */
[----:B------:R-:W-:-:S03]  /*ea50*/  IMAD.MOV.U32 R23, RZ, RZ, R124 ;  /* 0x000000ffff177224 */ /* 0x000fc600078e007c */
[----:B------:R-:W-:Y:S01]  /*ea60*/  FSEL R2, R2, RZ, P0 ;  /* 0x000000ff02027208 */ /* 0x000fe20000000000 */
[----:B------:R1:W-:Y:S01]  /*ea70*/  MUFU.EX2 R58, R5 ;  /* 0x00000005003a7308 */ /* 0x0003e20000000800 */
[----:B------:R-:W-:-:S03]  /*ea80*/  FMNMX.FTZ R124, R0, R10, !PT ;  /* 0x0000000a007c7209 */ /* 0x000fc60007810000 */
[----:B------:R-:W-:Y:S01]  /*ea90*/  FFMA.FTZ R0, R81, UR25, -R2 ;  /* 0x0000001951007c23 */ /* 0x000fe20008010802 */
[----:B------:R-:W-:-:S03]  /*eaa0*/  IMAD.MOV.U32 R32, RZ, RZ, R17 ;  /* 0x000000ffff207224 */ /* 0x000fc600078e0011 */
[----:B------:R2:W-:Y:S01]  /*eab0*/  MUFU.EX2 R81, R0 ;  /* 0x0000000000517308 */ /* 0x0005e20000000800 */
[----:B-1----:R-:W-:-:S05]  /*eac0*/  FSEL R5, R126, RZ, P1 ;  /* 0x000000ff7e057208 */ /* 0x002fca0000800000 */
[----:B------:R-:W-:Y:S01]  /*ead0*/  FADD.FTZ R17, R38, -R5 ;  /* 0x8000000526117221 */ /* 0x000fe20000010000 */
[----:B------:R-:W-:Y:S01]  /*eae0*/  FSEL R5, R125, RZ, P0 ;  /* 0x000000ff7d057208 */ /* 0x000fe20000000000 */
[----:B--2---:R-:W-:Y:S01]  /*eaf0*/  FFMA.FTZ R0, R90, UR25, -R2 ;  /* 0x000000195a007c23 */ /* 0x004fe20008010802 */
[----:B------:R-:W-:-:S03]  /*eb00*/  FSETP.NEU.FTZ.AND P0, PT, R124, -INF , PT ;  /* 0xff8000007c00780b */ /* 0x000fc60003f1d000 */
[----:B------:R1:W-:Y:S01]  /*eb10*/  MUFU.EX2 R11, R0 ;  /* 0x00000000000b7308 */ /* 0x0003e20000000800 */
[----:B------:R-:W-:Y:S01]  /*eb20*/  FADD.FTZ R7, R37, -R5 ;  /* 0x8000000525077221 */ /* 0x000fe20000010000 */
[----:B------:R-:W-:Y:S01]  /*eb30*/  FFMA.FTZ R5, R87, UR25, -R2 ;  /* 0x0000001957057c23 */ /* 0x000fe20008010802 */
[----:B------:R-:W-:-:S05]  /*eb40*/  IMAD.MOV.U32 R87, RZ, RZ, R16 ;  /* 0x000000ffff577224 */ /* 0x000fca00078e0010 */
[----:B------:R2:W4:Y:S01]  /*eb50*/  MUFU.EX2 R135, R6 ;  /* 0x0000000600877308 */ /* 0x0005220000000800 */
[----:B-1----:R-:W-:-:S05]  /*eb60*/  FSEL R0, R124, RZ, P0 ;  /* 0x000000ff7c007208 */ /* 0x002fca0000000000 */
[----:B------:R-:W-:Y:S01]  /*eb70*/  FADD.FTZ R16, R36, -R0 ;  /* 0x8000000024107221 */ /* 0x000fe20000010000 */
[----:B------:R-:W-:Y:S01]  /*eb80*/  FMUL.FTZ R0, R124, UR25 ;  /* 0x000000197c007c20 */ /* 0x000fe20008410000 */
[----:B--2---:R-:W-:Y:S02]  /*eb90*/  FSEL R6, R127, RZ, P2 ;  /* 0x000000ff7f067208 */ /* 0x004fe40001000000 */
[----:B------:R-:W-:Y:S02]  /*eba0*/  PRMT R176, R88, 0x7054, R88 ;  /* 0x0000705458b07816 */ /* 0x000fe40000000058 */
[----:B------:R-:W-:Y:S01]  /*ebb0*/  FSEL R0, R0, RZ, P0 ;  /* 0x000000ff00007208 */ /* 0x000fe20000000000 */
[----:B------:R-:W-:Y:S01]  /*ebc0*/  FADD.FTZ R9, R39, -R6 ;  /* 0x8000000627097221 */ /* 0x000fe20000010000 */
[----:B------:R-:W-:Y:S01]  /*ebd0*/  FFMA.FTZ R6, R89, UR25, -R2 ;  /* 0x0000001959067c23 */ /* 0x000fe20008010802 */
[--C-:B------:R-:W-:Y:S01]  /*ebe0*/  HSET2.LE.AND R14, R14, R176.reuse, PT ;  /* 0x000000b00e0e7233 */ /* 0x100fe20003803000 */
[----:B------:R3:W-:Y:S01]  /*ebf0*/  MUFU.EX2 R88, R5 ;  /* 0x0000000500587308 */ /* 0x0007e20000000800 */
[----:B------:R-:W-:Y:S01]  /*ec00*/  IMAD.MOV.U32 R47, RZ, RZ, R23 ;  /* 0x000000ffff2f7224 */ /* 0x000fe200078e0017 */
[--C-:B------:R-:W-:Y:S01]  /*ec10*/  HSET2.LE.AND R12, R21, R176.reuse, PT ;  /* 0x000000b0150c7233 */ /* 0x100fe20003803000 */
[----:B------:R-:W-:Y:S01]  /*ec20*/  IMAD.MOV.U32 R52, RZ, RZ, R22 ;  /* 0x000000ffff347224 */ /* 0x000fe200078e0016 */
[----:B------:R-:W-:-:S02]  /*ec30*/  HSET2.LE.AND R10, R20, R176, PT ;  /* 0x000000b0140a7233 */ /* 0x000fc40003803000 */
[----:B------:R-:W1:Y:S02]  /*ec40*/  LDSM.16.MT88.4 R20, [R184+0x4000] ;  /* 0x00400000b814783b */ /* 0x000e640000004200 */
[----:B------:R2:W1:Y:S01]  /*ec50*/  MUFU.EX2 R192, R6 ;  /* 0x0000000600c07308 */ /* 0x0004620000000800 */
[----:B------:R-:W-:Y:S01]  /*ec60*/  HSET2.LE.AND R15, R15, R176, PT ;  /* 0x000000b00f0f7233 */ /* 0x000fe20003803000 */
[----:B------:R-:W-:Y:S01]  /*ec70*/  FMUL.FTZ R9, R9, UR25 ;  /* 0x0000001909097c20 */ /* 0x000fe20008410000 */
[----:B---3--:R-:W-:Y:S01]  /*ec80*/  F2FP.F16.F32.PACK_AB R5, R45, R57 ;  /* 0x000000392d05723e */ /* 0x008fe200000000ff */
[----:B--2---:R-:W-:-:S03]  /*ec90*/  FFMA.FTZ R6, R94, UR25, -R0 ;  /* 0x000000195e067c23 */ /* 0x004fc60008010800 */
[----:B------:R-:W-:Y:S01]  /*eca0*/  LOP3.LUT R14, R14, R5, RZ, 0xc0, !PT ;  /* 0x000000050e0e7212 */ /* 0x000fe200078ec0ff */
[----:B------:R2:W-:Y:S01]  /*ecb0*/  MUFU.EX2 R68, R6 ;  /* 0x0000000600447308 */ /* 0x0005e20000000800 */
[----:B----4-:R-:W-:Y:S01]  /*ecc0*/  F2FP.F16.F32.PACK_AB R5, R58, R135 ;  /* 0x000000873a05723e */ /* 0x010fe200000000ff */
[----:B------:R-:W-:Y:S01]  /*ecd0*/  FMUL.FTZ R17, R17, UR25 ;  /* 0x0000001911117c20 */ /* 0x000fe20008410000 */
[----:B------:R-:W-:Y:S02]  /*ece0*/  FMUL.FTZ R16, R16, UR25 ;  /* 0x0000001910107c20 */ /* 0x000fe40008410000 */
[----:B------:R-:W-:Y:S01]  /*ecf0*/  LOP3.LUT R15, R15, R5, RZ, 0xc0, !PT ;  /* 0x000000050f0f7212 */ /* 0x000fe200078ec0ff */
[----:B------:R-:W-:Y:S01]  /*ed00*/  IMAD.MOV.U32 R89, RZ, RZ, R11 ;  /* 0x000000ffff597224 */ /* 0x000fe200078e000b */
[----:B------:R-:W-:Y:S01]  /*ed10*/  F2FP.F16.F32.PACK_AB R5, R87, R93 ;  /* 0x0000005d5705723e */ /* 0x000fe200000000ff */
[----:B------:R3:W-:Y:S01]  /*ed20*/  MUFU.EX2 R76, R9 ;  /* 0x00000009004c7308 */ /* 0x0007e20000000800 */
[----:B------:R-:W-:Y:S01]  /*ed30*/  HSET2.LE.AND R11, R19, R176, PT ;  /* 0x000000b0130b7233 */ /* 0x000fe20003803000 */
[----:B--2---:R-:W-:-:S06]  /*ed40*/  FFMA.FTZ R6, R95, UR25, -R0 ;  /* 0x000000195f067c23 */ /* 0x004fcc0008010800 */
[----:B------:R2:W4:Y:S01]  /*ed50*/  MUFU.EX2 R90, R6 ;  /* 0x00000006005a7308 */ /* 0x0005220000000800 */
[----:B------:R-:W-:Y:S02]  /*ed60*/  LOP3.LUT R12, R12, R5, RZ, 0xc0, !PT ;  /* 0x000000050c0c7212 */ /* 0x000fe400078ec0ff */
[--C-:B---3--:R-:W-:Y:S02]  /*ed70*/  HSET2.LE.AND R9, R18, R176.reuse, PT ;  /* 0x000000b012097233 */ /* 0x108fe40003803000 */
[----:B------:R-:W-:-:S03]  /*ed80*/  HSET2.LE.AND R13, R13, R176, PT ;  /* 0x000000b00d0d7233 */ /* 0x000fc60003803000 */
[----:B------:R-:W3:Y:S01]  /*ed90*/  MUFU.EX2 R75, R17 ;  /* 0x00000011004b7308 */ /* 0x000ee20000000800 */
[----:B------:R-:W-:Y:S01]  /*eda0*/  F2FP.F16.F32.PACK_AB R5, R186, R82 ;  /* 0x00000052ba05723e */ /* 0x000fe200000000ff */
[----:B--2---:R-:W-:-:S06]  /*edb0*/  FFMA.FTZ R6, R92, UR25, -R0 ;  /* 0x000000195c067c23 */ /* 0x004fcc0008010800 */
[----:B------:R2:W-:Y:S01]  /*edc0*/  MUFU.EX2 R77, R16 ;  /* 0x00000010004d7308 */ /* 0x0005e20000000800 */
[----:B------:R-:W-:-:S07]  /*edd0*/  LOP3.LUT R13, R13, R5, RZ, 0xc0, !PT ;  /* 0x000000050d0d7212 */ /* 0x000fce00078ec0ff */
[----:B------:R4:W-:Y:S01]  /*ede0*/  MUFU.EX2 R80, R6 ;  /* 0x0000000600507308 */ /* 0x0009e20000000800 */
[----:B-1----:R-:W-:Y:S01]  /*edf0*/  F2FP.F16.F32.PACK_AB R5, R192, R88 ;  /* 0x00000058c005723e */ /* 0x002fe200000000ff */
[----:B--2---:R-:W1:Y:S01]  /*ee00*/  LDSM.16.MT88.4 R16, [R185+0x4000] ;  /* 0x00400000b910783b */ /* 0x004e620000004200 */
[----:B----4-:R-:W-:-:S05]  /*ee10*/  FFMA.FTZ R6, R96, UR25, -R0 ;  /* 0x0000001960067c23 */ /* 0x010fca0008010800 */
[----:B------:R-:W2:Y:S01]  /*ee20*/  MUFU.EX2 R95, R6 ;  /* 0x00000006005f7308 */ /* 0x000ea20000000800 */
[----:B------:R-:W-:Y:S01]  /*ee30*/  LOP3.LUT R10, R10, R5, RZ, 0xc0, !PT ;  /* 0x000000050a0a7212 */ /* 0x000fe200078ec0ff */
[----:B------:R-:W-:Y:S01]  /*ee40*/  FMUL.FTZ R7, R7, UR25 ;  /* 0x0000001907077c20 */ /* 0x000fe20008410000 */
[----:B------:R-:W-:Y:S02]  /*ee50*/  F2FP.F16.F32.PACK_AB R5, R90, R68 ;  /* 0x000000445a05723e */ /* 0x000fe400000000ff */
[----:B------:R-:W-:Y:S02]  /*ee60*/  HSET2.LE.AND R8, R8, R176, PT ;  /* 0x000000b008087233 */ /* 0x000fe40003803000 */
[----:B------:R-:W-:Y:S01]  /*ee70*/  LOP3.LUT R11, R11, R5, RZ, 0xc0, !PT ;  /* 0x000000050b0b7212 */ /* 0x000fe200078ec0ff */
[----:B------:R4:W1:Y:S01]  /*ee80*/  MUFU.EX2 R73, R7 ;  /* 0x0000000700497308 */ /* 0x0008620000000800 */
[----:B------:R-:W-:Y:S01]  /*ee90*/  F2FP.F16.F32.PACK_AB R5, R89, R81 ;  /* 0x000000515905723e */ /* 0x000fe200000000ff */
[-C--:B------:R-:W-:Y:S01]  /*eea0*/  FMUL.FTZ R164, R164, R76.reuse ;  /* 0x0000004ca4a47220 */ /* 0x080fe20000410000 */
[----:B------:R-:W-:-:S02]  /*eeb0*/  FMUL.FTZ R165, R165, R76 ;  /* 0x0000004ca5a57220 */ /* 0x000fc40000410000 */
[----:B------:R-:W-:Y:S01]  /*eec0*/  LOP3.LUT R8, R8, R5, RZ, 0xc0, !PT ;  /* 0x0000000508087212 */ /* 0x000fe200078ec0ff */
[-C--:B---3--:R-:W-:Y:S01]  /*eed0*/  FMUL.FTZ R166, R166, R75.reuse ;  /* 0x0000004ba6a67220 */ /* 0x088fe20000410000 */
[----:B------:R-:W-:Y:S01]  /*eee0*/  FMUL.FTZ R167, R167, R75 ;  /* 0x0000004ba7a77220 */ /* 0x000fe20000410000 */
[----:B--2---:R-:W-:Y:S02]  /*eef0*/  F2FP.F16.F32.PACK_AB R5, R95, R80 ;  /* 0x000000505f05723e */ /* 0x004fe400000000ff */
[----:B------:R-:W-:Y:S02]  /*ef00*/  LOP3.LUT R6, R25, UR18, R28, 0x96, !PT ;  /* 0x0000001219067c12 */ /* 0x000fe4000f8e961c */
[----:B------:R-:W-:Y:S01]  /*ef10*/  LOP3.LUT R9, R9, R5, RZ, 0xc0, !PT ;  /* 0x0000000509097212 */ /* 0x000fe200078ec0ff */
[----:B------:R-:W-:Y:S01]  /*ef20*/  FFMA.FTZ R5, R98, UR25, -R2 ;  /* 0x0000001962057c23 */ /* 0x000fe20008010802 */
[----:B------:R-:W-:Y:S01]  /*ef30*/  IMAD.MOV.U32 R44, RZ, RZ, R32 ;  /* 0x000000ffff2c7224 */ /* 0x000fe200078e0020 */
[----:B------:R-:W-:Y:S01]  /*ef40*/  UIADD3 UR28, UR27, 0x646e171e, URZ ;  /* 0x646e171e1b1c7890 */ /* 0x000fe2000fffe03f */
[----:B------:R-:W-:Y:S01]  /*ef50*/  HMMA.16816.F32 R32, R12, R20, R164 ;  /* 0x000000140c20723c */ /* 0x000fe200000018a4 */
[----:B------:R2:W-:Y:S01]  /*ef60*/  MUFU.EX2 R165, R5 ;  /* 0x0000000500a57308 */ /* 0x0005e20000000800 */
[----:B----4-:R-:W-:-:S04]  /*ef70*/  IMAD.WIDE.U32 R6, R6, -0x2daee0ad, RZ ;  /* 0xd2511f5306067825 */ /* 0x010fc800078e00ff */
[-C--:B-1----:R-:W-:Y:S01]  /*ef80*/  FMUL.FTZ R152, R152, R73.reuse ;  /* 0x0000004998987220 */ /* 0x082fe20000410000 */
[----:B------:R-:W-:Y:S01]  /*ef90*/  FMUL.FTZ R153, R153, R73 ;  /* 0x0000004999997220 */ /* 0x000fe20000410000 */
[-C--:B------:R-:W-:Y:S01]  /*efa0*/  FMUL.FTZ R154, R154, R77.reuse ;  /* 0x0000004d9a9a7220 */ /* 0x080fe20000410000 */
[----:B------:R-:W-:Y:S01]  /*efb0*/  FMUL.FTZ R155, R155, R77 ;  /* 0x0000004d9b9b7220 */ /* 0x000fe20000410000 */
[-C--:B------:R-:W-:Y:S01]  /*efc0*/  FMUL.FTZ R144, R144, R73.reuse ;  /* 0x0000004990907220 */ /* 0x080fe20000410000 */
[-C--:B------:R-:W-:Y:S01]  /*efd0*/  FMUL.FTZ R145, R145, R73.reuse ;  /* 0x0000004991917220 */ /* 0x080fe20000410000 */
[-C--:B------:R-:W-:Y:S01]  /*efe0*/  FMUL.FTZ R140, R140, R73.reuse ;  /* 0x000000498c8c7220 */ /* 0x080fe20000410000 */
[-C--:B------:R-:W-:Y:S01]  /*eff0*/  FMUL.FTZ R141, R141, R73.reuse ;  /* 0x000000498d8d7220 */ /* 0x080fe20000410000 */
[-C--:B------:R-:W-:Y:S01]  /*f000*/  FMUL.FTZ R136, R136, R73.reuse ;  /* 0x0000004988887220 */ /* 0x080fe20000410000 */
[----:B------:R-:W-:Y:S01]  /*f010*/  FMUL.FTZ R137, R137, R73 ;  /* 0x0000004989897220 */ /* 0x000fe20000410000 */
[-C--:B------:R-:W-:Y:S01]  /*f020*/  FMUL.FTZ R146, R146, R77.reuse ;  /* 0x0000004d92927220 */ /* 0x080fe20000410000 */
[-C--:B------:R-:W-:Y:S01]  /*f030*/  FMUL.FTZ R147, R147, R77.reuse ;  /* 0x0000004d93937220 */ /* 0x080fe20000410000 */
[-C--:B------:R-:W-:Y:S01]  /*f040*/  FMUL.FTZ R142, R142, R77.reuse ;  /* 0x0000004d8e8e7220 */ /* 0x080fe20000410000 */
[-C--:B------:R-:W-:Y:S01]  /*f050*/  FMUL.FTZ R143, R143, R77.reuse ;  /* 0x0000004d8f8f7220 */ /* 0x080fe20000410000 */
[-C--:B------:R-:W-:Y:S01]  /*f060*/  FMUL.FTZ R138, R138, R77.reuse ;  /* 0x0000004d8a8a7220 */ /* 0x080fe20000410000 */
[----:B--2---:R-:W-:Y:S01]  /*f070*/  FFMA.FTZ R5, R97, UR25, -R2 ;  /* 0x0000001961057c23 */ /* 0x004fe20008010802 */
[----:B------:R-:W-:Y:S01]  /*f080*/  FMUL.FTZ R139, R139, R77 ;  /* 0x0000004d8b8b7220 */ /* 0x000fe20000410000 */
[----:B------:R-:W-:-:S02]  /*f090*/  FMUL.FTZ R160, R160, R76 ;  /* 0x0000004ca0a07220 */ /* 0x000fc40000410000 */
[----:B------:R1:W-:Y:S01]  /*f0a0*/  MUFU.EX2 R83, R5 ;  /* 0x0000000500537308 */ /* 0x0003e20000000800 */
[-C--:B------:R-:W-:Y:S01]  /*f0b0*/  FMUL.FTZ R161, R161, R76.reuse ;  /* 0x0000004ca1a17220 */ /* 0x080fe20000410000 */
[-C--:B------:R-:W-:Y:S01]  /*f0c0*/  FMUL.FTZ R162, R162, R75.reuse ;  /* 0x0000004ba2a27220 */ /* 0x080fe20000410000 */
[-C--:B------:R-:W-:Y:S01]  /*f0d0*/  FMUL.FTZ R163, R163, R75.reuse ;  /* 0x0000004ba3a37220 */ /* 0x080fe20000410000 */
[-C--:B------:R-:W-:Y:S01]  /*f0e0*/  FMUL.FTZ R156, R156, R76.reuse ;  /* 0x0000004c9c9c7220 */ /* 0x080fe20000410000 */
[-C--:B------:R-:W-:Y:S01]  /*f0f0*/  FMUL.FTZ R157, R157, R76.reuse ;  /* 0x0000004c9d9d7220 */ /* 0x080fe20000410000 */
[-C--:B------:R-:W-:Y:S01]  /*f100*/  FMUL.FTZ R158, R158, R75.reuse ;  /* 0x0000004b9e9e7220 */ /* 0x080fe20000410000 */
[-C--:B------:R-:W-:Y:S01]  /*f110*/  FMUL.FTZ R159, R159, R75.reuse ;  /* 0x0000004b9f9f7220 */ /* 0x080fe20000410000 */
[-C--:B------:R-:W-:Y:S01]  /*f120*/  FMUL.FTZ R148, R148, R76.reuse ;  /* 0x0000004c94947220 */ /* 0x080fe20000410000 */
[----:B------:R-:W-:Y:S01]  /*f130*/  FMUL.FTZ R149, R149, R76 ;  /* 0x0000004c95957220 */ /* 0x000fe20000410000 */
[-C--:B------:R-:W-:Y:S01]  /*f140*/  FMUL.FTZ R150, R150, R75.reuse ;  /* 0x0000004b96967220 */ /* 0x080fe20000410000 */
[----:B------:R-:W-:Y:S01]  /*f150*/  FMUL.FTZ R151, R151, R75 ;  /* 0x0000004b97977220 */ /* 0x000fe20000410000 */
[----:B------:R-:W-:Y:S01]  /*f160*/  HMMA.16816.F32 R152, R8, R20, R152 ;  /* 0x000000140898723c */ /* 0x000fe20000001898 */
[----:B-1----:R-:W-:-:S02]  /*f170*/  LOP3.LUT R5, R7, UR28, R26, 0x96, !PT ;  /* 0x0000001c07057c12 */ /* 0x002fc4000f8e961a */
[----:B------:R-:W-:-:S03]  /*f180*/  LOP3.LUT R7, R6, 0xffff, RZ, 0xc0, !PT ;  /* 0x0000ffff06077812 */ /* 0x000fc600078ec0ff */
[C---:B------:R-:W-:Y:S06]  /*f190*/  HMMA.16816.F32 R144, R8.reuse, R22, R144 ;  /* 0x000000160890723c */ /* 0x040fec0000001890 */
[C---:B------:R-:W-:Y:S06]  /*f1a0*/  HMMA.16816.F32 R140, R8.reuse, R16, R140 ;  /* 0x00000010088c723c */ /* 0x040fec000000188c */
[----:B------:R-:W-:Y:S07]  /*f1b0*/  HMMA.16816.F32 R136, R8, R18, R136 ;  /* 0x000000120888723c */ /* 0x000fee0000001888 */
[----:B------:R-:W-:-:S02]  /*f1c0*/  LOP3.LUT R11, R6, 0xff, RZ, 0xc0, !PT ;  /* 0x000000ff060b7812 */ /* 0x000fc400078ec0ff */
[--C-:B------:R-:W-:Y:S02]  /*f1d0*/  SHF.R.U32.HI R10, RZ, 0x10, R6.reuse ;  /* 0x00000010ff0a7819 */ /* 0x100fe40000011606 */
[----:B------:R-:W-:Y:S02]  /*f1e0*/  SHF.R.U32.HI R9, RZ, 0x18, R6 ;  /* 0x00000018ff097819 */ /* 0x000fe40000011606 */
[----:B------:R-:W-:Y:S01]  /*f1f0*/  SHF.R.U32.HI R6, RZ, 0x8, R7 ;  /* 0x00000008ff067819 */ /* 0x000fe20000011607 */
[C---:B------:R-:W-:Y:S06]  /*f200*/  HMMA.16816.F32 R160, R12.reuse, R22, R160 ;  /* 0x000000160ca0723c */ /* 0x040fec00000018a0 */
[C---:B------:R-:W-:Y:S06]  /*f210*/  HMMA.16816.F32 R156, R12.reuse, R16, R156 ;  /* 0x000000100c9c723c */ /* 0x040fec000000189c */
[----:B------:R-:W-:Y:S01]  /*f220*/  HMMA.16816.F32 R148, R12, R18, R148 ;  /* 0x000000120c94723c */ /* 0x000fe20000001894 */
[--C-:B------:R-:W-:Y:S01]  /*f230*/  FFMA.FTZ R8, R78, UR25, -R2.reuse ;  /* 0x000000194e087c23 */ /* 0x100fe20008010802 */
[----:B------:R-:W-:Y:S01]  /*f240*/  FFMA.FTZ R7, R79, UR25, -R2 ;  /* 0x000000194f077c23 */ /* 0x000fe20008010802 */
[----:B------:R-:W1:Y:S04]  /*f250*/  LDSM.16.MT88.4 R16, [R184+0x4400] ;  /* 0x00440000b810783b */ /* 0x000e680000004200 */
[----:B------:R-:W-:Y:S01]  /*f260*/  PRMT R12, R11, 0x5410, R6 ;  /* 0x000054100b0c7816 */ /* 0x000fe20000000006 */
[----:B------:R-:W2:Y:S01]  /*f270*/  LDSM.16.MT88.4 R20, [R185+0x4400] ;  /* 0x00440000b914783b */ /* 0x000ea20000004200 */
[----:B------:R-:W-:-:S04]  /*f280*/  LOP3.LUT R6, R10, 0xff, RZ, 0xc0, !PT ;  /* 0x000000ff0a067812 */ /* 0x000fc800078ec0ff */
[----:B------:R-:W-:Y:S02]  /*f290*/  PRMT R11, R6, 0x5410, R9 ;  /* 0x00005410060b7816 */ /* 0x000fe40000000009 */
[----:B------:R-:W-:Y:S01]  /*f2a0*/  LOP3.LUT R6, R5, 0xffff, RZ, 0xc0, !PT ;  /* 0x0000ffff05067812 */ /* 0x000fe200078ec0ff */
[----:B------:R3:W-:Y:S08]  /*f2b0*/  MUFU.EX2 R98, R8 ;  /* 0x0000000800627308 */ /* 0x0007f00000000800 */
[----:B------:R4:W1:Y:S01]  /*f2c0*/  MUFU.EX2 R188, R7 ;  /* 0x0000000700bc7308 */ /* 0x0008620000000800 */
[----:B---3--:R-:W-:Y:S01]  /*f2d0*/  SHF.R.U32.HI R8, RZ, 0x8, R6 ;  /* 0x00000008ff087819 */ /* 0x008fe20000011606 */
[----:B------:R-:W-:-:S06]  /*f2e0*/  FFMA.FTZ R6, R99, UR25, -R0 ;  /* 0x0000001963067c23 */ /* 0x000fcc0008010800 */
[----:B------:R3:W-:Y:S01]  /*f2f0*/  MUFU.EX2 R191, R6 ;  /* 0x0000000600bf7308 */ /* 0x0007e20000000800 */
[----:B----4-:R-:W-:Y:S01]  /*f300*/  FFMA.FTZ R7, R101, UR25, -R0 ;  /* 0x0000001965077c23 */ /* 0x010fe20008010800 */
[----:B------:R-:W-:-:S06]  /*f310*/  LOP3.LUT R10, R5, 0xff, RZ, 0xc0, !PT ;  /* 0x000000ff050a7812 */ /* 0x000fcc00078ec0ff */
[----:B------:R4:W-:Y:S01]  /*f320*/  MUFU.EX2 R164, R7 ;  /* 0x0000000700a47308 */ /* 0x0009e20000000800 */
[----:B------:R-:W-:Y:S01]  /*f330*/  SHF.R.U32.HI R9, RZ, 0x18, R5 ;  /* 0x00000018ff097819 */ /* 0x000fe20000011605 */
[----:B---3--:R-:W-:-:S06]  /*f340*/  FFMA.FTZ R6, R100, UR25, -R0 ;  /* 0x0000001964067c23 */ /* 0x008fcc0008010800 */
[----:B------:R1:W3:Y:S01]  /*f350*/  MUFU.EX2 R97, R6 ;  /* 0x0000000600617308 */ /* 0x0002e20000000800 */
[----:B----4-:R-:W-:-:S04]  /*f360*/  SHF.R.U32.HI R7, RZ, 0x10, R5 ;  /* 0x00000010ff077819 */ /* 0x010fc80000011605 */
[----:B------:R-:W-:Y:S01]  /*f370*/  LOP3.LUT R5, R7, 0xff, RZ, 0xc0, !PT ;  /* 0x000000ff07057812 */ /* 0x000fe200078ec0ff */
[----:B------:R-:W-:-:S03]  /*f380*/  FFMA.FTZ R7, R102, UR25, -R0 ;  /* 0x0000001966077c23 */ /* 0x000fc60008010800 */
[----:B------:R-:W-:Y:S02]  /*f390*/  PRMT R9, R5, 0x5410, R9 ;  /* 0x0000541005097816 */ /* 0x000fe40000000009 */
[--C-:B------:R-:W-:Y:S01]  /*f3a0*/  HSET2.LE.AND R5, R12, R176.reuse, PT ;  /* 0x000000b00c057233 */ /* 0x100fe20003803000 */
[----:B------:R-:W4:Y:S01]  /*f3b0*/  MUFU.EX2 R166, R7 ;  /* 0x0000000700a67308 */ /* 0x000f220000000800 */
[----:B-1----:R-:W-:Y:S02]  /*f3c0*/  F2FP.F16.F32.PACK_AB R6, R188, R98 ;  /* 0x00000062bc06723e */ /* 0x002fe400000000ff */
[----:B------:R-:W-:Y:S02]  /*f3d0*/  PRMT R8, R10, 0x5410, R8 ;  /* 0x000054100a087816 */ /* 0x000fe40000000008 */
[----:B------:R-:W-:Y:S02]  /*f3e0*/  LOP3.LUT R10, R5, R6, RZ, 0xc0, !PT ;  /* 0x00000006050a7212 */ /* 0x000fe400078ec0ff */
[----:B------:R-:W-:-:S02]  /*f3f0*/  HSET2.LE.AND R5, R11, R176, PT ;  /* 0x000000b00b057233 */ /* 0x000fc40003803000 */
        /* <DEDUP_REMOVED lines=8> */
[----:B------:R-:W-:Y:S01]  /*f480*/  FFMA.FTZ R5, R108, UR25, -R4 ;  /* 0x000000196c057c23 */ /* 0x000fe20008010804 */
[----:B------:R-:W-:Y:S02]  /*f490*/  IMAD.MOV.U32 R26, RZ, RZ, R43 ;  /* 0x000000ffff1a7224 */ /* 0x000fe400078e002b */
[----:B------:R-:W-:Y:S02]  /*f4a0*/  IMAD.MOV.U32 R92, RZ, RZ, R42 ;  /* 0x000000ffff5c7224 */ /* 0x000fe400078e002a */
[----:B------:R-:W-:Y:S02]  /*f4b0*/  IMAD.MOV.U32 R86, RZ, RZ, R41 ;  /* 0x000000ffff567224 */ /* 0x000fe400078e0029 */
[----:B------:R-:W-:Y:S02]  /*f4c0*/  IMAD.MOV.U32 R84, RZ, RZ, R40 ;  /* 0x000000ffff547224 */ /* 0x000fe400078e0028 */
[----:B------:R-:W-:Y:S01]  /*f4d0*/  HMMA.16816.F32 R40, R8, R18, R144 ;  /* 0x000000120828723c */ /* 0x000fe20000001890 */
[----:B------:R1:W-:Y:S01]  /*f4e0*/  MUFU.EX2 R147, R5 ;  /* 0x0000000500937308 */ /* 0x0003e20000000800 */
[----:B------:R-:W-:Y:S01]  /*f4f0*/  LOP3.LUT R6, R31, UR18, R48, 0x96, !PT ;  /* 0x000000121f067c12 */ /* 0x000fe2000f8e9630 */
[----:B------:R-:W-:-:S02]  /*f500*/  IMAD.MOV.U32 R91, RZ, RZ, R47 ;  /* 0x000000ffff5b7224 */ /* 0x000fc400078e002f */
[----:B------:R-:W-:Y:S02]  /*f510*/  IMAD.MOV.U32 R85, RZ, RZ, R46 ;  /* 0x000000ffff557224 */ /* 0x000fe400078e002e */
[----:B------:R-:W-:Y:S02]  /*f520*/  IMAD.MOV.U32 R25, RZ, RZ, R45 ;  /* 0x000000ffff197224 */ /* 0x000fe400078e002d */
[----:B------:R-:W-:Y:S02]  /*f530*/  IMAD.MOV.U32 R71, RZ, RZ, R44 ;  /* 0x000000ffff477224 */ /* 0x000fe400078e002c */
[----:B------:R-:W-:Y:S01]  /*f540*/  HMMA.16816.F32 R44, R8, R16, R152 ;  /* 0x00000010082c723c */ /* 0x000fe20000001898 */
[----:B------:R-:W-:-:S04]  /*f550*/  IMAD.WIDE.U32 R6, R6, -0x2daee0ad, RZ ;  /* 0xd2511f5306067825 */ /* 0x000fc800078e00ff */
[----:B-1----:R-:W-:-:S04]  /*f560*/  FFMA.FTZ R5, R107, UR25, -R4 ;  /* 0x000000196b057c23 */ /* 0x002fc80008010804 */
[----:B------:R1:W-:Y:S01]  /*f570*/  MUFU.EX2 R152, R5 ;  /* 0x0000000500987308 */ /* 0x0003e20000000800 */
[C---:B--2---:R-:W-:Y:S06]  /*f580*/  HMMA.16816.F32 R36, R8.reuse, R20, R140 ;  /* 0x000000140824723c */ /* 0x044fec000000188c */
[----:B------:R-:W-:Y:S01]  /*f590*/  HMMA.16816.F32 R136, R8, R22, R136 ;  /* 0x000000160888723c */ /* 0x000fe20000001888 */
[----:B-1----:R-:W-:-:S04]  /*f5a0*/  FFMA.FTZ R5, R103, UR25, -R4 ;  /* 0x0000001967057c23 */ /* 0x002fc80008010804 */
[----:B------:R1:W-:Y:S02]  /*f5b0*/  MUFU.EX2 R155, R5 ;  /* 0x00000005009b7308 */ /* 0x0003e40000000800 */
[----:B------:R-:W-:Y:S02]  /*f5c0*/  LOP3.LUT R11, R6, 0xff, RZ, 0xc0, !PT ;  /* 0x000000ff060b7812 */ /* 0x000fe400078ec0ff */
[--C-:B------:R-:W-:Y:S02]  /*f5d0*/  SHF.R.U32.HI R10, RZ, 0x10, R6.reuse ;  /* 0x00000010ff0a7819 */ /* 0x100fe40000011606 */
[----:B------:R-:W-:Y:S01]  /*f5e0*/  SHF.R.U32.HI R9, RZ, 0x18, R6 ;  /* 0x00000018ff097819 */ /* 0x000fe20000011606 */
[----:B------:R-:W-:Y:S01]  /*f5f0*/  FFMA.FTZ R8, R104, UR25, -R4 ;  /* 0x0000001968087c23 */ /* 0x000fe20008010804 */
[----:B-1----:R-:W-:Y:S02]  /*f600*/  LOP3.LUT R5, R7, UR28, R50, 0x96, !PT ;  /* 0x0000001c07057c12 */ /* 0x002fe4000f8e9632 */
[----:B------:R-:W-:-:S04]  /*f610*/  LOP3.LUT R7, R6, 0xffff, RZ, 0xc0, !PT ;  /* 0x0000ffff06077812 */ /* 0x000fc800078ec0ff */
[----:B------:R-:W-:Y:S01]  /*f620*/  SHF.R.U32.HI R6, RZ, 0x8, R7 ;  /* 0x00000008ff067819 */ /* 0x000fe20000011607 */
[----:B------:R-:W-:-:S03]  /*f630*/  FFMA.FTZ R7, R105, UR25, -R3 ;  /* 0x0000001969077c23 */ /* 0x000fc60008010803 */
[----:B------:R-:W-:Y:S02]  /*f640*/  PRMT R12, R11, 0x5410, R6 ;  /* 0x000054100b0c7816 */ /* 0x000fe40000000006 */
[----:B------:R-:W-:Y:S01]  /*f650*/  LOP3.LUT R6, R10, 0xff, RZ, 0xc0, !PT ;  /* 0x000000ff0a067812 */ /* 0x000fe200078ec0ff */
[----:B------:R1:W2:Y:S03]  /*f660*/  MUFU.EX2 R167, R8 ;  /* 0x0000000800a77308 */ /* 0x0002a60000000800 */
[----:B------:R-:W-:Y:S02]  /*f670*/  PRMT R11, R6, 0x5410, R9 ;  /* 0x00005410060b7816 */ /* 0x000fe40000000009 */
[----:B------:R-:W-:-:S03]  /*f680*/  LOP3.LUT R6, R5, 0xffff, RZ, 0xc0, !PT ;  /* 0x0000ffff05067812 */ /* 0x000fc600078ec0ff */
[----:B------:R3:W-:Y:S01]  /*f690*/  MUFU.EX2 R154, R7 ;  /* 0x00000007009a7308 */ /* 0x0007e20000000800 */
[----:B------:R-:W-:Y:S02]  /*f6a0*/  LOP3.LUT R10, R5, 0xff, RZ, 0xc0, !PT ;  /* 0x000000ff050a7812 */ /* 0x000fe400078ec0ff */
[----:B------:R-:W-:Y:S02]  /*f6b0*/  SHF.R.U32.HI R9, RZ, 0x18, R5 ;  /* 0x00000018ff097819 */ /* 0x000fe40000011605 */
[----:B-1----:R-:W-:Y:S01]  /*f6c0*/  SHF.R.U32.HI R8, RZ, 0x8, R6 ;  /* 0x00000008ff087819 */ /* 0x002fe20000011606 */
[--C-:B------:R-:W-:Y:S01]  /*f6d0*/  FFMA.FTZ R6, R109, UR25, -R3.reuse ;  /* 0x000000196d067c23 */ /* 0x100fe20008010803 */
[----:B---3--:R-:W-:-:S04]  /*f6e0*/  FFMA.FTZ R7, R106, UR25, -R3 ;  /* 0x000000196a077c23 */ /* 0x008fc80008010803 */
[----:B------:R1:W3:Y:S08]  /*f6f0*/  MUFU.EX2 R78, R7 ;  /* 0x00000007004e7308 */ /* 0x0002f00000000800 */
[----:B------:R4:W-:Y:S01]  /*f700*/  MUFU.EX2 R143, R6 ;  /* 0x00000006008f7308 */ /* 0x0009e20000000800 */
[----:B-1----:R-:W-:-:S04]  /*f710*/  SHF.R.U32.HI R7, RZ, 0x10, R5 ;  /* 0x00000010ff077819 */ /* 0x002fc80000011605 */
[----:B------:R-:W-:Y:S01]  /*f720*/  LOP3.LUT R5, R7, 0xff, RZ, 0xc0, !PT ;  /* 0x000000ff07057812 */ /* 0x000fe200078ec0ff */
[----:B----4-:R-:W-:-:S03]  /*f730*/  FFMA.FTZ R6, R110, UR25, -R3 ;  /* 0x000000196e067c23 */ /* 0x010fc60008010803 */
[----:B------:R-:W-:Y:S02]  /*f740*/  PRMT R7, R5, 0x5410, R9 ;  /* 0x0000541005077816 */ /* 0x000fe40000000009 */
[----:B------:R-:W-:Y:S01]  /*f750*/  HSET2.LE.AND R5, R12, R176, PT ;  /* 0x000000b00c057233 */ /* 0x000fe20003803000 */
[----:B------:R2:W1:Y:S01]  /*f760*/  MUFU.EX2 R146, R6 ;  /* 0x0000000600927308 */ /* 0x0004620000000800 */
[----:B------:R-:W-:Y:S02]  /*f770*/  PRMT R8, R10, 0x5410, R8 ;  /* 0x000054100a087816 */ /* 0x000fe40000000008 */
[----:B--2---:R-:W-:-:S04]  /*f780*/  F2FP.F16.F32.PACK_AB R6, R167, R155 ;  /* 0x0000009ba706723e */ /* 0x004fc800000000ff */
[----:B------:R-:W-:Y:S02]  /*f790*/  LOP3.LUT R10, R5, R6, RZ, 0xc0, !PT ;  /* 0x00000006050a7212 */ /* 0x000fe400078ec0ff */
[----:B------:R-:W-:Y:S02]  /*f7a0*/  HSET2.LE.AND R5, R11, R176, PT ;  /* 0x000000b00b057233 */ /* 0x000fe40003803000 */
[----:B---3--:R-:W-:-:S04]  /*f7b0*/  F2FP.F16.F32.PACK_AB R6, R78, R154 ;  /* 0x0000009a4e06723e */ /* 0x008fc800000000ff */
[----:B------:R-:W-:Y:S02]  /*f7c0*/  LOP3.LUT R11, R5, R6, RZ, 0xc0, !PT ;  /* 0x00000006050b7212 */ /* 0x000fe400078ec0ff */
[----:B------:R-:W-:Y:S02]  /*f7d0*/  HSET2.LE.AND R5, R8, R176, PT ;  /* 0x000000b008057233 */ /* 0x000fe40003803000 */
[----:B------:R-:W-:Y:S01]  /*f7e0*/  F2FP.F16.F32.PACK_AB R6, R152, R147 ;  /* 0x000000939806723e */ /* 0x000fe200000000ff */
[----:B------:R-:W-:-:S03]  /*f7f0*/  UIADD3 UR35, UR36, 0x1, URZ ;  /* 0x0000000124237890 */ /* 0x000fc6000fffe03f */
[----:B------:R-:W-:Y:S02]  /*f800*/  LOP3.LUT R8, R5, R6, RZ, 0xc0, !PT ;  /* 0x0000000605087212 */ /* 0x000fe400078ec0ff */
[----:B------:R-:W-:Y:S02]  /*f810*/  HSET2.LE.AND R5, R7, R176, PT ;  /* 0x000000b007057233 */ /* 0x000fe40003803000 */
[----:B-1----:R-:W-:-:S04]  /*f820*/  F2FP.F16.F32.PACK_AB R6, R146, R143 ;  /* 0x0000008f9206723e */ /* 0x002fc800000000ff */
[----:B------:R-:W-:Y:S01]  /*f830*/  LOP3.LUT R9, R5, R6, RZ, 0xc0, !PT ;  /* 0x0000000605097212 */ /* 0x000fe200078ec0ff */
[----:B------:R-:W-:-:S05]  /*f840*/  IMAD.U32 R5, RZ, RZ, UR35 ;  /* 0x00000023ff057e24 */ /* 0x000fca000f8e00ff */
[----:B------:R-:W-:Y:S01]  /*f850*/  LOP3.LUT R5, R177, UR27, R5, 0x96, !PT ;  /* 0x0000001bb1057c12 */ /* 0x000fe2000f8e9605 */
[----:B------:R-:W-:-:S04]  /*f860*/  IMAD.WIDE.U32 R100, R215, -0x326172a9, RZ ;  /* 0xcd9e8d57d7647825 */ /* 0x000fc800078e00ff */
[----:B------:R-:W-:Y:S01]  /*f870*/  IMAD.WIDE.U32 R12, R5, -0x326172a9, RZ ;  /* 0xcd9e8d57050c7825 */ /* 0x000fe200078e00ff */
[----:B------:R-:W-:Y:S04]  /*f880*/  HMMA.16816.F32 R32, R8, R16, R32 ;  /* 0x000000100820723c */ /* 0x000fe80000001820 */
[----:B------:R-:W-:Y:S02]  /*f890*/  LOP3.LUT R6, R13, UR7, R100, 0x96, !PT ;  /* 0x000000070d067c12 */ /* 0x000fe4000f8e9664 */
[----:B------:R-:W-:Y:S01]  /*f8a0*/  LOP3.LUT R5, R67, UR6, R12, 0x96, !PT ;  /* 0x0000000643057c12 */ /* 0x000fe2000f8e960c */
[----:B------:R-:W-:Y:S02]  /*f8b0*/  IMAD.MOV.U32 R14, RZ, RZ, R58 ;  /* 0x000000ffff0e7224 */ /* 0x000fe400078e003a */
[----:B------:R-:W-:-:S02]  /*f8c0*/  IMAD.MOV.U32 R15, RZ, RZ, R57 ;  /* 0x000000ffff0f7224 */ /* 0x000fc400078e0039 */
[----:B------:R-:W-:Y:S02]  /*f8d0*/  IMAD.MOV.U32 R29, RZ, RZ, R56 ;  /* 0x000000ffff1d7224 */ /* 0x000fe400078e0038 */
[----:B------:R-:W-:Y:S01]  /*f8e0*/  IMAD.MOV.U32 R28, RZ, RZ, R53 ;  /* 0x000000ffff1c7224 */ /* 0x000fe200078e0035 */
[C---:B------:R-:W-:Y:S01]  /*f8f0*/  HMMA.16816.F32 R56, R8.reuse, R20, R156 ;  /* 0x000000140838723c */ /* 0x040fe2000000189c */
[----:B------:R-:W-:Y:S02]  /*f900*/  IMAD.MOV.U32 R96, RZ, RZ, R52 ;  /* 0x000000ffff607224 */ /* 0x000fe400078e0034 */
[----:B------:R-:W-:Y:S02]  /*f910*/  IMAD.MOV.U32 R24, RZ, RZ, R62 ;  /* 0x000000ffff187224 */ /* 0x000fe400078e003e */
[----:B------:R-:W-:Y:S01]  /*f920*/  IMAD.MOV.U32 R27, RZ, RZ, R55 ;  /* 0x000000ffff1b7224 */ /* 0x000fe200078e0037 */
[----:B------:R-:W-:Y:S01]  /*f930*/  HMMA.16816.F32 R60, R8, R18, R160 ;  /* 0x00000012083c723c */ /* 0x000fe200000018a0 */
[----:B------:R-:W-:-:S02]  /*f940*/  IMAD.MOV.U32 R94, RZ, RZ, R54 ;  /* 0x000000ffff5e7224 */ /* 0x000fc400078e0036 */
[----:B------:R-:W-:-:S03]  /*f950*/  IMAD.WIDE.U32 R6, R6, -0x2daee0ad, RZ ;  /* 0xd2511f5306067825 */ /* 0x000fc600078e00ff */
[----:B------:R-:W-:Y:S01]  /*f960*/  HMMA.16816.F32 R52, R8, R22, R148 ;  /* 0x000000160834723c */ /* 0x000fe20000001894 */
[----:B------:R-:W-:Y:S01]  /*f970*/  VIADD R100, R215, 0x4 ;  /* 0x00000004d7647836 */ /* 0x000fe20000000000 */
[----:B------:R-:W-:Y:S01]  /*f980*/  LOP3.LUT R7, R7, UR4, R74, 0x96, !PT ;  /* 0x0000000407077c12 */ /* 0x000fe2000f8e964a */
[----:B------:R-:W-:Y:S01]  /*f990*/  IMAD.MOV.U32 R110, RZ, RZ, R27 ;  /* 0x000000ffff6e7224 */ /* 0x000fe200078e001b */
[----:B------:R-:W1:Y:S03]  /*f9a0*/  LDSM.16.MT88.4 R20, [R184+0x4800] ;  /* 0x00480000b814783b */ /* 0x000e660000004200 */
[----:B------:R-:W-:-:S04]  /*f9b0*/  IMAD.WIDE.U32 R8, R5, -0x2daee0ad, RZ ;  /* 0xd2511f5305087825 */ /* 0x000fc800078e00ff */
[----:B------:R-:W-:Y:S01]  /*f9c0*/  IMAD.WIDE.U32 R100, R100, -0x326172a9, RZ ;  /* 0xcd9e8d5764647825 */ /* 0x000fe200078e00ff */
[----:B------:R-:W-:Y:S02]  /*f9d0*/  LOP3.LUT R10, R9, UR23, R6, 0x96, !PT ;  /* 0x00000017090a7c12 */ /* 0x000fe4000f8e9606 */
[----:B------:R-:W-:Y:S01]  /*f9e0*/  LOP3.LUT R5, R65, UR6, R12, 0x96, !PT ;  /* 0x0000000641057c12 */ /* 0x000fe2000f8e960c */
[----:B------:R-:W-:Y:S01]  /*f9f0*/  IMAD.WIDE.U32 R6, R7, -0x326172a9, RZ ;  /* 0xcd9e8d5707067825 */ /* 0x000fe200078e00ff */
[----:B------:R-:W-:-:S03]  /*fa00*/  LOP3.LUT R9, R13, UR7, R100, 0x96, !PT ;  /* 0x000000070d097c12 */ /* 0x000fc6000f8e9664 */
[----:B------:R-:W-:Y:S01]  /*fa10*/  IMAD.WIDE.U32 R50, R10, -0x326172a9, RZ ;  /* 0xcd9e8d570a327825 */ /* 0x000fe200078e00ff */
[----:B------:R-:W-:-:S03]  /*fa20*/  LOP3.LUT R13, R7, UR24, R66, 0x96, !PT ;  /* 0x00000018070d7c12 */ /* 0x000fc6000f8e9642 */
[----:B------:R-:W-:Y:S01]  /*fa30*/  IMAD.WIDE.U32 R10, R5, -0x2daee0ad, RZ ;  /* 0xd2511f53050a7825 */ /* 0x000fe200078e00ff */
[----:B------:R-:W-:-:S03]  /*fa40*/  LOP3.LUT R12, R51, UR22, R6, 0x96, !PT ;  /* 0x00000016330c7c12 */ /* 0x000fc6000f8e9606 */
[----:B------:R-:W-:-:S04]  /*fa50*/  IMAD.WIDE.U32 R6, R9, -0x2daee0ad, RZ ;  /* 0xd2511f5309067825 */ /* 0x000fc800078e00ff */
[----:B------:R-:W-:Y:S01]  /*fa60*/  IMAD.WIDE.U32 R48, R12, -0x2daee0ad, RZ ;  /* 0xd2511f530c307825 */ /* 0x000fe200078e00ff */
[----:B------:R-:W-:Y:S02]  /*fa70*/  LOP3.LUT R9, R7, UR4, R72, 0x96, !PT ;  /* 0x0000000407097c12 */ /* 0x000fe4000f8e9648 */
[----:B------:R-:W-:Y:S01]  /*fa80*/  LOP3.LUT R5, R11, UR23, R6, 0x96, !PT ;  /* 0x000000170b057c12 */ /* 0x000fe2000f8e9606 */
[----:B------:R-:W-:-:S05]  /*fa90*/  IMAD.WIDE.U32 R6, R13, -0x2daee0ad, RZ ;  /* 0xd2511f530d067825 */ /* 0x000fca00078e00ff */
[----:B------:R-:W-:Y:S02]  /*faa0*/  LOP3.LUT R13, R7, UR19, R8, 0x96, !PT ;  /* 0x00000013070d7c12 */ /* 0x000fe4000f8e9608 */
[----:B------:R-:W-:Y:S01]  /*fab0*/  LOP3.LUT R11, R49, UR15, R6, 0x96, !PT ;  /* 0x0000000f310b7c12 */ /* 0x000fe2000f8e9606 */
[----:B------:R-:W-:-:S04]  /*fac0*/  IMAD.WIDE.U32 R6, R9, -0x326172a9, RZ ;  /* 0xcd9e8d5709067825 */ /* 0x000fc800078e00ff */
[----:B------:R-:W-:Y:S02]  /*fad0*/  IMAD.MOV.U32 R162, RZ, RZ, R24 ;  /* 0x000000ffffa27224 */ /* 0x000fe400078e0018 */
[----:B------:R-:W-:Y:S02]  /*fae0*/  IMAD.MOV.U32 R27, RZ, RZ, R25 ;  /* 0x000000ffff1b7224 */ /* 0x000fe400078e0019 */
[----:B------:R-:W-:Y:S02]  /*faf0*/  IMAD.MOV.U32 R25, RZ, RZ, R28 ;  /* 0x000000ffff197224 */ /* 0x000fe400078e001c */
[----:B------:R-:W-:Y:S02]  /*fb00*/  IMAD.MOV.U32 R24, RZ, RZ, R29 ;  /* 0x000000ffff187224 */ /* 0x000fe400078e001d */
[----:B------:R-:W-:Y:S01]  /*fb10*/  IMAD.WIDE.U32 R28, R5, -0x326172a9, RZ ;  /* 0xcd9e8d57051c7825 */ /* 0x000fe200078e00ff */
[----:B------:R-:W-:-:S04]  /*fb20*/  LOP3.LUT R5, R7, UR24, R64, 0x96, !PT ;  /* 0x0000001807057c12 */ /* 0x000fc8000f8e9640 */
[----:B------:R-:W-:Y:S01]  /*fb30*/  LOP3.LUT R12, R29, UR22, R6, 0x96, !PT ;  /* 0x000000161d0c7c12 */ /* 0x000fe2000f8e9606 */
[----:B------:R-:W-:-:S04]  /*fb40*/  IMAD.WIDE.U32 R6, R11, -0x326172a9, RZ ;  /* 0xcd9e8d570b067825 */ /* 0x000fc800078e00ff */
[----:B------:R-:W-:Y:S01]  /*fb50*/  IMAD.WIDE.U32 R8, R5, -0x2daee0ad, RZ ;  /* 0xd2511f5305087825 */ /* 0x000fe200078e00ff */
[----:B------:R-:W-:-:S03]  /*fb60*/  LOP3.LUT R5, R6, 0xffff, RZ, 0xc0, !PT ;  /* 0x0000ffff06057812 */ /* 0x000fc600078ec0ff */
[----:B------:R-:W-:Y:S01]  /*fb70*/  IMAD.MOV.U32 R79, RZ, RZ, R14 ;  /* 0x000000ffff4f7224 */ /* 0x000fe200078e000e */
[----:B------:R-:W-:Y:S01]  /*fb80*/  LOP3.LUT R14, R9, UR19, R10, 0x96, !PT ;  /* 0x00000013090e7c12 */ /* 0x000fe2000f8e960a */
[----:B------:R-:W-:Y:S01]  /*fb90*/  FFMA.FTZ R10, R115, UR25, -R4 ;  /* 0x00000019730a7c23 */ /* 0x000fe20008010804 */
[----:B------:R-:W-:Y:S01]  /*fba0*/  IMAD.MOV.U32 R109, RZ, RZ, R26 ;  /* 0x000000ffff6d7224 */ /* 0x000fe200078e001a */
[----:B------:R-:W-:Y:S01]  /*fbb0*/  SHF.R.U32.HI R9, RZ, 0x8, R5 ;  /* 0x00000008ff097819 */ /* 0x000fe20000011605 */
[----:B------:R-:W-:Y:S01]  /*fbc0*/  IMAD.MOV.U32 R115, RZ, RZ, R27 ;  /* 0x000000ffff737224 */ /* 0x000fe200078e001b */
[----:B------:R-:W-:Y:S01]  /*fbd0*/  LOP3.LUT R5, R6, 0xff, RZ, 0xc0, !PT ;  /* 0x000000ff06057812 */ /* 0x000fe200078ec0ff */
[----:B------:R-:W-:Y:S01]  /*fbe0*/  IMAD.WIDE.U32 R26, R12, -0x2daee0ad, RZ ;  /* 0xd2511f530c1a7825 */ /* 0x000fe200078e00ff */
[----:B------:R2:W-:Y:S02]  /*fbf0*/  MUFU.EX2 R150, R10 ;  /* 0x0000000a00967308 */ /* 0x0005e40000000800 */
[----:B------:R-:W-:-:S02]  /*fc00*/  PRMT R18, R5, 0x5410, R9 ;  /* 0x0000541005127816 */ /* 0x000fc40000000009 */
[--C-:B------:R-:W-:Y:S01]  /*fc10*/  SHF.R.U32.HI R5, RZ, 0x10, R6.reuse ;  /* 0x00000010ff057819 */ /* 0x100fe20000011606 */
[----:B------:R-:W-:Y:S01]  /*fc20*/  IMAD.WIDE.U32 R30, R13, -0x326172a9, RZ ;  /* 0xcd9e8d570d1e7825 */ /* 0x000fe200078e00ff */
[----:B------:R-:W-:Y:S02]  /*fc30*/  SHF.R.U32.HI R6, RZ, 0x18, R6 ;  /* 0x00000018ff067819 */ /* 0x000fe40000011606 */
[----:B------:R-:W-:Y:S02]  /*fc40*/  LOP3.LUT R5, R5, 0xff, RZ, 0xc0, !PT ;  /* 0x000000ff05057812 */ /* 0x000fe400078ec0ff */
[----:B--2---:R-:W-:Y:S01]  /*fc50*/  LOP3.LUT R10, R27, UR15, R8, 0x96, !PT ;  /* 0x0000000f1b0a7c12 */ /* 0x004fe2000f8e9608 */
[----:B------:R-:W-:-:S04]  /*fc60*/  FFMA.FTZ R8, R117, UR25, -R4 ;  /* 0x0000001975087c23 */ /* 0x000fc80008010804 */
[----:B------:R2:W3:Y:S02]  /*fc70*/  MUFU.EX2 R153, R8 ;  /* 0x0000000800997308 */ /* 0x0004e40000000800 */
[----:B--2---:R-:W-:Y:S01]  /*fc80*/  FFMA.FTZ R8, R111, UR25, -R4 ;  /* 0x000000196f087c23 */ /* 0x004fe20008010804 */
[----:B------:R-:W-:Y:S01]  /*fc90*/  IMAD.MOV.U32 R111, RZ, RZ, R15 ;  /* 0x000000ffff6f7224 */ /* 0x000fe200078e000f */
[----:B------:R-:W-:-:S04]  /*fca0*/  PRMT R15, R5, 0x5410, R6 ;  /* 0x00005410050f7816 */ /* 0x000fc80000000006 */
[----:B------:R2:W-:Y:S01]  /*fcb0*/  MUFU.EX2 R151, R8 ;  /* 0x0000000800977308 */ /* 0x0005e20000000800 */
[----:B------:R-:W-:Y:S01]  /*fcc0*/  LOP3.LUT R5, R7, UR17, R30, 0x96, !PT ;  /* 0x0000001107057c12 */ /* 0x000fe2000f8e961e */
[----:B------:R-:W-:-:S03]  /*fcd0*/  IMAD.WIDE.U32 R6, R10, -0x326172a9, RZ ;  /* 0xcd9e8d570a067825 */ /* 0x000fc600078e00ff */
[----:B------:R-:W-:Y:S01]  /*fce0*/  LOP3.LUT R9, R5, 0xffff, RZ, 0xc0, !PT ;  /* 0x0000ffff05097812 */ /* 0x000fe200078ec0ff */
[----:B--2---:R-:W-:-:S04]  /*fcf0*/  FFMA.FTZ R8, R112, UR25, -R4 ;  /* 0x0000001970087c23 */ /* 0x004fc80008010804 */
[----:B------:R2:W-:Y:S01]  /*fd00*/  MUFU.EX2 R105, R8 ;  /* 0x0000000800697308 */ /* 0x0005e20000000800 */
[----:B------:R-:W-:Y:S02]  /*fd10*/  SHF.R.U32.HI R11, RZ, 0x8, R9 ;  /* 0x00000008ff0b7819 */ /* 0x000fe40000011609 */
[----:B------:R-:W-:Y:S01]  /*fd20*/  LOP3.LUT R9, R5, 0xff, RZ, 0xc0, !PT ;  /* 0x000000ff05097812 */ /* 0x000fe200078ec0ff */
[----:B------:R-:W-:Y:S01]  /*fd30*/  IMAD.MOV.U32 R102, RZ, RZ, R24 ;  /* 0x000000ffff667224 */ /* 0x000fe200078e0018 */
[----:B--2---:R-:W-:-:S04]  /*fd40*/  LOP3.LUT R8, R6, 0xffff, RZ, 0xc0, !PT ;  /* 0x0000ffff06087812 */ /* 0x004fc800078ec0ff */
[----:B------:R-:W-:Y:S02]  /*fd50*/  SHF.R.U32.HI R12, RZ, 0x8, R8 ;  /* 0x00000008ff0c7819 */ /* 0x000fe40000011608 */
[----:B------:R-:W-:-:S04]  /*fd60*/  LOP3.LUT R8, R6, 0xff, RZ, 0xc0, !PT ;  /* 0x000000ff06087812 */ /* 0x000fc800078ec0ff */
[----:B------:R-:W-:Y:S02]  /*fd70*/  PRMT R17, R8, 0x5410, R12 ;  /* 0x0000541008117816 */ /* 0x000fe4000000000c */
[----:B------:R-:W-:Y:S01]  /*fd80*/  SHF.R.U32.HI R8, RZ, 0x10, R6 ;  /* 0x00000010ff087819 */ /* 0x000fe20000011606 */
[----:B------:R-:W-:Y:S01]  /*fd90*/  IMAD.MOV.U32 R99, RZ, RZ, R25 ;  /* 0x000000ffff637224 */ /* 0x000fe200078e0019 */
[----:B------:R-:W-:Y:S01]  /*fda0*/  PRMT R12, R9, 0x5410, R11 ;  /* 0x00005410090c7816 */ /* 0x000fe2000000000b */
[----:B------:R-:W-:Y:S01]  /*fdb0*/  IMAD.WIDE.U32 R24, R14, -0x326172a9, RZ ;  /* 0xcd9e8d570e187825 */ /* 0x000fe200078e00ff */
[--C-:B------:R-:W-:Y:S02]  /*fdc0*/  SHF.R.U32.HI R9, RZ, 0x10, R5.reuse ;  /* 0x00000010ff097819 */ /* 0x100fe40000011605 */
[----:B------:R-:W-:Y:S02]  /*fdd0*/  SHF.R.U32.HI R11, RZ, 0x18, R5 ;  /* 0x00000018ff0b7819 */ /* 0x000fe40000011605 */
[----:B------:R-:W-:-:S02]  /*fde0*/  LOP3.LUT R5, R8, 0xff, RZ, 0xc0, !PT ;  /* 0x000000ff08057812 */ /* 0x000fc400078ec0ff */
[----:B------:R-:W-:-:S04]  /*fdf0*/  SHF.R.U32.HI R6, RZ, 0x18, R6 ;  /* 0x00000018ff067819 */ /* 0x000fc80000011606 */
[----:B------:R-:W-:Y:S02]  /*fe00*/  PRMT R16, R5, 0x5410, R6 ;  /* 0x0000541005107816 */ /* 0x000fe40000000006 */
[----:B------:R-:W-:Y:S01]  /*fe10*/  LOP3.LUT R6, R7, UR17, R24, 0x96, !PT ;  /* 0x0000001107067c12 */ /* 0x000fe2000f8e9618 */
[--C-:B------:R-:W-:Y:S01]  /*fe20*/  FFMA.FTZ R7, R123, UR25, -R2.reuse ;  /* 0x000000197b077c23 */ /* 0x100fe20008010802 */
[----:B------:R-:W-:Y:S01]  /*fe30*/  LOP3.LUT R8, R9, 0xff, RZ, 0xc0, !PT ;  /* 0x000000ff09087812 */ /* 0x000fe200078ec0ff */
[----:B------:R-:W-:Y:S01]  /*fe40*/  FFMA.FTZ R10, R116, UR25, -R3 ;  /* 0x00000019740a7c23 */ /* 0x000fe20008010803 */
[----:B------:R-:W-:Y:S01]  /*fe50*/  LOP3.LUT R5, R6, 0xffff, RZ, 0xc0, !PT ;  /* 0x0000ffff06057812 */ /* 0x000fe200078ec0ff */
[----:B------:R2:W-:Y:S01]  /*fe60*/  MUFU.EX2 R142, R7 ;  /* 0x00000007008e7308 */ /* 0x0005e20000000800 */
[----:B------:R-:W-:Y:S01]  /*fe70*/  PRMT R11, R8, 0x5410, R11 ;  /* 0x00005410080b7816 */ /* 0x000fe2000000000b */
[----:B------:R-:W-:-:S06]  /*fe80*/  FFMA.FTZ R8, R128, UR25, -R2 ;  /* 0x0000001980087c23 */ /* 0x000fcc0008010802 */
[----:B------:R4:W-:Y:S01]  /*fe90*/  MUFU.EX2 R145, R10 ;  /* 0x0000000a00917308 */ /* 0x0009e20000000800 */
[----:B--2---:R-:W-:Y:S02]  /*fea0*/  SHF.R.U32.HI R7, RZ, 0x8, R5 ;  /* 0x00000008ff077819 */ /* 0x004fe40000011605 */
[----:B------:R-:W-:-:S05]  /*feb0*/  LOP3.LUT R5, R6, 0xff, RZ, 0xc0, !PT ;  /* 0x000000ff06057812 */ /* 0x000fca00078ec0ff */
[----:B------:R2:W-:Y:S01]  /*fec0*/  MUFU.EX2 R144, R8 ;  /* 0x0000000800907308 */ /* 0x0005e20000000800 */
[----:B----4-:R-:W-:-:S07]  /*fed0*/  FFMA.FTZ R10, R118, UR25, -R3 ;  /* 0x00000019760a7c23 */ /* 0x010fce0008010803 */
[----:B------:R4:W1:Y:S01]  /*fee0*/  MUFU.EX2 R149, R10 ;  /* 0x0000000a00957308 */ /* 0x0008620000000800 */
[----:B------:R-:W-:Y:S01]  /*fef0*/  FFMA.FTZ R9, R114, UR25, -R3 ;  /* 0x0000001972097c23 */ /* 0x000fe20008010803 */
[----:B--2---:R-:W-:Y:S01]  /*ff00*/  PRMT R8, R5, 0x5410, R7 ;  /* 0x0000541005087816 */ /* 0x004fe20000000007 */
[----:B------:R-:W-:Y:S01]  /*ff10*/  FFMA.FTZ R5, R119, UR25, -R2 ;  /* 0x0000001977057c23 */ /* 0x000fe20008010802 */
[--C-:B------:R-:W-:Y:S02]  /*ff20*/  SHF.R.U32.HI R7, RZ, 0x10, R6.reuse ;  /* 0x00000010ff077819 */ /* 0x100fe40000011606 */
[----:B------:R-:W-:Y:S02]  /*ff30*/  SHF.R.U32.HI R6, RZ, 0x18, R6 ;  /* 0x00000018ff067819 */ /* 0x000fe40000011606 */
[----:B------:R2:W-:Y:S01]  /*ff40*/  MUFU.EX2 R103, R5 ;  /* 0x0000000500677308 */ /* 0x0005e20000000800 */
[----:B----4-:R-:W-:-:S07]  /*ff50*/  FFMA.FTZ R10, R113, UR25, -R3 ;  /* 0x00000019710a7c23 */ /* 0x010fce0008010803 */
[----:B------:R4:W-:Y:S01]  /*ff60*/  MUFU.EX2 R104, R9 ;  /* 0x0000000900687308 */ /* 0x0009e20000000800 */
[----:B--2---:R-:W-:-:S07]  /*ff70*/  LOP3.LUT R5, R7, 0xff, RZ, 0xc0, !PT ;  /* 0x000000ff07057812 */ /* 0x004fce00078ec0ff */
[----:B------:R-:W2:Y:S01]  /*ff80*/  MUFU.EX2 R148, R10 ;  /* 0x0000000a00947308 */ /* 0x000ea20000000800 */
[----:B------:R-:W-:Y:S01]  /*ff90*/  FFMA.FTZ R7, R120, UR25, -R2 ;  /* 0x0000001978077c23 */ /* 0x000fe20008010802 */
[----:B----4-:R-:W-:Y:S02]  /*ffa0*/  PRMT R9, R5, 0x5410, R6 ;  /* 0x0000541005097816 */ /* 0x010fe40000000006 */
[----:B------:R-:W-:Y:S02]  /*ffb0*/  HSET2.LE.AND R5, R12, R176, PT ;  /* 0x000000b00c057233 */ /* 0x000fe40003803000 */
[----:B---3--:R-:W-:Y:S02]  /*ffc0*/  F2FP.F16.F32.PACK_AB R6, R153, R150 ;  /* 0x000000969906723e */ /* 0x008fe400000000ff */
[----:B------:R3:W4:Y:S02]  /*ffd0*/  MUFU.EX2 R100, R7 ;  /* 0x0000000700647308 */ /* 0x0007240000000800 */
[----:B------:R-:W-:-:S02]  /*ffe0*/  LOP3.LUT R12, R5, R6, RZ, 0xc0, !PT ;  /* 0x00000006050c7212 */ /* 0x000fc400078ec0ff */
[----:B------:R-:W-:Y:S02]  /*fff0*/  HSET2.LE.AND R5, R11, R176, PT ;  /* 0x000000b00b057233 */ /* 0x000fe40003803000 */
[----:B-1----:R-:W-:-:S04]  /*10000*/  F2FP.F16.F32.PACK_AB R6, R149, R145 ;  /* 0x000000919506723e */ /* 0x002fc800000000ff */
[----:B------:R-:W-:Y:S02]  /*10010*/  LOP3.LUT R13, R5, R6, RZ, 0xc0, !PT ;  /* 0x00000006050d7212 */ /* 0x000fe400078ec0ff */
[--C-:B------:R-:W-:Y:S02]  /*10020*/  HSET2.LE.AND R5, R18, R176.reuse, PT ;  /* 0x000000b012057233 */ /* 0x100fe40003803000 */
[----:B------:R-:W-:Y:S01]  /*10030*/  F2FP.F16.F32.PACK_AB R6, R105, R151 ;  /* 0x000000976906723e */ /* 0x000fe200000000ff */
[----:B---3--:R-:W-:Y:S01]  /*10040*/  FFMA.FTZ R7, R121, UR25, -R0 ;  /* 0x0000001979077c23 */ /* 0x008fe20008010800 */
[----:B------:R-:W-:Y:S02]  /*10050*/  IMAD.MOV.U32 R117, RZ, RZ, R79 ;  /* 0x000000ffff757224 */ /* 0x000fe400078e004f */
[----:B------:R-:W-:Y:S02]  /*10060*/  LOP3.LUT R14, R5, R6, RZ, 0xc0, !PT ;  /* 0x00000006050e7212 */ /* 0x000fe400078ec0ff */
[----:B------:R-:W-:Y:S01]  /*10070*/  HSET2.LE.AND R5, R15, R176, PT ;  /* 0x000000b00f057233 */ /* 0x000fe20003803000 */
[----:B------:R1:W-:Y:S01]  /*10080*/  MUFU.EX2 R79, R7 ;  /* 0x00000007004f7308 */ /* 0x0003e20000000800 */
[----:B--2---:R-:W-:Y:S01]  /*10090*/  F2FP.F16.F32.PACK_AB R6, R104, R148 ;  /* 0x000000946806723e */ /* 0x004fe200000000ff */
[----:B------:R-:W-:-:S02]  /*100a0*/  IMAD.MOV.U32 R116, RZ, RZ, R97 ;  /* 0x000000ffff747224 */ /* 0x000fc400078e0061 */
[----:B------:R-:W-:Y:S01]  /*100b0*/  IMAD.MOV.U32 R97, RZ, RZ, R90 ;  /* 0x000000ffff617224 */ /* 0x000fe200078e005a */
[----:B------:R-:W-:Y:S02]  /*100c0*/  LOP3.LUT R15, R5, R6, RZ, 0xc0, !PT ;  /* 0x00000006050f7212 */ /* 0x000fe400078ec0ff */
[----:B------:R-:W-:Y:S02]  /*100d0*/  HSET2.LE.AND R5, R17, R176, PT ;  /* 0x000000b011057233 */ /* 0x000fe40003803000 */
[----:B----4-:R-:W-:Y:S01]  /*100e0*/  F2FP.F16.F32.PACK_AB R6, R100, R103 ;  /* 0x000000676406723e */ /* 0x010fe200000000ff */
[----:B-1----:R-:W-:-:S04]  /*100f0*/  FFMA.FTZ R7, R122, UR25, -R0 ;  /* 0x000000197a077c23 */ /* 0x002fc80008010800 */
[----:B------:R1:W2:Y:S01]  /*10100*/  MUFU.EX2 R90, R7 ;  /* 0x00000007005a7308 */ /* 0x0002a20000000800 */
[----:B------:R-:W-:Y:S02]  /*10110*/  LOP3.LUT R10, R5, R6, RZ, 0xc0, !PT ;  /* 0x00000006050a7212 */ /* 0x000fe400078ec0ff */
[----:B------:R-:W-:Y:S02]  /*10120*/  HSET2.LE.AND R5, R16, R176, PT ;  /* 0x000000b010057233 */ /* 0x000fe40003803000 */
[----:B------:R-:W3:Y:S01]  /*10130*/  LDSM.16.MT88.4 R16, [R185+0x4800] ;  /* 0x00480000b910783b */ /* 0x000ee20000004200 */
[----:B-1----:R-:W-:-:S04]  /*10140*/  FFMA.FTZ R7, R130, UR25, -R0 ;  /* 0x0000001982077c23 */ /* 0x002fc80008010800 */
[----:B------:R1:W-:Y:S01]  /*10150*/  MUFU.EX2 R141, R7 ;  /* 0x00000007008d7308 */ /* 0x0003e20000000800 */
[----:B--2---:R-:W-:Y:S01]  /*10160*/  F2FP.F16.F32.PACK_AB R6, R90, R79 ;  /* 0x0000004f5a06723e */ /* 0x004fe200000000ff */
[----:B-1----:R-:W-:-:S06]  /*10170*/  FFMA.FTZ R7, R129, UR25, -R0 ;  /* 0x0000001981077c23 */ /* 0x002fcc0008010800 */
[----:B------:R-:W1:Y:S01]  /*10180*/  MUFU.EX2 R140, R7 ;  /* 0x00000007008c7308 */ /* 0x000e620000000800 */
[----:B------:R-:W-:Y:S02]  /*10190*/  LOP3.LUT R11, R5, R6, RZ, 0xc0, !PT ;  /* 0x00000006050b7212 */ /* 0x000fe400078ec0ff */
[----:B------:R-:W-:Y:S02]  /*101a0*/  HSET2.LE.AND R5, R8, R176, PT ;  /* 0x000000b008057233 */ /* 0x000fe40003803000 */
[----:B------:R-:W-:-:S04]  /*101b0*/  F2FP.F16.F32.PACK_AB R6, R144, R142 ;  /* 0x0000008e9006723e */ /* 0x000fc800000000ff */
[----:B------:R-:W-:Y:S02]  /*101c0*/  LOP3.LUT R8, R5, R6, RZ, 0xc0, !PT ;  /* 0x0000000605087212 */ /* 0x000fe400078ec0ff */
[----:B------:R-:W-:Y:S02]  /*101d0*/  HSET2.LE.AND R5, R9, R176, PT ;  /* 0x000000b009057233 */ /* 0x000fe40003803000 */
[----:B-1----:R-:W-:-:S04]  /*101e0*/  F2FP.F16.F32.PACK_AB R6, R140, R141 ;  /* 0x0000008d8c06723e */ /* 0x002fc800000000ff */
[----:B------:R-:W-:Y:S01]  /*101f0*/  LOP3.LUT R9, R5, R6, RZ, 0xc0, !PT ;  /* 0x0000000605097212 */ /* 0x000fe200078ec0ff */
[----:B------:R-:W-:Y:S01]  /*10200*/  FFMA.FTZ R5, R134, UR25, -R2 ;  /* 0x0000001986057c23 */ /* 0x000fe20008010802 */
[----:B------:R-:W-:Y:S01]  /*10210*/  LOP3.LUT R6, R25, UR18, R28, 0x96, !PT ;  /* 0x0000001219067c12 */ /* 0x000fe2000f8e961c */
[----:B------:R-:W-:Y:S02]  /*10220*/  IMAD.MOV.U32 R106, RZ, RZ, R85 ;  /* 0x000000ffff6a7224 */ /* 0x000fe400078e0055 */
[----:B------:R1:W-:Y:S02]  /*10230*/  MUFU.EX2 R85, R5 ;  /* 0x0000000500557308 */ /* 0x0003e40000000800 */
[----:B------:R-:W-:-:S04]  /*10240*/  IMAD.WIDE.U32 R6, R6, -0x2daee0ad, RZ ;  /* 0xd2511f5306067825 */ /* 0x000fc800078e00ff */
[----:B------:R-:W-:Y:S02]  /*10250*/  IMAD.MOV.U32 R101, RZ, RZ, R96 ;  /* 0x000000ffff657224 */ /* 0x000fe400078e0060 */
[----:B------:R-:W-:Y:S02]  /*10260*/  IMAD.MOV.U32 R96, RZ, RZ, R91 ;  /* 0x000000ffff607224 */ /* 0x000fe400078e005b */
[----:B------:R-:W-:Y:S02]  /*10270*/  IMAD.MOV.U32 R108, RZ, RZ, R71 ;  /* 0x000000ffff6c7224 */ /* 0x000fe400078e0047 */
[----:B-1----:R-:W-:Y:S01]  /*10280*/  FFMA.FTZ R5, R133, UR25, -R2 ;  /* 0x0000001985057c23 */ /* 0x002fe20008010802 */
[----:B------:R-:W-:-:S03]  /*10290*/  IMAD.MOV.U32 R91, RZ, RZ, R70 ;  /* 0x000000ffff5b7224 */ /* 0x000fc600078e0046 */
[----:B------:R1:W-:Y:S01]  /*102a0*/  MUFU.EX2 R161, R5 ;  /* 0x0000000500a17308 */ /* 0x0003e20000000800 */
[----:B------:R-:W-:Y:S02]  /*102b0*/  IMAD.MOV.U32 R107, RZ, RZ, R69 ;  /* 0x000000ffff6b7224 */ /* 0x000fe400078e0045 */
[----:B------:R-:W-:Y:S01]  /*102c0*/  IMAD.MOV.U32 R118, RZ, RZ, R68 ;  /* 0x000000ffff767224 */ /* 0x000fe200078e0044 */
[-C--:B------:R-:W-:Y:S06]  /*102d0*/  HMMA.16816.F32 R44, R8, R20.reuse, R44 ;  /* 0x00000014082c723c */ /* 0x080fec000000182c */
[----:B------:R-:W-:Y:S01]  /*102e0*/  HMMA.16816.F32 R68, R12, R20, R32 ;  /* 0x000000140c44723c */ /* 0x000fe20000001820 */
[----:B-1----:R-:W-:-:S02]  /*102f0*/  LOP3.LUT R5, R7, UR28, R26, 0x96, !PT ;  /* 0x0000001c07057c12 */ /* 0x002fc4000f8e961a */
[----:B------:R-:W-:-:S03]  /*10300*/  LOP3.LUT R7, R6, 0xffff, RZ, 0xc0, !PT ;  /* 0x0000ffff06077812 */ /* 0x000fc600078ec0ff */
[C---:B------:R-:W-:Y:S06]  /*10310*/  HMMA.16816.F32 R40, R8.reuse, R22, R40 ;  /* 0x000000160828723c */ /* 0x040fec0000001828 */
[C---:B---3--:R-:W-:Y:S06]  /*10320*/  HMMA.16816.F32 R36, R8.reuse, R16, R36 ;  /* 0x000000100824723c */ /* 0x048fec0000001824 */
        /* <DEDUP_REMOVED lines=10> */
[----:B------:R-:W-:Y:S01]  /*103d0*/  IMAD.MOV.U32 R112, RZ, RZ, R78 ;  /* 0x000000ffff707224 */ /* 0x000fe200078e004e */
[----:B------:R-:W1:Y:S03]  /*103e0*/  LDSM.16.MT88.4 R16, [R184+0x4c00] ;  /* 0x004c0000b810783b */ /* 0x000e660000004200 */
        /* <DEDUP_REMOVED lines=35> */
[----:B------:R-:W-:-:S03]  /*10620*/  LOP3.LUT R6, R31, UR18, R50, 0x96, !PT ;  /* 0x000000121f067c12 */ /* 0x000fc6000f8e9632 */
[----:B------:R1:W-:Y:S02]  /*10630*/  MUFU.EX2 R131, R5 ;  /* 0x0000000500837308 */ /* 0x0003e40000000800 */
[----:B------:R-:W-:Y:S01]  /*10640*/  IMAD.WIDE.U32 R6, R6, -0x2daee0ad, RZ ;  /* 0xd2511f5306067825 */ /* 0x000fe200078e00ff */
[----:B------:R-:W-:Y:S03]  /*10650*/  HMMA.16816.F32 R44, R8, R16, R44 ;  /* 0x00000010082c723c */ /* 0x000fe6000000182c */
[----:B-1----:R-:W-:-:S04]  /*10660*/  FFMA.FTZ R5, R178, UR25, -R4 ;  /* 0x00000019b2057c23 */ /* 0x002fc80008010804 */
[----:B------:R1:W-:Y:S01]  /*10670*/  MUFU.EX2 R163, R5 ;  /* 0x0000000500a37308 */ /* 0x0003e20000000800 */
[C---:B------:R-:W-:Y:S06]  /*10680*/  HMMA.16816.F32 R40, R8.reuse, R18, R40 ;  /* 0x000000120828723c */ /* 0x040fec0000001828 */
[----:B--2---:R-:W-:Y:S01]  /*10690*/  HMMA.16816.F32 R36, R8, R20, R36 ;  /* 0x000000140824723c */ /* 0x004fe20000001824 */
[----:B-1----:R-:W-:-:S04]  /*106a0*/  FFMA.FTZ R5, R172, UR25, -R4 ;  /* 0x00000019ac057c23 */ /* 0x002fc80008010804 */
[----:B------:R1:W-:Y:S01]  /*106b0*/  MUFU.EX2 R159, R5 ;  /* 0x00000005009f7308 */ /* 0x0003e20000000800 */
[----:B------:R-:W-:Y:S07]  /*106c0*/  HMMA.16816.F32 R24, R8, R22, R32 ;  /* 0x000000160818723c */ /* 0x000fee0000001820 */
[----:B------:R-:W-:Y:S02]  /*106d0*/  LOP3.LUT R11, R6, 0xff, RZ, 0xc0, !PT ;  /* 0x000000ff060b7812 */ /* 0x000fe400078ec0ff */
[----:B------:R-:W-:-:S02]  /*106e0*/  SHF.R.U32.HI R10, RZ, 0x10, R6 ;  /* 0x00000010ff0a7819 */ /* 0x000fc40000011606 */
[----:B------:R-:W-:Y:S02]  /*106f0*/  SHF.R.U32.HI R9, RZ, 0x18, R6 ;  /* 0x00000018ff097819 */ /* 0x000fe40000011606 */
[----:B-1----:R-:W-:Y:S02]  /*10700*/  LOP3.LUT R5, R7, UR28, R48, 0x96, !PT ;  /* 0x0000001c07057c12 */ /* 0x002fe4000f8e9630 */
[----:B------:R-:W-:Y:S01]  /*10710*/  LOP3.LUT R7, R6, 0xffff, RZ, 0xc0, !PT ;  /* 0x0000ffff06077812 */ /* 0x000fe200078ec0ff */
[----:B------:R-:W-:Y:S01]  /*10720*/  FFMA.FTZ R8, R173, UR25, -R4 ;  /* 0x00000019ad087c23 */ /* 0x000fe20008010804 */
[----:B------:R-:W-:Y:S01]  /*10730*/  IMAD.MOV.U32 R128, RZ, RZ, R116 ;  /* 0x000000ffff807224 */ /* 0x000fe200078e0074 */
[----:B------:R-:W-:Y:S01]  /*10740*/  UIADD3 UR35, UR36, 0x2, URZ ;  /* 0x0000000224237890 */ /* 0x000fe2000fffe03f */
[----:B------:R-:W-:Y:S01]  /*10750*/  SHF.R.U32.HI R6, RZ, 0x8, R7 ;  /* 0x00000008ff067819 */ /* 0x000fe20000011607 */
[----:B------:R-:W-:Y:S01]  /*10760*/  FFMA.FTZ R7, R174, UR25, -R3 ;  /* 0x00000019ae077c23 */ /* 0x000fe20008010803 */
[----:B------:R-:W-:Y:S01]  /*10770*/  IMAD.MOV.U32 R123, RZ, RZ, R112 ;  /* 0x000000ffff7b7224 */ /* 0x000fe200078e0070 */
[----:B------:R-:W1:Y:S01]  /*10780*/  LDSM.16.MT88.4 R48, [R184+0x5000] ;  /* 0x00500000b830783b */ /* 0x000e620000004200 */
[----:B------:R-:W-:Y:S01]  /*10790*/  PRMT R12, R11, 0x5410, R6 ;  /* 0x000054100b0c7816 */ /* 0x000fe20000000006 */
[----:B------:R2:W-:Y:S01]  /*107a0*/  MUFU.EX2 R158, R7 ;  /* 0x00000007009e7308 */ /* 0x0005e20000000800 */
[----:B------:R-:W-:-:S04]  /*107b0*/  LOP3.LUT R6, R10, 0xff, RZ, 0xc0, !PT ;  /* 0x000000ff0a067812 */ /* 0x000fc800078ec0ff */
[----:B------:R-:W-:-:S03]  /*107c0*/  PRMT R11, R6, 0x5410, R9 ;  /* 0x00005410060b7816 */ /* 0x000fc60000000009 */
[----:B------:R3:W-:Y:S01]  /*107d0*/  MUFU.EX2 R136, R8 ;  /* 0x0000000800887308 */ /* 0x0007e20000000800 */
[----:B------:R-:W-:Y:S01]  /*107e0*/  LOP3.LUT R6, R5, 0xffff, RZ, 0xc0, !PT ;  /* 0x0000ffff05067812 */ /* 0x000fe200078ec0ff */
[----:B--2---:R-:W-:-:S06]  /*107f0*/  FFMA.FTZ R7, R175, UR25, -R3 ;  /* 0x00000019af077c23 */ /* 0x004fcc0008010803 */
[----:B------:R2:W4:Y:S01]  /*10800*/  MUFU.EX2 R13, R7 ;  /* 0x00000007000d7308 */ /* 0x0005220000000800 */
[----:B---3--:R-:W-:Y:S01]  /*10810*/  SHF.R.U32.HI R8, RZ, 0x8, R6 ;  /* 0x00000008ff087819 */ /* 0x008fe20000011606 */
[----:B------:R-:W-:Y:S01]  /*10820*/  FFMA.FTZ R6, R180, UR25, -R3 ;  /* 0x00000019b4067c23 */ /* 0x000fe20008010803 */
[----:B------:R-:W-:Y:S01]  /*10830*/  LOP3.LUT R10, R5, 0xff, RZ, 0xc0, !PT ;  /* 0x000000ff050a7812 */ /* 0x000fe200078ec0ff */
[----:B------:R-:W-:Y:S01]  /*10840*/  IMAD.MOV.U32 R180, RZ, RZ, R87 ;  /* 0x000000ffffb47224 */ /* 0x000fe200078e0057 */
[----:B------:R-:W-:-:S03]  /*10850*/  SHF.R.U32.HI R9, RZ, 0x18, R5 ;  /* 0x00000018ff097819 */ /* 0x000fc60000011605 */
[----:B------:R3:W-:Y:S01]  /*10860*/  MUFU.EX2 R87, R6 ;  /* 0x0000000600577308 */ /* 0x0007e20000000800 */
[----:B------:R-:W-:Y:S01]  /*10870*/  IMAD.MOV.U32 R116, RZ, RZ, R117 ;  /* 0x000000ffff747224 */ /* 0x000fe200078e0075 */
[----:B--2---:R-:W-:-:S04]  /*10880*/  SHF.R.U32.HI R7, RZ, 0x10, R5 ;  /* 0x00000010ff077819 */ /* 0x004fc80000011605 */
[----:B------:R-:W-:Y:S01]  /*10890*/  LOP3.LUT R5, R7, 0xff, RZ, 0xc0, !PT ;  /* 0x000000ff07057812 */ /* 0x000fe200078ec0ff */
[----:B------:R-:W-:Y:S02]  /*108a0*/  IMAD.MOV.U32 R117, RZ, RZ, R162 ;  /* 0x000000ffff757224 */ /* 0x000fe400078e00a2 */
[----:B---3--:R-:W-:Y:S01]  /*108b0*/  FFMA.FTZ R6, R181, UR25, -R3 ;  /* 0x00000019b5067c23 */ /* 0x008fe20008010803 */
[----:B------:R-:W-:Y:S02]  /*108c0*/  PRMT R7, R5, 0x5410, R9 ;  /* 0x0000541005077816 */ /* 0x000fe40000000009 */
[----:B------:R-:W-:Y:S01]  /*108d0*/  HSET2.LE.AND R5, R12, R176, PT ;  /* 0x000000b00c057233 */ /* 0x000fe20003803000 */
[----:B------:R2:W3:Y:S01]  /*108e0*/  MUFU.EX2 R162, R6 ;  /* 0x0000000600a27308 */ /* 0x0004e20000000800 */
[----:B----4-:R-:W-:Y:S01]  /*108f0*/  IMAD.MOV.U32 R181, RZ, RZ, R13 ;  /* 0x000000ffffb57224 */ /* 0x010fe200078e000d */
[----:B------:R-:W-:Y:S02]  /*10900*/  PRMT R8, R10, 0x5410, R8 ;  /* 0x000054100a087816 */ /* 0x000fe40000000008 */
[----:B--2---:R-:W-:-:S04]  /*10910*/  F2FP.F16.F32.PACK_AB R6, R136, R159 ;  /* 0x0000009f8806723e */ /* 0x004fc800000000ff */
[----:B------:R-:W-:Y:S02]  /*10920*/  LOP3.LUT R10, R5, R6, RZ, 0xc0, !PT ;  /* 0x00000006050a7212 */ /* 0x000fe400078ec0ff */
[----:B------:R-:W-:Y:S02]  /*10930*/  HSET2.LE.AND R5, R11, R176, PT ;  /* 0x000000b00b057233 */ /* 0x000fe40003803000 */
[----:B------:R-:W-:-:S04]  /*10940*/  F2FP.F16.F32.PACK_AB R6, R181, R158 ;  /* 0x0000009eb506723e */ /* 0x000fc800000000ff */
[----:B------:R-:W-:Y:S02]  /*10950*/  LOP3.LUT R11, R5, R6, RZ, 0xc0, !PT ;  /* 0x00000006050b7212 */ /* 0x000fe400078ec0ff */
[----:B------:R-:W-:Y:S02]  /*10960*/  HSET2.LE.AND R5, R8, R176, PT ;  /* 0x000000b008057233 */ /* 0x000fe40003803000 */
[----:B------:R-:W-:-:S04]  /*10970*/  F2FP.F16.F32.PACK_AB R6, R163, R131 ;  /* 0x00000083a306723e */ /* 0x000fc800000000ff */
[----:B------:R-:W-:Y:S02]  /*10980*/  LOP3.LUT R8, R5, R6, RZ, 0xc0, !PT ;  /* 0x0000000605087212 */ /* 0x000fe400078ec0ff */
[----:B------:R-:W-:Y:S02]  /*10990*/  HSET2.LE.AND R5, R7, R176, PT ;  /* 0x000000b007057233 */ /* 0x000fe40003803000 */
[----:B---3--:R-:W-:-:S04]  /*109a0*/  F2FP.F16.F32.PACK_AB R6, R162, R87 ;  /* 0x00000057a206723e */ /* 0x008fc800000000ff */
[----:B------:R-:W-:Y:S01]  /*109b0*/  LOP3.LUT R9, R5, R6, RZ, 0xc0, !PT ;  /* 0x0000000605097212 */ /* 0x000fe200078ec0ff */
[----:B------:R-:W-:Y:S02]  /*109c0*/  IMAD.U32 R5, RZ, RZ, UR35 ;  /* 0x00000023ff057e24 */ /* 0x000fe4000f8e00ff */
[----:B------:R-:W-:-:S03]  /*109d0*/  IMAD.MOV.U32 R175, RZ, RZ, R118 ;  /* 0x000000ffffaf7224 */ /* 0x000fc600078e0076 */
[----:B------:R-:W-:Y:S01]  /*109e0*/  LOP3.LUT R5, R177, UR27, R5, 0x96, !PT ;  /* 0x0000001bb1057c12 */ /* 0x000fe2000f8e9605 */
[----:B------:R-:W-:Y:S01]  /*109f0*/  HMMA.16816.F32 R56, R8, R20, R56 ;  /* 0x000000140838723c */ /* 0x000fe20000001838 */
[----:B------:R-:W-:Y:S02]  /*10a00*/  IMAD.MOV.U32 R118, RZ, RZ, R111 ;  /* 0x000000ffff767224 */ /* 0x000fe400078e006f */
[----:B------:R-:W-:-:S04]  /*10a10*/  IMAD.MOV.U32 R111, RZ, RZ, R115 ;  /* 0x000000ffff6f7224 */ /* 0x000fc800078e0073 */
[----:B------:R-:W-:Y:S01]  /*10a20*/  VIADD R20, R215, 0x4 ;  /* 0x00000004d7147836 */ /* 0x000fe20000000000 */
[----:B------:R-:W-:Y:S03]  /*10a30*/  HMMA.16816.F32 R112, R8, R16, R68 ;  /* 0x000000100870723c */ /* 0x000fe60000001844 */
[----:B------:R-:W-:-:S04]  /*10a40*/  IMAD.WIDE.U32 R20, R20, -0x326172a9, RZ ;  /* 0xcd9e8d5714147825 */ /* 0x000fc800078e00ff */
[----:B------:R-:W-:-:S05]  /*10a50*/  IMAD.WIDE.U32 R16, R5, -0x326172a9, RZ ;  /* 0xcd9e8d5705107825 */ /* 0x000fca00078e00ff */
[----:B------:R-:W-:Y:S02]  /*10a60*/  LOP3.LUT R6, R17, UR7, R20, 0x96, !PT ;  /* 0x0000000711067c12 */ /* 0x000fe4000f8e9614 */
[----:B------:R-:W-:Y:S01]  /*10a70*/  LOP3.LUT R5, R65, UR6, R16, 0x96, !PT ;  /* 0x0000000641057c12 */ /* 0x000fe2000f8e9610 */
[----:B------:R-:W-:Y:S02]  /*10a80*/  IMAD.MOV.U32 R70, RZ, RZ, R120 ;  /* 0x000000ffff467224 */ /* 0x000fe400078e0078 */
[----:B------:R-:W-:Y:S02]  /*10a90*/  IMAD.MOV.U32 R71, RZ, RZ, R119 ;  /* 0x000000ffff477224 */ /* 0x000fe400078e0077 */
[----:B------:R-:W-:Y:S02]  /*10aa0*/  IMAD.MOV.U32 R133, RZ, RZ, R123 ;  /* 0x000000ffff857224 */ /* 0x000fe400078e007b */
[----:B------:R-:W-:Y:S01]  /*10ab0*/  IMAD.MOV.U32 R129, RZ, RZ, R118 ;  /* 0x000000ffff817224 */ /* 0x000fe200078e0076 */
[----:B------:R-:W-:Y:S01]  /*10ac0*/  HMMA.16816.F32 R120, R8, R22, R52 ;  /* 0x000000160878723c */ /* 0x000fe20000001834 */
[----:B------:R-:W-:-:S02]  /*10ad0*/  IMAD.MOV.U32 R130, RZ, RZ, R116 ;  /* 0x000000ffff827224 */ /* 0x000fc400078e0074 */
[----:B------:R-:W-:Y:S02]  /*10ae0*/  IMAD.MOV.U32 R69, RZ, RZ, R117 ;  /* 0x000000ffff457224 */ /* 0x000fe400078e0075 */
[----:B------:R-:W-:Y:S01]  /*10af0*/  IMAD.WIDE.U32 R6, R6, -0x2daee0ad, RZ ;  /* 0xd2511f5306067825 */ /* 0x000fe200078e00ff */
[----:B------:R-:W-:Y:S01]  /*10b00*/  HMMA.16816.F32 R116, R8, R18, R60 ;  /* 0x000000120874723c */ /* 0x000fe2000000183c */
[----:B------:R-:W2:Y:S06]  /*10b10*/  LDSM.16.MT88.4 R60, [R185+0x5000] ;  /* 0x00500000b93c783b */ /* 0x000eac0000004200 */
        /* <DEDUP_REMOVED lines=11> */
[----:B------:R-:W-:-:S04]  /*10bd0*/  FFMA.FTZ R5, R182, UR25, -R2 ;  /* 0x00000019b6057c23 */ /* 0x000fc80008010802 */
[----:B------:R-:W-:Y:S01]  /*10be0*/  IMAD.WIDE.U32 R6, R6, -0x326172a9, RZ ;  /* 0xcd9e8d5706067825 */ /* 0x000fe200078e00ff */
[----:B------:R3:W-:Y:S03]  /*10bf0*/  MUFU.EX2 R138, R5 ;  /* 0x00000005008a7308 */ /* 0x0007e60000000800 */
[--C-:B------:R-:W-:Y:S01]  /*10c00*/  FFMA.FTZ R8, R183, UR25, -R2.reuse ;  /* 0x00000019b7087c23 */ /* 0x100fe20008010802 */
[----:B------:R-:W-:Y:S01]  /*10c10*/  FFMA.FTZ R9, R198, UR25, -R2 ;  /* 0x00000019c6097c23 */ /* 0x000fe20008010802 */
[----:B------:R-:W-:-:S03]  /*10c20*/  IMAD.WIDE.U32 R12, R10, -0x326172a9, RZ ;  /* 0xcd9e8d570a0c7825 */ /* 0x000fc600078e00ff */
[----:B------:R4:W-:Y:S01]  /*10c30*/  MUFU.EX2 R178, R8 ;  /* 0x0000000800b27308 */ /* 0x0009e20000000800 */
[----:B---3--:R-:W-:-:S07]  /*10c40*/  LOP3.LUT R5, R6, 0xffff, RZ, 0xc0, !PT ;  /* 0x0000ffff06057812 */ /* 0x008fce00078ec0ff */
[----:B------:R3:W-:Y:S01]  /*10c50*/  MUFU.EX2 R170, R9 ;  /* 0x0000000900aa7308 */ /* 0x0007e20000000800 */
[----:B----4-:R-:W-:Y:S02]  /*10c60*/  SHF.R.U32.HI R8, RZ, 0x8, R5 ;  /* 0x00000008ff087819 */ /* 0x010fe40000011605 */
[----:B------:R-:W-:-:S04]  /*10c70*/  LOP3.LUT R5, R6, 0xff, RZ, 0xc0, !PT ;  /* 0x000000ff06057812 */ /* 0x000fc800078ec0ff */
[----:B------:R-:W-:Y:S02]  /*10c80*/  PRMT R15, R5, 0x5410, R8 ;  /* 0x00005410050f7816 */ /* 0x000fe40000000008 */
[--C-:B------:R-:W-:Y:S02]  /*10c90*/  SHF.R.U32.HI R5, RZ, 0x10, R6.reuse ;  /* 0x00000010ff057819 */ /* 0x100fe40000011606 */
[----:B---3--:R-:W-:Y:S02]  /*10ca0*/  SHF.R.U32.HI R9, RZ, 0x18, R6 ;  /* 0x00000018ff097819 */ /* 0x008fe40000011606 */
[----:B------:R-:W-:Y:S01]  /*10cb0*/  LOP3.LUT R6, R7, UR17, R12, 0x96, !PT ;  /* 0x0000001107067c12 */ /* 0x000fe2000f8e960c */
[----:B------:R-:W-:Y:S01]  /*10cc0*/  FFMA.FTZ R7, R202, UR25, -R0 ;  /* 0x00000019ca077c23 */ /* 0x000fe20008010800 */
[----:B------:R-:W-:Y:S01]  /*10cd0*/  LOP3.LUT R5, R5, 0xff, RZ, 0xc0, !PT ;  /* 0x000000ff05057812 */ /* 0x000fe200078ec0ff */
[----:B------:R-:W-:Y:S01]  /*10ce0*/  FFMA.FTZ R8, R200, UR25, -R2 ;  /* 0x00000019c8087c23 */ /* 0x000fe20008010802 */
[----:B------:R-:W-:Y:S01]  /*10cf0*/  LOP3.LUT R10, R6, 0xff, RZ, 0xc0, !PT ;  /* 0x000000ff060a7812 */ /* 0x000fe200078ec0ff */
[----:B------:R3:W-:Y:S01]  /*10d00*/  MUFU.EX2 R137, R7 ;  /* 0x0000000700897308 */ /* 0x0007e20000000800 */
[----:B------:R-:W-:-:S02]  /*10d10*/  PRMT R11, R5, 0x5410, R9 ;  /* 0x00005410050b7816 */ /* 0x000fc40000000009 */
[----:B------:R-:W-:Y:S02]  /*10d20*/  LOP3.LUT R5, R6, 0xffff, RZ, 0xc0, !PT ;  /* 0x0000ffff06057812 */ /* 0x000fe400078ec0ff */
[--C-:B------:R-:W-:Y:S01]  /*10d30*/  SHF.R.U32.HI R9, RZ, 0x18, R6.reuse ;  /* 0x00000018ff097819 */ /* 0x100fe20000011606 */
[----:B------:R-:W-:Y:S02]  /*10d40*/  IMAD.MOV.U32 R53, RZ, RZ, R93 ;  /* 0x000000ffff357224 */ /* 0x000fe400078e005d */
[----:B------:R4:W1:Y:S01]  /*10d50*/  MUFU.EX2 R34, R8 ;  /* 0x0000000800227308 */ /* 0x0008620000000800 */
[----:B---3--:R-:W-:Y:S01]  /*10d60*/  SHF.R.U32.HI R7, RZ, 0x10, R6 ;  /* 0x00000010ff077819 */ /* 0x008fe20000011606 */
[----:B------:R-:W-:-:S06]  /*10d70*/  FFMA.FTZ R6, R204, UR25, -R0 ;  /* 0x00000019cc067c23 */ /* 0x000fcc0008010800 */
[----:B------:R3:W-:Y:S01]  /*10d80*/  MUFU.EX2 R93, R6 ;  /* 0x00000006005d7308 */ /* 0x0007e20000000800 */
[----:B----4-:R-:W-:Y:S02]  /*10d90*/  SHF.R.U32.HI R8, RZ, 0x8, R5 ;  /* 0x00000008ff087819 */ /* 0x010fe40000011605 */
[----:B------:R-:W-:Y:S01]  /*10da0*/  LOP3.LUT R5, R7, 0xff, RZ, 0xc0, !PT ;  /* 0x000000ff07057812 */ /* 0x000fe200078ec0ff */
[----:B---3--:R-:W-:-:S04]  /*10db0*/  FFMA.FTZ R6, R206, UR25, -R0 ;  /* 0x00000019ce067c23 */ /* 0x008fc80008010800 */
[----:B------:R1:W3:Y:S01]  /*10dc0*/  MUFU.EX2 R134, R6 ;  /* 0x0000000600867308 */ /* 0x0002e20000000800 */
[----:B------:R-:W-:Y:S01]  /*10dd0*/  FFMA.FTZ R7, R208, UR25, -R0 ;  /* 0x00000019d0077c23 */ /* 0x000fe20008010800 */
[----:B------:R-:W-:Y:S02]  /*10de0*/  PRMT R9, R5, 0x5410, R9 ;  /* 0x0000541005097816 */ /* 0x000fe40000000009 */
[----:B------:R-:W-:Y:S02]  /*10df0*/  HSET2.LE.AND R5, R15, R176, PT ;  /* 0x000000b00f057233 */ /* 0x000fe40003803000 */
[----:B------:R-:W-:Y:S02]  /*10e00*/  PRMT R8, R10, 0x5410, R8 ;  /* 0x000054100a087816 */ /* 0x000fe40000000008 */
[----:B------:R-:W4:Y:S01]  /*10e10*/  MUFU.EX2 R171, R7 ;  /* 0x0000000700ab7308 */ /* 0x000f220000000800 */
        /* <DEDUP_REMOVED lines=8> */
[----:B------:R-:W-:Y:S01]  /*10ea0*/  LOP3.LUT R8, R5, R6, RZ, 0xc0, !PT ;  /* 0x0000000605087212 */ /* 0x000fe200078ec0ff */
[----:B------:R-:W-:Y:S01]  /*10eb0*/  IMAD.MOV.U32 R19, RZ, RZ, R101 ;  /* 0x000000ffff137224 */ /* 0x000fe200078e0065 */
[----:B------:R-:W-:Y:S01]  /*10ec0*/  HSET2.LE.AND R5, R9, R176, PT ;  /* 0x000000b009057233 */ /* 0x000fe20003803000 */
[----:B------:R-:W-:Y:S01]  /*10ed0*/  IMAD.MOV.U32 R68, RZ, RZ, R108 ;  /* 0x000000ffff447224 */ /* 0x000fe200078e006c */
[----:B----4-:R-:W-:Y:S01]  /*10ee0*/  F2FP.F16.F32.PACK_AB R6, R171, R137 ;  /* 0x00000089ab06723e */ /* 0x010fe200000000ff */
[----:B------:R-:W-:Y:S01]  /*10ef0*/  FFMA.FTZ R52, R18, R76, R53 ;  /* 0x0000004c12347223 */ /* 0x000fe20000010035 */
[----:B------:R-:W-:Y:S02]  /*10f00*/  IMAD.MOV.U32 R18, RZ, RZ, R19 ;  /* 0x000000ffff127224 */ /* 0x000fe400078e0013 */
[----:B------:R-:W-:Y:S01]  /*10f10*/  LOP3.LUT R9, R5, R6, RZ, 0xc0, !PT ;  /* 0x0000000605097212 */ /* 0x000fe200078ec0ff */
        /* <DEDUP_REMOVED lines=8> */
[----:B------:R-:W-:Y:S01]  /*10fa0*/  IMAD.MOV.U32 R180, RZ, RZ, R175 ;  /* 0x000000ffffb47224 */ /* 0x000fe200078e00af */
[----:B------:R-:W-:Y:S01]  /*10fb0*/  HMMA.16816.F32 R100, R8, R50, R40 ;  /* 0x000000320864723c */ /* 0x000fe20000001828 */
[----:B------:R-:W-:Y:S02]  /*10fc0*/  IMAD.MOV.U32 R175, RZ, RZ, R192 ;  /* 0x000000ffffaf7224 */ /* 0x000fe400078e00c0 */
[----:B------:R1:W5:Y:S04]  /*10fd0*/  LDL.LU R192, [R1+0xc4] ;  /* 0x0000c40001c07983 */ /* 0x0003680000300800 */
[----:B------:R-:W-:Y:S02]  /*10fe0*/  FFMA.FTZ R43, R18, R75, R82 ;  /* 0x0000004b122b7223 */ /* 0x000fe40000010052 */
[----:B------:R-:W3:Y:S01]  /*10ff0*/  LDL.LU R18, [R1+0x48] ;  /* 0x0000480001127983 */ /* 0x000ee20000300800 */
[----:B------:R-:W-:Y:S01]  /*11000*/  UIADD3 UR36, UR36, 0x3, URZ ;  /* 0x0000000324247890 */ /* 0x000fe2000fffe03f */
[----:B------:R-:W-:-:S05]  /*11010*/  IMAD.WIDE.U32 R54, R215, -0x326172a9, RZ ;  /* 0xcd9e8d57d7367825 */ /* 0x000fca00078e00ff */
[----:B------:R-:W-:Y:S01]  /*11020*/  IMAD.U32 R5, RZ, RZ, UR36 ;  /* 0x00000024ff057e24 */ /* 0x000fe2000f8e00ff */
[----:B------:R-:W-:Y:S01]  /*11030*/  LOP3.LUT R6, R17, UR7, R54, 0x96, !PT ;  /* 0x0000000711067c12 */ /* 0x000fe2000f8e9636 */
[----:B------:R-:W-:-:S03]  /*11040*/  IMAD.MOV.U32 R132, RZ, RZ, R128 ;  /* 0x000000ffff847224 */ /* 0x000fc600078e0080 */
[----:B------:R-:W-:Y:S02]  /*11050*/  LOP3.LUT R12, R177, UR27, R5, 0x96, !PT ;  /* 0x0000001bb10c7c12 */ /* 0x000fe4000f8e9605 */
[----:B------:R-:W-:Y:S01]  /*11060*/  LOP3.LUT R5, R67, UR6, R16, 0x96, !PT ;  /* 0x0000000643057c12 */ /* 0x000fe2000f8e9610 */
[----:B------:R-:W-:Y:S02]  /*11070*/  IMAD.MOV.U32 R128, RZ, RZ, R111 ;  /* 0x000000ffff807224 */ /* 0x000fe400078e006f */
[----:B------:R-:W-:Y:S02]  /*11080*/  IMAD.MOV.U32 R179, RZ, RZ, R110 ;  /* 0x000000ffffb37224 */ /* 0x000fe400078e006e */
[----:B------:R-:W-:Y:S02]  /*11090*/  IMAD.MOV.U32 R29, RZ, RZ, R109 ;  /* 0x000000ffff1d7224 */ /* 0x000fe400078e006d */
[----:B------:R-:W-:Y:S01]  /*110a0*/  IMAD.MOV.U32 R31, RZ, RZ, R106 ;  /* 0x000000ffff1f7224 */ /* 0x000fe200078e006a */
[----:B--2---:R-:W-:Y:S01]  /*110b0*/  HMMA.16816.F32 R108, R8, R62, R24 ;  /* 0x0000003e086c723c */ /* 0x004fe20000001818 */
[----:B------:R-:W-:-:S02]  /*110c0*/  IMAD.MOV.U32 R35, RZ, RZ, R105 ;  /* 0x000000ffff237224 */ /* 0x000fc400078e0069 */
[----:B------:R-:W-:Y:S02]  /*110d0*/  IMAD.MOV.U32 R169, RZ, RZ, R104 ;  /* 0x000000ffffa97224 */ /* 0x000fe400078e0068 */
[----:B------:R-:W-:Y:S02]  /*110e0*/  IMAD.MOV.U32 R28, RZ, RZ, R107 ;  /* 0x000000ffff1c7224 */ /* 0x000fe400078e006b */
[----:B------:R-:W-:Y:S01]  /*110f0*/  IMAD.MOV.U32 R30, RZ, RZ, R99 ;  /* 0x000000ffff1e7224 */ /* 0x000fe200078e0063 */
[C---:B------:R-:W-:Y:S01]  /*11100*/  HMMA.16816.F32 R104, R8.reuse, R60, R36 ;  /* 0x0000003c0868723c */ /* 0x040fe20000001824 */
[----:B------:R-:W-:Y:S02]  /*11110*/  IMAD.MOV.U32 R174, RZ, RZ, R97 ;  /* 0x000000ffffae7224 */ /* 0x000fe400078e0061 */
[----:B------:R-:W-:Y:S02]  /*11120*/  IMAD.MOV.U32 R173, RZ, RZ, R98 ;  /* 0x000000ffffad7224 */ /* 0x000fe400078e0062 */
[----:B------:R-:W-:Y:S01]  /*11130*/  IMAD.WIDE.U32 R6, R6, -0x2daee0ad, RZ ;  /* 0xd2511f5306067825 */ /* 0x000fe200078e00ff */
[----:B------:R-:W-:Y:S07]  /*11140*/  HMMA.16816.F32 R96, R8, R48, R44 ;  /* 0x000000300860723c */ /* 0x000fee000000182c */
        /* <DEDUP_REMOVED lines=9> */
[----:B------:R-:W-:Y:S02]  /*111e0*/  LOP3.LUT R33, R13, UR18, R14, 0x96, !PT ;  /* 0x000000120d217c12 */ /* 0x000fe4000f8e960e */
[----:B------:R-:W-:Y:S01]  /*111f0*/  LOP3.LUT R5, R7, UR19, R8, 0x96, !PT ;  /* 0x0000001307057c12 */ /* 0x000fe2000f8e9608 */
[----:B------:R-:W-:Y:S01]  /*11200*/  IMAD.WIDE.U32 R12, R12, -0x326172a9, RZ ;  /* 0xcd9e8d570c0c7825 */ /* 0x000fe200078e00ff */
[----:B------:R-:W-:-:S03]  /*11210*/  LOP3.LUT R6, R23, UR15, R6, 0x96, !PT ;  /* 0x0000000f17067c12 */ /* 0x000fc6000f8e9606 */
[----:B------:R-:W-:Y:S01]  /*11220*/  IMAD.WIDE.U32 R8, R5, -0x326172a9, RZ ;  /* 0xcd9e8d5705087825 */ /* 0x000fe200078e00ff */
[----:B------:R-:W-:Y:S02]  /*11230*/  LOP3.LUT R15, R13, UR7, R54, 0x96, !PT ;  /* 0x000000070d0f7c12 */ /* 0x000fe4000f8e9636 */
[----:B------:R-:W-:Y:S01]  /*11240*/  LOP3.LUT R11, R67, UR6, R12, 0x96, !PT ;  /* 0x00000006430b7c12 */ /* 0x000fe2000f8e960c */
[----:B------:R-:W-:Y:S01]  /*11250*/  IMAD.WIDE.U32 R6, R6, -0x326172a9, RZ ;  /* 0xcd9e8d5706067825 */ /* 0x000fe200078e00ff */
[----:B------:R-:W-:Y:S02]  /*11260*/  LOP3.LUT R14, R13, UR7, R20, 0x96, !PT ;  /* 0x000000070d0e7c12 */ /* 0x000fe4000f8e9614 */
[----:B------:R-:W-:Y:S02]  /*11270*/  LOP3.LUT R13, R65, UR6, R12, 0x96, !PT ;  /* 0x00000006410d7c12 */ /* 0x000fe4000f8e960c */
[----:B------:R-:W-:Y:S01]  /*11280*/  LOP3.LUT R27, R6, 0xffff, RZ, 0xc0, !PT ;  /* 0x0000ffff061b7812 */ /* 0x000fe200078ec0ff */
[----:B---3--:R-:W-:Y:S01]  /*11290*/  FFMA.FTZ R39, R18, R73, R81 ;  /* 0x0000004912277223 */ /* 0x008fe20000010051 */
        /* <DEDUP_REMOVED lines=9> */
[----:B------:R-:W-:Y:S02]  /*11330*/  IMAD.MOV.U32 R173, RZ, RZ, R191 ;  /* 0x000000ffffad7224 */ /* 0x000fe400078e00bf */
[----:B------:R-:W-:Y:S01]  /*11340*/  FFMA.FTZ R53, R18, R77, R80 ;  /* 0x0000004d12357223 */ /* 0x000fe20000010050 */
[----:B------:R-:W-:Y:S02]  /*11350*/  IMAD.MOV.U32 R54, RZ, RZ, R69 ;  /* 0x000000ffff367224 */ /* 0x000fe400078e0045 */
[----:B------:R-:W-:Y:S02]  /*11360*/  IMAD.MOV.U32 R81, RZ, RZ, R172 ;  /* 0x000000ffff517224 */ /* 0x000fe400078e00ac */
[----:B------:R-:W-:Y:S01]  /*11370*/  FADD.FTZ R89, R89, R39 ;  /* 0x0000002759597221 */ /* 0x000fe20000010000 */
[----:B------:R-:W-:Y:S01]  /*11380*/  IMAD.MOV.U32 R76, RZ, RZ, R180 ;  /* 0x000000ffff4c7224 */ /* 0x000fe200078e00b4 */
[----:B------:R1:W5:Y:S01]  /*11390*/  LDL.LU R191, [R1+0xc0] ;  /* 0x0000c00001bf7983 */ /* 0x0003620000300800 */
[----:B------:R-:W-:-:S02]  /*113a0*/  IMAD.MOV.U32 R82, RZ, RZ, R175 ;  /* 0x000000ffff527224 */ /* 0x000fc400078e00af */
[----:B------:R-:W-:Y:S02]  /*113b0*/  IMAD.MOV.U32 R69, RZ, RZ, R174 ;  /* 0x000000ffff457224 */ /* 0x000fe400078e00ae */
[----:B------:R-:W-:Y:S01]  /*113c0*/  IMAD.MOV.U32 R180, RZ, RZ, R173 ;  /* 0x000000ffffb47224 */ /* 0x000fe200078e00ad */
[----:B------:R-:W-:Y:S01]  /*113d0*/  LOP3.LUT R18, R7, UR17, R8, 0x96, !PT ;  /* 0x0000001107127c12 */ /* 0x000fe2000f8e9608 */
[----:B------:R-:W-:Y:S01]  /*113e0*/  IMAD.MOV.U32 R80, RZ, RZ, R30 ;  /* 0x000000ffff507224 */ /* 0x000fe200078e001e */
[----:B------:R-:W-:Y:S01]  /*113f0*/  LOP3.LUT R30, R6, 0xff, RZ, 0xc0, !PT ;  /* 0x000000ff061e7812 */ /* 0x000fe200078ec0ff */
[----:B------:R-:W-:Y:S01]  /*11400*/  IMAD.MOV.U32 R174, RZ, RZ, R31 ;  /* 0x000000ffffae7224 */ /* 0x000fe200078e001f */
[----:B------:R-:W-:Y:S01]  /*11410*/  LOP3.LUT R31, R9, UR18, R10, 0x96, !PT ;  /* 0x00000012091f7c12 */ /* 0x000fe2000f8e960a */
[----:B------:R-:W-:Y:S01]  /*11420*/  IMAD.MOV.U32 R173, RZ, RZ, R28 ;  /* 0x000000ffffad7224 */ /* 0x000fe200078e001c */
[--C-:B------:R-:W-:Y:S01]  /*11430*/  SHF.R.U32.HI R28, RZ, 0x18, R6.reuse ;  /* 0x00000018ff1c7819 */ /* 0x100fe20000011606 */
[----:B------:R-:W-:Y:S01]  /*11440*/  IMAD.MOV.U32 R175, RZ, RZ, R29 ;  /* 0x000000ffffaf7224 */ /* 0x000fe200078e001d */
[----:B------:R-:W-:Y:S01]  /*11450*/  SHF.R.U32.HI R29, RZ, 0x10, R6 ;  /* 0x00000010ff1d7819 */ /* 0x000fe20000011606 */
[----:B------:R-:W-:-:S04]  /*11460*/  IMAD.WIDE.U32 R6, R15, -0x2daee0ad, RZ ;  /* 0xd2511f530f067825 */ /* 0x000fc800078e00ff */
[----:B------:R-:W-:Y:S01]  /*11470*/  IMAD.WIDE.U32 R10, R11, -0x2daee0ad, RZ ;  /* 0xd2511f530b0a7825 */ /* 0x000fe200078e00ff */
[----:B------:R-:W-:-:S03]  /*11480*/  LOP3.LUT R12, R7, UR4, R74, 0x96, !PT ;  /* 0x00000004070c7c12 */ /* 0x000fc6000f8e964a */
[----:B------:R-:W-:Y:S01]  /*11490*/  IMAD.WIDE.U32 R8, R13, -0x2daee0ad, RZ ;  /* 0xd2511f530d087825 */ /* 0x000fe200078e00ff */
[----:B------:R-:W-:-:S03]  /*114a0*/  LOP3.LUT R5, R11, UR23, R6, 0x96, !PT ;  /* 0x000000170b057c12 */ /* 0x000fc6000f8e9606 */
[----:B------:R-:W-:-:S05]  /*114b0*/  IMAD.WIDE.U32 R6, R14, -0x2daee0ad, RZ ;  /* 0xd2511f530e067825 */ /* 0x000fca00078e00ff */
[----:B------:R-:W-:Y:S02]  /*114c0*/  LOP3.LUT R11, R7, UR4, R72, 0x96, !PT ;  /* 0x00000004070b7c12 */ /* 0x000fe4000f8e9648 */
[----:B------:R-:W-:Y:S01]  /*114d0*/  LOP3.LUT R9, R9, UR23, R6, 0x96, !PT ;  /* 0x0000001709097c12 */ /* 0x000fe2000f8e9606 */
        /* <DEDUP_REMOVED lines=10> */
[----:B------:R-:W-:-:S04]  /*11580*/  LOP3.LUT R13, R7, UR19, R10, 0x96, !PT ;  /* 0x00000013070d7c12 */ /* 0x000fc8000f8e960a */
[----:B------:R-:W-:Y:S01]  /*11590*/  LOP3.LUT R11, R17, UR15, R6, 0x96, !PT ;  /* 0x0000000f110b7c12 */ /* 0x000fe2000f8e9606 */
[----:B------:R-:W-:-:S04]  /*115a0*/  IMAD.WIDE.U32 R6, R9, -0x2daee0ad, RZ ;  /* 0xd2511f5309067825 */ /* 0x000fc800078e00ff */
[----:B------:R-:W-:Y:S01]  /*115b0*/  IMAD.WIDE.U32 R20, R5, -0x2daee0ad, RZ ;  /* 0xd2511f5305147825 */ /* 0x000fe200078e00ff */
[----:B------:R-:W-:-:S03]  /*115c0*/  LOP3.LUT R10, R7, UR19, R8, 0x96, !PT ;  /* 0x00000013070a7c12 */ /* 0x000fc6000f8e9608 */
[----:B------:R-:W-:Y:S01]  /*115d0*/  IMAD.WIDE.U32 R8, R13, -0x326172a9, RZ ;  /* 0xcd9e8d570d087825 */ /* 0x000fe200078e00ff */
[----:B------:R-:W-:-:S03]  /*115e0*/  LOP3.LUT R5, R21, UR15, R6, 0x96, !PT ;  /* 0x0000000f15057c12 */ /* 0x000fc6000f8e9606 */
        /* <DEDUP_REMOVED lines=8> */
[----:B------:R-:W-:Y:S01]  /*11670*/  FFMA.FTZ R5, R237, UR25, -R4 ;  /* 0x00000019ed057c23 */ /* 0x000fe20008010804 */
[----:B------:R-:W-:-:S03]  /*11680*/  IMAD.MOV.U32 R172, RZ, RZ, R35 ;  /* 0x000000ffffac7224 */ /* 0x000fc600078e0023 */
[----:B------:R2:W3:Y:S01]  /*11690*/  MUFU.EX2 R35, R5 ;  /* 0x0000000500237308 */ /* 0x0004e20000000800 */
[----:B------:R-:W-:Y:S01]  /*116a0*/  IMAD.WIDE.U32 R8, R10, -0x326172a9, RZ ;  /* 0xcd9e8d570a087825 */ /* 0x000fe200078e00ff */
[C---:B------:R-:W-:Y:S02]  /*116b0*/  LOP3.LUT R23, R6.reuse, 0xff, RZ, 0xc0, !PT ;  /* 0x000000ff06177812 */ /* 0x040fe400078ec0ff */
[----:B------:R-:W-:Y:S01]  /*116c0*/  SHF.R.U32.HI R21, RZ, 0x10, R6 ;  /* 0x00000010ff157819 */ /* 0x000fe20000011606 */
[----:B------:R-:W-:Y:S01]  /*116d0*/  IMAD.MOV.U32 R44, RZ, RZ, R19 ;  /* 0x000000ffff2c7224 */ /* 0x000fe200078e0013 */
[----:B------:R-:W-:Y:S02]  /*116e0*/  LOP3.LUT R26, R9, UR18, R14, 0x96, !PT ;  /* 0x00000012091a7c12 */ /* 0x000fe4000f8e960e */
[----:B------:R-:W-:Y:S02]  /*116f0*/  LOP3.LUT R14, R6, 0xffff, RZ, 0xc0, !PT ;  /* 0x0000ffff060e7812 */ /* 0x000fe400078ec0ff */
[----:B------:R-:W-:-:S02]  /*11700*/  SHF.R.U32.HI R19, RZ, 0x18, R6 ;  /* 0x00000018ff137819 */ /* 0x000fc40000011606 */
[----:B--2---:R-:W-:Y:S01]  /*11710*/  SHF.R.U32.HI R5, RZ, 0x8, R27 ;  /* 0x00000008ff057819 */ /* 0x004fe2000001161b */
[----:B------:R-:W-:-:S03]  /*11720*/  FFMA.FTZ R6, R240, UR25, -R4 ;  /* 0x00000019f0067c23 */ /* 0x000fc60008010804 */
[----:B------:R-:W-:Y:S02]  /*11730*/  PRMT R36, R30, 0x5410, R5 ;  /* 0x000054101e247816 */ /* 0x000fe40000000005 */
[----:B------:R-:W-:Y:S01]  /*11740*/  LOP3.LUT R5, R29, 0xff, RZ, 0xc0, !PT ;  /* 0x000000ff1d057812 */ /* 0x000fe200078ec0ff */
[----:B------:R2:W4:Y:S03]  /*11750*/  MUFU.EX2 R240, R6 ;  /* 0x0000000600f07308 */ /* 0x0005260000000800 */
[----:B------:R-:W-:Y:S01]  /*11760*/  PRMT R37, R5, 0x5410, R28 ;  /* 0x0000541005257816 */ /* 0x000fe2000000001c */
[----:B------:R-:W-:Y:S01]  /*11770*/  FFMA.FTZ R5, R230, UR25, -R4 ;  /* 0x00000019e6057c23 */ /* 0x000fe20008010804 */
[----:B------:R-:W-:-:S03]  /*11780*/  LOP3.LUT R25, R7, UR17, R8, 0x96, !PT ;  /* 0x0000001107197c12 */ /* 0x000fc6000f8e9608 */
[----:B------:R1:W-:Y:S01]  /*11790*/  MUFU.EX2 R230, R5 ;  /* 0x0000000500e67308 */ /* 0x0003e20000000800 */
[----:B--2---:R-:W-:-:S07]  /*117a0*/  FFMA.FTZ R6, R229, UR25, -R4 ;  /* 0x00000019e5067c23 */ /* 0x004fce0008010804 */
[----:B------:R2:W-:Y:S01]  /*117b0*/  MUFU.EX2 R237, R6 ;  /* 0x0000000600ed7308 */ /* 0x0005e20000000800 */
[----:B-1----:R-:W-:-:S07]  /*117c0*/  FFMA.FTZ R5, R228, UR25, -R4 ;  /* 0x00000019e4057c23 */ /* 0x002fce0008010804 */
[----:B------:R1:W-:Y:S01]  /*117d0*/  MUFU.EX2 R229, R5 ;  /* 0x0000000500e57308 */ /* 0x0003e20000000800 */
[----:B------:R-:W-:Y:S02]  /*117e0*/  IMAD.MOV.U32 R77, RZ, RZ, R92 ;  /* 0x000000ffff4d7224 */ /* 0x000fe400078e005c */
[----:B--2---:R-:W-:-:S05]  /*117f0*/  IMAD.WIDE.U32 R6, R31, -0x2daee0ad, RZ ;  /* 0xd2511f531f067825 */ /* 0x004fca00078e00ff */
[----:B------:R-:W-:Y:S02]  /*11800*/  LOP3.LUT R8, R7, UR28, R22, 0x96, !PT ;  /* 0x0000001c07087c12 */ /* 0x000fe4000f8e9616 */
[----:B-1----:R-:W-:Y:S02]  /*11810*/  SHF.R.U32.HI R5, RZ, 0x8, R11 ;  /* 0x00000008ff057819 */ /* 0x002fe4000001160b */
[C---:B------:R-:W-:Y:S02]  /*11820*/  LOP3.LUT R22, R6.reuse, 0xffff, RZ, 0xc0, !PT ;  /* 0x0000ffff06167812 */ /* 0x040fe400078ec0ff */
[----:B------:R-:W-:Y:S02]  /*11830*/  LOP3.LUT R30, R6, 0xff, RZ, 0xc0, !PT ;  /* 0x000000ff061e7812 */ /* 0x000fe400078ec0ff */
[--C-:B------:R-:W-:Y:S02]  /*11840*/  SHF.R.U32.HI R28, RZ, 0x10, R6.reuse ;  /* 0x00000010ff1c7819 */ /* 0x100fe40000011606 */
[----:B------:R-:W-:Y:S01]  /*11850*/  SHF.R.U32.HI R27, RZ, 0x18, R6 ;  /* 0x00000018ff1b7819 */ /* 0x000fe20000011606 */
[----:B------:R-:W-:Y:S01]  /*11860*/  FFMA.FTZ R6, R233, UR25, -R4 ;  /* 0x00000019e9067c23 */ /* 0x000fe20008010804 */
[----:B------:R-:W-:-:S02]  /*11870*/  PRMT R92, R15, 0x5410, R5 ;  /* 0x000054100f5c7816 */ /* 0x000fc40000000005 */
[----:B------:R-:W-:Y:S01]  /*11880*/  LOP3.LUT R5, R13, 0xff, RZ, 0xc0, !PT ;  /* 0x000000ff0d057812 */ /* 0x000fe200078ec0ff */
[----:B------:R-:W-:Y:S01]  /*11890*/  IMAD.MOV.U32 R55, RZ, RZ, R68 ;  /* 0x000000ffff377224 */ /* 0x000fe200078e0044 */
[----:B------:R1:W-:Y:S01]  /*118a0*/  MUFU.EX2 R228, R6 ;  /* 0x0000000600e47308 */ /* 0x0003e20000000800 */
[----:B------:R-:W-:Y:S01]  /*118b0*/  IMAD.MOV.U32 R68, RZ, RZ, R94 ;  /* 0x000000ffff447224 */ /* 0x000fe200078e005e */
[----:B------:R-:W-:Y:S01]  /*118c0*/  PRMT R94, R5, 0x5410, R12 ;  /* 0x00005410055e7816 */ /* 0x000fe2000000000c */
[----:B------:R-:W-:-:S05]  /*118d0*/  FFMA.FTZ R5, R224, UR25, -R4 ;  /* 0x00000019e0057c23 */ /* 0x000fca0008010804 */
[----:B------:R2:W-:Y:S01]  /*118e0*/  MUFU.EX2 R224, R5 ;  /* 0x0000000500e07308 */ /* 0x0005e20000000800 */
[----:B-1----:R-:W-:-:S07]  /*118f0*/  FFMA.FTZ R6, R223, UR25, -R4 ;  /* 0x00000019df067c23 */ /* 0x002fce0008010804 */
[----:B------:R1:W-:Y:S01]  /*11900*/  MUFU.EX2 R223, R6 ;  /* 0x0000000600df7308 */ /* 0x0003e20000000800 */
[----:B--2---:R-:W-:-:S07]  /*11910*/  FFMA.FTZ R5, R222, UR25, -R4 ;  /* 0x00000019de057c23 */ /* 0x004fce0008010804 */
[----:B------:R2:W-:Y:S01]  /*11920*/  MUFU.EX2 R206, R5 ;  /* 0x0000000500ce7308 */ /* 0x0005e20000000800 */
[----:B-1----:R-:W-:-:S05]  /*11930*/  IMAD.WIDE.U32 R6, R17, -0x2daee0ad, RZ ;  /* 0xd2511f5311067825 */ /* 0x002fca00078e00ff */
[----:B------:R-:W-:Y:S02]  /*11940*/  LOP3.LUT R31, R7, UR28, R16, 0x96, !PT ;  /* 0x0000001c071f7c12 */ /* 0x000fe4000f8e9610 */
[C---:B------:R-:W-:Y:S01]  /*11950*/  LOP3.LUT R38, R6.reuse, 0xffff, RZ, 0xc0, !PT ;  /* 0x0000ffff06267812 */ /* 0x040fe200078ec0ff */
[----:B--2---:R-:W-:Y:S01]  /*11960*/  FFMA.FTZ R5, R225, UR25, -R4 ;  /* 0x00000019e1057c23 */ /* 0x004fe20008010804 */
[----:B------:R-:W-:Y:S02]  /*11970*/  LOP3.LUT R42, R6, 0xff, RZ, 0xc0, !PT ;  /* 0x000000ff062a7812 */ /* 0x000fe400078ec0ff */
[--C-:B------:R-:W-:Y:S02]  /*11980*/  SHF.R.U32.HI R41, RZ, 0x10, R6.reuse ;  /* 0x00000010ff297819 */ /* 0x100fe40000011606 */
[----:B------:R-:W-:Y:S01]  /*11990*/  SHF.R.U32.HI R75, RZ, 0x18, R6 ;  /* 0x00000018ff4b7819 */ /* 0x000fe20000011606 */
[----:B------:R-:W-:Y:S01]  /*119a0*/  IMAD.WIDE.U32 R6, R33, -0x2daee0ad, RZ ;  /* 0xd2511f5321067825 */ /* 0x000fe200078e00ff */
[----:B------:R1:W-:Y:S02]  /*119b0*/  MUFU.EX2 R208, R5 ;  /* 0x0000000500d07308 */ /* 0x0003e40000000800 */
[----:B------:R-:W-:-:S02]  /*119c0*/  LOP3.LUT R10, R6, 0xffff, RZ, 0xc0, !PT ;  /* 0x0000ffff060a7812 */ /* 0x000fc400078ec0ff */
[----:B------:R-:W-:Y:S02]  /*119d0*/  LOP3.LUT R13, R6, 0xff, RZ, 0xc0, !PT ;  /* 0x000000ff060d7812 */ /* 0x000fe400078ec0ff */
[--C-:B------:R-:W-:Y:S02]  /*119e0*/  SHF.R.U32.HI R12, RZ, 0x10, R6.reuse ;  /* 0x00000010ff0c7819 */ /* 0x100fe40000011606 */
[----:B------:R-:W-:Y:S01]  /*119f0*/  SHF.R.U32.HI R11, RZ, 0x18, R6 ;  /* 0x00000018ff0b7819 */ /* 0x000fe20000011606 */
[----:B------:R-:W-:Y:S01]  /*11a00*/  IMAD.MOV.U32 R177, RZ, RZ, R70 ;  /* 0x000000ffffb17224 */ /* 0x000fe200078e0046 */
[----:B------:R-:W-:Y:S01]  /*11a10*/  SHF.R.U32.HI R6, RZ, 0x8, R14 ;  /* 0x00000008ff067819 */ /* 0x000fe2000001160e */
[----:B------:R-:W-:Y:S01]  /*11a20*/  IMAD.MOV.U32 R70, RZ, RZ, R181 ;  /* 0x000000ffff467224 */ /* 0x000fe200078e00b5 */
[----:B-1----:R-:W-:Y:S01]  /*11a30*/  LOP3.LUT R5, R7, UR28, R32, 0x96, !PT ;  /* 0x0000001c07057c12 */ /* 0x002fe2000f8e9620 */
[----:B------:R-:W-:Y:S01]  /*11a40*/  FFMA.FTZ R7, R214, UR25, -R4 ;  /* 0x00000019d6077c23 */ /* 0x000fe20008010804 */
[----:B------:R-:W-:Y:S01]  /*11a50*/  IMAD.MOV.U32 R181, RZ, RZ, R86 ;  /* 0x000000ffffb57224 */ /* 0x000fe200078e0056 */
[----:B------:R-:W-:-:S02]  /*11a60*/  PRMT R86, R23, 0x5410, R6 ;  /* 0x0000541017567816 */ /* 0x000fc40000000006 */
[----:B------:R1:W-:Y:S01]  /*11a70*/  MUFU.EX2 R202, R7 ;  /* 0x0000000700ca7308 */ /* 0x0003e20000000800 */
[----:B------:R-:W-:Y:S01]  /*11a80*/  LOP3.LUT R6, R21, 0xff, RZ, 0xc0, !PT ;  /* 0x000000ff15067812 */ /* 0x000fe200078ec0ff */
[----:B------:R-:W-:Y:S02]  /*11a90*/  IMAD.MOV.U32 R74, RZ, RZ, R84 ;  /* 0x000000ffff4a7224 */ /* 0x000fe400078e0054 */
[--C-:B------:R-:W-:Y:S01]  /*11aa0*/  FFMA.FTZ R9, R213, UR25, -R4.reuse ;  /* 0x00000019d5097c23 */ /* 0x100fe20008010804 */
[----:B------:R-:W-:Y:S01]  /*11ab0*/  PRMT R84, R6, 0x5410, R19 ;  /* 0x0000541006547816 */ /* 0x000fe20000000013 */
[----:B-1----:R-:W-:-:S04]  /*11ac0*/  FFMA.FTZ R7, R216, UR25, -R4 ;  /* 0x00000019d8077c23 */ /* 0x002fc80008010804 */
[----:B------:R1:W-:Y:S08]  /*11ad0*/  MUFU.EX2 R200, R7 ;  /* 0x0000000700c87308 */ /* 0x0003f00000000800 */
[----:B------:R2:W-:Y:S01]  /*11ae0*/  MUFU.EX2 R204, R9 ;  /* 0x0000000900cc7308 */ /* 0x0005e20000000800 */
[----:B-1----:R-:W-:-:S05]  /*11af0*/  IMAD.WIDE.U32 R6, R26, -0x2daee0ad, RZ ;  /* 0xd2511f531a067825 */ /* 0x002fca00078e00ff */
[----:B------:R-:W-:Y:S02]  /*11b00*/  LOP3.LUT R29, R7, UR28, R20, 0x96, !PT ;  /* 0x0000001c071d7c12 */ /* 0x000fe4000f8e9614 */
[C---:B------:R-:W-:Y:S01]  /*11b10*/  LOP3.LUT R40, R6.reuse, 0xffff, RZ, 0xc0, !PT ;  /* 0x0000ffff06287812 */ /* 0x040fe200078ec0ff */
[--C-:B--2---:R-:W-:Y:S01]  /*11b20*/  FFMA.FTZ R9, R217, UR25, -R4.reuse ;  /* 0x00000019d9097c23 */ /* 0x104fe20008010804 */
[----:B------:R-:W-:Y:S01]  /*11b30*/  LOP3.LUT R46, R6, 0xff, RZ, 0xc0, !PT ;  /* 0x000000ff062e7812 */ /* 0x000fe200078ec0ff */
[----:B------:R-:W-:Y:S01]  /*11b40*/  FFMA.FTZ R7, R210, UR25, -R4 ;  /* 0x00000019d2077c23 */ /* 0x000fe20008010804 */
[--C-:B------:R-:W-:Y:S02]  /*11b50*/  SHF.R.U32.HI R45, RZ, 0x10, R6.reuse ;  /* 0x00000010ff2d7819 */ /* 0x100fe40000011606 */
[----:B------:R-:W-:Y:S01]  /*11b60*/  SHF.R.U32.HI R47, RZ, 0x18, R6 ;  /* 0x00000018ff2f7819 */ /* 0x000fe20000011606 */
[----:B------:R-:W-:Y:S01]  /*11b70*/  FFMA.FTZ R6, R212, UR25, -R4 ;  /* 0x00000019d4067c23 */ /* 0x000fe20008010804 */
[----:B------:R-:W-:-:S03]  /*11b80*/  LOP3.LUT R4, R18, 0xffff, RZ, 0xc0, !PT ;  /* 0x0000ffff12047812 */ /* 0x000fc600078ec0ff */
[----:B------:R1:W-:Y:S02]  /*11b90*/  MUFU.EX2 R182, R6 ;  /* 0x0000000600b67308 */ /* 0x0003e40000000800 */
[----:B-1----:R-:W-:Y:S02]  /*11ba0*/  SHF.R.U32.HI R6, RZ, 0x8, R4 ;  /* 0x00000008ff067819 */ /* 0x002fe40000011604 */
[----:B------:R-:W-:-:S04]  /*11bb0*/  LOP3.LUT R4, R18, 0xff, RZ, 0xc0, !PT ;  /* 0x000000ff12047812 */ /* 0x000fc800078ec0ff */
[----:B------:R-:W-:Y:S01]  /*11bc0*/  PRMT R15, R4, 0x5410, R6 ;  /* 0x00005410040f7816 */ /* 0x000fe20000000006 */
[----:B------:R-:W-:Y:S01]  /*11bd0*/  FFMA.FTZ R6, R74, UR25, -R3 ;  /* 0x000000194a067c23 */ /* 0x000fe20008010803 */
[----:B------:R-:W-:Y:S02]  /*11be0*/  IMAD.MOV.U32 R74, RZ, RZ, R77 ;  /* 0x000000ffff4a7224 */ /* 0x000fe400078e004d */
[----:B------:R-:W-:Y:S02]  /*11bf0*/  IMAD.MOV.U32 R77, RZ, RZ, R80 ;  /* 0x000000ffff4d7224 */ /* 0x000fe400078e0050 */
[----:B------:R-:W-:Y:S02]  /*11c00*/  IMAD.MOV.U32 R80, RZ, RZ, R81 ;  /* 0x000000ffff507224 */ /* 0x000fe400078e0051 */
[----:B------:R-:W-:Y:S02]  /*11c10*/  IMAD.MOV.U32 R81, RZ, RZ, R82 ;  /* 0x000000ffff517224 */ /* 0x000fe400078e0052 */
[----:B------:R-:W-:-:S02]  /*11c20*/  IMAD.MOV.U32 R82, RZ, RZ, R177 ;  /* 0x000000ffff527224 */ /* 0x000fc400078e00b1 */
[----:B------:R-:W-:Y:S02]  /*11c30*/  IMAD.MOV.U32 R177, RZ, RZ, R44 ;  /* 0x000000ffffb17224 */ /* 0x000fe400078e002c */
[----:B------:R-:W-:Y:S02]  /*11c40*/  IMAD.MOV.U32 R44, RZ, RZ, R179 ;  /* 0x000000ffff2c7224 */ /* 0x000fe400078e00b3 */
[----:B------:R1:W-:Y:S01]  /*11c50*/  MUFU.EX2 R179, R6 ;  /* 0x0000000600b37308 */ /* 0x0003e20000000800 */
[----:B------:R-:W-:-:S04]  /*11c60*/  SHF.R.U32.HI R4, RZ, 0x10, R18 ;  /* 0x00000010ff047819 */ /* 0x000fc80000011612 */
[----:B------:R-:W-:-:S03]  /*11c70*/  LOP3.LUT R4, R4, 0xff, RZ, 0xc0, !PT ;  /* 0x000000ff04047812 */ /* 0x000fc600078ec0ff */
[----:B------:R2:W-:Y:S01]  /*11c80*/  MUFU.EX2 R183, R7 ;  /* 0x0000000700b77308 */ /* 0x0005e20000000800 */
[----:B-1----:R-:W-:Y:S01]  /*11c90*/  FFMA.FTZ R6, R74, UR25, -R3 ;  /* 0x000000194a067c23 */ /* 0x002fe20008010803 */
[----:B------:R-:W-:Y:S02]  /*11ca0*/  IMAD.MOV.U32 R74, RZ, RZ, R77 ;  /* 0x000000ffff4a7224 */ /* 0x000fe400078e004d */
[----:B------:R-:W-:Y:S02]  /*11cb0*/  IMAD.MOV.U32 R77, RZ, RZ, R80 ;  /* 0x000000ffff4d7224 */ /* 0x000fe400078e0050 */
[----:B------:R-:W-:Y:S02]  /*11cc0*/  IMAD.MOV.U32 R80, RZ, RZ, R81 ;  /* 0x000000ffff507224 */ /* 0x000fe400078e0051 */
[----:B------:R-:W-:Y:S01]  /*11cd0*/  IMAD.MOV.U32 R81, RZ, RZ, R82 ;  /* 0x000000ffff517224 */ /* 0x000fe200078e0052 */
[----:B--2---:R-:W-:Y:S01]  /*11ce0*/  SHF.R.U32.HI R7, RZ, 0x18, R18 ;  /* 0x00000018ff077819 */ /* 0x004fe20000011612 */
[----:B------:R-:W-:-:S02]  /*11cf0*/  IMAD.MOV.U32 R82, RZ, RZ, R177 ;  /* 0x000000ffff527224 */ /* 0x000fc400078e00b1 */
[----:B------:R1:W2:Y:S01]  /*11d00*/  MUFU.EX2 R177, R6 ;  /* 0x0000000600b17308 */ /* 0x0002a20000000800 */
[----:B------:R-:W-:Y:S02]  /*11d10*/  PRMT R14, R4, 0x5410, R7 ;  /* 0x00005410040e7816 */ /* 0x000fe40000000007 */
[----:B------:R-:W-:-:S04]  /*11d20*/  SHF.R.U32.HI R4, RZ, 0x8, R22 ;  /* 0x00000008ff047819 */ /* 0x000fc80000011616 */
[----:B------:R-:W-:Y:S02]  /*11d30*/  PRMT R17, R30, 0x5410, R4 ;  /* 0x000054101e117816 */ /* 0x000fe40000000004 */
[----:B------:R-:W-:Y:S01]  /*11d40*/  LOP3.LUT R4, R28, 0xff, RZ, 0xc0, !PT ;  /* 0x000000ff1c047812 */ /* 0x000fe200078ec0ff */
[----:B-1----:R-:W-:-:S04]  /*11d50*/  FFMA.FTZ R6, R175, UR25, -R3 ;  /* 0x00000019af067c23 */ /* 0x002fc80008010803 */
[----:B------:R1:W-:Y:S01]  /*11d60*/  MUFU.EX2 R175, R6 ;  /* 0x0000000600af7308 */ /* 0x0003e20000000800 */
[----:B------:R-:W-:Y:S02]  /*11d70*/  PRMT R16, R4, 0x5410, R27 ;  /* 0x0000541004107816 */ /* 0x000fe4000000001b */
[----:B------:R-:W-:Y:S01]  /*11d80*/  SHF.R.U32.HI R4, RZ, 0x8, R10 ;  /* 0x00000008ff047819 */ /* 0x000fe2000001160a */
[----:B-1----:R-:W-:Y:S01]  /*11d90*/  FFMA.FTZ R6, R74, UR25, -R3 ;  /* 0x000000194a067c23 */ /* 0x002fe20008010803 */
[----:B------:R-:W-:Y:S02]  /*11da0*/  IMAD.MOV.U32 R74, RZ, RZ, R77 ;  /* 0x000000ffff4a7224 */ /* 0x000fe400078e004d */
[----:B------:R-:W-:Y:S02]  /*11db0*/  IMAD.MOV.U32 R77, RZ, RZ, R81 ;  /* 0x000000ffff4d7224 */ /* 0x000fe400078e0051 */
[----:B------:R-:W-:Y:S02]  /*11dc0*/  IMAD.MOV.U32 R81, RZ, RZ, R82 ;  /* 0x000000ffff517224 */ /* 0x000fe400078e0052 */
[----:B------:R-:W-:-:S02]  /*11dd0*/  IMAD.MOV.U32 R82, RZ, RZ, R44 ;  /* 0x000000ffff527224 */ /* 0x000fc400078e002c */
[----:B------:R-:W-:Y:S02]  /*11de0*/  IMAD.MOV.U32 R44, RZ, RZ, R68 ;  /* 0x000000ffff2c7224 */ /* 0x000fe400078e0044 */
[----:B------:R-:W-:Y:S02]  /*11df0*/  IMAD.MOV.U32 R68, RZ, RZ, R181 ;  /* 0x000000ffff447224 */ /* 0x000fe400078e00b5 */
[----:B------:R-:W-:Y:S02]  /*11e00*/  IMAD.MOV.U32 R181, RZ, RZ, R174 ;  /* 0x000000ffffb57224 */ /* 0x000fe400078e00ae */
[----:B------:R1:W2:Y:S01]  /*11e10*/  MUFU.EX2 R174, R6 ;  /* 0x0000000600ae7308 */ /* 0x0002a20000000800 */
[----:B------:R-:W-:Y:S02]  /*11e20*/  PRMT R33, R13, 0x5410, R4 ;  /* 0x000054100d217816 */ /* 0x000fe40000000004 */
[----:B------:R-:W-:Y:S01]  /*11e30*/  LOP3.LUT R4, R12, 0xff, RZ, 0xc0, !PT ;  /* 0x000000ff0c047812 */ /* 0x000fe200078ec0ff */
[----:B------:R-:W-:-:S02]  /*11e40*/  IMAD.MOV.U32 R73, RZ, RZ, R82 ;  /* 0x000000ffff497224 */ /* 0x000fc400078e0052 */
[----:B---3--:R-:W-:Y:S01]  /*11e50*/  IMAD.MOV.U32 R32, RZ, RZ, R35 ;  /* 0x000000ffff207224 */ /* 0x008fe200078e0023 */
[----:B------:R-:W-:Y:S01]  /*11e60*/  PRMT R35, R4, 0x5410, R11 ;  /* 0x0000541004237816 */ /* 0x000fe2000000000b */
[----:B------:R-:W-:Y:S02]  /*11e70*/  IMAD.MOV.U32 R82, RZ, RZ, R170 ;  /* 0x000000ffff527224 */ /* 0x000fe400078e00aa */
[----:B-1----:R-:W-:-:S04]  /*11e80*/  FFMA.FTZ R6, R173, UR25, -R3 ;  /* 0x00000019ad067c23 */ /* 0x002fc80008010803 */
[----:B------:R1:W-:Y:S01]  /*11e90*/  MUFU.EX2 R173, R6 ;  /* 0x0000000600ad7308 */ /* 0x0003e20000000800 */
[----:B------:R-:W-:-:S04]  /*11ea0*/  LOP3.LUT R4, R8, 0xffff, RZ, 0xc0, !PT ;  /* 0x0000ffff08047812 */ /* 0x000fc800078ec0ff */
[----:B------:R-:W-:-:S03]  /*11eb0*/  SHF.R.U32.HI R7, RZ, 0x8, R4 ;  /* 0x00000008ff077819 */ /* 0x000fc60000011604 */
[----:B------:R3:W-:Y:S01]  /*11ec0*/  MUFU.EX2 R198, R9 ;  /* 0x0000000900c67308 */ /* 0x0007e20000000800 */
[----:B-1----:R-:W-:-:S07]  /*11ed0*/  FFMA.FTZ R6, R74, UR25, -R3 ;  /* 0x000000194a067c23 */ /* 0x002fce0008010803 */
[----:B------:R1:W-:Y:S01]  /*11ee0*/  MUFU.EX2 R170, R6 ;  /* 0x0000000600aa7308 */ /* 0x0003e20000000800 */
[----:B------:R-:W-:Y:S01]  /*11ef0*/  IMAD.MOV.U32 R74, RZ, RZ, R81 ;  /* 0x000000ffff4a7224 */ /* 0x000fe200078e0051 */
[----:B---3--:R-:W-:Y:S01]  /*11f00*/  LOP3.LUT R9, R8, 0xff, RZ, 0xc0, !PT ;  /* 0x000000ff08097812 */ /* 0x008fe200078ec0ff */
[----:B------:R-:W-:Y:S01]  /*11f10*/  IMAD.MOV.U32 R81, RZ, RZ, R168 ;  /* 0x000000ffff517224 */ /* 0x000fe200078e00a8 */
[--C-:B-1----:R-:W-:Y:S02]  /*11f20*/  SHF.R.U32.HI R6, RZ, 0x10, R8.reuse ;  /* 0x00000010ff067819 */ /* 0x102fe40000011608 */
[----:B------:R-:W-:Y:S02]  /*11f30*/  SHF.R.U32.HI R8, RZ, 0x18, R8 ;  /* 0x00000018ff087819 */ /* 0x000fe40000011608 */
[----:B------:R-:W-:Y:S01]  /*11f40*/  LOP3.LUT R4, R6, 0xff, RZ, 0xc0, !PT ;  /* 0x000000ff06047812 */ /* 0x000fe200078ec0ff */
[----:B------:R-:W-:-:S03]  /*11f50*/  FFMA.FTZ R6, R248, UR25, -R3 ;  /* 0x00000019f8067c23 */ /* 0x000fc60008010803 */
[----:B------:R-:W-:Y:S01]  /*11f60*/  PRMT R21, R4, 0x5410, R8 ;  /* 0x0000541004157816 */ /* 0x000fe20000000008 */
[----:B------:R1:W-:Y:S01]  /*11f70*/  MUFU.EX2 R168, R6 ;  /* 0x0000000600a87308 */ /* 0x0003e20000000800 */
[----:B------:R-:W-:Y:S01]  /*11f80*/  LOP3.LUT R4, R5, 0xffff, RZ, 0xc0, !PT ;  /* 0x0000ffff05047812 */ /* 0x000fe200078ec0ff */
[----:B------:R-:W-:Y:S02]  /*11f90*/  IMAD.MOV.U32 R233, RZ, RZ, R169 ;  /* 0x000000ffffe97224 */ /* 0x000fe400078e00a9 */
[----:B------:R-:W-:Y:S02]  /*11fa0*/  IMAD.MOV.U32 R225, RZ, RZ, R91 ;  /* 0x000000ffffe17224 */ /* 0x000fe400078e005b */
[----:B------:R-:W-:Y:S02]  /*11fb0*/  IMAD.MOV.U32 R66, RZ, RZ, R181 ;  /* 0x000000ffff427224 */ /* 0x000fe400078e00b5 */
[----:B------:R-:W-:Y:S02]  /*11fc0*/  IMAD.MOV.U32 R67, RZ, RZ, R68 ;  /* 0x000000ffff437224 */ /* 0x000fe400078e0044 */
[----:B-1----:R-:W-:-:S04]  /*11fd0*/  FFMA.FTZ R6, R249, UR25, -R3 ;  /* 0x00000019f9067c23 */ /* 0x002fc80008010803 */
[----:B------:R1:W3:Y:S01]  /*11fe0*/  MUFU.EX2 R169, R6 ;  /* 0x0000000600a97308 */ /* 0x0002e20000000800 */
[----:B------:R-:W-:Y:S02]  /*11ff0*/  IMAD.MOV.U32 R72, RZ, RZ, R44 ;  /* 0x000000ffff487224 */ /* 0x000fe400078e002c */
[----:B------:R-:W-:Y:S02]  /*12000*/  IMAD.MOV.U32 R210, RZ, RZ, R32 ;  /* 0x000000ffffd27224 */ /* 0x000fe400078e0020 */
[----:B------:R-:W-:Y:S02]  /*12010*/  IMAD.MOV.U32 R32, RZ, RZ, R225 ;  /* 0x000000ffff207224 */ /* 0x000fe400078e00e1 */
[----:B------:R-:W-:Y:S02]  /*12020*/  IMAD.MOV.U32 R225, RZ, RZ, R66 ;  /* 0x000000ffffe17224 */ /* 0x000fe400078e0042 */
[----:B------:R-:W-:Y:S01]  /*12030*/  IMAD.MOV.U32 R66, RZ, RZ, R67 ;  /* 0x000000ffff427224 */ /* 0x000fe200078e0043 */
[----:B-1----:R-:W-:-:S02]  /*12040*/  SHF.R.U32.HI R6, RZ, 0x8, R4 ;  /* 0x00000008ff067819 */ /* 0x002fc40000011604 */
[----:B------:R-:W-:Y:S01]  /*12050*/  LOP3.LUT R4, R5, 0xff, RZ, 0xc0, !PT ;  /* 0x000000ff05047812 */ /* 0x000fe200078ec0ff */
[----:B------:R-:W-:-:S03]  /*12060*/  IMAD.MOV.U32 R67, RZ, RZ, R72 ;  /* 0x000000ffff437224 */ /* 0x000fc600078e0048 */
[----:B------:R-:W-:Y:S01]  /*12070*/  PRMT R20, R4, 0x5410, R6 ;  /* 0x0000541004147816 */ /* 0x000fe20000000006 */
[----:B------:R-:W-:Y:S01]  /*12080*/  FFMA.FTZ R4, R245, UR25, -R3 ;  /* 0x00000019f5047c23 */ /* 0x000fe20008010803 */
[----:B------:R-:W-:Y:S01]  /*12090*/  SHF.R.U32.HI R6, RZ, 0x10, R5 ;  /* 0x00000010ff067819 */ /* 0x000fe20000011605 */
[----:B------:R-:W-:Y:S02]  /*120a0*/  IMAD.MOV.U32 R72, RZ, RZ, R73 ;  /* 0x000000ffff487224 */ /* 0x000fe400078e0049 */
[----:B------:R1:W-:Y:S01]  /*120b0*/  MUFU.EX2 R181, R4 ;  /* 0x0000000400b57308 */ /* 0x0003e20000000800 */
[----:B------:R-:W-:Y:S02]  /*120c0*/  IMAD.MOV.U32 R73, RZ, RZ, R74 ;  /* 0x000000ffff497224 */ /* 0x000fe400078e004a */
[----:B------:R-:W-:Y:S02]  /*120d0*/  IMAD.MOV.U32 R74, RZ, RZ, R77 ;  /* 0x000000ffff4a7224 */ /* 0x000fe400078e004d */
[----:B------:R-:W-:-:S02]  /*120e0*/  IMAD.MOV.U32 R77, RZ, RZ, R80 ;  /* 0x000000ffff4d7224 */ /* 0x000fc400078e0050 */
[----:B------:R-:W-:Y:S01]  /*120f0*/  IMAD.MOV.U32 R80, RZ, RZ, R69 ;  /* 0x000000ffff507224 */ /* 0x000fe200078e0045 */
[----:B------:R-:W-:Y:S01]  /*12100*/  SHF.R.U32.HI R5, RZ, 0x18, R5 ;  /* 0x00000018ff057819 */ /* 0x000fe20000011605 */
[----:B------:R-:W-:Y:S02]  /*12110*/  IMAD.MOV.U32 R69, RZ, RZ, R180 ;  /* 0x000000ffff457224 */ /* 0x000fe400078e00b4 */
[----:B------:R-:W-:Y:S02]  /*12120*/  IMAD.MOV.U32 R65, RZ, RZ, R172 ;  /* 0x000000ffff417224 */ /* 0x000fe400078e00ac */
[----:B------:R-:W-:Y:S01]  /*12130*/  IMAD.MOV.U32 R180, RZ, RZ, R188 ;  /* 0x000000ffffb47224 */ /* 0x000fe200078e00bc */
[----:B-1----:R-:W-:Y:S01]  /*12140*/  LOP3.LUT R4, R6, 0xff, RZ, 0xc0, !PT ;  /* 0x000000ff06047812 */ /* 0x002fe200078ec0ff */
[----:B------:R-:W-:Y:S01]  /*12150*/  FFMA.FTZ R6, R220, UR25, -R3 ;  /* 0x00000019dc067c23 */ /* 0x000fe20008010803 */
[----:B------:R-:W-:Y:S02]  /*12160*/  IMAD.MOV.U32 R213, RZ, RZ, R190 ;  /* 0x000000ffffd57224 */ /* 0x000fe400078e00be */
[----:B------:R-:W-:Y:S01]  /*12170*/  IMAD.MOV.U32 R216, RZ, RZ, R225 ;  /* 0x000000ffffd87224 */ /* 0x000fe200078e00e1 */
[----:B------:R1:W-:Y:S01]  /*12180*/  MUFU.EX2 R172, R6 ;  /* 0x0000000600ac7308 */ /* 0x0003e20000000800 */
[----:B------:R-:W-:Y:S01]  /*12190*/  PRMT R27, R4, 0x5410, R5 ;  /* 0x00005410041b7816 */ /* 0x000fe20000000005 */
[----:B------:R-:W-:-:S02]  /*121a0*/  IMAD.MOV.U32 R23, RZ, RZ, R66 ;  /* 0x000000ffff177224 */ /* 0x000fc400078e0042 */
[----:B------:R-:W-:Y:S01]  /*121b0*/  FFMA.FTZ R5, R213, UR25, -R2 ;  /* 0x00000019d5057c23 */ /* 0x000fe20008010802 */
[----:B------:R-:W-:Y:S02]  /*121c0*/  IMAD.MOV.U32 R214, RZ, RZ, R67 ;  /* 0x000000ffffd67224 */ /* 0x000fe400078e0043 */
[----:B------:R-:W-:Y:S01]  /*121d0*/  IMAD.MOV.U32 R222, RZ, RZ, R171 ;  /* 0x000000ffffde7224 */ /* 0x000fe200078e00ab */
[----:B------:R-:W-:Y:S01]  /*121e0*/  PRMT R22, R9, 0x5410, R7 ;  /* 0x0000541009167816 */ /* 0x000fe20000000007 */
[----:B------:R-:W-:Y:S02]  /*121f0*/  IMAD.MOV.U32 R67, RZ, RZ, R180 ;  /* 0x000000ffff437224 */ /* 0x000fe400078e00b4 */
[----:B------:R-:W-:Y:S02]  /*12200*/  IMAD.MOV.U32 R64, RZ, RZ, R178 ;  /* 0x000000ffff407224 */ /* 0x000fe400078e00b2 */
[----:B------:R-:W-:Y:S01]  /*12210*/  FFMA.FTZ R91, R218, UR25, -R3 ;  /* 0x00000019da5b7c23 */ /* 0x000fe20008010803 */
[----:B------:R-:W-:-:S02]  /*12220*/  IMAD.MOV.U32 R213, RZ, RZ, R72 ;  /* 0x000000ffffd57224 */ /* 0x000fc400078e0048 */
[----:B------:R-:W-:Y:S02]  /*12230*/  IMAD.MOV.U32 R10, RZ, RZ, R87 ;  /* 0x000000ffff0a7224 */ /* 0x000fe400078e0057 */
[----:B------:R-:W-:Y:S02]  /*12240*/  IMAD.MOV.U32 R18, RZ, RZ, R85 ;  /* 0x000000ffff127224 */ /* 0x000fe400078e0055 */
[----:B-1----:R-:W-:Y:S01]  /*12250*/  FFMA.FTZ R6, R239, UR25, -R3 ;  /* 0x00000019ef067c23 */ /* 0x002fe20008010803 */
[----:B------:R-:W-:Y:S02]  /*12260*/  IMAD.MOV.U32 R225, RZ, RZ, R74 ;  /* 0x000000ffffe17224 */ /* 0x000fe400078e004a */
[----:B------:R-:W-:Y:S01]  /*12270*/  FFMA.FTZ R11, R251, UR25, -R2 ;  /* 0x00000019fb0b7c23 */ /* 0x000fe20008010802 */
[----:B------:R-:W-:Y:S01]  /*12280*/  IMAD.MOV.U32 R44, RZ, RZ, R93 ;  /* 0x000000ffff2c7224 */ /* 0x000fe200078e005d */
[----:B------:R1:W-:Y:S01]  /*12290*/  MUFU.EX2 R180, R6 ;  /* 0x0000000600b47308 */ /* 0x0003e20000000800 */
[----:B------:R-:W-:-:S02]  /*122a0*/  IMAD.MOV.U32 R68, RZ, RZ, R90 ;  /* 0x000000ffff447224 */ /* 0x000fc400078e005a */
[--C-:B------:R-:W-:Y:S01]  /*122b0*/  FFMA.FTZ R7, R242, UR25, -R3.reuse ;  /* 0x00000019f2077c23 */ /* 0x100fe20008010803 */
[----:B------:R-:W-:Y:S01]  /*122c0*/  FFMA.FTZ R4, R221, UR25, -R3 ;  /* 0x00000019dd047c23 */ /* 0x000fe20008010803 */
[--C-:B------:R-:W-:Y:S01]  /*122d0*/  FFMA.FTZ R26, R250, UR25, -R2.reuse ;  /* 0x00000019fa1a7c23 */ /* 0x100fe20008010802 */
[--C-:B------:R-:W-:Y:S01]  /*122e0*/  FFMA.FTZ R28, R235, UR25, -R2.reuse ;  /* 0x00000019eb1c7c23 */ /* 0x100fe20008010802 */
[----:B------:R-:W-:Y:S01]  /*122f0*/  FFMA.FTZ R30, R234, UR25, -R2 ;  /* 0x00000019ea1e7c23 */ /* 0x000fe20008010802 */
[----:B------:R-:W-:Y:S01]  /*12300*/  IMAD.MOV.U32 R220, RZ, RZ, R133 ;  /* 0x000000ffffdc7224 */ /* 0x000fe200078e0085 */
[----:B------:R2:W5:Y:S01]  /*12310*/  LDL.LU R190, [R1+0xbc] ;  /* 0x0000bc0001be7983 */ /* 0x0005620000300800 */
[----:B-1----:R-:W-:Y:S01]  /*12320*/  FFMA.FTZ R6, R216, UR25, -R0 ;  /* 0x00000019d8067c23 */ /* 0x002fe20008010800 */
[----:B------:R-:W-:Y:S02]  /*12330*/  IMAD.MOV.U32 R216, RZ, RZ, R23 ;  /* 0x000000ffffd87224 */ /* 0x000fe400078e0017 */
[----:B------:R-:W-:-:S02]  /*12340*/  IMAD.MOV.U32 R23, RZ, RZ, R214 ;  /* 0x000000ffff177224 */ /* 0x000fc400078e00d6 */
[----:B------:R-:W-:Y:S02]  /*12350*/  IMAD.MOV.U32 R214, RZ, RZ, R213 ;  /* 0x000000ffffd67224 */ /* 0x000fe400078e00d5 */
[----:B------:R-:W-:Y:S02]  /*12360*/  IMAD.MOV.U32 R213, RZ, RZ, R225 ;  /* 0x000000ffffd57224 */ /* 0x000fe400078e00e1 */
[----:B------:R-:W-:Y:S02]  /*12370*/  IMAD.MOV.U32 R225, RZ, RZ, R222 ;  /* 0x000000ffffe17224 */ /* 0x000fe400078e00de */
[----:B------:R-:W-:Y:S02]  /*12380*/  IMAD.MOV.U32 R222, RZ, RZ, R233 ;  /* 0x000000ffffde7224 */ /* 0x000fe400078e00e9 */
[----:B------:R-:W-:Y:S02]  /*12390*/  IMAD.MOV.U32 R233, RZ, RZ, R81 ;  /* 0x000000ffffe97224 */ /* 0x000fe400078e0051 */
[----:B------:R-:W-:Y:S01]  /*123a0*/  IMAD.MOV.U32 R81, RZ, RZ, R82 ;  /* 0x000000ffff517224 */ /* 0x000fe200078e0052 */
[----:B------:R1:W-:Y:S01]  /*123b0*/  MUFU.EX2 R178, R7 ;  /* 0x0000000700b27308 */ /* 0x0003e20000000800 */
[----:B------:R-:W-:-:S02]  /*123c0*/  IMAD.MOV.U32 R82, RZ, RZ, R44 ;  /* 0x000000ffff527224 */ /* 0x000fc400078e002c */
[----:B------:R-:W-:Y:S02]  /*123d0*/  IMAD.MOV.U32 R44, RZ, RZ, R68 ;  /* 0x000000ffff2c7224 */ /* 0x000fe400078e0044 */
[--C-:B------:R-:W-:Y:S01]  /*123e0*/  FFMA.FTZ R13, R214, UR25, -R0.reuse ;  /* 0x00000019d60d7c23 */ /* 0x100fe20008010800 */
[----:B------:R-:W-:Y:S02]  /*123f0*/  IMAD.MOV.U32 R68, RZ, RZ, R131 ;  /* 0x000000ffff447224 */ /* 0x000fe400078e0083 */
[----:B------:R-:W-:Y:S01]  /*12400*/  FFMA.FTZ R12, R23, UR25, -R0 ;  /* 0x00000019170c7c23 */ /* 0x000fe20008010800 */
[----:B------:R-:W-:Y:S01]  /*12410*/  IMAD.MOV.U32 R214, RZ, RZ, R225 ;  /* 0x000000ffffd67224 */ /* 0x000fe200078e00e1 */
[----:B------:R4:W-:Y:S01]  /*12420*/  MUFU.EX2 R131, R5 ;  /* 0x0000000500837308 */ /* 0x0009e20000000800 */
[----:B------:R-:W-:Y:S02]  /*12430*/  IMAD.MOV.U32 R19, RZ, RZ, R213 ;  /* 0x000000ffff137224 */ /* 0x000fe400078e00d5 */
[----:B------:R-:W-:-:S02]  /*12440*/  IMAD.MOV.U32 R23, RZ, RZ, R222 ;  /* 0x000000ffff177224 */ /* 0x000fc400078e00de */
[----:B------:R-:W-:Y:S02]  /*12450*/  IMAD.MOV.U32 R225, RZ, RZ, R82 ;  /* 0x000000ffffe17224 */ /* 0x000fe400078e0052 */
[----:B-1----:R-:W-:Y:S01]  /*12460*/  FFMA.FTZ R7, R32, UR25, -R2 ;  /* 0x0000001920077c23 */ /* 0x002fe20008010802 */
[----:B------:R-:W-:Y:S02]  /*12470*/  IMAD.MOV.U32 R32, RZ, RZ, R73 ;  /* 0x000000ffff207224 */ /* 0x000fe400078e0049 */
[----:B------:R-:W-:Y:S01]  /*12480*/  FFMA.FTZ R93, R238, UR25, -R3 ;  /* 0x00000019ee5d7c23 */ /* 0x000fe20008010803 */
[----:B------:R-:W-:Y:S02]  /*12490*/  IMAD.MOV.U32 R213, RZ, RZ, R81 ;  /* 0x000000ffffd57224 */ /* 0x000fe400078e0051 */
[----:B------:R-:W-:Y:S01]  /*124a0*/  FFMA.FTZ R90, R219, UR25, -R3 ;  /* 0x00000019db5a7c23 */ /* 0x000fe20008010803 */
[----:B------:R-:W-:Y:S01]  /*124b0*/  IMAD.MOV.U32 R217, RZ, RZ, R44 ;  /* 0x000000ffffd97224 */ /* 0x000fe200078e002c */
[----:B------:R1:W-:Y:S01]  /*124c0*/  MUFU.EX2 R171, R4 ;  /* 0x0000000400ab7308 */ /* 0x0003e20000000800 */
[----:B------:R-:W-:-:S02]  /*124d0*/  IMAD.MOV.U32 R212, RZ, RZ, R68 ;  /* 0x000000ffffd47224 */ /* 0x000fc400078e0044 */
[----:B----4-:R-:W-:Y:S01]  /*124e0*/  FFMA.FTZ R5, R216, UR25, -R0 ;  /* 0x00000019d8057c23 */ /* 0x010fe20008010800 */
[----:B------:R-:W-:Y:S02]  /*124f0*/  IMAD.MOV.U32 R222, RZ, RZ, R34 ;  /* 0x000000ffffde7224 */ /* 0x000fe400078e0022 */
[--C-:B------:R-:W-:Y:S01]  /*12500*/  FFMA.FTZ R32, R32, UR25, -R0.reuse ;  /* 0x0000001920207c23 */ /* 0x100fe20008010800 */
[----:B------:R-:W-:Y:S02]  /*12510*/  IMAD.MOV.U32 R82, RZ, RZ, R83 ;  /* 0x000000ffff527224 */ /* 0x000fe400078e0053 */
[--C-:B------:R-:W-:Y:S01]  /*12520*/  FFMA.FTZ R34, R252, UR25, -R0.reuse ;  /* 0x00000019fc227c23 */ /* 0x100fe20008010800 */
[----:B------:R-:W-:Y:S02]  /*12530*/  IMAD.MOV.U32 R74, RZ, RZ, R77 ;  /* 0x000000ffff4a7224 */ /* 0x000fe400078e004d */
[----:B------:R-:W-:Y:S01]  /*12540*/  FFMA.FTZ R44, R241, UR25, -R0 ;  /* 0x00000019f12c7c23 */ /* 0x000fe20008010800 */
[----:B------:R-:W-:-:S02]  /*12550*/  IMAD.MOV.U32 R73, RZ, RZ, R80 ;  /* 0x000000ffff497224 */ /* 0x000fc400078e0050 */
[--C-:B------:R-:W-:Y:S01]  /*12560*/  FFMA.FTZ R68, R236, UR25, -R0.reuse ;  /* 0x00000019ec447c23 */ /* 0x100fe20008010800 */
[----:B------:R-:W-:Y:S02]  /*12570*/  IMAD.MOV.U32 R72, RZ, RZ, R69 ;  /* 0x000000ffff487224 */ /* 0x000fe400078e0045 */
[--C-:B------:R-:W-:Y:S01]  /*12580*/  FFMA.FTZ R81, R247, UR25, -R0.reuse ;  /* 0x00000019f7517c23 */ /* 0x100fe20008010800 */
[----:B------:R-:W-:Y:S02]  /*12590*/  IMAD.MOV.U32 R66, RZ, RZ, R79 ;  /* 0x000000ffff427224 */ /* 0x000fe400078e004f */
[--C-:B------:R-:W-:Y:S01]  /*125a0*/  FFMA.FTZ R83, R246, UR25, -R0.reuse ;  /* 0x00000019f6537c23 */ /* 0x100fe20008010800 */
[--C-:B------:R-:W-:Y:S01]  /*125b0*/  FFMA.FTZ R85, R232, UR25, -R0.reuse ;  /* 0x00000019e8557c23 */ /* 0x100fe20008010800 */
[----:B------:R-:W-:Y:S01]  /*125c0*/  FFMA.FTZ R87, R231, UR25, -R0 ;  /* 0x00000019e7577c23 */ /* 0x000fe20008010800 */
[--C-:B-1----:R-:W-:Y:S01]  /*125d0*/  FFMA.FTZ R4, R189, UR25, -R2.reuse ;  /* 0x00000019bd047c23 */ /* 0x102fe20008010802 */
[--C-:B------:R-:W-:Y:S01]  /*125e0*/  FFMA.FTZ R3, R187, UR25, -R2.reuse ;  /* 0x00000019bb037c23 */ /* 0x100fe20008010802 */
[--C-:B------:R-:W-:Y:S01]  /*125f0*/  FFMA.FTZ R69, R244, UR25, -R2.reuse ;  /* 0x00000019f4457c23 */ /* 0x100fe20008010802 */
[--C-:B------:R-:W-:Y:S01]  /*12600*/  FFMA.FTZ R77, R243, UR25, -R2.reuse ;  /* 0x00000019f34d7c23 */ /* 0x100fe20008010802 */
[--C-:B------:R-:W-:Y:S01]  /*12610*/  FFMA.FTZ R79, R227, UR25, -R2.reuse ;  /* 0x00000019e34f7c23 */ /* 0x100fe20008010802 */
[----:B------:R-:W-:Y:S01]  /*12620*/  FFMA.FTZ R80, R226, UR25, -R2 ;  /* 0x00000019e2507c23 */ /* 0x000fe20008010802 */
[----:B------:R-:W-:Y:S01]  /*12630*/  HSET2.LE.AND R0, R15, R176, PT ;  /* 0x000000b00f007233 */ /* 0x000fe20003803000 */
[----:B------:R-:W-:Y:S01]  /*12640*/  IMAD.MOV.U32 R251, RZ, RZ, R130 ;  /* 0x000000fffffb7224 */ /* 0x000fe200078e0082 */
[----:B------:R-:W-:Y:S01]  /*12650*/  F2FP.F16.F32.PACK_AB R2, R240, R210 ;  /* 0x000000d2f002723e */ /* 0x000fe200000000ff */
[----:B------:R-:W-:-:S02]  /*12660*/  IMAD.MOV.U32 R218, RZ, RZ, R128 ;  /* 0x000000ffffda7224 */ /* 0x000fc400078e0080 */
[----:B------:R-:W-:Y:S01]  /*12670*/  IMAD.MOV.U32 R219, RZ, RZ, R82 ;  /* 0x000000ffffdb7224 */ /* 0x000fe200078e0052 */
[----:B------:R-:W-:Y:S01]  /*12680*/  LOP3.LUT R8, R0, R2, RZ, 0xc0, !PT ;  /* 0x0000000200087212 */ /* 0x000fe200078ec0ff */
[----:B------:R-:W-:Y:S01]  /*12690*/  IMAD.MOV.U32 R216, RZ, RZ, R233 ;  /* 0x000000ffffd87224 */ /* 0x000fe200078e00e9 */
[--C-:B------:R-:W-:Y:S01]  /*126a0*/  HSET2.LE.AND R0, R14, R176.reuse, PT ;  /* 0x000000b00e007233 */ /* 0x100fe20003803000 */
[----:B------:R-:W-:Y:S01]  /*126b0*/  IMAD.MOV.U32 R233, RZ, RZ, R134 ;  /* 0x000000ffffe97224 */ /* 0x000fe200078e0086 */
[----:B------:R1:W-:Y:S01]  /*126c0*/  MUFU.EX2 R133, R3 ;  /* 0x0000000300857308 */ /* 0x0003e20000000800 */
[----:B------:R-:W-:Y:S01]  /*126d0*/  IMAD.MOV.U32 R248, RZ, RZ, R10 ;  /* 0x000000fffff87224 */ /* 0x000fe200078e000a */
[----:B--2---:R-:W-:Y:S01]  /*126e0*/  F2FP.F16.F32.PACK_AB R2, R177, R179 ;  /* 0x000000b3b102723e */ /* 0x004fe200000000ff */
[----:B------:R-:W-:Y:S02]  /*126f0*/  IMAD.MOV.U32 R250, RZ, RZ, R251 ;  /* 0x000000fffffa7224 */ /* 0x000fe400078e00fb */
[----:B------:R-:W-:Y:S01]  /*12700*/  FADD.FTZ R19, R19, R52 ;  /* 0x0000003413137221 */ /* 0x000fe20000010000 */
[----:B------:R-:W-:Y:S01]  /*12710*/  IMAD.MOV.U32 R10, RZ, RZ, R18 ;  /* 0x000000ffff0a7224 */ /* 0x000fe200078e0012 */
[----:B------:R2:W5:Y:S01]  /*12720*/  LDL.LU R189, [R1+0xb8] ;  /* 0x0000b80001bd7983 */ /* 0x0005620000300800 */
[----:B------:R-:W-:Y:S01]  /*12730*/  IMAD.MOV.U32 R251, RZ, RZ, R218 ;  /* 0x000000fffffb7224 */ /* 0x000fe200078e00da */
[----:B------:R4:W2:Y:S01]  /*12740*/  MUFU.EX2 R134, R4 ;  /* 0x0000000400867308 */ /* 0x0008a20000000800 */
[----:B------:R-:W-:Y:S01]  /*12750*/  IMAD.MOV.U32 R218, RZ, RZ, R219 ;  /* 0x000000ffffda7224 */ /* 0x000fe200078e00db */
[----:B------:R-:W-:Y:S01]  /*12760*/  LOP3.LUT R9, R0, R2, RZ, 0xc0, !PT ;  /* 0x0000000200097212 */ /* 0x000fe200078ec0ff */
[----:B------:R-:W-:Y:S01]  /*12770*/  IMAD.MOV.U32 R219, RZ, RZ, R212 ;  /* 0x000000ffffdb7224 */ /* 0x000fe200078e00d4 */
[--C-:B------:R-:W-:Y:S01]  /*12780*/  HSET2.LE.AND R0, R37, R176.reuse, PT ;  /* 0x000000b025007233 */ /* 0x100fe20003803000 */
[----:B------:R-:W-:Y:S01]  /*12790*/  IMAD.MOV.U32 R212, RZ, RZ, R217 ;  /* 0x000000ffffd47224 */ /* 0x000fe200078e00d9 */
[----:B-1----:R-:W-:Y:S01]  /*127a0*/  HSET2.LE.AND R3, R36, R176, PT ;  /* 0x000000b024037233 */ /* 0x002fe20003803000 */
[----:B------:R-:W-:Y:S01]  /*127b0*/  IMAD.MOV.U32 R239, RZ, RZ, R10 ;  /* 0x000000ffffef7224 */ /* 0x000fe200078e000a */
[----:B------:R-:W-:Y:S01]  /*127c0*/  F2FP.F16.F32.PACK_AB R2, R174, R175 ;  /* 0x000000afae02723e */ /* 0x000fe200000000ff */
[----:B------:R-:W-:Y:S01]  /*127d0*/  IMAD.MOV.U32 R217, RZ, RZ, R216 ;  /* 0x000000ffffd97224 */ /* 0x000fe200078e00d8 */
[----:B------:R1:W-:Y:S01]  /*127e0*/  MUFU.EX2 R130, R11 ;  /* 0x0000000b00827308 */ /* 0x0003e20000000800 */
[----:B------:R-:W-:-:S02]  /*127f0*/  IMAD.MOV.U32 R238, RZ, RZ, R248 ;  /* 0x000000ffffee7224 */ /* 0x000fc400078e00f8 */
[----:B------:R-:W-:Y:S01]  /*12800*/  FADD.FTZ R18, R186, R43 ;  /* 0x0000002bba127221 */ /* 0x000fe20000010000 */
[----:B------:R-:W-:Y:S01]  /*12810*/  IMAD.MOV.U32 R221, RZ, RZ, R78 ;  /* 0x000000ffffdd7224 */ /* 0x000fe200078e004e */
[----:B----4-:R-:W-:Y:S01]  /*12820*/  F2FP.F16.F32.PACK_AB R4, R230, R237 ;  /* 0x000000ede604723e */ /* 0x010fe200000000ff */
[----:B------:R-:W-:Y:S02]  /*12830*/  IMAD.MOV.U32 R216, RZ, RZ, R23 ;  /* 0x000000ffffd87224 */ /* 0x000fe400078e0017 */
[----:B------:R-:W-:Y:S01]  /*12840*/  IMAD.MOV.U32 R245, RZ, RZ, R132 ;  /* 0x000000fffff57224 */ /* 0x000fe200078e0084 */
[----:B------:R-:W-:Y:S01]  /*12850*/  LOP3.LUT R10, R3, R4, RZ, 0xc0, !PT ;  /* 0x00000004030a7212 */ /* 0x000fe200078ec0ff */
[----:B------:R-:W-:Y:S01]  /*12860*/  IMAD.MOV.U32 R23, RZ, RZ, R64 ;  /* 0x000000ffff177224 */ /* 0x000fe200078e0040 */
[----:B------:R-:W-:Y:S01]  /*12870*/  LOP3.LUT R3, R24, 0xffff, RZ, 0xc0, !PT ;  /* 0x0000ffff18037812 */ /* 0x000fe200078ec0ff */
[----:B------:R-:W-:Y:S01]  /*12880*/  IMAD.MOV.U32 R64, RZ, RZ, R65 ;  /* 0x000000ffff407224 */ /* 0x000fe200078e0041 */
[----:B------:R4:W-:Y:S01]  /*12890*/  MUFU.EX2 R128, R5 ;  /* 0x0000000500807308 */ /* 0x0009e20000000800 */
[----:B------:R-:W-:-:S02]  /*128a0*/  IMAD.MOV.U32 R65, RZ, RZ, R66 ;  /* 0x000000ffff417224 */ /* 0x000fc400078e0042 */
[----:B------:R-:W-:Y:S01]  /*128b0*/  FADD.FTZ R82, R95, R53 ;  /* 0x000000355f527221 */ /* 0x000fe20000010000 */
[----:B------:R-:W-:Y:S01]  /*128c0*/  IMAD.MOV.U32 R66, RZ, RZ, R67 ;  /* 0x000000ffff427224 */ /* 0x000fe200078e0043 */
[----:B------:R2:W5:Y:S01]  /*128d0*/  LDL.LU R188, [R1+0xb4] ;  /* 0x0000b40001bc7983 */ /* 0x0005620000300800 */
[----:B-1----:R-:W-:Y:S01]  /*128e0*/  LOP3.LUT R11, R0, R2, RZ, 0xc0, !PT ;  /* 0x00000002000b7212 */ /* 0x002fe200078ec0ff */
[----:B------:R-:W-:Y:S01]  /*128f0*/  IMAD.MOV.U32 R248, RZ, RZ, R71 ;  /* 0x000000fffff87224 */ /* 0x000fe200078e0047 */
[----:B------:R-:W-:Y:S01]  /*12900*/  SHF.R.U32.HI R2, RZ, 0x8, R3 ;  /* 0x00000008ff027819 */ /* 0x000fe20000011603 */
[----:B------:R-:W-:Y:S01]  /*12910*/  IMAD.MOV.U32 R67, RZ, RZ, R72 ;  /* 0x000000ffff437224 */ /* 0x000fe200078e0048 */
[----:B------:R-:W-:Y:S01]  /*12920*/  LOP3.LUT R0, R24, 0xff, RZ, 0xc0, !PT ;  /* 0x000000ff18007812 */ /* 0x000fe200078ec0ff */
[----:B------:R-:W-:Y:S01]  /*12930*/  IMAD.MOV.U32 R71, RZ, RZ, R129 ;  /* 0x000000ffff477224 */ /* 0x000fe200078e0081 */
[----:B------:R1:W-:Y:S01]  /*12940*/  MUFU.EX2 R132, R7 ;  /* 0x0000000700847308 */ /* 0x0003e20000000800 */
[----:B------:R-:W-:-:S02]  /*12950*/  IMAD.MOV.U32 R72, RZ, RZ, R73 ;  /* 0x000000ffff487224 */ /* 0x000fc400078e0049 */
[----:B------:R-:W-:Y:S02]  /*12960*/  IMAD.MOV.U32 R241, RZ, RZ, R251 ;  /* 0x000000fffff17224 */ /* 0x000fe400078e00fb */
[----:B------:R-:W-:Y:S02]  /*12970*/  IMAD.MOV.U32 R243, RZ, RZ, R218 ;  /* 0x000000fffff37224 */ /* 0x000fe400078e00da */
[----:B------:R-:W-:Y:S02]  /*12980*/  IMAD.MOV.U32 R242, RZ, RZ, R54 ;  /* 0x000000fffff27224 */ /* 0x000fe400078e0036 */
[----:B------:R-:W-:Y:S01]  /*12990*/  IMAD.MOV.U32 R249, RZ, RZ, R55 ;  /* 0x000000fffff97224 */ /* 0x000fe200078e0037 */
[----:B---3--:R-:W-:Y:S01]  /*129a0*/  F2FP.F16.F32.PACK_AB R4, R169, R168 ;  /* 0x000000a8a904723e */ /* 0x008fe200000000ff */
[----:B------:R-:W-:Y:S01]  /*129b0*/  IMAD.MOV.U32 R73, RZ, RZ, R74 ;  /* 0x000000ffff497224 */ /* 0x000fe200078e004a */
[----:B------:R-:W-:Y:S01]  /*129c0*/  PRMT R78, R0, 0x5410, R2 ;  /* 0x00005410004e7816 */ /* 0x000fe20000000002 */
[----:B------:R-:W-:Y:S01]  /*129d0*/  IMAD.MOV.U32 R74, RZ, RZ, R76 ;  /* 0x000000ffff4a7224 */ /* 0x000fe200078e004c */
[--C-:B------:R-:W-:Y:S01]  /*129e0*/  HSET2.LE.AND R0, R17, R176.reuse, PT ;  /* 0x000000b011007233 */ /* 0x100fe20003803000 */
[----:B------:R-:W-:Y:S01]  /*129f0*/  IMAD.MOV.U32 R76, RZ, RZ, R70 ;  /* 0x000000ffff4c7224 */ /* 0x000fe200078e0046 */
[----:B------:R-:W-:Y:S01]  /*12a00*/  HSET2.LE.AND R3, R16, R176, PT ;  /* 0x000000b010037233 */ /* 0x000fe20003803000 */
[----:B------:R-:W-:Y:S01]  /*12a10*/  FADD.FTZ R71, R71, R19 ;  /* 0x0000001347477221 */ /* 0x000fe20000010000 */
[----:B------:R-:W-:Y:S01]  /*12a20*/  FADD.FTZ R70, R135, R18 ;  /* 0x0000001287467221 */ /* 0x000fe20000010000 */
[----:B------:R-:W-:Y:S01]  /*12a30*/  IMAD.MOV.U32 R235, RZ, RZ, R66 ;  /* 0x000000ffffeb7224 */ /* 0x000fe200078e0042 */
[----:B------:R-:W3:Y:S01]  /*12a40*/  LDSM.16.MT88.4 R16, [R184+0x5400] ;  /* 0x00540000b810783b */ /* 0x000ee20000004200 */
[----:B------:R2:W2:Y:S01]  /*12a50*/  MUFU.EX2 R129, R6 ;  /* 0x0000000600817308 */ /* 0x0004a20000000800 */
[----:B------:R-:W-:-:S02]  /*12a60*/  IMAD.MOV.U32 R218, RZ, RZ, R212 ;  /* 0x000000ffffda7224 */ /* 0x000fc400078e00d4 */
[----:B------:R-:W-:Y:S01]  /*12a70*/  IMAD.MOV.U32 R251, RZ, RZ, R217 ;  /* 0x000000fffffb7224 */ /* 0x000fe200078e00d9 */
[C---:B------:R-:W-:Y:S01]  /*12a80*/  HMMA.16816.F32 R52, R8.reuse, R48, R112 ;  /* 0x000000300834723c */ /* 0x040fe20000001870 */
[----:B------:R-:W-:Y:S01]  /*12a90*/  IMAD.MOV.U32 R212, RZ, RZ, R64 ;  /* 0x000000ffffd47224 */ /* 0x000fe200078e0040 */
[----:B------:R-:W-:Y:S01]  /*12aa0*/  F2FP.F16.F32.PACK_AB R2, R224, R223 ;  /* 0x000000dfe002723e */ /* 0x000fe200000000ff */
[----:B------:R-:W-:Y:S02]  /*12ab0*/  IMAD.MOV.U32 R217, RZ, RZ, R65 ;  /* 0x000000ffffd97224 */ /* 0x000fe400078e0041 */
[----:B------:R-:W-:Y:S01]  /*12ac0*/  IMAD.MOV.U32 R252, RZ, RZ, R250 ;  /* 0x000000fffffc7224 */ /* 0x000fe200078e00fa */
[--C-:B----4-:R-:W-:Y:S01]  /*12ad0*/  HSET2.LE.AND R5, R20, R176.reuse, PT ;  /* 0x000000b014057233 */ /* 0x110fe20003803000 */
[----:B------:R-:W-:Y:S01]  /*12ae0*/  IMAD.MOV.U32 R234, RZ, RZ, R67 ;  /* 0x000000ffffea7224 */ /* 0x000fe200078e0043 */
[----:B------:R4:W-:Y:S01]  /*12af0*/  MUFU.EX2 R115, R13 ;  /* 0x0000000d00737308 */ /* 0x0009e20000000800 */
[----:B------:R-:W-:Y:S01]  /*12b00*/  HMMA.16816.F32 R64, R8, R50, R116 ;  /* 0x000000320840723c */ /* 0x000fe20000001874 */
[----:B------:R-:W-:Y:S01]  /*12b10*/  LOP3.LUT R14, R0, R2, RZ, 0xc0, !PT ;  /* 0x00000002000e7212 */ /* 0x000fe200078ec0ff */
[----:B------:R-:W-:Y:S01]  /*12b20*/  IMAD.MOV.U32 R250, RZ, RZ, R216 ;  /* 0x000000fffffa7224 */ /* 0x000fe200078e00d8 */
[----:B------:R-:W-:Y:S01]  /*12b30*/  LOP3.LUT R15, R3, R4, RZ, 0xc0, !PT ;  /* 0x00000004030f7212 */ /* 0x000fe200078ec0ff */
[----:B------:R-:W-:Y:S01]  /*12b40*/  IMAD.MOV.U32 R247, RZ, RZ, R88 ;  /* 0x000000fffff77224 */ /* 0x000fe200078e0058 */
[----:B------:R3:W5:Y:S02]  /*12b50*/  LDL.LU R187, [R1+0xb0] ;  /* 0x0000b00001bb7983 */ /* 0x0007640000300800 */
[----:B------:R4:W3:Y:S01]  /*12b60*/  MUFU.EX2 R116, R12 ;  /* 0x0000000c00747308 */ /* 0x0008e20000000800 */
[--C-:B------:R-:W-:Y:S01]  /*12b70*/  HSET2.LE.AND R0, R22, R176.reuse, PT ;  /* 0x000000b016007233 */ /* 0x100fe20003803000 */
[----:B------:R-:W-:Y:S01]  /*12b80*/  IMAD.MOV.U32 R216, RZ, RZ, R23 ;  /* 0x000000ffffd87224 */ /* 0x000fe200078e0017 */
[----:B------:R-:W-:-:S02]  /*12b90*/  HSET2.LE.AND R3, R21, R176, PT ;  /* 0x000000b015037233 */ /* 0x000fc40003803000 */
[----:B-1----:R-:W-:Y:S01]  /*12ba0*/  SHF.R.U32.HI R7, RZ, 0x10, R24 ;  /* 0x00000010ff077819 */ /* 0x002fe20000011618 */
[----:B------:R-:W1:Y:S01]  /*12bb0*/  LDSM.16.MT88.4 R20, [R185+0x5400] ;  /* 0x00540000b914783b */ /* 0x000e620000004200 */
[----:B------:R-:W-:Y:S02]  /*12bc0*/  F2FP.F16.F32.PACK_AB R2, R228, R229 ;  /* 0x000000e5e402723e */ /* 0x000fe400000000ff */
[----:B--2---:R-:W-:Y:S01]  /*12bd0*/  F2FP.F16.F32.PACK_AB R6, R134, R131 ;  /* 0x000000838606723e */ /* 0x004fe200000000ff */
[C---:B------:R-:W-:Y:S01]  /*12be0*/  HMMA.16816.F32 R56, R8.reuse, R60, R56 ;  /* 0x0000003c0838723c */ /* 0x040fe20000001838 */
[----:B------:R-:W-:Y:S01]  /*12bf0*/  F2FP.F16.F32.PACK_AB R4, R170, R173 ;  /* 0x000000adaa04723e */ /* 0x000fe200000000ff */
[----:B------:R2:W-:Y:S01]  /*12c00*/  MUFU.EX2 R113, R28 ;  /* 0x0000001c00717308 */ /* 0x0005e20000000800 */
[----:B------:R-:W-:Y:S01]  /*12c10*/  IMAD.MOV.U32 R236, RZ, RZ, R76 ;  /* 0x000000ffffec7224 */ /* 0x000fe200078e004c */
[----:B------:R1:W5:Y:S01]  /*12c20*/  LDL.LU R186, [R1+0xac] ;  /* 0x0000ac0001ba7983 */ /* 0x0003620000300800 */
[----:B----4-:R-:W-:Y:S01]  /*12c30*/  LOP3.LUT R13, R3, R4, RZ, 0xc0, !PT ;  /* 0x00000004030d7212 */ /* 0x010fe200078ec0ff */
[----:B------:R-:W-:Y:S01]  /*12c40*/  IMAD.MOV.U32 R226, RZ, RZ, R74 ;  /* 0x000000ffffe27224 */ /* 0x000fe200078e004a */
[----:B------:R-:W-:Y:S01]  /*12c50*/  LOP3.LUT R12, R0, R2, RZ, 0xc0, !PT ;  /* 0x00000002000c7212 */ /* 0x000fe200078ec0ff */
[----:B------:R-:W-:Y:S01]  /*12c60*/  HMMA.16816.F32 R60, R8, R62, R120 ;  /* 0x0000003e083c723c */ /* 0x000fe20000001878 */
[--C-:B------:R-:W-:Y:S01]  /*12c70*/  HSET2.LE.AND R0, R27, R176.reuse, PT ;  /* 0x000000b01b007233 */ /* 0x100fe20003803000 */
[----:B------:R4:W-:Y:S01]  /*12c80*/  MUFU.EX2 R114, R26 ;  /* 0x0000001a00727308 */ /* 0x0009e20000000800 */
[----:B------:R-:W-:Y:S01]  /*12c90*/  LOP3.LUT R4, R5, R6, RZ, 0xc0, !PT ;  /* 0x0000000605047212 */ /* 0x000fe200078ec0ff */
[----:B------:R-:W-:Y:S01]  /*12ca0*/  IMAD.MOV.U32 R244, RZ, RZ, R72 ;  /* 0x000000fffff47224 */ /* 0x000fe200078e0048 */
[----:B------:R-:W-:Y:S01]  /*12cb0*/  HSET2.LE.AND R3, R33, R176, PT ;  /* 0x000000b021037233 */ /* 0x000fe20003803000 */
[----:B------:R-:W-:Y:S01]  /*12cc0*/  IMAD.MOV.U32 R227, RZ, RZ, R73 ;  /* 0x000000ffffe37224 */ /* 0x000fe200078e0049 */
[----:B------:R-:W-:Y:S01]  /*12cd0*/  F2FP.F16.F32.PACK_AB R2, R128, R129 ;  /* 0x000000818002723e */ /* 0x000fe200000000ff */
[----:B------:R1:W5:Y:S01]  /*12ce0*/  LDL.LU R135, [R1+0xa8] ;  /* 0x0000a80001877983 */ /* 0x0003620000300800 */
[----:B------:R-:W-:Y:S01]  /*12cf0*/  F2FP.F16.F32.PACK_AB R6, R132, R133 ;  /* 0x000000858406723e */ /* 0x000fe200000000ff */
[----:B------:R-:W-:Y:S01]  /*12d00*/  MUFU.EX2 R112, R30 ;  /* 0x0000001e00707308 */ /* 0x000fe20000000800 */
[----:B------:R-:W-:Y:S01]  /*12d10*/  LOP3.LUT R5, R0, R2, RZ, 0xc0, !PT ;  /* 0x0000000200057212 */ /* 0x000fe200078ec0ff */
[----:B------:R-:W1:Y:S01]  /*12d20*/  LDC.U8 R88, c[0x0][0x388] ;  /* 0x0000e200ff587b82 */ /* 0x000e620000000000 */
[----:B------:R-:W-:-:S02]  /*12d30*/  LOP3.LUT R6, R3, R6, RZ, 0xc0, !PT ;  /* 0x0000000603067212 */ /* 0x000fc400078ec0ff */
[----:B------:R-:W-:Y:S02]  /*12d40*/  HSET2.LE.AND R0, R35, R176, PT ;  /* 0x000000b023007233 */ /* 0x000fe40003803000 */
[----:B------:R-:W-:Y:S02]  /*12d50*/  LOP3.LUT R3, R25, 0xffff, RZ, 0xc0, !PT ;  /* 0x0000ffff19037812 */ /* 0x000fe400078ec0ff */
[----:B---3--:R-:W-:Y:S02]  /*12d60*/  F2FP.F16.F32.PACK_AB R2, R115, R116 ;  /* 0x000000747302723e */ /* 0x008fe400000000ff */
[----:B------:R-:W-:Y:S02]  /*12d70*/  LOP3.LUT R8, R7, 0xff, RZ, 0xc0, !PT ;  /* 0x000000ff07087812 */ /* 0x000fe400078ec0ff */
[----:B------:R-:W-:Y:S02]  /*12d80*/  LOP3.LUT R9, R25, 0xff, RZ, 0xc0, !PT ;  /* 0x000000ff19097812 */ /* 0x000fe400078ec0ff */
[----:B------:R-:W-:-:S02]  /*12d90*/  SHF.R.U32.HI R3, RZ, 0x8, R3 ;  /* 0x00000008ff037819 */ /* 0x000fc40000011603 */
[----:B------:R-:W-:Y:S02]  /*12da0*/  LOP3.LUT R7, R0, R2, RZ, 0xc0, !PT ;  /* 0x0000000200077212 */ /* 0x000fe400078ec0ff */
[----:B------:R-:W-:Y:S02]  /*12db0*/  SHF.R.U32.HI R0, RZ, 0x10, R25 ;  /* 0x00000010ff007819 */ /* 0x000fe40000011619 */
[----:B--2---:R-:W-:Y:S02]  /*12dc0*/  PRMT R28, R9, 0x5410, R3 ;  /* 0x00005410091c7816 */ /* 0x004fe40000000003 */
[----:B------:R-:W-:Y:S02]  /*12dd0*/  SHF.R.U32.HI R2, RZ, 0x8, R38 ;  /* 0x00000008ff027819 */ /* 0x000fe40000011626 */
[----:B------:R-:W-:Y:S02]  /*12de0*/  SHF.R.U32.HI R3, RZ, 0x18, R25 ;  /* 0x00000018ff037819 */ /* 0x000fe40000011619 */
[----:B------:R-:W-:Y:S01]  /*12df0*/  LOP3.LUT R0, R0, 0xff, RZ, 0xc0, !PT ;  /* 0x000000ff00007812 */ /* 0x000fe200078ec0ff */
[----:B------:R-:W-:Y:S01]  /*12e00*/  HMMA.16816.F32 R36, R4, R16, R96 ;  /* 0x000000100424723c */ /* 0x000fe20000001860 */
[----:B------:R-:W-:Y:S01]  /*12e10*/  SHF.R.U32.HI R10, RZ, 0x18, R24 ;  /* 0x00000018ff0a7819 */ /* 0x000fe20000011618 */
[----:B------:R-:W-:Y:S01]  /*12e20*/  MUFU.EX2 R97, R32 ;  /* 0x0000002000617308 */ /* 0x000fe20000000800 */
[----:B------:R-:W-:Y:S01]  /*12e30*/  PRMT R76, R42, 0x5410, R2 ;  /* 0x000054102a4c7816 */ /* 0x000fe20000000002 */
[----:B----4-:R-:W2:Y:S01]  /*12e40*/  LDSM.16.MT88.4 R24, [R184+0x5800] ;  /* 0x00580000b818783b */ /* 0x010ea20000004200 */
[----:B------:R-:W-:-:S02]  /*12e50*/  PRMT R9, R0, 0x5410, R3 ;  /* 0x0000541000097816 */ /* 0x000fc40000000003 */
[----:B------:R-:W-:-:S03]  /*12e60*/  SHF.R.U32.HI R2, RZ, 0x8, R40 ;  /* 0x00000008ff027819 */ /* 0x000fc60000011628 */
[----:B------:R3:W4:Y:S01]  /*12e70*/  MUFU.EX2 R96, R34 ;  /* 0x0000002200607308 */ /* 0x0007220000000800 */
[C---:B------:R-:W-:Y:S02]  /*12e80*/  LOP3.LUT R0, R31.reuse, 0xffff, RZ, 0xc0, !PT ;  /* 0x0000ffff1f007812 */ /* 0x040fe400078ec0ff */
[----:B------:R-:W-:Y:S02]  /*12e90*/  PRMT R74, R46, 0x5410, R2 ;  /* 0x000054102e4a7816 */ /* 0x000fe40000000002 */
[----:B------:R-:W-:Y:S02]  /*12ea0*/  LOP3.LUT R2, R31, 0xff, RZ, 0xc0, !PT ;  /* 0x000000ff1f027812 */ /* 0x000fe400078ec0ff */
[----:B------:R-:W-:Y:S02]  /*12eb0*/  SHF.R.U32.HI R0, RZ, 0x8, R0 ;  /* 0x00000008ff007819 */ /* 0x000fe40000011600 */
[----:B------:R-:W-:Y:S01]  /*12ec0*/  LOP3.LUT R3, R45, 0xff, RZ, 0xc0, !PT ;  /* 0x000000ff2d037812 */ /* 0x000fe200078ec0ff */
[----:B---3--:R-:W3:Y:S01]  /*12ed0*/  LDSM.16.MT88.4 R32, [R185+0x5800] ;  /* 0x00580000b920783b */ /* 0x008ee20000004200 */
[----:B------:R-:W-:Y:S01]  /*12ee0*/  PRMT R72, R2, 0x5410, R0 ;  /* 0x0000541002487816 */ /* 0x000fe20000000000 */
[----:B------:R-:W-:Y:S01]  /*12ef0*/  FADD.FTZ R0, R241, R71 ;  /* 0x00000047f1007221 */ /* 0x000fe20000010000 */
[----:B------:R-:W-:Y:S01]  /*12f00*/  FADD.FTZ R2, R236, R82 ;  /* 0x00000052ec027221 */ /* 0x000fe20000010000 */
[----:B------:R-:W-:Y:S01]  /*12f10*/  PRMT R73, R3, 0x5410, R47 ;  /* 0x0000541003497816 */ /* 0x000fe2000000002f */
[----:B------:R4:W-:Y:S01]  /*12f20*/  MUFU.EX2 R95, R44 ;  /* 0x0000002c005f7308 */ /* 0x0009e20000000800 */
[----:B------:R-:W-:Y:S01]  /*12f30*/  FADD.FTZ R3, R247, R89 ;  /* 0x00000059f7037221 */ /* 0x000fe20000010000 */
[----:B------:R-:W-:Y:S01]  /*12f40*/  PRMT R30, R8, 0x5410, R10 ;  /* 0x00005410081e7816 */ /* 0x000fe2000000000a */
[----:B------:R-:W-:Y:S01]  /*12f50*/  FADD.FTZ R0, R147, R0 ;  /* 0x0000000093007221 */ /* 0x000fe20000010000 */
[----:B------:R-:W-:Y:S01]  /*12f60*/  LOP3.LUT R8, R41, 0xff, RZ, 0xc0, !PT ;  /* 0x000000ff29087812 */ /* 0x000fe200078ec0ff */
[----:B------:R-:W-:-:S03]  /*12f70*/  FADD.FTZ R2, R227, R2 ;  /* 0x00000002e3027221 */ /* 0x000fc60000010000 */
[----:B------:R-:W2:Y:S01]  /*12f80*/  MUFU.EX2 R68, R68 ;  /* 0x0000004400447308 */ /* 0x000ea20000000800 */
[----:B------:R-:W-:Y:S01]  /*12f90*/  HMMA.16816.F32 R40, R4, R18, R100 ;  /* 0x000000120428723c */ /* 0x000fe20000001864 */
[----:B------:R-:W-:Y:S01]  /*12fa0*/  FADD.FTZ R3, R226, R3 ;  /* 0x00000003e2037221 */ /* 0x000fe20000010000 */
[----:B------:R-:W-:Y:S01]  /*12fb0*/  FADD.FTZ R10, R152, R0 ;  /* 0x00000000980a7221 */ /* 0x000fe20000010000 */
[----:B------:R-:W-:-:S03]  /*12fc0*/  HSET2.LE.AND R0, R28, R176, PT ;  /* 0x000000b01c007233 */ /* 0x000fc60003803000 */
[----:B-1----:R-:W-:Y:S01]  /*12fd0*/  HMMA.16816.F32 R48, R4, R20, R104 ;  /* 0x000000140430723c */ /* 0x002fe20000001868 */
[----:B------:R-:W-:-:S05]  /*12fe0*/  FADD.FTZ R11, R165, R3 ;  /* 0x00000003a50b7221 */ /* 0x000fca0000010000 */
[----:B----4-:R-:W-:Y:S01]  /*12ff0*/  HMMA.16816.F32 R44, R4, R22, R108 ;  /* 0x00000016042c723c */ /* 0x010fe2000000186c */
[----:B------:R-:W-:-:S05]  /*13000*/  HSET2.LE.AND R3, R9, R176, PT ;  /* 0x000000b009037233 */ /* 0x000fca0003803000 */
[----:B------:R-:W-:Y:S01]  /*13010*/  HMMA.16816.F32 R52, R12, R16, R52 ;  /* 0x000000100c34723c */ /* 0x000fe20000001834 */
[----:B------:R-:W-:Y:S01]  /*13020*/  FADD.FTZ R4, R252, R70 ;  /* 0x00000046fc047221 */ /* 0x000fe20000010000 */
[----:B------:R-:W-:-:S05]  /*13030*/  F2FP.F16.F32.PACK_AB R5, R96, R97 ;  /* 0x000000616005723e */ /* 0x000fca00000000ff */
[----:B------:R-:W-:Y:S01]  /*13040*/  FADD.FTZ R17, R164, R2 ;  /* 0x00000002a4117221 */ /* 0x000fe20000010000 */
[----:B------:R-:W-:Y:S01]  /*13050*/  F2FP.F16.F32.PACK_AB R2, R114, R130 ;  /* 0x000000827202723e */ /* 0x000fe200000000ff */
[----:B------:R-:W-:-:S03]  /*13060*/  FADD.FTZ R16, R143, R4 ;  /* 0x000000048f107221 */ /* 0x000fc60000010000 */
[----:B------:R-:W-:Y:S02]  /*13070*/  LOP3.LUT R4, R0, R2, RZ, 0xc0, !PT ;  /* 0x0000000200047212 */ /* 0x000fe400078ec0ff */
[--C-:B------:R-:W-:Y:S02]  /*13080*/  HSET2.LE.AND R0, R92, R176.reuse, PT ;  /* 0x000000b05c007233 */ /* 0x100fe40003803000 */
[----:B------:R-:W-:Y:S02]  /*13090*/  F2FP.F16.F32.PACK_AB R2, R202, R204 ;  /* 0x000000ccca02723e */ /* 0x000fe400000000ff */
[----:B------:R-:W-:Y:S02]  /*130a0*/  PRMT R75, R8, 0x5410, R75 ;  /* 0x00005410084b7816 */ /* 0x000fe4000000004b */
[--C-:B------:R-:W-:Y:S02]  /*130b0*/  HSET2.LE.AND R6, R86, R176.reuse, PT ;  /* 0x000000b056067233 */ /* 0x100fe40003803000 */
[----:B------:R-:W-:Y:S01]  /*130c0*/  LOP3.LUT R5, R3, R5, RZ, 0xc0, !PT ;  /* 0x0000000503057212 */ /* 0x000fe200078ec0ff */
[----:B------:R-:W-:Y:S01]  /*130d0*/  FADD.FTZ R3, R146, R16 ;  /* 0x0000001092037221 */ /* 0x000fe20000010000 */
[----:B------:R-:W-:Y:S01]  /*130e0*/  HSET2.LE.AND R8, R84, R176, PT ;  /* 0x000000b054087233 */ /* 0x000fe20003803000 */
[----:B------:R-:W-:Y:S01]  /*130f0*/  FADD.FTZ R16, R155, R10 ;  /* 0x0000000a9b107221 */ /* 0x000fe20000010000 */
[----:B------:R-:W-:-:S02]  /*13100*/  F2FP.F16.F32.PACK_AB R7, R112, R113 ;  /* 0x000000717007723e */ /* 0x000fc400000000ff */
[----:B--2---:R-:W-:Y:S02]  /*13110*/  F2FP.F16.F32.PACK_AB R9, R68, R95 ;  /* 0x0000005f4409723e */ /* 0x004fe400000000ff */
[----:B------:R-:W-:Y:S02]  /*13120*/  LOP3.LUT R10, R0, R2, RZ, 0xc0, !PT ;  /* 0x00000002000a7212 */ /* 0x000fe400078ec0ff */
[----:B------:R-:W-:Y:S02]  /*13130*/  HSET2.LE.AND R0, R94, R176, PT ;  /* 0x000000b05e007233 */ /* 0x000fe40003803000 */
[----:B------:R-:W-:Y:S02]  /*13140*/  LOP3.LUT R6, R6, R7, RZ, 0xc0, !PT ;  /* 0x0000000706067212 */ /* 0x000fe400078ec0ff */
[----:B------:R-:W-:Y:S01]  /*13150*/  F2FP.F16.F32.PACK_AB R2, R171, R172 ;  /* 0x000000acab02723e */ /* 0x000fe200000000ff */
[----:B------:R-:W-:Y:S01]  /*13160*/  HMMA.16816.F32 R64, R12, R18, R64 ;  /* 0x000000120c40723c */ /* 0x000fe20000001840 */
[----:B------:R-:W-:Y:S01]  /*13170*/  LOP3.LUT R7, R8, R9, RZ, 0xc0, !PT ;  /* 0x0000000908077212 */ /* 0x000fe200078ec0ff */
[----:B------:R-:W-:Y:S01]  /*13180*/  MUFU.EX2 R69, R69 ;  /* 0x0000004500457308 */ /* 0x000fe20000000800 */
[----:B------:R-:W-:-:S03]  /*13190*/  F2FP.F16.F32.PACK_AB R8, R208, R206 ;  /* 0x000000ced008723e */ /* 0x000fc600000000ff */
[C---:B------:R-:W-:Y:S01]  /*131a0*/  HMMA.16816.F32 R56, R12.reuse, R20, R56 ;  /* 0x000000140c38723c */ /* 0x040fe20000001838 */
[----:B------:R-:W-:Y:S01]  /*131b0*/  FADD.FTZ R18, R154, R3 ;  /* 0x000000039a127221 */ /* 0x000fe20000010000 */
[----:B------:R-:W-:Y:S02]  /*131c0*/  HSET2.LE.AND R3, R78, R176, PT ;  /* 0x000000b04e037233 */ /* 0x000fe40003803000 */
[----:B------:R-:W1:Y:S02]  /*131d0*/  MUFU.EX2 R77, R77 ;  /* 0x0000004d004d7308 */ /* 0x000e640000000800 */
[----:B------:R-:W-:Y:S01]  /*131e0*/  HMMA.16816.F32 R60, R12, R22, R60 ;  /* 0x000000160c3c723c */ /* 0x000fe2000000183c */
[----:B------:R-:W-:-:S05]  /*131f0*/  LOP3.LUT R8, R3, R8, RZ, 0xc0, !PT ;  /* 0x0000000803087212 */ /* 0x000fca00078ec0ff */
[----:B------:R-:W-:Y:S01]  /*13200*/  MUFU.EX2 R79, R79 ;  /* 0x0000004f004f7308 */ /* 0x000fe20000000800 */
[----:B------:R-:W-:Y:S01]  /*13210*/  FADD.FTZ R13, R243, R11 ;  /* 0x0000000bf30d7221 */ /* 0x000fe20000010000 */
[----:B------:R-:W-:Y:S01]  /*13220*/  LOP3.LUT R11, R0, R2, RZ, 0xc0, !PT ;  /* 0x00000002000b7212 */ /* 0x000fe200078ec0ff */
[----:B------:R-:W-:Y:S01]  /*13230*/  HMMA.16816.F32 R36, R4, R24, R36 ;  /* 0x000000180424723c */ /* 0x000fe20000001824 */
[----:B------:R-:W-:-:S05]  /*13240*/  SHF.R.U32.HI R2, RZ, 0x10, R31 ;  /* 0x00000010ff027819 */ /* 0x000fca000001161f */
[----:B------:R-:W-:Y:S01]  /*13250*/  HMMA.16816.F32 R40, R4, R26, R40 ;  /* 0x0000001a0428723c */ /* 0x000fe20000001828 */
[----:B------:R-:W-:-:S05]  /*13260*/  LOP3.LUT R0, R29, 0xffff, RZ, 0xc0, !PT ;  /* 0x0000ffff1d007812 */ /* 0x000fca00078ec0ff */
[----:B---3--:R-:W-:Y:S01]  /*13270*/  HMMA.16816.F32 R48, R4, R32, R48 ;  /* 0x000000200430723c */ /* 0x008fe20000001830 */
[----:B------:R-:W-:-:S05]  /*13280*/  SHF.R.U32.HI R3, RZ, 0x10, R29 ;  /* 0x00000010ff037819 */ /* 0x000fca000001161d */
[----:B------:R-:W-:Y:S01]  /*13290*/  HMMA.16816.F32 R44, R4, R34, R44 ;  /* 0x00000022042c723c */ /* 0x000fe2000000182c */
[----:B------:R-:W2:Y:S01]  /*132a0*/  MUFU.EX2 R80, R80 ;  /* 0x0000005000507308 */ /* 0x000ea20000000800 */
[----:B------:R-:W-:Y:S02]  /*132b0*/  IMAD.MOV.U32 R247, RZ, RZ, R220 ;  /* 0x000000fffff77224 */ /* 0x000fe400078e00dc */
[----:B------:R-:W-:Y:S01]  /*132c0*/  FADD.FTZ R15, R166, R17 ;  /* 0x00000011a60f7221 */ /* 0x000fe20000010000 */
[----:B------:R-:W-:-:S04]  /*132d0*/  IMAD.MOV.U32 R241, RZ, RZ, R245 ;  /* 0x000000fffff17224 */ /* 0x000fc800078e00f5 */
[----:B------:R-:W-:Y:S01]  /*132e0*/  MUFU.EX2 R85, R85 ;  /* 0x0000005500557308 */ /* 0x000fe20000000800 */
[----:B------:R-:W-:-:S07]  /*132f0*/  LOP3.LUT R4, R2, 0xff, RZ, 0xc0, !PT ;  /* 0x000000ff02047812 */ /* 0x000fce00078ec0ff */
[----:B------:R-:W3:Y:S01]  /*13300*/  MUFU.EX2 R87, R87 ;  /* 0x0000005700577308 */ /* 0x000ee20000000800 */
[----:B------:R-:W-:Y:S01]  /*13310*/  LOP3.LUT R5, R29, 0xff, RZ, 0xc0, !PT ;  /* 0x000000ff1d057812 */ /* 0x000fe200078ec0ff */
[----:B------:R-:W-:Y:S01]  /*13320*/  FADD.FTZ R16, R167, R16 ;  /* 0x00000010a7107221 */ /* 0x000fe20000010000 */
[----:B------:R-:W-:-:S05]  /*13330*/  SHF.R.U32.HI R2, RZ, 0x8, R0 ;  /* 0x00000008ff027819 */ /* 0x000fca0000011600 */
[----:B------:R-:W-:Y:S01]  /*13340*/  MUFU.EX2 R81, R81 ;  /* 0x0000005100517308 */ /* 0x000fe20000000800 */
[----:B------:R-:W-:-:S07]  /*13350*/  SHF.R.U32.HI R7, RZ, 0x18, R29 ;  /* 0x00000018ff077819 */ /* 0x000fce000001161d */
[----:B------:R-:W4:Y:S01]  /*13360*/  MUFU.EX2 R83, R83 ;  /* 0x0000005300537308 */ /* 0x000f220000000800 */
[----:B------:R-:W-:Y:S01]  /*13370*/  LOP3.LUT R0, R3, 0xff, RZ, 0xc0, !PT ;  /* 0x000000ff03007812 */ /* 0x000fe200078ec0ff */
[----:B------:R-:W-:Y:S01]  /*13380*/  IMAD.MOV.U32 R236, RZ, RZ, R235 ;  /* 0x000000ffffec7224 */ /* 0x000fe200078e00eb */
[----:B------:R-:W-:-:S05]  /*13390*/  PRMT R2, R5, 0x5410, R2 ;  /* 0x0000541005027816 */ /* 0x000fca0000000002 */
[----:B------:R-:W-:Y:S01]  /*133a0*/  MUFU.EX2 R90, R90 ;  /* 0x0000005a005a7308 */ /* 0x000fe20000000800 */
[----:B------:R-:W-:-:S07]  /*133b0*/  PRMT R3, R0, 0x5410, R7 ;  /* 0x0000541000037816 */ /* 0x000fce0000000007 */
[----:B------:R-:W-:Y:S01]  /*133c0*/  MUFU.EX2 R91, R91 ;  /* 0x0000005b005b7308 */ /* 0x000fe20000000800 */
[--C-:B------:R-:W-:Y:S01]  /*133d0*/  HSET2.LE.AND R0, R2, R176.reuse, PT ;  /* 0x000000b002007233 */ /* 0x100fe20003803000 */
[----:B------:R-:W-:Y:S01]  /*133e0*/  IMAD.MOV.U32 R252, RZ, RZ, R250 ;  /* 0x000000fffffc7224 */ /* 0x000fe200078e00fa */
[----:B-1----:R-:W-:Y:S01]  /*133f0*/  F2FP.F16.F32.PACK_AB R2, R77, R69 ;  /* 0x000000454d02723e */ /* 0x002fe200000000ff */
[----:B------:R-:W-:Y:S01]  /*13400*/  IMAD.MOV.U32 R226, RZ, RZ, R251 ;  /* 0x000000ffffe27224 */ /* 0x000fe200078e00fb */
[----:B------:R-:W-:Y:S01]  /*13410*/  SHF.R.U32.HI R6, RZ, 0x18, R31 ;  /* 0x00000018ff067819 */ /* 0x000fe2000001161f */
[----:B------:R-:W-:Y:S01]  /*13420*/  IMAD.MOV.U32 R245, RZ, RZ, R136 ;  /* 0x000000fffff57224 */ /* 0x000fe200078e0088 */
[----:B------:R-:W-:Y:S01]  /*13430*/  LOP3.LUT R136, R0, R2, RZ, 0xc0, !PT ;  /* 0x0000000200887212 */ /* 0x000fe200078ec0ff */
[----:B------:R-:W-:Y:S01]  /*13440*/  FADD.FTZ R2, R247, R18 ;  /* 0x00000012f7027221 */ /* 0x000fe20000010000 */
[----:B------:R-:W-:Y:S01]  /*13450*/  PRMT R14, R4, 0x5410, R6 ;  /* 0x00005410040e7816 */ /* 0x000fe20000000006 */
[----:B------:R-:W-:Y:S01]  /*13460*/  FADD.FTZ R4, R244, R13 ;  /* 0x0000000df4047221 */ /* 0x000fe20000010000 */
[----:B------:R-:W-:Y:S01]  /*13470*/  FADD.FTZ R15, R234, R15 ;  /* 0x0000000fea0f7221 */ /* 0x000fe20000010000 */
[----:B------:R-:W-:Y:S01]  /*13480*/  FADD.FTZ R18, R150, R16 ;  /* 0x0000001096127221 */ /* 0x000fe20000010000 */
[----:B------:R-:W1:Y:S01]  /*13490*/  MUFU.EX2 R19, R93 ;  /* 0x0000005d00137308 */ /* 0x000e620000000800 */
[--C-:B------:R-:W-:Y:S01]  /*134a0*/  HSET2.LE.AND R5, R74, R176.reuse, PT ;  /* 0x000000b04a057233 */ /* 0x100fe20003803000 */
[----:B------:R-:W-:Y:S01]  /*134b0*/  FADD.FTZ R16, R145, R2 ;  /* 0x0000000291107221 */ /* 0x000fe20000010000 */
[--C-:B------:R-:W-:Y:S01]  /*134c0*/  HSET2.LE.AND R17, R14, R176.reuse, PT ;  /* 0x000000b00e117233 */ /* 0x100fe20003803000 */
[----:B------:R-:W-:Y:S01]  /*134d0*/  FADD.FTZ R0, R236, R4 ;  /* 0x00000004ec007221 */ /* 0x000fe20000010000 */
[----:B--2---:R-:W-:Y:S01]  /*134e0*/  F2FP.F16.F32.PACK_AB R2, R80, R79 ;  /* 0x0000004f5002723e */ /* 0x004fe200000000ff */
[----:B------:R-:W-:Y:S01]  /*134f0*/  FADD.FTZ R14, R241, R15 ;  /* 0x0000000ff10e7221 */ /* 0x000fe20000010000 */
[----:B------:R-:W-:Y:S01]  /*13500*/  IMAD.MOV.U32 R241, RZ, RZ, R212 ;  /* 0x000000fffff17224 */ /* 0x000fe200078e00d4 */
[--C-:B------:R-:W-:Y:S01]  /*13510*/  HSET2.LE.AND R6, R73, R176.reuse, PT ;  /* 0x000000b049067233 */ /* 0x100fe20003803000 */
[----:B------:R-:W-:Y:S01]  /*13520*/  IMAD.MOV.U32 R212, RZ, RZ, R138 ;  /* 0x000000ffffd47224 */ /* 0x000fe200078e008a */
[----:B---3--:R-:W-:Y:S01]  /*13530*/  F2FP.F16.F32.PACK_AB R4, R87, R85 ;  /* 0x000000555704723e */ /* 0x008fe200000000ff */
[----:B------:R-:W-:Y:S01]  /*13540*/  FADD.FTZ R15, R142, R0 ;  /* 0x000000008e0f7221 */ /* 0x000fe20000010000 */
[----:B------:R-:W-:Y:S01]  /*13550*/  LOP3.LUT R138, R5, R2, RZ, 0xc0, !PT ;  /* 0x00000002058a7212 */ /* 0x000fe200078ec0ff */
[----:B------:R-:W-:Y:S01]  /*13560*/  FADD.FTZ R2, R149, R16 ;  /* 0x0000001095027221 */ /* 0x000fe20000010000 */
[--C-:B------:R-:W-:Y:S01]  /*13570*/  HSET2.LE.AND R3, R3, R176.reuse, PT ;  /* 0x000000b003037233 */ /* 0x100fe20003803000 */
[----:B------:R-:W-:Y:S01]  /*13580*/  IMAD.MOV.U32 R247, RZ, RZ, R139 ;  /* 0x000000fffff77224 */ /* 0x000fe200078e008b */
[----:B----4-:R-:W-:Y:S01]  /*13590*/  F2FP.F16.F32.PACK_AB R0, R83, R81 ;  /* 0x000000515300723e */ /* 0x010fe200000000ff */
[----:B------:R-:W-:Y:S01]  /*135a0*/  IMAD.MOV.U32 R236, RZ, RZ, R217 ;  /* 0x000000ffffec7224 */ /* 0x000fe200078e00d9 */
[----:B------:R-:W-:Y:S01]  /*135b0*/  LOP3.LUT R139, R6, R4, RZ, 0xc0, !PT ;  /* 0x00000004068b7212 */ /* 0x000fe200078ec0ff */
[----:B------:R-:W-:Y:S01]  /*135c0*/  IMAD.MOV.U32 R217, RZ, RZ, R137 ;  /* 0x000000ffffd97224 */ /* 0x000fe200078e0089 */
[--C-:B------:R-:W-:Y:S01]  /*135d0*/  HSET2.LE.AND R9, R30, R176.reuse, PT ;  /* 0x000000b01e097233 */ /* 0x100fe20003803000 */
[----:B------:R-:W-:Y:S01]  /*135e0*/  FADD.FTZ R6, R148, R2 ;  /* 0x0000000294067221 */ /* 0x000fe20000010000 */
[--C-:B------:R-:W-:Y:S01]  /*135f0*/  HSET2.LE.AND R7, R76, R176.reuse, PT ;  /* 0x000000b04c077233 */ /* 0x100fe20003803000 */
[----:B------:R-:W-:Y:S01]  /*13600*/  IMAD.MOV.U32 R227, RZ, RZ, R218 ;  /* 0x000000ffffe37224 */ /* 0x000fe200078e00da */
[----:B------:R-:W-:Y:S01]  /*13610*/  F2FP.F16.F32.PACK_AB R12, R181, R178 ;  /* 0x000000b2b50c723e */ /* 0x000fe200000000ff */
[----:B------:R-:W-:Y:S01]  /*13620*/  LDSM.16.MT88.4 R20, [R185+0x5c00] ;  /* 0x005c0000b914783b */ /* 0x000fe20000004200 */
[----:B------:R-:W-:Y:S01]  /*13630*/  LOP3.LUT R137, R3, R0, RZ, 0xc0, !PT ;  /* 0x0000000003897212 */ /* 0x000fe200078ec0ff */
[----:B------:R-:W-:Y:S01]  /*13640*/  FADD.FTZ R0, R141, R14 ;  /* 0x0000000e8d007221 */ /* 0x000fe20000010000 */
[----:B------:R-:W-:Y:S01]  /*13650*/  F2FP.F16.F32.PACK_AB R2, R183, R182 ;  /* 0x000000b6b702723e */ /* 0x000fe200000000ff */
[----:B------:R-:W-:Y:S01]  /*13660*/  FADD.FTZ R3, R153, R18 ;  /* 0x0000001299037221 */ /* 0x000fe20000010000 */
[----:B------:R-:W-:Y:S01]  /*13670*/  LOP3.LUT R9, R9, R12, RZ, 0xc0, !PT ;  /* 0x0000000c09097212 */ /* 0x000fe200078ec0ff */
[----:B------:R-:W-:Y:S01]  /*13680*/  FADD.FTZ R4, R140, R0 ;  /* 0x000000008c047221 */ /* 0x000fe20000010000 */
[----:B------:R-:W-:Y:S01]  /*13690*/  LOP3.LUT R150, R7, R2, RZ, 0xc0, !PT ;  /* 0x0000000207967212 */ /* 0x000fe200078ec0ff */
[----:B------:R-:W-:Y:S01]  /*136a0*/  FADD.FTZ R5, R144, R15 ;  /* 0x0000000f90057221 */ /* 0x000fe20000010000 */
[----:B------:R-:W-:-:S02]  /*136b0*/  HSET2.LE.AND R12, R75, R176, PT ;  /* 0x000000b04b0c7233 */ /* 0x000fc40003803000 */
[----:B-1----:R-:W-:Y:S01]  /*136c0*/  F2FP.F16.F32.PACK_AB R2, R19, R180 ;  /* 0x000000b41302723e */ /* 0x002fe200000000ff */
[----:B------:R-:W-:Y:S01]  /*136d0*/  FADD.FTZ R14, R151, R3 ;  /* 0x00000003970e7221 */ /* 0x000fe20000010000 */
[----:B------:R-:W-:Y:S02]  /*136e0*/  F2FP.F16.F32.PACK_AB R0, R91, R90 ;  /* 0x0000005a5b00723e */ /* 0x000fe400000000ff */
[----:B------:R-:W-:Y:S02]  /*136f0*/  HSET2.LE.AND R13, R72, R176, PT ;  /* 0x000000b0480d7233 */ /* 0x000fe40003803000 */
[----:B------:R-:W-:Y:S02]  /*13700*/  F2FP.F16.F32.PACK_AB R3, R198, R200 ;  /* 0x000000c8c603723e */ /* 0x000fe400000000ff */
[----:B------:R-:W-:Y:S01]  /*13710*/  LOP3.LUT R149, R17, R2, RZ, 0xc0, !PT ;  /* 0x0000000211957212 */ /* 0x000fe200078ec0ff */
[----:B------:R-:W-:Y:S01]  /*13720*/  FADD.FTZ R2, R247, R5 ;  /* 0x00000005f7027221 */ /* 0x000fe20000010000 */
[----:B------:R-:W-:Y:S01]  /*13730*/  LOP3.LUT R151, R12, R0, RZ, 0xc0, !PT ;  /* 0x000000000c977212 */ /* 0x000fe200078ec0ff */
[----:B------:R-:W-:Y:S01]  /*13740*/  FADD.FTZ R0, R236, R4 ;  /* 0x00000004ec007221 */ /* 0x000fe20000010000 */
[----:B------:R-:W-:Y:S01]  /*13750*/  IMAD.MOV.U32 R243, RZ, RZ, R219 ;  /* 0x000000fffff37224 */ /* 0x000fe200078e00db */
[----:B------:R-:W-:Y:S01]  /*13760*/  LOP3.LUT R148, R13, R3, RZ, 0xc0, !PT ;  /* 0x000000030d947212 */ /* 0x000fe200078ec0ff */
[----:B------:R-:W-:Y:S01]  /*13770*/  FADD.FTZ R4, R241, R14 ;  /* 0x0000000ef1047221 */ /* 0x000fe20000010000 */
[----:B------:R-:W-:-:S02]  /*13780*/  IMAD.MOV.U32 R244, RZ, RZ, R238 ;  /* 0x000000fffff47224 */ /* 0x000fc400078e00ee */
[----:B------:R-:W-:Y:S01]  /*13790*/  FADD.FTZ R3, R252, R6 ;  /* 0x00000006fc037221 */ /* 0x000fe20000010000 */
[----:B------:R-:W-:Y:S02]  /*137a0*/  IMAD.MOV.U32 R234, RZ, RZ, R239 ;  /* 0x000000ffffea7224 */ /* 0x000fe400078e00ef */
[----:B------:R-:W-:Y:S01]  /*137b0*/  FADD.FTZ R2, R226, R2 ;  /* 0x00000002e2027221 */ /* 0x000fe20000010000 */
[----:B------:R-:W-:Y:S02]  /*137c0*/  IMAD.MOV.U32 R235, RZ, RZ, R221 ;  /* 0x000000ffffeb7224 */ /* 0x000fe400078e00dd */
[----:B------:R-:W-:Y:S01]  /*137d0*/  FADD.FTZ R0, R227, R0 ;  /* 0x00000000e3007221 */ /* 0x000fe20000010000 */
[----:B------:R-:W-:Y:S02]  /*137e0*/  IMAD.MOV.U32 R250, RZ, RZ, R163 ;  /* 0x000000fffffa7224 */ /* 0x000fe400078e00a3 */
        /* <DEDUP_REMOVED lines=72> */
[----:B------:R-:W-:-:S02]  /*13c70*/  FADD.FTZ R0, R68, R0 ;  /* 0x0000000044007221 */ /* 0x000fc40000010000 */
[----:B------:R-:W-:Y:S01]  /*13c80*/  HMMA.16816.F32 R24, R8, R26, R64 ;  /* 0x0000001a0818723c */ /* 0x000fe20000001840 */
[----:B------:R-:W-:Y:S01]  /*13c90*/  FADD.FTZ R4, R200, R4 ;  /* 0x00000004c8047221 */ /* 0x000fe20000010000 */
[----:B------:R-:W-:-:S04]  /*13ca0*/  FADD.FTZ R3, R180, R3 ;  /* 0x00000003b4037221 */ /* 0x000fc80000010000 */
[----:B------:R-:W-:Y:S01]  /*13cb0*/  HMMA.16816.F32 R156, R8, R32, R56 ;  /* 0x00000020089c723c */ /* 0x000fe20000001838 */
[----:B------:R-:W-:-:S05]  /*13cc0*/  FADD.FTZ R2, R69, R2 ;  /* 0x0000000245027221 */ /* 0x000fca0000010000 */
[----:B------:R-:W-:Y:S01]  /*13cd0*/  HMMA.16816.F32 R8, R8, R34, R60 ;  /* 0x000000220808723c */ /* 0x000fe2000000183c */
        /* <DEDUP_REMOVED lines=13> */
[----:B------:R2:W-:Y:S01]  /*13db0*/  STL [R1+0x50], R4 ;  /* 0x0000500401007387 */ /* 0x0005e20000100800 */
        /* <DEDUP_REMOVED lines=16> */
.L_x_511:
[----:B------:R-:W-:-:S06]  /*13ec0*/  UISETP.GT.AND UP0, UPT, UR16, UR12, UPT ;  /* 0x0000000c1000728c */ /* 0x000fcc000bf04270 */
[----:B------:R-:W-:-:S13]  /*13ed0*/  PLOP3.LUT P0, PT, PT, PT, UP0, 0x80, 0x0 ;  /* 0x000000000000781c */ /* 0x000fda0003f0f008 */
[----:B------:R-:W-:Y:S05]  /*13ee0*/  @!P0 BRA `(.L_x_515) ;  /* 0x00000088006c8947 */ /* 0x000fea0003800000 */
[----:B------:R-:W2:Y:S01]  /*13ef0*/  LDL.64 R2, [R1+0x80] ;  /* 0x0000800001027983 */ /* 0x000ea20000100a00 */
[----:B------:R-:W-:Y:S01]  /*13f00*/  ULDC UR4, c[0x0][0x2d0] ;  /* 0x0000b40000047ab9 */ /* 0x000fe20000000800 */
[----:B------:R-:W-:Y:S01]  /*13f10*/  IADD3 R0, R215, 0x4, RZ ;  /* 0x00000004d7007810 */ /* 0x000fe20007ffe0ff */
[----:B------:R-:W-:Y:S01]  /*13f20*/  UIMAD.WIDE.U32 UR36, UR8, 0x60, URZ ;  /* 0x00000060082478a5 */ /* 0x000fe2000f8e003f */
[----:B------:R-:W3:Y:S01]  /*13f30*/  LDL.LU R5, [R1+0x1c] ;  /* 0x00001c0001057983 */ /* 0x000ee20000300800 */
[----:B------:R-:W-:Y:S01]  /*13f40*/  UIMAD UR35, UR9, 0x60, URZ ;  /* 0x00000060092378a4 */ /* 0x000fe2000f8e023f */
[----:B------:R-:W-:Y:S01]  /*13f50*/  MOV R134, R38 ;  /* 0x0000002600867202 */ /* 0x000fe20000000f00 */
[----:B------:R-:W-:Y:S01]  /*13f60*/  UIMAD.WIDE.U32 UR44, UR10, 0x60, URZ ;  /* 0x000000600a2c78a5 */ /* 0x000fe2000f8e003f */
[----:B------:R-:W4:Y:S01]  /*13f70*/  LDL.LU R4, [R1+0x98] ;  /* 0x0000980001047983 */ /* 0x000f220000300800 */
[----:B------:R-:W-:Y:S01]  /*13f80*/  UIMAD UR38, UR11, 0x60, URZ ;  /* 0x000000600b2678a4 */ /* 0x000fe2000f8e023f */
[----:B------:R-:W-:Y:S01]  /*13f90*/  MOV R133, R39 ;  /* 0x0000002700857202 */ /* 0x000fe20000000f00 */
[----:B------:R-:W-:Y:S01]  /*13fa0*/  IMAD.MOV.U32 R132, RZ, RZ, R36 ;  /* 0x000000ffff847224 */ /* 0x000fe200078e0024 */
[----:B------:R-:W-:-:S02]  /*13fb0*/  USHF.L.U64.HI UR17, UR8, 0x6, UR9 ;  /* 0x0000000608117899 */ /* 0x000fc40008010209 */
[----:B------:R-:W-:Y:S02]  /*13fc0*/  USHF.L.U32 UR25, UR8, 0x6, URZ ;  /* 0x0000000608197899 */ /* 0x000fe4000800063f */
[----:B------:R-:W-:Y:S02]  /*13fd0*/  USHF.L.U64.HI UR8, UR10, 0x6, UR11 ;  /* 0x000000060a087899 */ /* 0x000fe4000801020b */
[----:B------:R-:W-:Y:S02]  /*13fe0*/  USHF.L.U32 UR9, UR10, 0x6, URZ ;  /* 0x000000060a097899 */ /* 0x000fe4000800063f */
[----:B------:R-:W-:Y:S02]  /*13ff0*/  UIADD3 UR35, UR35, UR37, URZ ;  /* 0x0000002523237290 */ /* 0x000fe4000fffe03f */
[----:B------:R-:W-:Y:S01]  /*14000*/  UIADD3 UR38, UR38, UR45, URZ ;  /* 0x0000002d26267290 */ /* 0x000fe2000fffe03f */
[----:B------:R-:W-:Y:S01]  /*14010*/  ULDC.64 UR6, c[0x0][0x248] ;  /* 0x0000920000067ab9 */ /* 0x000fe20000000a00 */
[----:B--2---:R-:W-:Y:S01]  /*14020*/  ISETP.GE.AND P4, PT, R2, UR4, PT ;  /* 0x0000000402007c0c */ /* 0x004fe2000bf86270 */
[----:B------:R-:W-:-:S12]  /*14030*/  ULDC UR4, c[0x0][0x2ec] ;  /* 0x0000bb0000047ab9 */ /* 0x000fd80000000800 */
[----:B------:R-:W1:Y:S08]  /*14040*/  @!P4 LDC.64 R6, c[0x0][0x220] ;  /* 0x00008800ff06cb82 */ /* 0x000e700000000a00 */
[----:B------:R-:W2:Y:S08]  /*14050*/  @!P4 LDC.64 R8, c[0x0][0x220] ;  /* 0x00008800ff08cb82 */ /* 0x000eb00000000a00 */
[----:B------:R-:W3:Y:S01]  /*14060*/  @!P4 LDC.64 R2, c[0x0][0x220] ;  /* 0x00008800ff02cb82 */ /* 0x000ee20000000a00 */
[----:B-1----:R1:W-:Y:S04]  /*14070*/  @!P4 STL.64 [R1+0x78], R6 ;  /* 0x000078060100c387 */ /* 0x0023e80000100a00 */
[----:B--2---:R-:W-:Y:S04]  /*14080*/  @!P4 STL.64 [R1+0x70], R8 ;  /* 0x000070080100c387 */ /* 0x004fe80000100a00 */
[----:B---3--:R2:W-:Y:S01]  /*14090*/  @!P4 STL.64 [R1+0x68], R2 ;  /* 0x000068020100c387 */ /* 0x0085e20000100a00 */
[----:B-1----:R-:W1:Y:S01]  /*140a0*/  @!P4 LDC.64 R6, c[0x0][0x220] ;  /* 0x00008800ff06cb82 */ /* 0x002e620000000a00 */
[----:B--2---:R-:W-:-:S02]  /*140b0*/  PRMT R2, R88, 0x7054, R88 ;  /* 0x0000705458027816 */ /* 0x004fc40000000058 */
[----:B-1----:R1:W-:Y:S04]  /*140c0*/  @!P4 STL.64 [R1+0x60], R6 ;  /* 0x000060060100c387 */ /* 0x0023e80000100a00 */
[----:B------:R2:W-:Y:S01]  /*140d0*/  STL [R1+0x14], R2 ;  /* 0x0000140201007387 */ /* 0x0005e20000100800 */
[----:B-1----:R-:W-:-:S04]  /*140e0*/  IMAD.WIDE.U32 R6, R215, -0x326172a9, RZ ;  /* 0xcd9e8d57d7067825 */ /* 0x002fc800078e00ff */
[----:B--2---:R-:W-:Y:S01]  /*140f0*/  IMAD.WIDE.U32 R2, R0, -0x326172a9, RZ ;  /* 0xcd9e8d5700027825 */ /* 0x004fe200078e00ff */
[----:B------:R-:W-:Y:S01]  /*14100*/  STL.64 [R1+0x38], R6 ;  /* 0x0000380601007387 */ /* 0x000fe20000100a00 */
[----:B------:R-:W-:-:S03]  /*14110*/  LOP3.LUT R0, R7, R5, RZ, 0x3c, !PT ;  /* 0x0000000507007212 */ /* 0x000fc600078e3cff */
[----:B------:R1:W-:Y:S02]  /*14120*/  STL.64 [R1+0x30], R2 ;  /* 0x0000300201007387 */ /* 0x0003e40000100a00 */
[----:B-1----:R-:W-:Y:S01]  /*14130*/  LOP3.LUT R2, R3, R5, RZ, 0x3c, !PT ;  /* 0x0000000503027212 */ /* 0x002fe200078e3cff */
[----:B----4-:R-:W-:Y:S01]  /*14140*/  IMAD.WIDE.U32 R4, R4, -0x2daee0ad, RZ ;  /* 0xd2511f5304047825 */ /* 0x010fe200078e00ff */
[----:B------:R-:W-:-:S04]  /*14150*/  MOV R3, R37 ;  /* 0x0000002500037202 */ /* 0x000fc80000000f00 */
[----:B------:R1:W-:Y:S04]  /*14160*/  STL.64 [R1+0x18], R4 ;  /* 0x0000180401007387 */ /* 0x0003e80000100a00 */
[----:B------:R-:W2:Y:S04]  /*14170*/  LDL.LU.64 R6, [R1+0x40] ;  /* 0x0000400001067983 */ /* 0x000ea80000300a00 */
[----:B-1----:R-:W2:Y:S01]  /*14180*/  LDL.LU.64 R4, [R1+0xa0] ;  /* 0x0000a00001047983 */ /* 0x002ea20000300a00 */
[----:B------:R-:W-:-:S04]  /*14190*/  IMAD.WIDE.U32 R10, R0, -0x2daee0ad, RZ ;  /* 0xd2511f53000a7825 */ /* 0x000fc800078e00ff */
[----:B------:R-:W-:Y:S01]  /*141a0*/  IMAD.WIDE.U32 R8, R2, -0x2daee0ad, RZ ;  /* 0xd2511f5302087825 */ /* 0x000fe200078e00ff */
[----:B------:R1:W-:Y:S04]  /*141b0*/  STL.64 [R1+0x20], R10 ;  /* 0x0000200a01007387 */ /* 0x0003e80000100a00 */
[----:B------:R1:W-:Y:S01]  /*141c0*/  STL.64 [R1+0x28], R8 ;  /* 0x0000280801007387 */ /* 0x0003e20000100a00 */
[----:B--2---:R-:W-:-:S05]  /*141d0*/  IMAD.MOV.U32 R5, RZ, RZ, R7 ;  /* 0x000000ffff057224 */ /* 0x004fca00078e0007 */
[----:B------:R1:W-:Y:S01]  /*141e0*/  STL.64 [R1+0x58], R4 ;  /* 0x0000580401007387 */ /* 0x0003e20000100a00 */
[----:B------:R-:W-:Y:S05]  /*141f0*/  BRA `(.L_x_516) ;  /* 0x0000000000dc7947 */ /* 0x000fea0003800000 */
.L_x_518:
        /* <DEDUP_REMOVED lines=12> */
[----:B------:R-:W-:Y:S02]  /*142c0*/  IMAD.U32 R4, RZ, RZ, UR42 ;  /* 0x0000002aff047e24 */ /* 0x000fe4000f8e00ff */
[----:B------:R-:W-:Y:S01]  /*142d0*/  UIADD3 UR16, UR43, UR16, URZ ;  /* 0x000000102b107290 */ /* 0x000fe2000fffe03f */
[----:B------:R-:W-:Y:S05]  /*142e0*/  IMAD.U32 R6, RZ, RZ, UR42 ;  /* 0x0000002aff067e24 */ /* 0x000fea000f8e00ff */
[----:B------:R-:W-:Y:S01]  /*142f0*/  IMAD.U32 R5, RZ, RZ, UR16 ;  /* 0x00000010ff057e24 */ /* 0x000fe2000f8e00ff */
[----:B--2---:R-:W-:Y:S02]  /*14300*/  LEA R4, P0, R4, R14, 0x7 ;  /* 0x0000000e04047211 */ /* 0x004fe400078038ff */
[----:B------:R-:W2:Y:S02]  /*14310*/  @!P4 LDC.64 R14, c[0x0][0x218] ;  /* 0x00008600ff0ecb82 */ /* 0x000ea40000000a00 */
[----:B---3--:R-:W-:Y:S02]  /*14320*/  LEA.HI.X R5, R6, R17, R5, 0x7, P0 ;  /* 0x0000001106057211 */ /* 0x008fe400000f3c05 */
[C---:B-1----:R-:W-:Y:S04]  /*14330*/  @!P4 LEA R10, P0, R4.reuse, R10, 0x1 ;  /* 0x0000000a040ac211 */ /* 0x042fe800078008ff */
[C---:B------:R-:W-:Y:S01]  /*14340*/  @!P4 LEA.HI.X R11, R4.reuse, R11, R5, 0x1, P0 ;  /* 0x0000000b040bc211 */ /* 0x040fe200000f0c05 */
[----:B------:R-:W1:Y:S01]  /*14350*/  @!P4 LDC.64 R16, c[0x0][0x218] ;  /* 0x00008600ff10cb82 */ /* 0x000e620000000a00 */
        /* <DEDUP_REMOVED lines=15> */
[C---:B--2---:R-:W-:Y:S01]  /*14450*/  @!P4 LEA R6, P0, R7.reuse, R14, 0x1 ;  /* 0x0000000e0706c211 */ /* 0x044fe200078008ff */
        /* <DEDUP_REMOVED lines=8> */
[C---:B-1----:R-:W-:Y:S01]  /*144e0*/  @!P4 LEA R4, P0, R12.reuse, R16, 0x1 ;  /* 0x000000100c04c211 */ /* 0x042fe200078008ff */
        /* <DEDUP_REMOVED lines=8> */
.L_x_516:
[----:B------:R-:W2:Y:S01]  /*14570*/  LDL.64 R12, [R1+0x58] ;  /* 0x00005800010c7983 */ /* 0x000ea20000100a00 */
[----:B------:R-:W-:Y:S04]  /*14580*/  DEPBAR.LE SB0, 0x0 ;  /* 0x000080000000791a */ /* 0x000fe80000000000 */
[----:B------:R-:W-:Y:S01]  /*14590*/  UIADD3 UR28, UR16, -0x1, URZ ;  /* 0xffffffff101c7890 */ /* 0x000fe2000fffe03f */
[----:B-1-3--:R-:W3:Y:S01]  /*145a0*/  LDL R9, [R1+0x78] ;  /* 0x0000780001097983 */ /* 0x00aee20000100800 */
[----:B------:R-:W-:Y:S02]  /*145b0*/  UIADD3 UR40, UR27, -0x4498517b, URZ ;  /* 0xbb67ae851b287890 */ /* 0x000fe4000fffe03f */
[----:B------:R-:W-:Y:S01]  /*145c0*/  USHF.R.S32.HI UR11, URZ, 0x1f, UR28 ;  /* 0x0000001f3f0b7899 */ /* 0x000fe2000801141c */
[----:B------:R-:W4:Y:S01]  /*145d0*/  LDL R19, [R1+0x7c] ;  /* 0x00007c0001137983 */ /* 0x000f220000100800 */
[----:B------:R-:W-:Y:S01]  /*145e0*/  UIMAD UR10, UR32, UR28, URZ ;  /* 0x0000001c200a72a4 */ /* 0x000fe2000f8e023f */
[----:B------:R-:W-:Y:S01]  /*145f0*/  IMAD.U32 R4, RZ, RZ, UR28 ;  /* 0x0000001cff047e24 */ /* 0x000fe2000f8e00ff */
[----:B------:R-:W-:Y:S01]  /*14600*/  UISETP.GT.AND UP0, UPT, UR28, UR12, UPT ;  /* 0x0000000c1c00728c */ /* 0x000fe2000bf04270 */
[----:B------:R-:W4:Y:S01]  /*14610*/  LDL R10, [R1+0x70] ;  /* 0x00007000010a7983 */ /* 0x000f220000100800 */
[----:B------:R-:W-:Y:S02]  /*14620*/  UIMAD UR10, UR11, UR33, UR10 ;  /* 0x000000210b0a72a4 */ /* 0x000fe4000f8e020a */
[----:B------:R-:W-:Y:S01]  /*14630*/  USHF.L.U32 UR39, UR28, 0x2, URZ ;  /* 0x000000021c277899 */ /* 0x000fe2000800063f */
[----:B------:R-:W4:Y:S01]  /*14640*/  LDL R18, [R1+0x74] ;  /* 0x0000740001127983 */ /* 0x000f220000100800 */
[----:B------:R-:W-:Y:S03]  /*14650*/  UIADD3 UR11, UR26, -0x61c88647, URZ ;  /* 0x9e3779b91a0b7890 */ /* 0x000fe6000fffe03f */
[----:B------:R-:W4:Y:S04]  /*14660*/  LDL R8, [R1+0x68] ;  /* 0x0000680001087983 */ /* 0x000f280000100800 */
[----:B------:R-:W4:Y:S04]  /*14670*/  LDL R17, [R1+0x6c] ;  /* 0x00006c0001117983 */ /* 0x000f280000100800 */
[----:B------:R-:W4:Y:S04]  /*14680*/  LDL R6, [R1+0x60] ;  /* 0x0000600001067983 */ /* 0x000f280000100800 */
[----:B------:R-:W4:Y:S01]  /*14690*/  LDL R16, [R1+0x64] ;  /* 0x0000640001107983 */ /* 0x000f220000100800 */
[----:B------:R-:W-:Y:S06]  /*146a0*/  BAR.SYNC.DEFER_BLOCKING 0x0 ;  /* 0x0000000000007b1d */ /* 0x000fec0000010000 */
[----:B------:R-:W-:Y:S06]  /*146b0*/  @P4 STS.64 [R196+0x4008], RZ ;  /* 0x004008ffc4004388 */ /* 0x000fec0000000a00 */
[----:B------:R-:W-:Y:S04]  /*146c0*/  @P4 STS [R196+0x4000], RZ ;  /* 0x004000ffc4004388 */ /* 0x000fe80000000800 */
[----:B------:R-:W-:Y:S01]  /*146d0*/  @P4 STS [R196+0x4004], RZ ;  /* 0x004004ffc4004388 */ /* 0x000fe20000000800 */
[----:B--2---:R-:W-:Y:S04]  /*146e0*/  IMAD.WIDE.U32 R4, R4, UR33, R12 ;  /* 0x0000002104047c25 */ /* 0x004fe8000f8e000c */
[----:B------:R-:W-:Y:S01]  /*146f0*/  VIADD R0, R5, UR10 ;  /* 0x0000000a05007c36 */ /* 0x000fe20008000000 */
[C---:B------:R-:W-:Y:S01]  /*14700*/  @!P4 IADD3 R2, P2, R4.reuse, UR34, RZ ;  /* 0x000000220402cc10 */ /* 0x040fe2000ff5e0ff */
[----:B------:R-:W-:Y:S01]  /*14710*/  UIADD3 UR10, UR26, 0x3c6ef372, URZ ;  /* 0x3c6ef3721a0a7890 */ /* 0x000fe2000fffe03f */
[----:B---3--:R-:W-:Y:S02]  /*14720*/  @!P4 LEA R12, P3, R4, R9, 0x1 ;  /* 0x00000009040cc211 */ /* 0x008fe400078608ff */
[----:B------:R-:W-:Y:S02]  /*14730*/  @!P4 IADD3.X R9, R0, UR31, RZ, P2, !PT ;  /* 0x0000001f0009cc10 */ /* 0x000fe400097fe4ff */
[C---:B----4-:R-:W-:Y:S02]  /*14740*/  @!P4 LEA.HI.X R13, R4.reuse, R19, R0, 0x1, P3 ;  /* 0x00000013040dc211 */ /* 0x050fe400018f0c00 */
[----:B------:R-:W-:Y:S02]  /*14750*/  @!P4 IADD3 R5, P1, R4, UR25, RZ ;  /* 0x000000190405cc10 */ /* 0x000fe4000ff3e0ff */
[----:B------:R-:W-:Y:S01]  /*14760*/  @!P4 LEA R10, P2, R2, R10, 0x1 ;  /* 0x0000000a020ac211 */ /* 0x000fe200078408ff */
        /* <DEDUP_REMOVED lines=28> */
[----:B-----5:R-:W-:Y:S08]  /*14930*/  LDSM.16.M88.4 R128, [R186] ;  /* 0x00000000ba80783b */ /* 0x020ff00000000200 */
[----:B------:R-:W1:Y:S08]  /*14940*/  LDSM.16.M88.4 R16, [R135+0x2000] ;  /* 0x002000008710783b */ /* 0x000e700000000200 */
[----:B------:R-:W2:Y:S08]  /*14950*/  LDSM.16.M88.4 R124, [R186+0x1000] ;  /* 0x00100000ba7c783b */ /* 0x000eb00000000200 */
[----:B------:R-:W3:Y:S08]  /*14960*/  LDSM.16.M88.4 R32, [R135+0x2400] ;  /* 0x002400008720783b */ /* 0x000ef00000000200 */
[----:B------:R-:W4:Y:S08]  /*14970*/  LDSM.16.M88.4 R48, [R135+0x2800] ;  /* 0x002800008730783b */ /* 0x000f300000000200 */
[----:B------:R-:W4:Y:S01]  /*14980*/  LDSM.16.M88.4 R64, [R135+0x2c00] ;  /* 0x002c00008740783b */ /* 0x000f220000000200 */
        /* <DEDUP_REMOVED lines=17> */
[C---:B------:R-:W-:Y:S01]  /*14aa0*/  HMMA.16816.F32 R40, R124.reuse, R48, RZ ;  /* 0x000000307c28723c */ /* 0x040fe200000018ff */
[----:B------:R-:W1:Y:S05]  /*14ab0*/  S2R R2, SR_TID.X ;  /* 0x0000000000027919 */ /* 0x000e6a0000002100 */
[-C--:B------:R-:W-:Y:S06]  /*14ac0*/  HMMA.16816.F32 R44, R124, R50.reuse, RZ ;  /* 0x000000327c2c723c */ /* 0x080fec00000018ff */
[C---:B------:R-:W-:Y:S06]  /*14ad0*/  HMMA.16816.F32 R48, R128.reuse, R50, RZ ;  /* 0x000000328030723c */ /* 0x040fec00000018ff */
[-C--:B------:R-:W-:Y:S06]  /*14ae0*/  HMMA.16816.F32 R52, R128, R64.reuse, RZ ;  /* 0x000000408034723c */ /* 0x080fec00000018ff */
[C---:B------:R-:W-:Y:S06]  /*14af0*/  HMMA.16816.F32 R56, R124.reuse, R64, RZ ;  /* 0x000000407c38723c */ /* 0x040fec00000018ff */
[-C--:B------:R-:W-:Y:S06]  /*14b00*/  HMMA.16816.F32 R60, R124, R66.reuse, RZ ;  /* 0x000000427c3c723c */ /* 0x080fec00000018ff */
[C---:B------:R-:W-:Y:S02]  /*14b10*/  HMMA.16816.F32 R64, R128.reuse, R66, RZ ;  /* 0x000000428040723c */ /* 0x040fe400000018ff */
[----:B-1----:R-:W-:Y:S04]  /*14b20*/  IMAD.SHL.U32 R2, R2, 0x2, RZ ;  /* 0x0000000202027824 */ /* 0x002fe800078e00ff */
[-C--:B------:R-:W-:Y:S01]  /*14b30*/  HMMA.16816.F32 R68, R128, R80.reuse, RZ ;  /* 0x000000508044723c */ /* 0x080fe200000018ff */
[----:B------:R-:W-:Y:S05]  /*14b40*/  LOP3.LUT R2, R2, 0x6, RZ, 0xc0, !PT ;  /* 0x0000000602027812 */ /* 0x000fea00078ec0ff */
[C---:B------:R-:W-:Y:S02]  /*14b50*/  HMMA.16816.F32 R72, R124.reuse, R80, RZ ;  /* 0x000000507c48723c */ /* 0x040fe400000018ff */
[----:B------:R-:W-:Y:S04]  /*14b60*/  IMAD R0, R0, 0x80, R2 ;  /* 0x0000008000007824 */ /* 0x000fe800078e0202 */
[-C--:B------:R-:W-:Y:S01]  /*14b70*/  HMMA.16816.F32 R76, R124, R82.reuse, RZ ;  /* 0x000000527c4c723c */ /* 0x080fe200000018ff */
[C---:B------:R-:W-:Y:S01]  /*14b80*/  ISETP.GE.AND P6, PT, R0.reuse, R199, PT ;  /* 0x000000c70000720c */ /* 0x040fe20003fc6270 */
[C---:B------:R-:W-:Y:S01]  /*14b90*/  VIADD R2, R0.reuse, 0x1 ;  /* 0x0000000100027836 */ /* 0x040fe20000000000 */
[C---:B------:R-:W-:Y:S02]  /*14ba0*/  ISETP.GE.AND P3, PT, R0.reuse, R197, PT ;  /* 0x000000c50000720c */ /* 0x040fe40003f66270 */
[----:B------:R-:W-:Y:S01]  /*14bb0*/  ISETP.GE.OR P6, PT, R0, R211, !P6 ;  /* 0x000000d30000720c */ /* 0x000fe200077c6670 */
[C---:B------:R-:W-:Y:S02]  /*14bc0*/  HMMA.16816.F32 R80, R128.reuse, R82, RZ ;  /* 0x000000528050723c */ /* 0x040fe400000018ff */
[C---:B------:R-:W-:Y:S02]  /*14bd0*/  ISETP.GE.AND P5, PT, R2.reuse, R199, PT ;  /* 0x000000c70200720c */ /* 0x040fe40003fa6270 */
[C---:B------:R-:W-:Y:S02]  /*14be0*/  ISETP.GE.AND P2, PT, R2.reuse, R197, PT ;  /* 0x000000c50200720c */ /* 0x040fe40003f46270 */
[C---:B------:R-:W-:Y:S01]  /*14bf0*/  ISETP.GE.AND P1, PT, R2.reuse, R203, PT ;  /* 0x000000cb0200720c */ /* 0x040fe20003f26270 */
[-C--:B--2---:R-:W-:Y:S01]  /*14c00*/  HMMA.16816.F32 R84, R128, R96.reuse, RZ ;  /* 0x000000608054723c */ /* 0x084fe200000018ff */
[C---:B------:R-:W-:Y:S02]  /*14c10*/  ISETP.GE.AND P0, PT, R2.reuse, R201, PT ;  /* 0x000000c90200720c */ /* 0x040fe40003f06270 */
[C---:B------:R-:W-:Y:S02]  /*14c20*/  ISETP.GE.OR P5, PT, R2.reuse, R211, !P5 ;  /* 0x000000d30200720c */ /* 0x040fe40006fa6670 */
[C---:B------:R-:W-:Y:S01]  /*14c30*/  ISETP.GE.OR P2, PT, R2.reuse, R209, !P2 ;  /* 0x000000d10200720c */ /* 0x040fe20005746670 */
[C---:B------:R-:W-:Y:S02]  /*14c40*/  HMMA.16816.F32 R88, R124.reuse, R96, RZ ;  /* 0x000000607c58723c */ /* 0x040fe400000018ff */
[C---:B------:R-:W-:Y:S02]  /*14c50*/  ISETP.GE.OR P1, PT, R2.reuse, R207, !P1 ;  /* 0x000000cf0200720c */ /* 0x040fe40004f26670 */
[----:B------:R-:W-:Y:S01]  /*14c60*/  ISETP.GE.OR P0, PT, R2, R205, !P0 ;  /* 0x000000cd0200720c */ /* 0x000fe20004706670 */
[C---:B------:R-:W-:Y:S01]  /*14c70*/  VIADD R2, R0.reuse, 0x8 ;  /* 0x0000000800027836 */ /* 0x040fe20000000000 */
[----:B------:R-:W-:Y:S01]  /*14c80*/  ISETP.GE.OR P3, PT, R0, R209, !P3 ;  /* 0x000000d10000720c */ /* 0x000fe20005f66670 */
        /* <DEDUP_REMOVED lines=14> */
[C---:B------:R-:W-:Y:S06]  /*14d70*/  HMMA.16816.F32 R16, R172.reuse, R178, R16 ;  /* 0x000000b2ac10723c */ /* 0x040fec0000001810 */
[----:B------:R-:W-:Y:S01]  /*14d80*/  FSEL R220, R4, -INF , !P6 ;  /* 0xff80000004dc7808 */ /* 0x000fe20007000000 */
[C---:B------:R-:W-:Y:S01]  /*14d90*/  VIADD R4, R0.reuse, 0x9 ;  /* 0x0000000900047836 */ /* 0x040fe20000000000 */
[C---:B------:R-:W-:Y:S03]  /*14da0*/  ISETP.GE.AND P6, PT, R0.reuse, R203, PT ;  /* 0x000000cb0000720c */ /* 0x040fe60003fc6270 */
[----:B------:R-:W-:Y:S02]  /*14db0*/  FSEL R238, R7, -INF , !P2 ;  /* 0xff80000007ee7808 */ /* 0x000fe40005000000 */
[----:B------:R-:W-:Y:S02]  /*14dc0*/  ISETP.GE.OR P6, PT, R0, R207, !P6 ;  /* 0x000000cf0000720c */ /* 0x000fe400077c6670 */
[----:B------:R-:W-:Y:S02]  /*14dd0*/  ISETP.GE.AND P2, PT, R2, R201, PT ;  /* 0x000000c90200720c */ /* 0x000fe40003f46270 */
[----:B------:R-:W-:Y:S01]  /*14de0*/  FSEL R232, R8, -INF , !P6 ;  /* 0xff80000008e87808 */ /* 0x000fe20007000000 */
[-C--:B-1----:R-:W-:Y:S03]  /*14df0*/  HMMA.16816.F32 R20, R172, R168.reuse, R20 ;  /* 0x000000a8ac14723c */ /* 0x082fe60000001814 */
[----:B------:R-:W-:Y:S01]  /*14e00*/  FSEL R245, R11, -INF , !P0 ;  /* 0xff8000000bf57808 */ /* 0x000fe20004000000 */
[----:B------:R-:W-:Y:S01]  /*14e10*/  VIADD R8, R0, 0x10 ;  /* 0x0000001000087836 */ /* 0x000fe20000000000 */
[----:B------:R-:W-:Y:S01]  /*14e20*/  ISETP.GE.OR P2, PT, R2, R205, !P2 ;  /* 0x000000cd0200720c */ /* 0x000fe20005746670 */
[C---:B------:R-:W-:Y:S04]  /*14e30*/  HMMA.16816.F32 R24, R180.reuse, R168, R24 ;  /* 0x000000a8b418723c */ /* 0x040fe80000001818 */
[----:B------:R-:W-:Y:S02]  /*14e40*/  ISETP.GE.AND P0, PT, R4, R201, PT ;  /* 0x000000c90400720c */ /* 0x000fe40003f06270 */
[----:B------:R-:W-:Y:S01]  /*14e50*/  FSEL R242, R9, -INF , !P1 ;  /* 0xff80000009f27808 */ /* 0x000fe20004800000 */
[-C--:B------:R-:W-:Y:S03]  /*14e60*/  HMMA.16816.F32 R28, R180, R170.reuse, R28 ;  /* 0x000000aab41c723c */ /* 0x080fe6000000181c */
[C---:B------:R-:W-:Y:S02]  /*14e70*/  ISETP.GE.AND P6, PT, R2.reuse, R199, PT ;  /* 0x000000c70200720c */ /* 0x040fe40003fc6270 */
[----:B------:R-:W-:Y:S01]  /*14e80*/  ISETP.GE.AND P1, PT, R2, R197, PT ;  /* 0x000000c50200720c */ /* 0x000fe20003f26270 */
[C---:B------:R-:W-:Y:S04]  /*14e90*/  HMMA.16816.F32 R32, R172.reuse, R170, R32 ;  /* 0x000000aaac20723c */ /* 0x040fe80000001820 */
[----:B------:R-:W-:Y:S02]  /*14ea0*/  ISETP.GE.OR P0, PT, R4, R205, !P0 ;  /* 0x000000cd0400720c */ /* 0x000fe40004706670 */
[----:B------:R-:W-:Y:S02]  /*14eb0*/  FSEL R230, R6, -INF , !P3 ;  /* 0xff80000006e67808 */ /* 0x000fe40005800000 */
[----:B------:R-:W-:Y:S02]  /*14ec0*/  FSEL R247, R14, -INF , !P2 ;  /* 0xff8000000ef77808 */ /* 0x000fe40005000000 */
[----:B------:R-:W-:Y:S02]  /*14ed0*/  ISETP.GE.AND P3, PT, R0, R201, PT ;  /* 0x000000c90000720c */ /* 0x000fe40003f66270 */
[----:B------:R-:W-:Y:S02]  /*14ee0*/  ISETP.GE.AND P2, PT, R8, R199, PT ;  /* 0x000000c70800720c */ /* 0x000fe40003f46270 */
[C---:B------:R-:W-:Y:S02]  /*14ef0*/  ISETP.GE.OR P6, PT, R2.reuse, R211, !P6 ;  /* 0x000000d30200720c */ /* 0x040fe400077c6670 */
[----:B------:R-:W-:Y:S02]  /*14f00*/  ISETP.GE.OR P1, PT, R2, R209, !P1 ;  /* 0x000000d10200720c */ /* 0x000fe40004f26670 */
[----:B------:R-:W-:Y:S02]  /*14f10*/  FSEL R249, R15, -INF , !P0 ;  /* 0xff8000000ff97808 */ /* 0x000fe40004000000 */
[----:B------:R-:W-:Y:S02]  /*14f20*/  ISETP.GE.OR P3, PT, R0, R205, !P3 ;  /* 0x000000cd0000720c */ /* 0x000fe40005f66670 */
[C---:B------:R-:W-:Y:S02]  /*14f30*/  ISETP.GE.AND P0, PT, R8.reuse, R197, PT ;  /* 0x000000c50800720c */ /* 0x040fe40003f06270 */
[----:B------:R-:W-:Y:S02]  /*14f40*/  ISETP.GE.OR P2, PT, R8, R211, !P2 ;  /* 0x000000d30800720c */ /* 0x000fe40005746670 */
[----:B------:R-:W-:Y:S02]  /*14f50*/  FSEL R178, R16, -INF , !P6 ;  /* 0xff80000010b27808 */ /* 0x000fe40007000000 */
[----:B------:R-:W-:Y:S02]  /*14f60*/  FSEL R200, R18, -INF , !P1 ;  /* 0xff80000012c87808 */ /* 0x000fe40004800000 */
[C---:B------:R-:W-:Y:S02]  /*14f70*/  ISETP.GE.AND P6, PT, R8.reuse, R203, PT ;  /* 0x000000cb0800720c */ /* 0x040fe40003fc6270 */
[----:B------:R-:W-:Y:S02]  /*14f80*/  ISETP.GE.AND P1, PT, R8, R201, PT ;  /* 0x000000c90800720c */ /* 0x000fe40003f26270 */
[----:B------:R-:W-:Y:S02]  /*14f90*/  FSEL R235, R5, -INF , !P5 ;  /* 0xff80000005eb7808 */ /* 0x000fe40006800000 */
[----:B------:R-:W-:Y:S02]  /*14fa0*/  FSEL R236, R10, -INF , !P3 ;  /* 0xff8000000aec7808 */ /* 0x000fe40005800000 */
[----:B------:R-:W-:Y:S02]  /*14fb0*/  ISETP.GE.OR P0, PT, R8, R209, !P0 ;  /* 0x000000d10800720c */ /* 0x000fe40004706670 */
[----:B------:R-:W-:Y:S02]  /*14fc0*/  FSEL R9, R20, -INF , !P2 ;  /* 0xff80000014097808 */ /* 0x000fe40005000000 */
[-C--:B------:R-:W-:Y:S02]  /*14fd0*/  ISETP.GE.AND P5, PT, R2, R203.reuse, PT ;  /* 0x000000cb0200720c */ /* 0x080fe40003fa6270 */
[----:B------:R-:W-:Y:S01]  /*14fe0*/  ISETP.GE.AND P3, PT, R4, R203, PT ;  /* 0x000000cb0400720c */ /* 0x000fe20003f66270 */
[----:B------:R-:W-:Y:S01]  /*14ff0*/  STL [R1], R9 ;  /* 0x0000000901007387 */ /* 0x000fe20000100800 */
[C---:B------:R-:W-:Y:S02]  /*15000*/  ISETP.GE.OR P6, PT, R8.reuse, R207, !P6 ;  /* 0x000000cf0800720c */ /* 0x040fe400077c6670 */
[----:B------:R-:W-:Y:S02]  /*15010*/  ISETP.GE.OR P1, PT, R8, R205, !P1 ;  /* 0x000000cd0800720c */ /* 0x000fe40004f26670 */
[----:B------:R-:W-:Y:S02]  /*15020*/  FSEL R8, R22, -INF , !P0 ;  /* 0xff80000016087808 */ /* 0x000fe40004000000 */
[-C--:B------:R-:W-:Y:S01]  /*15030*/  ISETP.GE.OR P5, PT, R2, R207.reuse, !P5 ;  /* 0x000000cf0200720c */ /* 0x080fe20006fa6670 */
[----:B------:R-:W-:Y:S01]  /*15040*/  VIADD R2, R0, 0x11 ;  /* 0x0000001100027836 */ /* 0x000fe20000000000 */
[----:B------:R-:W-:Y:S01]  /*15050*/  ISETP.GE.OR P3, PT, R4, R207, !P3 ;  /* 0x000000cf0400720c */ /* 0x000fe20005f66670 */
[----:B------:R1:W-:Y:S01]  /*15060*/  STL [R1+0x4], R8 ;  /* 0x0000040801007387 */ /* 0x0003e20000100800 */
[----:B------:R-:W-:Y:S01]  /*15070*/  FSEL R248, R12, -INF , !P5 ;  /* 0xff8000000cf87808 */ /* 0x000fe20006800000 */
[----:B------:R-:W-:Y:S01]  /*15080*/  VIADD R12, R0, 0x20 ;  /* 0x00000020000c7836 */ /* 0x000fe20000000000 */
[----:B------:R-:W-:Y:S02]  /*15090*/  FSEL R250, R13, -INF , !P3 ;  /* 0xff8000000dfa7808 */ /* 0x000fe40005800000 */
[C---:B------:R-:W-:Y:S02]  /*150a0*/  ISETP.GE.AND P5, PT, R4.reuse, R199, PT ;  /* 0x000000c70400720c */ /* 0x040fe40003fa6270 */
[C---:B------:R-:W-:Y:S02]  /*150b0*/  ISETP.GE.AND P3, PT, R4.reuse, R197, PT ;  /* 0x000000c50400720c */ /* 0x040fe40003f66270 */
[C---:B------:R-:W-:Y:S02]  /*150c0*/  ISETP.GE.OR P5, PT, R4.reuse, R211, !P5 ;  /* 0x000000d30400720c */ /* 0x040fe40006fa6670 */
[----:B------:R-:W-:Y:S02]  /*150d0*/  ISETP.GE.OR P3, PT, R4, R209, !P3 ;  /* 0x000000d10400720c */ /* 0x000fe40005f66670 */
[----:B------:R-:W-:Y:S01]  /*150e0*/  FSEL R198, R17, -INF , !P5 ;  /* 0xff80000011c67808 */ /* 0x000fe20006800000 */
[----:B------:R-:W2:Y:S01]  /*150f0*/  LDSM.16.M88.4 R4, [R194] ;  /* 0x00000000c204783b */ /* 0x000ea20000000200 */
[----:B------:R-:W-:Y:S02]  /*15100*/  FSEL R208, R19, -INF , !P3 ;  /* 0xff80000013d07808 */ /* 0x000fe40005800000 */
[C---:B------:R-:W-:Y:S02]  /*15110*/  ISETP.GE.AND P5, PT, R2.reuse, R199, PT ;  /* 0x000000c70200720c */ /* 0x040fe40003fa6270 */
[C---:B------:R-:W-:Y:S02]  /*15120*/  ISETP.GE.AND P3, PT, R2.reuse, R197, PT ;  /* 0x000000c50200720c */ /* 0x040fe40003f66270 */
[C---:B------:R-:W-:Y:S02]  /*15130*/  ISETP.GE.AND P2, PT, R2.reuse, R203, PT ;  /* 0x000000cb0200720c */ /* 0x040fe40003f46270 */
[C---:B------:R-:W-:Y:S02]  /*15140*/  ISETP.GE.OR P5, PT, R2.reuse, R211, !P5 ;  /* 0x000000d30200720c */ /* 0x040fe40006fa6670 */
[----:B------:R-:W-:Y:S01]  /*15150*/  ISETP.GE.OR P3, PT, R2, R209, !P3 ;  /* 0x000000d10200720c */ /* 0x000fe20005f66670 */
[----:B-1----:R-:W-:Y:S01]  /*15160*/  VIADD R8, R0, 0x18 ;  /* 0x0000001800087836 */ /* 0x002fe20000000000 */
[----:B------:R-:W-:Y:S02]  /*15170*/  ISETP.GE.OR P2, PT, R2, R207, !P2 ;  /* 0x000000cf0200720c */ /* 0x000fe40005746670 */
        /* <DEDUP_REMOVED lines=11> */
[----:B------:R-:W-:Y:S02]  /*15230*/  ISETP.GE.OR P2, PT, R8, R209, !P2 ;  /* 0x000000d10800720c */ /* 0x000fe40005746670 */
[----:B------:R-:W-:Y:S01]  /*15240*/  ISETP.GE.AND P0, PT, R2, R201, PT ;  /* 0x000000c90200720c */ /* 0x000fe20003f06270 */
[----:B------:R-:W1:Y:S01]  /*15250*/  LDSM.16.M88.4 R8, [R193] ;  /* 0x00000000c108783b */ /* 0x000e620000000200 */
[----:B------:R-:W-:Y:S01]  /*15260*/  FSEL R26, R26, -INF , !P1 ;  /* 0xff8000001a1a7808 */ /* 0x000fe20004800000 */
[-C--:B--2---:R-:W-:Y:S03]  /*15270*/  HMMA.16816.F32 R36, R172, R4.reuse, R36 ;  /* 0x00000004ac24723c */ /* 0x084fe60000001824 */
[----:B------:R-:W-:Y:S01]  /*15280*/  ISETP.GE.OR P0, PT, R2, R205, !P0 ;  /* 0x000000cd0200720c */ /* 0x000fe20004706670 */
[----:B------:R-:W-:Y:S01]  /*15290*/  VIADD R2, R0, 0x19 ;  /* 0x0000001900027836 */ /* 0x000fe20000000000 */
[----:B------:R-:W-:Y:S01]  /*152a0*/  FSEL R28, R28, -INF , !P5 ;  /* 0xff8000001c1c7808 */ /* 0x000fe20006800000 */
[C---:B------:R-:W-:Y:S04]  /*152b0*/  HMMA.16816.F32 R40, R180.reuse, R4, R40 ;  /* 0x00000004b428723c */ /* 0x040fe80000001828 */
[C---:B------:R-:W-:Y:S02]  /*152c0*/  ISETP.GE.AND P1, PT, R2.reuse, R203, PT ;  /* 0x000000cb0200720c */ /* 0x040fe40003f26270 */
[----:B------:R-:W-:Y:S01]  /*152d0*/  FSEL R27, R27, -INF , !P0 ;  /* 0xff8000001b1b7808 */ /* 0x000fe20004000000 */
[-C--:B------:R-:W-:Y:S03]  /*152e0*/  HMMA.16816.F32 R44, R180, R6.reuse, R44 ;  /* 0x00000006b42c723c */ /* 0x080fe6000000182c */
[----:B------:R-:W-:Y:S01]  /*152f0*/  ISETP.GE.AND P0, PT, R2, R201, PT ;  /* 0x000000c90200720c */ /* 0x000fe20003f06270 */
[----:B------:R-:W-:Y:S01]  /*15300*/  VIADD R4, R0, 0x28 ;  /* 0x0000002800047836 */ /* 0x000fe20000000000 */
[C---:B------:R-:W-:Y:S01]  /*15310*/  ISETP.GE.OR P1, PT, R2.reuse, R207, !P1 ;  /* 0x000000cf0200720c */ /* 0x040fe20004f26670 */
[C---:B------:R-:W-:Y:S04]  /*15320*/  HMMA.16816.F32 R48, R172.reuse, R6, R48 ;  /* 0x00000006ac30723c */ /* 0x040fe80000001830 */
[C---:B------:R-:W-:Y:S02]  /*15330*/  ISETP.GE.OR P0, PT, R2.reuse, R205, !P0 ;  /* 0x000000cd0200720c */ /* 0x040fe40004706670 */
[----:B------:R-:W-:Y:S02]  /*15340*/  FSEL R29, R29, -INF , !P1 ;  /* 0xff8000001d1d7808 */ /* 0x000fe40004800000 */
[C---:B------:R-:W-:Y:S02]  /*15350*/  ISETP.GE.AND P5, PT, R2.reuse, R199, PT ;  /* 0x000000c70200720c */ /* 0x040fe40003fa6270 */
[----:B------:R-:W-:Y:S02]  /*15360*/  ISETP.GE.AND P1, PT, R2, R197, PT ;  /* 0x000000c50200720c */ /* 0x000fe40003f26270 */
[----:B------:R-:W-:Y:S02]  /*15370*/  FSEL R30, R30, -INF , !P3 ;  /* 0xff8000001e1e7808 */ /* 0x000fe40005800000 */
[----:B------:R-:W-:Y:S02]  /*15380*/  FSEL R22, R31, -INF , !P0 ;  /* 0xff8000001f167808 */ /* 0x000fe40004000000 */
[C---:B------:R-:W-:Y:S02]  /*15390*/  ISETP.GE.AND P3, PT, R12.reuse, R199, PT ;  /* 0x000000c70c00720c */ /* 0x040fe40003f66270 */
[----:B------:R-:W-:Y:S01]  /*153a0*/  ISETP.GE.AND P0, PT, R12, R197, PT ;  /* 0x000000c50c00720c */ /* 0x000fe20003f06270 */
[-C--:B-1----:R-:W-:Y:S03]  /*153b0*/  HMMA.16816.F32 R52, R172, R8.reuse, R52 ;  /* 0x00000008ac34723c */ /* 0x082fe60000001834 */
[C---:B------:R-:W-:Y:S02]  /*153c0*/  ISETP.GE.OR P5, PT, R2.reuse, R211, !P5 ;  /* 0x000000d30200720c */ /* 0x040fe40006fa6670 */
[----:B------:R-:W-:Y:S01]  /*153d0*/  ISETP.GE.OR P1, PT, R2, R209, !P1 ;  /* 0x000000d10200720c */ /* 0x000fe20004f26670 */
[C---:B------:R-:W-:Y:S04]  /*153e0*/  HMMA.16816.F32 R56, R180.reuse, R8, R56 ;  /* 0x00000008b438723c */ /* 0x040fe80000001838 */
[----:B------:R-:W-:Y:S01]  /*153f0*/  ISETP.GE.OR P3, PT, R12, R211, !P3 ;  /* 0x000000d30c00720c */ /* 0x000fe20005f66670 */
[----:B------:R-:W-:Y:S01]  /*15400*/  VIADD R2, R0, 0x21 ;  /* 0x0000002100027836 */ /* 0x000fe20000000000 */
[----:B------:R-:W-:Y:S01]  /*15410*/  ISETP.GE.OR P0, PT, R12, R209, !P0 ;  /* 0x000000d10c00720c */ /* 0x000fe20004706670 */
[----:B------:R-:W-:Y:S01]  /*15420*/  VIADD R8, R0, 0x38 ;  /* 0x0000003800087836 */ /* 0x000fe20000000000 */
[----:B------:R-:W-:Y:S01]  /*15430*/  FSEL R224, R32, -INF , !P6 ;  /* 0xff80000020e07808 */ /* 0x000fe20007000000 */
[-C--:B------:R-:W-:Y:S03]  /*15440*/  HMMA.16816.F32 R60, R180, R10.reuse, R60 ;  /* 0x0000000ab43c723c */ /* 0x080fe6000000183c */
[----:B------:R-:W-:Y:S02]  /*15450*/  FSEL R223, R33, -INF , !P5 ;  /* 0xff80000021df7808 */ /* 0x000fe40006800000 */
[----:B------:R-:W-:Y:S01]  /*15460*/  FSEL R229, R35, -INF , !P1 ;  /* 0xff80000023e57808 */ /* 0x000fe20004800000 */
[C---:B------:R-:W-:Y:S04]  /*15470*/  HMMA.16816.F32 R64, R172.reuse, R10, R64 ;  /* 0x0000000aac40723c */ /* 0x040fe80000001840 */
[----:B------:R-:W-:Y:S02]  /*15480*/  ISETP.GE.AND P6, PT, R12, R203, PT ;  /* 0x000000cb0c00720c */ /* 0x000fe40003fc6270 */
[----:B------:R-:W-:Y:S02]  /*15490*/  FSEL R231, R36, -INF , !P3 ;  /* 0xff80000024e77808 */ /* 0x000fe40005800000 */
[----:B------:R-:W-:Y:S02]  /*154a0*/  FSEL R239, R38, -INF , !P0 ;  /* 0xff80000026ef7808 */ /* 0x000fe40004000000 */
[----:B------:R-:W-:Y:S02]  /*154b0*/  ISETP.GE.AND P5, PT, R2, R199, PT ;  /* 0x000000c70200720c */ /* 0x000fe40003fa6270 */
[----:B------:R-:W-:Y:S02]  /*154c0*/  FSEL R227, R34, -INF , !P2 ;  /* 0xff80000022e37808 */ /* 0x000fe40005000000 */
[C---:B------:R-:W-:Y:S02]  /*154d0*/  ISETP.GE.AND P1, PT, R2.reuse, R197, PT ;  /* 0x000000c50200720c */ /* 0x040fe40003f26270 */
[C---:B------:R-:W-:Y:S02]  /*154e0*/  ISETP.GE.AND P3, PT, R2.reuse, R203, PT ;  /* 0x000000cb0200720c */ /* 0x040fe40003f66270 */
[-C--:B------:R-:W-:Y:S02]  /*154f0*/  ISETP.GE.AND P0, PT, R2, R201.reuse, PT ;  /* 0x000000c90200720c */ /* 0x080fe40003f06270 */
[C---:B------:R-:W-:Y:S02]  /*15500*/  ISETP.GE.AND P2, PT, R12.reuse, R201, PT ;  /* 0x000000c90c00720c */ /* 0x040fe40003f46270 */
[----:B------:R-:W-:Y:S02]  /*15510*/  ISETP.GE.OR P6, PT, R12, R207, !P6 ;  /* 0x000000cf0c00720c */ /* 0x000fe400077c6670 */
[C---:B------:R-:W-:Y:S02]  /*15520*/  ISETP.GE.OR P5, PT, R2.reuse, R211, !P5 ;  /* 0x000000d30200720c */ /* 0x040fe40006fa6670 */
[C---:B------:R-:W-:Y:S02]  /*15530*/  ISETP.GE.OR P1, PT, R2.reuse, R209, !P1 ;  /* 0x000000d10200720c */ /* 0x040fe40004f26670 */
[C---:B------:R-:W-:Y:S02]  /*15540*/  ISETP.GE.OR P3, PT, R2.reuse, R207, !P3 ;  /* 0x000000cf0200720c */ /* 0x040fe40005f66670 */
[-C--:B------:R-:W-:Y:S01]  /*15550*/  ISETP.GE.OR P0, PT, R2, R205.reuse, !P0 ;  /* 0x000000cd0200720c */ /* 0x080fe20004706670 */
[----:B------:R-:W-:Y:S01]  /*15560*/  VIADD R2, R0, 0x29 ;  /* 0x0000002900027836 */ /* 0x000fe20000000000 */
        /* <DEDUP_REMOVED lines=11> */
[----:B------:R-:W-:Y:S02]  /*15620*/  ISETP.GE.AND P2, PT, R2, R203, PT ;  /* 0x000000cb0200720c */ /* 0x000fe40003f46270 */
[C---:B------:R-:W-:Y:S02]  /*15630*/  ISETP.GE.OR P5, PT, R4.reuse, R207, !P5 ;  /* 0x000000cf0400720c */ /* 0x040fe40006fa6670 */
[C---:B------:R-:W-:Y:S02]  /*15640*/  ISETP.GE.OR P1, PT, R4.reuse, R205, !P1 ;  /* 0x000000cd0400720c */ /* 0x040fe40004f26670 */
[C---:B------:R-:W-:Y:S02]  /*15650*/  ISETP.GE.OR P6, PT, R4.reuse, R211, !P6 ;  /* 0x000000d30400720c */ /* 0x040fe400077c6670 */
[----:B------:R-:W-:Y:S02]  /*15660*/  ISETP.GE.OR P3, PT, R4, R209, !P3 ;  /* 0x000000d10400720c */ /* 0x000fe40005f66670 */
[----:B------:R-:W-:Y:S01]  /*15670*/  ISETP.GE.OR P2, PT, R2, R207, !P2 ;  /* 0x000000cf0200720c */ /* 0x000fe20005746670 */
[----:B------:R-:W1:Y:S01]  /*15680*/  LDSM.16.M88.4 R4, [R192] ;  /* 0x00000000c004783b */ /* 0x000e620000000200 */
[----:B------:R-:W-:Y:S02]  /*15690*/  FSEL R21, R43, -INF , !P0 ;  /* 0xff8000002b157808 */ /* 0x000fe40004000000 */
[----:B------:R-:W-:Y:S02]  /*156a0*/  FSEL R241, R44, -INF , !P5 ;  /* 0xff8000002cf17808 */ /* 0x000fe40006800000 */
[----:B------:R-:W-:Y:S02]  /*156b0*/  FSEL R240, R45, -INF , !P2 ;  /* 0xff8000002df07808 */ /* 0x000fe40005000000 */
[C---:B------:R-:W-:Y:S02]  /*156c0*/  ISETP.GE.AND P0, PT, R2.reuse, R201, PT ;  /* 0x000000c90200720c */ /* 0x040fe40003f06270 */
[C---:B------:R-:W-:Y:S02]  /*156d0*/  ISETP.GE.AND P5, PT, R2.reuse, R199, PT ;  /* 0x000000c70200720c */ /* 0x040fe40003fa6270 */
[----:B------:R-:W-:Y:S02]  /*156e0*/  ISETP.GE.AND P2, PT, R2, R197, PT ;  /* 0x000000c50200720c */ /* 0x000fe40003f46270 */
[----:B------:R-:W-:Y:S02]  /*156f0*/  FSEL R252, R46, -INF , !P1 ;  /* 0xff8000002efc7808 */ /* 0x000fe40004800000 */
[----:B------:R-:W-:Y:S02]  /*15700*/  ISETP.GE.AND P1, PT, R12, R199, PT ;  /* 0x000000c70c00720c */ /* 0x000fe40003f26270 */
[C---:B------:R-:W-:Y:S02]  /*15710*/  ISETP.GE.OR P0, PT, R2.reuse, R205, !P0 ;  /* 0x000000cd0200720c */ /* 0x040fe40004706670 */
[C---:B------:R-:W-:Y:S02]  /*15720*/  ISETP.GE.OR P5, PT, R2.reuse, R211, !P5 ;  /* 0x000000d30200720c */ /* 0x040fe40006fa6670 */
[----:B------:R-:W-:Y:S01]  /*15730*/  ISETP.GE.OR P2, PT, R2, R209, !P2 ;  /* 0x000000d10200720c */ /* 0x000fe20005746670 */
[----:B------:R-:W-:Y:S01]  /*15740*/  VIADD R2, R0, 0x31 ;  /* 0x0000003100027836 */ /* 0x000fe20000000000 */
[----:B------:R-:W-:Y:S02]  /*15750*/  ISETP.GE.OR P1, PT, R12, R211, !P1 ;  /* 0x000000d30c00720c */ /* 0x000fe40004f26670 */
[----:B------:R-:W-:Y:S02]  /*15760*/  FSEL R212, R48, -INF , !P6 ;  /* 0xff80000030d47808 */ /* 0x000fe40007000000 */
[----:B------:R-:W-:Y:S02]  /*15770*/  FSEL R210, R49, -INF , !P5 ;  /* 0xff80000031d27808 */ /* 0x000fe40006800000 */
[----:B------:R-:W-:Y:S02]  /*15780*/  FSEL R215, R51, -INF , !P2 ;  /* 0xff80000033d77808 */ /* 0x000fe40005000000 */
[----:B------:R-:W-:Y:S02]  /*15790*/  FSEL R213, R52, -INF , !P1 ;  /* 0xff80000034d57808 */ /* 0x000fe40004800000 */
[----:B------:R-:W-:Y:S02]  /*157a0*/  ISETP.GE.AND P6, PT, R12, R203, PT ;  /* 0x000000cb0c00720c */ /* 0x000fe40003fc6270 */
[C---:B------:R-:W-:Y:S02]  /*157b0*/  ISETP.GE.AND P5, PT, R2.reuse, R199, PT ;  /* 0x000000c70200720c */ /* 0x040fe40003fa6270 */
[C---:B------:R-:W-:Y:S02]  /*157c0*/  ISETP.GE.AND P2, PT, R2.reuse, R197, PT ;  /* 0x000000c50200720c */ /* 0x040fe40003f46270 */
[----:B------:R-:W-:Y:S01]  /*157d0*/  ISETP.GE.AND P1, PT, R2, R203, PT ;  /* 0x000000cb0200720c */ /* 0x000fe20003f26270 */
[-C--:B-1----:R-:W-:Y:S03]  /*157e0*/  HMMA.16816.F32 R68, R172, R4.reuse, R68 ;  /* 0x00000004ac44723c */ /* 0x082fe60000001844 */
[----:B------:R-:W-:Y:S02]  /*157f0*/  ISETP.GE.OR P6, PT, R12, R207, !P6 ;  /* 0x000000cf0c00720c */ /* 0x000fe400077c6670 */
[C---:B------:R-:W-:Y:S01]  /*15800*/  ISETP.GE.OR P5, PT, R2.reuse, R211, !P5 ;  /* 0x000000d30200720c */ /* 0x040fe20006fa6670 */
[C---:B------:R-:W-:Y:S04]  /*15810*/  HMMA.16816.F32 R72, R180.reuse, R4, R72 ;  /* 0x00000004b448723c */ /* 0x040fe80000001848 */
[C---:B------:R-:W-:Y:S02]  /*15820*/  ISETP.GE.OR P2, PT, R2.reuse, R209, !P2 ;  /* 0x000000d10200720c */ /* 0x040fe40005746670 */
[----:B------:R-:W-:Y:S01]  /*15830*/  ISETP.GE.OR P1, PT, R2, R207, !P1 ;  /* 0x000000cf0200720c */ /* 0x000fe20004f26670 */
[-C--:B------:R-:W-:Y:S04]  /*15840*/  HMMA.16816.F32 R76, R180, R6.reuse, R76 ;  /* 0x00000006b44c723c */ /* 0x080fe8000000184c */
[----:B------:R-:W-:Y:S01]  /*15850*/  FSEL R202, R53, -INF , !P5 ;  /* 0xff80000035ca7808 */ /* 0x000fe20006800000 */
[----:B------:R-:W-:Y:S01]  /*15860*/  VIADD R4, R0, 0x48 ;  /* 0x0000004800047836 */ /* 0x000fe20000000000 */
[----:B------:R-:W-:Y:S01]  /*15870*/  FSEL R214, R55, -INF , !P2 ;  /* 0xff80000037d67808 */ /* 0x000fe20005000000 */
[----:B------:R-:W2:Y:S01]  /*15880*/  LDL.64 R52, [R1+0x38] ;  /* 0x0000380001347983 */ /* 0x000ea20000100a00 */
[----:B------:R-:W-:Y:S01]  /*15890*/  FSEL R222, R56, -INF , !P6 ;  /* 0xff80000038de7808 */ /* 0x000fe20007000000 */
[C---:B------:R-:W-:Y:S04]  /*158a0*/  HMMA.16816.F32 R80, R172.reuse, R6, R80 ;  /* 0x00000006ac50723c */ /* 0x040fe80000001850 */
[----:B------:R-:W-:Y:S02]  /*158b0*/  FSEL R221, R57, -INF , !P1 ;  /* 0xff80000039dd7808 */ /* 0x000fe40004800000 */
[C---:B------:R-:W-:Y:S02]  /*158c0*/  ISETP.GE.AND P5, PT, R8.reuse, R203, PT ;  /* 0x000000cb0800720c */ /* 0x040fe40003fa6270 */
[C---:B------:R-:W-:Y:S02]  /*158d0*/  ISETP.GE.AND P2, PT, R8.reuse, R201, PT ;  /* 0x000000c90800720c */ /* 0x040fe40003f46270 */
[C---:B------:R-:W-:Y:S02]  /*158e0*/  ISETP.GE.AND P6, PT, R8.reuse, R199, PT ;  /* 0x000000c70800720c */ /* 0x040fe40003fc6270 */
[-C--:B------:R-:W-:Y:S02]  /*158f0*/  ISETP.GE.AND P1, PT, R8, R197.reuse, PT ;  /* 0x000000c50800720c */ /* 0x080fe40003f26270 */
[----:B------:R-:W-:Y:S02]  /*15900*/  FSEL R251, R47, -INF , !P0 ;  /* 0xff8000002ffb7808 */ /* 0x000fe40004000000 */
[----:B------:R-:W-:Y:S02]  /*15910*/  ISETP.GE.AND P0, PT, R12, R197, PT ;  /* 0x000000c50c00720c */ /* 0x000fe40003f06270 */
[C---:B------:R-:W-:Y:S02]  /*15920*/  ISETP.GE.OR P5, PT, R8.reuse, R207, !P5 ;  /* 0x000000cf0800720c */ /* 0x040fe40006fa6670 */
[C---:B------:R-:W-:Y:S02]  /*15930*/  ISETP.GE.OR P2, PT, R8.reuse, R205, !P2 ;  /* 0x000000cd0800720c */ /* 0x040fe40005746670 */
[C---:B------:R-:W-:Y:S02]  /*15940*/  ISETP.GE.OR P6, PT, R8.reuse, R211, !P6 ;  /* 0x000000d30800720c */ /* 0x040fe400077c6670 */
[-C--:B------:R-:W-:Y:S02]  /*15950*/  ISETP.GE.OR P1, PT, R8, R209.reuse, !P1 ;  /* 0x000000d10800720c */ /* 0x080fe40004f26670 */
[----:B------:R-:W-:Y:S01]  /*15960*/  ISETP.GE.OR P0, PT, R12, R209, !P0 ;  /* 0x000000d10c00720c */ /* 0x000fe20004706670 */
[----:B------:R-:W1:Y:S01]  /*15970*/  LDSM.16.M88.4 R8, [R191] ;  /* 0x00000000bf08783b */ /* 0x000e620000000200 */
        /* <DEDUP_REMOVED lines=10> */
[C---:B------:R-:W-:Y:S01]  /*15a20*/  ISETP.GE.AND P3, PT, R2.reuse, R203, PT ;  /* 0x000000cb0200720c */ /* 0x040fe20003f66270 */
[----:B------:R-:W3:Y:S01]  /*15a30*/  LDL.64 R58, [R1+0x30] ;  /* 0x00003000013a7983 */ /* 0x000ee20000100a00 */
[C---:B------:R-:W-:Y:S02]  /*15a40*/  ISETP.GE.AND P0, PT, R2.reuse, R201, PT ;  /* 0x000000c90200720c */ /* 0x040fe40003f06270 */
[C---:B------:R-:W-:Y:S02]  /*15a50*/  ISETP.GE.OR P3, PT, R2.reuse, R207, !P3 ;  /* 0x000000cf0200720c */ /* 0x040fe40005f66670 */
[----:B------:R-:W-:Y:S02]  /*15a60*/  ISETP.GE.OR P0, PT, R2, R205, !P0 ;  /* 0x000000cd0200720c */ /* 0x000fe40004706670 */
[----:B------:R-:W-:Y:S02]  /*15a70*/  FSEL R217, R60, -INF , !P5 ;  /* 0xff8000003cd97808 */ /* 0x000fe40006800000 */
        /* <DEDUP_REMOVED lines=26> */
[-C--:B------:R-:W-:Y:S02]  /*15c20*/  ISETP.GE.AND P0, PT, R2, R201.reuse, PT ;  /* 0x000000c90200720c */ /* 0x080fe40003f06270 */
[----:B------:R-:W-:Y:S02]  /*15c30*/  ISETP.GE.AND P1, PT, R12, R201, PT ;  /* 0x000000c90c00720c */ /* 0x000fe40003f26270 */
[C---:B------:R-:W-:Y:S02]  /*15c40*/  ISETP.GE.OR P5, PT, R2.reuse, R211, !P5 ;  /* 0x000000d30200720c */ /* 0x040fe40006fa6670 */
[C---:B------:R-:W-:Y:S02]  /*15c50*/  ISETP.GE.OR P3, PT, R2.reuse, R209, !P3 ;  /* 0x000000d10200720c */ /* 0x040fe40005f66670 */
[C---:B------:R-:W-:Y:S02]  /*15c60*/  ISETP.GE.OR P2, PT, R2.reuse, R207, !P2 ;  /* 0x000000cf0200720c */ /* 0x040fe40005746670 */
[----:B------:R-:W-:Y:S01]  /*15c70*/  ISETP.GE.OR P0, PT, R2, R205, !P0 ;  /* 0x000000cd0200720c */ /* 0x000fe20004706670 */
[----:B------:R-:W-:Y:S01]  /*15c80*/  VIADD R2, R0, 0x49 ;  /* 0x0000004900027836 */ /* 0x000fe20000000000 */
[C---:B------:R-:W-:Y:S02]  /*15c90*/  ISETP.GE.AND P6, PT, R12.reuse, R203, PT ;  /* 0x000000cb0c00720c */ /* 0x040fe40003fc6270 */
[C---:B------:R-:W-:Y:S02]  /*15ca0*/  ISETP.GE.OR P1, PT, R12.reuse, R205, !P1 ;  /* 0x000000cd0c00720c */ /* 0x040fe40004f26670 */
[----:B------:R-:W-:Y:S01]  /*15cb0*/  ISETP.GE.OR P6, PT, R12, R207, !P6 ;  /* 0x000000cf0c00720c */ /* 0x000fe200077c6670 */
[----:B------:R-:W-:Y:S01]  /*15cc0*/  VIADD R12, R0, 0x50 ;  /* 0x00000050000c7836 */ /* 0x000fe20000000000 */
[----:B------:R-:W-:Y:S02]  /*15cd0*/  FSEL R169, R71, -INF , !P3 ;  /* 0xff80000047a97808 */ /* 0x000fe40005800000 */
[----:B------:R-:W-:Y:S02]  /*15ce0*/  FSEL R206, R74, -INF , !P1 ;  /* 0xff8000004ace7808 */ /* 0x000fe40004800000 */
[----:B------:R-:W-:Y:S02]  /*15cf0*/  FSEL R69, R69, -INF , !P5 ;  /* 0xff80000045457808 */ /* 0x000fe40006800000 */
[-C--:B------:R-:W-:Y:S02]  /*15d00*/  ISETP.GE.AND P3, PT, R4, R203.reuse, PT ;  /* 0x000000cb0400720c */ /* 0x080fe40003f66270 */
[----:B------:R-:W-:Y:S02]  /*15d10*/  ISETP.GE.AND P1, PT, R2, R203, PT ;  /* 0x000000cb0200720c */ /* 0x000fe40003f26270 */
[----:B------:R-:W-:Y:S02]  /*15d20*/  ISETP.GE.AND P5, PT, R4, R201, PT ;  /* 0x000000c90400720c */ /* 0x000fe40003fa6270 */
[----:B------:R-:W-:Y:S02]  /*15d30*/  FSEL R176, R72, -INF , !P6 ;  /* 0xff80000048b07808 */ /* 0x000fe40007000000 */
[----:B------:R-:W-:Y:S02]  /*15d40*/  FSEL R171, R73, -INF , !P2 ;  /* 0xff80000049ab7808 */ /* 0x000fe40005000000 */
[C---:B------:R-:W-:Y:S02]  /*15d50*/  ISETP.GE.AND P6, PT, R4.reuse, R199, PT ;  /* 0x000000c70400720c */ /* 0x040fe40003fc6270 */
[C---:B------:R-:W-:Y:S02]  /*15d60*/  ISETP.GE.AND P2, PT, R4.reuse, R197, PT ;  /* 0x000000c50400720c */ /* 0x040fe40003f46270 */
[-C--:B------:R-:W-:Y:S02]  /*15d70*/  ISETP.GE.OR P3, PT, R4, R207.reuse, !P3 ;  /* 0x000000cf0400720c */ /* 0x080fe40005f66670 */
[----:B------:R-:W-:Y:S02]  /*15d80*/  ISETP.GE.OR P1, PT, R2, R207, !P1 ;  /* 0x000000cf0200720c */ /* 0x000fe40004f26670 */
[C---:B------:R-:W-:Y:S02]  /*15d90*/  ISETP.GE.OR P5, PT, R4.reuse, R205, !P5 ;  /* 0x000000cd0400720c */ /* 0x040fe40006fa6670 */
[C---:B------:R-:W-:Y:S02]  /*15da0*/  ISETP.GE.OR P6, PT, R4.reuse, R211, !P6 ;  /* 0x000000d30400720c */ /* 0x040fe400077c6670 */
[----:B------:R-:W-:Y:S02]  /*15db0*/  ISETP.GE.OR P2, PT, R4, R209, !P2 ;  /* 0x000000d10400720c */ /* 0x000fe40005746670 */
[----:B------:R-:W-:Y:S01]  /*15dc0*/  FSEL R204, R75, -INF , !P0 ;  /* 0xff8000004bcc7808 */ /* 0x000fe20004000000 */
[----:B------:R-:W1:Y:S01]  /*15dd0*/  LDSM.16.M88.4 R4, [R190] ;  /* 0x00000000be04783b */ /* 0x000e620000000200 */
[----:B------:R-:W-:Y:S02]  /*15de0*/  FSEL R74, R76, -INF , !P3 ;  /* 0xff8000004c4a7808 */ /* 0x000fe40005800000 */
[----:B------:R-:W-:Y:S02]  /*15df0*/  FSEL R72, R77, -INF , !P1 ;  /* 0xff8000004d487808 */ /* 0x000fe40004800000 */
[C---:B------:R-:W-:Y:S02]  /*15e00*/  ISETP.GE.AND P0, PT, R2.reuse, R201, PT ;  /* 0x000000c90200720c */ /* 0x040fe40003f06270 */
[C---:B------:R-:W-:Y:S01]  /*15e10*/  ISETP.GE.AND P3, PT, R2.reuse, R199, PT ;  /* 0x000000c70200720c */ /* 0x040fe20003f66270 */
[----:B------:R-:W4:Y:S01]  /*15e20*/  LDL.64 R76, [R1+0x28] ;  /* 0x00002800014c7983 */ /* 0x000f220000100a00 */
        /* <DEDUP_REMOVED lines=15> */
[----:B------:R-:W-:Y:S02]  /*15f20*/  ISETP.GE.AND P5, PT, R2, R203, PT ;  /* 0x000000cb0200720c */ /* 0x000fe40003fa6270 */
[----:B------:R-:W-:Y:S01]  /*15f30*/  ISETP.GE.OR P6, PT, R12, R207, !P6 ;  /* 0x000000cf0c00720c */ /* 0x000fe200077c6670 */
[-C--:B-1----:R-:W-:Y:S03]  /*15f40*/  HMMA.16816.F32 R100, R172, R4.reuse, R100 ;  /* 0x00000004ac64723c */ /* 0x082fe60000001864 */
[C---:B------:R-:W-:Y:S02]  /*15f50*/  ISETP.GE.OR P3, PT, R2.reuse, R211, !P3 ;  /* 0x000000d30200720c */ /* 0x040fe40005f66670 */
[C---:B------:R-:W-:Y:S01]  /*15f60*/  ISETP.GE.OR P1, PT, R2.reuse, R209, !P1 ;  /* 0x000000d10200720c */ /* 0x040fe20004f26670 */
[C---:B------:R-:W-:Y:S04]  /*15f70*/  HMMA.16816.F32 R104, R180.reuse, R4, R104 ;  /* 0x00000004b468723c */ /* 0x040fe80000001868 */
[----:B------:R-:W-:Y:S02]  /*15f80*/  ISETP.GE.OR P5, PT, R2, R207, !P5 ;  /* 0x000000cf0200720c */ /* 0x000fe40006fa6670 */
[----:B------:R-:W-:Y:S01]  /*15f90*/  FSEL R42, R85, -INF , !P3 ;  /* 0xff800000552a7808 */ /* 0x000fe20005800000 */
[-C--:B------:R-:W-:Y:S03]  /*15fa0*/  HMMA.16816.F32 R108, R180, R6.reuse, R108 ;  /* 0x00000006b46c723c */ /* 0x080fe6000000186c */
[----:B------:R-:W-:Y:S01]  /*15fb0*/  ISETP.GE.AND P3, PT, R8, R203, PT ;  /* 0x000000cb0800720c */ /* 0x000fe20003f66270 */
[----:B------:R-:W-:Y:S01]  /*15fc0*/  VIADD R4, R0, 0x68 ;  /* 0x0000006800047836 */ /* 0x000fe20000000000 */
[----:B------:R-:W-:Y:S01]  /*15fd0*/  FSEL R87, R87, -INF , !P1 ;  /* 0xff80000057577808 */ /* 0x000fe20004800000 */
[C---:B------:R-:W-:Y:S04]  /*15fe0*/  HMMA.16816.F32 R112, R172.reuse, R6, R112 ;  /* 0x00000006ac70723c */ /* 0x040fe80000001870 */
[----:B------:R-:W-:Y:S02]  /*15ff0*/  ISETP.GE.AND P1, PT, R8, R201, PT ;  /* 0x000000c90800720c */ /* 0x000fe40003f26270 */
[----:B------:R-:W-:Y:S02]  /*16000*/  FSEL R61, R88, -INF , !P6 ;  /* 0xff800000583d7808 */ /* 0x000fe40007000000 */
[----:B------:R-:W-:Y:S02]  /*16010*/  FSEL R60, R89, -INF , !P5 ;  /* 0xff800000593c7808 */ /* 0x000fe40006800000 */
[C---:B------:R-:W-:Y:S02]  /*16020*/  ISETP.GE.AND P6, PT, R8.reuse, R199, PT ;  /* 0x000000c70800720c */ /* 0x040fe40003fc6270 */
[C---:B------:R-:W-:Y:S02]  /*16030*/  ISETP.GE.AND P5, PT, R8.reuse, R197, PT ;  /* 0x000000c50800720c */ /* 0x040fe40003fa6270 */
[C---:B------:R-:W-:Y:S02]  /*16040*/  ISETP.GE.OR P3, PT, R8.reuse, R207, !P3 ;  /* 0x000000cf0800720c */ /* 0x040fe40005f66670 */
[C---:B------:R-:W-:Y:S02]  /*16050*/  ISETP.GE.OR P1, PT, R8.reuse, R205, !P1 ;  /* 0x000000cd0800720c */ /* 0x040fe40004f26670 */
[C---:B------:R-:W-:Y:S02]  /*16060*/  ISETP.GE.OR P6, PT, R8.reuse, R211, !P6 ;  /* 0x000000d30800720c */ /* 0x040fe400077c6670 */
[----:B------:R-:W-:Y:S02]  /*16070*/  ISETP.GE.OR P5, PT, R8, R209, !P5 ;  /* 0x000000d10800720c */ /* 0x000fe40006fa6670 */
[----:B------:R-:W-:Y:S01]  /*16080*/  FSEL R79, R79, -INF , !P0 ;  /* 0xff8000004f4f7808 */ /* 0x000fe20004000000 */
[----:B------:R-:W1:Y:S01]  /*16090*/  LDSM.16.M88.4 R8, [R189] ;  /* 0x00000000bd08783b */ /* 0x000e620000000200 */
[C---:B------:R-:W-:Y:S01]  /*160a0*/  ISETP.GE.AND P0, PT, R12.reuse, R197, PT ;  /* 0x000000c50c00720c */ /* 0x040fe20003f06270 */
[----:B------:R-:W-:Y:S04]  /*160b0*/  DEPBAR.LE SB0, 0x0 ;  /* 0x000080000000791a */ /* 0x000fe80000000000 */
[----:B------:R-:W-:Y:S01]  /*160c0*/  BAR.SYNC.DEFER_BLOCKING 0x0 ;  /* 0x0000000000007b1d */ /* 0x000fe20000010000 */
[----:B------:R-:W-:Y:S02]  /*160d0*/  ISETP.GE.OR P0, PT, R12, R209, !P0 ;  /* 0x000000d10c00720c */ /* 0x000fe40004706670 */
        /* <DEDUP_REMOVED lines=16> */
[C---:B------:R-:W-:Y:S01]  /*161e0*/  ISETP.GE.AND P3, PT, R2.reuse, R199, PT ;  /* 0x000000c70200720c */ /* 0x040fe20003f66270 */
[-C--:B-1----:R-:W-:Y:S05]  /*161f0*/  HMMA.16816.F32 R116, R172, R8.reuse, R116 ;  /* 0x00000008ac74723c */ /* 0x082fea0000001874 */
[C---:B------:R-:W-:Y:S01]  /*16200*/  ISETP.GE.AND P2, PT, R2.reuse, R197, PT ;  /* 0x000000c50200720c */ /* 0x040fe20003f46270 */
[C---:B------:R-:W-:Y:S04]  /*16210*/  HMMA.16816.F32 R120, R180.reuse, R8, R120 ;  /* 0x00000008b478723c */ /* 0x040fe80000001878 */
[----:B------:R-:W-:Y:S02]  /*16220*/  ISETP.GE.OR P3, PT, R2, R211, !P3 ;  /* 0x000000d30200720c */ /* 0x000fe40005f66670 */
[----:B------:R-:W-:Y:S01]  /*16230*/  FSEL R63, R94, -INF , !P1 ;  /* 0xff8000005e3f7808 */ /* 0x000fe20004800000 */
[-C--:B------:R-:W-:Y:S01]  /*16240*/  HMMA.16816.F32 R124, R180, R10.reuse, R124 ;  /* 0x0000000ab47c723c */ /* 0x080fe2000000187c */
[----:B------:R-:W4:Y:S02]  /*16250*/  LDL.64 R180, [R1+0x18] ;  /* 0x0000180001b47983 */ /* 0x000f240000100a00 */
[C---:B------:R-:W-:Y:S02]  /*16260*/  ISETP.GE.AND P1, PT, R12.reuse, R199, PT ;  /* 0x000000c70c00720c */ /* 0x040fe40003f26270 */
[----:B------:R-:W-:Y:S01]  /*16270*/  FSEL R62, R95, -INF , !P0 ;  /* 0xff8000005f3e7808 */ /* 0x000fe20004000000 */
[----:B------:R-:W-:Y:S01]  /*16280*/  HMMA.16816.F32 R128, R172, R10, R128 ;  /* 0x0000000aac80723c */ /* 0x000fe20000001880 */
[----:B------:R-:W2:Y:S03]  /*16290*/  LDL.64 R182, [R1+0x20] ;  /* 0x0000200001b67983 */ /* 0x000ea60000100a00 */
[----:B------:R-:W-:Y:S02]  /*162a0*/  ISETP.GE.AND P0, PT, R12, R197, PT ;  /* 0x000000c50c00720c */ /* 0x000fe40003f06270 */
[----:B------:R-:W-:Y:S01]  /*162b0*/  ISETP.GE.OR P2, PT, R2, R209, !P2 ;  /* 0x000000d10200720c */ /* 0x000fe20005746670 */
[----:B------:R-:W-:Y:S01]  /*162c0*/  VIADD R2, R0, 0x61 ;  /* 0x0000006100027836 */ /* 0x000fe20000000000 */
[C---:B------:R-:W-:Y:S02]  /*162d0*/  ISETP.GE.OR P1, PT, R12.reuse, R211, !P1 ;  /* 0x000000d30c00720c */ /* 0x040fe40004f26670 */
[----:B------:R-:W-:Y:S02]  /*162e0*/  ISETP.GE.OR P0, PT, R12, R209, !P0 ;  /* 0x000000d10c00720c */ /* 0x000fe40004706670 */
[----:B------:R-:W-:Y:S02]  /*162f0*/  FSEL R97, R97, -INF , !P3 ;  /* 0xff80000061617808 */ /* 0x000fe40005800000 */
[----:B------:R-:W-:Y:S02]  /*16300*/  FSEL R99, R99, -INF , !P2 ;  /* 0xff80000063637808 */ /* 0x000fe40005000000 */
[----:B------:R-:W-:Y:S02]  /*16310*/  FSEL R100, R100, -INF , !P1 ;  /* 0xff80000064647808 */ /* 0x000fe40004800000 */
[----:B------:R-:W-:Y:S02]  /*16320*/  FSEL R102, R102, -INF , !P0 ;  /* 0xff80000066667808 */ /* 0x000fe40004000000 */
[----:B------:R-:W-:Y:S02]  /*16330*/  FSEL R98, R98, -INF , !P5 ;  /* 0xff80000062627808 */ /* 0x000fe40006800000 */
[C---:B------:R-:W-:Y:S02]  /*16340*/  ISETP.GE.AND P3, PT, R2.reuse, R199, PT ;  /* 0x000000c70200720c */ /* 0x040fe40003f66270 */
[C---:B------:R-:W-:Y:S02]  /*16350*/  ISETP.GE.AND P2, PT, R2.reuse, R197, PT ;  /* 0x000000c50200720c */ /* 0x040fe40003f46270 */
[C---:B------:R-:W-:Y:S02]  /*16360*/  ISETP.GE.AND P1, PT, R2.reuse, R203, PT ;  /* 0x000000cb0200720c */ /* 0x040fe40003f26270 */
[-C--:B------:R-:W-:Y:S02]  /*16370*/  ISETP.GE.AND P0, PT, R2, R201.reuse, PT ;  /* 0x000000c90200720c */ /* 0x080fe40003f06270 */
[----:B------:R-:W-:Y:S02]  /*16380*/  ISETP.GE.AND P5, PT, R12, R201, PT ;  /* 0x000000c90c00720c */ /* 0x000fe40003fa6270 */
[C---:B------:R-:W-:Y:S02]  /*16390*/  ISETP.GE.OR P3, PT, R2.reuse, R211, !P3 ;  /* 0x000000d30200720c */ /* 0x040fe40005f66670 */
[C---:B------:R-:W-:Y:S02]  /*163a0*/  ISETP.GE.OR P2, PT, R2.reuse, R209, !P2 ;  /* 0x000000d10200720c */ /* 0x040fe40005746670 */
[C---:B------:R-:W-:Y:S02]  /*163b0*/  ISETP.GE.OR P1, PT, R2.reuse, R207, !P1 ;  /* 0x000000cf0200720c */ /* 0x040fe40004f26670 */
[-C--:B------:R-:W-:Y:S01]  /*163c0*/  ISETP.GE.OR P0, PT, R2, R205.reuse, !P0 ;  /* 0x000000cd0200720c */ /* 0x080fe20004706670 */
[----:B------:R-:W-:Y:S01]  /*163d0*/  VIADD R2, R0, 0x69 ;  /* 0x0000006900027836 */ /* 0x000fe20000000000 */
[----:B------:R-:W-:Y:S02]  /*163e0*/  ISETP.GE.OR P5, PT, R12, R205, !P5 ;  /* 0x000000cd0c00720c */ /* 0x000fe40006fa6670 */
[----:B------:R-:W-:Y:S02]  /*163f0*/  FSEL R101, R101, -INF , !P3 ;  /* 0xff80000065657808 */ /* 0x000fe40005800000 */
[----:B------:R-:W-:Y:S02]  /*16400*/  FSEL R106, R106, -INF , !P5 ;  /* 0xff8000006a6a7808 */ /* 0x000fe40006800000 */
[----:B------:R-:W-:Y:S02]  /*16410*/  FSEL R96, R96, -INF , !P6 ;  /* 0xff80000060607808 */ /* 0x000fe40007000000 */
[-C--:B------:R-:W-:Y:S02]  /*16420*/  ISETP.GE.AND P3, PT, R4, R203.reuse, PT ;  /* 0x000000cb0400720c */ /* 0x080fe40003f66270 */
[-C--:B------:R-:W-:Y:S02]  /*16430*/  ISETP.GE.AND P5, PT, R2, R203.reuse, PT ;  /* 0x000000cb0200720c */ /* 0x080fe40003fa6270 */
[----:B------:R-:W-:Y:S02]  /*16440*/  ISETP.GE.AND P6, PT, R12, R203, PT ;  /* 0x000000cb0c00720c */ /* 0x000fe40003fc6270 */
[-C--:B------:R-:W-:Y:S02]  /*16450*/  ISETP.GE.OR P3, PT, R4, R207.reuse, !P3 ;  /* 0x000000cf0400720c */ /* 0x080fe40005f66670 */
        /* <DEDUP_REMOVED lines=10> */
[----:B------:R-:W-:Y:S02]  /*16500*/  ISETP.GE.AND P5, PT, R2, R197, PT ;  /* 0x000000c50200720c */ /* 0x000fe40003fa6270 */
[C---:B------:R-:W-:Y:S02]  /*16510*/  ISETP.GE.AND P2, PT, R4.reuse, R201, PT ;  /* 0x000000c90400720c */ /* 0x040fe40003f46270 */
[C---:B------:R-:W-:Y:S02]  /*16520*/  ISETP.GE.AND P6, PT, R4.reuse, R199, PT ;  /* 0x000000c70400720c */ /* 0x040fe40003fc6270 */
[----:B------:R-:W-:Y:S02]  /*16530*/  ISETP.GE.AND P1, PT, R4, R197, PT ;  /* 0x000000c50400720c */ /* 0x000fe40003f26270 */
[C---:B------:R-:W-:Y:S02]  /*16540*/  ISETP.GE.OR P0, PT, R2.reuse, R205, !P0 ;  /* 0x000000cd0200720c */ /* 0x040fe40004706670 */
[C---:B------:R-:W-:Y:S02]  /*16550*/  ISETP.GE.OR P3, PT, R2.reuse, R211, !P3 ;  /* 0x000000d30200720c */ /* 0x040fe40005f66670 */
        /* <DEDUP_REMOVED lines=15> */
[----:B------:R-:W-:Y:S02]  /*16650*/  ISETP.GE.AND P2, PT, R4, R199, PT ;  /* 0x000000c70400720c */ /* 0x000fe40003f46270 */
[C---:B------:R-:W-:Y:S02]  /*16660*/  ISETP.GE.OR P5, PT, R2.reuse, R211, !P5 ;  /* 0x000000d30200720c */ /* 0x040fe40006fa6670 */
[C---:B------:R-:W-:Y:S02]  /*16670*/  ISETP.GE.OR P3, PT, R2.reuse, R209, !P3 ;  /* 0x000000d10200720c */ /* 0x040fe40005f66670 */
[C---:B------:R-:W-:Y:S02]  /*16680*/  ISETP.GE.OR P1, PT, R2.reuse, R207, !P1 ;  /* 0x000000cf0200720c */ /* 0x040fe40004f26670 */
[----:B------:R-:W-:Y:S01]  /*16690*/  ISETP.GE.OR P6, PT, R2, R205, !P6 ;  /* 0x000000cd0200720c */ /* 0x000fe200077c6670 */
[----:B------:R-:W-:Y:S01]  /*166a0*/  VIADD R2, R0, 0x78 ;  /* 0x0000007800027836 */ /* 0x000fe20000000000 */
[----:B------:R-:W-:Y:S01]  /*166b0*/  ISETP.GE.OR P2, PT, R4, R211, !P2 ;  /* 0x000000d30400720c */ /* 0x000fe20005746670 */
[----:B------:R-:W-:Y:S01]  /*166c0*/  VIADD R0, R0, 0x79 ;  /* 0x0000007900007836 */ /* 0x000fe20000000000 */
[----:B------:R-:W-:Y:S02]  /*166d0*/  FSEL R111, R111, -INF , !P0 ;  /* 0xff8000006f6f7808 */ /* 0x000fe40004000000 */
[----:B------:R-:W-:Y:S02]  /*166e0*/  ISETP.GE.AND P0, PT, R4, R197, PT ;  /* 0x000000c50400720c */ /* 0x000fe40003f06270 */
[----:B------:R-:W-:Y:S02]  /*166f0*/  FSEL R116, R116, -INF , !P5 ;  /* 0xff80000074747808 */ /* 0x000fe40006800000 */
[----:B------:R-:W-:Y:S02]  /*16700*/  FSEL R117, R117, -INF , !P2 ;  /* 0xff80000075757808 */ /* 0x000fe40005000000 */
[C---:B------:R-:W-:Y:S02]  /*16710*/  ISETP.GE.AND P2, PT, R2.reuse, R199, PT ;  /* 0x000000c70200720c */ /* 0x040fe40003f46270 */
[----:B------:R-:W-:Y:S02]  /*16720*/  ISETP.GE.AND P5, PT, R2, R197, PT ;  /* 0x000000c50200720c */ /* 0x000fe40003fa6270 */
[----:B------:R-:W-:Y:S02]  /*16730*/  ISETP.GE.OR P0, PT, R4, R209, !P0 ;  /* 0x000000d10400720c */ /* 0x000fe40004706670 */
[C---:B------:R-:W-:Y:S02]  /*16740*/  ISETP.GE.OR P2, PT, R2.reuse, R211, !P2 ;  /* 0x000000d30200720c */ /* 0x040fe40005746670 */
[----:B------:R-:W-:Y:S02]  /*16750*/  ISETP.GE.OR P5, PT, R2, R209, !P5 ;  /* 0x000000d10200720c */ /* 0x000fe40006fa6670 */
        /* <DEDUP_REMOVED lines=8> */
[----:B------:R-:W-:Y:S01]  /*167e0*/  ISETP.GE.OR P5, PT, R4, R205, !P5 ;  /* 0x000000cd0400720c */ /* 0x000fe20006fa6670 */
[----:B------:R-:W-:Y:S01]  /*167f0*/  IMAD.U32 R4, RZ, RZ, UR27 ;  /* 0x0000001bff047e24 */ /* 0x000fe2000f8e00ff */
[----:B------:R-:W-:Y:S02]  /*16800*/  FSEL R131, R131, -INF , !P0 ;  /* 0xff80000083837808 */ /* 0x000fe40004000000 */
[----:B------:R-:W-:Y:S02]  /*16810*/  PLOP3.LUT P0, PT, PT, PT, UP0, 0x80, 0x0 ;  /* 0x000000000000781c */ /* 0x000fe40003f0f008 */
[----:B------:R-:W-:Y:S02]  /*16820*/  FSEL R118, R118, -INF , !P3 ;  /* 0xff80000076767808 */ /* 0x000fe40005800000 */
[----:B------:R-:W-:Y:S02]  /*16830*/  ISETP.GE.AND P3, PT, R0, R199, PT ;  /* 0x000000c70000720c */ /* 0x000fe40003f66270 */
[----:B------:R-:W-:Y:S02]  /*16840*/  FSEL R120, R120, -INF , !P1 ;  /* 0xff80000078787808 */ /* 0x000fe40004800000 */
[----:B------:R-:W-:Y:S02]  /*16850*/  ISETP.GE.OR P3, PT, R0, R211, !P3 ;  /* 0x000000d30000720c */ /* 0x000fe40005f66670 */
[----:B------:R-:W-:Y:S02]  /*16860*/  FSEL R121, R121, -INF , !P2 ;  /* 0xff80000079797808 */ /* 0x000fe40005000000 */
[----:B------:R-:W-:Y:S02]  /*16870*/  FSEL R129, R129, -INF , !P3 ;  /* 0xff80000081817808 */ /* 0x000fe40005800000 */
[C---:B------:R-:W-:Y:S02]  /*16880*/  ISETP.GE.AND P3, PT, R2.reuse, R203, PT ;  /* 0x000000cb0200720c */ /* 0x040fe40003f66270 */
[----:B------:R-:W-:Y:S02]  /*16890*/  ISETP.GE.AND P1, PT, R2, R201, PT ;  /* 0x000000c90200720c */ /* 0x000fe40003f26270 */
[----:B------:R-:W-:Y:S02]  /*168a0*/  ISETP.GE.AND P2, PT, R0, R203, PT ;  /* 0x000000cb0000720c */ /* 0x000fe40003f46270 */
[----:B----4-:R-:W-:Y:S02]  /*168b0*/  LOP3.LUT R5, R77, UR40, R180, 0x96, !PT ;  /* 0x000000284d057c12 */ /* 0x010fe4000f8e96b4 */
[----:B------:R-:W-:Y:S03]  /*168c0*/  LOP3.LUT R4, R181, UR39, R4, 0x96, !PT ;  /* 0x00000027b5047c12 */ /* 0x000fe6000f8e9604 */
[----:B------:R-:W-:Y:S01]  /*168d0*/  IMAD.WIDE.U32 R88, R5, -0x326172a9, RZ ;  /* 0xcd9e8d5705587825 */ /* 0x000fe200078e00ff */
[----:B--2---:R-:W-:Y:S01]  /*168e0*/  LOP3.LUT R6, R183, UR40, R180, 0x96, !PT ;  /* 0x00000028b7067c12 */ /* 0x004fe2000f8e96b4 */
[----:B------:R-:W-:Y:S02]  /*168f0*/  UIADD3 UR40, UR39, 0x1, URZ ;  /* 0x0000000127287890 */ /* 0x000fe4000fffe03f */
[----:B------:R-:W-:Y:S04]  /*16900*/  IMAD.WIDE.U32 R4, R4, -0x326172a9, RZ ;  /* 0xcd9e8d5704047825 */ /* 0x000fe800078e00ff */
[----:B------:R-:W-:Y:S01]  /*16910*/  IMAD.WIDE.U32 R84, R6, -0x326172a9, RZ ;  /* 0xcd9e8d5706547825 */ /* 0x000fe200078e00ff */
[C---:B------:R-:W-:Y:S02]  /*16920*/  LOP3.LUT R13, R5.reuse, UR11, R52, 0x96, !PT ;  /* 0x0000000b050d7c12 */ /* 0x040fe4000f8e9634 */
[----:B---3--:R-:W-:Y:S02]  /*16930*/  LOP3.LUT R20, R5, UR11, R58, 0x96, !PT ;  /* 0x0000000b05147c12 */ /* 0x008fe4000f8e963a */
[--C-:B------:R-:W-:Y:S02]  /*16940*/  LOP3.LUT R18, R85, UR10, R4.reuse, 0x96, !PT ;  /* 0x0000000a55127c12 */ /* 0x100fe4000f8e9604 */
[----:B------:R-:W-:Y:S01]  /*16950*/  LOP3.LUT R19, R89, UR10, R4, 0x96, !PT ;  /* 0x0000000a59137c12 */ /* 0x000fe2000f8e9604 */
[----:B------:R-:W-:Y:S06]  /*16960*/  @P0 BRA `(.L_x_518) ;  /* 0xffffffd800240947 */ /* 0x000fec000383ffff */
.L_x_517:
[C---:B------:R-:W-:Y:S01]  /*16970*/  ISETP.GE.OR P3, PT, R2.reuse, R207, !P3 ;  /* 0x000000cf0200720c */ /* 0x040fe20005f66670 */
[----:B------:R-:W-:Y:S01]  /*16980*/  STL [R1+0xb8], R189 ;  /* 0x0000b8bd01007387 */ /* 0x000fe20000100800 */
[----:B------:R-:W-:Y:S01]  /*16990*/  ISETP.GE.OR P1, PT, R2, R205, !P1 ;  /* 0x000000cd0200720c */ /* 0x000fe20004f26670 */
[----:B------:R-:W-:Y:S01]  /*169a0*/  IMAD.U32 R2, RZ, RZ, UR40 ;  /* 0x00000028ff027e24 */ /* 0x000fe2000f8e00ff */
[C---:B------:R-:W-:Y:S01]  /*169b0*/  ISETP.GE.AND P0, PT, R0.reuse, R201, PT ;  /* 0x000000c90000720c */ /* 0x040fe20003f06270 */
[----:B------:R1:W-:Y:S01]  /*169c0*/  STL [R1+0xb4], R188 ;  /* 0x0000b4bc01007387 */ /* 0x0003e20000100800 */
[C---:B------:R-:W-:Y:S01]  /*169d0*/  ISETP.GE.OR P2, PT, R0.reuse, R207, !P2 ;  /* 0x000000cf0000720c */ /* 0x040fe20005746670 */
[----:B------:R-:W-:Y:S01]  /*169e0*/  IMAD.MOV.U32 R82, RZ, RZ, R22 ;  /* 0x000000ffff527224 */ /* 0x000fe200078e0016 */
[----:B------:R-:W-:Y:S01]  /*169f0*/  LOP3.LUT R2, R181, UR27, R2, 0x96, !PT ;  /* 0x0000001bb5027c12 */ /* 0x000fe2000f8e9602 */
[----:B------:R-:W2:Y:S01]  /*16a00*/  LDL.LU R65, [R1] ;  /* 0x0000000001417983 */ /* 0x000ea20000300800 */
[----:B------:R-:W-:Y:S01]  /*16a10*/  ISETP.GE.OR P0, PT, R0, R205, !P0 ;  /* 0x000000cd0000720c */ /* 0x000fe20004706670 */
[----:B------:R-:W-:Y:S01]  /*16a20*/  UIADD3 UR16, UR27, 0x76cf5d0a, URZ ;  /* 0x76cf5d0a1b107890 */ /* 0x000fe2000fffe03f */
[----:B------:R-:W-:Y:S01]  /*16a30*/  FSEL R122, R122, -INF , !P6 ;  /* 0xff8000007a7a7808 */ /* 0x000fe20007000000 */
[----:B------:R-:W3:Y:S01]  /*16a40*/  LDL.LU R66, [R1+0x4] ;  /* 0x0000040001427983 */ /* 0x000ee20000300800 */
[----:B------:R-:W-:Y:S01]  /*16a50*/  FSEL R124, R124, -INF , !P3 ;  /* 0xff8000007c7c7808 */ /* 0x000fe20005800000 */
[----:B----4-:R-:W-:Y:S01]  /*16a60*/  IMAD.WIDE.U32 R6, R20, -0x2daee0ad, RZ ;  /* 0xd2511f5314067825 */ /* 0x010fe200078e00ff */
[----:B------:R-:W-:Y:S01]  /*16a70*/  FSEL R123, R123, -INF , !P5 ;  /* 0xff8000007b7b7808 */ /* 0x000fe20006800000 */
[----:B------:R-:W-:Y:S01]  /*16a80*/  STL [R1+0xb0], R187 ;  /* 0x0000b0bb01007387 */ /* 0x000fe20000100800 */
[----:B------:R-:W-:Y:S01]  /*16a90*/  FSEL R126, R126, -INF , !P1 ;  /* 0xff8000007e7e7808 */ /* 0x000fe20004800000 */
[----:B------:R-:W-:Y:S01]  /*16aa0*/  IMAD.WIDE.U32 R10, R13, -0x2daee0ad, RZ ;  /* 0xd2511f530d0a7825 */ /* 0x000fe200078e00ff */
[----:B------:R-:W-:Y:S01]  /*16ab0*/  LOP3.LUT R7, R7, UR16, R76, 0x96, !PT ;  /* 0x0000001007077c12 */ /* 0x000fe2000f8e964c */
[----:B------:R-:W-:Y:S01]  /*16ac0*/  STL [R1+0xac], R186 ;  /* 0x0000acba01007387 */ /* 0x000fe20000100800 */
[----:B------:R-:W-:Y:S01]  /*16ad0*/  FSEL R125, R125, -INF , !P2 ;  /* 0xff8000007d7d7808 */ /* 0x000fe20005000000 */
[----:B------:R-:W-:Y:S01]  /*16ae0*/  IMAD.WIDE.U32 R4, R19, -0x2daee0ad, RZ ;  /* 0xd2511f5313047825 */ /* 0x000fe200078e00ff */
[----:B------:R-:W-:Y:S01]  /*16af0*/  LOP3.LUT R11, R11, UR16, R182, 0x96, !PT ;  /* 0x000000100b0b7c12 */ /* 0x000fe2000f8e96b6 */
[----:B------:R-:W-:Y:S01]  /*16b00*/  STL [R1+0xa8], R135 ;  /* 0x0000a88701007387 */ /* 0x000fe20000100800 */
[----:B------:R-:W-:Y:S01]  /*16b10*/  UIADD3 UR40, UR26, -0x4ab325aa, URZ ;  /* 0xb54cda561a287890 */ /* 0x000fe2000fffe03f */
[----:B------:R-:W-:Y:S01]  /*16b20*/  IMAD.WIDE.U32 R12, R2, -0x326172a9, RZ ;  /* 0xcd9e8d57020c7825 */ /* 0x000fe200078e00ff */
[----:B------:R-:W-:Y:S01]  /*16b30*/  LOP3.LUT R6, R5, UR23, R6, 0x96, !PT ;  /* 0x0000001705067c12 */ /* 0x000fe2000f8e9606 */
[----:B------:R-:W-:Y:S02]  /*16b40*/  UIADD3 UR41, UR27, 0x646e171e, URZ ;  /* 0x646e171e1b297890 */ /* 0x000fe4000fffe03f */
[----:B-1----:R-:W-:Y:S01]  /*16b50*/  IMAD.MOV.U32 R188, RZ, RZ, R24 ;  /* 0x000000ffffbc7224 */ /* 0x002fe200078e0018 */
[----:B------:R-:W-:Y:S01]  /*16b60*/  LOP3.LUT R2, R13, UR11, R58, 0x96, !PT ;  /* 0x0000000b0d027c12 */ /* 0x000fe2000f8e963a */
[----:B------:R-:W-:Y:S01]  /*16b70*/  IMAD.WIDE.U32 R14, R11, -0x326172a9, RZ ;  /* 0xcd9e8d570b0e7825 */ /* 0x000fe200078e00ff */
[----:B------:R-:W-:Y:S01]  /*16b80*/  LOP3.LUT R0, R89, UR10, R12, 0x96, !PT ;  /* 0x0000000a59007c12 */ /* 0x000fe2000f8e960c */
[----:B------:R-:W-:Y:S01]  /*16b90*/  UIADD3 UR42, UR39, 0x2, URZ ;  /* 0x00000002272a7890 */ /* 0x000fe2000fffe03f */
[----:B------:R-:W-:Y:S01]  /*16ba0*/  LOP3.LUT R73, R13, UR11, R52, 0x96, !PT ;  /* 0x0000000b0d497c12 */ /* 0x000fe2000f8e9634 */
[----:B------:R-:W-:Y:S01]  /*16bb0*/  IMAD.MOV.U32 R55, RZ, RZ, R26 ;  /* 0x000000ffff377224 */ /* 0x000fe200078e001a */
[----:B------:R-:W-:Y:S01]  /*16bc0*/  LOP3.LUT R90, R85, UR10, R12, 0x96, !PT ;  /* 0x0000000a555a7c12 */ /* 0x000fe2000f8e960c */
[----:B------:R-:W-:Y:S01]  /*16bd0*/  IMAD.WIDE.U32 R8, R18, -0x2daee0ad, RZ ;  /* 0xd2511f5312087825 */ /* 0x000fe200078e00ff */
[----:B------:R-:W-:Y:S02]  /*16be0*/  UIADD3 UR39, UR39, 0x3, URZ ;  /* 0x0000000327277890 */ /* 0x000fe4000fffe03f */
[----:B------:R-:W-:Y:S01]  /*16bf0*/  UISETP.GT.AND UP0, UPT, UR28, UR12, UPT ;  /* 0x0000000c1c00728c */ /* 0x000fe2000bf04270 */
[----:B------:R-:W-:Y:S01]  /*16c00*/  IMAD.WIDE.U32 R12, R7, -0x326172a9, RZ ;  /* 0xcd9e8d57070c7825 */ /* 0x000fe200078e00ff */
[----:B------:R-:W-:Y:S03]  /*16c10*/  LOP3.LUT R10, R9, UR23, R10, 0x96, !PT ;  /* 0x00000017090a7c12 */ /* 0x000fe6000f8e960a */
[----:B------:R-:W-:Y:S01]  /*16c20*/  IMAD.WIDE.U32 R18, R6, -0x326172a9, RZ ;  /* 0xcd9e8d5706127825 */ /* 0x000fe200078e00ff */
[----:B------:R-:W-:Y:S03]  /*16c30*/  LOP3.LUT R6, R13, UR24, R88, 0x96, !PT ;  /* 0x000000180d067c12 */ /* 0x000fe6000f8e9658 */
[----:B------:R-:W-:Y:S04]  /*16c40*/  IMAD.WIDE.U32 R16, R2, -0x2daee0ad, RZ ;  /* 0xd2511f5302107825 */ /* 0x000fe800078e00ff */
[----:B------:R-:W-:Y:S02]  /*16c50*/  IMAD.MOV.U32 R172, RZ, RZ, R23 ;  /* 0x000000ffffac7224 */ /* 0x000fe400078e0017 */
[----:B------:R-:W-:Y:S01]  /*16c60*/  IMAD.WIDE.U32 R22, R0, -0x2daee0ad, RZ ;  /* 0xd2511f5300167825 */ /* 0x000fe200078e00ff */
[----:B------:R-:W-:Y:S02]  /*16c70*/  LOP3.LUT R0, R19, UR22, R12, 0x96, !PT ;  /* 0x0000001613007c12 */ /* 0x000fe4000f8e960c */
[----:B------:R-:W-:Y:S01]  /*16c80*/  LOP3.LUT R12, R17, UR16, R76, 0x96, !PT ;  /* 0x00000010110c7c12 */ /* 0x000fe2000f8e964c */
[----:B------:R-:W-:Y:S01]  /*16c90*/  IMAD.MOV.U32 R94, RZ, RZ, R21 ;  /* 0x000000ffff5e7224 */ /* 0x000fe200078e0015 */
[----:B------:R-:W-:Y:S01]  /*16ca0*/  LOP3.LUT R5, R23, UR23, R16, 0x96, !PT ;  /* 0x0000001717057c12 */ /* 0x000fe2000f8e9610 */
[----:B------:R-:W-:Y:S01]  /*16cb0*/  IMAD.WIDE.U32 R20, R10, -0x326172a9, RZ ;  /* 0xcd9e8d570a147825 */ /* 0x000fe200078e00ff */
[----:B------:R-:W-:Y:S03]  /*16cc0*/  LOP3.LUT R10, R15, UR24, R84, 0x96, !PT ;  /* 0x000000180f0a7c12 */ /* 0x000fe6000f8e9654 */
[----:B------:R-:W-:Y:S01]  /*16cd0*/  IMAD.WIDE.U32 R12, R12, -0x326172a9, RZ ;  /* 0xcd9e8d570c0c7825 */ /* 0x000fe200078e00ff */
[----:B------:R-:W-:Y:S03]  /*16ce0*/  LOP3.LUT R2, R21, UR22, R14, 0x96, !PT ;  /* 0x0000001615027c12 */ /* 0x000fe6000f8e960e */
[----:B------:R-:W-:Y:S01]  /*16cf0*/  IMAD.WIDE.U32 R14, R0, -0x2daee0ad, RZ ;  /* 0xd2511f53000e7825 */ /* 0x000fe200078e00ff */
[----:B------:R-:W-:Y:S03]  /*16d00*/  LOP3.LUT R0, R13, UR24, R88, 0x96, !PT ;  /* 0x000000180d007c12 */ /* 0x000fe6000f8e9658 */
[----:B------:R-:W-:Y:S04]  /*16d10*/  IMAD.WIDE.U32 R10, R10, -0x2daee0ad, RZ ;  /* 0xd2511f530a0a7825 */ /* 0x000fe800078e00ff */
[----:B------:R-:W-:Y:S01]  /*16d20*/  IMAD.WIDE.U32 R16, R2, -0x2daee0ad, RZ ;  /* 0xd2511f5302107825 */ /* 0x000fe200078e00ff */
[----:B------:R-:W-:Y:S02]  /*16d30*/  FMNMX.FTZ R2, R220, R133, !PT ;  /* 0x00000085dc027209 */ /* 0x000fe40007810000 */
[----:B------:R-:W-:Y:S01]  /*16d40*/  LOP3.LUT R9, R11, UR19, R8, 0x96, !PT ;  /* 0x000000130b097c12 */ /* 0x000fe2000f8e9608 */
[----:B------:R-:W-:Y:S01]  /*16d50*/  IMAD.MOV.U32 R36, RZ, RZ, R27 ;  /* 0x000000ffff247224 */ /* 0x000fe200078e001b */
[----:B------:R-:W-:Y:S01]  /*16d60*/  FMNMX.FTZ R2, R235, R2, !PT ;  /* 0x00000002eb027209 */ /* 0x000fe20007810000 */
[----:B------:R-:W-:Y:S03]  /*16d70*/  IMAD.WIDE.U32 R6, R6, -0x2daee0ad, RZ ;  /* 0xd2511f5306067825 */ /* 0x000fe600078e00ff */
[----:B------:R-:W-:Y:S01]  /*16d80*/  FMNMX.FTZ R2, R178, R2, !PT ;  /* 0x00000002b2027209 */ /* 0x000fe20007810000 */
[----:B------:R-:W-:Y:S01]  /*16d90*/  IMAD.WIDE.U32 R26, R0, -0x2daee0ad, RZ ;  /* 0xd2511f53001a7825 */ /* 0x000fe200078e00ff */
[----:B------:R-:W-:Y:S02]  /*16da0*/  FMNMX.FTZ R0, R230, R134, !PT ;  /* 0x00000086e6007209 */ /* 0x000fe40007810000 */
[----:B------:R-:W-:Y:S01]  /*16db0*/  LOP3.LUT R11, R7, UR19, R4, 0x96, !PT ;  /* 0x00000013070b7c12 */ /* 0x000fe2000f8e9604 */
[----:B------:R-:W-:Y:S01]  /*16dc0*/  IMAD.MOV.U32 R56, RZ, RZ, R25 ;  /* 0x000000ffff387224 */ /* 0x000fe200078e0019 */
[----:B------:R-:W-:Y:S01]  /*16dd0*/  FMNMX.FTZ R0, R238, R0, !PT ;  /* 0x00000000ee007209 */ /* 0x000fe20007810000 */
[----:B------:R-:W-:Y:S01]  /*16de0*/  IMAD.MOV.U32 R75, RZ, RZ, R28 ;  /* 0x000000ffff4b7224 */ /* 0x000fe200078e001c */
[----:B------:R-:W-:Y:S01]  /*16df0*/  LOP3.LUT R4, R17, UR15, R10, 0x96, !PT ;  /* 0x0000000f11047c12 */ /* 0x000fe2000f8e960a */
[----:B------:R-:W-:Y:S01]  /*16e00*/  IMAD.MOV.U32 R81, RZ, RZ, R30 ;  /* 0x000000ffff517224 */ /* 0x000fe200078e001e */
[----:B------:R-:W-:Y:S01]  /*16e10*/  LOP3.LUT R8, R15, UR15, R6, 0x96, !PT ;  /* 0x0000000f0f087c12 */ /* 0x000fe2000f8e9606 */
[----:B------:R-:W-:Y:S01]  /*16e20*/  IMAD.WIDE.U32 R6, R9, -0x326172a9, RZ ;  /* 0xcd9e8d5709067825 */ /* 0x000fe200078e00ff */
[----:B------:R-:W-:Y:S02]  /*16e30*/  FMNMX.FTZ R0, R200, R0, !PT ;  /* 0x00000000c8007209 */ /* 0x000fe40007810000 */
[----:B------:R-:W-:Y:S01]  /*16e40*/  FMNMX.FTZ R2, R198, R2, !PT ;  /* 0x00000002c6027209 */ /* 0x000fe20007810000 */
[----:B------:R-:W-:Y:S01]  /*16e50*/  IMAD.WIDE.U32 R24, R5, -0x326172a9, RZ ;  /* 0xcd9e8d5705187825 */ /* 0x000fe200078e00ff */
[----:B------:R-:W-:Y:S02]  /*16e60*/  LOP3.LUT R7, R7, UR18, R20, 0x96, !PT ;  /* 0x0000001207077c12 */ /* 0x000fe4000f8e9614 */
[----:B------:R-:W-:Y:S01]  /*16e70*/  FMNMX.FTZ R0, R208, R0, !PT ;  /* 0x00000000d0007209 */ /* 0x000fe20007810000 */
[----:B------:R-:W-:Y:S01]  /*16e80*/  IMAD.WIDE.U32 R10, R11, -0x326172a9, RZ ;  /* 0xcd9e8d570b0a7825 */ /* 0x000fe200078e00ff */
[----:B------:R-:W-:Y:S02]  /*16e90*/  LOP3.LUT R23, R25, UR22, R12, 0x96, !PT ;  /* 0x0000001619177c12 */ /* 0x000fe4000f8e960c */
[----:B------:R-:W-:Y:S01]  /*16ea0*/  LOP3.LUT R13, R27, UR19, R22, 0x96, !PT ;  /* 0x000000131b0d7c12 */ /* 0x000fe2000f8e9616 */
[----:B------:R-:W-:Y:S01]  /*16eb0*/  IMAD.WIDE.U32 R4, R4, -0x326172a9, RZ ;  /* 0xcd9e8d5704047825 */ /* 0x000fe200078e00ff */
[----:B------:R-:W-:Y:S03]  /*16ec0*/  LOP3.LUT R12, R11, UR18, R18, 0x96, !PT ;  /* 0x000000120b0c7c12 */ /* 0x000fe6000f8e9612 */
[----:B------:R-:W-:Y:S01]  /*16ed0*/  IMAD.MOV.U32 R80, RZ, RZ, R29 ;  /* 0x000000ffff507224 */ /* 0x000fe200078e001d */
[----:B------:R-:W-:Y:S01]  /*16ee0*/  LOP3.LUT R11, R5, UR40, R6, 0x96, !PT ;  /* 0x00000028050b7c12 */ /* 0x000fe2000f8e9606 */
[----:B------:R-:W-:Y:S01]  /*16ef0*/  IMAD.WIDE.U32 R6, R7, -0x2daee0ad, RZ ;  /* 0xd2511f5307067825 */ /* 0x000fe200078e00ff */
[C---:B------:R-:W-:Y:S02]  /*16f00*/  LOP3.LUT R17, R4.reuse, 0xffff, RZ, 0xc0, !PT ;  /* 0x0000ffff04117812 */ /* 0x040fe400078ec0ff */
[----:B------:R-:W-:Y:S01]  /*16f10*/  LOP3.LUT R20, R4, 0xff, RZ, 0xc0, !PT ;  /* 0x000000ff04147812 */ /* 0x000fe200078ec0ff */
[----:B------:R-:W-:Y:S01]  /*16f20*/  IMAD.MOV.U32 R91, RZ, RZ, R31 ;  /* 0x000000ffff5b7224 */ /* 0x000fe200078e001f */
[--C-:B------:R-:W-:Y:S01]  /*16f30*/  SHF.R.U32.HI R21, RZ, 0x10, R4.reuse ;  /* 0x00000010ff157819 */ /* 0x100fe20000011604 */
[----:B------:R-:W-:Y:S01]  /*16f40*/  IMAD.WIDE.U32 R8, R8, -0x326172a9, RZ ;  /* 0xcd9e8d5708087825 */ /* 0x000fe200078e00ff */
[----:B------:R-:W-:Y:S02]  /*16f50*/  SHF.R.U32.HI R22, RZ, 0x18, R4 ;  /* 0x00000018ff167819 */ /* 0x000fe40000011604 */
[----:B------:R-:W-:Y:S01]  /*16f60*/  LOP3.LUT R16, R7, UR41, R16, 0x96, !PT ;  /* 0x0000002907107c12 */ /* 0x000fe2000f8e9610 */
[----:B------:R-:W-:Y:S01]  /*16f70*/  IMAD.WIDE.U32 R4, R12, -0x2daee0ad, RZ ;  /* 0xd2511f530c047825 */ /* 0x000fe200078e00ff */
[----:B------:R-:W-:Y:S02]  /*16f80*/  LOP3.LUT R12, R6, 0xffff, RZ, 0xc0, !PT ;  /* 0x0000ffff060c7812 */ /* 0x000fe400078ec0ff */
[----:B------:R-:W-:Y:S01]  /*16f90*/  SHF.R.U32.HI R30, RZ, 0x10, R6 ;  /* 0x00000010ff1e7819 */ /* 0x000fe20000011606 */
[----:B------:R-:W-:Y:S01]  /*16fa0*/  IMAD.WIDE.U32 R18, R13, -0x326172a9, RZ ;  /* 0xcd9e8d570d127825 */ /* 0x000fe200078e00ff */
[C---:B------:R-:W-:Y:S02]  /*16fb0*/  LOP3.LUT R27, R4.reuse, 0xffff, RZ, 0xc0, !PT ;  /* 0x0000ffff041b7812 */ /* 0x040fe400078ec0ff */
[--C-:B------:R-:W-:Y:S02]  /*16fc0*/  SHF.R.U32.HI R25, RZ, 0x10, R4.reuse ;  /* 0x00000010ff197819 */ /* 0x100fe40000011604 */
[----:B------:R-:W-:Y:S02]  /*16fd0*/  LOP3.LUT R31, R4, 0xff, RZ, 0xc0, !PT ;  /* 0x000000ff041f7812 */ /* 0x000fe400078ec0ff */
[----:B------:R-:W-:Y:S02]  /*16fe0*/  SHF.R.U32.HI R28, RZ, 0x18, R4 ;  /* 0x00000018ff1c7819 */ /* 0x000fe40000011604 */
[----:B------:R-:W-:Y:S02]  /*16ff0*/  LOP3.LUT R15, R5, UR41, R14, 0x96, !PT ;  /* 0x00000029050f7c12 */ /* 0x000fe4000f8e960e */
[----:B------:R-:W-:Y:S02]  /*17000*/  SHF.R.U32.HI R5, RZ, 0x8, R17 ;  /* 0x00000008ff057819 */ /* 0x000fe40000011611 */
[----:B------:R-:W-:Y:S02]  /*17010*/  LOP3.LUT R33, R6, 0xff, RZ, 0xc0, !PT ;  /* 0x000000ff06217812 */ /* 0x000fe400078ec0ff */
[----:B------:R-:W-:Y:S02]  /*17020*/  PRMT R71, R20, 0x5410, R5 ;  /* 0x0000541014477816 */ /* 0x000fe40000000005 */
[----:B------:R-:W-:Y:S02]  /*17030*/  SHF.R.U32.HI R29, RZ, 0x18, R6 ;  /* 0x00000018ff1d7819 */ /* 0x000fe40000011606 */
[----:B------:R-:W-:Y:S02]  /*17040*/  LOP3.LUT R10, R9, UR40, R10, 0x96, !PT ;  /* 0x00000028090a7c12 */ /* 0x000fe4000f8e960a */
[C---:B------:R-:W-:Y:S02]  /*17050*/  LOP3.LUT R9, R8.reuse, 0xffff, RZ, 0xc0, !PT ;  /* 0x0000ffff08097812 */ /* 0x040fe400078ec0ff */
[--C-:B------:R-:W-:Y:S02]  /*17060*/  SHF.R.U32.HI R32, RZ, 0x10, R8.reuse ;  /* 0x00000010ff207819 */ /* 0x100fe40000011608 */
[----:B------:R-:W-:Y:S02]  /*17070*/  LOP3.LUT R35, R8, 0xff, RZ, 0xc0, !PT ;  /* 0x000000ff08237812 */ /* 0x000fe400078ec0ff */
[----:B------:R-:W-:Y:S02]  /*17080*/  SHF.R.U32.HI R34, RZ, 0x18, R8 ;  /* 0x00000018ff227819 */ /* 0x000fe40000011608 */
[----:B------:R-:W-:Y:S02]  /*17090*/  SHF.R.U32.HI R8, RZ, 0x8, R9 ;  /* 0x00000008ff087819 */ /* 0x000fe40000011609 */
[----:B------:R-:W-:Y:S01]  /*170a0*/  LOP3.LUT R9, R32, 0xff, RZ, 0xc0, !PT ;  /* 0x000000ff20097812 */ /* 0x000fe200078ec0ff */
[----:B------:R-:W-:Y:S01]  /*170b0*/  IMAD.MOV.U32 R32, RZ, RZ, R58 ;  /* 0x000000ffff207224 */ /* 0x000fe200078e003a */
[----:B------:R-:W-:Y:S01]  /*170c0*/  PRMT R50, R35, 0x5410, R8 ;  /* 0x0000541023327816 */ /* 0x000fe20000000008 */
[----:B------:R-:W-:Y:S01]  /*170d0*/  IMAD.MOV.U32 R35, RZ, RZ, R75 ;  /* 0x000000ffff237224 */ /* 0x000fe200078e004b */
[----:B------:R-:W-:Y:S01]  /*170e0*/  PRMT R51, R9, 0x5410, R34 ;  /* 0x0000541009337816 */ /* 0x000fe20000000022 */
[----:B------:R-:W-:Y:S01]  /*170f0*/  IMAD.MOV.U32 R34, RZ, RZ, R56 ;  /* 0x000000ffff227224 */ /* 0x000fe200078e0038 */
[----:B------:R-:W-:Y:S02]  /*17100*/  SHF.R.U32.HI R8, RZ, 0x18, R11 ;  /* 0x00000018ff087819 */ /* 0x000fe4000001160b */
[----:B------:R-:W-:Y:S02]  /*17110*/  LOP3.LUT R21, R21, 0xff, RZ, 0xc0, !PT ;  /* 0x000000ff15157812 */ /* 0x000fe400078ec0ff */
[----:B------:R-:W-:Y:S02]  /*17120*/  SHF.R.U32.HI R12, RZ, 0x8, R12 ;  /* 0x00000008ff0c7819 */ /* 0x000fe4000001160c */
[----:B------:R-:W-:Y:S01]  /*17130*/  PRMT R43, R21, 0x5410, R22 ;  /* 0x00005410152b7816 */ /* 0x000fe20000000016 */
[----:B------:R-:W-:Y:S01]  /*17140*/  IMAD.WIDE.U32 R22, R23, -0x2daee0ad, RZ ;  /* 0xd2511f5317167825 */ /* 0x000fe200078e00ff */
[----:B------:R-:W-:Y:S02]  /*17150*/  PRMT R54, R33, 0x5410, R12 ;  /* 0x0000541021367816 */ /* 0x000fe4000000000c */
[----:B------:R-:W-:Y:S01]  /*17160*/  SHF.R.U32.HI R12, RZ, 0x8, R27 ;  /* 0x00000008ff0c7819 */ /* 0x000fe2000001161b */
[----:B------:R-:W-:Y:S01]  /*17170*/  IMAD.MOV.U32 R33, RZ, RZ, R59 ;  /* 0x000000ffff217224 */ /* 0x000fe200078e003b */
[----:B------:R-:W-:Y:S02]  /*17180*/  LOP3.LUT R24, R19, UR18, R24, 0x96, !PT ;  /* 0x0000001213187c12 */ /* 0x000fe4000f8e9618 */
[----:B------:R-:W-:Y:S01]  /*17190*/  PRMT R58, R31, 0x5410, R12 ;  /* 0x000054101f3a7816 */ /* 0x000fe2000000000c */
[----:B------:R-:W-:Y:S01]  /*171a0*/  IMAD.MOV.U32 R31, RZ, RZ, R53 ;  /* 0x000000ffff1f7224 */ /* 0x000fe200078e0035 */
[----:B------:R-:W-:Y:S02]  /*171b0*/  LOP3.LUT R12, R16, 0xff, RZ, 0xc0, !PT ;  /* 0x000000ff100c7812 */ /* 0x000fe400078ec0ff */
[----:B--2---:R-:W-:Y:S02]  /*171c0*/  FMNMX.FTZ R2, R65, R2, !PT ;  /* 0x0000000241027209 */ /* 0x004fe40007810000 */
[----:B---3--:R-:W-:Y:S02]  /*171d0*/  FMNMX.FTZ R0, R66, R0, !PT ;  /* 0x0000000042007209 */ /* 0x008fe40007810000 */
        /* <DEDUP_REMOVED lines=95> */
[----:B------:R-:W-:Y:S01]  /*177d0*/  FMNMX.FTZ R5, R79, R4, !PT ;  /* 0x000000044f057209 */ /* 0x000fe20007810000 */
[----:B------:R-:W2:Y:S01]  /*177e0*/  SHFL.BFLY PT, R38, R2, 0x2, 0x1f ;  /* 0x0c401f0002267f89 */ /* 0x000ea200000e0000 */
[----:B------:R-:W-:Y:S02]  /*177f0*/  FMNMX.FTZ R6, R60, R6, !PT ;  /* 0x000000063c067209 */ /* 0x000fe40007810000 */
[C---:B------:R-:W-:Y:S02]  /*17800*/  LOP3.LUT R4, R11.reuse, 0xffff, RZ, 0xc0, !PT ;  /* 0x0000ffff0b047812 */ /* 0x040fe400078ec0ff */
[----:B------:R-:W-:Y:S02]  /*17810*/  FMNMX.FTZ R6, R92, R6, !PT ;  /* 0x000000065c067209 */ /* 0x000fe40007810000 */
[----:B------:R-:W-:Y:S02]  /*17820*/  FMNMX.FTZ R5, R70, R5, !PT ;  /* 0x0000000546057209 */ /* 0x000fe40007810000 */
[----:B------:R-:W-:Y:S02]  /*17830*/  LOP3.LUT R7, R11, 0xff, RZ, 0xc0, !PT ;  /* 0x000000ff0b077812 */ /* 0x000fe400078ec0ff */
[----:B------:R-:W-:Y:S02]  /*17840*/  SHF.R.U32.HI R4, RZ, 0x8, R4 ;  /* 0x00000008ff047819 */ /* 0x000fe40000011604 */
[----:B------:R-:W-:Y:S02]  /*17850*/  FMNMX.FTZ R6, R93, R6, !PT ;  /* 0x000000065d067209 */ /* 0x000fe40007810000 */
[----:B------:R-:W-:Y:S02]  /*17860*/  FMNMX.FTZ R5, R68, R5, !PT ;  /* 0x0000000544057209 */ /* 0x000fe40007810000 */
[----:B-1----:R-:W-:Y:S02]  /*17870*/  FMNMX.FTZ R39, R0, R39, !PT ;  /* 0x0000002700277209 */ /* 0x002fe40007810000 */
[----:B------:R-:W-:Y:S02]  /*17880*/  PRMT R40, R7, 0x5410, R4 ;  /* 0x0000541007287816 */ /* 0x000fe40000000004 */
        /* <DEDUP_REMOVED lines=9> */
[----:B--2---:R-:W-:Y:S02]  /*17920*/  FMNMX.FTZ R38, R2, R38, !PT ;  /* 0x0000002602267209 */ /* 0x004fe40007810000 */
[----:B------:R-:W-:Y:S02]  /*17930*/  FMNMX.FTZ R4, R120, R4, !PT ;  /* 0x0000000478047209 */ /* 0x000fe40007810000 */
[----:B------:R-:W-:Y:S01]  /*17940*/  FMNMX.FTZ R2, R110, R0, !PT ;  /* 0x000000006e027209 */ /* 0x000fe20007810000 */
[----:B------:R-:W2:Y:S01]  /*17950*/  SHFL.BFLY PT, R13, R38, 0x1, 0x1f ;  /* 0x0c201f00260d7f89 */ /* 0x000ea200000e0000 */
[----:B------:R-:W-:Y:S02]  /*17960*/  FMNMX.FTZ R4, R121, R4, !PT ;  /* 0x0000000479047209 */ /* 0x000fe40007810000 */
[----:B------:R-:W-:Y:S02]  /*17970*/  FMNMX.FTZ R2, R111, R2, !PT ;  /* 0x000000026f027209 */ /* 0x000fe40007810000 */
[----:B------:R-:W-:Y:S02]  /*17980*/  LOP3.LUT R0, R10, 0xffff, RZ, 0xc0, !PT ;  /* 0x0000ffff0a007812 */ /* 0x000fe400078ec0ff */
[----:B------:R-:W-:Y:S02]  /*17990*/  SHF.R.U32.HI R7, RZ, 0x10, R11 ;  /* 0x00000010ff077819 */ /* 0x000fe4000001160b */
[----:B------:R-:W-:Y:S02]  /*179a0*/  FMNMX.FTZ R14, R124, R4, !PT ;  /* 0x000000047c0e7209 */ /* 0x000fe40007810000 */
[----:B------:R-:W-:Y:S02]  /*179b0*/  FMNMX.FTZ R5, R122, R2, !PT ;  /* 0x000000027a057209 */ /* 0x000fe40007810000 */
[----:B------:R-:W-:Y:S02]  /*179c0*/  SHF.R.U32.HI R2, RZ, 0x8, R0 ;  /* 0x00000008ff027819 */ /* 0x000fe40000011600 */
[----:B------:R-:W-:Y:S02]  /*179d0*/  LOP3.LUT R7, R7, 0xff, RZ, 0xc0, !PT ;  /* 0x000000ff07077812 */ /* 0x000fe400078ec0ff */
[----:B------:R-:W-:Y:S02]  /*179e0*/  LOP3.LUT R4, R10, 0xff, RZ, 0xc0, !PT ;  /* 0x000000ff0a047812 */ /* 0x000fe400078ec0ff */
[----:B-1----:R-:W-:Y:S02]  /*179f0*/  FMNMX.FTZ R39, R39, R9, !PT ;  /* 0x0000000927277209 */ /* 0x002fe40007810000 */
[----:B------:R-:W-:Y:S02]  /*17a00*/  PRMT R41, R7, 0x5410, R8 ;  /* 0x0000541007297816 */ /* 0x000fe40000000008 */
[----:B------:R-:W-:Y:S02]  /*17a10*/  PRMT R48, R4, 0x5410, R2 ;  /* 0x0000541004307816 */ /* 0x000fe40000000002 */
[--C-:B------:R-:W-:Y:S02]  /*17a20*/  SHF.R.U32.HI R8, RZ, 0x18, R10.reuse ;  /* 0x00000018ff087819 */ /* 0x100fe4000001160a */
[----:B------:R-:W-:Y:S01]  /*17a30*/  SHF.R.U32.HI R4, RZ, 0x10, R10 ;  /* 0x00000010ff047819 */ /* 0x000fe2000001160a */
[C---:B------:R-:W-:Y:S01]  /*17a40*/  FMUL.FTZ R10, R39.reuse, UR4 ;  /* 0x00000004270a7c20 */ /* 0x040fe20008410000 */
[----:B------:R-:W-:Y:S02]  /*17a50*/  FSETP.NEU.FTZ.AND P3, PT, R39, -INF , PT ;  /* 0xff8000002700780b */ /* 0x000fe40003f7d000 */
[----:B------:R-:W-:Y:S02]  /*17a60*/  LOP3.LUT R4, R4, 0xff, RZ, 0xc0, !PT ;  /* 0x000000ff04047812 */ /* 0x000fe400078ec0ff */
[----:B------:R-:W-:Y:S02]  /*17a70*/  FSEL R10, R10, RZ, P3 ;  /* 0x000000ff0a0a7208 */ /* 0x000fe40001800000 */
[----:B------:R-:W-:Y:S02]  /*17a80*/  PRMT R49, R4, 0x5410, R8 ;  /* 0x0000541004317816 */ /* 0x000fe40000000008 */
[----:B------:R-:W-:Y:S01]  /*17a90*/  FMNMX.FTZ R0, R123, R5, !PT ;  /* 0x000000057b007209 */ /* 0x000fe20007810000 */
[----:B------:R-:W-:Y:S01]  /*17aa0*/  FFMA.FTZ R4, R178, UR4, -R10 ;  /* 0x00000004b2047c23 */ /* 0x000fe2000801080a */
[----:B------:R-:W-:Y:S02]  /*17ab0*/  LOP3.LUT R8, R25, 0xff, RZ, 0xc0, !PT ;  /* 0x000000ff19087812 */ /* 0x000fe400078ec0ff */
[----:B------:R-:W-:Y:S01]  /*17ac0*/  FMNMX.FTZ R0, R126, R0, !PT ;  /* 0x000000007e007209 */ /* 0x000fe20007810000 */
[----:B------:R1:W-:Y:S01]  /*17ad0*/  MUFU.EX2 R186, R4 ;  /* 0x0000000400ba7308 */ /* 0x0003e20000000800 */
[----:B------:R-:W-:Y:S01]  /*17ae0*/  FSEL R5, R127, -INF , !P0 ;  /* 0xff8000007f057808 */ /* 0x000fe20004000000 */
[----:B------:R-:W-:Y:S01]  /*17af0*/  IMAD.MOV.U32 R127, RZ, RZ, R55 ;  /* 0x000000ffff7f7224 */ /* 0x000fe200078e0037 */
[----:B------:R-:W-:Y:S02]  /*17b00*/  FMNMX.FTZ R14, R125, R14, !PT ;  /* 0x0000000e7d0e7209 */ /* 0x000fe40007810000 */
[----:B------:R-:W-:Y:S02]  /*17b10*/  FMNMX.FTZ R0, R5, R0, !PT ;  /* 0x0000000005007209 */ /* 0x000fe40007810000 */
[----:B------:R-:W-:Y:S01]  /*17b20*/  LOP3.LUT R9, R30, 0xff, RZ, 0xc0, !PT ;  /* 0x000000ff1e097812 */ /* 0x000fe200078ec0ff */
[----:B------:R-:W3:Y:S01]  /*17b30*/  SHFL.BFLY PT, R37, R14, 0x2, 0x1f ;  /* 0x0c401f000e257f89 */ /* 0x000ee200000e0000 */
[----:B--2---:R-:W-:Y:S01]  /*17b40*/  FMNMX.FTZ R38, R38, R13, !PT ;  /* 0x0000000d26267209 */ /* 0x004fe20007810000 */
[----:B------:R-:W-:Y:S01]  /*17b50*/  IMAD.MOV.U32 R30, RZ, RZ, R52 ;  /* 0x000000ffff1e7224 */ /* 0x000fe200078e0034 */
[----:B------:R-:W-:Y:S05]  /*17b60*/  PRMT R55, R9, 0x5410, R29 ;  /* 0x0000541009377816 */ /* 0x000fea000000001d */
[----:B------:R-:W2:Y:S01]  /*17b70*/  SHFL.BFLY PT, R2, R0, 0x2, 0x1f ;  /* 0x0c401f0000027f89 */ /* 0x000ea200000e0000 */
[C---:B------:R-:W-:Y:S01]  /*17b80*/  FSETP.NEU.FTZ.AND P2, PT, R38.reuse, -INF , PT ;  /* 0xff8000002600780b */ /* 0x040fe20003f5d000 */
[----:B------:R-:W-:Y:S01]  /*17b90*/  FMUL.FTZ R9, R38, UR4 ;  /* 0x0000000426097c20 */ /* 0x000fe20008410000 */
[----:B------:R-:W-:Y:S01]  /*17ba0*/  LOP3.LUT R6, R23, UR15, R26, 0x96, !PT ;  /* 0x0000000f17067c12 */ /* 0x000fe2000f8e961a */
[----:B------:R-:W-:Y:S02]  /*17bb0*/  IMAD.MOV.U32 R29, RZ, RZ, R36 ;  /* 0x000000ffff1d7224 */ /* 0x000fe400078e0024 */
[----:B-1----:R-:W-:Y:S01]  /*17bc0*/  FFMA.FTZ R4, R198, UR4, -R10 ;  /* 0x00000004c6047c23 */ /* 0x002fe2000801080a */
[----:B------:R-:W-:Y:S01]  /*17bd0*/  PRMT R59, R8, 0x5410, R28 ;  /* 0x00005410083b7816 */ /* 0x000fe2000000001c */
[----:B------:R-:W-:Y:S01]  /*17be0*/  IMAD.MOV.U32 R198, RZ, RZ, R80 ;  /* 0x000000ffffc67224 */ /* 0x000fe200078e0050 */
[----:B------:R-:W-:Y:S01]  /*17bf0*/  FSEL R9, R9, RZ, P2 ;  /* 0x000000ff09097208 */ /* 0x000fe20001000000 */
[----:B------:R1:W-:Y:S01]  /*17c00*/  MUFU.EX2 R25, R4 ;  /* 0x0000000400197308 */ /* 0x0003e20000000800 */
[----:B------:R-:W-:Y:S01]  /*17c10*/  IMAD.WIDE.U32 R6, R6, -0x326172a9, RZ ;  /* 0xcd9e8d5706067825 */ /* 0x000fe200078e00ff */
[----:B------:R-:W-:Y:S03]  /*17c20*/  SHF.R.U32.HI R8, RZ, 0x18, R16 ;  /* 0x00000018ff087819 */ /* 0x000fe60000011610 */
[--C-:B------:R-:W-:Y:S01]  /*17c30*/  FFMA.FTZ R13, R208, UR4, -R9.reuse ;  /* 0x00000004d00d7c23 */ /* 0x100fe20008010809 */
[----:B------:R-:W-:Y:S01]  /*17c40*/  IMAD.MOV.U32 R208, RZ, RZ, R82 ;  /* 0x000000ffffd07224 */ /* 0x000fe200078e0052 */
[----:B------:R-:W-:Y:S01]  /*17c50*/  LOP3.LUT R11, R7, UR40, R18, 0x96, !PT ;  /* 0x00000028070b7c12 */ /* 0x000fe2000f8e9612 */
[--C-:B------:R-:W-:Y:S02]  /*17c60*/  FFMA.FTZ R98, R98, UR4, -R9.reuse ;  /* 0x0000000462627c23 */ /* 0x100fe40008010809 */
[----:B------:R-:W4:Y:S01]  /*17c70*/  MUFU.EX2 R28, R13 ;  /* 0x0000000d001c7308 */ /* 0x000f220000000800 */
[----:B------:R-:W-:Y:S01]  /*17c80*/  LOP3.LUT R20, R6, 0xffff, RZ, 0xc0, !PT ;  /* 0x0000ffff06147812 */ /* 0x000fe200078ec0ff */
[--C-:B------:R-:W-:Y:S01]  /*17c90*/  FFMA.FTZ R99, R99, UR4, -R9.reuse ;  /* 0x0000000463637c23 */ /* 0x100fe20008010809 */
[----:B------:R-:W-:Y:S01]  /*17ca0*/  LOP3.LUT R7, R16, 0xffff, RZ, 0xc0, !PT ;  /* 0x0000ffff10077812 */ /* 0x000fe200078ec0ff */
[--C-:B------:R-:W-:Y:S01]  /*17cb0*/  FFMA.FTZ R177, R177, UR4, -R9.reuse ;  /* 0x00000004b1b17c23 */ /* 0x100fe20008010809 */
[----:B---3--:R-:W-:Y:S01]  /*17cc0*/  FMNMX.FTZ R37, R14, R37, !PT ;  /* 0x000000250e257209 */ /* 0x008fe20007810000 */
[--C-:B------:R-:W-:Y:S01]  /*17cd0*/  FFMA.FTZ R169, R169, UR4, -R9.reuse ;  /* 0x00000004a9a97c23 */ /* 0x100fe20008010809 */
[----:B--2---:R-:W-:Y:S01]  /*17ce0*/  FMNMX.FTZ R0, R0, R2, !PT ;  /* 0x0000000200007209 */ /* 0x004fe20007810000 */
[----:B-1----:R-:W-:Y:S02]  /*17cf0*/  FFMA.FTZ R4, R200, UR4, -R9 ;  /* 0x00000004c8047c23 */ /* 0x002fe40008010809 */
[----:B------:R-:W-:Y:S01]  /*17d00*/  MUFU.EX2 R177, R177 ;  /* 0x000000b100b17308 */ /* 0x000fe20000000800 */
[----:B------:R-:W-:Y:S01]  /*17d10*/  SHF.R.U32.HI R7, RZ, 0x8, R7 ;  /* 0x00000008ff077819 */ /* 0x000fe20000011607 */
[----:B------:R-:W-:Y:S01]  /*17d20*/  IMAD.MOV.U32 R200, RZ, RZ, R81 ;  /* 0x000000ffffc87224 */ /* 0x000fe200078e0051 */
[----:B------:R-:W-:Y:S01]  /*17d30*/  LOP3.LUT R21, R6, 0xff, RZ, 0xc0, !PT ;  /* 0x000000ff06157812 */ /* 0x000fe200078ec0ff */
[----:B------:R-:W1:Y:S01]  /*17d40*/  SHFL.BFLY PT, R2, R0, 0x1, 0x1f ;  /* 0x0c201f0000027f89 */ /* 0x000e6200000e0000 */
[----:B------:R-:W-:Y:S01]  /*17d50*/  PRMT R52, R12, 0x5410, R7 ;  /* 0x000054100c347816 */ /* 0x000fe20000000007 */
[----:B------:R-:W-:Y:S01]  /*17d60*/  FFMA.FTZ R7, R220, UR4, -R10 ;  /* 0x00000004dc077c23 */ /* 0x000fe2000801080a */
[--C-:B------:R-:W-:Y:S03]  /*17d70*/  SHF.R.U32.HI R19, RZ, 0x10, R6.reuse ;  /* 0x00000010ff137819 */ /* 0x100fe60000011606 */
[----:B------:R2:W-:Y:S02]  /*17d80*/  MUFU.EX2 R135, R4 ;  /* 0x0000000400877308 */ /* 0x0005e40000000800 */
[----:B------:R-:W3:Y:S01]  /*17d90*/  SHFL.BFLY PT, R14, R37, 0x1, 0x1f ;  /* 0x0c201f00250e7f89 */ /* 0x000ee200000e0000 */
[----:B------:R-:W-:Y:S01]  /*17da0*/  SHF.R.U32.HI R18, RZ, 0x18, R6 ;  /* 0x00000018ff127819 */ /* 0x000fe20000011606 */
[----:B------:R-:W-:Y:S01]  /*17db0*/  IMAD.MOV.U32 R220, RZ, RZ, R66 ;  /* 0x000000ffffdc7224 */ /* 0x000fe200078e0042 */
[C---:B------:R-:W-:Y:S02]  /*17dc0*/  LOP3.LUT R12, R15.reuse, 0xff, RZ, 0xc0, !PT ;  /* 0x000000ff0f0c7812 */ /* 0x040fe400078ec0ff */
[----:B------:R-:W-:Y:S03]  /*17dd0*/  SHF.R.U32.HI R6, RZ, 0x10, R15 ;  /* 0x00000010ff067819 */ /* 0x000fe6000001160f */
[----:B------:R4:W-:Y:S01]  /*17de0*/  MUFU.EX2 R178, R7 ;  /* 0x0000000700b27308 */ /* 0x0009e20000000800 */
[----:B------:R-:W-:Y:S09]  /*17df0*/  LOP3.LUT R6, R6, 0xff, RZ, 0xc0, !PT ;  /* 0x000000ff06067812 */ /* 0x000ff200078ec0ff */
[----:B------:R-:W-:Y:S01]  /*17e00*/  MUFU.EX2 R169, R169 ;  /* 0x000000a900a97308 */ /* 0x000fe20000000800 */
[----:B--2---:R-:W-:Y:S02]  /*17e10*/  SHF.R.U32.HI R4, RZ, 0x10, R16 ;  /* 0x00000010ff047819 */ /* 0x004fe40000011610 */
[----:B-1----:R-:W-:Y:S01]  /*17e20*/  FMNMX.FTZ R36, R0, R2, !PT ;  /* 0x0000000200247209 */ /* 0x002fe20007810000 */
[----:B------:R-:W-:Y:S01]  /*17e30*/  FFMA.FTZ R2, R230, UR4, -R9 ;  /* 0x00000004e6027c23 */ /* 0x000fe20008010809 */
[----:B------:R-:W-:Y:S02]  /*17e40*/  LOP3.LUT R4, R4, 0xff, RZ, 0xc0, !PT ;  /* 0x000000ff04047812 */ /* 0x000fe400078ec0ff */
[----:B------:R-:W-:Y:S03]  /*17e50*/  FSETP.NEU.FTZ.AND P0, PT, R36, -INF , PT ;  /* 0xff8000002400780b */ /* 0x000fe60003f1d000 */
[----:B------:R1:W-:Y:S01]  /*17e60*/  MUFU.EX2 R175, R2 ;  /* 0x0000000200af7308 */ /* 0x0003e20000000800 */
[----:B------:R-:W-:Y:S02]  /*17e70*/  PRMT R53, R4, 0x5410, R8 ;  /* 0x0000541004357816 */ /* 0x000fe40000000008 */
[----:B------:R-:W-:Y:S02]  /*17e80*/  LOP3.LUT R4, R15, 0xffff, RZ, 0xc0, !PT ;  /* 0x0000ffff0f047812 */ /* 0x000fe400078ec0ff */
[----:B------:R-:W-:Y:S02]  /*17e90*/  SHF.R.U32.HI R8, RZ, 0x18, R15 ;  /* 0x00000018ff087819 */ /* 0x000fe4000001160f */
[----:B----4-:R-:W-:Y:S01]  /*17ea0*/  SHF.R.U32.HI R7, RZ, 0x8, R4 ;  /* 0x00000008ff077819 */ /* 0x010fe20000011604 */
[----:B------:R-:W-:Y:S01]  /*17eb0*/  FFMA.FTZ R4, R235, UR4, -R10 ;  /* 0x00000004eb047c23 */ /* 0x000fe2000801080a */
[----:B---3--:R-:W-:Y:S01]  /*17ec0*/  FMNMX.FTZ R37, R37, R14, !PT ;  /* 0x0000000e25257209 */ /* 0x008fe20007810000 */
[----:B------:R-:W-:Y:S01]  /*17ed0*/  IMAD.MOV.U32 R235, RZ, RZ, R65 ;  /* 0x000000ffffeb7224 */ /* 0x000fe200078e0041 */
[----:B------:R-:W-:Y:S01]  /*17ee0*/  PRMT R56, R12, 0x5410, R7 ;  /* 0x000054100c387816 */ /* 0x000fe20000000007 */
[----:B------:R-:W-:Y:S01]  /*17ef0*/  MUFU.EX2 R187, R4 ;  /* 0x0000000400bb7308 */ /* 0x000fe20000000800 */
[----:B------:R-:W-:Y:S01]  /*17f00*/  PRMT R57, R6, 0x5410, R8 ;  /* 0x0000541006397816 */ /* 0x000fe20000000008 */
[----:B------:R-:W-:Y:S01]  /*17f10*/  FFMA.FTZ R7, R238, UR4, -R9 ;  /* 0x00000004ee077c23 */ /* 0x000fe20008010809 */
[C---:B------:R-:W-:Y:S01]  /*17f20*/  FMUL.FTZ R8, R37.reuse, UR4 ;  /* 0x0000000425087c20 */ /* 0x040fe20008410000 */
[----:B------:R-:W-:Y:S01]  /*17f30*/  FSETP.NEU.FTZ.AND P1, PT, R37, -INF , PT ;  /* 0xff8000002500780b */ /* 0x000fe20003f3d000 */
[----:B------:R-:W-:Y:S01]  /*17f40*/  IMAD.WIDE.U32 R12, R24, -0x2daee0ad, RZ ;  /* 0xd2511f53180c7825 */ /* 0x000fe200078e00ff */
[----:B-1----:R-:W-:Y:S04]  /*17f50*/  FSEL R2, R39, RZ, P3 ;  /* 0x000000ff27027208 */ /* 0x002fe80001800000 */
[----:B------:R1:W-:Y:S01]  /*17f60*/  MUFU.EX2 R26, R7 ;  /* 0x00000007001a7308 */ /* 0x0003e20000000800 */
[----:B------:R-:W-:Y:S01]  /*17f70*/  FSEL R8, R8, RZ, P1 ;  /* 0x000000ff08087208 */ /* 0x000fe20000800000 */
[----:B------:R-:W-:Y:S01]  /*17f80*/  IMAD.MOV.U32 R24, RZ, RZ, R32 ;  /* 0x000000ffff187224 */ /* 0x000fe200078e0020 */
[----:B------:R-:W-:Y:S01]  /*17f90*/  LOP3.LUT R16, R12, 0xff, RZ, 0xc0, !PT ;  /* 0x000000ff0c107812 */ /* 0x000fe200078ec0ff */
[----:B------:R-:W-:Y:S01]  /*17fa0*/  FFMA.FTZ R32, R64, UR4, -R10 ;  /* 0x0000000440207c23 */ /* 0x000fe2000801080a */
[--C-:B------:R-:W-:Y:S02]  /*17fb0*/  SHF.R.U32.HI R17, RZ, 0x18, R12.reuse ;  /* 0x00000018ff117819 */ /* 0x100fe4000001160c */
[----:B------:R-:W-:Y:S02]  /*17fc0*/  LOP3.LUT R14, R12, 0xffff, RZ, 0xc0, !PT ;  /* 0x0000ffff0c0e7812 */ /* 0x000fe400078ec0ff */
[----:B------:R-:W-:Y:S01]  /*17fd0*/  SHF.R.U32.HI R15, RZ, 0x10, R12 ;  /* 0x00000010ff0f7819 */ /* 0x000fe2000001160c */
[----:B------:R-:W-:Y:S01]  /*17fe0*/  FFMA.FTZ R12, R242, UR4, -R8 ;  /* 0x00000004f20c7c23 */ /* 0x000fe20008010808 */
[----:B------:R-:W-:Y:S02]  /*17ff0*/  FSEL R0, R37, RZ, P1 ;  /* 0x000000ff25007208 */ /* 0x000fe40000800000 */
[----:B------:R-:W-:Y:S01]  /*18000*/  LOP3.LUT R6, R13, UR41, R22, 0x96, !PT ;  /* 0x000000290d067c12 */ /* 0x000fe2000f8e9616 */
[----:B------:R2:W-:Y:S01]  /*18010*/  MUFU.EX2 R23, R12 ;  /* 0x0000000c00177308 */ /* 0x0005e20000000800 */
[----:B------:R-:W-:Y:S01]  /*18020*/  LOP3.LUT R13, R11, 0xff, RZ, 0xc0, !PT ;  /* 0x000000ff0b0d7812 */ /* 0x000fe200078ec0ff */
[----:B------:R-:W-:Y:S01]  /*18030*/  FADD.FTZ R3, -R0, R3 ;  /* 0x0000000300037221 */ /* 0x000fe20000010100 */
[----:B------:R-:W-:Y:S01]  /*18040*/  FSEL R0, R36, RZ, P0 ;  /* 0x000000ff24007208 */ /* 0x000fe20000000000 */
[----:B-1----:R-:W-:Y:S01]  /*18050*/  FADD.FTZ R7, -R2, R133 ;  /* 0x0000008502077221 */ /* 0x002fe20000010100 */
[----:B------:R-:W-:Y:S01]  /*18060*/  FMUL.FTZ R2, R36, UR4 ;  /* 0x0000000424027c20 */ /* 0x000fe20008410000 */
[----:B------:R-:W-:Y:S02]  /*18070*/  IMAD.MOV.U32 R133, RZ, RZ, R31 ;  /* 0x000000ffff857224 */ /* 0x000fe400078e001f */
[----:B------:R-:W-:Y:S01]  /*18080*/  FFMA.FTZ R22, R231, UR4, -R10 ;  /* 0x00000004e7167c23 */ /* 0x000fe2000801080a */
[----:B------:R-:W-:Y:S01]  /*18090*/  FADD.FTZ R4, -R0, R132 ;  /* 0x0000008400047221 */ /* 0x000fe20000010100 */
[----:B------:R-:W-:Y:S01]  /*180a0*/  FFMA.FTZ R0, R232, UR4, -R8 ;  /* 0x00000004e8007c23 */ /* 0x000fe20008010808 */
[----:B------:R-:W-:Y:S01]  /*180b0*/  FSEL R2, R2, RZ, P0 ;  /* 0x000000ff02027208 */ /* 0x000fe20000000000 */
[----:B------:R-:W-:Y:S01]  /*180c0*/  IMAD.MOV.U32 R31, RZ, RZ, R77 ;  /* 0x000000ffff1f7224 */ /* 0x000fe200078e004d */
[----:B------:R-:W-:Y:S01]  /*180d0*/  PLOP3.LUT P0, PT, PT, PT, UP0, 0x80, 0x0 ;  /* 0x000000000000781c */ /* 0x000fe20003f0f008 */
[----:B------:R1:W-:Y:S01]  /*180e0*/  MUFU.EX2 R173, R0 ;  /* 0x0000000000ad7308 */ /* 0x0003e20000000800 */
[----:B------:R-:W-:Y:S02]  /*180f0*/  IMAD.MOV.U32 R132, RZ, RZ, R30 ;  /* 0x000000ffff847224 */ /* 0x000fe400078e001e */
[----:B------:R-:W-:Y:S01]  /*18100*/  FFMA.FTZ R106, R106, UR4, -R2 ;  /* 0x000000046a6a7c23 */ /* 0x000fe20008010802 */
[----:B------:R-:W-:Y:S02]  /*18110*/  IMAD.MOV.U32 R30, RZ, RZ, R76 ;  /* 0x000000ffff1e7224 */ /* 0x000fe400078e004c */
[----:B--2---:R-:W-:Y:S01]  /*18120*/  FFMA.FTZ R12, R236, UR4, -R2 ;  /* 0x00000004ec0c7c23 */ /* 0x004fe20008010802 */
[----:B------:R-:W-:Y:S02]  /*18130*/  IMAD.MOV.U32 R232, RZ, RZ, R208 ;  /* 0x000000ffffe87224 */ /* 0x000fe400078e00d0 */
[----:B------:R-:W-:Y:S01]  /*18140*/  FFMA.FTZ R208, R113, UR4, -R10 ;  /* 0x0000000471d07c23 */ /* 0x000fe2000801080a */
[----:B------:R2:W-:Y:S01]  /*18150*/  MUFU.EX2 R174, R12 ;  /* 0x0000000c00ae7308 */ /* 0x0005e20000000800 */
[----:B------:R-:W-:Y:S09]  /*18160*/  IMAD.MOV.U32 R64, RZ, RZ, R232 ;  /* 0x000000ffff407224 */ /* 0x000ff200078e00e8 */
[----:B------:R-:W-:Y:S01]  /*18170*/  MUFU.EX2 R106, R106 ;  /* 0x0000006a006a7308 */ /* 0x000fe20000000800 */
[----:B-1----:R-:W-:Y:S04]  /*18180*/  LOP3.LUT R0, R11, 0xffff, RZ, 0xc0, !PT ;  /* 0x0000ffff0b007812 */ /* 0x002fe800078ec0ff */
[----:B------:R-:W-:Y:S04]  /*18190*/  SHF.R.U32.HI R0, RZ, 0x8, R0 ;  /* 0x00000008ff007819 */ /* 0x000fe80000011600 */
[----:B------:R-:W-:Y:S01]  /*181a0*/  PRMT R76, R13, 0x5410, R0 ;  /* 0x000054100d4c7816 */ /* 0x000fe20000000000 */
[----:B------:R-:W-:Y:S01]  /*181b0*/  FFMA.FTZ R13, R235, UR4, -R10 ;  /* 0x00000004eb0d7c23 */ /* 0x000fe2000801080a */
[--C-:B--2---:R-:W-:Y:S02]  /*181c0*/  SHF.R.U32.HI R12, RZ, 0x18, R11.reuse ;  /* 0x00000018ff0c7819 */ /* 0x104fe4000001160b */
[----:B------:R-:W-:Y:S01]  /*181d0*/  SHF.R.U32.HI R0, RZ, 0x10, R11 ;  /* 0x00000010ff007819 */ /* 0x000fe2000001160b */
[----:B------:R-:W-:Y:S01]  /*181e0*/  FFMA.FTZ R11, R245, UR4, -R2 ;  /* 0x00000004f50b7c23 */ /* 0x000fe20008010802 */
[----:B------:R-:W-:Y:S02]  /*181f0*/  IMAD.MOV.U32 R245, RZ, RZ, R28 ;  /* 0x000000fffff57224 */ /* 0x000fe400078e001c */
[----:B------:R-:W-:Y:S01]  /*18200*/  LOP3.LUT R0, R0, 0xff, RZ, 0xc0, !PT ;  /* 0x000000ff00007812 */ /* 0x000fe200078ec0ff */
[----:B------:R1:W-:Y:S01]  /*18210*/  MUFU.EX2 R238, R11 ;  /* 0x0000000b00ee7308 */ /* 0x0003e20000000800 */
[----:B------:R-:W-:Y:S02]  /*18220*/  IMAD.MOV.U32 R28, RZ, RZ, R25 ;  /* 0x000000ffff1c7224 */ /* 0x000fe400078e0019 */
[----:B------:R-:W-:Y:S01]  /*18230*/  PRMT R65, R0, 0x5410, R12 ;  /* 0x0000541000417816 */ /* 0x000fe2000000000c */
[----:B------:R-:W-:Y:S01]  /*18240*/  FFMA.FTZ R0, R248, UR4, -R8 ;  /* 0x00000004f8007c23 */ /* 0x000fe20008010808 */
[----:B------:R-:W-:Y:S01]  /*18250*/  LOP3.LUT R12, R6, 0xff, RZ, 0xc0, !PT ;  /* 0x000000ff060c7812 */ /* 0x000fe200078ec0ff */
[----:B------:R-:W-:Y:S02]  /*18260*/  IMAD.MOV.U32 R248, RZ, RZ, R172 ;  /* 0x000000fffff87224 */ /* 0x000fe400078e00ac */
[--C-:B------:R-:W-:Y:S02]  /*18270*/  FFMA.FTZ R172, R67, UR4, -R10.reuse ;  /* 0x0000000443ac7c23 */ /* 0x100fe4000801080a */
[----:B------:R2:W3:Y:S01]  /*18280*/  MUFU.EX2 R242, R0 ;  /* 0x0000000000f27308 */ /* 0x0004e20000000800 */
[----:B------:R-:W-:Y:S02]  /*18290*/  IMAD.MOV.U32 R25, RZ, RZ, R33 ;  /* 0x000000ffff197224 */ /* 0x000fe400078e0021 */
[--C-:B------:R-:W-:Y:S01]  /*182a0*/  FFMA.FTZ R33, R213, UR4, -R10.reuse ;  /* 0x00000004d5217c23 */ /* 0x100fe2000801080a */
[----:B------:R-:W-:Y:S01]  /*182b0*/  FFMA.FTZ R213, R100, UR4, -R10 ;  /* 0x0000000464d57c23 */ /* 0x000fe2000801080a */
[----:B------:R-:W-:Y:S02]  /*182c0*/  IMAD.MOV.U32 R67, RZ, RZ, R198 ;  /* 0x000000ffff437224 */ /* 0x000fe400078e00c6 */
[----:B------:R-:W-:Y:S01]  /*182d0*/  FFMA.FTZ R198, R103, UR4, -R9 ;  /* 0x0000000467c67c23 */ /* 0x000fe20008010809 */
[----:B------:R-:W-:Y:S02]  /*182e0*/  IMAD.MOV.U32 R113, RZ, RZ, R25 ;  /* 0x000000ffff717224 */ /* 0x000fe400078e0019 */
[----:B------:R-:W-:Y:S01]  /*182f0*/  MUFU.EX2 R172, R172 ;  /* 0x000000ac00ac7308 */ /* 0x000fe20000000800 */
[----:B-1----:R-:W-:Y:S01]  /*18300*/  SHF.R.U32.HI R11, RZ, 0x8, R20 ;  /* 0x00000008ff0b7819 */ /* 0x002fe20000011614 */
[----:B------:R-:W-:Y:S02]  /*18310*/  IMAD.MOV.U32 R20, RZ, RZ, R29 ;  /* 0x000000ffff147224 */ /* 0x000fe400078e001d */
[--C-:B------:R-:W-:Y:S01]  /*18320*/  FFMA.FTZ R29, R168, UR4, -R10.reuse ;  /* 0x00000004a81d7c23 */ /* 0x100fe2000801080a */
[--C-:B------:R-:W-:Y:S01]  /*18330*/  FFMA.FTZ R168, R69, UR4, -R10.reuse ;  /* 0x0000000445a87c23 */ /* 0x100fe2000801080a */
[----:B------:R-:W-:Y:S01]  /*18340*/  PRMT R66, R21, 0x5410, R11 ;  /* 0x0000541015427816 */ /* 0x000fe2000000000b */
[--C-:B------:R-:W-:Y:S01]  /*18350*/  FFMA.FTZ R21, R228, UR4, -R10.reuse ;  /* 0x00000004e4157c23 */ /* 0x100fe2000801080a */
[----:B------:R-:W-:Y:S01]  /*18360*/  LOP3.LUT R11, R19, 0xff, RZ, 0xc0, !PT ;  /* 0x000000ff130b7812 */ /* 0x000fe200078ec0ff */
[----:B------:R-:W-:Y:S01]  /*18370*/  FFMA.FTZ R19, R210, UR4, -R10 ;  /* 0x00000004d2137c23 */ /* 0x000fe2000801080a */
[----:B--2---:R-:W-:Y:S01]  /*18380*/  FFMA.FTZ R0, R250, UR4, -R8 ;  /* 0x00000004fa007c23 */ /* 0x004fe20008010808 */
[----:B------:R-:W-:Y:S01]  /*18390*/  MUFU.EX2 R168, R168 ;  /* 0x000000a800a87308 */ /* 0x000fe20000000800 */
[----:B------:R-:W-:Y:S01]  /*183a0*/  PRMT R75, R11, 0x5410, R18 ;  /* 0x000054100b4b7816 */ /* 0x000fe20000000012 */
[----:B------:R-:W-:Y:S01]  /*183b0*/  FFMA.FTZ R11, R247, UR4, -R2 ;  /* 0x00000004f70b7c23 */ /* 0x000fe20008010802 */
[----:B------:R-:W-:Y:S01]  /*183c0*/  FFMA.FTZ R18, R212, UR4, -R10 ;  /* 0x00000004d4127c23 */ /* 0x000fe2000801080a */
[----:B---3--:R-:W-:Y:S02]  /*183d0*/  IMAD.MOV.U32 R228, RZ, RZ, R242 ;  /* 0x000000ffffe47224 */ /* 0x008fe400078e00f2 */
[----:B------:R-:W-:Y:S01]  /*183e0*/  FFMA.FTZ R210, R112, UR4, -R10 ;  /* 0x0000000470d27c23 */ /* 0x000fe2000801080a */
[----:B------:R-:W-:Y:S02]  /*183f0*/  IMAD.MOV.U32 R112, RZ, RZ, R24 ;  /* 0x000000ffff707224 */ /* 0x000fe400078e0018 */
[----:B------:R-:W-:Y:S01]  /*18400*/  FFMA.FTZ R212, R101, UR4, -R10 ;  /* 0x0000000465d47c23 */ /* 0x000fe2000801080a */
[----:B------:R1:W-:Y:S01]  /*18410*/  MUFU.EX2 R95, R11 ;  /* 0x0000000b005f7308 */ /* 0x0003e20000000800 */
[----:B------:R-:W-:Y:S02]  /*18420*/  IMAD.MOV.U32 R69, RZ, RZ, R35 ;  /* 0x000000ffff457224 */ /* 0x000fe400078e0023 */
[----:B------:R-:W-:Y:S01]  /*18430*/  FFMA.FTZ R35, R219, UR4, -R9 ;  /* 0x00000004db237c23 */ /* 0x000fe20008010809 */
[--C-:B------:R-:W-:Y:S01]  /*18440*/  FFMA.FTZ R219, R124, UR4, -R8.reuse ;  /* 0x000000047cdb7c23 */ /* 0x100fe20008010808 */
[----:B------:R-:W-:Y:S01]  /*18450*/  IMAD.WIDE.U32 R24, R90, -0x2daee0ad, RZ ;  /* 0xd2511f535a187825 */ /* 0x000fe200078e00ff */
[----:B------:R-:W2:Y:S03]  /*18460*/  LDC.U8 R124, c[0x0][0x388] ;  /* 0x0000e200ff7c7b82 */ /* 0x000ea60000000000 */
[--C-:B------:R-:W-:Y:S01]  /*18470*/  FFMA.FTZ R90, R171, UR4, -R8.reuse ;  /* 0x00000004ab5a7c23 */ /* 0x100fe20008010808 */
[----:B------:R3:W-:Y:S01]  /*18480*/  MUFU.EX2 R27, R0 ;  /* 0x00000000001b7308 */ /* 0x0007e20000000800 */
[----:B------:R-:W-:Y:S01]  /*18490*/  FFMA.FTZ R171, R109, UR4, -R8 ;  /* 0x000000046dab7c23 */ /* 0x000fe20008010808 */
[--C-:B------:R-:W-:Y:S08]  /*184a0*/  FFMA.FTZ R109, R70, UR4, -R2.reuse ;  /* 0x00000004466d7c23 */ /* 0x100ff00008010802 */
[----:B------:R-:W-:Y:S01]  /*184b0*/  MUFU.EX2 R250, R13 ;  /* 0x0000000d00fa7308 */ /* 0x000fe20000000800 */
[----:B-1----:R-:W-:Y:S01]  /*184c0*/  FFMA.FTZ R11, R249, UR4, -R2 ;  /* 0x00000004f90b7c23 */ /* 0x002fe20008010802 */
[----:B------:R-:W-:Y:S02]  /*184d0*/  IMAD.MOV.U32 R249, RZ, RZ, R127 ;  /* 0x000000fffff97224 */ /* 0x000fe400078e007f */
[----:B------:R-:W-:Y:S01]  /*184e0*/  FFMA.FTZ R127, R45, UR4, -R10 ;  /* 0x000000042d7f7c23 */ /* 0x000fe2000801080a */
[----:B------:R-:W-:Y:S02]  /*184f0*/  IMAD.MOV.U32 R45, RZ, RZ, R200 ;  /* 0x000000ffff2d7224 */ /* 0x000fe400078e00c8 */
[----:B------:R-:W-:Y:S01]  /*18500*/  FFMA.FTZ R200, R130, UR4, -R9 ;  /* 0x0000000482c87c23 */ /* 0x000fe20008010809 */
[----:B------:R-:W-:Y:S02]  /*18510*/  FFMA.FTZ R130, R61, UR4, -R8 ;  /* 0x000000043d827c23 */ /* 0x000fe40008010808 */
[----:B------:R1:W-:Y:S01]  /*18520*/  MUFU.EX2 R247, R11 ;  /* 0x0000000b00f77308 */ /* 0x0003e20000000800 */
[----:B---3--:R-:W-:Y:S04]  /*18530*/  LOP3.LUT R0, R6, 0xffff, RZ, 0xc0, !PT ;  /* 0x0000ffff06007812 */ /* 0x008fe800078ec0ff */
[----:B------:R-:W-:Y:S04]  /*18540*/  SHF.R.U32.HI R0, RZ, 0x8, R0 ;  /* 0x00000008ff007819 */ /* 0x000fe80000011600 */
[----:B------:R-:W-:Y:S01]  /*18550*/  PRMT R80, R12, 0x5410, R0 ;  /* 0x000054100c507816 */ /* 0x000fe20000000000 */
[----:B------:R-:W-:Y:S01]  /*18560*/  FFMA.FTZ R12, R246, UR4, -R10 ;  /* 0x00000004f60c7c23 */ /* 0x000fe2000801080a */
[--C-:B------:R-:W-:Y:S03]  /*18570*/  SHF.R.U32.HI R0, RZ, 0x10, R6.reuse ;  /* 0x00000010ff007819 */ /* 0x100fe60000011606 */
[----:B------:R3:W-:Y:S01]  /*18580*/  MUFU.EX2 R235, R12 ;  /* 0x0000000c00eb7308 */ /* 0x0007e20000000800 */
[----:B------:R-:W-:Y:S02]  /*18590*/  LOP3.LUT R0, R0, 0xff, RZ, 0xc0, !PT ;  /* 0x000000ff00007812 */ /* 0x000fe400078ec0ff */
[----:B-1----:R-:W-:Y:S01]  /*185a0*/  SHF.R.U32.HI R11, RZ, 0x18, R6 ;  /* 0x00000018ff0b7819 */ /* 0x002fe20000011606 */
[--C-:B------:R-:W-:Y:S01]  /*185b0*/  FFMA.FTZ R6, R224, UR4, -R10.reuse ;  /* 0x00000004e0067c23 */ /* 0x100fe2000801080a */
[----:B------:R-:W-:Y:S01]  /*185c0*/  FFMA.FTZ R224, R116, UR4, -R10 ;  /* 0x0000000474e07c23 */ /* 0x000fe2000801080a */
[----:B------:R-:W-:Y:S01]  /*185d0*/  IMAD.MOV.U32 R116, RZ, RZ, R135 ;  /* 0x000000ffff747224 */ /* 0x000fe200078e0087 */
[----:B------:R-:W-:Y:S03]  /*185e0*/  PRMT R81, R0, 0x5410, R11 ;  /* 0x0000541000517816 */ /* 0x000fe6000000000b */
[----:B------:R1:W4:Y:S01]  /*185f0*/  MUFU.EX2 R236, R6 ;  /* 0x0000000600ec7308 */ /* 0x0003220000000800 */
[--C-:B------:R-:W-:Y:S01]  /*18600*/  FFMA.FTZ R11, R227, UR4, -R9.reuse ;  /* 0x00000004e30b7c23 */ /* 0x100fe20008010809 */
[----:B------:R-:W-:Y:S01]  /*18610*/  SHF.R.U32.HI R0, RZ, 0x8, R14 ;  /* 0x00000008ff007819 */ /* 0x000fe2000001160e */
[----:B------:R-:W-:Y:S02]  /*18620*/  IMAD.MOV.U32 R14, RZ, RZ, R34 ;  /* 0x000000ffff0e7224 */ /* 0x000fe400078e0022 */
[----:B------:R-:W-:Y:S01]  /*18630*/  FFMA.FTZ R34, R202, UR4, -R10 ;  /* 0x00000004ca227c23 */ /* 0x000fe2000801080a */
[--C-:B------:R-:W-:Y:S01]  /*18640*/  FFMA.FTZ R202, R131, UR4, -R9.reuse ;  /* 0x0000000483ca7c23 */ /* 0x100fe20008010809 */
[----:B------:R-:W-:Y:S01]  /*18650*/  PRMT R77, R16, 0x5410, R0 ;  /* 0x00005410104d7816 */ /* 0x000fe20000000000 */
[----:B------:R-:W-:Y:S02]  /*18660*/  FFMA.FTZ R131, R105, UR4, -R8 ;  /* 0x0000000469837c23 */ /* 0x000fe40008010808 */
[----:B------:R2:W-:Y:S01]  /*18670*/  MUFU.EX2 R230, R11 ;  /* 0x0000000b00e67308 */ /* 0x0005e20000000800 */
[----:B------:R-:W-:Y:S01]  /*18680*/  FSEL R0, R38, RZ, P2 ;  /* 0x000000ff26007208 */ /* 0x000fe20001000000 */
[----:B---3--:R-:W-:Y:S04]  /*18690*/  IMAD.WIDE.U32 R12, R73, -0x2daee0ad, RZ ;  /* 0xd2511f53490c7825 */ /* 0x008fe800078e00ff */
[----:B------:R-:W-:Y:S01]  /*186a0*/  FFMA.FTZ R227, R117, UR4, -R10 ;  /* 0x0000000475e37c23 */ /* 0x000fe2000801080a */
[----:B------:R-:W-:Y:S01]  /*186b0*/  FFMA.FTZ R117, R87, UR4, -R9 ;  /* 0x0000000457757c23 */ /* 0x000fe20008010809 */
[----:B------:R-:W-:Y:S02]  /*186c0*/  IMAD.MOV.U32 R16, RZ, RZ, R132 ;  /* 0x000000ffff107224 */ /* 0x000fe400078e0084 */
[--C-:B------:R-:W-:Y:S01]  /*186d0*/  FFMA.FTZ R132, R46, UR4, -R10.reuse ;  /* 0x000000042e847c23 */ /* 0x100fe2000801080a */
[----:B------:R3:W-:Y:S01]  /*186e0*/  MUFU.EX2 R135, R19 ;  /* 0x0000001300877308 */ /* 0x0007e20000000800 */
[----:B-1----:R-:W-:Y:S01]  /*186f0*/  FFMA.FTZ R6, R223, UR4, -R10 ;  /* 0x00000004df067c23 */ /* 0x002fe2000801080a */
[----:B------:R-:W-:Y:S02]  /*18700*/  IMAD.MOV.U32 R87, RZ, RZ, R183 ;  /* 0x000000ffff577224 */ /* 0x000fe400078e00b7 */
[----:B------:R-:W-:Y:S01]  /*18710*/  FFMA.FTZ R73, R216, UR4, -R8 ;  /* 0x00000004d8497c23 */ /* 0x000fe20008010808 */
[----:B------:R-:W-:Y:S02]  /*18720*/  IMAD.MOV.U32 R46, RZ, RZ, R112 ;  /* 0x000000ffff2e7224 */ /* 0x000fe400078e0070 */
[----:B------:R-:W-:Y:S01]  /*18730*/  FFMA.FTZ R105, R63, UR4, -R2 ;  /* 0x000000043f697c23 */ /* 0x000fe20008010802 */
[----:B------:R-:W-:Y:S02]  /*18740*/  IMAD.MOV.U32 R112, RZ, RZ, R187 ;  /* 0x000000ffff707224 */ /* 0x000fe400078e00bb */
[--C-:B------:R-:W-:Y:S01]  /*18750*/  FFMA.FTZ R223, R128, UR4, -R10.reuse ;  /* 0x0000000480df7c23 */ /* 0x100fe2000801080a */
[----:B------:R1:W-:Y:S01]  /*18760*/  MUFU.EX2 R189, R6 ;  /* 0x0000000600bd7308 */ /* 0x0003e20000000800 */
[--C-:B--2---:R-:W-:Y:S01]  /*18770*/  FFMA.FTZ R11, R220, UR4, -R9.reuse ;  /* 0x00000004dc0b7c23 */ /* 0x104fe20008010809 */
[----:B------:R-:W-:Y:S01]  /*18780*/  FFMA.FTZ R220, R129, UR4, -R10 ;  /* 0x0000000481dc7c23 */ /* 0x000fe2000801080a */
[----:B------:R-:W-:Y:S02]  /*18790*/  IMAD.MOV.U32 R100, RZ, RZ, R16 ;  /* 0x000000ffff647224 */ /* 0x000fe400078e0010 */
[--C-:B------:R-:W-:Y:S01]  /*187a0*/  FFMA.FTZ R16, R218, UR4, -R9.reuse ;  /* 0x00000004da107c23 */ /* 0x100fe20008010809 */
[--C-:B------:R-:W-:Y:S01]  /*187b0*/  FFMA.FTZ R218, R119, UR4, -R9.reuse ;  /* 0x0000000477da7c23 */ /* 0x100fe20008010809 */
[----:B----4-:R-:W-:Y:S02]  /*187c0*/  IMAD.MOV.U32 R231, RZ, RZ, R236 ;  /* 0x000000ffffe77224 */ /* 0x010fe400078e00ec */
[--C-:B------:R-:W-:Y:S01]  /*187d0*/  FFMA.FTZ R183, R102, UR4, -R9.reuse ;  /* 0x0000000466b77c23 */ /* 0x100fe20008010809 */
[----:B------:R2:W-:Y:S01]  /*187e0*/  MUFU.EX2 R246, R11 ;  /* 0x0000000b00f67308 */ /* 0x0005e20000000800 */
[----:B------:R-:W-:Y:S02]  /*187f0*/  IMAD.MOV.U32 R236, RZ, RZ, R30 ;  /* 0x000000ffffec7224 */ /* 0x000fe400078e001e */
[--C-:B------:R-:W-:Y:S01]  /*18800*/  FFMA.FTZ R30, R179, UR4, -R9.reuse ;  /* 0x00000004b31e7c23 */ /* 0x100fe20008010809 */
[----:B------:R-:W-:Y:S01]  /*18810*/  FFMA.FTZ R179, R115, UR4, -R9 ;  /* 0x0000000473b37c23 */ /* 0x000fe20008010809 */
[----:B------:R-:W-:Y:S01]  /*18820*/  FFMA.FTZ R115, R92, UR4, -R8 ;  /* 0x000000045c737c23 */ /* 0x000fe20008010808 */
[----:B------:R-:W-:Y:S01]  /*18830*/  FFMA.FTZ R92, R79, UR4, -R2 ;  /* 0x000000044f5c7c23 */ /* 0x000fe20008010802 */
[----:B------:R-:W-:Y:S01]  /*18840*/  FFMA.FTZ R216, R121, UR4, -R8 ;  /* 0x0000000479d87c23 */ /* 0x000fe20008010808 */
[--C-:B---3--:R-:W-:Y:S02]  /*18850*/  FFMA.FTZ R19, R252, UR4, -R2.reuse ;  /* 0x00000004fc137c23 */ /* 0x108fe40008010802 */
[----:B------:R-:W-:Y:S01]  /*18860*/  MUFU.EX2 R105, R105 ;  /* 0x0000006900697308 */ /* 0x000fe20000000800 */
[----:B-1----:R-:W-:Y:S01]  /*18870*/  LOP3.LUT R6, R15, 0xff, RZ, 0xc0, !PT ;  /* 0x000000ff0f067812 */ /* 0x002fe200078ec0ff */
[----:B------:R-:W-:Y:S01]  /*18880*/  FFMA.FTZ R121, R111, UR4, -R2 ;  /* 0x000000046f797c23 */ /* 0x000fe20008010802 */
[----:B------:R-:W-:Y:S01]  /*18890*/  LOP3.LUT R15, R25, UR23, R12, 0x96, !PT ;  /* 0x00000017190f7c12 */ /* 0x000fe2000f8e960c */
[----:B------:R-:W-:Y:S01]  /*188a0*/  FFMA.FTZ R12, R14, UR4, -R8 ;  /* 0x000000040e0c7c23 */ /* 0x000fe20008010808 */
[----:B------:R-:W-:Y:S01]  /*188b0*/  PRMT R82, R6, 0x5410, R17 ;  /* 0x0000541006527816 */ /* 0x000fe20000000011 */
[----:B------:R-:W-:Y:S01]  /*188c0*/  FADD.FTZ R6, -R0, R134 ;  /* 0x0000008600067221 */ /* 0x000fe20000010100 */
[--C-:B------:R-:W-:Y:S03]  /*188d0*/  FFMA.FTZ R0, R229, UR4, -R9.reuse ;  /* 0x00000004e5007c23 */ /* 0x100fe60008010809 */
[----:B------:R-:W-:Y:S01]  /*188e0*/  MUFU.EX2 R121, R121 ;  /* 0x0000007900797308 */ /* 0x000fe20000000800 */
[----:B------:R-:W-:Y:S02]  /*188f0*/  IMAD.MOV.U32 R229, RZ, RZ, R188 ;  /* 0x000000ffffe57224 */ /* 0x000fe400078e00bc */
[----:B--2---:R-:W-:Y:S01]  /*18900*/  FFMA.FTZ R11, R249, UR4, -R2 ;  /* 0x00000004f90b7c23 */ /* 0x004fe20008010802 */
[----:B------:R-:W-:Y:S01]  /*18910*/  FFMA.FTZ R14, R215, UR4, -R9 ;  /* 0x00000004d70e7c23 */ /* 0x000fe20008010809 */
[----:B------:R-:W-:Y:S01]  /*18920*/  FMUL.FTZ R6, R6, UR4 ;  /* 0x0000000406067c20 */ /* 0x000fe20008410000 */
[----:B------:R-:W-:Y:S02]  /*18930*/  IMAD.MOV.U32 R17, RZ, RZ, R133 ;  /* 0x000000ffff117224 */ /* 0x000fe400078e0085 */
[--C-:B------:R-:W-:Y:S01]  /*18940*/  FFMA.FTZ R134, R96, UR4, -R10.reuse ;  /* 0x0000000460867c23 */ /* 0x100fe2000801080a */
[----:B------:R-:W-:Y:S01]  /*18950*/  FFMA.FTZ R133, R97, UR4, -R10 ;  /* 0x0000000461857c23 */ /* 0x000fe2000801080a */
[----:B------:R1:W-:Y:S01]  /*18960*/  MUFU.EX2 R188, R0 ;  /* 0x0000000000bc7308 */ /* 0x0003e20000000800 */
[----:B------:R-:W-:Y:S02]  /*18970*/  IMAD.MOV.U32 R96, RZ, RZ, R180 ;  /* 0x000000ffff607224 */ /* 0x000fe400078e00b4 */
[--C-:B------:R-:W-:Y:S01]  /*18980*/  FFMA.FTZ R180, R42, UR4, -R10.reuse ;  /* 0x000000042ab47c23 */ /* 0x100fe2000801080a */
[----:B------:R-:W-:Y:S02]  /*18990*/  IMAD.MOV.U32 R97, RZ, RZ, R181 ;  /* 0x000000ffff617224 */ /* 0x000fe400078e00b5 */
[----:B------:R-:W-:Y:S01]  /*189a0*/  FFMA.FTZ R181, R44, UR4, -R10 ;  /* 0x000000042cb57c23 */ /* 0x000fe2000801080a */
[----:B------:R-:W-:Y:S01]  /*189b0*/  LOP3.LUT R10, R13, UR16, R182, 0x96, !PT ;  /* 0x000000100d0a7c12 */ /* 0x000fe2000f8e96b6 */
[----:B------:R-:W-:Y:S01]  /*189c0*/  FFMA.FTZ R13, R229, UR4, -R8 ;  /* 0x00000004e50d7c23 */ /* 0x000fe20008010808 */
[----:B------:R-:W-:Y:S01]  /*189d0*/  IMAD.MOV.U32 R229, RZ, RZ, R245 ;  /* 0x000000ffffe57224 */ /* 0x000fe200078e00f5 */
[----:B------:R2:W-:Y:S01]  /*189e0*/  MUFU.EX2 R249, R12 ;  /* 0x0000000c00f97308 */ /* 0x0005e20000000800 */
[----:B------:R-:W-:Y:S02]  /*189f0*/  IMAD.MOV.U32 R129, RZ, RZ, R97 ;  /* 0x000000ffff817224 */ /* 0x000fe400078e0061 */
[----:B------:R-:W-:Y:S01]  /*18a00*/  FFMA.FTZ R97, R47, UR4, -R9 ;  /* 0x000000042f617c23 */ /* 0x000fe20008010809 */
[----:B------:R-:W-:Y:S02]  /*18a10*/  IMAD.MOV.U32 R47, RZ, RZ, R113 ;  /* 0x000000ffff2f7224 */ /* 0x000fe400078e0071 */
[----:B------:R-:W-:Y:S01]  /*18a20*/  FFMA.FTZ R113, R86, UR4, -R9 ;  /* 0x0000000456717c23 */ /* 0x000fe20008010809 */
[----:B------:R-:W-:Y:S02]  /*18a30*/  IMAD.MOV.U32 R101, RZ, RZ, R17 ;  /* 0x000000ffff657224 */ /* 0x000fe400078e0011 */
[----:B------:R-:W-:Y:S01]  /*18a40*/  FFMA.FTZ R17, R239, UR4, -R9 ;  /* 0x00000004ef117c23 */ /* 0x000fe20008010809 */
[----:B------:R-:W-:Y:S01]  /*18a50*/  IMAD.MOV.U32 R119, RZ, RZ, R47 ;  /* 0x000000ffff777224 */ /* 0x000fe200078e002f */
[----:B------:R3:W-:Y:S01]  /*18a60*/  MUFU.EX2 R242, R13 ;  /* 0x0000000d00f27308 */ /* 0x0007e20000000800 */
[--C-:B-1----:R-:W-:Y:S01]  /*18a70*/  FFMA.FTZ R0, R248, UR4, -R9.reuse ;  /* 0x00000004f8007c23 */ /* 0x102fe20008010809 */
[----:B------:R-:W-:Y:S02]  /*18a80*/  IMAD.MOV.U32 R86, RZ, RZ, R182 ;  /* 0x000000ffff567224 */ /* 0x000fe400078e00b6 */
[--C-:B------:R-:W-:Y:S01]  /*18a90*/  FFMA.FTZ R44, R214, UR4, -R9.reuse ;  /* 0x00000004d62c7c23 */ /* 0x100fe20008010809 */
[----:B------:R-:W-:Y:S02]  /*18aa0*/  IMAD.MOV.U32 R128, RZ, RZ, R96 ;  /* 0x000000ffff807224 */ /* 0x000fe400078e0060 */
[--C-:B------:R-:W-:Y:S01]  /*18ab0*/  FFMA.FTZ R96, R83, UR4, -R9.reuse ;  /* 0x0000000453607c23 */ /* 0x100fe20008010809 */
[--C-:B------:R-:W-:Y:S01]  /*18ac0*/  FFMA.FTZ R182, R114, UR4, -R9.reuse ;  /* 0x0000000472b67c23 */ /* 0x100fe20008010809 */
[----:B------:R-:W-:Y:S01]  /*18ad0*/  FFMA.FTZ R215, R118, UR4, -R9 ;  /* 0x0000000476d77c23 */ /* 0x000fe20008010809 */
[----:B------:R1:W4:Y:S01]  /*18ae0*/  MUFU.EX2 R248, R0 ;  /* 0x0000000000f87308 */ /* 0x0003220000000800 */
[----:B--2---:R-:W-:Y:S01]  /*18af0*/  FFMA.FTZ R12, R67, UR4, -R8 ;  /* 0x00000004430c7c23 */ /* 0x004fe20008010808 */
[----:B------:R-:W-:Y:S02]  /*18b00*/  IMAD.MOV.U32 R118, RZ, RZ, R46 ;  /* 0x000000ffff767224 */ /* 0x000fe400078e002e */
[--C-:B------:R-:W-:Y:S01]  /*18b10*/  FFMA.FTZ R67, R217, UR4, -R8.reuse ;  /* 0x00000004d9437c23 */ /* 0x100fe20008010808 */
[----:B------:R-:W-:Y:S02]  /*18b20*/  IMAD.MOV.U32 R46, RZ, RZ, R247 ;  /* 0x000000ffff2e7224 */ /* 0x000fe400078e00f7 */
[----:B------:R-:W-:Y:S01]  /*18b30*/  FFMA.FTZ R47, R221, UR4, -R8 ;  /* 0x00000004dd2f7c23 */ /* 0x000fe20008010808 */
[----:B------:R-:W-:Y:S02]  /*18b40*/  IMAD.MOV.U32 R239, RZ, RZ, R186 ;  /* 0x000000ffffef7224 */ /* 0x000fe400078e00ba */
[--C-:B------:R-:W-:Y:S01]  /*18b50*/  FFMA.FTZ R114, R93, UR4, -R8.reuse ;  /* 0x000000045d727c23 */ /* 0x100fe20008010808 */
[----:B------:R2:W-:Y:S01]  /*18b60*/  MUFU.EX2 R187, R12 ;  /* 0x0000000c00bb7308 */ /* 0x0005e20000000800 */
[----:B---3--:R-:W-:Y:S01]  /*18b70*/  FFMA.FTZ R13, R69, UR4, -R8 ;  /* 0x00000004450d7c23 */ /* 0x008fe20008010808 */
[----:B------:R-:W-:Y:S02]  /*18b80*/  IMAD.MOV.U32 R69, RZ, RZ, R26 ;  /* 0x000000ffff457224 */ /* 0x000fe400078e001a */
[--C-:B------:R-:W-:Y:S01]  /*18b90*/  FFMA.FTZ R26, R241, UR4, -R8.reuse ;  /* 0x00000004f11a7c23 */ /* 0x100fe20008010808 */
[----:B------:R-:W-:Y:S02]  /*18ba0*/  IMAD.MOV.U32 R241, RZ, RZ, R91 ;  /* 0x000000fffff17224 */ /* 0x000fe400078e005b */
[----:B------:R-:W-:Y:S01]  /*18bb0*/  FFMA.FTZ R91, R176, UR4, -R8 ;  /* 0x00000004b05b7c23 */ /* 0x000fe20008010808 */
[----:B------:R-:W-:Y:S02]  /*18bc0*/  IMAD.MOV.U32 R102, RZ, RZ, R128 ;  /* 0x000000ffff667224 */ /* 0x000fe400078e0080 */
[----:B------:R-:W-:Y:S01]  /*18bd0*/  FFMA.FTZ R176, R108, UR4, -R8 ;  /* 0x000000046cb07c23 */ /* 0x000fe20008010808 */
[----:B------:R3:W-:Y:S01]  /*18be0*/  MUFU.EX2 R232, R11 ;  /* 0x0000000b00e87308 */ /* 0x0007e20000000800 */
[--C-:B-1----:R-:W-:Y:S01]  /*18bf0*/  FFMA.FTZ R0, R20, UR4, -R2.reuse ;  /* 0x0000000414007c23 */ /* 0x102fe20008010802 */
[----:B------:R-:W-:Y:S01]  /*18c00*/  FFMA.FTZ R20, R237, UR4, -R9 ;  /* 0x00000004ed147c23 */ /* 0x000fe20008010809 */
[----:B------:R-:W-:Y:S02]  /*18c10*/  IMAD.MOV.U32 R237, RZ, RZ, R31 ;  /* 0x000000ffffed7224 */ /* 0x000fe400078e001f */
[----:B------:R-:W-:Y:S01]  /*18c20*/  FFMA.FTZ R31, R170, UR4, -R9 ;  /* 0x00000004aa1f7c23 */ /* 0x000fe20008010809 */
[----:B------:R-:W-:Y:S01]  /*18c30*/  FFMA.FTZ R9, R45, UR4, -R2 ;  /* 0x000000042d097c23 */ /* 0x000fe20008010802 */
[----:B------:R-:W-:Y:S02]  /*18c40*/  IMAD.MOV.U32 R103, RZ, RZ, R129 ;  /* 0x000000ffff677224 */ /* 0x000fe400078e0081 */
[----:B------:R-:W-:Y:S01]  /*18c50*/  FFMA.FTZ R129, R60, UR4, -R8 ;  /* 0x000000043c817c23 */ /* 0x000fe20008010808 */
[----:B------:R1:W-:Y:S01]  /*18c60*/  MUFU.EX2 R245, R0 ;  /* 0x0000000000f57308 */ /* 0x0003e20000000800 */
[----:B--2---:R-:W-:Y:S01]  /*18c70*/  FFMA.FTZ R12, R241, UR4, -R2 ;  /* 0x00000004f10c7c23 */ /* 0x004fe20008010802 */
[----:B------:R-:W-:Y:S02]  /*18c80*/  IMAD.MOV.U32 R241, RZ, RZ, R119 ;  /* 0x000000fffff17224 */ /* 0x000fe400078e0077 */
[--C-:B------:R-:W-:Y:S01]  /*18c90*/  FFMA.FTZ R45, R222, UR4, -R8.reuse ;  /* 0x00000004de2d7c23 */ /* 0x100fe20008010808 */
[----:B------:R-:W-:Y:S02]  /*18ca0*/  IMAD.MOV.U32 R119, RZ, RZ, R87 ;  /* 0x000000ffff777224 */ /* 0x000fe400078e0057 */
[--C-:B------:R-:W-:Y:S01]  /*18cb0*/  FFMA.FTZ R222, R125, UR4, -R8.reuse ;  /* 0x000000047dde7c23 */ /* 0x100fe20008010808 */
[----:B------:R-:W-:Y:S02]  /*18cc0*/  IMAD.MOV.U32 R42, RZ, RZ, R23 ;  /* 0x000000ffff2a7224 */ /* 0x000fe400078e0017 */
[--C-:B------:R-:W-:Y:S01]  /*18cd0*/  FFMA.FTZ R23, R243, UR4, -R8.reuse ;  /* 0x00000004f3177c23 */ /* 0x100fe20008010808 */
[----:B------:R-:W-:Y:S01]  /*18ce0*/  IMAD.MOV.U32 R79, RZ, RZ, R119 ;  /* 0x000000ffff4f7224 */ /* 0x000fe200078e0077 */
[----:B------:R-:W-:Y:S01]  /*18cf0*/  MUFU.EX2 R247, R9 ;  /* 0x0000000900f77308 */ /* 0x000fe20000000800 */
[----:B------:R-:W2:Y:S01]  /*18d00*/  LDC.U8 R119, c[0x0][0x388] ;  /* 0x0000e200ff777b82 */ /* 0x000ea20000000000 */
[----:B---3--:R-:W-:Y:S04]  /*18d10*/  IMAD.WIDE.U32 R10, R10, -0x326172a9, RZ ;  /* 0xcd9e8d570a0a7825 */ /* 0x008fe800078e00ff */
[--C-:B------:R-:W-:Y:S01]  /*18d20*/  FFMA.FTZ R170, R104, UR4, -R8.reuse ;  /* 0x0000000468aa7c23 */ /* 0x100fe20008010808 */
[----:B------:R-:W-:Y:S01]  /*18d30*/  FFMA.FTZ R214, R120, UR4, -R8 ;  /* 0x0000000478d67c23 */ /* 0x000fe20008010808 */
[----:B------:R-:W-:Y:S02]  /*18d40*/  IMAD.MOV.U32 R128, RZ, RZ, R28 ;  /* 0x000000ffff807224 */ /* 0x000fe400078e001c */
[----:B------:R-:W-:Y:S01]  /*18d50*/  FFMA.FTZ R28, R240, UR4, -R8 ;  /* 0x00000004f01c7c23 */ /* 0x000fe20008010808 */
[----:B-1----:R-:W-:Y:S01]  /*18d60*/  FFMA.FTZ R0, R64, UR4, -R2 ;  /* 0x0000000440007c23 */ /* 0x002fe20008010802 */
        /* <DEDUP_REMOVED lines=10> */
[----:B------:R-:W-:Y:S02]  /*18e10*/  IMAD.MOV.U32 R243, RZ, RZ, R94 ;  /* 0x000000fffff37224 */ /* 0x000fe400078e005e */
[--C-:B------:R-:W-:Y:S01]  /*18e20*/  FFMA.FTZ R95, R74, UR4, -R8.reuse ;  /* 0x000000044a5f7c23 */ /* 0x100fe20008010808 */
[----:B------:R-:W-:Y:S01]  /*18e30*/  FFMA.FTZ R94, R72, UR4, -R8 ;  /* 0x00000004485e7c23 */ /* 0x000fe20008010808 */
[----:B------:R-:W-:Y:S01]  /*18e40*/  IMAD.MOV.U32 R62, RZ, RZ, R60 ;  /* 0x000000ffff3e7224 */ /* 0x000fe200078e003c */
[----:B------:R-:W4:Y:S01]  /*18e50*/  LDL.LU R123, [R1+0x48] ;  /* 0x00004800017b7983 */ /* 0x000f220000300800 */
[----:B------:R-:W-:Y:S01]  /*18e60*/  IMAD.MOV.U32 R60, RZ, RZ, R240 ;  /* 0x000000ffff3c7224 */ /* 0x000fe200078e00f0 */
[----:B--2---:R-:W-:Y:S02]  /*18e70*/  PRMT R119, R119, 0x7054, R124 ;  /* 0x0000705477777816 */ /* 0x004fe4000000007c */
[----:B------:R-:W-:Y:S01]  /*18e80*/  MUFU.EX2 R240, R21 ;  /* 0x0000001500f07308 */ /* 0x000fe20000000800 */
[----:B------:R-:W-:Y:S02]  /*18e90*/  IMAD.MOV.U32 R104, RZ, RZ, R116 ;  /* 0x000000ffff687224 */ /* 0x000fe400078e0074 */
[--C-:B------:R-:W-:Y:S01]  /*18ea0*/  FFMA.FTZ R116, R107, UR4, -R2.reuse ;  /* 0x000000046b747c23 */ /* 0x100fe20008010802 */
[----:B------:R-:W-:Y:S01]  /*18eb0*/  IMAD.MOV.U32 R120, RZ, RZ, R83 ;  /* 0x000000ffff787224 */ /* 0x000fe200078e0053 */
[--C-:B------:R-:W-:Y:S01]  /*18ec0*/  HSET2.LE.AND R43, R43, R119.reuse, PT ;  /* 0x000000772b2b7233 */ /* 0x100fe20003803000 */
[----:B-1----:R-:W-:Y:S01]  /*18ed0*/  FFMA.FTZ R18, R243, UR4, -R2 ;  /* 0x00000004f3127c23 */ /* 0x002fe20008010802 */
[--C-:B------:R-:W-:Y:S01]  /*18ee0*/  HSET2.LE.AND R40, R40, R119.reuse, PT ;  /* 0x0000007728287233 */ /* 0x100fe20003803000 */
[----:B------:R-:W-:Y:S01]  /*18ef0*/  IMAD.MOV.U32 R83, RZ, RZ, R239 ;  /* 0x000000ffff537224 */ /* 0x000fe200078e00ef */
[--C-:B------:R-:W-:Y:S01]  /*18f00*/  HSET2.LE.AND R41, R41, R119.reuse, PT ;  /* 0x0000007729297233 */ /* 0x100fe20003803000 */
[----:B---3--:R-:W-:Y:S01]  /*18f10*/  FFMA.FTZ R13, R244, UR4, -R8 ;  /* 0x00000004f40d7c23 */ /* 0x008fe20008010808 */
[----:B------:R-:W-:Y:S01]  /*18f20*/  LOP3.LUT R8, R11, UR24, R84, 0x96, !PT ;  /* 0x000000180b087c12 */ /* 0x000fe2000f8e9654 */
[----:B------:R1:W-:Y:S01]  /*18f30*/  MUFU.EX2 R244, R0 ;  /* 0x0000000000f47308 */ /* 0x0003e20000000800 */
[--C-:B------:R-:W-:Y:S01]  /*18f40*/  HSET2.LE.AND R48, R48, R119.reuse, PT ;  /* 0x0000007730307233 */ /* 0x100fe20003803000 */
[----:B------:R-:W-:Y:S01]  /*18f50*/  IMAD.MOV.U32 R107, RZ, RZ, R128 ;  /* 0x000000ffff6b7224 */ /* 0x000fe200078e0080 */
[--C-:B------:R-:W-:Y:S01]  /*18f60*/  HSET2.LE.AND R49, R49, R119.reuse, PT ;  /* 0x0000007731317233 */ /* 0x100fe20003803000 */
[----:B------:R-:W-:Y:S01]  /*18f70*/  IMAD.WIDE.U32 R8, R8, -0x2daee0ad, RZ ;  /* 0xd2511f5308087825 */ /* 0x000fe200078e00ff */
[--C-:B------:R-:W-:Y:S02]  /*18f80*/  HSET2.LE.AND R50, R50, R119.reuse, PT ;  /* 0x0000007732327233 */ /* 0x100fe40003803000 */
[--C-:B------:R-:W-:Y:S03]  /*18f90*/  HSET2.LE.AND R51, R51, R119.reuse, PT ;  /* 0x0000007733337233 */ /* 0x100fe60003803000 */
[----:B------:R2:W-:Y:S01]  /*18fa0*/  MUFU.EX2 R252, R14 ;  /* 0x0000000e00fc7308 */ /* 0x0005e20000000800 */
[----:B------:R-:W-:Y:S01]  /*18fb0*/  LOP3.LUT R11, R9, UR19, R24, 0x96, !PT ;  /* 0x00000013090b7c12 */ /* 0x000fe2000f8e9618 */
[----:B------:R-:W-:Y:S02]  /*18fc0*/  IMAD.MOV.U32 R243, RZ, RZ, R64 ;  /* 0x000000fffff37224 */ /* 0x000fe400078e0040 */
[----:B------:R-:W-:Y:S01]  /*18fd0*/  FFMA.FTZ R72, R226, UR4, -R2 ;  /* 0x00000004e2487c23 */ /* 0x000fe20008010802 */
[----:B------:R-:W-:Y:S01]  /*18fe0*/  IMAD.MOV.U32 R226, RZ, RZ, R42 ;  /* 0x000000ffffe27224 */ /* 0x000fe200078e002a */
[----:B------:R-:W-:Y:S01]  /*18ff0*/  HSET2.LE.AND R42, R71, R119, PT ;  /* 0x00000077472a7233 */ /* 0x000fe20003803000 */
[--C-:B------:R-:W-:Y:S01]  /*19000*/  FFMA.FTZ R128, R110, UR4, -R2.reuse ;  /* 0x000000046e807c23 */ /* 0x100fe20008010802 */
[----:B------:R-:W-:Y:S02]  /*19010*/  IMAD.MOV.U32 R110, RZ, RZ, R243 ;  /* 0x000000ffff6e7224 */ /* 0x000fe400078e00f3 */
[--C-:B------:R-:W-:Y:S01]  /*19020*/  FFMA.FTZ R64, R233, UR4, -R2.reuse ;  /* 0x00000004e9407c23 */ /* 0x100fe20008010802 */
[----:B-1----:R-:W-:Y:S01]  /*19030*/  F2FP.F16.F32.PACK_AB R0, R107, R83 ;  /* 0x000000536b00723e */ /* 0x002fe200000000ff */
[----:B------:R-:W-:Y:S04]  /*19040*/  IMAD.WIDE.U32 R24, R15, -0x326172a9, RZ ;  /* 0xcd9e8d570f187825 */ /* 0x000fe800078e00ff */
[----:B------:R-:W-:Y:S01]  /*19050*/  FFMA.FTZ R74, R225, UR4, -R2 ;  /* 0x00000004e14a7c23 */ /* 0x000fe20008010802 */
[----:B------:R-:W-:Y:S01]  /*19060*/  MUFU.EX2 R233, R26 ;  /* 0x0000001a00e97308 */ /* 0x000fe20000000800 */
[----:B------:R-:W-:Y:S01]  /*19070*/  LOP3.LUT R42, R42, R0, RZ, 0xc0, !PT ;  /* 0x000000002a2a7212 */ /* 0x000fe200078ec0ff */
[----:B------:R-:W-:Y:S01]  /*19080*/  IMAD.MOV.U32 R119, RZ, RZ, R250 ;  /* 0x000000ffff777224 */ /* 0x000fe200078e00fa */
[----:B------:R-:W-:Y:S01]  /*19090*/  LOP3.LUT R10, R25, UR22, R10, 0x96, !PT ;  /* 0x00000016190a7c12 */ /* 0x000fe2000f8e960a */
[----:B------:R-:W-:Y:S01]  /*190a0*/  IMAD.MOV.U32 R21, RZ, RZ, R69 ;  /* 0x000000ffff157224 */ /* 0x000fe200078e0045 */
[----:B------:R-:W-:Y:S01]  /*190b0*/  F2FP.F16.F32.PACK_AB R0, R110, R104 ;  /* 0x000000686e00723e */ /* 0x000fe200000000ff */
[----:B------:R-:W-:Y:S02]  /*190c0*/  IMAD.MOV.U32 R102, RZ, RZ, R27 ;  /* 0x000000ffff667224 */ /* 0x000fe400078e001b */
[----:B------:R-:W-:Y:S01]  /*190d0*/  FFMA.FTZ R27, R251, UR4, -R2 ;  /* 0x00000004fb1b7c23 */ /* 0x000fe20008010802 */
[----:B--2---:R-:W-:Y:S01]  /*190e0*/  IMAD.WIDE.U32 R14, R10, -0x2daee0ad, RZ ;  /* 0xd2511f530a0e7825 */ /* 0x004fe200078e00ff */
[----:B------:R-:W-:Y:S01]  /*190f0*/  LOP3.LUT R43, R43, R0, RZ, 0xc0, !PT ;  /* 0x000000002b2b7212 */ /* 0x000fe200078ec0ff */
[----:B------:R-:W-:Y:S01]  /*19100*/  MUFU.EX2 R225, R12 ;  /* 0x0000000c00e17308 */ /* 0x000fe20000000800 */
[----:B------:R-:W-:Y:S01]  /*19110*/  F2FP.F16.F32.PACK_AB R0, R112, R178 ;  /* 0x000000b27000723e */ /* 0x000fe200000000ff */
[----:B------:R-:W-:Y:S01]  /*19120*/  IMAD.WIDE.U32 R10, R11, -0x326172a9, RZ ;  /* 0xcd9e8d570b0a7825 */ /* 0x000fe200078e00ff */
[----:B------:R-:W-:Y:S02]  /*19130*/  LOP3.LUT R8, R15, UR15, R8, 0x96, !PT ;  /* 0x0000000f0f087c12 */ /* 0x000fe4000f8e9608 */
[----:B------:R-:W-:Y:S01]  /*19140*/  LOP3.LUT R40, R40, R0, RZ, 0xc0, !PT ;  /* 0x0000000028287212 */ /* 0x000fe200078ec0ff */
[----:B------:R-:W-:Y:S01]  /*19150*/  IMAD.MOV.U32 R118, RZ, RZ, R86 ;  /* 0x000000ffff767224 */ /* 0x000fe200078e0056 */
[----:B------:R-:W-:Y:S01]  /*19160*/  F2FP.F16.F32.PACK_AB R0, R21, R175 ;  /* 0x000000af1500723e */ /* 0x000fe200000000ff */
[----:B------:R-:W-:Y:S02]  /*19170*/  IMAD.MOV.U32 R239, RZ, RZ, R46 ;  /* 0x000000ffffef7224 */ /* 0x000fe400078e002e */
[----:B------:R1:W-:Y:S01]  /*19180*/  MUFU.EX2 R251, R16 ;  /* 0x0000001000fb7308 */ /* 0x0003e20000000800 */
[----:B------:R-:W-:Y:S01]  /*19190*/  FFMA.FTZ R93, R78, UR4, -R2 ;  /* 0x000000044e5d7c23 */ /* 0x000fe20008010802 */
[----:B------:R-:W-:Y:S01]  /*191a0*/  LOP3.LUT R41, R41, R0, RZ, 0xc0, !PT ;  /* 0x0000000029297212 */ /* 0x000fe200078ec0ff */
[----:B------:R-:W-:Y:S01]  /*191b0*/  IMAD.MOV.U32 R78, RZ, RZ, R118 ;  /* 0x000000ffff4e7224 */ /* 0x000fe200078e0076 */
[----:B------:R-:W-:Y:S01]  /*191c0*/  F2FP.F16.F32.PACK_AB R0, R226, R173 ;  /* 0x000000ade200723e */ /* 0x000fe200000000ff */
[----:B------:R-:W-:Y:S02]  /*191d0*/  IMAD.MOV.U32 R118, RZ, RZ, R239 ;  /* 0x000000ffff767224 */ /* 0x000fe400078e00ef */
[--C-:B------:R-:W-:Y:S01]  /*191e0*/  FFMA.FTZ R46, R234, UR4, -R2.reuse ;  /* 0x00000004ea2e7c23 */ /* 0x100fe20008010802 */
[----:B------:R-:W-:Y:S01]  /*191f0*/  IMAD.WIDE.U32 R8, R8, -0x326172a9, RZ ;  /* 0xcd9e8d5708087825 */ /* 0x000fe200078e00ff */
[----:B------:R-:W-:Y:S01]  /*19200*/  LOP3.LUT R48, R48, R0, RZ, 0xc0, !PT ;  /* 0x0000000030307212 */ /* 0x000fe200078ec0ff */
[----:B------:R2:W-:Y:S02]  /*19210*/  MUFU.EX2 R239, R20 ;  /* 0x0000001400ef7308 */ /* 0x0005e40000000800 */
[----:B------:R-:W-:Y:S01]  /*19220*/  FFMA.FTZ R221, R5, UR4, -R2 ;  /* 0x0000000405dd7c23 */ /* 0x000fe20008010802 */
[----:B------:R-:W-:Y:S01]  /*19230*/  IMAD.MOV.U32 R111, RZ, RZ, R102 ;  /* 0x000000ffff6f7224 */ /* 0x000fe200078e0066 */
[C---:B------:R-:W-:Y:S01]  /*19240*/  LOP3.LUT R0, R8.reuse, 0xffff, RZ, 0xc0, !PT ;  /* 0x0000ffff08007812 */ /* 0x040fe200078ec0ff */
[----:B------:R-:W-:Y:S01]  /*19250*/  IMAD.MOV.U32 R102, RZ, RZ, R235 ;  /* 0x000000ffff667224 */ /* 0x000fe200078e00eb */
[----:B------:R-:W-:Y:S01]  /*19260*/  LOP3.LUT R5, R8, 0xff, RZ, 0xc0, !PT ;  /* 0x000000ff08057812 */ /* 0x000fe200078ec0ff */
[----:B------:R-:W-:Y:S01]  /*19270*/  IMAD.MOV.U32 R61, RZ, RZ, R103 ;  /* 0x000000ffff3d7224 */ /* 0x000fe200078e0067 */
[----:B------:R-:W-:Y:S02]  /*19280*/  SHF.R.U32.HI R0, RZ, 0x8, R0 ;  /* 0x00000008ff007819 */ /* 0x000fe40000011600 */
[----:B------:R3:W-:Y:S01]  /*19290*/  MUFU.EX2 R234, R17 ;  /* 0x0000001100ea7308 */ /* 0x0007e20000000800 */
[----:B------:R-:W-:Y:S01]  /*192a0*/  LOP3.LUT R10, R9, UR40, R10, 0x96, !PT ;  /* 0x00000028090a7c12 */ /* 0x000fe2000f8e960a */
[----:B-1----:R-:W-:Y:S01]  /*192b0*/  IMAD.MOV.U32 R16, RZ, RZ, R62 ;  /* 0x000000ffff107224 */ /* 0x002fe200078e003e */
[----:B------:R-:W-:Y:S01]  /*192c0*/  PRMT R62, R5, 0x5410, R0 ;  /* 0x00005410053e7816 */ /* 0x000fe20000000000 */
[----:B------:R-:W-:Y:S01]  /*192d0*/  IMAD.MOV.U32 R125, RZ, RZ, R229 ;  /* 0x000000ffff7d7224 */ /* 0x000fe200078e00e5 */
[----:B------:R-:W-:Y:S01]  /*192e0*/  SHF.R.U32.HI R5, RZ, 0x10, R8 ;  /* 0x00000010ff057819 */ /* 0x000fe20000011608 */
[----:B------:R-:W-:Y:S01]  /*192f0*/  FFMA.FTZ R86, R204, UR4, -R2 ;  /* 0x00000004cc567c23 */ /* 0x000fe20008010802 */
[----:B------:R-:W-:Y:S01]  /*19300*/  SHF.R.U32.HI R8, RZ, 0x18, R8 ;  /* 0x00000018ff087819 */ /* 0x000fe20000011608 */
[--C-:B------:R-:W-:Y:S01]  /*19310*/  FFMA.FTZ R103, R68, UR4, -R2.reuse ;  /* 0x0000000444677c23 */ /* 0x100fe20008010802 */
[----:B------:R-:W-:Y:S01]  /*19320*/  LOP3.LUT R5, R5, 0xff, RZ, 0xc0, !PT ;  /* 0x000000ff05057812 */ /* 0x000fe200078ec0ff */
[----:B------:R-:W-:Y:S01]  /*19330*/  IMAD.MOV.U32 R63, RZ, RZ, R61 ;  /* 0x000000ffff3f7224 */ /* 0x000fe200078e003d */
[----:B------:R-:W-:Y:S01]  /*19340*/  F2FP.F16.F32.PACK_AB R0, R125, R174 ;  /* 0x000000ae7d00723e */ /* 0x000fe200000000ff */
[--C-:B------:R-:W-:Y:S01]  /*19350*/  FFMA.FTZ R204, R122, UR4, -R2.reuse ;  /* 0x000000047acc7c23 */ /* 0x100fe20008010802 */
[----:B------:R-:W-:Y:S01]  /*19360*/  FFMA.FTZ R217, R126, UR4, -R2 ;  /* 0x000000047ed97c23 */ /* 0x000fe20008010802 */
[----:B------:R-:W-:Y:S01]  /*19370*/  LOP3.LUT R2, R11, UR18, R24, 0x96, !PT ;  /* 0x000000120b027c12 */ /* 0x000fe2000f8e9618 */
[----:B--2---:R-:W-:Y:S01]  /*19380*/  IMAD.MOV.U32 R20, RZ, RZ, R228 ;  /* 0x000000ffff147224 */ /* 0x004fe200078e00e4 */
[----:B------:R-:W-:Y:S01]  /*19390*/  LOP3.LUT R49, R49, R0, RZ, 0xc0, !PT ;  /* 0x0000000031317212 */ /* 0x000fe200078ec0ff */
[----:B---3--:R-:W-:Y:S01]  /*193a0*/  IMAD.MOV.U32 R17, RZ, RZ, R63 ;  /* 0x000000ffff117224 */ /* 0x008fe200078e003f */
[----:B------:R-:W-:Y:S01]  /*193b0*/  PRMT R63, R5, 0x5410, R8 ;  /* 0x00005410053f7816 */ /* 0x000fe20000000008 */
[----:B------:R-:W-:Y:S01]  /*193c0*/  IMAD.MOV.U32 R61, RZ, RZ, R241 ;  /* 0x000000ffff3d7224 */ /* 0x000fe200078e00f1 */
[----:B------:R-:W-:Y:S01]  /*193d0*/  F2FP.F16.F32.PACK_AB R0, R111, R20 ;  /* 0x000000146f00723e */ /* 0x000fe200000000ff */
[----:B------:R-:W-:Y:S01]  /*193e0*/  IMAD.WIDE.U32 R8, R2, -0x2daee0ad, RZ ;  /* 0xd2511f5302087825 */ /* 0x000fe200078e00ff */
[----:B------:R-:W-:Y:S02]  /*193f0*/  MUFU.EX2 R241, R30 ;  /* 0x0000001e00f17308 */ /* 0x000fe40000000800 */
[----:B------:R-:W-:Y:S01]  /*19400*/  LOP3.LUT R50, R50, R0, RZ, 0xc0, !PT ;  /* 0x0000000032327212 */ /* 0x000fe200078ec0ff */
[----:B------:R-:W-:Y:S01]  /*19410*/  IMAD.MOV.U32 R124, RZ, RZ, R102 ;  /* 0x000000ffff7c7224 */ /* 0x000fe200078e0066 */
[C---:B------:R-:W-:Y:S01]  /*19420*/  LOP3.LUT R0, R8.reuse, 0xffff, RZ, 0xc0, !PT ;  /* 0x0000ffff08007812 */ /* 0x040fe200078ec0ff */
[----:B----4-:R-:W-:Y:S01]  /*19430*/  IMAD.MOV.U32 R102, RZ, RZ, R248 ;  /* 0x000000ffff667224 */ /* 0x010fe200078e00f8 */
[----:B------:R-:W-:Y:S01]  /*19440*/  LOP3.LUT R2, R8, 0xff, RZ, 0xc0, !PT ;  /* 0x000000ff08027812 */ /* 0x000fe200078ec0ff */
[----:B------:R-:W-:Y:S01]  /*19450*/  IMAD.MOV.U32 R122, RZ, RZ, R231 ;  /* 0x000000ffff7a7224 */ /* 0x000fe200078e00e7 */
[----:B------:R-:W-:Y:S02]  /*19460*/  SHF.R.U32.HI R0, RZ, 0x8, R0 ;  /* 0x00000008ff007819 */ /* 0x000fe40000011600 */
[----:B------:R-:W-:Y:S01]  /*19470*/  MUFU.EX2 R248, R31 ;  /* 0x0000001f00f87308 */ /* 0x000fe20000000800 */
[----:B------:R-:W-:Y:S01]  /*19480*/  LOP3.LUT R5, R9, UR41, R14, 0x96, !PT ;  /* 0x0000002909057c12 */ /* 0x000fe2000f8e960e */
[----:B------:R-:W-:Y:S01]  /*19490*/  IMAD.MOV.U32 R69, RZ, RZ, R237 ;  /* 0x000000ffff457224 */ /* 0x000fe200078e00ed */
[----:B------:R-:W-:Y:S01]  /*194a0*/  PRMT R70, R2, 0x5410, R0 ;  /* 0x0000541002467816 */ /* 0x000fe20000000000 */
[----:B------:R-:W-:Y:S01]  /*194b0*/  IMAD.MOV.U32 R68, RZ, RZ, R236 ;  /* 0x000000ffff447224 */ /* 0x000fe200078e00ec */
[--C-:B------:R-:W-:Y:S01]  /*194c0*/  SHF.R.U32.HI R0, RZ, 0x10, R8.reuse ;  /* 0x00000010ff007819 */ /* 0x100fe20000011608 */
[----:B------:R-:W-:Y:S01]  /*194d0*/  IMAD.MOV.U32 R25, RZ, RZ, R69 ;  /* 0x000000ffff197224 */ /* 0x000fe200078e0045 */
[----:B------:R-:W-:Y:S01]  /*194e0*/  F2FP.F16.F32.PACK_AB R2, R118, R120 ;  /* 0x000000787602723e */ /* 0x000fe200000000ff */
[----:B------:R-:W-:Y:S01]  /*194f0*/  IMAD.MOV.U32 R69, RZ, RZ, R61 ;  /* 0x000000ffff457224 */ /* 0x000fe200078e003d */
[----:B------:R-:W-:Y:S01]  /*19500*/  SHF.R.U32.HI R8, RZ, 0x18, R8 ;  /* 0x00000018ff087819 */ /* 0x000fe20000011608 */
[----:B------:R-:W-:Y:S01]  /*19510*/  MUFU.EX2 R237, R27 ;  /* 0x0000001b00ed7308 */ /* 0x000fe20000000800 */
[----:B------:R-:W-:Y:S01]  /*19520*/  LOP3.LUT R0, R0, 0xff, RZ, 0xc0, !PT ;  /* 0x000000ff00007812 */ /* 0x000fe200078ec0ff */
[----:B------:R-:W-:Y:S01]  /*19530*/  IMAD.MOV.U32 R24, RZ, RZ, R68 ;  /* 0x000000ffff187224 */ /* 0x000fe200078e0044 */
[----:B------:R-:W-:Y:S01]  /*19540*/  LOP3.LUT R51, R51, R2, RZ, 0xc0, !PT ;  /* 0x0000000233337212 */ /* 0x000fe200078ec0ff */
[----:B------:R-:W-:Y:S01]  /*19550*/  IMAD.MOV.U32 R68, RZ, RZ, R60 ;  /* 0x000000ffff447224 */ /* 0x000fe200078e003c */
[----:B------:R-:W-:Y:S02]  /*19560*/  LOP3.LUT R2, R10, 0xffff, RZ, 0xc0, !PT ;  /* 0x0000ffff0a027812 */ /* 0x000fe400078ec0ff */
[----:B------:R-:W-:Y:S01]  /*19570*/  PRMT R71, R0, 0x5410, R8 ;  /* 0x0000541000477816 */ /* 0x000fe20000000008 */
[----:B------:R-:W-:Y:S01]  /*19580*/  FMUL.FTZ R0, R3, UR4 ;  /* 0x0000000403007c20 */ /* 0x000fe20008410000 */
[----:B------:R-:W-:Y:S01]  /*19590*/  LOP3.LUT R3, R10, 0xff, RZ, 0xc0, !PT ;  /* 0x000000ff0a037812 */ /* 0x000fe200078ec0ff */
[----:B------:R-:W-:Y:S01]  /*195a0*/  MUFU.EX2 R228, R13 ;  /* 0x0000000d00e47308 */ /* 0x000fe20000000800 */
[----:B------:R-:W-:Y:S04]  /*195b0*/  SHF.R.U32.HI R2, RZ, 0x8, R2 ;  /* 0x00000008ff027819 */ /* 0x000fe80000011602 */
[----:B------:R-:W-:Y:S02]  /*195c0*/  PRMT R60, R3, 0x5410, R2 ;  /* 0x00005410033c7816 */ /* 0x000fe40000000002 */
[--C-:B------:R-:W-:Y:S03]  /*195d0*/  SHF.R.U32.HI R2, RZ, 0x10, R10.reuse ;  /* 0x00000010ff027819 */ /* 0x100fe6000001160a */
[----:B------:R1:W-:Y:S01]  /*195e0*/  MUFU.EX2 R235, R23 ;  /* 0x0000001700eb7308 */ /* 0x0003e20000000800 */
[----:B------:R-:W-:Y:S02]  /*195f0*/  SHF.R.U32.HI R10, RZ, 0x18, R10 ;  /* 0x00000018ff0a7819 */ /* 0x000fe4000001160a */
[----:B------:R-:W-:Y:S02]  /*19600*/  LOP3.LUT R2, R2, 0xff, RZ, 0xc0, !PT ;  /* 0x000000ff02027812 */ /* 0x000fe400078ec0ff */
[C---:B------:R-:W-:Y:S02]  /*19610*/  LOP3.LUT R3, R5.reuse, 0xff, RZ, 0xc0, !PT ;  /* 0x000000ff05037812 */ /* 0x040fe400078ec0ff */
[----:B------:R-:W-:Y:S03]  /*19620*/  PRMT R61, R2, 0x5410, R10 ;  /* 0x00005410023d7816 */ /* 0x000fe6000000000a */
[----:B------:R2:W-:Y:S01]  /*19630*/  MUFU.EX2 R229, R22 ;  /* 0x0000001600e57308 */ /* 0x0005e20000000800 */
[----:B------:R-:W-:Y:S01]  /*19640*/  LOP3.LUT R2, R5, 0xffff, RZ, 0xc0, !PT ;  /* 0x0000ffff05027812 */ /* 0x000fe200078ec0ff */
[----:B------:R-:W3:Y:S03]  /*19650*/  LDL.LU R10, [R1+0x4c] ;  /* 0x00004c00010a7983 */ /* 0x000ee60000300800 */
[----:B------:R-:W-:Y:S05]  /*19660*/  SHF.R.U32.HI R2, RZ, 0x8, R2 ;  /* 0x00000008ff027819 */ /* 0x000fea0000011602 */
[----:B------:R-:W4:Y:S01]  /*19670*/  MUFU.EX2 R0, R0 ;  /* 0x0000000000007308 */ /* 0x000f220000000800 */
[----:B-1----:R-:W-:Y:S09]  /*19680*/  IMAD.MOV.U32 R23, RZ, RZ, R69 ;  /* 0x000000ffff177224 */ /* 0x002ff200078e0045 */
[----:B------:R1:W-:Y:S01]  /*19690*/  MUFU.EX2 R231, R18 ;  /* 0x0000001200e77308 */ /* 0x0003e20000000800 */
[----:B--2---:R-:W-:Y:S04]  /*196a0*/  IMAD.MOV.U32 R22, RZ, RZ, R249 ;  /* 0x000000ffff167224 */ /* 0x004fe800078e00f9 */
[----:B------:R-:W-:Y:S02]  /*196b0*/  IMAD.MOV.U32 R126, RZ, RZ, R22 ;  /* 0x000000ffff7e7224 */ /* 0x000fe400078e0016 */
[----:B------:R-:W-:Y:S01]  /*196c0*/  IMAD.MOV.U32 R22, RZ, RZ, R68 ;  /* 0x000000ffff167224 */ /* 0x000fe200078e0044 */
[----:B------:R-:W-:Y:S01]  /*196d0*/  PRMT R68, R3, 0x5410, R2 ;  /* 0x0000541003447816 */ /* 0x000fe20000000002 */
[----:B------:R-:W-:Y:S01]  /*196e0*/  FMUL.FTZ R2, R4, UR4 ;  /* 0x0000000404027c20 */ /* 0x000fe20008410000 */
[--C-:B------:R-:W-:Y:S01]  /*196f0*/  SHF.R.U32.HI R4, RZ, 0x10, R5.reuse ;  /* 0x00000010ff047819 */ /* 0x100fe20000011605 */
[----:B----4-:R-:W-:Y:S01]  /*19700*/  FMUL.FTZ R9, R0, R153 ;  /* 0x0000009900097220 */ /* 0x010fe20000410000 */
[----:B------:R-:W-:Y:S01]  /*19710*/  SHF.R.U32.HI R5, RZ, 0x18, R5 ;  /* 0x00000018ff057819 */ /* 0x000fe20000011605 */
[----:B------:R2:W4:Y:S01]  /*19720*/  MUFU.EX2 R3, R2 ;  /* 0x0000000200037308 */ /* 0x0005220000000800 */
[----:B------:R-:W-:Y:S01]  /*19730*/  LOP3.LUT R4, R4, 0xff, RZ, 0xc0, !PT ;  /* 0x000000ff04047812 */ /* 0x000fe200078ec0ff */
[----:B------:R-:W-:Y:S02]  /*19740*/  IMAD.MOV.U32 R153, RZ, RZ, R17 ;  /* 0x000000ffff997224 */ /* 0x000fe400078e0011 */
[----:B------:R-:W-:Y:S01]  /*19750*/  FMUL.FTZ R8, R0, R152 ;  /* 0x0000009800087220 */ /* 0x000fe20000410000 */
[----:B-1----:R-:W-:Y:S01]  /*19760*/  IMAD.MOV.U32 R18, RZ, RZ, R226 ;  /* 0x000000ffff127224 */ /* 0x002fe200078e00e2 */
[----:B------:R-:W-:Y:S01]  /*19770*/  PRMT R69, R4, 0x5410, R5 ;  /* 0x0000541004457816 */ /* 0x000fe20000000005 */
[C---:B------:R-:W-:Y:S01]  /*19780*/  FMUL.FTZ R12, R0.reuse, R144 ;  /* 0x00000090000c7220 */ /* 0x040fe20000410000 */
[C---:B------:R-:W-:Y:S02]  /*19790*/  FMUL.FTZ R13, R0.reuse, R145 ;  /* 0x00000091000d7220 */ /* 0x040fe40000410000 */
[----:B------:R1:W-:Y:S01]  /*197a0*/  MUFU.EX2 R249, R32 ;  /* 0x0000002000f97308 */ /* 0x0003e20000000800 */
[----:B------:R-:W-:Y:S02]  /*197b0*/  IMAD.MOV.U32 R145, RZ, RZ, R21 ;  /* 0x000000ffff917224 */ /* 0x000fe400078e0015 */
[----:B------:R-:W-:Y:S02]  /*197c0*/  IMAD.MOV.U32 R152, RZ, RZ, R16 ;  /* 0x000000ffff987224 */ /* 0x000fe400078e0010 */
[----:B------:R-:W-:Y:S05]  /*197d0*/  IMAD.MOV.U32 R144, RZ, RZ, R104 ;  /* 0x000000ffff907224 */ /* 0x000fea00078e0068 */
[----:B------:R1:W-:Y:S01]  /*197e0*/  MUFU.EX2 R226, R33 ;  /* 0x0000002100e27308 */ /* 0x0003e20000000800 */
[----:B--2---:R-:W-:Y:S01]  /*197f0*/  FMUL.FTZ R2, R7, UR4 ;  /* 0x0000000407027c20 */ /* 0x004fe20008410000 */
[C---:B----4-:R-:W-:Y:S01]  /*19800*/  FMUL.FTZ R11, R3.reuse, R155 ;  /* 0x0000009b030b7220 */ /* 0x050fe20000410000 */
[C---:B------:R-:W-:Y:S01]  /*19810*/  FMUL.FTZ R14, R3.reuse, R146 ;  /* 0x00000092030e7220 */ /* 0x040fe20000410000 */
[C---:B------:R-:W-:Y:S01]  /*19820*/  FMUL.FTZ R15, R3.reuse, R147 ;  /* 0x00000093030f7220 */ /* 0x040fe20000410000 */
[C---:B------:R-:W-:Y:S01]  /*19830*/  FMUL.FTZ R26, R3.reuse, R142 ;  /* 0x0000008e031a7220 */ /* 0x040fe20000410000 */
[C---:B------:R-:W-:Y:S01]  /*19840*/  FMUL.FTZ R27, R3.reuse, R143 ;  /* 0x0000008f031b7220 */ /* 0x040fe20000410000 */
[C---:B------:R-:W-:Y:S03]  /*19850*/  FMUL.FTZ R30, R3.reuse, R138 ;  /* 0x0000008a031e7220 */ /* 0x040fe60000410000 */
[----:B------:R-:W2:Y:S01]  /*19860*/  MUFU.EX2 R2, R2 ;  /* 0x0000000200027308 */ /* 0x000ea20000000800 */
[C---:B------:R-:W-:Y:S01]  /*19870*/  FMUL.FTZ R31, R3.reuse, R139 ;  /* 0x0000008b031f7220 */ /* 0x040fe20000410000 */
[----:B-1----:R-:W-:Y:S02]  /*19880*/  IMAD.MOV.U32 R32, RZ, RZ, R24 ;  /* 0x000000ffff207224 */ /* 0x002fe400078e0018 */
[C---:B------:R-:W-:Y:S01]  /*19890*/  FMUL.FTZ R24, R0.reuse, R140 ;  /* 0x0000008c00187220 */ /* 0x040fe20000410000 */
[----:B------:R-:W-:Y:S02]  /*198a0*/  IMAD.MOV.U32 R140, RZ, RZ, R20 ;  /* 0x000000ffff8c7224 */ /* 0x000fe400078e0014 */
[----:B------:R-:W-:Y:S03]  /*198b0*/  IMAD.MOV.U32 R142, RZ, RZ, R78 ;  /* 0x000000ffff8e7224 */ /* 0x000fe600078e004e */
[----:B------:R1:W-:Y:S01]  /*198c0*/  MUFU.EX2 R243, R28 ;  /* 0x0000001c00f37308 */ /* 0x0003e20000000800 */
[----:B------:R-:W-:Y:S02]  /*198d0*/  IMAD.MOV.U32 R33, RZ, RZ, R25 ;  /* 0x000000ffff217224 */ /* 0x000fe400078e0019 */
[----:B------:R-:W-:Y:S01]  /*198e0*/  FMUL.FTZ R25, R0, R141 ;  /* 0x0000008d00197220 */ /* 0x000fe20000410000 */
[----:B------:R-:W-:Y:S02]  /*198f0*/  IMAD.MOV.U32 R141, RZ, RZ, R18 ;  /* 0x000000ffff8d7224 */ /* 0x000fe400078e0012 */
[----:B------:R-:W-:Y:S02]  /*19900*/  IMAD.MOV.U32 R143, RZ, RZ, R79 ;  /* 0x000000ffff8f7224 */ /* 0x000fe400078e004f */
[----:B------:R-:W-:Y:S02]  /*19910*/  IMAD.MOV.U32 R139, RZ, RZ, R140 ;  /* 0x000000ffff8b7224 */ /* 0x000fe400078e008c */
[----:B------:R4:W-:Y:S01]  /*19920*/  MUFU.EX2 R250, R29 ;  /* 0x0000001d00fa7308 */ /* 0x0009e20000000800 */
[C---:B--2---:R-:W-:Y:S01]  /*19930*/  FMUL.FTZ R17, R2.reuse, R161 ;  /* 0x000000a102117220 */ /* 0x044fe20000410000 */
[C---:B------:R-:W-:Y:S01]  /*19940*/  FMUL.FTZ R4, R2.reuse, R164 ;  /* 0x000000a402047220 */ /* 0x040fe20000410000 */
[C---:B------:R-:W-:Y:S01]  /*19950*/  FMUL.FTZ R5, R2.reuse, R165 ;  /* 0x000000a502057220 */ /* 0x040fe20000410000 */
[C---:B------:R-:W-:Y:S01]  /*19960*/  FMUL.FTZ R16, R2.reuse, R160 ;  /* 0x000000a002107220 */ /* 0x040fe20000410000 */
[C---:B------:R-:W-:Y:S01]  /*19970*/  FMUL.FTZ R20, R2.reuse, R156 ;  /* 0x0000009c02147220 */ /* 0x040fe20000410000 */
[----:B------:R-:W-:Y:S01]  /*19980*/  FMUL.FTZ R21, R2, R157 ;  /* 0x0000009d02157220 */ /* 0x000fe20000410000 */
[----:B------:R-:W-:Y:S03]  /*19990*/  IMAD.MOV.U32 R140, RZ, RZ, R152 ;  /* 0x000000ffff8c7224 */ /* 0x000fe600078e0098 */
[----:B------:R2:W-:Y:S01]  /*199a0*/  MUFU.EX2 R236, R19 ;  /* 0x0000001300ec7308 */ /* 0x0005e20000000800 */
[----:B-1----:R-:W-:Y:S01]  /*199b0*/  FMUL.FTZ R28, R0, R136 ;  /* 0x00000088001c7220 */ /* 0x002fe20000410000 */
[----:B------:R-:W-:Y:S02]  /*199c0*/  IMAD.MOV.U32 R136, RZ, RZ, R32 ;  /* 0x000000ffff887224 */ /* 0x000fe400078e0020 */
[----:B------:R-:W-:Y:S01]  /*199d0*/  FMUL.FTZ R32, R2, R148 ;  /* 0x0000009402207220 */ /* 0x000fe20000410000 */
[----:B------:R-:W-:Y:S02]  /*199e0*/  IMAD.MOV.U32 R148, RZ, RZ, R22 ;  /* 0x000000ffff947224 */ /* 0x000fe400078e0016 */
[----:B------:R-:W-:Y:S03]  /*199f0*/  IMAD.MOV.U32 R138, RZ, RZ, R83 ;  /* 0x000000ffff8a7224 */ /* 0x000fe600078e0053 */
[----:B------:R-:W-:Y:S01]  /*19a00*/  MUFU.EX2 R160, R45 ;  /* 0x0000002d00a07308 */ /* 0x000fe20000000800 */
[----:B----4-:R-:W-:Y:S01]  /*19a10*/  FMUL.FTZ R29, R0, R137 ;  /* 0x00000089001d7220 */ /* 0x010fe20000410000 */
[----:B------:R-:W-:Y:S02]  /*19a20*/  IMAD.MOV.U32 R137, RZ, RZ, R33 ;  /* 0x000000ffff897224 */ /* 0x000fe400078e0021 */
[----:B------:R-:W-:Y:S01]  /*19a30*/  FMUL.FTZ R33, R2, R149 ;  /* 0x0000009502217220 */ /* 0x000fe20000410000 */
[----:B------:R-:W-:Y:S05]  /*19a40*/  IMAD.MOV.U32 R149, RZ, RZ, R23 ;  /* 0x000000ffff957224 */ /* 0x000fea00078e0017 */
[----:B------:R-:W-:Y:S01]  /*19a50*/  MUFU.EX2 R165, R46 ;  /* 0x0000002e00a57308 */ /* 0x000fe20000000800 */
[----:B--2---:R-:W-:Y:S09]  /*19a60*/  IMAD.MOV.U32 R19, RZ, RZ, R230 ;  /* 0x000000ffff137224 */ /* 0x004ff200078e00e6 */
[----:B------:R-:W-:Y:S10]  /*19a70*/  MUFU.EX2 R230, R34 ;  /* 0x0000002200e67308 */ /* 0x000ff40000000800 */
[----:B------:R-:W-:Y:S10]  /*19a80*/  MUFU.EX2 R164, R67 ;  /* 0x0000004300a47308 */ /* 0x000ff40000000800 */
[----:B------:R-:W-:Y:S10]  /*19a90*/  MUFU.EX2 R157, R74 ;  /* 0x0000004a009d7308 */ /* 0x000ff40000000800 */
[----:B------:R-:W-:Y:S10]  /*19aa0*/  MUFU.EX2 R147, R91 ;  /* 0x0000005b00937308 */ /* 0x000ff40000000800 */
[----:B------:R1:W-:Y:S10]  /*19ab0*/  MUFU.EX2 R156, R90 ;  /* 0x0000005a009c7308 */ /* 0x0003f40000000800 */
[----:B------:R2:W-:Y:S10]  /*19ac0*/  MUFU.EX2 R155, R94 ;  /* 0x0000005e009b7308 */ /* 0x0005f40000000800 */
[----:B------:R-:W-:Y:S01]  /*19ad0*/  MUFU.EX2 R146, R93 ;  /* 0x0000005d00927308 */ /* 0x000fe20000000800 */
[----:B-1----:R-:W-:Y:S09]  /*19ae0*/  IMAD.MOV.U32 R90, RZ, RZ, R140 ;  /* 0x000000ffff5a7224 */ /* 0x002ff200078e008c */
[----:B------:R-:W-:Y:S01]  /*19af0*/  MUFU.EX2 R152, R92 ;  /* 0x0000005c00987308 */ /* 0x000fe20000000800 */
[----:B--2---:R-:W-:Y:S02]  /*19b00*/  IMAD.MOV.U32 R94, RZ, RZ, R142 ;  /* 0x000000ffff5e7224 */ /* 0x004fe400078e008e */
[----:B------:R-:W-:Y:S01]  /*19b10*/  FFMA.FTZ R173, R0, R123, R173 ;  /* 0x0000007b00ad7223 */ /* 0x000fe200000100ad */
[----:B------:R-:W-:Y:S06]  /*19b20*/  IMAD.MOV.U32 R123, RZ, RZ, R102 ;  /* 0x000000ffff7b7224 */ /* 0x000fec00078e0066 */
[----:B------:R-:W1:Y:S01]  /*19b30*/  MUFU.EX2 R0, R6 ;  /* 0x0000000600007308 */ /* 0x000e620000000800 */
[----:B------:R-:W2:Y:S09]  /*19b40*/  LDL.LU R102, [R1+0x50] ;  /* 0x0000500001667983 */ /* 0x000eb20000300800 */
[----:B------:R4:W-:Y:S10]  /*19b50*/  MUFU.EX2 R142, R127 ;  /* 0x0000007f008e7308 */ /* 0x0009f40000000800 */
[----:B------:R-:W-:Y:S01]  /*19b60*/  MUFU.EX2 R140, R96 ;  /* 0x00000060008c7308 */ /* 0x000fe20000000800 */
[C---:B-1----:R-:W-:Y:S01]  /*19b70*/  FMUL.FTZ R6, R0.reuse, R166 ;  /* 0x000000a600067220 */ /* 0x042fe20000410000 */
[C---:B------:R-:W-:Y:S01]  /*19b80*/  FMUL.FTZ R18, R0.reuse, R162 ;  /* 0x000000a200127220 */ /* 0x040fe20000410000 */
[----:B------:R-:W-:Y:S02]  /*19b90*/  IMAD.MOV.U32 R162, RZ, RZ, R19 ;  /* 0x000000ffffa27224 */ /* 0x000fe400078e0013 */
[C---:B------:R-:W-:Y:S01]  /*19ba0*/  FMUL.FTZ R7, R0.reuse, R167 ;  /* 0x000000a700077220 */ /* 0x040fe20000410000 */
[C---:B------:R-:W-:Y:S01]  /*19bb0*/  FMUL.FTZ R19, R0.reuse, R163 ;  /* 0x000000a300137220 */ /* 0x040fe20000410000 */
[C---:B------:R-:W-:Y:S01]  /*19bc0*/  FMUL.FTZ R22, R0.reuse, R158 ;  /* 0x0000009e00167220 */ /* 0x040fe20000410000 */
[C---:B------:R-:W-:Y:S02]  /*19bd0*/  FMUL.FTZ R23, R0.reuse, R159 ;  /* 0x0000009f00177220 */ /* 0x040fe40000410000 */
[----:B------:R-:W-:Y:S01]  /*19be0*/  MUFU.EX2 R166, R64 ;  /* 0x0000004000a67308 */ /* 0x000fe20000000800 */
[----:B------:R-:W-:Y:S01]  /*19bf0*/  FMUL.FTZ R34, R0, R150 ;  /* 0x0000009600227220 */ /* 0x000fe20000410000 */
[----:B------:R-:W-:Y:S02]  /*19c00*/  IMAD.MOV.U32 R163, RZ, RZ, R141 ;  /* 0x000000ffffa37224 */ /* 0x000fe400078e008d */
[----:B------:R-:W-:Y:S02]  /*19c10*/  IMAD.MOV.U32 R141, RZ, RZ, R153 ;  /* 0x000000ffff8d7224 */ /* 0x000fe400078e0099 */
[----:B------:R-:W-:Y:S04]  /*19c20*/  IMAD.MOV.U32 R150, RZ, RZ, R136 ;  /* 0x000000ffff967224 */ /* 0x000fe800078e0088 */
[----:B------:R-:W-:Y:S01]  /*19c30*/  MUFU.EX2 R167, R47 ;  /* 0x0000002f00a77308 */ /* 0x000fe20000000800 */
[----:B------:R-:W-:Y:S02]  /*19c40*/  IMAD.MOV.U32 R136, RZ, RZ, R145 ;  /* 0x000000ffff887224 */ /* 0x000fe400078e0091 */
[----:B------:R-:W-:Y:S02]  /*19c50*/  IMAD.MOV.U32 R91, RZ, RZ, R141 ;  /* 0x000000ffff5b7224 */ /* 0x000fe400078e008d */
[----:B----4-:R-:W-:Y:S05]  /*19c60*/  IMAD.MOV.U32 R127, RZ, RZ, R139 ;  /* 0x000000ffff7f7224 */ /* 0x010fea00078e008b */
[----:B------:R-:W-:Y:S10]  /*19c70*/  MUFU.EX2 R159, R73 ;  /* 0x00000049009f7308 */ /* 0x000ff40000000800 */
[----:B------:R-:W-:Y:S10]  /*19c80*/  MUFU.EX2 R158, R72 ;  /* 0x00000048009e7308 */ /* 0x000ff40000000800 */
[----:B------:R1:W-:Y:S10]  /*19c90*/  MUFU.EX2 R145, R87 ;  /* 0x0000005700917308 */ /* 0x0003f40000000800 */
[----:B------:R4:W-:Y:S10]  /*19ca0*/  MUFU.EX2 R153, R86 ;  /* 0x0000005600997308 */ /* 0x0009f40000000800 */
[----:B------:R-:W-:Y:S01]  /*19cb0*/  MUFU.EX2 R113, R113 ;  /* 0x0000007100717308 */ /* 0x000fe20000000800 */
[----:B-1----:R-:W-:Y:S09]  /*19cc0*/  IMAD.MOV.U32 R87, RZ, RZ, R101 ;  /* 0x000000ffff577224 */ /* 0x002ff200078e0065 */
[----:B------:R-:W-:Y:S01]  /*19cd0*/  MUFU.EX2 R103, R103 ;  /* 0x0000006700677308 */ /* 0x000fe20000000800 */
[----:B----4-:R-:W-:Y:S04]  /*19ce0*/  IMAD.MOV.U32 R86, RZ, RZ, R100 ;  /* 0x000000ffff567224 */ /* 0x010fe800078e0064 */
[----:B------:R-:W-:Y:S05]  /*19cf0*/  IMAD.MOV.U32 R96, RZ, RZ, R86 ;  /* 0x000000ffff607224 */ /* 0x000fea00078e0056 */
[----:B------:R-:W-:Y:S01]  /*19d00*/  MUFU.EX2 R108, R108 ;  /* 0x0000006c006c7308 */ /* 0x000fe20000000800 */
[C---:B---3--:R-:W-:Y:S01]  /*19d10*/  FFMA.FTZ R174, R3.reuse, R10, R174 ;  /* 0x0000000a03ae7223 */ /* 0x048fe200000100ae */
[----:B------:R-:W-:Y:S02]  /*19d20*/  FMUL.FTZ R10, R3, R154 ;  /* 0x0000009a030a7220 */ /* 0x000fe40000410000 */
[----:B------:R-:W3:Y:S06]  /*19d30*/  LDL.LU R3, [R1+0x54] ;  /* 0x0000540001037983 */ /* 0x000eec0000300800 */
[----:B------:R1:W-:Y:S01]  /*19d40*/  MUFU.EX2 R154, R95 ;  /* 0x0000005f009a7308 */ /* 0x0003e20000000800 */
[----:B------:R-:W4:Y:S01]  /*19d50*/  LDL R161, [R1+0x14] ;  /* 0x0000140001a17983 */ /* 0x000f220000100800 */
[----:B-1----:R-:W-:Y:S08]  /*19d60*/  IMAD.MOV.U32 R95, RZ, RZ, R143 ;  /* 0x000000ffff5f7224 */ /* 0x002ff000078e008f */
[----:B------:R-:W-:Y:S10]  /*19d70*/  MUFU.EX2 R143, R134 ;  /* 0x00000086008f7308 */ /* 0x000ff40000000800 */
[----:B------:R-:W-:Y:S01]  /*19d80*/  MUFU.EX2 R134, R99 ;  /* 0x0000006300867308 */ /* 0x000fe20000000800 */
[----:B--2---:R-:W-:Y:S01]  /*19d90*/  FFMA.FTZ R102, R2, R102, R178 ;  /* 0x0000006602667223 */ /* 0x004fe200000100b2 */
[----:B------:R-:W-:Y:S08]  /*19da0*/  F2FP.F16.F32.PACK_AB R2, R189, R122 ;  /* 0x0000007abd02723e */ /* 0x000ff000000000ff */
[----:B------:R1:W-:Y:S02]  /*19db0*/  MUFU.EX2 R178, R35 ;  /* 0x0000002300b27308 */ /* 0x0003e40000000800 */
[C---:B-1----:R-:W-:Y:S01]  /*19dc0*/  FMUL.FTZ R35, R0.reuse, R151 ;  /* 0x0000009700237220 */ /* 0x042fe20000410000 */
[----:B------:R-:W-:Y:S02]  /*19dd0*/  IMAD.MOV.U32 R151, RZ, RZ, R137 ;  /* 0x000000ffff977224 */ /* 0x000fe400078e0089 */
[----:B------:R-:W-:Y:S05]  /*19de0*/  IMAD.MOV.U32 R137, RZ, RZ, R144 ;  /* 0x000000ffff897224 */ /* 0x000fea00078e0090 */
[----:B------:R-:W-:Y:S10]  /*19df0*/  MUFU.EX2 R144, R133 ;  /* 0x0000008500907308 */ /* 0x000ff40000000800 */
[----:B------:R-:W-:Y:S01]  /*19e00*/  MUFU.EX2 R133, R98 ;  /* 0x0000006200857308 */ /* 0x000fe20000000800 */
[----:B---3--:R-:W-:Y:S01]  /*19e10*/  FFMA.FTZ R104, R0, R3, R175 ;  /* 0x0000000300687223 */ /* 0x008fe200000100af */
[----:B------:R-:W-:Y:S08]  /*19e20*/  F2FP.F16.F32.PACK_AB R3, R123, R246 ;  /* 0x000000f67b03723e */ /* 0x000ff000000000ff */
[----:B------:R1:W2:Y:S01]  /*19e30*/  MUFU.EX2 R175, R44 ;  /* 0x0000002c00af7308 */ /* 0x0002a20000000800 */
[----:B------:R-:W-:Y:S02]  /*19e40*/  F2FP.F16.F32.PACK_AB R0, R188, R162 ;  /* 0x000000a2bc00723e */ /* 0x000fe400000000ff */
[--C-:B----4-:R-:W-:Y:S02]  /*19e50*/  HSET2.LE.AND R54, R54, R161.reuse, PT ;  /* 0x000000a136367233 */ /* 0x110fe40003803000 */
[--C-:B------:R-:W-:Y:S02]  /*19e60*/  HSET2.LE.AND R52, R52, R161.reuse, PT ;  /* 0x000000a134347233 */ /* 0x100fe40003803000 */
[--C-:B------:R-:W-:Y:S02]  /*19e70*/  HSET2.LE.AND R53, R53, R161.reuse, PT ;  /* 0x000000a135357233 */ /* 0x100fe40003803000 */
[----:B------:R-:W-:Y:S02]  /*19e80*/  LOP3.LUT R54, R54, R2, RZ, 0xc0, !PT ;  /* 0x0000000236367212 */ /* 0x000fe400078ec0ff */
[----:B------:R-:W-:Y:S02]  /*19e90*/  F2FP.F16.F32.PACK_AB R2, R124, R119 ;  /* 0x000000777c02723e */ /* 0x000fe400000000ff */
[--C-:B------:R-:W-:Y:S02]  /*19ea0*/  HSET2.LE.AND R55, R55, R161.reuse, PT ;  /* 0x000000a137377233 */ /* 0x100fe40003803000 */
[----:B------:R-:W-:Y:S02]  /*19eb0*/  LOP3.LUT R52, R52, R2, RZ, 0xc0, !PT ;  /* 0x0000000234347212 */ /* 0x000fe400078ec0ff */
[----:B------:R-:W-:Y:S02]  /*19ec0*/  LOP3.LUT R53, R53, R3, RZ, 0xc0, !PT ;  /* 0x0000000335357212 */ /* 0x000fe400078ec0ff */
[--C-:B------:R-:W-:Y:S02]  /*19ed0*/  HSET2.LE.AND R58, R58, R161.reuse, PT ;  /* 0x000000a13a3a7233 */ /* 0x100fe40003803000 */
[--C-:B------:R-:W-:Y:S02]  /*19ee0*/  HSET2.LE.AND R59, R59, R161.reuse, PT ;  /* 0x000000a13b3b7233 */ /* 0x100fe40003803000 */
[----:B------:R-:W-:Y:S02]  /*19ef0*/  F2FP.F16.F32.PACK_AB R2, R187, R238 ;  /* 0x000000eebb02723e */ /* 0x000fe400000000ff */
[----:B------:R-:W-:Y:S02]  /*19f00*/  F2FP.F16.F32.PACK_AB R3, R244, R247 ;  /* 0x000000f7f403723e */ /* 0x000fe400000000ff */
[----:B------:R-:W-:Y:S02]  /*19f10*/  LOP3.LUT R55, R55, R0, RZ, 0xc0, !PT ;  /* 0x0000000037377212 */ /* 0x000fe400078ec0ff */
[--C-:B------:R-:W-:Y:S02]  /*19f20*/  HSET2.LE.AND R57, R57, R161.reuse, PT ;  /* 0x000000a139397233 */ /* 0x100fe40003803000 */
[----:B------:R-:W-:Y:S02]  /*19f30*/  F2FP.F16.F32.PACK_AB R0, R245, R232 ;  /* 0x000000e8f500723e */ /* 0x000fe400000000ff */
[----:B------:R-:W-:Y:S02]  /*19f40*/  LOP3.LUT R58, R58, R2, RZ, 0xc0, !PT ;  /* 0x000000023a3a7212 */ /* 0x000fe400078ec0ff */
[----:B------:R-:W-:Y:S01]  /*19f50*/  LOP3.LUT R59, R59, R3, RZ, 0xc0, !PT ;  /* 0x000000033b3b7212 */ /* 0x000fe200078ec0ff */
[----:B------:R-:W-:Y:S01]  /*19f60*/  IMAD.U32 R3, RZ, RZ, UR42 ;  /* 0x0000002aff037e24 */ /* 0x000fe2000f8e00ff */
[--C-:B------:R-:W-:Y:S02]  /*19f70*/  HSET2.LE.AND R60, R60, R161.reuse, PT ;  /* 0x000000a13c3c7233 */ /* 0x100fe40003803000 */
[----:B------:R-:W-:Y:S02]  /*19f80*/  F2FP.F16.F32.PACK_AB R2, R240, R229 ;  /* 0x000000e5f002723e */ /* 0x000fe400000000ff */
[----:B------:R-:W-:Y:S02]  /*19f90*/  LOP3.LUT R57, R57, R0, RZ, 0xc0, !PT ;  /* 0x0000000039397212 */ /* 0x000fe400078ec0ff */
[--C-:B------:R-:W-:Y:S02]  /*19fa0*/  HSET2.LE.AND R62, R62, R161.reuse, PT ;  /* 0x000000a13e3e7233 */ /* 0x100fe40003803000 */
[--C-:B------:R-:W-:Y:S02]  /*19fb0*/  HSET2.LE.AND R56, R56, R161.reuse, PT ;  /* 0x000000a138387233 */ /* 0x100fe40003803000 */
[----:B------:R-:W-:Y:S02]  /*19fc0*/  F2FP.F16.F32.PACK_AB R0, R135, R186 ;  /* 0x000000ba8700723e */ /* 0x000fe400000000ff */
[----:B------:R-:W-:Y:S02]  /*19fd0*/  LOP3.LUT R60, R60, R2, RZ, 0xc0, !PT ;  /* 0x000000023c3c7212 */ /* 0x000fe400078ec0ff */
[--C-:B------:R-:W-:Y:S02]  /*19fe0*/  HSET2.LE.AND R64, R76, R161.reuse, PT ;  /* 0x000000a14c407233 */ /* 0x100fe40003803000 */
[----:B-1----:R-:W-:Y:S02]  /*19ff0*/  F2FP.F16.F32.PACK_AB R44, R126, R242 ;  /* 0x000000f27e2c723e */ /* 0x002fe400000000ff */
[----:B------:R-:W-:Y:S02]  /*1a000*/  LOP3.LUT R45, R141, UR27, R3, 0x96, !PT ;  /* 0x0000001b8d2d7c12 */ /* 0x000fe4000f8e9603 */
[----:B------:R-:W-:Y:S01]  /*1a010*/  F2FP.F16.F32.PACK_AB R2, R235, R228 ;  /* 0x000000e4eb02723e */ /* 0x000fe200000000ff */
[----:B------:R-:W1:Y:S01]  /*1a020*/  MUFU.EX2 R141, R132 ;  /* 0x00000084008d7308 */ /* 0x000e620000000800 */
[----:B------:R-:W-:Y:S01]  /*1a030*/  LOP3.LUT R62, R62, R0, RZ, 0xc0, !PT ;  /* 0x000000003e3e7212 */ /* 0x000fe200078ec0ff */
[----:B------:R-:W-:Y:S01]  /*1a040*/  IMAD.WIDE.U32 R46, R45, -0x326172a9, RZ ;  /* 0xcd9e8d572d2e7825 */ /* 0x000fe200078e00ff */
[--C-:B------:R-:W-:Y:S02]  /*1a050*/  HSET2.LE.AND R63, R63, R161.reuse, PT ;  /* 0x000000a13f3f7233 */ /* 0x100fe40003803000 */
[----:B------:R-:W-:Y:S02]  /*1a060*/  LOP3.LUT R56, R56, R44, RZ, 0xc0, !PT ;  /* 0x0000002c38387212 */ /* 0x000fe400078ec0ff */
[----:B------:R-:W-:Y:S03]  /*1a070*/  F2FP.F16.F32.PACK_AB R0, R252, R251 ;  /* 0x000000fbfc00723e */ /* 0x000fe600000000ff */
[----:B------:R3:W4:Y:S01]  /*1a080*/  MUFU.EX2 R132, R97 ;  /* 0x0000006100847308 */ /* 0x0007220000000800 */
[--C-:B------:R-:W-:Y:S02]  /*1a090*/  HSET2.LE.AND R66, R66, R161.reuse, PT ;  /* 0x000000a142427233 */ /* 0x100fe40003803000 */
[----:B------:R-:W-:Y:S02]  /*1a0a0*/  LOP3.LUT R64, R64, R2, RZ, 0xc0, !PT ;  /* 0x0000000240407212 */ /* 0x000fe400078ec0ff */
[--C-:B------:R-:W-:Y:S02]  /*1a0b0*/  HSET2.LE.AND R70, R70, R161.reuse, PT ;  /* 0x000000a146467233 */ /* 0x100fe40003803000 */
[----:B------:R-:W-:Y:S02]  /*1a0c0*/  F2FP.F16.F32.PACK_AB R44, R243, R233 ;  /* 0x000000e9f32c723e */ /* 0x000fe400000000ff */
[----:B------:R-:W-:Y:S02]  /*1a0d0*/  F2FP.F16.F32.PACK_AB R2, R249, R250 ;  /* 0x000000faf902723e */ /* 0x000fe400000000ff */
[----:B------:R-:W-:Y:S02]  /*1a0e0*/  LOP3.LUT R63, R63, R0, RZ, 0xc0, !PT ;  /* 0x000000003f3f7212 */ /* 0x000fe400078ec0ff */
[--C-:B------:R-:W-:Y:S02]  /*1a0f0*/  HSET2.LE.AND R61, R61, R161.reuse, PT ;  /* 0x000000a13d3d7233 */ /* 0x100fe40003803000 */
[--C-:B------:R-:W-:Y:S02]  /*1a100*/  HSET2.LE.AND R65, R65, R161.reuse, PT ;  /* 0x000000a141417233 */ /* 0x100fe40003803000 */
[----:B------:R-:W-:Y:S01]  /*1a110*/  F2FP.F16.F32.PACK_AB R0, R239, R234 ;  /* 0x000000eaef00723e */ /* 0x000fe200000000ff */
[----:B---3--:R-:W-:Y:S01]  /*1a120*/  IMAD.MOV.U32 R97, RZ, RZ, R87 ;  /* 0x000000ffff617224 */ /* 0x008fe200078e0057 */
[----:B------:R-:W-:Y:S02]  /*1a130*/  LOP3.LUT R66, R66, R44, RZ, 0xc0, !PT ;  /* 0x0000002c42427212 */ /* 0x000fe400078ec0ff */
[----:B------:R-:W-:Y:S02]  /*1a140*/  LOP3.LUT R70, R70, R2, RZ, 0xc0, !PT ;  /* 0x0000000246467212 */ /* 0x000fe400078ec0ff */
[--C-:B------:R-:W-:Y:S02]  /*1a150*/  HSET2.LE.AND R69, R69, R161.reuse, PT ;  /* 0x000000a145457233 */ /* 0x100fe40003803000 */
[----:B------:R-:W-:Y:S02]  /*1a160*/  F2FP.F16.F32.PACK_AB R3, R231, R225 ;  /* 0x000000e1e703723e */ /* 0x000fe400000000ff */
[----:B------:R-:W-:Y:S02]  /*1a170*/  LOP3.LUT R44, R47, UR11, R148, 0x96, !PT ;  /* 0x0000000b2f2c7c12 */ /* 0x000fe4000f8e9694 */
[----:B--2---:R-:W-:Y:S02]  /*1a180*/  F2FP.F16.F32.PACK_AB R2, R175, R178 ;  /* 0x000000b2af02723e */ /* 0x004fe400000000ff */
[----:B------:R-:W-:Y:S02]  /*1a190*/  LOP3.LUT R61, R61, R0, RZ, 0xc0, !PT ;  /* 0x000000003d3d7212 */ /* 0x000fe400078ec0ff */
[--C-:B------:R-:W-:Y:S02]  /*1a1a0*/  HSET2.LE.AND R67, R75, R161.reuse, PT ;  /* 0x000000a14b437233 */ /* 0x100fe40003803000 */
[----:B------:R-:W-:Y:S02]  /*1a1b0*/  LOP3.LUT R65, R65, R3, RZ, 0xc0, !PT ;  /* 0x0000000341417212 */ /* 0x000fe400078ec0ff */
[----:B------:R-:W-:Y:S02]  /*1a1c0*/  F2FP.F16.F32.PACK_AB R0, R237, R236 ;  /* 0x000000eced00723e */ /* 0x000fe400000000ff */
[--C-:B------:R-:W-:Y:S02]  /*1a1d0*/  HSET2.LE.AND R71, R71, R161.reuse, PT ;  /* 0x000000a147477233 */ /* 0x100fe40003803000 */
[----:B------:R-:W-:Y:S02]  /*1a1e0*/  LOP3.LUT R78, R47, UR11, R100, 0x96, !PT ;  /* 0x0000000b2f4e7c12 */ /* 0x000fe4000f8e9664 */
[--C-:B------:R-:W-:Y:S02]  /*1a1f0*/  LOP3.LUT R79, R85, UR10, R46.reuse, 0x96, !PT ;  /* 0x0000000a554f7c12 */ /* 0x100fe4000f8e962e */
[----:B------:R-:W-:Y:S01]  /*1a200*/  LOP3.LUT R45, R89, UR10, R46, 0x96, !PT ;  /* 0x0000000a592d7c12 */ /* 0x000fe2000f8e962e */
[----:B------:R-:W-:Y:S01]  /*1a210*/  IMAD.WIDE.U32 R46, R44, -0x2daee0ad, RZ ;  /* 0xd2511f532c2e7825 */ /* 0x000fe200078e00ff */
[----:B------:R-:W-:Y:S02]  /*1a220*/  LOP3.LUT R69, R69, R2, RZ, 0xc0, !PT ;  /* 0x0000000245457212 */ /* 0x000fe400078ec0ff */
[--C-:B------:R-:W-:Y:S01]  /*1a230*/  HSET2.LE.AND R74, R77, R161.reuse, PT ;  /* 0x000000a14d4a7233 */ /* 0x100fe20003803000 */
[----:B------:R-:W-:Y:S01]  /*1a240*/  IMAD.WIDE.U32 R76, R45, -0x2daee0ad, RZ ;  /* 0xd2511f532d4c7825 */ /* 0x000fe200078e00ff */
[----:B------:R-:W-:Y:S02]  /*1a250*/  F2FP.F16.F32.PACK_AB R3, R248, R241 ;  /* 0x000000f1f803723e */ /* 0x000fe400000000ff */
[----:B------:R-:W-:Y:S02]  /*1a260*/  F2FP.F16.F32.PACK_AB R2, R159, R164 ;  /* 0x000000a49f02723e */ /* 0x000fe400000000ff */
[----:B------:R-:W-:Y:S02]  /*1a270*/  LOP3.LUT R67, R67, R0, RZ, 0xc0, !PT ;  /* 0x0000000043437212 */ /* 0x000fe400078ec0ff */
[--C-:B------:R-:W-:Y:S02]  /*1a280*/  HSET2.LE.AND R68, R68, R161.reuse, PT ;  /* 0x000000a144447233 */ /* 0x100fe40003803000 */
[----:B------:R-:W-:Y:S02]  /*1a290*/  LOP3.LUT R71, R71, R3, RZ, 0xc0, !PT ;  /* 0x0000000347477212 */ /* 0x000fe400078ec0ff */
[--C-:B------:R-:W-:Y:S02]  /*1a2a0*/  HSET2.LE.AND R72, R80, R161.reuse, PT ;  /* 0x000000a150487233 */ /* 0x100fe40003803000 */
[----:B------:R-:W-:Y:S02]  /*1a2b0*/  F2FP.F16.F32.PACK_AB R0, R230, R226 ;  /* 0x000000e2e600723e */ /* 0x000fe400000000ff */
[----:B------:R-:W-:Y:S02]  /*1a2c0*/  LOP3.LUT R74, R74, R2, RZ, 0xc0, !PT ;  /* 0x000000024a4a7212 */ /* 0x000fe400078ec0ff */
[----:B------:R-:W-:Y:S02]  /*1a2d0*/  F2FP.F16.F32.PACK_AB R3, R167, R160 ;  /* 0x000000a0a703723e */ /* 0x000fe400000000ff */
[----:B------:R-:W-:Y:S02]  /*1a2e0*/  LOP3.LUT R2, R47, UR16, R150, 0x96, !PT ;  /* 0x000000102f027c12 */ /* 0x000fe4000f8e9696 */
[----:B------:R-:W-:Y:S02]  /*1a2f0*/  LOP3.LUT R68, R68, R0, RZ, 0xc0, !PT ;  /* 0x0000000044447212 */ /* 0x000fe400078ec0ff */
[--C-:B------:R-:W-:Y:S02]  /*1a300*/  HSET2.LE.AND R73, R81, R161.reuse, PT ;  /* 0x000000a151497233 */ /* 0x100fe40003803000 */
[----:B------:R-:W-:Y:S01]  /*1a310*/  LOP3.LUT R72, R72, R3, RZ, 0xc0, !PT ;  /* 0x0000000348487212 */ /* 0x000fe200078ec0ff */
[----:B------:R-:W-:Y:S01]  /*1a320*/  IMAD.WIDE.U32 R2, R2, -0x326172a9, RZ ;  /* 0xcd9e8d5702027825 */ /* 0x000fe200078e00ff */
[----:B------:R-:W-:Y:S02]  /*1a330*/  F2FP.F16.F32.PACK_AB R0, R166, R165 ;  /* 0x000000a5a600723e */ /* 0x000fe400000000ff */
[----:B------:R-:W-:Y:S02]  /*1a340*/  LOP3.LUT R44, R77, UR23, R46, 0x96, !PT ;  /* 0x000000174d2c7c12 */ /* 0x000fe4000f8e962e */
[----:B------:R-:W-:Y:S02]  /*1a350*/  LOP3.LUT R73, R73, R0, RZ, 0xc0, !PT ;  /* 0x0000000049497212 */ /* 0x000fe400078ec0ff */
[--C-:B------:R-:W-:Y:S01]  /*1a360*/  HSET2.LE.AND R75, R82, R161.reuse, PT ;  /* 0x000000a1524b7233 */ /* 0x100fe20003803000 */
[----:B------:R-:W-:Y:S01]  /*1a370*/  IMAD.WIDE.U32 R46, R44, -0x326172a9, RZ ;  /* 0xcd9e8d572c2e7825 */ /* 0x000fe200078e00ff */
[----:B------:R-:W-:Y:S02]  /*1a380*/  F2FP.F16.F32.PACK_AB R0, R157, R158 ;  /* 0x0000009e9d00723e */ /* 0x000fe400000000ff */
[----:B------:R-:W-:Y:S02]  /*1a390*/  LOP3.LUT R3, R3, UR24, R88, 0x96, !PT ;  /* 0x0000001803037c12 */ /* 0x000fe4000f8e9658 */
[----:B------:R-:W-:Y:S02]  /*1a3a0*/  LOP3.LUT R75, R75, R0, RZ, 0xc0, !PT ;  /* 0x000000004b4b7212 */ /* 0x000fe400078ec0ff */
[----:B------:R-:W-:Y:S01]  /*1a3b0*/  LOP3.LUT R0, R47, UR22, R2, 0x96, !PT ;  /* 0x000000162f007c12 */ /* 0x000fe2000f8e9602 */
[----:B------:R-:W-:Y:S05]  /*1a3c0*/  IMAD.WIDE.U32 R2, R3, -0x2daee0ad, RZ ;  /* 0xd2511f5303027825 */ /* 0x000fea00078e00ff */
[----:B------:R-:W-:Y:S05]  /*1a3d0*/  LOP3.LUT R44, R3, UR19, R76, 0x96, !PT ;  /* 0x00000013032c7c12 */ /* 0x000fea000f8e964c */
[----:B------:R-:W-:Y:S05]  /*1a3e0*/  IMAD.WIDE.U32 R44, R44, -0x326172a9, RZ ;  /* 0xcd9e8d572c2c7825 */ /* 0x000fea00078e00ff */
[----:B------:R-:W-:Y:S01]  /*1a3f0*/  LOP3.LUT R45, R45, UR18, R46, 0x96, !PT ;  /* 0x000000122d2d7c12 */ /* 0x000fe2000f8e962e */
[----:B------:R-:W-:Y:S05]  /*1a400*/  IMAD.WIDE.U32 R46, R0, -0x2daee0ad, RZ ;  /* 0xd2511f53002e7825 */ /* 0x000fea00078e00ff */
[----:B------:R-:W-:Y:S05]  /*1a410*/  LOP3.LUT R2, R47, UR15, R2, 0x96, !PT ;  /* 0x0000000f2f027c12 */ /* 0x000fea000f8e9602 */
[----:B------:R-:W-:Y:S05]  /*1a420*/  IMAD.WIDE.U32 R2, R2, -0x326172a9, RZ ;  /* 0xcd9e8d5702027825 */ /* 0x000fea00078e00ff */
[----:B------:R-:W-:Y:S02]  /*1a430*/  LOP3.LUT R44, R3, UR40, R44, 0x96, !PT ;  /* 0x00000028032c7c12 */ /* 0x000fe4000f8e962c */
[----:B------:R-:W-:Y:S02]  /*1a440*/  LOP3.LUT R82, R2, 0xffff, RZ, 0xc0, !PT ;  /* 0x0000ffff02527812 */ /* 0x000fe400078ec0ff */
[C---:B------:R-:W-:Y:S02]  /*1a450*/  LOP3.LUT R0, R44.reuse, 0xffff, RZ, 0xc0, !PT ;  /* 0x0000ffff2c007812 */ /* 0x040fe400078ec0ff */
[----:B------:R-:W-:Y:S02]  /*1a460*/  LOP3.LUT R80, R44, 0xff, RZ, 0xc0, !PT ;  /* 0x000000ff2c507812 */ /* 0x000fe400078ec0ff */
[----:B------:R-:W-:Y:S02]  /*1a470*/  SHF.R.U32.HI R0, RZ, 0x8, R0 ;  /* 0x00000008ff007819 */ /* 0x000fe40000011600 */
[----:B------:R-:W-:Y:S02]  /*1a480*/  SHF.R.U32.HI R81, RZ, 0x10, R44 ;  /* 0x00000010ff517819 */ /* 0x000fe4000001162c */
[----:B------:R-:W-:Y:S02]  /*1a490*/  PRMT R80, R80, 0x5410, R0 ;  /* 0x0000541050507816 */ /* 0x000fe40000000000 */
[----:B------:R-:W-:Y:S02]  /*1a4a0*/  SHF.R.U32.HI R44, RZ, 0x18, R44 ;  /* 0x00000018ff2c7819 */ /* 0x000fe4000001162c */
[----:B------:R-:W-:Y:S02]  /*1a4b0*/  LOP3.LUT R81, R81, 0xff, RZ, 0xc0, !PT ;  /* 0x000000ff51517812 */ /* 0x000fe400078ec0ff */
[--C-:B------:R-:W-:Y:S02]  /*1a4c0*/  HSET2.LE.AND R80, R80, R161.reuse, PT ;  /* 0x000000a150507233 */ /* 0x100fe40003803000 */
[----:B------:R-:W-:Y:S02]  /*1a4d0*/  PRMT R81, R81, 0x5410, R44 ;  /* 0x0000541051517816 */ /* 0x000fe4000000002c */
[----:B------:R-:W-:Y:S02]  /*1a4e0*/  LOP3.LUT R76, R2, 0xff, RZ, 0xc0, !PT ;  /* 0x000000ff024c7812 */ /* 0x000fe400078ec0ff */
[----:B------:R-:W-:Y:S02]  /*1a4f0*/  F2FP.F16.F32.PACK_AB R0, R156, R147 ;  /* 0x000000939c00723e */ /* 0x000fe400000000ff */
[----:B------:R-:W-:Y:S02]  /*1a500*/  SHF.R.U32.HI R82, RZ, 0x8, R82 ;  /* 0x00000008ff527819 */ /* 0x000fe40000011652 */
[----:B------:R-:W-:Y:S02]  /*1a510*/  SHF.R.U32.HI R83, RZ, 0x10, R2 ;  /* 0x00000010ff537819 */ /* 0x000fe40000011602 */
[----:B------:R-:W-:Y:S02]  /*1a520*/  LOP3.LUT R80, R80, R0, RZ, 0xc0, !PT ;  /* 0x0000000050507212 */ /* 0x000fe400078ec0ff */
[--C-:B------:R-:W-:Y:S02]  /*1a530*/  HSET2.LE.AND R81, R81, R161.reuse, PT ;  /* 0x000000a151517233 */ /* 0x100fe40003803000 */
[----:B------:R-:W-:Y:S02]  /*1a540*/  PRMT R82, R76, 0x5410, R82 ;  /* 0x000054104c527816 */ /* 0x000fe40000000052 */
[----:B------:R-:W-:Y:S01]  /*1a550*/  SHF.R.U32.HI R77, RZ, 0x18, R2 ;  /* 0x00000018ff4d7819 */ /* 0x000fe20000011602 */
[----:B------:R-:W-:Y:S01]  /*1a560*/  IMAD.WIDE.U32 R2, R45, -0x2daee0ad, RZ ;  /* 0xd2511f532d027825 */ /* 0x000fe200078e00ff */
[----:B------:R-:W-:Y:S02]  /*1a570*/  F2FP.F16.F32.PACK_AB R0, R153, R145 ;  /* 0x000000919900723e */ /* 0x000fe400000000ff */
[----:B------:R-:W-:Y:S02]  /*1a580*/  LOP3.LUT R83, R83, 0xff, RZ, 0xc0, !PT ;  /* 0x000000ff53537812 */ /* 0x000fe400078ec0ff */
[----:B------:R-:W-:Y:S02]  /*1a590*/  LOP3.LUT R81, R81, R0, RZ, 0xc0, !PT ;  /* 0x0000000051517212 */ /* 0x000fe400078ec0ff */
[--C-:B------:R-:W-:Y:S02]  /*1a5a0*/  HSET2.LE.AND R82, R82, R161.reuse, PT ;  /* 0x000000a152527233 */ /* 0x100fe40003803000 */
[----:B------:R-:W-:Y:S01]  /*1a5b0*/  PRMT R83, R83, 0x5410, R77 ;  /* 0x0000541053537816 */ /* 0x000fe2000000004d */
[----:B------:R-:W-:Y:S01]  /*1a5c0*/  IMAD.WIDE.U32 R76, R79, -0x2daee0ad, RZ ;  /* 0xd2511f534f4c7825 */ /* 0x000fe200078e00ff */
[----:B------:R-:W-:Y:S02]  /*1a5d0*/  F2FP.F16.F32.PACK_AB R0, R155, R154 ;  /* 0x0000009a9b00723e */ /* 0x000fe400000000ff */
[----:B------:R-:W-:Y:S02]  /*1a5e0*/  LOP3.LUT R46, R3, UR41, R46, 0x96, !PT ;  /* 0x00000029032e7c12 */ /* 0x000fe4000f8e962e */
[----:B------:R-:W-:Y:S02]  /*1a5f0*/  LOP3.LUT R82, R82, R0, RZ, 0xc0, !PT ;  /* 0x0000000052527212 */ /* 0x000fe400078ec0ff */
[--C-:B------:R-:W-:Y:S02]  /*1a600*/  HSET2.LE.AND R83, R83, R161.reuse, PT ;  /* 0x000000a153537233 */ /* 0x100fe40003803000 */
[----:B------:R-:W-:Y:S02]  /*1a610*/  F2FP.F16.F32.PACK_AB R0, R152, R146 ;  /* 0x000000929800723e */ /* 0x000fe400000000ff */
[C---:B------:R-:W-:Y:S02]  /*1a620*/  LOP3.LUT R3, R2.reuse, 0xffff, RZ, 0xc0, !PT ;  /* 0x0000ffff02037812 */ /* 0x040fe400078ec0ff */
[----:B------:R-:W-:Y:S02]  /*1a630*/  LOP3.LUT R83, R83, R0, RZ, 0xc0, !PT ;  /* 0x0000000053537212 */ /* 0x000fe400078ec0ff */
[----:B------:R-:W-:Y:S02]  /*1a640*/  LOP3.LUT R47, R2, 0xff, RZ, 0xc0, !PT ;  /* 0x000000ff022f7812 */ /* 0x000fe400078ec0ff */
[----:B------:R-:W-:Y:S02]  /*1a650*/  SHF.R.U32.HI R0, RZ, 0x8, R3 ;  /* 0x00000008ff007819 */ /* 0x000fe40000011603 */
[----:B------:R-:W-:Y:S02]  /*1a660*/  SHF.R.U32.HI R45, RZ, 0x10, R2 ;  /* 0x00000010ff2d7819 */ /* 0x000fe40000011602 */
[----:B------:R-:W-:Y:S02]  /*1a670*/  PRMT R100, R47, 0x5410, R0 ;  /* 0x000054102f647816 */ /* 0x000fe40000000000 */
[----:B------:R-:W-:Y:S02]  /*1a680*/  SHF.R.U32.HI R2, RZ, 0x18, R2 ;  /* 0x00000018ff027819 */ /* 0x000fe40000011602 */
[----:B------:R-:W-:Y:S04]  /*1a690*/  LOP3.LUT R0, R45, 0xff, RZ, 0xc0, !PT ;  /* 0x000000ff2d007812 */ /* 0x000fe800078ec0ff */
[----:B------:R-:W-:Y:S01]  /*1a6a0*/  PRMT R101, R0, 0x5410, R2 ;  /* 0x0000541000657816 */ /* 0x000fe20000000002 */
[----:B------:R-:W-:Y:S05]  /*1a6b0*/  IMAD.WIDE.U32 R2, R78, -0x2daee0ad, RZ ;  /* 0xd2511f534e027825 */ /* 0x000fea00078e00ff */
[----:B------:R-:W-:Y:S02]  /*1a6c0*/  LOP3.LUT R44, R3, UR16, R94, 0x96, !PT ;  /* 0x00000010032c7c12 */ /* 0x000fe4000f8e965e */
[----:B------:R-:W-:Y:S03]  /*1a6d0*/  LOP3.LUT R0, R77, UR23, R2, 0x96, !PT ;  /* 0x000000174d007c12 */ /* 0x000fe6000f8e9602 */
[----:B------:R-:W-:Y:S04]  /*1a6e0*/  IMAD.WIDE.U32 R44, R44, -0x326172a9, RZ ;  /* 0xcd9e8d572c2c7825 */ /* 0x000fe800078e00ff */
[----:B------:R-:W-:Y:S01]  /*1a6f0*/  IMAD.WIDE.U32 R78, R0, -0x326172a9, RZ ;  /* 0xcd9e8d57004e7825 */ /* 0x000fe200078e00ff */
[----:B------:R-:W-:Y:S04]  /*1a700*/  LOP3.LUT R2, R45, UR24, R84, 0x96, !PT ;  /* 0x000000182d027c12 */ /* 0x000fe8000f8e9654 */
[----:B------:R-:W-:Y:S01]  /*1a710*/  LOP3.LUT R44, R79, UR22, R44, 0x96, !PT ;  /* 0x000000164f2c7c12 */ /* 0x000fe2000f8e962c */
[----:B------:R-:W-:Y:S05]  /*1a720*/  IMAD.WIDE.U32 R2, R2, -0x2daee0ad, RZ ;  /* 0xd2511f5302027825 */ /* 0x000fea00078e00ff */
[----:B------:R-:W-:Y:S01]  /*1a730*/  LOP3.LUT R45, R3, UR19, R76, 0x96, !PT ;  /* 0x00000013032d7c12 */ /* 0x000fe2000f8e964c */
[----:B------:R-:W-:Y:S04]  /*1a740*/  IMAD.WIDE.U32 R76, R44, -0x2daee0ad, RZ ;  /* 0xd2511f532c4c7825 */ /* 0x000fe800078e00ff */
[----:B------:R-:W-:Y:S01]  /*1a750*/  IMAD.WIDE.U32 R44, R45, -0x326172a9, RZ ;  /* 0xcd9e8d572d2c7825 */ /* 0x000fe200078e00ff */
[----:B------:R-:W-:Y:S04]  /*1a760*/  LOP3.LUT R2, R77, UR15, R2, 0x96, !PT ;  /* 0x0000000f4d027c12 */ /* 0x000fe8000f8e9602 */
[----:B------:R-:W-:Y:S01]  /*1a770*/  LOP3.LUT R47, R45, UR18, R78, 0x96, !PT ;  /* 0x000000122d2f7c12 */ /* 0x000fe2000f8e964e */
[----:B------:R-:W-:Y:S03]  /*1a780*/  IMAD.WIDE.U32 R2, R2, -0x326172a9, RZ ;  /* 0xcd9e8d5702027825 */ /* 0x000fe600078e00ff */
        /* <DEDUP_REMOVED lines=9> */
[----:B-1----:R-:W-:Y:S02]  /*1a820*/  F2FP.F16.F32.PACK_AB R0, R142, R141 ;  /* 0x0000008d8e00723e */ /* 0x002fe400000000ff */
[----:B------:R-:W-:Y:S01]  /*1a830*/  LOP3.LUT R45, R3, UR40, R44, 0x96, !PT ;  /* 0x00000028032d7c12 */ /* 0x000fe2000f8e962c */
[----:B------:R-:W-:Y:S01]  /*1a840*/  IMAD.WIDE.U32 R2, R47, -0x2daee0ad, RZ ;  /* 0xd2511f532f027825 */ /* 0x000fe200078e00ff */
[----:B------:R-:W-:Y:S02]  /*1a850*/  LOP3.LUT R78, R78, R0, RZ, 0xc0, !PT ;  /* 0x000000004e4e7212 */ /* 0x000fe400078ec0ff */
[--C-:B------:R-:W-:Y:S02]  /*1a860*/  HSET2.LE.AND R79, R79, R161.reuse, PT ;  /* 0x000000a14f4f7233 */ /* 0x100fe40003803000 */
[----:B----4-:R-:W-:Y:S02]  /*1a870*/  F2FP.F16.F32.PACK_AB R0, R140, R132 ;  /* 0x000000848c00723e */ /* 0x010fe400000000ff */
[C---:B------:R-:W-:Y:S02]  /*1a880*/  LOP3.LUT R86, R2.reuse, 0xff, RZ, 0xc0, !PT ;  /* 0x000000ff02567812 */ /* 0x040fe400078ec0ff */
[----:B------:R-:W-:Y:S02]  /*1a890*/  LOP3.LUT R79, R79, R0, RZ, 0xc0, !PT ;  /* 0x000000004f4f7212 */ /* 0x000fe400078ec0ff */
[----:B------:R-:W-:Y:S02]  /*1a8a0*/  LOP3.LUT R0, R2, 0xffff, RZ, 0xc0, !PT ;  /* 0x0000ffff02007812 */ /* 0x000fe400078ec0ff */
[----:B------:R-:W-:Y:S02]  /*1a8b0*/  SHF.R.U32.HI R87, RZ, 0x10, R2 ;  /* 0x00000010ff577819 */ /* 0x000fe40000011602 */
[----:B------:R-:W-:Y:S02]  /*1a8c0*/  SHF.R.U32.HI R0, RZ, 0x8, R0 ;  /* 0x00000008ff007819 */ /* 0x000fe40000011600 */
[----:B------:R-:W-:Y:S02]  /*1a8d0*/  SHF.R.U32.HI R2, RZ, 0x18, R2 ;  /* 0x00000018ff027819 */ /* 0x000fe40000011602 */
[----:B------:R-:W-:Y:S02]  /*1a8e0*/  PRMT R86, R86, 0x5410, R0 ;  /* 0x0000541056567816 */ /* 0x000fe40000000000 */
[----:B------:R-:W-:Y:S02]  /*1a8f0*/  LOP3.LUT R87, R87, 0xff, RZ, 0xc0, !PT ;  /* 0x000000ff57577812 */ /* 0x000fe400078ec0ff */
[----:B------:R-:W-:Y:S02]  /*1a900*/  F2FP.F16.F32.PACK_AB R0, R144, R143 ;  /* 0x0000008f9000723e */ /* 0x000fe400000000ff */
[--C-:B------:R-:W-:Y:S02]  /*1a910*/  HSET2.LE.AND R86, R86, R161.reuse, PT ;  /* 0x000000a156567233 */ /* 0x100fe40003803000 */
[----:B------:R-:W-:Y:S02]  /*1a920*/  PRMT R87, R87, 0x5410, R2 ;  /* 0x0000541057577816 */ /* 0x000fe40000000002 */
[----:B------:R-:W-:Y:S02]  /*1a930*/  LOP3.LUT R44, R3, UR41, R76, 0x96, !PT ;  /* 0x00000029032c7c12 */ /* 0x000fe4000f8e964c */
[----:B------:R-:W-:Y:S02]  /*1a940*/  LOP3.LUT R86, R86, R0, RZ, 0xc0, !PT ;  /* 0x0000000056567212 */ /* 0x000fe400078ec0ff */
[--C-:B------:R-:W-:Y:S02]  /*1a950*/  HSET2.LE.AND R87, R87, R161.reuse, PT ;  /* 0x000000a157577233 */ /* 0x100fe40003803000 */
[----:B------:R-:W-:Y:S02]  /*1a960*/  F2FP.F16.F32.PACK_AB R0, R134, R133 ;  /* 0x000000858600723e */ /* 0x000fe400000000ff */
[----:B------:R-:W-:Y:S02]  /*1a970*/  LOP3.LUT R76, R45, 0xff, RZ, 0xc0, !PT ;  /* 0x000000ff2d4c7812 */ /* 0x000fe400078ec0ff */
[----:B------:R-:W-:Y:S02]  /*1a980*/  LOP3.LUT R87, R87, R0, RZ, 0xc0, !PT ;  /* 0x0000000057577212 */ /* 0x000fe400078ec0ff */
[----:B------:R-:W-:Y:S02]  /*1a990*/  LOP3.LUT R0, R45, 0xffff, RZ, 0xc0, !PT ;  /* 0x0000ffff2d007812 */ /* 0x000fe400078ec0ff */
[--C-:B------:R-:W-:Y:S02]  /*1a9a0*/  SHF.R.U32.HI R77, RZ, 0x10, R45.reuse ;  /* 0x00000010ff4d7819 */ /* 0x100fe4000001162d */
[----:B------:R-:W-:Y:S02]  /*1a9b0*/  SHF.R.U32.HI R0, RZ, 0x8, R0 ;  /* 0x00000008ff007819 */ /* 0x000fe40000011600 */
[----:B------:R-:W-:Y:S02]  /*1a9c0*/  SHF.R.U32.HI R45, RZ, 0x18, R45 ;  /* 0x00000018ff2d7819 */ /* 0x000fe4000001162d */
[----:B------:R-:W-:Y:S02]  /*1a9d0*/  PRMT R76, R76, 0x5410, R0 ;  /* 0x000054104c4c7816 */ /* 0x000fe40000000000 */
[----:B------:R-:W-:Y:S02]  /*1a9e0*/  LOP3.LUT R77, R77, 0xff, RZ, 0xc0, !PT ;  /* 0x000000ff4d4d7812 */ /* 0x000fe400078ec0ff */
[----:B------:R-:W-:Y:S02]  /*1a9f0*/  F2FP.F16.F32.PACK_AB R0, R168, R172 ;  /* 0x000000aca800723e */ /* 0x000fe400000000ff */
[--C-:B------:R-:W-:Y:S02]  /*1aa00*/  HSET2.LE.AND R76, R76, R161.reuse, PT ;  /* 0x000000a14c4c7233 */ /* 0x100fe40003803000 */
[----:B------:R-:W-:Y:S01]  /*1aa10*/  PRMT R77, R77, 0x5410, R45 ;  /* 0x000054104d4d7816 */ /* 0x000fe2000000002d */
[----:B------:R-:W-:Y:S02]  /*1aa20*/  IMAD.MOV.U32 R45, RZ, RZ, R97 ;  /* 0x000000ffff2d7224 */ /* 0x000fe400078e0061 */
[----:B------:R-:W-:Y:S02]  /*1aa30*/  LOP3.LUT R76, R76, R0, RZ, 0xc0, !PT ;  /* 0x000000004c4c7212 */ /* 0x000fe400078ec0ff */
[--C-:B------:R-:W-:Y:S02]  /*1aa40*/  HSET2.LE.AND R77, R77, R161.reuse, PT ;  /* 0x000000a14d4d7233 */ /* 0x100fe40003803000 */
[----:B------:R-:W-:Y:S04]  /*1aa50*/  F2FP.F16.F32.PACK_AB R0, R169, R177 ;  /* 0x000000b1a900723e */ /* 0x000fe800000000ff */
[----:B------:R-:W-:Y:S02]  /*1aa60*/  LOP3.LUT R77, R77, R0, RZ, 0xc0, !PT ;  /* 0x000000004d4d7212 */ /* 0x000fe400078ec0ff */
        /* <DEDUP_REMOVED lines=61> */
[C---:B------:R-:W-:Y:S03]  /*1ae40*/  LOP3.LUT R2, R44.reuse, 0xffff, RZ, 0xc0, !PT ;  /* 0x0000ffff2c027812 */ /* 0x040fe600078ec0ff */
[--C-:B------:R-:W-:Y:S02]  /*1ae50*/  HSET2.LE.AND R151, R151, R161.reuse, PT ;  /* 0x000000a197977233 */ /* 0x100fe40003803000 */
        /* <DEDUP_REMOVED lines=16> */
[----:B------:R-:W-:Y:S02]  /*1af60*/  LOP3.LUT R2, R91, UR11, R46, 0x96, !PT ;  /* 0x0000000b5b027c12 */ /* 0x000fe4000f8e962e */
[----:B------:R-:W-:Y:S02]  /*1af70*/  LOP3.LUT R0, R89, UR10, R90, 0x96, !PT ;  /* 0x0000000a59007c12 */ /* 0x000fe4000f8e965a */
[--C-:B------:R-:W-:Y:S01]  /*1af80*/  HSET2.LE.AND R149, R149, R161.reuse, PT ;  /* 0x000000a195957233 */ /* 0x100fe20003803000 */
[----:B------:R-:W-:Y:S04]  /*1af90*/  IMAD.WIDE.U32 R2, R2, -0x2daee0ad, RZ ;  /* 0xd2511f5302027825 */ /* 0x000fe800078e00ff */
[----:B------:R-:W-:Y:S01]  /*1afa0*/  IMAD.WIDE.U32 R46, R0, -0x2daee0ad, RZ ;  /* 0xd2511f53002e7825 */ /* 0x000fe200078e00ff */
[----:B------:R-:W-:Y:S01]  /*1afb0*/  LOP3.LUT R44, R3, UR16, R84, 0x96, !PT ;  /* 0x00000010032c7c12 */ /* 0x000fe2000f8e9654 */
[----:B------:R-:W-:Y:S03]  /*1afc0*/  UMOV UR16, UR28 ;  /* 0x0000001c00107c82 */ /* 0x000fe60008000000 */
[----:B------:R-:W-:Y:S01]  /*1afd0*/  LOP3.LUT R0, R47, UR23, R2, 0x96, !PT ;  /* 0x000000172f007c12 */ /* 0x000fe2000f8e9602 */
[----:B------:R-:W-:Y:S05]  /*1afe0*/  IMAD.WIDE.U32 R44, R44, -0x326172a9, RZ ;  /* 0xcd9e8d572c2c7825 */ /* 0x000fea00078e00ff */
[----:B------:R-:W-:Y:S05]  /*1aff0*/  LOP3.LUT R2, R45, UR24, R88, 0x96, !PT ;  /* 0x000000182d027c12 */ /* 0x000fea000f8e9658 */
        /* <DEDUP_REMOVED lines=30> */
[----:B------:R-:W-:Y:S03]  /*1b1e0*/  IMAD.MOV.U32 R84, RZ, RZ, R137 ;  /* 0x000000ffff547224 */ /* 0x000fe600078e0089 */
        /* <DEDUP_REMOVED lines=13> */
[----:B------:R-:W-:Y:S01]  /*1b2c0*/  PRMT R138, R0, 0x5410, R3 ;  /* 0x00005410008a7816 */ /* 0x000fe20000000003 */
[----:B------:R-:W-:Y:S01]  /*1b2d0*/  IMAD.MOV.U32 R3, RZ, RZ, R118 ;  /* 0x000000ffff037224 */ /* 0x000fe200078e0076 */
[--C-:B------:R-:W-:Y:S01]  /*1b2e0*/  SHF.R.U32.HI R0, RZ, 0x10, R2.reuse ;  /* 0x00000010ff007819 */ /* 0x100fe20000011602 */
[----:B------:R-:W-:Y:S01]  /*1b2f0*/  MUFU.EX2 R118, R180 ;  /* 0x000000b400767308 */ /* 0x000fe20000000800 */
[----:B------:R-:W-:Y:S02]  /*1b300*/  SHF.R.U32.HI R2, RZ, 0x18, R2 ;  /* 0x00000018ff027819 */ /* 0x000fe40000011602 */
[----:B------:R-:W-:Y:S02]  /*1b310*/  LOP3.LUT R0, R0, 0xff, RZ, 0xc0, !PT ;  /* 0x000000ff00007812 */ /* 0x000fe400078ec0ff */
[--C-:B------:R-:W-:Y:S02]  /*1b320*/  HSET2.LE.AND R138, R138, R161.reuse, PT ;  /* 0x000000a18a8a7233 */ /* 0x100fe40003803000 */
[----:B------:R-:W-:Y:S01]  /*1b330*/  PRMT R139, R0, 0x5410, R2 ;  /* 0x00005410008b7816 */ /* 0x000fe20000000002 */
[----:B------:R-:W-:Y:S02]  /*1b340*/  IMAD.MOV.U32 R2, RZ, RZ, R47 ;  /* 0x000000ffff027224 */ /* 0x000fe400078e002f */
[----:B------:R-:W1:Y:S02]  /*1b350*/  LDSM.16.MT88.4 R44, [R184+0x4000] ;  /* 0x00400000b82c783b */ /* 0x000e640000004200 */
[--C-:B------:R-:W-:Y:S01]  /*1b360*/  HSET2.LE.AND R139, R139, R161.reuse, PT ;  /* 0x000000a18b8b7233 */ /* 0x100fe20003803000 */
        /* <DEDUP_REMOVED lines=8> */
[----:B------:R-:W-:Y:S01]  /*1b3f0*/  IMAD.MOV.U32 R44, RZ, RZ, R127 ;  /* 0x000000ffff2c7224 */ /* 0x000fe200078e007f */
[----:B------:R-:W-:Y:S01]  /*1b400*/  HMMA.16816.F32 R32, R40, R46, R32 ;  /* 0x0000002e2820723c */ /* 0x000fe20000001820 */
[----:B------:R-:W1:Y:S01]  /*1b410*/  LDSM.16.MT88.4 R40, [R184+0x4400] ;  /* 0x00440000b828783b */ /* 0x000e620000004200 */
[----:B------:R-:W-:Y:S03]  /*1b420*/  MUFU.EX2 R127, R114 ;  /* 0x00000072007f7308 */ /* 0x000fe60000000800 */
[----:B------:R-:W-:Y:S02]  /*1b430*/  IMAD.MOV.U32 R50, RZ, RZ, R124 ;  /* 0x000000ffff327224 */ /* 0x000fe400078e007c */
[----:B------:R-:W-:Y:S05]  /*1b440*/  IMAD.MOV.U32 R51, RZ, RZ, R119 ;  /* 0x000000ffff337224 */ /* 0x000fea00078e0077 */
[----:B------:R-:W-:Y:S01]  /*1b450*/  MUFU.EX2 R114, R116 ;  /* 0x0000007400727308 */ /* 0x000fe20000000800 */
[----:B------:R-:W-:Y:S02]  /*1b460*/  IMAD.MOV.U32 R46, RZ, RZ, R126 ;  /* 0x000000ffff2e7224 */ /* 0x000fe400078e007e */
[----:B------:R-:W-:Y:S02]  /*1b470*/  IMAD.MOV.U32 R47, RZ, RZ, R123 ;  /* 0x000000ffff2f7224 */ /* 0x000fe400078e007b */
[----:B------:R-:W-:Y:S02]  /*1b480*/  IMAD.MOV.U32 R49, RZ, RZ, R112 ;  /* 0x000000ffff317224 */ /* 0x000fe400078e0070 */
[----:B------:R-:W-:Y:S01]  /*1b490*/  IMAD.MOV.U32 R45, RZ, RZ, R84 ;  /* 0x000000ffff2d7224 */ /* 0x000fe200078e0054 */
[--C-:B------:R-:W-:Y:S02]  /*1b4a0*/  HSET2.LE.AND R84, R92, R161.reuse, PT ;  /* 0x000000a15c547233 */ /* 0x100fe40003803000 */
[----:B------:R-:W-:Y:S01]  /*1b4b0*/  MUFU.EX2 R123, R182 ;  /* 0x000000b6007b7308 */ /* 0x000fe20000000800 */
[----:B------:R-:W-:Y:S02]  /*1b4c0*/  IMAD.MOV.U32 R48, RZ, RZ, R45 ;  /* 0x000000ffff307224 */ /* 0x000fe400078e002d */
[----:B------:R-:W-:Y:S07]  /*1b4d0*/  IMAD.MOV.U32 R45, RZ, RZ, R110 ;  /* 0x000000ffff2d7224 */ /* 0x000fee00078e006e */
[----:B------:R-:W-:Y:S10]  /*1b4e0*/  MUFU.EX2 R126, R179 ;  /* 0x000000b3007e7308 */ /* 0x000ff40000000800 */
[----:B------:R-:W-:Y:S01]  /*1b4f0*/  MUFU.EX2 R110, R213 ;  /* 0x000000d5006e7308 */ /* 0x000fe20000000800 */
[-C--:B-1----:R-:W-:Y:S09]  /*1b500*/  HMMA.16816.F32 R4, R52, R40.reuse, R4 ;  /* 0x000000283404723c */ /* 0x082ff20000001804 */
[----:B------:R-:W-:Y:S01]  /*1b510*/  MUFU.EX2 R116, R128 ;  /* 0x0000008000747308 */ /* 0x000fe20000000800 */
[C---:B------:R-:W-:Y:S09]  /*1b520*/  HMMA.16816.F32 R8, R56.reuse, R40, R8 ;  /* 0x000000283808723c */ /* 0x040ff20000001808 */
[----:B------:R-:W-:Y:S01]  /*1b530*/  MUFU.EX2 R128, R202 ;  /* 0x000000ca00807308 */ /* 0x000fe20000000800 */
[-C--:B------:R-:W-:Y:S06]  /*1b540*/  HMMA.16816.F32 R12, R56, R42.reuse, R12 ;  /* 0x0000002a380c723c */ /* 0x080fec000000180c */
[C---:B------:R-:W-:Y:S01]  /*1b550*/  HMMA.16816.F32 R16, R52.reuse, R42, R16 ;  /* 0x0000002a3410723c */ /* 0x040fe20000001810 */
[----:B------:R-:W1:Y:S02]  /*1b560*/  LDSM.16.MT88.4 R40, [R185+0x4400] ;  /* 0x00440000b928783b */ /* 0x000e640000004200 */
[----:B------:R-:W2:Y:S10]  /*1b570*/  MUFU.EX2 R112, R181 ;  /* 0x000000b500707308 */ /* 0x000eb40000000800 */
[----:B------:R-:W3:Y:S10]  /*1b580*/  MUFU.EX2 R119, R117 ;  /* 0x0000007500777308 */ /* 0x000ef40000000800 */
[----:B------:R-:W-:Y:S01]  /*1b590*/  MUFU.EX2 R117, R212 ;  /* 0x000000d400757308 */ /* 0x000fe20000000800 */
[----:B--2---:R-:W-:Y:S04]  /*1b5a0*/  F2FP.F16.F32.PACK_AB R0, R118, R112 ;  /* 0x000000707600723e */ /* 0x004fe800000000ff */
[----:B------:R-:W-:Y:S05]  /*1b5b0*/  LOP3.LUT R84, R84, R0, RZ, 0xc0, !PT ;  /* 0x0000000054547212 */ /* 0x000fea00078ec0ff */
[----:B------:R-:W2:Y:S01]  /*1b5c0*/  MUFU.EX2 R124, R115 ;  /* 0x00000073007c7308 */ /* 0x000ea20000000800 */
[----:B---3--:R-:W-:Y:S09]  /*1b5d0*/  F2FP.F16.F32.PACK_AB R0, R119, R113 ;  /* 0x000000717700723e */ /* 0x008ff200000000ff */
[----:B------:R-:W-:Y:S01]  /*1b5e0*/  MUFU.EX2 R115, R176 ;  /* 0x000000b000737308 */ /* 0x000fe20000000800 */
[-C--:B-1----:R-:W-:Y:S09]  /*1b5f0*/  HMMA.16816.F32 R20, R52, R40.reuse, R20 ;  /* 0x000000283414723c */ /* 0x082ff20000001814 */
[----:B------:R-:W-:Y:S01]  /*1b600*/  MUFU.EX2 R92, R130 ;  /* 0x00000082005c7308 */ /* 0x000fe20000000800 */
[C---:B------:R-:W-:Y:S09]  /*1b610*/  HMMA.16816.F32 R24, R56.reuse, R40, R24 ;  /* 0x000000283818723c */ /* 0x040ff20000001818 */
[----:B------:R-:W-:Y:S01]  /*1b620*/  MUFU.EX2 R130, R200 ;  /* 0x000000c800827308 */ /* 0x000fe20000000800 */
[-C--:B------:R-:W-:Y:S06]  /*1b630*/  HMMA.16816.F32 R28, R56, R42.reuse, R28 ;  /* 0x0000002a381c723c */ /* 0x080fec000000181c */
[----:B------:R-:W-:Y:S01]  /*1b640*/  HMMA.16816.F32 R32, R52, R42, R32 ;  /* 0x0000002a3420723c */ /* 0x000fe20000001820 */
[----:B------:R-:W1:Y:S04]  /*1b650*/  LDSM.16.MT88.4 R40, [R184+0x4800] ;  /* 0x00480000b828783b */ /* 0x000e680000004200 */
[----:B------:R-:W-:Y:S01]  /*1b660*/  IMAD.MOV.U32 R57, RZ, RZ, R2 ;  /* 0x000000ffff397224 */ /* 0x000fe200078e0002 */
[--C-:B------:R-:W-:Y:S01]  /*1b670*/  HSET2.LE.AND R2, R100, R161.reuse, PT ;  /* 0x000000a164027233 */ /* 0x100fe20003803000 */
[----:B------:R-:W-:Y:S01]  /*1b680*/  IMAD.MOV.U32 R58, RZ, RZ, R85 ;  /* 0x000000ffff3a7224 */ /* 0x000fe200078e0055 */
[--C-:B------:R-:W-:Y:S01]  /*1b690*/  HSET2.LE.AND R85, R93, R161.reuse, PT ;  /* 0x000000a15d557233 */ /* 0x100fe20003803000 */
[----:B------:R-:W3:Y:S02]  /*1b6a0*/  MUFU.EX2 R100, R109 ;  /* 0x0000006d00647308 */ /* 0x000ee40000000800 */
[--C-:B------:R-:W-:Y:S01]  /*1b6b0*/  HSET2.LE.AND R53, R96, R161.reuse, PT ;  /* 0x000000a160357233 */ /* 0x100fe20003803000 */
[----:B------:R-:W-:Y:S01]  /*1b6c0*/  FADD.FTZ R56, R49, R102 ;  /* 0x0000006631387221 */ /* 0x000fe20000010000 */
[----:B------:R-:W-:Y:S01]  /*1b6d0*/  IMAD.MOV.U32 R49, RZ, RZ, R44 ;  /* 0x000000ffff317224 */ /* 0x000fe200078e002c */
[--C-:B------:R-:W-:Y:S01]  /*1b6e0*/  HSET2.LE.AND R52, R98, R161.reuse, PT ;  /* 0x000000a162347233 */ /* 0x100fe20003803000 */
[----:B------:R-:W-:Y:S01]  /*1b6f0*/  IMAD.MOV.U32 R44, RZ, RZ, R111 ;  /* 0x000000ffff2c7224 */ /* 0x000fe200078e006f */
[----:B------:R-:W-:Y:S01]  /*1b700*/  LOP3.LUT R85, R85, R0, RZ, 0xc0, !PT ;  /* 0x0000000055557212 */ /* 0x000fe200078ec0ff */
[----:B------:R-:W-:Y:S02]  /*1b710*/  IMAD.MOV.U32 R59, RZ, RZ, R163 ;  /* 0x000000ffff3b7224 */ /* 0x000fe400078e00a3 */
[----:B------:R-:W-:Y:S01]  /*1b720*/  FADD.FTZ R56, R57, R56 ;  /* 0x0000003839387221 */ /* 0x000fe20000010000 */
[----:B------:R-:W-:Y:S01]  /*1b730*/  IMAD.MOV.U32 R163, RZ, RZ, R122 ;  /* 0x000000ffffa37224 */ /* 0x000fe200078e007a */
[----:B--2---:R-:W-:Y:S01]  /*1b740*/  F2FP.F16.F32.PACK_AB R54, R127, R124 ;  /* 0x0000007c7f36723e */ /* 0x004fe200000000ff */
[----:B------:R-:W-:Y:S01]  /*1b750*/  FADD.FTZ R0, R59, R173 ;  /* 0x000000ad3b007221 */ /* 0x000fe20000010000 */
[----:B------:R-:W-:Y:S01]  /*1b760*/  IMAD.MOV.U32 R59, RZ, RZ, R46 ;  /* 0x000000ffff3b7224 */ /* 0x000fe200078e002e */
[----:B------:R-:W-:Y:S01]  /*1b770*/  MUFU.EX2 R109, R131 ;  /* 0x00000083006d7308 */ /* 0x000fe20000000800 */
[----:B------:R-:W-:Y:S01]  /*1b780*/  LOP3.LUT R54, R2, R54, RZ, 0xc0, !PT ;  /* 0x0000003602367212 */ /* 0x000fe200078ec0ff */
[----:B------:R-:W-:Y:S01]  /*1b790*/  FADD.FTZ R57, R49, R0 ;  /* 0x0000000031397221 */ /* 0x000fe20000010000 */
[----:B------:R-:W-:Y:S01]  /*1b7a0*/  FADD.FTZ R2, R58, R104 ;  /* 0x000000683a027221 */ /* 0x000fe20000010000 */
[----:B------:R-:W-:Y:S01]  /*1b7b0*/  IMAD.MOV.U32 R58, RZ, RZ, R47 ;  /* 0x000000ffff3a7224 */ /* 0x000fe200078e002f */
[----:B------:R-:W-:Y:S01]  /*1b7c0*/  F2FP.F16.F32.PACK_AB R0, R108, R105 ;  /* 0x000000696c00723e */ /* 0x000fe200000000ff */
[----:B------:R-:W-:Y:S04]  /*1b7d0*/  IMAD.MOV.U32 R55, RZ, RZ, R125 ;  /* 0x000000ffff377224 */ /* 0x000fe800078e007d */
[----:B------:R-:W-:Y:S10]  /*1b7e0*/  MUFU.EX2 R131, R220 ;  /* 0x000000dc00837308 */ /* 0x000ff40000000800 */
[----:B------:R-:W-:Y:S01]  /*1b7f0*/  MUFU.EX2 R93, R215 ;  /* 0x000000d7005d7308 */ /* 0x000fe20000000800 */
[-C--:B-1----:R-:W-:Y:S06]  /*1b800*/  HMMA.16816.F32 R4, R60, R40.reuse, R4 ;  /* 0x000000283c04723c */ /* 0x082fec0000001804 */
[C---:B------:R-:W-:Y:S03]  /*1b810*/  HMMA.16816.F32 R8, R64.reuse, R40, R8 ;  /* 0x000000284008723c */ /* 0x040fe60000001808 */
[----:B------:R-:W1:Y:S03]  /*1b820*/  MUFU.EX2 R102, R129 ;  /* 0x0000008100667308 */ /* 0x000e660000000800 */
[-C--:B------:R-:W-:Y:S07]  /*1b830*/  HMMA.16816.F32 R12, R64, R42.reuse, R12 ;  /* 0x0000002a400c723c */ /* 0x080fee000000180c */
[----:B------:R-:W-:Y:S01]  /*1b840*/  MUFU.EX2 R129, R223 ;  /* 0x000000df00817308 */ /* 0x000fe20000000800 */
[C---:B------:R-:W-:Y:S01]  /*1b850*/  HMMA.16816.F32 R16, R60.reuse, R42, R16 ;  /* 0x0000002a3c10723c */ /* 0x040fe20000001810 */
[----:B------:R-:W2:Y:S08]  /*1b860*/  LDSM.16.MT88.4 R40, [R185+0x4800] ;  /* 0x00480000b928783b */ /* 0x000eb00000004200 */
[----:B------:R-:W-:Y:S10]  /*1b870*/  MUFU.EX2 R122, R210 ;  /* 0x000000d2007a7308 */ /* 0x000ff40000000800 */
[----:B------:R-:W4:Y:S10]  /*1b880*/  MUFU.EX2 R125, R208 ;  /* 0x000000d0007d7308 */ /* 0x000f340000000800 */
[----:B------:R-:W-:Y:S10]  /*1b890*/  MUFU.EX2 R111, R183 ;  /* 0x000000b7006f7308 */ /* 0x000ff40000000800 */
[----:B------:R-:W-:Y:S10]  /*1b8a0*/  MUFU.EX2 R96, R227 ;  /* 0x000000e300607308 */ /* 0x000ff40000000800 */
[----:B------:R-:W-:Y:S01]  /*1b8b0*/  MUFU.EX2 R104, R170 ;  /* 0x000000aa00687308 */ /* 0x000fe20000000800 */
[-C--:B--2---:R-:W-:Y:S09]  /*1b8c0*/  HMMA.16816.F32 R20, R60, R40.reuse, R20 ;  /* 0x000000283c14723c */ /* 0x084ff20000001814 */
[----:B------:R-:W-:Y:S01]  /*1b8d0*/  MUFU.EX2 R98, R224 ;  /* 0x000000e000627308 */ /* 0x000fe20000000800 */
[C---:B------:R-:W-:Y:S06]  /*1b8e0*/  HMMA.16816.F32 R24, R64.reuse, R40, R24 ;  /* 0x000000284018723c */ /* 0x040fec0000001818 */
[-C--:B------:R-:W-:Y:S06]  /*1b8f0*/  HMMA.16816.F32 R28, R64, R42.reuse, R28 ;  /* 0x0000002a401c723c */ /* 0x080fec000000181c */
[----:B------:R-:W-:Y:S01]  /*1b900*/  HMMA.16816.F32 R32, R60, R42, R32 ;  /* 0x0000002a3c20723c */ /* 0x000fe20000001820 */
[----:B------:R-:W2:Y:S04]  /*1b910*/  LDSM.16.MT88.4 R40, [R184+0x4c00] ;  /* 0x004c0000b828783b */ /* 0x000ea80000004200 */
[----:B------:R-:W-:Y:S02]  /*1b920*/  IMAD.MOV.U32 R67, RZ, RZ, R44 ;  /* 0x000000ffff437224 */ /* 0x000fe400078e002c */
[----:B------:R-:W-:Y:S01]  /*1b930*/  IMAD.MOV.U32 R66, RZ, RZ, R45 ;  /* 0x000000ffff427224 */ /* 0x000fe200078e002d */
[--C-:B------:R-:W-:Y:S01]  /*1b940*/  HSET2.LE.AND R60, R88, R161.reuse, PT ;  /* 0x000000a1583c7233 */ /* 0x100fe20003803000 */
[----:B------:R-:W-:Y:S02]  /*1b950*/  LDSM.16.MT88.4 R44, [R184+0x5000] ;  /* 0x00500000b82c783b */ /* 0x000fe40000004200 */
[----:B------:R-:W-:Y:S02]  /*1b960*/  IMAD.MOV.U32 R65, RZ, RZ, R50 ;  /* 0x000000ffff417224 */ /* 0x000fe400078e0032 */
[----:B------:R-:W-:Y:S02]  /*1b970*/  IMAD.MOV.U32 R64, RZ, RZ, R51 ;  /* 0x000000ffff407224 */ /* 0x000fe400078e0033 */
[----:B------:R-:W-:Y:S01]  /*1b980*/  IMAD.MOV.U32 R63, RZ, RZ, R3 ;  /* 0x000000ffff3f7224 */ /* 0x000fe200078e0003 */
[----:B---3--:R-:W-:Y:S01]  /*1b990*/  F2FP.F16.F32.PACK_AB R3, R103, R100 ;  /* 0x000000646703723e */ /* 0x008fe200000000ff */
[----:B------:R-:W-:Y:S02]  /*1b9a0*/  IMAD.MOV.U32 R61, RZ, RZ, R120 ;  /* 0x000000ffff3d7224 */ /* 0x000fe400078e0078 */
[----:B------:R-:W-:Y:S01]  /*1b9b0*/  IMAD.MOV.U32 R62, RZ, RZ, R107 ;  /* 0x000000ffff3e7224 */ /* 0x000fe200078e006b */
[----:B------:R-:W-:Y:S01]  /*1b9c0*/  LOP3.LUT R53, R53, R3, RZ, 0xc0, !PT ;  /* 0x0000000335357212 */ /* 0x000fe200078ec0ff */
[----:B------:R-:W-:Y:S10]  /*1b9d0*/  MUFU.EX2 R120, R171 ;  /* 0x000000ab00787308 */ /* 0x000ff40000000800 */
[----:B------:R-:W3:Y:S01]  /*1b9e0*/  MUFU.EX2 R107, R198 ;  /* 0x000000c6006b7308 */ /* 0x000ee20000000800 */
[-C--:B--2---:R-:W-:Y:S06]  /*1b9f0*/  HMMA.16816.F32 R4, R68, R40.reuse, R4 ;  /* 0x000000284404723c */ /* 0x084fec0000001804 */
[C---:B------:R-:W-:Y:S06]  /*1ba00*/  HMMA.16816.F32 R8, R72.reuse, R40, R8 ;  /* 0x000000284808723c */ /* 0x040fec0000001808 */
[-C--:B------:R-:W-:Y:S06]  /*1ba10*/  HMMA.16816.F32 R12, R72, R42.reuse, R12 ;  /* 0x0000002a480c723c */ /* 0x080fec000000180c */
[C---:B------:R-:W-:Y:S01]  /*1ba20*/  HMMA.16816.F32 R16, R68.reuse, R42, R16 ;  /* 0x0000002a4410723c */ /* 0x040fe20000001810 */
[----:B------:R-:W2:Y:S05]  /*1ba30*/  LDSM.16.MT88.4 R40, [R185+0x4c00] ;  /* 0x004c0000b928783b */ /* 0x000eaa0000004200 */
[-C--:B--2---:R-:W-:Y:S06]  /*1ba40*/  HMMA.16816.F32 R20, R68, R40.reuse, R20 ;  /* 0x000000284414723c */ /* 0x084fec0000001814 */
[C---:B------:R-:W-:Y:S06]  /*1ba50*/  HMMA.16816.F32 R24, R72.reuse, R40, R24 ;  /* 0x000000284818723c */ /* 0x040fec0000001818 */
[-C--:B------:R-:W-:Y:S01]  /*1ba60*/  HMMA.16816.F32 R28, R72, R42.reuse, R28 ;  /* 0x0000002a481c723c */ /* 0x080fe2000000181c */
[----:B------:R-:W-:Y:S04]  /*1ba70*/  MUFU.EX2 R75, R218 ;  /* 0x000000da004b7308 */ /* 0x000fe80000000800 */
[----:B------:R-:W-:Y:S01]  /*1ba80*/  FADD.FTZ R41, R48, R2 ;  /* 0x0000000230297221 */ /* 0x000fe20000010000 */
[----:B------:R-:W-:Y:S01]  /*1ba90*/  HMMA.16816.F32 R32, R68, R42, R32 ;  /* 0x0000002a4420723c */ /* 0x000fe20000001820 */
[----:B------:R-:W2:Y:S04]  /*1baa0*/  LDSM.16.MT88.4 R48, [R185+0x5000] ;  /* 0x00500000b930783b */ /* 0x000ea80000004200 */
[----:B------:R-:W-:Y:S01]  /*1bab0*/  MUFU.EX2 R69, R222 ;  /* 0x000000de00457308 */ /* 0x000fe20000000800 */
[----:B------:R-:W-:Y:S01]  /*1bac0*/  FADD.FTZ R40, R55, R174 ;  /* 0x000000ae37287221 */ /* 0x000fe20000010000 */
[-C--:B------:R-:W-:Y:S05]  /*1bad0*/  HMMA.16816.F32 R4, R76, R44.reuse, R4 ;  /* 0x0000002c4c04723c */ /* 0x080fea0000001804 */
[----:B------:R-:W-:Y:S01]  /*1bae0*/  FADD.FTZ R3, R61, R40 ;  /* 0x000000283d037221 */ /* 0x000fe20000010000 */
[C---:B------:R-:W-:Y:S02]  /*1baf0*/  HMMA.16816.F32 R8, R80.reuse, R44, R8 ;  /* 0x0000002c5008723c */ /* 0x040fe40000001808 */
[----:B------:R-:W-:Y:S03]  /*1bb00*/  MUFU.EX2 R70, R219 ;  /* 0x000000db00467308 */ /* 0x000fe60000000800 */
[----:B-1----:R-:W-:Y:S01]  /*1bb10*/  F2FP.F16.F32.PACK_AB R2, R102, R92 ;  /* 0x0000005c6602723e */ /* 0x002fe200000000ff */
[-C--:B------:R-:W-:Y:S06]  /*1bb20*/  HMMA.16816.F32 R12, R80, R46.reuse, R12 ;  /* 0x0000002e500c723c */ /* 0x080fec000000180c */
[----:B------:R-:W-:Y:S01]  /*1bb30*/  MUFU.EX2 R68, R217 ;  /* 0x000000d900447308 */ /* 0x000fe20000000800 */
[----:B------:R-:W-:Y:S01]  /*1bb40*/  FADD.FTZ R40, R62, R56 ;  /* 0x000000383e287221 */ /* 0x000fe20000010000 */
[C---:B------:R-:W-:Y:S04]  /*1bb50*/  HMMA.16816.F32 R16, R76.reuse, R46, R16 ;  /* 0x0000002e4c10723c */ /* 0x040fe80000001810 */
[----:B------:R-:W-:Y:S01]  /*1bb60*/  FADD.FTZ R56, R67, R57 ;  /* 0x0000003943387221 */ /* 0x000fe20000010000 */
[----:B------:R-:W-:Y:S01]  /*1bb70*/  IMAD.MOV.U32 R67, RZ, RZ, R59 ;  /* 0x000000ffff437224 */ /* 0x000fe200078e003b */
[--C-:B------:R-:W-:Y:S01]  /*1bb80*/  HSET2.LE.AND R59, R94, R161.reuse, PT ;  /* 0x000000a15e3b7233 */ /* 0x100fe20003803000 */
[----:B------:R-:W-:Y:S01]  /*1bb90*/  FADD.FTZ R41, R66, R41 ;  /* 0x0000002942297221 */ /* 0x000fe20000010000 */
[----:B------:R-:W-:Y:S03]  /*1bba0*/  MUFU.EX2 R73, R216 ;  /* 0x000000d800497308 */ /* 0x000fe60000000800 */
[----:B------:R-:W-:Y:S01]  /*1bbb0*/  LOP3.LUT R52, R52, R2, RZ, 0xc0, !PT ;  /* 0x0000000234347212 */ /* 0x000fe200078ec0ff */
[----:B------:R-:W-:Y:S01]  /*1bbc0*/  FADD.FTZ R61, R246, R41 ;  /* 0x00000029f63d7221 */ /* 0x000fe20000010000 */
[----:B------:R-:W-:Y:S01]  /*1bbd0*/  F2FP.F16.F32.PACK_AB R2, R126, R123 ;  /* 0x0000007b7e02723e */ /* 0x000fe200000000ff */
[----:B------:R-:W-:Y:S01]  /*1bbe0*/  IMAD.MOV.U32 R66, RZ, RZ, R58 ;  /* 0x000000ffff427224 */ /* 0x000fe200078e003a */
[--C-:B------:R-:W-:Y:S01]  /*1bbf0*/  HSET2.LE.AND R55, R101, R161.reuse, PT ;  /* 0x000000a165377233 */ /* 0x100fe20003803000 */
[----:B------:R-:W-:Y:S01]  /*1bc00*/  FADD.FTZ R44, R242, R56 ;  /* 0x00000038f22c7221 */ /* 0x000fe20000010000 */
[-C--:B--2---:R-:W-:Y:S01]  /*1bc10*/  HMMA.16816.F32 R20, R76, R48.reuse, R20 ;  /* 0x000000304c14723c */ /* 0x084fe20000001814 */
[----:B------:R-:W-:Y:S02]  /*1bc20*/  MUFU.EX2 R72, R204 ;  /* 0x000000cc00487308 */ /* 0x000fe40000000800 */
[----:B------:R-:W-:Y:S01]  /*1bc30*/  LOP3.LUT R59, R59, R2, RZ, 0xc0, !PT ;  /* 0x000000023b3b7212 */ /* 0x000fe200078ec0ff */
[----:B------:R-:W-:Y:S01]  /*1bc40*/  FADD.FTZ R2, R64, R40 ;  /* 0x0000002840027221 */ /* 0x000fe20000010000 */
[--C-:B------:R-:W-:Y:S01]  /*1bc50*/  HSET2.LE.AND R58, R95, R161.reuse, PT ;  /* 0x000000a15f3a7233 */ /* 0x100fe20003803000 */
[C---:B------:R-:W-:Y:S01]  /*1bc60*/  HMMA.16816.F32 R24, R80.reuse, R48, R24 ;  /* 0x000000305018723c */ /* 0x040fe20000001818 */
[----:B------:R-:W1:Y:S04]  /*1bc70*/  LDSM.16.MT88.4 R40, [R184+0x5400] ;  /* 0x00540000b828783b */ /* 0x000e680000004200 */
[----:B------:R-:W-:Y:S01]  /*1bc80*/  MUFU.EX2 R71, R206 ;  /* 0x000000ce00477308 */ /* 0x000fe20000000800 */
[----:B------:R-:W-:Y:S01]  /*1bc90*/  LOP3.LUT R55, R55, R0, RZ, 0xc0, !PT ;  /* 0x0000000037377212 */ /* 0x000fe200078ec0ff */
[-C--:B------:R-:W-:Y:S04]  /*1bca0*/  HMMA.16816.F32 R28, R80, R50.reuse, R28 ;  /* 0x00000032501c723c */ /* 0x080fe8000000181c */
[----:B----4-:R-:W-:Y:S02]  /*1bcb0*/  F2FP.F16.F32.PACK_AB R0, R125, R122 ;  /* 0x0000007a7d00723e */ /* 0x010fe400000000ff */
[----:B------:R-:W-:Y:S02]  /*1bcc0*/  HMMA.16816.F32 R32, R76, R50, R32 ;  /* 0x000000324c20723c */ /* 0x000fe40000001820 */
[----:B------:R-:W2:Y:S03]  /*1bcd0*/  MUFU.EX2 R74, R214 ;  /* 0x000000d6004a7308 */ /* 0x000ea60000000800 */
[----:B------:R-:W-:Y:S01]  /*1bce0*/  LOP3.LUT R58, R58, R0, RZ, 0xc0, !PT ;  /* 0x000000003a3a7212 */ /* 0x000fe200078ec0ff */
[----:B------:R-:W-:Y:S01]  /*1bcf0*/  FADD.FTZ R0, R63, R3 ;  /* 0x000000033f007221 */ /* 0x000fe20000010000 */
[--C-:B------:R-:W-:Y:S01]  /*1bd00*/  HSET2.LE.AND R56, R99, R161.reuse, PT ;  /* 0x000000a163387233 */ /* 0x100fe20003803000 */
[----:B------:R-:W-:Y:S03]  /*1bd10*/  FADD.FTZ R62, R65, R2 ;  /* 0x00000002413e7221 */ /* 0x000fe60000010000 */
[----:B------:R-:W-:Y:S01]  /*1bd20*/  FADD.FTZ R45, R232, R0 ;  /* 0x00000000e82d7221 */ /* 0x000fe20000010000 */
[----:B------:R-:W-:Y:S01]  /*1bd30*/  F2FP.F16.F32.PACK_AB R0, R117, R110 ;  /* 0x0000006e7500723e */ /* 0x000fe200000000ff */
[----:B------:R-:W-:Y:S01]  /*1bd40*/  FADD.FTZ R49, R163, R62 ;  /* 0x0000003ea3317221 */ /* 0x000fe20000010000 */
[--C-:B------:R-:W-:Y:S01]  /*1bd50*/  HSET2.LE.AND R57, R97, R161.reuse, PT ;  /* 0x000000a161397233 */ /* 0x100fe20003803000 */
[----:B------:R-:W-:Y:S01]  /*1bd60*/  FADD.FTZ R48, R245, R45 ;  /* 0x0000002df5307221 */ /* 0x000fe20000010000 */
[----:B------:R-:W-:Y:S01]  /*1bd70*/  LOP3.LUT R56, R56, R0, RZ, 0xc0, !PT ;  /* 0x0000000038387212 */ /* 0x000fe200078ec0ff */
[----:B------:R-:W-:Y:S01]  /*1bd80*/  FADD.FTZ R0, R67, R44 ;  /* 0x0000002c43007221 */ /* 0x000fe20000010000 */
[--C-:B------:R-:W-:Y:S01]  /*1bd90*/  HSET2.LE.AND R62, R89, R161.reuse, PT ;  /* 0x000000a1593e7233 */ /* 0x100fe20003803000 */
[----:B------:R-:W4:Y:S01]  /*1bda0*/  LDSM.16.MT88.4 R44, [R185+0x5400] ;  /* 0x00540000b92c783b */ /* 0x000f220000004200 */
[--C-:B------:R-:W-:Y:S02]  /*1bdb0*/  HSET2.LE.AND R63, R90, R161.reuse, PT ;  /* 0x000000a15a3f7233 */ /* 0x100fe40003803000 */
[----:B---3--:R-:W-:Y:S02]  /*1bdc0*/  F2FP.F16.F32.PACK_AB R2, R107, R111 ;  /* 0x0000006f6b02723e */ /* 0x008fe400000000ff */
[----:B------:R-:W-:Y:S02]  /*1bdd0*/  F2FP.F16.F32.PACK_AB R3, R109, R104 ;  /* 0x000000686d03723e */ /* 0x000fe400000000ff */
[----:B------:R-:W-:Y:S01]  /*1bde0*/  LOP3.LUT R57, R57, R2, RZ, 0xc0, !PT ;  /* 0x0000000239397212 */ /* 0x000fe200078ec0ff */
[----:B------:R-:W-:Y:S01]  /*1bdf0*/  FADD.FTZ R2, R66, R61 ;  /* 0x0000003d42027221 */ /* 0x000fe20000010000 */
[----:B------:R-:W-:Y:S01]  /*1be00*/  HSET2.LE.AND R61, R91, R161, PT ;  /* 0x000000a15b3d7233 */ /* 0x000fe20003803000 */
[-C--:B-1----:R-:W-:Y:S05]  /*1be10*/  HMMA.16816.F32 R4, R84, R40.reuse, R4 ;  /* 0x000000285404723c */ /* 0x082fea0000001804 */
[----:B------:R-:W-:Y:S01]  /*1be20*/  FADD.FTZ R64, R162, R2 ;  /* 0x00000002a2407221 */ /* 0x000fe20000010000 */
[C---:B------:R-:W-:Y:S05]  /*1be30*/  HMMA.16816.F32 R8, R52.reuse, R40, R8 ;  /* 0x000000283408723c */ /* 0x040fea0000001808 */
[----:B------:R-:W-:Y:S01]  /*1be40*/  FADD.FTZ R64, R188, R64 ;  /* 0x00000040bc407221 */ /* 0x000fe20000010000 */
[-C--:B------:R-:W-:Y:S05]  /*1be50*/  HMMA.16816.F32 R12, R52, R42.reuse, R12 ;  /* 0x0000002a340c723c */ /* 0x080fea000000180c */
[----:B------:R-:W-:Y:S01]  /*1be60*/  F2FP.F16.F32.PACK_AB R2, R120, R115 ;  /* 0x000000737802723e */ /* 0x000fe200000000ff */
[C---:B------:R-:W-:Y:S05]  /*1be70*/  HMMA.16816.F32 R16, R84.reuse, R42, R16 ;  /* 0x0000002a5410723c */ /* 0x040fea0000001810 */
[----:B------:R-:W-:Y:S01]  /*1be80*/  LOP3.LUT R62, R62, R2, RZ, 0xc0, !PT ;  /* 0x000000023e3e7212 */ /* 0x000fe200078ec0ff */
[----:B------:R-:W-:Y:S01]  /*1be90*/  FADD.FTZ R2, R189, R49 ;  /* 0x00000031bd027221 */ /* 0x000fe20000010000 */
[----:B------:R-:W-:Y:S01]  /*1bea0*/  FADD.FTZ R66, R238, R0 ;  /* 0x00000000ee427221 */ /* 0x000fe20000010000 */
[----:B------:R-:W-:Y:S01]  /*1beb0*/  LOP3.LUT R60, R60, R3, RZ, 0xc0, !PT ;  /* 0x000000033c3c7212 */ /* 0x000fe200078ec0ff */
[----:B------:R3:W5:Y:S02]  /*1bec0*/  LDL.LU R189, [R1+0xb8] ;  /* 0x0000b80001bd7983 */ /* 0x0007640000300800 */
[----:B------:R-:W-:Y:S01]  /*1bed0*/  F2FP.F16.F32.PACK_AB R0, R114, R106 ;  /* 0x0000006a7200723e */ /* 0x000fe200000000ff */
[-C--:B----4-:R-:W-:Y:S01]  /*1bee0*/  HMMA.16816.F32 R20, R84, R44.reuse, R20 ;  /* 0x0000002c5414723c */ /* 0x090fe20000001814 */
[----:B------:R3:W5:Y:S02]  /*1bef0*/  LDL.LU R188, [R1+0xb4] ;  /* 0x0000b40001bc7983 */ /* 0x0007640000300800 */
[----:B------:R-:W-:Y:S01]  /*1bf00*/  F2FP.F16.F32.PACK_AB R3, R121, R116 ;  /* 0x000000747903723e */ /* 0x000fe200000000ff */
[----:B------:R-:W-:Y:S01]  /*1bf10*/  FADD.FTZ R67, R229, R2 ;  /* 0x00000002e5437221 */ /* 0x000fe20000010000 */
[----:B------:R-:W-:Y:S01]  /*1bf20*/  LOP3.LUT R61, R61, R0, RZ, 0xc0, !PT ;  /* 0x000000003d3d7212 */ /* 0x000fe200078ec0ff */
[C---:B------:R-:W-:Y:S05]  /*1bf30*/  HMMA.16816.F32 R24, R52.reuse, R44, R24 ;  /* 0x0000002c3418723c */ /* 0x040fea0000001818 */
[----:B------:R-:W-:Y:S01]  /*1bf40*/  LOP3.LUT R63, R63, R3, RZ, 0xc0, !PT ;  /* 0x000000033f3f7212 */ /* 0x000fe200078ec0ff */
[-C--:B------:R-:W-:Y:S05]  /*1bf50*/  HMMA.16816.F32 R28, R52, R46.reuse, R28 ;  /* 0x0000002e341c723c */ /* 0x080fea000000181c */
[----:B------:R-:W-:Y:S01]  /*1bf60*/  F2FP.F16.F32.PACK_AB R2, R128, R130 ;  /* 0x000000828002723e */ /* 0x000fe200000000ff */
[----:B------:R-:W-:Y:S05]  /*1bf70*/  HMMA.16816.F32 R32, R84, R46, R32 ;  /* 0x0000002e5420723c */ /* 0x000fea0000001820 */
[----:B------:R-:W-:Y:S01]  /*1bf80*/  FADD.FTZ R0, R247, R48 ;  /* 0x00000030f7007221 */ /* 0x000fe20000010000 */
[----:B------:R-:W-:Y:S01]  /*1bf90*/  F2FP.F16.F32.PACK_AB R3, R96, R98 ;  /* 0x000000626003723e */ /* 0x000fe200000000ff */
[----:B------:R-:W1:Y:S01]  /*1bfa0*/  LDSM.16.MT88.4 R48, [R184+0x5800] ;  /* 0x00580000b830783b */ /* 0x000e620000004200 */
[----:B------:R-:W-:Y:S03]  /*1bfb0*/  LOP3.LUT R151, R151, R2, RZ, 0xc0, !PT ;  /* 0x0000000297977212 */ /* 0x000fe600078ec0ff */
[----:B------:R-:W-:Y:S01]  /*1bfc0*/  FADD.FTZ R66, R187, R66 ;  /* 0x00000042bb427221 */ /* 0x000fe20000010000 */
[----:B------:R-:W-:Y:S01]  /*1bfd0*/  FADD.FTZ R40, R240, R67 ;  /* 0x00000043f0287221 */ /* 0x000fe20000010000 */
[----:B------:R-:W-:Y:S01]  /*1bfe0*/  FADD.FTZ R65, R244, R0 ;  /* 0x00000000f4417221 */ /* 0x000fe20000010000 */
[----:B------:R-:W-:Y:S01]  /*1bff0*/  LOP3.LUT R148, R148, R3, RZ, 0xc0, !PT ;  /* 0x0000000394947212 */ /* 0x000fe200078ec0ff */
[----:B------:R-:W-:Y:S01]  /*1c000*/  FADD.FTZ R3, R234, R64 ;  /* 0x00000040ea037221 */ /* 0x000fe20000010000 */
[----:B--2---:R-:W-:Y:S01]  /*1c010*/  F2FP.F16.F32.PACK_AB R2, R73, R74 ;  /* 0x0000004a4902723e */ /* 0x004fe200000000ff */
[----:B------:R-:W-:Y:S01]  /*1c020*/  FADD.FTZ R65, R225, R65 ;  /* 0x00000041e1417221 */ /* 0x000fe20000010000 */
[----:B------:R3:W5:Y:S01]  /*1c030*/  LDL.LU R187, [R1+0xb0] ;  /* 0x0000b00001bb7983 */ /* 0x0007620000300800 */
[----:B------:R-:W-:Y:S01]  /*1c040*/  FADD.FTZ R45, R186, R40 ;  /* 0x00000028ba2d7221 */ /* 0x000fe20000010000 */
[----:B------:R-:W-:Y:S01]  /*1c050*/  LOP3.LUT R136, R136, R2, RZ, 0xc0, !PT ;  /* 0x0000000288887212 */ /* 0x000fe200078ec0ff */
[----:B------:R-:W-:Y:S01]  /*1c060*/  FADD.FTZ R2, R239, R3 ;  /* 0x00000003ef027221 */ /* 0x000fe20000010000 */
[----:B------:R-:W-:Y:S01]  /*1c070*/  FADD.FTZ R44, R231, R65 ;  /* 0x00000041e72c7221 */ /* 0x000fe20000010000 */
[----:B------:R3:W5:Y:S01]  /*1c080*/  LDL.LU R186, [R1+0xac] ;  /* 0x0000ac0001ba7983 */ /* 0x0007620000300800 */
[----:B------:R-:W-:Y:S01]  /*1c090*/  F2FP.F16.F32.PACK_AB R0, R131, R129 ;  /* 0x000000818300723e */ /* 0x000fe200000000ff */
[----:B------:R-:W-:Y:S01]  /*1c0a0*/  FADD.FTZ R65, R251, R2 ;  /* 0x00000002fb417221 */ /* 0x000fe20000010000 */
[----:B------:R-:W-:Y:S01]  /*1c0b0*/  F2FP.F16.F32.PACK_AB R2, R69, R70 ;  /* 0x000000464502723e */ /* 0x000fe200000000ff */
[----:B------:R-:W-:Y:S01]  /*1c0c0*/  FADD.FTZ R41, R228, R66 ;  /* 0x00000042e4297221 */ /* 0x000fe20000010000 */
[----:B------:R-:W-:Y:S01]  /*1c0d0*/  LOP3.LUT R150, R150, R0, RZ, 0xc0, !PT ;  /* 0x0000000096967212 */ /* 0x000fe200078ec0ff */
[----:B------:R-:W2:Y:S01]  /*1c0e0*/  MUFU.EX2 R66, R221 ;  /* 0x000000dd00427308 */ /* 0x000ea20000000800 */
[----:B------:R-:W-:Y:S01]  /*1c0f0*/  LOP3.LUT R138, R138, R2, RZ, 0xc0, !PT ;  /* 0x000000028a8a7212 */ /* 0x000fe200078ec0ff */
[----:B------:R-:W-:Y:S01]  /*1c100*/  FADD.FTZ R2, R236, R44 ;  /* 0x0000002cec027221 */ /* 0x000fe20000010000 */
[----:B------:R-:W-:Y:S01]  /*1c110*/  FADD.FTZ R44, R135, R45 ;  /* 0x0000002d872c7221 */ /* 0x000fe20000010000 */
[----:B------:R-:W-:Y:S01]  /*1c120*/  F2FP.F16.F32.PACK_AB R0, R75, R93 ;  /* 0x0000005d4b00723e */ /* 0x000fe200000000ff */
[----:B------:R3:W5:Y:S01]  /*1c130*/  LDL.LU R135, [R1+0xa8] ;  /* 0x0000a80001877983 */ /* 0x0007620000300800 */
[----:B------:R-:W-:Y:S01]  /*1c140*/  FADD.FTZ R2, R237, R2 ;  /* 0x00000002ed027221 */ /* 0x000fe20000010000 */
[----:B------:R-:W-:Y:S01]  /*1c150*/  FADD.FTZ R44, R226, R44 ;  /* 0x0000002ce22c7221 */ /* 0x000fe20000010000 */
[----:B------:R-:W-:Y:S01]  /*1c160*/  LOP3.LUT R149, R149, R0, RZ, 0xc0, !PT ;  /* 0x0000000095957212 */ /* 0x000fe200078ec0ff */
[----:B------:R-:W-:Y:S01]  /*1c170*/  FADD.FTZ R0, R235, R41 ;  /* 0x00000029eb007221 */ /* 0x000fe20000010000 */
[----:B------:R-:W-:Y:S01]  /*1c180*/  FADD.FTZ R2, R165, R2 ;  /* 0x00000002a5027221 */ /* 0x000fe20000010000 */
[----:B------:R-:W4:Y:S01]  /*1c190*/  LDSM.16.MT88.4 R40, [R185+0x5800] ;  /* 0x00580000b928783b */ /* 0x000f220000004200 */
[----:B------:R-:W-:Y:S01]  /*1c1a0*/  FADD.FTZ R44, R230, R44 ;  /* 0x0000002ce62c7221 */ /* 0x000fe20000010000 */
[----:B------:R-:W-:Y:S01]  /*1c1b0*/  FADD.FTZ R64, R233, R0 ;  /* 0x00000000e9407221 */ /* 0x000fe20000010000 */
[----:B------:R-:W-:Y:S01]  /*1c1c0*/  F2FP.F16.F32.PACK_AB R0, R71, R72 ;  /* 0x000000484700723e */ /* 0x000fe200000000ff */
[----:B------:R-:W-:Y:S01]  /*1c1d0*/  FADD.FTZ R2, R166, R2 ;  /* 0x00000002a6027221 */ /* 0x000fe20000010000 */
[----:B--2---:R-:W-:Y:S01]  /*1c1e0*/  F2FP.F16.F32.PACK_AB R3, R66, R68 ;  /* 0x000000444203723e */ /* 0x004fe200000000ff */
[-C--:B-1----:R-:W-:Y:S05]  /*1c1f0*/  HMMA.16816.F32 R4, R56, R48.reuse, R4 ;  /* 0x000000303804723c */ /* 0x082fea0000001804 */
[----:B------:R-:W-:Y:S01]  /*1c200*/  LOP3.LUT R137, R137, R0, RZ, 0xc0, !PT ;  /* 0x0000000089897212 */ /* 0x000fe200078ec0ff */
[C---:B------:R-:W-:Y:S05]  /*1c210*/  HMMA.16816.F32 R8, R60.reuse, R48, R8 ;  /* 0x000000303c08723c */ /* 0x040fea0000001808 */
[----:B------:R-:W-:Y:S01]  /*1c220*/  FADD.FTZ R0, R252, R65 ;  /* 0x00000041fc007221 */ /* 0x000fe20000010000 */
[-C--:B------:R-:W-:Y:S05]  /*1c230*/  HMMA.16816.F32 R12, R60, R50.reuse, R12 ;  /* 0x000000323c0c723c */ /* 0x080fea000000180c */
[----:B------:R-:W-:Y:S01]  /*1c240*/  LOP3.LUT R139, R139, R3, RZ, 0xc0, !PT ;  /* 0x000000038b8b7212 */ /* 0x000fe200078ec0ff */
[C---:B------:R-:W-:Y:S05]  /*1c250*/  HMMA.16816.F32 R16, R56.reuse, R50, R16 ;  /* 0x000000323810723c */ /* 0x040fea0000001810 */
[----:B------:R-:W-:Y:S01]  /*1c260*/  FADD.FTZ R3, R243, R64 ;  /* 0x00000040f3037221 */ /* 0x000fe20000010000 */
[----:B------:R-:W-:Y:S05]  /*1c270*/  FADD.FTZ R45, R178, R0 ;  /* 0x00000000b22d7221 */ /* 0x000fea0000010000 */
[----:B------:R-:W-:Y:S01]  /*1c280*/  FADD.FTZ R0, R160, R3 ;  /* 0x00000003a0007221 */ /* 0x000fe20000010000 */
[----:B------:R-:W-:Y:S01]  /*1c290*/  FADD.FTZ R3, R175, R45 ;  /* 0x0000002daf037221 */ /* 0x000fe20000010000 */
[----:B------:R-:W1:Y:S01]  /*1c2a0*/  LDSM.16.MT88.4 R160, [R184+0x5c00] ;  /* 0x005c0000b8a0783b */ /* 0x000e620000004200 */
[----:B------:R-:W-:Y:S01]  /*1c2b0*/  FADD.FTZ R45, R250, R44 ;  /* 0x0000002cfa2d7221 */ /* 0x000fe20000010000 */
[----:B------:R-:W-:Y:S01]  /*1c2c0*/  FADD.FTZ R0, R167, R0 ;  /* 0x00000000a7007221 */ /* 0x000fe20000010000 */
[-C--:B----4-:R-:W-:Y:S03]  /*1c2d0*/  HMMA.16816.F32 R20, R56, R40.reuse, R20 ;  /* 0x000000283814723c */ /* 0x090fe60000001814 */
        /* <DEDUP_REMOVED lines=11> */
[-C--:B------:R-:W-:Y:S01]  /*1c390*/  HMMA.16816.F32 R28, R60, R42.reuse, R28 ;  /* 0x0000002a3c1c723c */ /* 0x080fe2000000181c */
[----:B------:R-:W2:Y:S02]  /*1c3a0*/  LDSM.16.MT88.4 R44, [R185+0x5c00] ;  /* 0x005c0000b92c783b */ /* 0x000ea40000004200 */
        /* <DEDUP_REMOVED lines=11> */
[-C--:B-1----:R-:W-:Y:S05]  /*1c460*/  HMMA.16816.F32 R164, R148, R160.reuse, R4 ;  /* 0x000000a094a4723c */ /* 0x082fea0000001804 */
[----:B------:R-:W-:Y:S01]  /*1c470*/  FADD.FTZ R41, R112, R41 ;  /* 0x0000002970297221 */ /* 0x000fe20000010000 */
[----:B------:R-:W-:Y:S01]  /*1c480*/  FADD.FTZ R40, R140, R0 ;  /* 0x000000008c287221 */ /* 0x000fe20000010000 */
[----:B------:R-:W-:Y:S01]  /*1c490*/  FADD.FTZ R0, R155, R2 ;  /* 0x000000029b007221 */ /* 0x000fe20000010000 */
[----:B------:R-:W-:Y:S02]  /*1c4a0*/  FADD.FTZ R2, R152, R3 ;  /* 0x0000000398027221 */ /* 0x000fe40000010000 */
[C---:B------:R-:W-:Y:S04]  /*1c4b0*/  HMMA.16816.F32 R152, R136.reuse, R160, R8 ;  /* 0x000000a08898723c */ /* 0x040fe80000001808 */
        /* <DEDUP_REMOVED lines=13> */
[-C--:B------:R-:W-:Y:S03]  /*1c590*/  HMMA.16816.F32 R144, R136, R162.reuse, R12 ;  /* 0x000000a28890723c */ /* 0x080fe6000000180c */
        /* <DEDUP_REMOVED lines=38> */
[----:B------:R-:W-:Y:S01]  /*1c800*/  IMAD.MOV.U32 R134, RZ, RZ, R38 ;  /* 0x000000ffff867224 */ /* 0x000fe200078e0026 */
[----:B------:R-:W-:Y:S01]  /*1c810*/  STL [R1+0x50], R4 ;  /* 0x0000500401007387 */ /* 0x000fe20000100800 */
[----:B------:R-:W-:Y:S01]  /*1c820*/  FADD.FTZ R0, R66, R0 ;  /* 0x0000000042007221 */ /* 0x000fe20000010000 */
[----:B------:R-:W-:Y:S01]  /*1c830*/  FADD.FTZ R2, R69, R2 ;  /* 0x0000000245027221 */ /* 0x000fe20000010000 */
[----:B------:R-:W-:Y:S01]  /*1c840*/  IMAD.MOV.U32 R133, RZ, RZ, R39 ;  /* 0x000000ffff857224 */ /* 0x000fe200078e0027 */
[----:B------:R1:W-:Y:S04]  /*1c850*/  STL [R1+0x54], R3 ;  /* 0x0000540301007387 */ /* 0x0003e80000100800 */
[----:B------:R3:W-:Y:S04]  /*1c860*/  STL [R1+0x48], R2 ;  /* 0x0000480201007387 */ /* 0x0007e80000100800 */
[----:B------:R3:W-:Y:S01]  /*1c870*/  STL [R1+0x4c], R0 ;  /* 0x00004c0001007387 */ /* 0x0007e20000100800 */
[----:B-1----:R-:W-:Y:S01]  /*1c880*/  IMAD.MOV.U32 R3, RZ, RZ, R37 ;  /* 0x000000ffff037224 */ /* 0x002fe200078e0025 */
[----:B------:R-:W-:Y:S06]  /*1c890*/  @P0 BRA `(.L_x_516) ;  /* 0xffffff7c00340947 */ /* 0x000fec000383ffff */
.L_x_515:
[----:B------:R-:W3:Y:S01]  /*1c8a0*/  LDL.LU R6, [R1+0x50] ;  /* 0x0000500001067983 */ /* 0x000ee20000300800 */
[----:B------:R-:W-:-:S03]  /*1c8b0*/  ULDC UR6, c[0x0][0x38c] ;  /* 0x0000e30000067ab9 */ /* 0x000fc60000000800 */
[----:B------:R-:W2:Y:S04]  /*1c8c0*/  LDL.LU R5, [R1+0x54] ;  /* 0x0000540001057983 */ /* 0x000ea80000300800 */
[----:B------:R-:W4:Y:S04]  /*1c8d0*/  LDL.LU R7, [R1+0x48] ;  /* 0x0000480001077983 */ /* 0x000f280000300800 */
[----:B------:R-:W4:Y:S01]  /*1c8e0*/  LDL.LU R8, [R1+0x4c] ;  /* 0x00004c0001087983 */ /* 0x000f220000300800 */
[----:B------:R-:W1:Y:S01]  /*1c8f0*/  S2UR UR4, SR_CgaCtaId ;  /* 0x00000000000479c3 */ /* 0x000e620000008800 */
[----:B------:R-:W-:Y:S01]  /*1c900*/  UISETP.NE.AND UP0, UPT, UR13, -0x1, UPT ;  /* 0xffffffff0d00788c */ /* 0x000fe2000bf05270 */
[----:B------:R-:W-:Y:S01]  /*1c910*/  MOV R15, 0x10 ;  /* 0x00000010000f7802 */ /* 0x000fe20000000f00 */
[----:B------:R-:W1:Y:S02]  /*1c920*/  S2R R22, SR_TID.X ;  /* 0x0000000000167919 */ /* 0x000e640000002100 */
[----:B-1----:R-:W-:Y:S01]  /*1c930*/  SHF.R.S32.HI R21, RZ, 0x1f, R22 ;  /* 0x0000001fff157819 */ /* 0x002fe20000011416 */
[----:B---3--:R-:W1:Y:S04]  /*1c940*/  SHFL.BFLY PT, R2, R6, 0x2, 0x1f ;  /* 0x0c401f0006027f89 */ /* 0x008e6800000e0000 */
[----:B--2---:R-:W2:Y:S04]  /*1c950*/  SHFL.BFLY PT, R0, R5, 0x2, 0x1f ;  /* 0x0c401f0005007f89 */ /* 0x004ea800000e0000 */
[----:B----4-:R-:W3:Y:S04]  /*1c960*/  SHFL.BFLY PT, R4, R7, 0x2, 0x1f ;  /* 0x0c401f0007047f89 */ /* 0x010ee800000e0000 */
[----:B------:R-:W4:Y:S01]  /*1c970*/  SHFL.BFLY PT, R3, R8, 0x2, 0x1f ;  /* 0x0c401f0008037f89 */ /* 0x000f2200000e0000 */
[----:B-1----:R-:W-:Y:S01]  /*1c980*/  FADD.FTZ R2, R2, R6 ;  /* 0x0000000602027221 */ /* 0x002fe20000010000 */
[----:B--2---:R-:W-:-:S04]  /*1c990*/  FADD.FTZ R0, R0, R5 ;  /* 0x0000000500007221 */ /* 0x004fc80000010000 */
[----:B------:R-:W1:Y:S01]  /*1c9a0*/  SHFL.BFLY PT, R5, R2, 0x1, 0x1f ;  /* 0x0c201f0002057f89 */ /* 0x000e6200000e0000 */
[----:B---3--:R-:W-:-:S03]  /*1c9b0*/  FADD.FTZ R4, R4, R7 ;  /* 0x0000000704047221 */ /* 0x008fc60000010000 */
[----:B------:R-:W2:Y:S01]  /*1c9c0*/  SHFL.BFLY PT, R6, R0, 0x1, 0x1f ;  /* 0x0c201f0000067f89 */ /* 0x000ea200000e0000 */
[----:B----4-:R-:W-:-:S03]  /*1c9d0*/  FADD.FTZ R3, R3, R8 ;  /* 0x0000000803037221 */ /* 0x010fc60000010000 */
[----:B------:R-:W3:Y:S01]  /*1c9e0*/  SHFL.BFLY PT, R7, R4, 0x1, 0x1f ;  /* 0x0c201f0004077f89 */ /* 0x000ee200000e0000 */
[----:B-1----:R-:W-:Y:S01]  /*1c9f0*/  FADD.FTZ R17, R2, R5 ;  /* 0x0000000502117221 */ /* 0x002fe20000010000 */
[----:B------:R-:W-:Y:S02]  /*1ca00*/  MOV R2, 0x3f800000 ;  /* 0x3f80000000027802 */ /* 0x000fe40000000f00 */
[----:B------:R-:W1:Y:S01]  /*1ca10*/  SHFL.BFLY PT, R5, R3, 0x1, 0x1f ;  /* 0x0c201f0003057f89 */ /* 0x000e6200000e0000 */
[----:B--2---:R-:W-:Y:S01]  /*1ca20*/  FADD.FTZ R18, R0, R6 ;  /* 0x0000000600127221 */ /* 0x004fe20000010000 */
[----:B------:R-:W-:Y:S02]  /*1ca30*/  FSETP.NE.FTZ.AND P5, PT, R17, RZ, PT ;  /* 0x000000ff1100720b */ /* 0x000fe40003fb5000 */
[----:B------:R-:W-:Y:S01]  /*1ca40*/  MOV R0, 0x3f800000 ;  /* 0x3f80000000007802 */ /* 0x000fe20000000f00 */
[----:B---3--:R-:W-:Y:S01]  /*1ca50*/  FADD.FTZ R19, R4, R7 ;  /* 0x0000000704137221 */ /* 0x008fe20000010000 */
[----:B------:R-:W-:Y:S01]  /*1ca60*/  FSETP.NE.FTZ.AND P4, PT, R18, RZ, PT ;  /* 0x000000ff1200720b */ /* 0x000fe20003f95000 */
[----:B------:R-:W-:Y:S01]  /*1ca70*/  IMAD.MOV.U32 R4, RZ, RZ, 0x3f800000 ;  /* 0x3f800000ff047424 */ /* 0x000fe200078e00ff */
[----:B------:R-:W-:-:S02]  /*1ca80*/  LEA.HI R7, R21, R22, RZ, 0x2 ;  /* 0x0000001615077211 */ /* 0x000fc400078f10ff */
[----:B------:R-:W-:Y:S02]  /*1ca90*/  FSETP.NE.FTZ.AND P3, PT, R19, RZ, PT ;  /* 0x000000ff1300720b */ /* 0x000fe40003f75000 */
[----:B------:R-:W-:Y:S02]  /*1caa0*/  SHF.R.S32.HI R26, RZ, 0x2, R7 ;  /* 0x00000002ff1a7819 */ /* 0x000fe40000011407 */
[----:B------:R-:W-:Y:S01]  /*1cab0*/  LEA.HI R21, R21, R22, RZ, 0x5 ;  /* 0x0000001615157211 */ /* 0x000fe200078f28ff */
[----:B------:R-:W2:Y:S03]  /*1cac0*/  @P5 MUFU.RCP R0, R17 ;  /* 0x0000001100005308 */ /* 0x000ea60000001000 */
[----:B------:R-:W-:Y:S01]  /*1cad0*/  SHF.R.S32.HI R16, RZ, 0x5, R21 ;  /* 0x00000005ff107819 */ /* 0x000fe20000011415 */
[----:B-1----:R-:W-:-:S04]  /*1cae0*/  FADD.FTZ R20, R3, R5 ;  /* 0x0000000503147221 */ /* 0x002fc80000010000 */
[----:B------:R-:W1:Y:S01]  /*1caf0*/  @P4 MUFU.RCP R2, R18 ;  /* 0x0000001200024308 */ /* 0x000e620000001000 */
[----:B------:R-:W-:Y:S02]  /*1cb00*/  MOV R5, 0x3f800000 ;  /* 0x3f80000000057802 */ /* 0x000fe40000000f00 */
[----:B------:R-:W-:Y:S02]  /*1cb10*/  SHF.R.S32.HI R3, RZ, 0x1f, R26 ;  /* 0x0000001fff037819 */ /* 0x000fe4000001141a */
[----:B------:R-:W-:Y:S02]  /*1cb20*/  FSETP.NE.FTZ.AND P2, PT, R20, RZ, PT ;  /* 0x000000ff1400720b */ /* 0x000fe40003f55000 */
[----:B------:R-:W-:Y:S01]  /*1cb30*/  LEA.HI R3, R3, R26, RZ, 0x3 ;  /* 0x0000001a03037211 */ /* 0x000fe200078f18ff */
[----:B------:R-:W3:Y:S01]  /*1cb40*/  @P3 MUFU.RCP R4, R19 ;  /* 0x0000001300043308 */ /* 0x000ee20000001000 */
[----:B--2---:R-:W-:Y:S02]  /*1cb50*/  FMUL.FTZ R0, R0, UR6 ;  /* 0x0000000600007c20 */ /* 0x004fe40008410000 */
[----:B------:R-:W-:-:S02]  /*1cb60*/  LOP3.LUT R3, R3, 0xfffffff8, RZ, 0xc0, !PT ;  /* 0xfffffff803037812 */ /* 0x000fc400078ec0ff */
[C---:B------:R-:W-:Y:S01]  /*1cb70*/  FMUL.FTZ R164, R0.reuse, R164 ;  /* 0x000000a400a47220 */ /* 0x040fe20000410000 */
[C---:B------:R-:W-:Y:S01]  /*1cb80*/  FMUL.FTZ R165, R0.reuse, R165 ;  /* 0x000000a500a57220 */ /* 0x040fe20000410000 */
[----:B------:R-:W-:Y:S01]  /*1cb90*/  FMUL.FTZ R160, R0, R160 ;  /* 0x000000a000a07220 */ /* 0x000fe20000410000 */
[----:B------:R-:W-:Y:S02]  /*1cba0*/  IMAD.IADD R3, R26, 0x1, -R3 ;  /* 0x000000011a037824 */ /* 0x000fe400078e0a03 */
[----:B-1----:R-:W-:Y:S01]  /*1cbb0*/  FMUL.FTZ R2, R2, UR6 ;  /* 0x0000000602027c20 */ /* 0x002fe20008410000 */
[----:B------:R-:W1:Y:S01]  /*1cbc0*/  @P2 MUFU.RCP R5, R20 ;  /* 0x0000001400052308 */ /* 0x000e620000001000 */
[C---:B------:R-:W-:Y:S01]  /*1cbd0*/  FMUL.FTZ R161, R0.reuse, R161 ;  /* 0x000000a100a17220 */ /* 0x040fe20000410000 */
[C---:B------:R-:W-:Y:S01]  /*1cbe0*/  FMUL.FTZ R156, R0.reuse, R156 ;  /* 0x0000009c009c7220 */ /* 0x040fe20000410000 */
[C---:B------:R-:W-:Y:S01]  /*1cbf0*/  FMUL.FTZ R9, R0.reuse, R157 ;  /* 0x0000009d00097220 */ /* 0x040fe20000410000 */
[C---:B------:R-:W-:Y:S01]  /*1cc00*/  FMUL.FTZ R148, R0.reuse, R148 ;  /* 0x0000009400947220 */ /* 0x040fe20000410000 */
[----:B------:R-:W-:Y:S01]  /*1cc10*/  FMUL.FTZ R149, R0, R149 ;  /* 0x0000009500957220 */ /* 0x000fe20000410000 */
[----:B------:R-:W-:Y:S01]  /*1cc20*/  FMUL.FTZ R166, R2, R166 ;  /* 0x000000a602a67220 */ /* 0x000fe20000410000 */
[----:B---3--:R-:W-:Y:S01]  /*1cc30*/  FMUL.FTZ R0, R4, UR6 ;  /* 0x0000000604007c20 */ /* 0x008fe20008410000 */
[C---:B------:R-:W-:Y:S01]  /*1cc40*/  FMUL.FTZ R6, R2.reuse, R167 ;  /* 0x000000a702067220 */ /* 0x040fe20000410000 */
[C---:B------:R-:W-:Y:S01]  /*1cc50*/  FMUL.FTZ R162, R2.reuse, R162 ;  /* 0x000000a202a27220 */ /* 0x040fe20000410000 */
[C---:B------:R-:W-:Y:S01]  /*1cc60*/  FMUL.FTZ R163, R2.reuse, R163 ;  /* 0x000000a302a37220 */ /* 0x040fe20000410000 */
[C---:B------:R-:W-:Y:S01]  /*1cc70*/  FMUL.FTZ R158, R2.reuse, R158 ;  /* 0x0000009e029e7220 */ /* 0x040fe20000410000 */
[C---:B------:R-:W-:Y:S01]  /*1cc80*/  FMUL.FTZ R159, R2.reuse, R159 ;  /* 0x0000009f029f7220 */ /* 0x040fe20000410000 */
[C---:B------:R-:W-:Y:S01]  /*1cc90*/  FMUL.FTZ R150, R2.reuse, R150 ;  /* 0x0000009602967220 */ /* 0x040fe20000410000 */
[----:B------:R-:W-:Y:S01]  /*1cca0*/  FMUL.FTZ R151, R2, R151 ;  /* 0x0000009702977220 */ /* 0x000fe20000410000 */
[----:B------:R-:W-:Y:S01]  /*1ccb0*/  LOP3.LUT R4, R7, 0xfffffffc, RZ, 0xc0, !PT ;  /* 0xfffffffc07047812 */ /* 0x000fe200078ec0ff */
[C---:B------:R-:W-:Y:S01]  /*1ccc0*/  FMUL.FTZ R152, R0.reuse, R152 ;  /* 0x0000009800987220 */ /* 0x040fe20000410000 */
[----:B------:R-:W-:Y:S01]  /*1ccd0*/  LEA.HI R2, R3, R3, RZ, 0x1 ;  /* 0x0000000303027211 */ /* 0x000fe200078f08ff */
[C---:B------:R-:W-:Y:S01]  /*1cce0*/  FMUL.FTZ R153, R0.reuse, R153 ;  /* 0x0000009900997220 */ /* 0x040fe20000410000 */
[C---:B------:R-:W-:Y:S01]  /*1ccf0*/  FMUL.FTZ R144, R0.reuse, R144 ;  /* 0x0000009000907220 */ /* 0x040fe20000410000 */
[C---:B------:R-:W-:Y:S01]  /*1cd00*/  FMUL.FTZ R11, R0.reuse, R145 ;  /* 0x00000091000b7220 */ /* 0x040fe20000410000 */
[C---:B------:R-:W-:Y:S01]  /*1cd10*/  FMUL.FTZ R140, R0.reuse, R140 ;  /* 0x0000008c008c7220 */ /* 0x040fe20000410000 */
[C---:B------:R-:W-:Y:S01]  /*1cd20*/  FMUL.FTZ R141, R0.reuse, R141 ;  /* 0x0000008d008d7220 */ /* 0x040fe20000410000 */
[C---:B------:R-:W-:Y:S01]  /*1cd30*/  FMUL.FTZ R136, R0.reuse, R136 ;  /* 0x0000008800887220 */ /* 0x040fe20000410000 */
[----:B------:R-:W-:Y:S01]  /*1cd40*/  FMUL.FTZ R13, R0, R137 ;  /* 0x00000089000d7220 */ /* 0x000fe20000410000 */
[----:B-1----:R-:W-:Y:S01]  /*1cd50*/  FMUL.FTZ R0, R5, UR6 ;  /* 0x0000000605007c20 */ /* 0x002fe20008410000 */
[----:B------:R-:W-:Y:S01]  /*1cd60*/  IADD3 R5, -R4, R22, RZ ;  /* 0x0000001604057210 */ /* 0x000fe20007ffe1ff */
[----:B------:R-:W-:Y:S01]  /*1cd70*/  UMOV UR6, 0x400 ;  /* 0x0000040000067882 */ /* 0x000fe20000000000 */
[----:B------:R-:W-:Y:S01]  /*1cd80*/  LOP3.LUT R4, R2, 0x3fffffe, RZ, 0xc0, !PT ;  /* 0x03fffffe02047812 */ /* 0x000fe200078ec0ff */
[----:B------:R-:W-:Y:S01]  /*1cd90*/  ULEA UR4, UR4, UR6, 0x18 ;  /* 0x0000000604047291 */ /* 0x000fe2000f8ec03f */
[----:B------:R-:W-:Y:S01]  /*1cda0*/  SHF.R.S32.HI R8, RZ, 0x1, R2 ;  /* 0x00000001ff087819 */ /* 0x000fe20000011402 */
[C---:B------:R-:W-:Y:S01]  /*1cdb0*/  FMUL.FTZ R154, R0.reuse, R154 ;  /* 0x0000009a009a7220 */ /* 0x040fe20000410000 */
[----:B------:R-:W-:Y:S01]  /*1cdc0*/  FMUL.FTZ R14, R0, R155 ;  /* 0x0000009b000e7220 */ /* 0x000fe20000410000 */
[----:B------:R-:W-:Y:S01]  /*1cdd0*/  IMAD.IADD R4, R3, 0x1, -R4 ;  /* 0x0000000103047824 */ /* 0x000fe200078e0a04 */
[----:B------:R-:W-:Y:S01]  /*1cde0*/  LEA R3, R16, R5, 0x8 ;  /* 0x0000000510037211 */ /* 0x000fe200078e40ff */
[----:B------:R-:W-:Y:S01]  /*1cdf0*/  FMUL.FTZ R146, R0, R146 ;  /* 0x0000009200927220 */ /* 0x000fe20000410000 */
[----:B------:R-:W-:Y:S01]  /*1ce00*/  SHF.L.U32 R2, R8, 0x6, RZ ;  /* 0x0000000608027819 */ /* 0x000fe200000006ff */
[C---:B------:R-:W-:Y:S01]  /*1ce10*/  FMUL.FTZ R10, R0.reuse, R147 ;  /* 0x00000093000a7220 */ /* 0x040fe20000410000 */
[----:B------:R-:W-:Y:S01]  /*1ce20*/  FMUL.FTZ R142, R0, R142 ;  /* 0x0000008e008e7220 */ /* 0x000fe20000410000 */
[----:B------:R-:W-:Y:S01]  /*1ce30*/  IMAD R3, R4, 0x10, R3 ;  /* 0x0000001004037824 */ /* 0x000fe200078e0203 */
[----:B------:R-:W-:Y:S01]  /*1ce40*/  LOP3.LUT R2, R2, 0xc0, RZ, 0xc0, !PT ;  /* 0x000000c002027812 */ /* 0x000fe200078ec0ff */
[----:B------:R-:W-:Y:S01]  /*1ce50*/  FMUL.FTZ R143, R0, R143 ;  /* 0x0000008f008f7220 */ /* 0x000fe20000410000 */
[----:B------:R-:W-:Y:S01]  /*1ce60*/  LOP3.LUT R4, R8, 0x1, RZ, 0xc0, !PT ;  /* 0x0000000108047812 */ /* 0x000fe200078ec0ff */
[----:B------:R-:W-:Y:S01]  /*1ce70*/  FMUL.FTZ R138, R0, R138 ;  /* 0x0000008a008a7220 */ /* 0x000fe20000410000 */
[----:B------:R-:W-:Y:S01]  /*1ce80*/  LEA.HI R2, R2, R2, RZ, 0x1d ;  /* 0x0000000202027211 */ /* 0x000fe200078fe8ff */
[----:B------:R-:W-:Y:S01]  /*1ce90*/  FMUL.FTZ R12, R0, R139 ;  /* 0x0000008b000c7220 */ /* 0x000fe20000410000 */
[----:B------:R-:W-:Y:S01]  /*1cea0*/  ISETP.NE.U32.AND P0, PT, R4, 0x1, PT ;  /* 0x000000010400780c */ /* 0x000fe20003f05070 */
[----:B------:R-:W-:Y:S01]  /*1ceb0*/  @UP0 ULDC.64 UR6, c[0x0][0x298] ;  /* 0x0000a60000060ab9 */ /* 0x000fe20000000a00 */
[----:B------:R-:W-:Y:S01]  /*1cec0*/  LEA R2, R3, R2, 0x1 ;  /* 0x0000000203027211 */ /* 0x000fe200078e08ff */
[----:B------:R-:W-:Y:S01]  /*1ced0*/  @UP0 UIMAD.WIDE.U32 UR10, UR13, UR6, URZ ;  /* 0x000000060d0a02a5 */ /* 0x000fe2000f8e003f */
[----:B------:R-:W-:-:S02]  /*1cee0*/  SEL R15, R15, 0xfffffff0, P0 ;  /* 0xfffffff00f0f7807 */ /* 0x000fc40000000000 */
[----:B------:R-:W-:Y:S02]  /*1cef0*/  PLOP3.LUT P0, PT, PT, PT, UP0, 0x80, 0x0 ;  /* 0x000000000000781c */ /* 0x000fe40003f0f008 */
[----:B------:R-:W-:Y:S02]  /*1cf00*/  LOP3.LUT P1, RZ, R8, 0x2, RZ, 0xc0, !PT ;  /* 0x0000000208ff7812 */ /* 0x000fe4000782c0ff */
[----:B------:R-:W-:Y:S01]  /*1cf10*/  LEA R0, R2, UR4, 0x1 ;  /* 0x0000000402007c11 */ /* 0x000fe2000f8e08ff */
[----:B------:R-:W-:Y:S01]  /*1cf20*/  @UP0 UIMAD UR4, UR13, UR7, UR11 ;  /* 0x000000070d0402a4 */ /* 0x000fe2000f8e020b */
[----:B------:R-:W-:Y:S02]  /*1cf30*/  F2FP.F16.F32.PACK_AB R7, R165, R164 ;  /* 0x000000a4a507723e */ /* 0x000fe400000000ff */
[----:B------:R-:W-:Y:S01]  /*1cf40*/  F2FP.F16.F32.PACK_AB R6, R6, R166 ;  /* 0x000000a60606723e */ /* 0x000fe200000000ff */
[----:B------:R-:W-:Y:S01]  /*1cf50*/  IMAD.IADD R3, R0, 0x1, R15 ;  /* 0x0000000100037824 */ /* 0x000fe200078e020f */
[----:B------:R-:W-:Y:S01]  /*1cf60*/  F2FP.F16.F32.PACK_AB R4, R161, R160 ;  /* 0x000000a0a104723e */ /* 0x000fe200000000ff */
[----:B------:R1:W-:Y:S01]  /*1cf70*/  STS [R0], R7 ;  /* 0x0000000700007388 */ /* 0x0003e20000000800 */
        /* <DEDUP_REMOVED lines=11> */
[----:B------:R4:W-:Y:S01]  /*1d030*/  STS [R0+0x1000], R5 ;  /* 0x0010000500007388 */ /* 0x0009e20000000800 */
[----:B------:R-:W-:Y:S02]  /*1d040*/  F2FP.F16.F32.PACK_AB R12, R12, R138 ;  /* 0x0000008a0c0c723e */ /* 0x000fe400000000ff */
[----:B-1----:R-:W-:Y:S02]  /*1d050*/  F2FP.F16.F32.PACK_AB R7, R141, R140 ;  /* 0x0000008c8d07723e */ /* 0x002fe400000000ff */
[----:B--2---:R-:W-:Y:S02]  /*1d060*/  F2FP.F16.F32.PACK_AB R6, R143, R142 ;  /* 0x0000008e8f06723e */ /* 0x004fe400000000ff */
[----:B---3--:R-:W-:Y:S02]  /*1d070*/  F2FP.F16.F32.PACK_AB R4, R151, R150 ;  /* 0x000000969704723e */ /* 0x008fe400000000ff */
[----:B----4-:R-:W-:-:S02]  /*1d080*/  IADD3 R2, R0, 0x20, RZ ;  /* 0x0000002000027810 */ /* 0x010fc40007ffe0ff */
[----:B------:R-:W-:Y:S02]  /*1d090*/  @P1 IADD3 R2, R0, -0x20, RZ ;  /* 0xffffffe000021810 */ /* 0x000fe40007ffe0ff */
[----:B------:R-:W-:Y:S01]  /*1d0a0*/  F2FP.F16.F32.PACK_AB R5, R149, R148 ;  /* 0x000000949505723e */ /* 0x000fe200000000ff */
[----:B------:R-:W-:Y:S06]  /*1d0b0*/  @P0 BRA `(.L_x_519) ;  /* 0x00000000001c0947 */ /* 0x000fec0003800000 */
[----:B------:R-:W1:Y:S01]  /*1d0c0*/  S2UR UR8, SR_CTAID.Y ;  /* 0x00000000000879c3 */ /* 0x000e620000002600 */
[----:B------:R-:W-:Y:S01]  /*1d0d0*/  ULDC.64 UR6, c[0x0][0x290] ;  /* 0x0000a40000067ab9 */ /* 0x000fe20000000a00 */
[----:B-1----:R-:W-:Y:S02]  /*1d0e0*/  USHF.R.S32.HI UR4, URZ, 0x1f, UR8 ;  /* 0x0000001f3f047899 */ /* 0x002fe40008011408 */
[----:B------:R-:W-:Y:S02]  /*1d0f0*/  UIMAD.WIDE.U32 UR10, UR8, UR6, URZ ;  /* 0x00000006080a72a5 */ /* 0x000fe4000f8e003f */
[----:B------:R-:W-:-:S04]  /*1d100*/  UIMAD UR4, UR4, UR6, URZ ;  /* 0x00000006040472a4 */ /* 0x000fc8000f8e023f */
[----:B------:R-:W-:-:S04]  /*1d110*/  UIMAD UR4, UR8, UR7, UR4 ;  /* 0x00000007080472a4 */ /* 0x000fc8000f8e0204 */
[----:B------:R-:W-:-:S12]  /*1d120*/  UIADD3 UR4, UR11, UR4, URZ ;  /* 0x000000040b047290 */ /* 0x000fd8000fffe03f */
.L_x_519:
[----:B------:R-:W-:Y:S01]  /*1d130*/  ULDC.U8 UR6, c[0x0][0x3d9] ;  /* 0x0000f64000067ab9 */ /* 0x000fe20000000000 */
[----:B------:R1:W-:Y:S01]  /*1d140*/  STS [R0+0x1200], R14 ;  /* 0x0012000e00007388 */ /* 0x0003e20000000800 */
[----:B------:R-:W-:Y:S01]  /*1d150*/  ISETP.NE.AND P1, PT, RZ, UR6, PT ;  /* 0x00000006ff007c0c */ /* 0x000fe2000bf25270 */
[----:B------:R-:W-:Y:S02]  /*1d160*/  ULDC.U8 UR8, c[0x0][0x3d8] ;  /* 0x0000f60000087ab9 */ /* 0x000fe40000000000 */
[----:B------:R2:W-:Y:S01]  /*1d170*/  STS [R3+0x1000], R11 ;  /* 0x0010000b03007388 */ /* 0x0005e20000000800 */
[----:B------:R-:W-:-:S03]  /*1d180*/  ISETP.NE.AND P0, PT, RZ, UR8, PT ;  /* 0x00000008ff007c0c */ /* 0x000fc6000bf05270 */
[----:B------:R3:W-:Y:S01]  /*1d190*/  STS [R3+0x1200], R10 ;  /* 0x0012000a03007388 */ /* 0x0007e20000000800 */
[----:B------:R-:W-:-:S03]  /*1d1a0*/  ISETP.EQ.AND P0, PT, RZ, UR6, P0 ;  /* 0x00000006ff007c0c */ /* 0x000fc60008702270 */
[----:B------:R-:W-:Y:S04]  /*1d1b0*/  STS [R2], R9 ;  /* 0x0000000902007388 */ /* 0x000fe80000000800 */
[----:B------:R4:W-:Y:S01]  /*1d1c0*/  STS [R2+0x200], R8 ;  /* 0x0002000802007388 */ /* 0x0009e20000000800 */
[----:B------:R-:W4:Y:S05]  /*1d1d0*/  S2R R32, SR_CTAID.Z ;  /* 0x0000000000207919 */ /* 0x000f2a0000002700 */
[----:B------:R-:W-:Y:S01]  /*1d1e0*/  @!P0 PLOP3.LUT P6, PT, PT, PT, PT, 0x8, 0x0 ;  /* 0x000000000000881c */ /* 0x000fe20003fce170 */
[----:B------:R-:W4:Y:S01]  /*1d1f0*/  S2R R25, SR_CTAID.X ;  /* 0x0000000000197919 */ /* 0x000f220000002500 */
[----:B-1----:R-:W-:Y:S01]  /*1d200*/  IMAD.IADD R0, R15, 0x1, R2 ;  /* 0x000000010f007824 */ /* 0x002fe200078e0202 */
[----:B------:R-:W1:Y:S01]  /*1d210*/  S2R R27, SR_TID.X ;  /* 0x00000000001b7919 */ /* 0x000e620000002100 */
[----:B--2---:R-:W2:Y:S03]  /*1d220*/  @P5 LDC R11, c[0x0][0x2e8] ;  /* 0x0000ba00ff0b5b82 */ /* 0x004ea60000000800 */
[----:B------:R1:W-:Y:S04]  /*1d230*/  STS [R0], R5 ;  /* 0x0000000500007388 */ /* 0x0003e80000000800 */
[----:B------:R1:W-:Y:S01]  /*1d240*/  STS [R0+0x200], R4 ;  /* 0x0002000400007388 */ /* 0x0003e20000000800 */
[----:B---3--:R-:W3:Y:S03]  /*1d250*/  @P4 LDC R10, c[0x0][0x2e8] ;  /* 0x0000ba00ff0a4b82 */ /* 0x008ee60000000800 */
[----:B------:R1:W-:Y:S04]  /*1d260*/  STS [R2+0x1000], R7 ;  /* 0x0010000702007388 */ /* 0x0003e80000000800 */
[----:B------:R2:W-:Y:S01]  /*1d270*/  STS [R2+0x1200], R6 ;  /* 0x0012000602007388 */ /* 0x0005e20000000800 */
[----:B----4-:R-:W4:Y:S03]  /*1d280*/  S2R R8, SR_CTAID.Y ;  /* 0x0000000000087919 */ /* 0x010f260000002600 */
[----:B------:R-:W-:Y:S04]  /*1d290*/  STS [R0+0x1000], R13 ;  /* 0x0010000d00007388 */ /* 0x000fe80000000800 */
[----:B------:R4:W-:Y:S01]  /*1d2a0*/  STS [R0+0x1200], R12 ;  /* 0x0012000c00007388 */ /* 0x0009e20000000800 */
[----:B-1----:R1:W1:Y:S01]  /*1d2b0*/  @P5 MUFU.LG2 R5, R17 ;  /* 0x0000001100055308 */ /* 0x0022620000000c00 */
[----:B------:R-:W-:-:S07]  /*1d2c0*/  @P1 IMAD.MOV.U32 R4, RZ, RZ, 0x1 ;  /* 0x00000001ff041424 */ /* 0x000fce00078e00ff */
[----:B------:R1:W1:Y:S01]  /*1d2d0*/  @P4 MUFU.LG2 R7, R18 ;  /* 0x0000001200074308 */ /* 0x0002620000000c00 */
[----:B--2---:R-:W4:Y:S08]  /*1d2e0*/  @P1 LDC.64 R2, c[0x0][0x2c0] ;  /* 0x0000b000ff021b82 */ /* 0x004f300000000a00 */
[----:B------:R-:W2:Y:S01]  /*1d2f0*/  @P1 LDC R6, c[0x0][0x2c0] ;  /* 0x0000b000ff061b82 */ /* 0x000ea20000000800 */
[----:B----4-:R-:W-:Y:S01]  /*1d300*/  @P1 IMAD R0, R3, R2, RZ ;  /* 0x0000000203001224 */ /* 0x010fe200078e02ff */
[----:B------:R-:W-:Y:S01]  /*1d310*/  @!P0 CS2R R2, SRZ ;  /* 0x0000000000028805 */ /* 0x000fe2000001ff00 */
[----:B-1-3--:R-:W-:Y:S06]  /*1d320*/  @!P0 BRA `(.L_x_520) ;  /* 0x00000000001c8947 */ /* 0x00afec0003800000 */
[----:B------:R-:W1:Y:S01]  /*1d330*/  S2UR UR7, SR_CTAID.Y ;  /* 0x00000000000779c3 */ /* 0x000e620000002600 */
[----:B------:R-:W-:Y:S01]  /*1d340*/  ULDC UR6, c[0x0][0x2c4] ;  /* 0x0000b10000067ab9 */ /* 0x000fe20000000800 */
[----:B------:R-:W-:Y:S01]  /*1d350*/  PLOP3.LUT P6, PT, PT, PT, PT, 0x80, 0x0 ;  /* 0x000000000000781c */ /* 0x000fe20003fcf070 */
[----:B-1----:R-:W-:-:S04]  /*1d360*/  @!UP0 UIMAD UR13, UR7, UR6, URZ ;  /* 0x00000006070d82a4 */ /* 0x002fc8000f8e023f */
[----:B------:R-:W-:Y:S02]  /*1d370*/  USHF.R.S32.HI UR6, URZ, 0x1f, UR13 ;  /* 0x0000001f3f067899 */ /* 0x000fe4000801140d */
[----:B------:R-:W-:-:S04]  /*1d380*/  IMAD.U32 R2, RZ, RZ, UR13 ;  /* 0x0000000dff027e24 */ /* 0x000fc8000f8e00ff */
[----:B------:R-:W-:Y:S02]  /*1d390*/  MOV R3, UR6 ;  /* 0x0000000600037c02 */ /* 0x000fe40008000f00 */
.L_x_520:
[----:B------:R-:W-:Y:S05]  /*1d3a0*/  @P1 BRA `(.L_x_521) ;  /* 0x0000000000181947 */ /* 0x000fea0003800000 */
[----:B------:R-:W1:Y:S01]  /*1d3b0*/  LDC R0, c[0x0][0x2c4] ;  /* 0x0000b100ff007b82 */ /* 0x000e620000000800 */
[----:B------:R-:W-:Y:S02]  /*1d3c0*/  ISETP.NE.AND P0, PT, RZ, UR8, PT ;  /* 0x00000008ff007c0c */ /* 0x000fe4000bf05270 */
[----:B--2---:R-:W-:-:S05]  /*1d3d0*/  MOV R6, 0x1 ;  /* 0x0000000100067802 */ /* 0x004fca0000000f00 */
[----:B------:R-:W2:Y:S08]  /*1d3e0*/  LDC R4, c[0x0][0x270] ;  /* 0x00009c00ff047b82 */ /* 0x000eb00000000800 */
[----:B-1----:R-:W2:Y:S02]  /*1d3f0*/  @P0 LDC R0, c[0x0][0x2e4] ;  /* 0x0000b900ff000b82 */ /* 0x002ea40000000800 */
[----:B--2---:R-:W-:-:S07]  /*1d400*/  IMAD R4, R0, R4, RZ ;  /* 0x0000000400047224 */ /* 0x004fce00078e02ff */
.L_x_521:
[----:B------:R-:W-:Y:S01]  /*1d410*/  BAR.SYNC.DEFER_BLOCKING 0x0 ;  /* 0x0000000000007b1d */ /* 0x000fe20000010000 */
[----:B------:R-:W-:Y:S01]  /*1d420*/  LOP3.LUT R9, R21, 0xffffffe0, RZ, 0xc0, !PT ;  /* 0xffffffe015097812 */ /* 0x000fe200078ec0ff */
[----:B------:R-:W-:Y:S02]  /*1d430*/  IMAD R4, R8, R4, RZ ;  /* 0x0000000408047224 */ /* 0x000fe400078e02ff */
[----:B------:R-:W-:Y:S01]  /*1d440*/  @P5 FMUL.FTZ R8, R5, 0.69314718246459960938 ;  /* 0x3f31721805085820 */ /* 0x000fe20000410000 */
[----:B------:R-:W-:Y:S01]  /*1d450*/  @P4 FMUL.FTZ R7, R7, 0.69314718246459960938 ;  /* 0x3f31721807074820 */ /* 0x000fe20000410000 */
[----:B------:R-:W-:Y:S02]  /*1d460*/  IADD3 R9, -R9, R22, RZ ;  /* 0x0000001609097210 */ /* 0x000fe40007ffe1ff */
[----:B------:R-:W1:Y:S01]  /*1d470*/  @P3 LDC R15, c[0x0][0x2e8] ;  /* 0x0000ba00ff0f3b82 */ /* 0x000e620000000800 */
[----:B------:R-:W3:Y:S01]  /*1d480*/  @P3 MUFU.LG2 R13, R19 ;  /* 0x00000013000d3308 */ /* 0x000ee20000000c00 */
[----:B------:R-:W-:Y:S01]  /*1d490*/  SEL R5, R4, RZ, !P6 ;  /* 0x000000ff04057207 */ /* 0x000fe20007000000 */
[----:B--2---:R-:W-:Y:S01]  /*1d4a0*/  IMAD R4, R25, R6, RZ ;  /* 0x0000000619047224 */ /* 0x004fe200078e02ff */
[----:B------:R-:W-:Y:S01]  /*1d4b0*/  LOP3.LUT P0, RZ, R9, 0x3, RZ, 0xc0, !PT ;  /* 0x0000000309ff7812 */ /* 0x000fe2000780c0ff */
[----:B------:R-:W-:Y:S01]  /*1d4c0*/  BSSY B0, `(.L_x_522) ;  /* 0x0000048000007945 */ /* 0x000fe20003800000 */
[----:B------:R-:W-:Y:S01]  /*1d4d0*/  MOV R24, 0x7f800000 ;  /* 0x7f80000000187802 */ /* 0x000fe20000000f00 */
[----:B------:R-:W-:Y:S01]  /*1d4e0*/  @P4 FFMA.FTZ R24, R38, R10, R7 ;  /* 0x0000000a26184223 */ /* 0x000fe20000010007 */
[----:B------:R-:W2:Y:S01]  /*1d4f0*/  @P2 LDC R14, c[0x0][0x2e8] ;  /* 0x0000ba00ff0e2b82 */ /* 0x000ea20000000800 */
[----:B------:R-:W4:Y:S01]  /*1d500*/  @P2 MUFU.LG2 R12, R20 ;  /* 0x00000014000c2308 */ /* 0x000f220000000c00 */
[----:B------:R-:W-:Y:S01]  /*1d510*/  IMAD R0, R32, R0, R5 ;  /* 0x0000000020007224 */ /* 0x000fe200078e0205 */
[----:B------:R-:W-:Y:S01]  /*1d520*/  SHF.R.S32.HI R25, RZ, 0x1f, R27 ;  /* 0x0000001fff197819 */ /* 0x000fe2000001141b */
[----:B------:R-:W-:Y:S01]  /*1d530*/  IMAD.SHL.U32 R7, R4, 0x80, RZ ;  /* 0x0000008004077824 */ /* 0x000fe200078e00ff */
[----:B------:R-:W-:Y:S01]  /*1d540*/  MOV R23, 0x7f800000 ;  /* 0x7f80000000177802 */ /* 0x000fe20000000f00 */
[----:B------:R-:W-:Y:S01]  /*1d550*/  @P5 FFMA.FTZ R23, R39, R11, R8 ;  /* 0x0000000b27175223 */ /* 0x000fe20000010008 */
[----:B------:R-:W-:Y:S01]  /*1d560*/  LEA.HI R25, R25, R27, RZ, 0x2 ;  /* 0x0000001b19197211 */ /* 0x000fe200078f10ff */
[----:B------:R-:W-:Y:S01]  /*1d570*/  IMAD.MOV.U32 R11, RZ, RZ, 0x7f800000 ;  /* 0x7f800000ff0b7424 */ /* 0x000fe200078e00ff */
[----:B------:R-:W-:Y:S01]  /*1d580*/  IADD3 R8, P4, P1, R7, R2, R0 ;  /* 0x0000000207087210 */ /* 0x000fe2000799e000 */
[----:B------:R1:W2:Y:S01]  /*1d590*/  LDS.128 R28, [R196+0x1800] ;  /* 0x00180000c41c7984 */ /* 0x0002a20000000c00 */
[----:B---3--:R-:W-:Y:S01]  /*1d5a0*/  @P3 FMUL.FTZ R5, R13, 0.69314718246459960938 ;  /* 0x3f3172180d053820 */ /* 0x008fe20000410000 */
[----:B------:R-:W-:-:S02]  /*1d5b0*/  SHF.R.S32.HI R9, RZ, 0x1f, R7 ;  /* 0x0000001fff097819 */ /* 0x000fc40000011407 */
[----:B------:R-:W-:Y:S02]  /*1d5c0*/  SHF.R.S32.HI R0, RZ, 0x1f, R0 ;  /* 0x0000001fff007819 */ /* 0x000fe40000011400 */
[----:B------:R-:W-:Y:S01]  /*1d5d0*/  MOV R22, 0x7f800000 ;  /* 0x7f80000000167802 */ /* 0x000fe20000000f00 */
[----:B-1----:R-:W-:Y:S01]  /*1d5e0*/  @P3 FFMA.FTZ R11, R37, R15, R5 ;  /* 0x0000000f250b3223 */ /* 0x002fe20000010005 */
[----:B----4-:R-:W-:Y:S01]  /*1d5f0*/  @P2 FMUL.FTZ R4, R12, 0.69314718246459960938 ;  /* 0x3f3172180c042820 */ /* 0x010fe20000410000 */
[----:B------:R-:W-:Y:S02]  /*1d600*/  SHF.R.S32.HI R10, RZ, 0x2, R25 ;  /* 0x00000002ff0a7819 */ /* 0x000fe40000011419 */
[----:B------:R-:W-:Y:S01]  /*1d610*/  IADD3.X R9, R9, R3, R0, P4, P1 ;  /* 0x0000000309097210 */ /* 0x000fe200027e2400 */
[----:B--2---:R-:W-:Y:S01]  /*1d620*/  @P2 FFMA.FTZ R22, R36, R14, R4 ;  /* 0x0000000e24162223 */ /* 0x004fe20000010004 */
[----:B------:R-:W-:Y:S06]  /*1d630*/  @P0 BRA `(.L_x_523) ;  /* 0x0000000000c00947 */ /* 0x000fec0003800000 */
[----:B------:R-:W1:Y:S01]  /*1d640*/  S2R R3, SR_TID.X ;  /* 0x0000000000037919 */ /* 0x000e620000002100 */
[----:B------:R-:W-:-:S04]  /*1d650*/  SHF.R.S32.HI R2, RZ, 0x1f, R16 ;  /* 0x0000001fff027819 */ /* 0x000fc80000011410 */
[----:B------:R-:W-:-:S04]  /*1d660*/  LEA.HI R2, R2, R16, RZ, 0x2 ;  /* 0x0000001002027211 */ /* 0x000fc800078f10ff */
[----:B------:R-:W-:-:S05]  /*1d670*/  LOP3.LUT R2, R2, 0xffffffc, RZ, 0xc0, !PT ;  /* 0x0ffffffc02027812 */ /* 0x000fca00078ec0ff */
[----:B------:R-:W-:Y:S01]  /*1d680*/  IMAD.IADD R2, R16, 0x1, -R2 ;  /* 0x0000000110027824 */ /* 0x000fe200078e0a02 */
[----:B-1----:R-:W-:-:S04]  /*1d690*/  SHF.R.S32.HI R0, RZ, 0x1f, R3 ;  /* 0x0000001fff007819 */ /* 0x002fc80000011403 */
        /* <DEDUP_REMOVED lines=42> */
.L_x_523:
[----:B------:R-:W-:Y:S05]  /*1d940*/  BSYNC B0 ;  /* 0x0000000000007941 */ /* 0x000fea0003800000 */
.L_x_522:
[----:B-1----:R-:W2:Y:S01]  /*1d950*/  LDL.LU.64 R6, [R1+0x80] ;  /* 0x0000800001067983 */ /* 0x002ea20000300a00 */
[----:B------:R-:W-:Y:S01]  /*1d960*/  LOP3.LUT R0, R25, 0xfffffffc, RZ, 0xc0, !PT ;  /* 0xfffffffc19007812 */ /* 0x000fe200078ec0ff */
[----:B------:R-:W-:Y:S01]  /*1d970*/  ULDC UR6, c[0x0][0x2d0] ;  /* 0x0000b40000067ab9 */ /* 0x000fe20000000800 */
[C---:B------:R-:W-:Y:S01]  /*1d980*/  VIADD R2, R10.reuse, 0x20 ;  /* 0x000000200a027836 */ /* 0x040fe20000000000 */
[----:B------:R1:W3:Y:S01]  /*1d990*/  LDS.128 R12, [R196] ;  /* 0x00000000c40c7984 */ /* 0x0002e20000000c00 */
[----:B------:R-:W-:Y:S01]  /*1d9a0*/  VIADD R4, R10, 0x40 ;  /* 0x000000400a047836 */ /* 0x000fe20000000000 */
[----:B------:R-:W-:Y:S01]  /*1d9b0*/  SHF.R.S32.HI R5, RZ, 0x1f, R32 ;  /* 0x0000001fff057819 */ /* 0x000fe20000011420 */
[----:B------:R-:W-:Y:S01]  /*1d9c0*/  IMAD.IADD R0, R27, 0x1, -R0 ;  /* 0x000000011b007824 */ /* 0x000fe200078e0a00 */
[----:B------:R-:W-:Y:S01]  /*1d9d0*/  SHF.R.S32.HI R11, RZ, 0x1f, R10 ;  /* 0x0000001fff0b7819 */ /* 0x000fe2000001140a */
[----:B------:R-:W-:Y:S02]  /*1d9e0*/  BSSY B0, `(.L_x_524) ;  /* 0x000001d000007945 */ /* 0x000fe40003800000 */
[----:B------:R-:W-:-:S05]  /*1d9f0*/  IMAD.SHL.U32 R0, R0, 0x8, RZ ;  /* 0x0000000800007824 */ /* 0x000fca00078e00ff */
[----:B------:R-:W-:Y:S01]  /*1da00*/  SHF.R.S32.HI R3, RZ, 0x1f, R0 ;  /* 0x0000001fff037819 */ /* 0x000fe20000011400 */
[----:B------:R-:W-:Y:S01]  /*1da10*/  VIADD R0, R10, 0x60 ;  /* 0x000000600a007836 */ /* 0x000fe20000000000 */
[----:B--2---:R-:W-:Y:S01]  /*1da20*/  ISETP.GE.AND P0, PT, R6, UR6, PT ;  /* 0x0000000606007c0c */ /* 0x004fe2000bf06270 */
[----:B------:R-:W-:-:S03]  /*1da30*/  ULDC.64 UR6, c[0x0][0x2a0] ;  /* 0x0000a80000067ab9 */ /* 0x000fc60000000a00 */
[----:B------:R-:W-:Y:S02]  /*1da40*/  ISETP.GE.OR P4, PT, R26, UR5, P0 ;  /* 0x000000051a007c0c */ /* 0x000fe40008786670 */
[----:B------:R-:W-:Y:S02]  /*1da50*/  ISETP.GE.OR P3, PT, R2, UR5, P0 ;  /* 0x0000000502007c0c */ /* 0x000fe40008766670 */
[----:B------:R-:W-:Y:S02]  /*1da60*/  IADD3 R2, P1, R6, UR10, RZ ;  /* 0x0000000a06027c10 */ /* 0x000fe4000ff3e0ff */
[----:B------:R-:W-:Y:S01]  /*1da70*/  ISETP.GE.OR P2, PT, R4, UR5, P0 ;  /* 0x0000000504007c0c */ /* 0x000fe20008746670 */
[----:B------:R-:W-:Y:S01]  /*1da80*/  IMAD.U32 R4, RZ, RZ, UR14 ;  /* 0x0000000eff047e24 */ /* 0x000fe2000f8e00ff */
[----:B------:R-:W-:Y:S02]  /*1da90*/  IADD3.X R3, R3, UR4, RZ, P1, !PT ;  /* 0x0000000403037c10 */ /* 0x000fe40008ffe4ff */
[----:B------:R-:W-:Y:S01]  /*1daa0*/  ISETP.GE.OR P0, PT, R0, UR5, P0 ;  /* 0x0000000500007c0c */ /* 0x000fe20008706670 */
[----:B------:R-:W-:-:S02]  /*1dab0*/  IMAD R0, R5, UR6, RZ ;  /* 0x0000000605007c24 */ /* 0x000fc4000f8e02ff */
[----:B------:R-:W-:-:S04]  /*1dac0*/  IMAD.WIDE.U32 R6, R32, UR6, R2 ;  /* 0x0000000620067c25 */ /* 0x000fc8000f8e0002 */
[----:B------:R-:W-:Y:S02]  /*1dad0*/  IMAD R0, R32, UR7, R0 ;  /* 0x0000000720007c24 */ /* 0x000fe4000f8e0200 */
[----:B------:R-:W-:-:S04]  /*1dae0*/  IMAD.WIDE R2, R4, 0x80, R10 ;  /* 0x0000008004027825 */ /* 0x000fc800078e020a */
[----:B------:R-:W-:Y:S01]  /*1daf0*/  IMAD.IADD R5, R0, 0x1, R7 ;  /* 0x0000000100057824 */ /* 0x000fe200078e0207 */
[----:B-1-3--:R-:W-:Y:S06]  /*1db00*/  @P4 BRA `(.L_x_525) ;  /* 0x0000000000284947 */ /* 0x00afec0003800000 */
        /* <DEDUP_REMOVED lines=10> */
.L_x_525:
[----:B------:R-:W-:Y:S05]  /*1dbb0*/  BSYNC B0 ;  /* 0x0000000000007941 */ /* 0x000fea0003800000 */
.L_x_524:
        /* <DEDUP_REMOVED lines=16> */
.L_x_527:
[----:B------:R-:W-:Y:S05]  /*1dcc0*/  BSYNC B0 ;  /* 0x0000000000007941 */ /* 0x000fea0003800000 */
.L_x_526:
        /* <DEDUP_REMOVED lines=16> */
.L_x_529:
[----:B------:R-:W-:Y:S05]  /*1ddd0*/  BSYNC B0 ;  /* 0x0000000000007941 */ /* 0x000fea0003800000 */
.L_x_528:
        /* <DEDUP_REMOVED lines=15> */
.L_x_530:
        /* <DEDUP_REMOVED lines=11> */
.L_x_1314:


//--------------------- .text._ZN5flash16flash_fwd_kernelI23Flash_fwd_kernel_traitsILi32ELi128ELi128ELi4ELb0ELb0EN7cutlass6half_tE19Flash_kernel_traitsILi32ELi128ELi128ELi4ES3_EELb1ELb0ELb0ELb0ELb1ELb1ELb0ELb0EEEvNS_16Flash_fwd_paramsE --------------------------
	.section	.text._ZN5flash16flash_fwd_kernelI23Flash_fwd_kernel_traitsILi32ELi128ELi128ELi4ELb0ELb0EN7cutlass6half_tE19Flash_kernel_traitsILi32ELi128ELi128ELi4ES3_EELb1ELb0ELb0ELb0ELb1ELb1ELb0ELb0EEEvNS_16Flash_fwd_paramsE,"ax",@progbits
	.align	128
        .global         _ZN5flash16flash_fwd_kernelI23Flash_fwd_kernel_traitsILi32ELi128ELi128ELi4ELb0ELb0EN7cutlass6half_tE19Flash_kernel_traitsILi32ELi128ELi128ELi4ES3_EELb1ELb0ELb0ELb0ELb1ELb1ELb0ELb0EEEvNS_16Flash_fwd_paramsE
        .type           _ZN5flash16flash_fwd_kernelI23Flash_fwd_kernel_traitsILi32ELi128ELi128ELi4ELb0ELb0EN7cutlass6half_tE19Flash_kernel_traitsILi32ELi128ELi128ELi4ES3_EELb1ELb0ELb0ELb0ELb1ELb1ELb0ELb0EEEvNS_16Flash_fwd_paramsE,@function
        .size           _ZN5flash16flash_fwd_kernelI23Flash_fwd_kernel_traitsILi32ELi128ELi128ELi4ELb0ELb0EN7cutlass6half_tE19Flash_kernel_traitsILi32ELi128ELi128ELi4ES3_EELb1ELb0ELb0ELb0ELb1ELb1ELb0ELb0EEEvNS_16Flash_fwd_paramsE,(.L_x_1315 - _ZN5flash16flash_fwd_kernelI23Flash_fwd_kernel_traitsILi32ELi128ELi128ELi4ELb0ELb0EN7cutlass6half_tE19Flash_kernel_traitsILi32ELi128ELi128ELi4ES3_EELb1ELb0ELb0ELb0ELb1ELb1ELb0ELb0EEEvNS_16Flash_fwd_paramsE)
        .other          _ZN5flash16flash_fwd_kernelI23Flash_fwd_kernel_traitsILi32ELi128ELi128ELi4ELb0ELb0EN7cutlass6half_tE19Flash_kernel_traitsILi32ELi128ELi128ELi4ES3_EELb1ELb0ELb0ELb0ELb1ELb1ELb0ELb0EEEvNS_16Flash_fwd_paramsE,@"STO_CUDA_ENTRY STV_DEFAULT"
_ZN5flash16flash_fwd_kernelI23Flash_fwd_kernel_traitsILi32ELi128ELi128ELi4ELb0ELb0EN7cutlass6half_tE19Flash_kernel_traitsILi32ELi128ELi128ELi4ES3_EELb1ELb0ELb0ELb0ELb1ELb1ELb0ELb0EEEvNS_16Flash_fwd_paramsE:
.text._ZN5flash16flash_fwd_kernelI23Flash_fwd_kernel_traitsILi32ELi128ELi128ELi4ELb0ELb0EN7cutlass6half_tE19Flash_kernel_traitsILi32ELi128ELi128ELi4ES3_EELb1ELb0ELb0ELb0ELb1ELb1ELb0ELb0EEEvNS_16Flash_fwd_paramsE:
        /* <DEDUP_REMOVED lines=10> */
[----:B-1----:R-:W-:Y:S01]  /*00a0*/  VIADD R1, R1, 0xffffff70 ;  /* 0xffffff7001017836 */ /* 0x002fe20000000000 */
[----:B------:R-:W-:-:S05]  /*00b0*/  ULDC UR4, c[0x0][0x2c4] ;  /* 0x0000b10000047ab9 */ /* 0x000fca0000000800 */
[----:B------:R2:W4:Y:S01]  /*00c0*/  @P3 LDG.E.64 R4, desc[UR30][R2.64] ;  /* 0x0000001e02043981 */ /* 0x000522000c1e1b00 */
[----:B------:R-:W1:Y:S01]  /*00d0*/  LDC.64 R8, c[0x0][0x300] ;  /* 0x0000c000ff087b82 */ /* 0x000e620000000a00 */
[----:B------:R-:W4:Y:S01]  /*00e0*/  S2R R201, SR_CTAID.Y ;  /* 0x0000000000c97919 */ /* 0x000f220000002600 */
[----:B------:R-:W4:Y:S06]  /*00f0*/  S2R R202, SR_CTAID.Z ;  /* 0x0000000000ca7919 */ /* 0x000f2c0000002700 */
[----:B------:R-:W4:Y:S01]  /*0100*/  LDC.64 R6, c[0x0][0x308] ;  /* 0x0000c200ff067b82 */ /* 0x000f220000000a00 */
[----:B--2---:R-:W-:Y:S01]  /*0110*/  @P3 IMAD.MOV.U32 R2, RZ, RZ, R75 ;  /* 0x000000ffff023224 */ /* 0x004fe200078e004b */
[----:B---3--:R-:W-:-:S06]  /*0120*/  @P3 MOV R3, R108 ;  /* 0x0000006c00033202 */ /* 0x008fcc0000000f00 */
[----:B------:R-:W2:Y:S01]  /*0130*/  @P3 LDG.E.64 R2, desc[UR30][R2.64] ;  /* 0x0000001e02023981 */ /* 0x000ea2000c1e1b00 */
[----:B-1----:R-:W-:Y:S01]  /*0140*/  ISETP.NE.U32.AND P2, PT, R8, RZ, PT ;  /* 0x000000ff0800720c */ /* 0x002fe20003f45070 */
[----:B------:R-:W-:Y:S01]  /*0150*/  IMAD.MOV.U32 R18, RZ, RZ, RZ ;  /* 0x000000ffff127224 */ /* 0x000fe200078e00ff */
[----:B----4-:R-:W-:Y:S01]  /*0160*/  ISETP.NE.U32.AND P1, PT, R6, RZ, PT ;  /* 0x000000ff0600720c */ /* 0x010fe20003f25070 */
[----:B------:R-:W1:Y:S01]  /*0170*/  S2R R111, SR_TID.X ;  /* 0x00000000006f7919 */ /* 0x000e620000002100 */
[----:B------:R-:W-:Y:S02]  /*0180*/  ISETP.NE.AND.EX P2, PT, R9, RZ, PT, P2 ;  /* 0x000000ff0900720c */ /* 0x000fe40003f45320 */
[----:B------:R-:W-:Y:S02]  /*0190*/  ISETP.NE.AND.EX P1, PT, R7, RZ, PT, P1 ;  /* 0x000000ff0700720c */ /* 0x000fe40003f25310 */
[----:B------:R-:W-:-:S09]  /*01a0*/  LOP3.LUT R0, R202, R204, R201, 0xfe, !PT ;  /* 0x000000ccca007212 */ /* 0x000fd200078efec9 */
[----:B------:R-:W3:Y:S08]  /*01b0*/  @P2 LDC.64 R8, c[0x0][0x300] ;  /* 0x0000c000ff082b82 */ /* 0x000ef00000000a00 */
[----:B------:R-:W4:Y:S01]  /*01c0*/  @P1 LDC.64 R6, c[0x0][0x308] ;  /* 0x0000c200ff061b82 */ /* 0x000f220000000a00 */
[----:B-1----:R-:W-:-:S07]  /*01d0*/  LOP3.LUT P4, RZ, R0, R111, RZ, 0xfc, !PT ;  /* 0x0000006f00ff7212 */ /* 0x002fce000788fcff */
[----:B------:R-:W2:Y:S08]  /*01e0*/  @P3 LDC R0, c[0x0][0x3b0] ;  /* 0x0000ec00ff003b82 */ /* 0x000eb00000000800 */
[----:B------:R-:W1:Y:S01]  /*01f0*/  @!P4 LDC.64 R10, c[0x0][0x3b8] ;  /* 0x0000ee00ff0acb82 */ /* 0x000e620000000a00 */
[----:B------:R-:W-:Y:S02]  /*0200*/  @P3 R2UR UR32, R4 ;  /* 0x00000000042032ca */ /* 0x000fe400000e0000 */
[----:B------:R-:W-:Y:S01]  /*0210*/  @P3 R2UR UR33, R5 ;  /* 0x00000000052132ca */ /* 0x000fe200000e0000 */
[----:B---3--:R-:W-:Y:S01]  /*0220*/  @P2 IMAD.WIDE R4, R201, 0x4, R8 ;  /* 0x00000004c9042825 */ /* 0x008fe200078e0208 */
[----:B--2---:R-:W-:-:S09]  /*0230*/  @P3 IADD3 R75, P0, R2, R0, RZ ;  /* 0x00000000024b3210 */ /* 0x004fd20007f1e0ff */
[----:B------:R-:W-:Y:S02]  /*0240*/  IMAD.U32 R2, RZ, RZ, UR32 ;  /* 0x00000020ff027e24 */ /* 0x000fe4000f8e00ff */
[----:B------:R-:W-:Y:S01]  /*0250*/  @P3 IMAD.X R108, RZ, RZ, R3, P0 ;  /* 0x000000ffff6c3224 */ /* 0x000fe200000e0603 */
[----:B------:R-:W-:-:S05]  /*0260*/  MOV R3, UR33 ;  /* 0x0000002100037c02 */ /* 0x000fca0008000f00 */
[----:B-1----:R1:W-:Y:S02]  /*0270*/  @!P4 STG.E.64 desc[UR30][R10.64], R2 ;  /* 0x000000020a00c986 */ /* 0x0023e4000c101b1e */
[----:B-1----:R-:W-:Y:S01]  /*0280*/  @!P4 IMAD.MOV.U32 R2, RZ, RZ, R75 ;  /* 0x000000ffff02c224 */ /* 0x002fe200078e004b */
[----:B------:R-:W-:-:S05]  /*0290*/  @!P4 MOV R3, R108 ;  /* 0x0000006c0003c202 */ /* 0x000fca0000000f00 */
[----:B------:R4:W-:Y:S04]  /*02a0*/  @!P4 STG.E.64 desc[UR30][R10.64+0x8], R2 ;  /* 0x000008020a00c986 */ /* 0x0009e8000c101b1e */
[----:B------:R1:W5:Y:S01]  /*02b0*/  @P2 LDG.E R18, desc[UR30][R4.64] ;  /* 0x0000001e04122981 */ /* 0x000362000c1e1900 */
[----:B----4-:R-:W-:-:S05]  /*02c0*/  @P1 IMAD.WIDE R2, R201, 0x4, R6 ;  /* 0x00000004c9021825 */ /* 0x010fca00078e0206 */
[----:B------:R1:W5:Y:S01]  /*02d0*/  @P1 LDG.E R21, desc[UR30][R2.64] ;  /* 0x0000001e02151981 */ /* 0x000362000c1e1900 */
[----:B------:R-:W-:-:S05]  /*02e0*/  IMAD.SHL.U32 R0, R204, 0x80, RZ ;  /* 0x00000080cc007824 */ /* 0x000fca00078e00ff */
[----:B------:R-:W-:-:S13]  /*02f0*/  ISETP.GE.AND P0, PT, R0, UR4, PT ;  /* 0x0000000400007c0c */ /* 0x000fda000bf06270 */
[----:B------:R-:W-:Y:S05]  /*0300*/  @P0 EXIT ;  /* 0x000000000000094d */ /* 0x000fea0003800000 */
[----:B------:R-:W2:Y:S01]  /*0310*/  LDC R29, c[0x0][0x278] ;  /* 0x00009e00ff1d7b82 */ /* 0x000ea20000000800 */
[----:B------:R-:W-:Y:S01]  /*0320*/  SHF.R.S32.HI R15, RZ, 0x1f, R111 ;  /* 0x0000001fff0f7819 */ /* 0x000fe2000001146f */
[----:B------:R-:W-:Y:S01]  /*0330*/  ULDC.64 UR4, c[0x0][0x228] ;  /* 0x00008a0000047ab9 */ /* 0x000fe20000000a00 */
[----:B------:R-:W-:Y:S01]  /*0340*/  SHF.R.S32.HI R28, RZ, 0x1f, R201 ;  /* 0x0000001fff1c7819 */ /* 0x000fe200000114c9 */
[----:B------:R-:W-:Y:S01]  /*0350*/  ULDC.64 UR6, c[0x0][0x240] ;  /* 0x0000900000067ab9 */ /* 0x000fe20000000a00 */
[CC--:B------:R-:W-:Y:S01]  /*0360*/  LEA.HI R9, R15.reuse, R111.reuse, RZ, 0x2 ;  /* 0x0000006f0f097211 */ /* 0x0c0fe200078f10ff */
[----:B------:R-:W-:Y:S01]  /*0370*/  ULDC.64 UR8, c[0x0][0x210] ;  /* 0x0000840000087ab9 */ /* 0x000fe20000000a00 */
[CC--:B------:R-:W-:Y:S01]  /*0380*/  LEA.HI R26, R15.reuse, R111.reuse, RZ, 0x3 ;  /* 0x0000006f0f1a7211 */ /* 0x0c0fe200078f18ff */
[----:B------:R-:W-:Y:S01]  /*0390*/  IMAD R7, R28, UR4, RZ ;  /* 0x000000041c077c24 */ /* 0x000fe2000f8e02ff */
[-C--:B-1----:R-:W-:Y:S01]  /*03a0*/  LEA.HI R5, R15, R111.reuse, RZ, 0x4 ;  /* 0x0000006f0f057211 */ /* 0x082fe200078f20ff */
[----:B------:R-:W1:Y:S01]  /*03b0*/  @!P1 LDC.64 R16, c[0x0][0x318] ;  /* 0x0000c600ff109b82 */ /* 0x000e620000000a00 */
[----:B------:R-:W-:Y:S01]  /*03c0*/  SHF.R.S32.HI R4, RZ, 0x3, R26 ;  /* 0x00000003ff047819 */ /* 0x000fe2000001141a */
[----:B------:R-:W-:Y:S01]  /*03d0*/  USHF.L.U32 UR14, UR6, 0x6, URZ ;  /* 0x00000006060e7899 */ /* 0x000fe2000800063f */
[----:B------:R-:W-:Y:S01]  /*03e0*/  SHF.R.S32.HI R6, RZ, 0x4, R5 ;  /* 0x00000004ff067819 */ /* 0x000fe20000011405 */
[----:B------:R-:W-:Y:S01]  /*03f0*/  ULDC.64 UR10, c[0x0][0x248] ;  /* 0x00009200000a7ab9 */ /* 0x000fe20000000a00 */
[----:B------:R-:W-:Y:S01]  /*0400*/  SHF.R.S32.HI R10, RZ, 0x1f, R202 ;  /* 0x0000001fff0a7819 */ /* 0x000fe200000114ca */
[----:B-----5:R-:W-:Y:S01]  /*0410*/  @P1 IMAD.IADD R74, R21, 0x1, -R18 ;  /* 0x00000001154a1824 */ /* 0x020fe200078e0a12 */
[----:B------:R-:W-:Y:S01]  /*0420*/  LEA.HI R200, R15, R111, RZ, 0x5 ;  /* 0x0000006f0fc87211 */ /* 0x000fe200078f28ff */
[----:B------:R-:W-:Y:S01]  /*0430*/  ULDC.64 UR12, c[0x0][0x260] ;  /* 0x00009800000c7ab9 */ /* 0x000fe20000000a00 */
[----:B------:R-:W-:Y:S01]  /*0440*/  IABS R23, R202 ;  /* 0x000000ca00177213 */ /* 0x000fe20000000000 */
[----:B------:R-:W-:Y:S01]  /*0450*/  USHF.L.U64.HI UR18, UR10, 0x7, UR11 ;  /* 0x000000070a127899 */ /* 0x000fe2000801020b */
[----:B------:R-:W-:Y:S01]  /*0460*/  SHF.R.S32.HI R110, RZ, 0x5, R200 ;  /* 0x00000005ff6e7819 */ /* 0x000fe200000114c8 */
[----:B------:R-:W-:Y:S01]  /*0470*/  USHF.L.U32 UR15, UR10, 0x6, URZ ;  /* 0x000000060a0f7899 */ /* 0x000fe2000800063f */
[----:B--2---:R-:W-:Y:S01]  /*0480*/  IABS R0, R29 ;  /* 0x0000001d00007213 */ /* 0x004fe20000000000 */
[----:B------:R-:W-:-:S02]  /*0490*/  UIADD3 UR26, UR33, -0x4498517b, URZ ;  /* 0xbb67ae85211a7890 */ /* 0x000fc4000fffe03f */
[----:B------:R-:W-:Y:S02]  /*04a0*/  UIADD3 UR27, UR32, -0x61c88647, URZ ;  /* 0x9e3779b9201b7890 */ /* 0x000fe4000fffe03f */
[----:B------:R-:W-:Y:S01]  /*04b0*/  IMAD.MOV.U32 R27, RZ, RZ, R0 ;  /* 0x000000ffff1b7224 */ /* 0x000fe200078e0000 */
[----:B------:R-:W-:-:S03]  /*04c0*/  UIADD3 UR25, UR32, 0x3c6ef372, URZ ;  /* 0x3c6ef37220197890 */ /* 0x000fc6000fffe03f */
[----:B------:R-:W2:Y:S08]  /*04d0*/  I2F.RP R0, R27 ;  /* 0x0000001b00007306 */ /* 0x000eb00000209400 */
[----:B--2---:R2:W3:Y:S02]  /*04e0*/  MUFU.RCP R3, R0 ;  /* 0x0000000000037308 */ /* 0x0044e40000001000 */
[----:B--2---:R-:W-:Y:S01]  /*04f0*/  LOP3.LUT R0, R9, 0xfffffffc, RZ, 0xc0, !PT ;  /* 0xfffffffc09007812 */ /* 0x004fe200078ec0ff */
[----:B---3--:R-:W-:-:S04]  /*0500*/  VIADD R3, R3, 0xffffffe ;  /* 0x0ffffffe03037836 */ /* 0x008fc80000000000 */
[----:B------:R-:W-:Y:S02]  /*0510*/  IMAD.IADD R2, R111, 0x1, -R0 ;  /* 0x000000016f027824 */ /* 0x000fe400078e0a00 */
[----:B------:R-:W-:Y:S01]  /*0520*/  IMAD.SHL.U32 R0, R4, 0x40, RZ ;  /* 0x0000004004007824 */ /* 0x000fe200078e00ff */
[C---:B------:R-:W-:Y:S01]  /*0530*/  LEA.HI R4, R5.reuse, R6, RZ, 0x1 ;  /* 0x0000000605047211 */ /* 0x040fe200078f08ff */
[----:B------:R-:W-:Y:S01]  /*0540*/  IMAD.SHL.U32 R12, R2, 0x8, RZ ;  /* 0x00000008020c7824 */ /* 0x000fe200078e00ff */
[----:B------:R-:W-:Y:S01]  /*0550*/  LOP3.LUT R5, R5, 0xfffffff0, RZ, 0xc0, !PT ;  /* 0xfffffff005057812 */ /* 0x000fe200078ec0ff */
[----:B------:R-:W2:Y:S01]  /*0560*/  F2I.FTZ.U32.TRUNC.NTZ R3, R3 ;  /* 0x0000000300037305 */ /* 0x000ea2000021f000 */
[----:B------:R-:W-:Y:S02]  /*0570*/  LOP3.LUT R0, R0, 0xc0, RZ, 0xc0, !PT ;  /* 0x000000c000007812 */ /* 0x000fe400078ec0ff */
[----:B------:R-:W-:Y:S02]  /*0580*/  LOP3.LUT R2, R4, 0xfffffffe, RZ, 0xc0, !PT ;  /* 0xfffffffe04027812 */ /* 0x000fe400078ec0ff */
[----:B------:R-:W-:-:S02]  /*0590*/  LOP3.LUT R4, R0, 0x18, R12, 0xf8, !PT ;  /* 0x0000001800047812 */ /* 0x000fc400078ef80c */
[----:B------:R-:W-:Y:S01]  /*05a0*/  SHF.R.U32.HI R0, RZ, 0x3, R0 ;  /* 0x00000003ff007819 */ /* 0x000fe20000011600 */
[----:B------:R-:W-:Y:S01]  /*05b0*/  IMAD.IADD R22, R6, 0x1, -R2 ;  /* 0x0000000106167824 */ /* 0x000fe200078e0a02 */
[--C-:B------:R-:W-:Y:S01]  /*05c0*/  SHF.R.S32.HI R13, RZ, 0x1f, R12.reuse ;  /* 0x0000001fff0d7819 */ /* 0x100fe2000001140c */
[----:B------:R-:W-:Y:S01]  /*05d0*/  IMAD R6, R201, UR5, R7 ;  /* 0x00000005c9067c24 */ /* 0x000fe2000f8e0207 */
[----:B------:R-:W-:Y:S01]  /*05e0*/  LOP3.LUT R19, R4, R0, RZ, 0x3c, !PT ;  /* 0x0000000004137212 */ /* 0x000fe200078e3cff */
[----:B------:R-:W-:Y:S02]  /*05f0*/  IMAD.IADD R0, R111, 0x1, -R5 ;  /* 0x000000016f007824 */ /* 0x000fe400078e0a05 */
[----:B------:R-:W-:Y:S01]  /*0600*/  IMAD.WIDE.U32 R4, R201, UR4, R12 ;  /* 0x00000004c9047c25 */ /* 0x000fe2000f8e000c */
[----:B------:R-:W-:Y:S02]  /*0610*/  ULDC.64 UR4, c[0x0][0x258] ;  /* 0x0000960000047ab9 */ /* 0x000fe40000000a00 */
[-C--:B------:R-:W-:Y:S01]  /*0620*/  LEA.HI R14, R0, R0.reuse, RZ, 0x1 ;  /* 0x00000000000e7211 */ /* 0x080fe200078f08ff */
[----:B--2---:R-:W-:Y:S01]  /*0630*/  IMAD.MOV R2, RZ, RZ, -R3 ;  /* 0x000000ffff027224 */ /* 0x004fe200078e0a03 */
[----:B------:R-:W-:Y:S01]  /*0640*/  SHF.R.S32.HI R8, RZ, 0x1f, R0 ;  /* 0x0000001fff087819 */ /* 0x000fe20000011400 */
[----:B------:R-:W-:Y:S01]  /*0650*/  IMAD R10, R10, UR4, RZ ;  /* 0x000000040a0a7c24 */ /* 0x000fe2000f8e02ff */
[----:B------:R-:W-:Y:S01]  /*0660*/  LOP3.LUT R7, R14, 0x7fffffe, RZ, 0xc0, !PT ;  /* 0x07fffffe0e077812 */ /* 0x000fe200078ec0ff */
[----:B------:R-:W-:Y:S01]  /*0670*/  IMAD.IADD R5, R5, 0x1, R6 ;  /* 0x0000000105057824 */ /* 0x000fe200078e0206 */
[----:B------:R-:W-:Y:S01]  /*0680*/  LEA.HI R25, R8, R0, RZ, 0x3 ;  /* 0x0000000008197211 */ /* 0x000fe200078f18ff */
[----:B------:R-:W-:Y:S01]  /*0690*/  IMAD R10, R202, UR5, R10 ;  /* 0x00000005ca0a7c24 */ /* 0x000fe2000f8e020a */
[----:B------:R-:W-:Y:S01]  /*06a0*/  LOP3.LUT R8, R26, 0xfffffff8, RZ, 0xc0, !PT ;  /* 0xfffffff81a087812 */ /* 0x000fe200078ec0ff */
[----:B------:R-:W-:Y:S01]  /*06b0*/  IMAD.IADD R109, R0, 0x1, -R7 ;  /* 0x00000001006d7824 */ /* 0x000fe200078e0a07 */
[----:B------:R-:W2:Y:S01]  /*06c0*/  S2UR UR5, SR_CgaCtaId ;  /* 0x00000000000579c3 */ /* 0x000ea20000008800 */
[----:B------:R-:W-:-:S02]  /*06d0*/  IMAD R0, R2, R27, RZ ;  /* 0x0000001b02007224 */ /* 0x000fc400078e02ff */
[----:B------:R-:W-:Y:S02]  /*06e0*/  IMAD.MOV.U32 R2, RZ, RZ, RZ ;  /* 0x000000ffff027224 */ /* 0x000fe400078e00ff */
[----:B------:R-:W-:Y:S02]  /*06f0*/  IMAD.IADD R8, R111, 0x1, -R8 ;  /* 0x000000016f087824 */ /* 0x000fe400078e0a08 */
[----:B------:R-:W-:Y:S01]  /*0700*/  IMAD.HI.U32 R11, R3, R0, R2 ;  /* 0x00000000030b7227 */ /* 0x000fe200078e0002 */
[----:B------:R-:W-:Y:S02]  /*0710*/  SHF.R.S32.HI R2, RZ, 0x2, R9 ;  /* 0x00000002ff027819 */ /* 0x000fe40000011409 */
[----:B------:R-:W-:Y:S01]  /*0720*/  LEA.HI R20, R8, R8, RZ, 0x1 ;  /* 0x0000000808147211 */ /* 0x000fe200078f08ff */
[----:B------:R-:W-:Y:S01]  /*0730*/  IMAD.WIDE.U32 R4, R202, UR4, R4 ;  /* 0x00000004ca047c25 */ /* 0x000fe2000f8e0004 */
[----:B------:R-:W-:Y:S01]  /*0740*/  LEA.HI R0, R9, R2, RZ, 0x1 ;  /* 0x0000000209007211 */ /* 0x000fe200078f08ff */
[----:B------:R-:W-:Y:S01]  /*0750*/  UMOV UR4, 0x400 ;  /* 0x0000040000047882 */ /* 0x000fe20000000000 */
[----:B------:R-:W-:Y:S01]  /*0760*/  SHF.R.S32.HI R3, RZ, 0x1f, R2 ;  /* 0x0000001fff037819 */ /* 0x000fe20000011402 */
[----:B------:R-:W-:Y:S01]  /*0770*/  IMAD.HI.U32 R11, R11, R23, RZ ;  /* 0x000000170b0b7227 */ /* 0x000fe200078e00ff */
[----:B------:R-:W-:-:S02]  /*0780*/  LOP3.LUT R0, R0, 0x7fffffe, RZ, 0xc0, !PT ;  /* 0x07fffffe00007812 */ /* 0x000fc400078ec0ff */
[----:B------:R-:W-:Y:S01]  /*0790*/  LOP3.LUT R9, R20, 0x3fffffe, RZ, 0xc0, !PT ;  /* 0x03fffffe14097812 */ /* 0x000fe200078ec0ff */
[----:B------:R-:W-:-:S04]  /*07a0*/  IMAD.WIDE R6, R204, 0x80, R2 ;  /* 0x00000080cc067825 */ /* 0x000fc800078e0202 */
[----:B------:R-:W-:Y:S01]  /*07b0*/  IMAD.IADD R0, R2, 0x1, -R0 ;  /* 0x0000000102007824 */ /* 0x000fe200078e0a00 */
[----:B--2---:R-:W-:Y:S01]  /*07c0*/  ULEA UR5, UR5, UR4, 0x18 ;  /* 0x0000000405057291 */ /* 0x004fe2000f8ec03f */
[----:B------:R-:W-:Y:S01]  /*07d0*/  IMAD.IADD R5, R5, 0x1, R10 ;  /* 0x0000000105057824 */ /* 0x000fe200078e020a */
[----:B------:R-:W-:Y:S01]  /*07e0*/  USHF.L.U64.HI UR4, UR6, 0x6, UR7 ;  /* 0x0000000606047899 */ /* 0x000fe20008010207 */
[----:B------:R-:W-:Y:S02]  /*07f0*/  IMAD R15, R110, 0x8, R0 ;  /* 0x000000086e0f7824 */ /* 0x000fe400078e0200 */
[----:B------:R-:W-:Y:S01]  /*0800*/  IMAD R0, R7, UR6, RZ ;  /* 0x0000000607007c24 */ /* 0x000fe2000f8e02ff */
[----:B------:R-:W-:Y:S01]  /*0810*/  SHF.R.S32.HI R7, RZ, 0x1f, R14 ;  /* 0x0000001fff077819 */ /* 0x000fe2000001140e */
[----:B------:R-:W-:Y:S02]  /*0820*/  IMAD.IADD R24, R8, 0x1, -R9 ;  /* 0x0000000108187824 */ /* 0x000fe400078e0a09 */
[----:B------:R-:W-:-:S02]  /*0830*/  IMAD.MOV R9, RZ, RZ, -R11 ;  /* 0x000000ffff097224 */ /* 0x000fc400078e0a0b */
[C---:B------:R-:W-:Y:S01]  /*0840*/  IMAD R8, R6.reuse, UR7, R0 ;  /* 0x0000000706087c24 */ /* 0x040fe2000f8e0200 */
[----:B------:R-:W-:Y:S01]  /*0850*/  SHF.R.S32.HI R0, RZ, 0x1, R14 ;  /* 0x00000001ff007819 */ /* 0x000fe2000001140e */
[----:B------:R-:W-:Y:S01]  /*0860*/  IMAD.WIDE.U32 R4, R6, UR6, R4 ;  /* 0x0000000606047c25 */ /* 0x000fe2000f8e0004 */
[----:B------:R-:W-:Y:S02]  /*0870*/  ULDC.64 UR6, c[0x0][0x230] ;  /* 0x00008c0000067ab9 */ /* 0x000fe40000000a00 */
[----:B------:R-:W-:Y:S01]  /*0880*/  LEA.HI R10, R7, R0, RZ, 0x2 ;  /* 0x00000000070a7211 */ /* 0x000fe200078f10ff */
[----:B------:R-:W-:Y:S01]  /*0890*/  IMAD R9, R27, R9, R23 ;  /* 0x000000091b097224 */ /* 0x000fe200078e0217 */
[----:B------:R-:W-:Y:S01]  /*08a0*/  LEA R6, P0, R4, UR8, 0x1 ;  /* 0x0000000804067c11 */ /* 0x000fe2000f8008ff */
[----:B------:R-:W-:Y:S02]  /*08b0*/  IMAD.U32 R19, R15, 0x20, R19 ;  /* 0x000000200f137824 */ /* 0x000fe400078e0013 */
[----:B------:R-:W-:Y:S01]  /*08c0*/  IMAD.IADD R5, R5, 0x1, R8 ;  /* 0x0000000105057824 */ /* 0x000fe200078e0208 */
[----:B------:R-:W2:Y:S01]  /*08d0*/  @!P1 LDC.64 R14, c[0x0][0x2c8] ;  /* 0x0000b200ff0e9b82 */ /* 0x000ea20000000a00 */
[----:B------:R-:W-:-:S02]  /*08e0*/  ISETP.GT.U32.AND P3, PT, R27, R9, PT ;  /* 0x000000091b00720c */ /* 0x000fc40003f64070 */
[----:B------:R-:W-:Y:S02]  /*08f0*/  LEA R222, R19, UR5, 0x1 ;  /* 0x0000000513de7c11 */ /* 0x000fe4000f8e08ff */
[----:B------:R-:W-:Y:S01]  /*0900*/  LEA.HI.X R7, R4, UR9, R5, 0x1, P0 ;  /* 0x0000000904077c11 */ /* 0x000fe200080f0c05 */
[----:B------:R-:W-:Y:S01]  /*0910*/  ULDC.64 UR8, c[0x0][0x250] ;  /* 0x0000940000087ab9 */ /* 0x000fe20000000a00 */
[----:B------:R-:W-:Y:S01]  /*0920*/  IADD3 R8, P0, R2, R18, RZ ;  /* 0x0000001202087210 */ /* 0x000fe20007f1e0ff */
[----:B------:R-:W-:Y:S01]  /*0930*/  USHF.L.U32 UR17, UR8, 0x6, URZ ;  /* 0x0000000608117899 */ /* 0x000fe2000800063f */
[----:B------:R-:W-:Y:S01]  /*0940*/  LOP3.LUT R4, R10, 0xfffffffc, RZ, 0xc0, !PT ;  /* 0xfffffffc0a047812 */ /* 0x000fe200078ec0ff */
[----:B------:R-:W-:Y:S01]  /*0950*/  @!PT LDS RZ, [RZ] ;  /* 0x00000000fffff984 */ /* 0x000fe20000000800 */
[----:B------:R-:W-:Y:S01]  /*0960*/  @!PT LDS RZ, [RZ] ;  /* 0x00000000fffff984 */ /* 0x000fe20000000800 */
[----:B------:R-:W-:Y:S01]  /*0970*/  @!PT LDS RZ, [RZ] ;  /* 0x00000000fffff984 */ /* 0x000fe20000000800 */
[----:B------:R3:W-:Y:S01]  /*0980*/  LDGSTS.E.BYPASS.LTC128B.128 [R222], desc[UR30][R6.64] ;  /* 0x0000000006de7fae */ /* 0x0007e2000b901d5e */
[----:B------:R-:W-:Y:S01]  /*0990*/  LEA.HI.X.SX32 R10, R18, R3, 0x1, P0 ;  /* 0x00000003120a7211 */ /* 0x000fe200000f0eff */
[----:B------:R-:W-:Y:S01]  /*09a0*/  USHF.L.U64.HI UR16, UR8, 0x6, UR9 ;  /* 0x0000000608107899 */ /* 0x000fe20008010209 */
[----:B------:R-:W-:Y:S01]  /*09b0*/  IADD3 R2, P2, R6, UR14, RZ ;  /* 0x0000000e06027c10 */ /* 0x000fe2000ff5e0ff */
[----:B------:R-:W-:Y:S01]  /*09c0*/  IMAD.IADD R23, R0, 0x1, -R4 ;  /* 0x0000000100177824 */ /* 0x000fe200078e0a04 */
[----:B-1----:R-:W-:Y:S01]  /*09d0*/  @!P1 ISETP.NE.U32.AND P0, PT, R16, RZ, PT ;  /* 0x000000ff1000920c */ /* 0x002fe20003f05070 */
[----:B------:R-:W-:Y:S01]  /*09e0*/  IMAD R0, R10, UR10, RZ ;  /* 0x0000000a0a007c24 */ /* 0x000fe2000f8e02ff */
[----:B------:R-:W-:Y:S01]  /*09f0*/  IADD3.X R3, R7, UR4, RZ, P2, !PT ;  /* 0x0000000407037c10 */ /* 0x000fe200097fe4ff */
[----:B------:R-:W-:Y:S01]  /*0a00*/  @!P3 IMAD.IADD R9, R9, 0x1, -R27 ;  /* 0x000000010909b824 */ /* 0x000fe200078e0a1b */
[----:B------:R-:W-:Y:S01]  /*0a10*/  @!P1 ISETP.NE.AND.EX P0, PT, R17, RZ, PT, P0 ;  /* 0x000000ff1100920c */ /* 0x000fe20003f05300 */
[----:B------:R-:W-:-:S02]  /*0a20*/  IMAD R0, R8, UR11, R0 ;  /* 0x0000000b08007c24 */ /* 0x000fc4000f8e0200 */
[----:B------:R-:W-:Y:S01]  /*0a30*/  IMAD.WIDE.U32 R4, R8, UR10, R12 ;  /* 0x0000000a08047c25 */ /* 0x000fe2000f8e000c */
[----:B------:R-:W-:Y:S01]  /*0a40*/  ISETP.GE.U32.AND P2, PT, R9, R27, PT ;  /* 0x0000001b0900720c */ /* 0x000fe20003f46070 */
[----:B------:R1:W-:Y:S01]  /*0a50*/  LDGSTS.E.BYPASS.LTC128B.128 [R222+0x800], desc[UR30][R2.64] ;  /* 0x0080000002de7fae */ /* 0x0003e2000b901d5e */
[----:B--2---:R-:W-:Y:S01]  /*0a60*/  @!P1 SEL R9, R15, RZ, P0 ;  /* 0x000000ff0f099207 */ /* 0x004fe20000000000 */
[----:B------:R-:W-:Y:S01]  /*0a70*/  IMAD.IADD R5, R5, 0x1, R0 ;  /* 0x0000000105057824 */ /* 0x000fe200078e0200 */
[----:B------:R-:W-:Y:S01]  /*0a80*/  LOP3.LUT R0, R202, R29, RZ, 0x3c, !PT ;  /* 0x0000001dca007212 */ /* 0x000fe200078e3cff */
[----:B------:R-:W-:Y:S01]  /*0a90*/  IMAD R10, R10, UR8, RZ ;  /* 0x000000080a0a7c24 */ /* 0x000fe2000f8e02ff */
[----:B------:R-:W-:Y:S01]  /*0aa0*/  @!P1 IADD3 R74, R9, R14, -R18 ;  /* 0x0000000e094a9210 */ /* 0x000fe20007ffe812 */
[----:B------:R-:W-:Y:S01]  /*0ab0*/  @!P3 VIADD R11, R11, 0x1 ;  /* 0x000000010b0bb836 */ /* 0x000fe20000000000 */
[----:B------:R-:W-:Y:S01]  /*0ac0*/  ISETP.GE.AND P0, PT, R0, RZ, PT ;  /* 0x000000ff0000720c */ /* 0x000fe20003f06270 */
[----:B------:R-:W-:Y:S01]  /*0ad0*/  IMAD R10, R8, UR9, R10 ;  /* 0x00000009080a7c24 */ /* 0x000fe2000f8e020a */
[----:B------:R-:W-:Y:S01]  /*0ae0*/  ISETP.NE.AND P3, PT, R29, RZ, PT ;  /* 0x000000ff1d00720c */ /* 0x000fe20003f65270 */
[----:B------:R-:W-:-:S04]  /*0af0*/  IMAD.WIDE.U32 R4, R201, UR6, R4 ;  /* 0x00000006c9047c25 */ /* 0x000fc8000f8e0004 */
[----:B---3--:R-:W-:Y:S01]  /*0b00*/  IMAD.WIDE.U32 R6, R8, UR8, R12 ;  /* 0x0000000808067c25 */ /* 0x008fe2000f8e000c */
[----:B------:R-:W-:-:S03]  /*0b10*/  IADD3 R8, P1, R2, UR14, RZ ;  /* 0x0000000e02087c10 */ /* 0x000fc6000ff3e0ff */
[----:B------:R-:W-:Y:S01]  /*0b20*/  @P2 VIADD R11, R11, 0x1 ;  /* 0x000000010b0b2836 */ /* 0x000fe20000000000 */
[----:B------:R-:W-:-:S03]  /*0b30*/  IADD3.X R9, R3, UR4, RZ, P1, !PT ;  /* 0x0000000403097c10 */ /* 0x000fc60008ffe4ff */
[----:B------:R-:W-:Y:S02]  /*0b40*/  IMAD.MOV.U32 R0, RZ, RZ, R11 ;  /* 0x000000ffff007224 */ /* 0x000fe400078e000b */
[----:B------:R2:W-:Y:S02]  /*0b50*/  LDGSTS.E.BYPASS.LTC128B.128 [R222+0x1000], desc[UR30][R8.64] ;  /* 0x0100000008de7fae */ /* 0x0005e4000b901d5e */
[----:B------:R-:W-:Y:S01]  /*0b60*/  @!P0 IMAD.MOV R0, RZ, RZ, -R0 ;  /* 0x000000ffff008224 */ /* 0x000fe200078e0a00 */
[----:B------:R-:W-:Y:S01]  /*0b70*/  @!P3 LOP3.LUT R0, RZ, R29, RZ, 0x33, !PT ;  /* 0x0000001dff00b212 */ /* 0x000fe200078e33ff */
[----:B-1----:R-:W-:Y:S02]  /*0b80*/  IMAD R2, R28, UR6, RZ ;  /* 0x000000061c027c24 */ /* 0x002fe4000f8e02ff */
[----:B------:R-:W-:Y:S02]  /*0b90*/  IMAD.IADD R3, R7, 0x1, R10 ;  /* 0x0000000107037824 */ /* 0x000fe400078e020a */
[----:B------:R-:W-:Y:S01]  /*0ba0*/  IMAD R2, R201, UR7, R2 ;  /* 0x00000007c9027c24 */ /* 0x000fe2000f8e0202 */
[----:B------:R-:W-:Y:S01]  /*0bb0*/  ULDC.64 UR6, c[0x0][0x238] ;  /* 0x00008e0000067ab9 */ /* 0x000fe20000000a00 */
[----:B------:R-:W-:-:S02]  /*0bc0*/  VIADD R7, R74, 0x7f ;  /* 0x0000007f4a077836 */ /* 0x000fc40000000000 */
[----:B------:R-:W-:Y:S02]  /*0bd0*/  IMAD.IADD R5, R5, 0x1, R2 ;  /* 0x0000000105057824 */ /* 0x000fe400078e0202 */
[----:B------:R-:W-:Y:S01]  /*0be0*/  IMAD.MOV.U32 R2, RZ, RZ, R6 ;  /* 0x000000ffff027224 */ /* 0x000fe200078e0006 */
[----:B------:R-:W-:Y:S01]  /*0bf0*/  SHF.R.S32.HI R6, RZ, 0x1f, R7 ;  /* 0x0000001fff067819 */ /* 0x000fe20000011407 */
[----:B------:R-:W-:Y:S02]  /*0c00*/  IMAD R10, R28, UR6, RZ ;  /* 0x000000061c0a7c24 */ /* 0x000fe4000f8e02ff */
[C---:B------:R-:W-:Y:S01]  /*0c10*/  IMAD.WIDE.U32 R2, R201.reuse, UR6, R2 ;  /* 0x00000006c9027c25 */ /* 0x040fe2000f8e0002 */
[----:B------:R-:W-:Y:S02]  /*0c20*/  LEA.HI R6, R6, R7, RZ, 0x7 ;  /* 0x0000000706067211 */ /* 0x000fe400078f38ff */
[----:B------:R-:W-:Y:S01]  /*0c30*/  SHF.R.S32.HI R7, RZ, 0x1f, R0 ;  /* 0x0000001fff077819 */ /* 0x000fe20000011400 */
[----:B------:R-:W-:Y:S01]  /*0c40*/  IMAD R10, R201, UR7, R10 ;  /* 0x00000007c90a7c24 */ /* 0x000fe2000f8e020a */
[----:B------:R-:W-:Y:S01]  /*0c50*/  SHF.R.S32.HI R220, RZ, 0x7, R6 ;  /* 0x00000007ffdc7819 */ /* 0x000fe20000011406 */
[----:B------:R-:W-:Y:S01]  /*0c60*/  IMAD.WIDE.U32 R30, R0, UR12, R4 ;  /* 0x0000000c001e7c25 */ /* 0x000fe2000f8e0004 */
[----:B------:R-:W-:-:S03]  /*0c70*/  ULDC.64 UR6, c[0x0][0x268] ;  /* 0x00009a0000067ab9 */ /* 0x000fc60000000a00 */
[----:B------:R-:W-:Y:S01]  /*0c80*/  IMAD R6, R7, UR12, RZ ;  /* 0x0000000c07067c24 */ /* 0x000fe2000f8e02ff */
[----:B------:R-:W-:Y:S01]  /*0c90*/  USHF.L.U32 UR12, UR10, 0x7, URZ ;  /* 0x000000070a0c7899 */ /* 0x000fe2000800063f */
[----:B------:R-:W-:Y:S01]  /*0ca0*/  VIADD R13, R220, 0xffffffff ;  /* 0xffffffffdc0d7836 */ /* 0x000fe20000000000 */
[----:B------:R-:W-:Y:S01]  /*0cb0*/  STL.64 [R1+0x48], R30 ;  /* 0x0000481e01007387 */ /* 0x000fe20000100a00 */
[----:B------:R-:W-:Y:S02]  /*0cc0*/  IMAD R4, R0, UR13, R6 ;  /* 0x0000000d00047c24 */ /* 0x000fe4000f8e0206 */
[----:B------:R-:W-:Y:S01]  /*0cd0*/  IMAD.IADD R3, R3, 0x1, R10 ;  /* 0x0000000103037824 */ /* 0x000fe200078e020a */
[----:B------:R-:W-:Y:S01]  /*0ce0*/  SHF.R.S32.HI R11, RZ, 0x1f, R13 ;  /* 0x0000001fff0b7819 */ /* 0x000fe2000001140d */
[----:B------:R-:W-:Y:S02]  /*0cf0*/  IMAD R10, R13, UR18, RZ ;  /* 0x000000120d0a7c24 */ /* 0x000fe4000f8e02ff */
[----:B------:R-:W-:-:S02]  /*0d00*/  IMAD.IADD R211, R31, 0x1, R4 ;  /* 0x000000011fd37824 */ /* 0x000fc400078e0204 */
[----:B------:R-:W-:Y:S02]  /*0d10*/  IMAD.MOV.U32 R210, RZ, RZ, R30 ;  /* 0x000000ffffd27224 */ /* 0x000fe400078e001e */
[----:B------:R-:W-:Y:S02]  /*0d20*/  IMAD R6, R7, UR6, RZ ;  /* 0x0000000607067c24 */ /* 0x000fe4000f8e02ff */
[----:B------:R-:W-:Y:S01]  /*0d30*/  IMAD R10, R11, UR12, R10 ;  /* 0x0000000c0b0a7c24 */ /* 0x000fe2000f8e020a */
[----:B------:R-:W-:Y:S01]  /*0d40*/  STL.64 [R1+0x38], R210 ;  /* 0x000038d201007387 */ /* 0x000fe20000100a00 */
[----:B------:R-:W-:-:S04]  /*0d50*/  IMAD.WIDE.U32 R4, R13, UR12, R210 ;  /* 0x0000000c0d047c25 */ /* 0x000fc8000f8e00d2 */
[----:B------:R-:W-:Y:S01]  /*0d60*/  IMAD.WIDE.U32 R14, R0, UR6, R2 ;  /* 0x00000006000e7c25 */ /* 0x000fe2000f8e0002 */
[----:B------:R-:W-:Y:S01]  /*0d70*/  IADD3 R2, P1, R8, UR14, RZ ;  /* 0x0000000e08027c10 */ /* 0x000fe2000ff3e0ff */
[----:B------:R-:W-:Y:S02]  /*0d80*/  USHF.L.U64.HI UR14, UR10, 0x6, UR11 ;  /* 0x000000060a0e7899 */ /* 0x000fe4000801020b */
[----:B------:R-:W-:Y:S01]  /*0d90*/  IMAD R12, R0, UR7, R6 ;  /* 0x00000007000c7c24 */ /* 0x000fe2000f8e0206 */
[----:B------:R-:W-:Y:S01]  /*0da0*/  ULDC.64 UR6, c[0x0][0x218] ;  /* 0x0000860000067ab9 */ /* 0x000fe20000000a00 */
[----:B------:R-:W-:Y:S01]  /*0db0*/  IMAD R0, R11, UR8, RZ ;  /* 0x000000080b007c24 */ /* 0x000fe2000f8e02ff */
[C---:B------:R-:W-:Y:S01]  /*0dc0*/  LEA R6, P0, R4.reuse, UR6, 0x1 ;  /* 0x0000000604067c11 */ /* 0x040fe2000f8008ff */
[----:B------:R-:W-:Y:S01]  /*0dd0*/  IMAD.IADD R3, R5, 0x1, R10 ;  /* 0x0000000105037824 */ /* 0x000fe200078e020a */
[----:B------:R-:W-:Y:S01]  /*0de0*/  STL.64 [R1+0x40], R14 ;  /* 0x0000400e01007387 */ /* 0x000fe20000100a00 */
[C---:B------:R-:W-:Y:S01]  /*0df0*/  IMAD R0, R13.reuse, UR9, R0 ;  /* 0x000000090d007c24 */ /* 0x040fe2000f8e0200 */
[----:B------:R-:W-:Y:S01]  /*0e00*/  ULDC.64 UR10, c[0x0][0x220] ;  /* 0x00008800000a7ab9 */ /* 0x000fe20000000a00 */
[----:B------:R-:W-:Y:S01]  /*0e10*/  IMAD.WIDE.U32 R10, R13, UR8, RZ ;  /* 0x000000080d0a7c25 */ /* 0x000fe2000f8e00ff */
[----:B------:R-:W-:-:S02]  /*0e20*/  LEA.HI.X R7, R4, UR7, R3, 0x1, P0 ;  /* 0x0000000704077c11 */ /* 0x000fc400080f0c03 */
[----:B------:R-:W-:Y:S01]  /*0e30*/  IADD3.X R3, R9, UR4, RZ, P1, !PT ;  /* 0x0000000409037c10 */ /* 0x000fe20008ffe4ff */
[----:B------:R-:W-:Y:S01]  /*0e40*/  IMAD.IADD R0, R11, 0x1, R0 ;  /* 0x000000010b007824 */ /* 0x000fe200078e0200 */
[----:B--2---:R-:W-:Y:S01]  /*0e50*/  LEA R8, P0, R10, R14, 0x7 ;  /* 0x0000000e0a087211 */ /* 0x004fe200078038ff */
[----:B------:R-:W-:Y:S01]  /*0e60*/  IMAD.IADD R9, R15, 0x1, R12 ;  /* 0x000000010f097824 */ /* 0x000fe200078e020c */
[----:B------:R-:W-:Y:S01]  /*0e70*/  IADD3 R4, P1, R6, UR15, RZ ;  /* 0x0000000f06047c10 */ /* 0x000fe2000ff3e0ff */
[----:B------:R1:W-:Y:S01]  /*0e80*/  LDGSTS.E.BYPASS.LTC128B.128 [R222+0x1800], desc[UR30][R2.64] ;  /* 0x0180000002de7fae */ /* 0x0003e2000b901d5e */
[----:B------:R-:W-:Y:S01]  /*0e90*/  SHF.R.S32.HI R11, RZ, 0x1, R20 ;  /* 0x00000001ff0b7819 */ /* 0x000fe20000011414 */
[----:B------:R-:W-:Y:S01]  /*0ea0*/  UIADD3 UR4, UR5, 0x2000, URZ ;  /* 0x0000200005047890 */ /* 0x000fe2000fffe03f */
[----:B------:R-:W-:Y:S01]  /*0eb0*/  LEA.HI.X R10, R10, R9, R0, 0x7, P0 ;  /* 0x000000090a0a7211 */ /* 0x000fe200000f3c00 */
[----:B------:R-:W-:Y:S01]  /*0ec0*/  LDGSTS.E.BYPASS.LTC128B.128 [R222+0x2000], desc[UR30][R6.64] ;  /* 0x0200000006de7fae */ /* 0x000fe2000b901d5e */
[----:B------:R-:W-:Y:S01]  /*0ed0*/  IADD3.X R5, R7, UR14, RZ, P1, !PT ;  /* 0x0000000e07057c10 */ /* 0x000fe20008ffe4ff */
[----:B------:R-:W-:-:S02]  /*0ee0*/  IMAD.SHL.U32 R0, R11, 0x40, RZ ;  /* 0x000000400b007824 */ /* 0x000fc400078e00ff */
[----:B------:R2:W-:Y:S03]  /*0ef0*/  STL [R1+0x34], R9 ;  /* 0x0000340901007387 */ /* 0x0005e60000100800 */
[----:B------:R-:W-:Y:S01]  /*0f00*/  LOP3.LUT R0, R0, 0xc0, RZ, 0xc0, !PT ;  /* 0x000000c000007812 */ /* 0x000fe200078ec0ff */
[----:B------:R3:W-:Y:S01]  /*0f10*/  LDGSTS.E.BYPASS.LTC128B.128 [R222+0x2800], desc[UR30][R4.64] ;  /* 0x0280000004de7fae */ /* 0x0007e2000b901d5e */
[----:B-1----:R-:W-:-:S04]  /*0f20*/  IADD3 R2, P0, R4, UR15, RZ ;  /* 0x0000000f04027c10 */ /* 0x002fc8000ff1e0ff */
[----:B------:R-:W-:-:S05]  /*0f30*/  IADD3.X R3, R5, UR14, RZ, P0, !PT ;  /* 0x0000000e05037c10 */ /* 0x000fca00087fe4ff */
[----:B------:R1:W-:Y:S01]  /*0f40*/  LDGSTS.E.BYPASS.LTC128B.128 [R222+0x3000], desc[UR30][R2.64] ;  /* 0x0300000002de7fae */ /* 0x0003e2000b901d5e */
[----:B---3--:R-:W-:-:S04]  /*0f50*/  IADD3 R4, P0, R2, UR15, RZ ;  /* 0x0000000f02047c10 */ /* 0x008fc8000ff1e0ff */
[----:B------:R-:W-:-:S05]  /*0f60*/  IADD3.X R5, R3, UR14, RZ, P0, !PT ;  /* 0x0000000e03057c10 */ /* 0x000fca00087fe4ff */
[----:B------:R3:W-:Y:S04]  /*0f70*/  LDGSTS.E.BYPASS.LTC128B.128 [R222+0x3800], desc[UR30][R4.64] ;  /* 0x0380000004de7fae */ /* 0x0007e8000b901d5e */
[----:B------:R-:W0:Y:S01]  /*0f80*/  LDGDEPBAR ;  /* 0x00000000000079af */ /* 0x000e220000000000 */
[----:B-1----:R-:W-:Y:S02]  /*0f90*/  LOP3.LUT R3, R0, 0x8, R26, 0xf8, !PT ;  /* 0x0000000800037812 */ /* 0x002fe400078ef81a */
[----:B------:R-:W-:Y:S02]  /*0fa0*/  SHF.R.U32.HI R0, RZ, 0x3, R0 ;  /* 0x00000003ff007819 */ /* 0x000fe40000011600 */
[C---:B------:R-:W-:Y:S02]  /*0fb0*/  LEA R2, P0, R8.reuse, UR10, 0x1 ;  /* 0x0000000a08027c11 */ /* 0x040fe4000f8008ff */
[----:B--2---:R-:W-:Y:S01]  /*0fc0*/  LOP3.LUT R9, R3, R0, RZ, 0x3c, !PT ;  /* 0x0000000003097212 */ /* 0x004fe200078e3cff */
[----:B------:R-:W-:Y:S01]  /*0fd0*/  IMAD.SHL.U32 R0, R23, 0x40, RZ ;  /* 0x0000004017007824 */ /* 0x000fe200078e00ff */
[----:B------:R-:W-:Y:S01]  /*0fe0*/  LEA.HI.X R3, R8, UR11, R10, 0x1, P0 ;  /* 0x0000000b08037c11 */ /* 0x000fe200080f0c0a */
[----:B------:R-:W-:-:S02]  /*0ff0*/  IMAD R8, R22, 0x8, R24 ;  /* 0x0000000816087824 */ /* 0x000fc400078e0218 */
[----:B---3--:R-:W-:Y:S01]  /*1000*/  IMAD.SHL.U32 R4, R25, 0x20, RZ ;  /* 0x0000002019047824 */ /* 0x008fe200078e00ff */
[----:B------:R-:W-:-:S04]  /*1010*/  DEPBAR.LE SB0, 0x0 ;  /* 0x000080000000791a */ /* 0x000fc80000000000 */
[----:B------:R-:W-:Y:S01]  /*1020*/  BAR.SYNC.DEFER_BLOCKING 0x0 ;  /* 0x0000000000007b1d */ /* 0x000fe20000010000 */
[----:B------:R-:W-:Y:S01]  /*1030*/  IMAD.SHL.U32 R5, R22, 0x8, RZ ;  /* 0x0000000816057824 */ /* 0x000fe200078e00ff */
[----:B------:R-:W-:Y:S02]  /*1040*/  LOP3.LUT R0, R0, 0xc0, RZ, 0xc0, !PT ;  /* 0x000000c000007812 */ /* 0x000fe400078ec0ff */
        /* <DEDUP_REMOVED lines=11> */
[----:B------:R-:W-:Y:S02]  /*1100*/  IADD3.X R7, R5, UR16, RZ, P1, !PT ;  /* 0x0000001005077c10 */ /* 0x000fe40008ffe4ff */
[----:B------:R-:W-:Y:S01]  /*1110*/  LEA R206, R0, UR4, 0x1 ;  /* 0x0000000400ce7c11 */ /* 0x000fe2000f8e08ff */
[----:B------:R-:W-:Y:S01]  /*1120*/  ULDC UR4, c[0x0][0x270] ;  /* 0x00009c0000047ab9 */ /* 0x000fe20000000800 */
[----:B------:R-:W-:Y:S01]  /*1130*/  @!PT LDS RZ, [RZ] ;  /* 0x00000000fffff984 */ /* 0x000fe20000000800 */
[----:B------:R-:W-:Y:S01]  /*1140*/  @!PT LDS RZ, [RZ] ;  /* 0x00000000fffff984 */ /* 0x000fe20000000800 */
[----:B------:R-:W-:Y:S01]  /*1150*/  @!PT LDS RZ, [RZ] ;  /* 0x00000000fffff984 */ /* 0x000fe20000000800 */
[----:B------:R1:W-:Y:S01]  /*1160*/  LDGSTS.E.BYPASS.LTC128B.128 [R222+0x4000], desc[UR30][R2.64] ;  /* 0x0400000002de7fae */ /* 0x0003e2000b901d5e */
[----:B------:R-:W-:Y:S02]  /*1170*/  LOP3.LUT P1, RZ, R23, 0x2, RZ, 0xc0, !PT ;  /* 0x0000000217ff7812 */ /* 0x000fe4000782c0ff */
[----:B------:R-:W-:Y:S01]  /*1180*/  VIADD R209, R206, 0x20 ;  /* 0x00000020ced17836 */ /* 0x000fe20000000000 */
[----:B------:R-:W-:Y:S04]  /*1190*/  LDGSTS.E.BYPASS.LTC128B.128 [R222+0x4800], desc[UR30][R4.64] ;  /* 0x0480000004de7fae */ /* 0x000fe8000b901d5e */
[----:B------:R2:W-:Y:S01]  /*11a0*/  LDGSTS.E.BYPASS.LTC128B.128 [R222+0x5000], desc[UR30][R6.64] ;  /* 0x0500000006de7fae */ /* 0x0005e2000b901d5e */
[----:B-1----:R-:W-:Y:S01]  /*11b0*/  IMAD.IADD R2, R72, 0x1, R9 ;  /* 0x0000000148027824 */ /* 0x002fe200078e0209 */
[----:B------:R-:W-:-:S02]  /*11c0*/  IADD3.X R9, R7, UR16, RZ, P0, !PT ;  /* 0x0000001007097c10 */ /* 0x000fc400087fe4ff */
[----:B------:R-:W-:Y:S01]  /*11d0*/  LEA R3, R0, UR5, 0x1 ;  /* 0x0000000500037c11 */ /* 0x000fe2000f8e08ff */
[----:B------:R-:W-:Y:S01]  /*11e0*/  IMAD.MOV.U32 R0, RZ, RZ, 0x20 ;  /* 0x00000020ff007424 */ /* 0x000fe200078e00ff */
[----:B------:R-:W-:Y:S01]  /*11f0*/  LEA R207, R2, UR5, 0x1 ;  /* 0x0000000502cf7c11 */ /* 0x000fe2000f8e08ff */
[----:B------:R1:W-:Y:S01]  /*1200*/  LDGSTS.E.BYPASS.LTC128B.128 [R222+0x5800], desc[UR30][R8.64] ;  /* 0x0580000008de7fae */ /* 0x0003e2000b901d5e */
[----:B------:R-:W-:Y:S01]  /*1210*/  LOP3.LUT P0, RZ, R11, 0x2, RZ, 0xc0, !PT ;  /* 0x000000020bff7812 */ /* 0x000fe2000780c0ff */
[----:B------:R-:W-:Y:S01]  /*1220*/  IMAD R2, R201, UR4, R202 ;  /* 0x00000004c9027c24 */ /* 0x000fe2000f8e02ca */
[----:B------:R-:W-:Y:S01]  /*1230*/  SEL R0, R0, 0xffffffe0, !P1 ;  /* 0xffffffe000007807 */ /* 0x000fe20004800000 */
[----:B------:R-:W-:Y:S02]  /*1240*/  LDSM.16.M88.4 R16, [R207] ;  /* 0x00000000cf10783b */ /* 0x000fe40000000200 */
[----:B------:R-:W-:Y:S02]  /*1250*/  IMAD.SHL.U32 R2, R2, 0x20, RZ ;  /* 0x0000002002027824 */ /* 0x000fe400078e00ff */
[----:B--2---:R-:W2:Y:S01]  /*1260*/  LDSM.16.M88.4 R4, [R3+0x2000] ;  /* 0x002000000304783b */ /* 0x004ea20000000200 */
[----:B------:R-:W-:-:S03]  /*1270*/  IMAD.IADD R208, R207, 0x1, R0 ;  /* 0x00000001cfd07824 */ /* 0x000fc600078e0200 */
[----:B------:R-:W3:Y:S02]  /*1280*/  LDSM.16.M88.4 R12, [R207+0x1000] ;  /* 0x00100000cf0c783b */ /* 0x000ee40000000200 */
[----:B------:R-:W-:Y:S02]  /*1290*/  @P0 VIADD R209, R206, 0xffffffe0 ;  /* 0xffffffe0ced10836 */ /* 0x000fe40000000000 */
[----:B------:R-:W4:Y:S04]  /*12a0*/  LDSM.16.M88.4 R32, [R3+0x3800] ;  /* 0x003800000320783b */ /* 0x000f280000000200 */
[----:B------:R-:W1:Y:S04]  /*12b0*/  LDSM.16.M88.4 R24, [R3+0x3c00] ;  /* 0x003c00000318783b */ /* 0x000e680000000200 */
[----:B------:R-:W1:Y:S04]  /*12c0*/  LDSM.16.M88.4 R52, [R3+0x2400] ;  /* 0x002400000334783b */ /* 0x000e680000000200 */
[----:B------:R-:W1:Y:S04]  /*12d0*/  LDSM.16.M88.4 R48, [R3+0x2800] ;  /* 0x002800000330783b */ /* 0x000e680000000200 */
[----:B------:R-:W1:Y:S04]  /*12e0*/  LDSM.16.M88.4 R44, [R3+0x2c00] ;  /* 0x002c0000032c783b */ /* 0x000e680000000200 */
[----:B------:R-:W1:Y:S04]  /*12f0*/  LDSM.16.M88.4 R40, [R3+0x3000] ;  /* 0x003000000328783b */ /* 0x000e680000000200 */
[----:B------:R4:W1:Y:S04]  /*1300*/  LDSM.16.M88.4 R36, [R3+0x3400] ;  /* 0x003400000324783b */ /* 0x0008680000000200 */
[----:B------:R-:W-:Y:S01]  /*1310*/  LDSM.16.M88.4 R76, [R209+0x1800] ;  /* 0x00180000d14c783b */ /* 0x000fe20000000200 */
[-C--:B--2---:R-:W-:Y:S03]  /*1320*/  HMMA.16816.F32 R164, R16, R4.reuse, RZ ;  /* 0x0000000410a4723c */ /* 0x084fe600000018ff */
[----:B------:R-:W-:Y:S04]  /*1330*/  LDSM.16.M88.4 R140, [R209+0x1c00] ;  /* 0x001c0000d18c783b */ /* 0x000fe80000000200 */
[----:B------:R-:W-:Y:S01]  /*1340*/  LDSM.16.M88.4 R20, [R209] ;  /* 0x00000000d114783b */ /* 0x000fe20000000200 */
[C---:B---3--:R-:W-:Y:S03]  /*1350*/  HMMA.16816.F32 R160, R12.reuse, R4, RZ ;  /* 0x000000040ca0723c */ /* 0x048fe600000018ff */
[----:B------:R-:W-:Y:S03]  /*1360*/  LDSM.16.M88.4 R28, [R209+0x400] ;  /* 0x00040000d11c783b */ /* 0x000fe60000000200 */
[----:B------:R-:W-:Y:S01]  /*1370*/  HMMA.16816.F32 R152, R12, R6, RZ ;  /* 0x000000060c98723c */ /* 0x000fe200000018ff */
[----:B------:R-:W-:Y:S01]  /*1380*/  LDSM.16.M88.4 R56, [R209+0x800] ;  /* 0x00080000d138783b */ /* 0x000fe20000000200 */
[----:B----4-:R-:W-:-:S03]  /*1390*/  LOP3.LUT R3, R200, 0xffffffe0, RZ, 0xc0, !PT ;  /* 0xffffffe0c8037812 */ /* 0x010fc600078ec0ff */
[----:B------:R-:W-:Y:S01]  /*13a0*/  LDSM.16.M88.4 R60, [R209+0xc00] ;  /* 0x000c0000d13c783b */ /* 0x000fe20000000200 */
[----:B------:R-:W-:Y:S01]  /*13b0*/  HMMA.16816.F32 R156, R16, R6, RZ ;  /* 0x00000006109c723c */ /* 0x000fe200000018ff */
[----:B------:R-:W-:Y:S02]  /*13c0*/  IMAD.IADD R3, R111, 0x1, -R3 ;  /* 0x000000016f037824 */ /* 0x000fe400078e0a03 */
[----:B------:R-:W2:Y:S03]  /*13d0*/  LDSM.16.M88.4 R4, [R208+0x1000] ;  /* 0x00100000d004783b */ /* 0x000ea60000000200 */
[----:B------:R-:W-:Y:S01]  /*13e0*/  HMMA.16816.F32 R96, R12, R32, RZ ;  /* 0x000000200c60723c */ /* 0x000fe200000018ff */
[----:B------:R-:W3:Y:S01]  /*13f0*/  LDSM.16.M88.4 R64, [R209+0x1000] ;  /* 0x00100000d140783b */ /* 0x000ee20000000200 */
[----:B------:R-:W-:-:S03]  /*1400*/  IADD3 R221, P1, P0, R2, R75, R3 ;  /* 0x0000004b02dd7210 */ /* 0x000fc6000783e003 */
[----:B------:R-:W4:Y:S01]  /*1410*/  LDSM.16.M88.4 R68, [R209+0x1400] ;  /* 0x00140000d144783b */ /* 0x000f220000000200 */
[C---:B-1----:R-:W-:Y:S03]  /*1420*/  HMMA.16816.F32 R88, R12.reuse, R24, RZ ;  /* 0x000000180c58723c */ /* 0x042fe600000018ff */
[----:B------:R-:W1:Y:S03]  /*1430*/  LDSM.16.M88.4 R8, [R208] ;  /* 0x00000000d008783b */ /* 0x000e660000000200 */
[C---:B------:R-:W-:Y:S01]  /*1440*/  HMMA.16816.F32 R148, R12.reuse, R52, RZ ;  /* 0x000000340c94723c */ /* 0x040fe200000018ff */
        /* <DEDUP_REMOVED lines=23> */
[----:B--2---:R-:W-:Y:S06]  /*15c0*/  HMMA.16816.F32 R24, R4, R76, R96 ;  /* 0x0000004c0418723c */ /* 0x004fec0000001860 */
[C---:B------:R-:W-:Y:S06]  /*15d0*/  HMMA.16816.F32 R44, R16.reuse, R40, RZ ;  /* 0x00000028102c723c */ /* 0x040fec00000018ff */
[C---:B------:R-:W-:Y:S06]  /*15e0*/  HMMA.16816.F32 R176, R16.reuse, R42, RZ ;  /* 0x0000002a10b0723c */ /* 0x040fec00000018ff */
[C---:B------:R-:W-:Y:S05]  /*15f0*/  HMMA.16816.F32 R36, R16.reuse, R32, RZ ;  /* 0x000000201024723c */ /* 0x040fea00000018ff */
[----:B------:R-:W-:Y:S01]  /*1600*/  STL.64 [R1], R24 ;  /* 0x0000001801007387 */ /* 0x000fe20000100a00 */
[----:B------:R-:W-:Y:S03]  /*1610*/  HMMA.16816.F32 R188, R16, R34, RZ ;  /* 0x0000002210bc723c */ /* 0x000fe600000018ff */
[----:B------:R-:W-:Y:S03]  /*1620*/  STL.64 [R1+0x8], R26 ;  /* 0x0000081a01007387 */ /* 0x000fe60000100a00 */
[C---:B------:R-:W-:Y:S06]  /*1630*/  HMMA.16816.F32 R16, R4.reuse, R140, R88 ;  /* 0x0000008c0410723c */ /* 0x040fec0000001858 */
[C---:B------:R-:W-:Y:S06]  /*1640*/  HMMA.16816.F32 R160, R4.reuse, R20, R160 ;  /* 0x0000001404a0723c */ /* 0x040fec00000018a0 */
[C---:B------:R-:W-:Y:S06]  /*1650*/  HMMA.16816.F32 R148, R4.reuse, R28, R148 ;  /* 0x0000001c0494723c */ /* 0x040fec0000001894 */
[C---:B------:R-:W-:Y:S05]  /*1660*/  HMMA.16816.F32 R196, R4.reuse, R56, R132 ;  /* 0x0000003804c4723c */ /* 0x040fea0000001884 */
[----:B------:R-:W-:Y:S01]  /*1670*/  STL.64 [R1+0x20], R16 ;  /* 0x0000201001007387 */ /* 0x000fe20000100a00 */
[C---:B------:R-:W-:Y:S03]  /*1680*/  HMMA.16816.F32 R228, R4.reuse, R60, R124 ;  /* 0x0000003c04e4723c */ /* 0x040fe6000000187c */
[----:B------:R-:W-:Y:S03]  /*1690*/  STL.64 [R1+0x28], R18 ;  /* 0x0000281201007387 */ /* 0x000fe60000100a00 */
[----:B---3--:R-:W-:Y:S01]  /*16a0*/  HMMA.16816.F32 R236, R4, R64, R116 ;  /* 0x0000004004ec723c */ /* 0x008fe20000001874 */
[----:B------:R-:W-:-:S04]  /*16b0*/  IMAD R127, R204, 0x8, R110 ;  /* 0x00000008cc7f7824 */ /* 0x000fc800078e026e */
[----:B------:R-:W-:Y:S01]  /*16c0*/  VIADD R223, R127, 0x4 ;  /* 0x000000047fdf7836 */ /* 0x000fe20000000000 */
        /* <DEDUP_REMOVED lines=8> */
[----:B------:R-:W-:Y:S06]  /*1750*/  HMMA.16816.F32 R4, R4, R142, R84 ;  /* 0x0000008e0404723c */ /* 0x000fec0000001854 */
[C---:B-1----:R-:W-:Y:S06]  /*1760*/  HMMA.16816.F32 R164, R8.reuse, R20, R164 ;  /* 0x0000001408a4723c */ /* 0x042fec00000018a4 */
[C---:B------:R-:W-:Y:S06]  /*1770*/  HMMA.16816.F32 R156, R8.reuse, R22, R156 ;  /* 0x00000016089c723c */ /* 0x040fec000000189c */
[C---:B------:R-:W-:Y:S05]  /*1780*/  HMMA.16816.F32 R92, R8.reuse, R28, R80 ;  /* 0x0000001c085c723c */ /* 0x040fea0000001850 */
[----:B------:R1:W-:Y:S01]  /*1790*/  STL.64 [R1+0x10], R4 ;  /* 0x0000100401007387 */ /* 0x0003e20000100a00 */
[C---:B------:R-:W-:Y:S03]  /*17a0*/  HMMA.16816.F32 R96, R8.reuse, R30, R136 ;  /* 0x0000001e0860723c */ /* 0x040fe60000001888 */
[----:B------:R2:W-:Y:S03]  /*17b0*/  STL.64 [R1+0x18], R6 ;  /* 0x0000180601007387 */ /* 0x0005e60000100a00 */
[C---:B------:R-:W-:Y:S06]  /*17c0*/  HMMA.16816.F32 R116, R8.reuse, R56, R52 ;  /* 0x000000380874723c */ /* 0x040fec0000001834 */
[C---:B------:R-:W-:Y:S06]  /*17d0*/  HMMA.16816.F32 R212, R8.reuse, R68, R12 ;  /* 0x0000004408d4723c */ /* 0x040fec000000180c */
[----:B------:R-:W-:Y:S01]  /*17e0*/  HMMA.16816.F32 R168, R8, R58, R168 ;  /* 0x0000003a08a8723c */ /* 0x000fe200000018a8 */
[----:B------:R-:W-:-:S05]  /*17f0*/  IMAD.WIDE.U32 R12, R221, -0x2daee0ad, RZ ;  /* 0xd2511f53dd0c7825 */ /* 0x000fca00078e00ff */
[C---:B------:R-:W-:Y:S01]  /*1800*/  HMMA.16816.F32 R120, R8.reuse, R60, R48 ;  /* 0x0000003c0878723c */ /* 0x040fe20000001830 */
[----:B-1----:R-:W-:Y:S02]  /*1810*/  SHF.R.S32.HI R4, RZ, 0x1f, R2 ;  /* 0x0000001fff047819 */ /* 0x002fe40000011402 */
[----:B------:R-:W-:Y:S01]  /*1820*/  SHF.R.S32.HI R2, RZ, 0x1f, R3 ;  /* 0x0000001fff027819 */ /* 0x000fe20000011403 */
[----:B------:R-:W-:Y:S02]  /*1830*/  IMAD R3, R109, 0x20, R73 ;  /* 0x000000206d037824 */ /* 0x000fe400078e0249 */
[C---:B------:R-:W-:Y:S01]  /*1840*/  HMMA.16816.F32 R172, R8.reuse, R62, R172 ;  /* 0x0000003e08ac723c */ /* 0x040fe200000018ac */
[----:B--2---:R-:W-:Y:S01]  /*1850*/  IMAD.WIDE.U32 R6, R127, -0x326172a9, RZ ;  /* 0xcd9e8d577f067825 */ /* 0x004fe200078e00ff */
[----:B------:R-:W-:Y:S02]  /*1860*/  IADD3.X R2, R4, R108, R2, P1, P0 ;  /* 0x0000006c04027210 */ /* 0x000fe40000fe0402 */
[----:B------:R-:W-:Y:S01]  /*1870*/  ISETP.GE.AND P0, PT, R74, 0x81, PT ;  /* 0x000000814a00780c */ /* 0x000fe20003f06270 */
[----:B------:R-:W-:Y:S01]  /*1880*/  IMAD.WIDE.U32 R4, R223, -0x326172a9, RZ ;  /* 0xcd9e8d57df047825 */ /* 0x000fe200078e00ff */
[----:B------:R-:W-:Y:S01]  /*1890*/  LOP3.LUT R126, R2, UR32, RZ, 0x3c, !PT ;  /* 0x00000020027e7c12 */ /* 0x000fe2000f8e3cff */
[----:B------:R-:W-:Y:S02]  /*18a0*/  HMMA.16816.F32 R200, R8, R64, R44 ;  /* 0x0000004008c8723c */ /* 0x000fe4000000182c */
[----:B------:R-:W-:Y:S01]  /*18b0*/  IMAD.IADD R2, R72, 0x1, R3 ;  /* 0x0000000148027824 */ /* 0x000fe200078e0203 */
[----:B------:R-:W-:-:S02]  /*18c0*/  LOP3.LUT R3, R7, R126, RZ, 0x3c, !PT ;  /* 0x0000007e07037212 */ /* 0x000fc400078e3cff */
[----:B------:R-:W-:Y:S01]  /*18d0*/  FMNMX.FTZ R7, R164, R165, !PT ;  /* 0x000000a5a4077209 */ /* 0x000fe20007810000 */
[C---:B------:R-:W-:Y:S01]  /*18e0*/  HMMA.16816.F32 R176, R8.reuse, R66, R176 ;  /* 0x0000004208b0723c */ /* 0x040fe200000018b0 */
[----:B------:R-:W-:Y:S01]  /*18f0*/  LOP3.LUT R14, R5, R126, RZ, 0x3c, !PT ;  /* 0x0000007e050e7212 */ /* 0x000fe200078e3cff */
[----:B------:R-:W-:Y:S01]  /*1900*/  IMAD.WIDE.U32 R20, R3, -0x2daee0ad, RZ ;  /* 0xd2511f5303147825 */ /* 0x000fe200078e00ff */
[----:B------:R-:W-:Y:S02]  /*1910*/  FMNMX.FTZ R7, R156, R7, !PT ;  /* 0x000000079c077209 */ /* 0x000fe40007810000 */
[----:B------:R-:W-:Y:S01]  /*1920*/  LEA R3, R220, 0xfffffffc, 0x2 ;  /* 0xfffffffcdc037811 */ /* 0x000fe200078e10ff */
[----:B------:R-:W-:Y:S01]  /*1930*/  IMAD.WIDE.U32 R60, R14, -0x2daee0ad, RZ ;  /* 0xd2511f530e3c7825 */ /* 0x000fe200078e00ff */
[----:B------:R-:W-:Y:S01]  /*1940*/  FMNMX.FTZ R5, R157, R7, !PT ;  /* 0x000000079d057209 */ /* 0x000fe20007810000 */
[C---:B------:R-:W-:Y:S01]  /*1950*/  HMMA.16816.F32 R180, R8.reuse, R70, R180 ;  /* 0x0000004608b4723c */ /* 0x040fe200000018b4 */
[----:B------:R-:W-:Y:S01]  /*1960*/  LOP3.LUT R14, R13, UR33, R3, 0x96, !PT ;  /* 0x000000210d0e7c12 */ /* 0x000fe2000f8e9603 */
[C---:B------:R-:W-:Y:S01]  /*1970*/  VIADD R16, R3.reuse, 0x1 ;  /* 0x0000000103107836 */ /* 0x040fe20000000000 */
[----:B------:R-:W-:Y:S01]  /*1980*/  FMNMX.FTZ R5, R92, R5, !PT ;  /* 0x000000055c057209 */ /* 0x000fe20007810000 */
[----:B------:R-:W-:Y:S01]  /*1990*/  VIADD R17, R3, 0x2 ;  /* 0x0000000203117836 */ /* 0x000fe20000000000 */
[--C-:B------:R-:W-:Y:S01]  /*19a0*/  LOP3.LUT R15, R21, UR26, R12.reuse, 0x96, !PT ;  /* 0x0000001a150f7c12 */ /* 0x100fe2000f8e960c */
[----:B------:R-:W-:Y:S01]  /*19b0*/  VIADD R18, R3, 0x3 ;  /* 0x0000000303127836 */ /* 0x000fe20000000000 */
[----:B------:R-:W-:Y:S01]  /*19c0*/  FMNMX.FTZ R3, R93, R5, !PT ;  /* 0x000000055d037209 */ /* 0x000fe20007810000 */
[----:B------:R-:W-:Y:S01]  /*19d0*/  HMMA.16816.F32 R216, R8, R76, R36 ;  /* 0x0000004c08d8723c */ /* 0x000fe20000001824 */
[----:B------:R-:W-:Y:S01]  /*19e0*/  LOP3.LUT R7, R61, UR26, R12, 0x96, !PT ;  /* 0x0000001a3d077c12 */ /* 0x000fe2000f8e960c */
[----:B------:R-:W-:Y:S01]  /*19f0*/  IMAD.WIDE.U32 R40, R15, -0x326172a9, RZ ;  /* 0xcd9e8d570f287825 */ /* 0x000fe200078e00ff */
[----:B------:R-:W-:-:S02]  /*1a00*/  FMNMX.FTZ R3, R96, R3, !PT ;  /* 0x0000000360037209 */ /* 0x000fc40007810000 */
[----:B------:R-:W-:Y:S01]  /*1a10*/  LOP3.LUT R12, R13, UR33, R16, 0x96, !PT ;  /* 0x000000210d0c7c12 */ /* 0x000fe2000f8e9610 */
[----:B------:R-:W-:Y:S01]  /*1a20*/  IMAD.WIDE.U32 R14, R14, -0x326172a9, RZ ;  /* 0xcd9e8d570e0e7825 */ /* 0x000fe200078e00ff */
[----:B------:R-:W-:Y:S01]  /*1a30*/  FMNMX.FTZ R3, R97, R3, !PT ;  /* 0x0000000361037209 */ /* 0x000fe20007810000 */
[C---:B------:R-:W-:Y:S01]  /*1a40*/  HMMA.16816.F32 R184, R8.reuse, R140, R184 ;  /* 0x0000008c08b8723c */ /* 0x040fe200000018b8 */
[----:B------:R-:W-:Y:S01]  /*1a50*/  LOP3.LUT R16, R13, UR33, R17, 0x96, !PT ;  /* 0x000000210d107c12 */ /* 0x000fe2000f8e9611 */
[----:B------:R-:W-:Y:S01]  /*1a60*/  IMAD.WIDE.U32 R48, R7, -0x326172a9, RZ ;  /* 0xcd9e8d5707307825 */ /* 0x000fe200078e00ff */
[----:B------:R-:W-:Y:S02]  /*1a70*/  FMNMX.FTZ R3, R116, R3, !PT ;  /* 0x0000000374037209 */ /* 0x000fe40007810000 */
[----:B------:R-:W-:Y:S01]  /*1a80*/  LOP3.LUT R5, R13, UR33, R18, 0x96, !PT ;  /* 0x000000210d057c12 */ /* 0x000fe2000f8e9612 */
[----:B------:R-:W-:Y:S01]  /*1a90*/  IMAD.WIDE.U32 R12, R12, -0x326172a9, RZ ;  /* 0xcd9e8d570c0c7825 */ /* 0x000fe200078e00ff */
[----:B------:R-:W-:Y:S01]  /*1aa0*/  FMNMX.FTZ R3, R117, R3, !PT ;  /* 0x0000000375037209 */ /* 0x000fe20007810000 */
[----:B------:R-:W-:Y:S01]  /*1ab0*/  HMMA.16816.F32 R188, R8, R78, R188 ;  /* 0x0000004e08bc723c */ /* 0x000fe200000018bc */
[----:B------:R-:W-:Y:S01]  /*1ac0*/  LOP3.LUT R22, R15, UR27, R6, 0x96, !PT ;  /* 0x0000001b0f167c12 */ /* 0x000fe2000f8e9606 */
[----:B------:R-:W-:Y:S01]  /*1ad0*/  IMAD.WIDE.U32 R18, R5, -0x326172a9, RZ ;  /* 0xcd9e8d5705127825 */ /* 0x000fe200078e00ff */
[----:B------:R-:W-:-:S02]  /*1ae0*/  FMNMX.FTZ R3, R168, R3, !PT ;  /* 0x00000003a8037209 */ /* 0x000fc40007810000 */
[--C-:B------:R-:W-:Y:S01]  /*1af0*/  LOP3.LUT R25, R13, UR27, R6.reuse, 0x96, !PT ;  /* 0x0000001b0d197c12 */ /* 0x100fe2000f8e9606 */
[----:B------:R-:W-:Y:S01]  /*1b00*/  IMAD.WIDE.U32 R16, R16, -0x326172a9, RZ ;  /* 0xcd9e8d5710107825 */ /* 0x000fe200078e00ff */
[----:B------:R-:W-:Y:S01]  /*1b10*/  FMNMX.FTZ R3, R169, R3, !PT ;  /* 0x00000003a9037209 */ /* 0x000fe20007810000 */
[----:B------:R-:W-:Y:S01]  /*1b20*/  HMMA.16816.F32 R192, R8, R142, R192 ;  /* 0x0000008e08c0723c */ /* 0x000fe200000018c0 */
[--C-:B------:R-:W-:Y:S02]  /*1b30*/  LOP3.LUT R26, R19, UR27, R6.reuse, 0x96, !PT ;  /* 0x0000001b131a7c12 */ /* 0x100fe4000f8e9606 */
[----:B------:R-:W-:Y:S02]  /*1b40*/  FMNMX.FTZ R3, R120, R3, !PT ;  /* 0x0000000378037209 */ /* 0x000fe40007810000 */
        /* <DEDUP_REMOVED lines=20> */
[--C-:B------:R-:W-:Y:S02]  /*1c90*/  LOP3.LUT R29, R15, UR27, R4.reuse, 0x96, !PT ;  /* 0x0000001b0f1d7c12 */ /* 0x100fe4000f8e9604 */
[--C-:B------:R-:W-:Y:S02]  /*1ca0*/  LOP3.LUT R33, R13, UR27, R4.reuse, 0x96, !PT ;  /* 0x0000001b0d217c12 */ /* 0x100fe4000f8e9604 */
[--C-:B------:R-:W-:Y:S02]  /*1cb0*/  LOP3.LUT R32, R17, UR27, R4.reuse, 0x96, !PT ;  /* 0x0000001b11207c12 */ /* 0x100fe4000f8e9604 */
        /* <DEDUP_REMOVED lines=16> */
[--C-:B------:R-:W-:Y:S02]  /*1dc0*/  LOP3.LUT R23, R41, UR25, R14.reuse, 0x96, !PT ;  /* 0x0000001929177c12 */ /* 0x100fe4000f8e960e */
[----:B------:R-:W-:Y:S02]  /*1dd0*/  LOP3.LUT R31, R49, UR25, R14, 0x96, !PT ;  /* 0x00000019311f7c12 */ /* 0x000fe4000f8e960e */
[--C-:B------:R-:W-:Y:S02]  /*1de0*/  LOP3.LUT R24, R41, UR25, R12.reuse, 0x96, !PT ;  /* 0x0000001929187c12 */ /* 0x100fe4000f8e960c */
[----:B------:R-:W-:Y:S02]  /*1df0*/  LOP3.LUT R34, R49, UR25, R12, 0x96, !PT ;  /* 0x0000001931227c12 */ /* 0x000fe4000f8e960c */
[----:B------:R-:W-:-:S02]  /*1e00*/  LOP3.LUT R27, R41, UR25, R16, 0x96, !PT ;  /* 0x00000019291b7c12 */ /* 0x000fc4000f8e9610 */
[----:B------:R-:W-:Y:S02]  /*1e10*/  LOP3.LUT R30, R49, UR25, R16, 0x96, !PT ;  /* 0x00000019311e7c12 */ /* 0x000fe4000f8e9610 */
[--C-:B------:R-:W-:Y:S02]  /*1e20*/  LOP3.LUT R15, R41, UR25, R18.reuse, 0x96, !PT ;  /* 0x00000019290f7c12 */ /* 0x100fe4000f8e9612 */
[----:B------:R-:W-:Y:S02]  /*1e30*/  LOP3.LUT R132, R49, UR25, R18, 0x96, !PT ;  /* 0x0000001931847c12 */ /* 0x000fe4000f8e9612 */
[----:B------:R-:W-:Y:S02]  /*1e40*/  FMNMX.FTZ R13, R122, R4, !PT ;  /* 0x000000047a0d7209 */ /* 0x000fe40007810000 */
[----:B------:R-:W-:Y:S02]  /*1e50*/  FMNMX.FTZ R12, R228, R3, !PT ;  /* 0x00000003e40c7209 */ /* 0x000fe40007810000 */
[----:B------:R-:W-:Y:S01]  /*1e60*/  FMNMX.FTZ R14, R217, R5, !PT ;  /* 0x00000005d90e7209 */ /* 0x000fe20007810000 */
[----:B------:R-:W-:Y:S06]  /*1e70*/  BAR.SYNC.DEFER_BLOCKING 0x0 ;  /* 0x0000000000007b1d */ /* 0x000fec0000010000 */
[----:B------:R-:W-:Y:S05]  /*1e80*/  @!P0 BRA `(.L_x_531) ;  /* 0x0000000000588947 */ /* 0x000fea0003800000 */
[----:B------:R-:W-:-:S04]  /*1e90*/  VIADD R3, R220, 0xfffffffe ;  /* 0xfffffffedc037836 */ /* 0x000fc80000000000 */
[C---:B------:R-:W-:Y:S01]  /*1ea0*/  IMAD R6, R3.reuse, UR18, RZ ;  /* 0x0000001203067c24 */ /* 0x040fe2000f8e02ff */
[----:B------:R-:W-:Y:S01]  /*1eb0*/  SHF.R.S32.HI R7, RZ, 0x1f, R3 ;  /* 0x0000001fff077819 */ /* 0x000fe20000011403 */
        /* <DEDUP_REMOVED lines=19> */
.L_x_531:
[----:B------:R-:W2:Y:S01]  /*1ff0*/  LDL.LU R101, [R1+0x2c] ;  /* 0x00002c0001657983 */ /* 0x000ea20000300800 */
[----:B-1----:R-:W-:Y:S02]  /*2000*/  FMNMX.FTZ R4, R123, R13, !PT ;  /* 0x0000000d7b047209 */ /* 0x002fe40007810000 */
[----:B------:R-:W-:Y:S01]  /*2010*/  FMNMX.FTZ R3, R229, R12, !PT ;  /* 0x0000000ce5037209 */ /* 0x000fe20007810000 */
[----:B------:R-:W3:Y:S01]  /*2020*/  LDL.LU R113, [R1+0x14] ;  /* 0x0000140001717983 */ /* 0x000ee20000300800 */
[----:B------:R-:W-:Y:S02]  /*2030*/  FMNMX.FTZ R6, R188, R14, !PT ;  /* 0x0000000ebc067209 */ /* 0x000fe40007810000 */
[----:B------:R-:W-:Y:S01]  /*2040*/  FMNMX.FTZ R7, R162, R163, !PT ;  /* 0x000000a3a2077209 */ /* 0x000fe20007810000 */
[----:B------:R-:W4:Y:S01]  /*2050*/  LDL.LU R112, [R1+0x10] ;  /* 0x0000100001707983 */ /* 0x000f220000300800 */
[----:B------:R-:W-:Y:S01]  /*2060*/  UIADD3 UR24, UR33, 0x76cf5d0a, URZ ;  /* 0x76cf5d0a21187890 */ /* 0x000fe2000fffe03f */
[----:B------:R-:W-:Y:S01]  /*2070*/  IMAD.WIDE.U32 R8, R22, -0x2daee0ad, RZ ;  /* 0xd2511f5316087825 */ /* 0x000fe200078e00ff */
[----:B------:R-:W-:Y:S01]  /*2080*/  UIADD3 UR22, UR33, 0x32370b8f, URZ ;  /* 0x32370b8f21167890 */ /* 0x000fe2000fffe03f */
[----:B------:R-:W5:Y:S01]  /*2090*/  LDL.LU R252, [R1+0x28] ;  /* 0x0000280001fc7983 */ /* 0x000f620000300800 */
[----:B------:R-:W-:-:S03]  /*20a0*/  ULDC UR4, c[0x0][0x2ec] ;  /* 0x0000bb0000047ab9 */ /* 0x000fc60000000800 */
[----:B------:R-:W2:Y:S04]  /*20b0*/  LDL.LU R211, [R1+0x8] ;  /* 0x0000080001d37983 */ /* 0x000ea80000300800 */
[----:B------:R-:W3:Y:S04]  /*20c0*/  LDL.LU R210, [R1] ;  /* 0x0000000001d27983 */ /* 0x000ee80000300800 */
[----:B------:R-:W5:Y:S04]  /*20d0*/  LDL.LU R139, [R1+0x1c] ;  /* 0x00001c00018b7983 */ /* 0x000f680000300800 */
[----:B------:R-:W4:Y:S04]  /*20e0*/  LDL.LU R134, [R1+0x24] ;  /* 0x0000240001867983 */ /* 0x000f280000300800 */
[----:B------:R-:W2:Y:S04]  /*20f0*/  LDL.LU R114, [R1+0x20] ;  /* 0x0000200001727983 */ /* 0x000ea80000300800 */
[----:B------:R-:W5:Y:S04]  /*2100*/  LDL.LU R115, [R1+0xc] ;  /* 0x00000c0001737983 */ /* 0x000f680000300800 */
[----:B------:R-:W4:Y:S04]  /*2110*/  LDL.LU R35, [R1+0x4] ;  /* 0x0000040001237983 */ /* 0x000f280000300800 */
[----:B------:R-:W5:Y:S01]  /*2120*/  LDL.LU R36, [R1+0x18] ;  /* 0x0000180001247983 */ /* 0x000f620000300800 */
[----:B------:R-:W-:Y:S01]  /*2130*/  FMNMX.FTZ R4, R174, R4, !PT ;  /* 0x00000004ae047209 */ /* 0x000fe20007810000 */
[----:B------:R-:W-:Y:S01]  /*2140*/  IMAD.WIDE.U32 R80, R24, -0x2daee0ad, RZ ;  /* 0xd2511f5318507825 */ /* 0x000fe200078e00ff */
[----:B------:R-:W-:Y:S01]  /*2150*/  FMNMX.FTZ R3, R224, R3, !PT ;  /* 0x00000003e0037209 */ /* 0x000fe20007810000 */
[----:B------:R-:W-:Y:S01]  /*2160*/  UIADD3 UR21, UR32, 0x78dde6e4, URZ ;  /* 0x78dde6e420157890 */ /* 0x000fe2000fffe03f */
[----:B------:R-:W-:Y:S01]  /*2170*/  FMNMX.FTZ R5, R175, R4, !PT ;  /* 0x00000004af057209 */ /* 0x000fe20007810000 */
[----:B------:R-:W-:Y:S01]  /*2180*/  IMAD.WIDE.U32 R22, R23, -0x2daee0ad, RZ ;  /* 0xd2511f5317167825 */ /* 0x000fe200078e00ff */
[----:B------:R-:W-:Y:S01]  /*2190*/  FMNMX.FTZ R3, R225, R3, !PT ;  /* 0x00000003e1037209 */ /* 0x000fe20007810000 */
[----:B------:R-:W-:Y:S01]  /*21a0*/  UIADD3 UR23, UR32, -0x255992d5, URZ ;  /* 0xdaa66d2b20177890 */ /* 0x000fe2000fffe03f */
        /* <DEDUP_REMOVED lines=30> */
[----:B------:R-:W-:Y:S01]  /*2390*/  IMAD.WIDE.U32 R4, R25, -0x2daee0ad, RZ ;  /* 0xd2511f5319047825 */ /* 0x000fe200078e00ff */
[----:B------:R-:W-:Y:S02]  /*23a0*/  FMNMX.FTZ R7, R182, R7, !PT ;  /* 0x00000007b6077209 */ /* 0x000fe40007810000 */
[----:B------:R-:W-:Y:S02]  /*23b0*/  FMNMX.FTZ R3, R151, R3, !PT ;  /* 0x0000000397037209 */ /* 0x000fe40007810000 */
[----:B------:R-:W-:-:S02]  /*23c0*/  FMNMX.FTZ R6, R240, R6, !PT ;  /* 0x00000006f0067209 */ /* 0x000fc40007810000 */
[--C-:B------:R-:W-:Y:S02]  /*23d0*/  LOP3.LUT R21, R9, UR24, R20.reuse, 0x96, !PT ;  /* 0x0000001809157c12 */ /* 0x100fe4000f8e9614 */
[----:B------:R-:W-:Y:S01]  /*23e0*/  FMNMX.FTZ R7, R183, R7, !PT ;  /* 0x00000007b7077209 */ /* 0x000fe20007810000 */
[----:B------:R-:W1:Y:S01]  /*23f0*/  SHFL.BFLY PT, R9, R11, 0x2, 0x1f ;  /* 0x0c401f000b097f89 */ /* 0x000e6200000e0000 */
[----:B------:R-:W-:Y:S02]  /*2400*/  FMNMX.FTZ R3, R146, R3, !PT ;  /* 0x0000000392037209 */ /* 0x000fe40007810000 */
[----:B------:R-:W-:Y:S02]  /*2410*/  FMNMX.FTZ R6, R241, R6, !PT ;  /* 0x00000006f1067209 */ /* 0x000fe40007810000 */
[----:B------:R-:W-:Y:S02]  /*2420*/  LOP3.LUT R18, R5, UR24, R20, 0x96, !PT ;  /* 0x0000001805127c12 */ /* 0x000fe4000f8e9614 */
[----:B------:R-:W-:-:S02]  /*2430*/  FMNMX.FTZ R5, R218, R7, !PT ;  /* 0x00000007da057209 */ /* 0x000fc40007810000 */
[----:B------:R-:W-:Y:S02]  /*2440*/  FMNMX.FTZ R3, R147, R3, !PT ;  /* 0x0000000393037209 */ /* 0x000fe40007810000 */
[----:B------:R-:W-:Y:S02]  /*2450*/  FMNMX.FTZ R5, R219, R5, !PT ;  /* 0x00000005db057209 */ /* 0x000fe40007810000 */
[----:B------:R-:W-:Y:S02]  /*2460*/  FMNMX.FTZ R3, R198, R3, !PT ;  /* 0x00000003c6037209 */ /* 0x000fe40007810000 */
[----:B------:R-:W-:Y:S02]  /*2470*/  LOP3.LUT R14, R81, UR22, R4, 0x96, !PT ;  /* 0x00000016510e7c12 */ /* 0x000fe4000f8e9604 */
[----:B------:R-:W-:Y:S02]  /*2480*/  FMNMX.FTZ R5, R190, R5, !PT ;  /* 0x00000005be057209 */ /* 0x000fe40007810000 */
[----:B------:R-:W-:Y:S01]  /*2490*/  FMNMX.FTZ R3, R199, R3, !PT ;  /* 0x00000003c7037209 */ /* 0x000fe20007810000 */
[----:B------:R-:W-:Y:S01]  /*24a0*/  IMAD.WIDE.U32 R104, R14, -0x326172a9, RZ ;  /* 0xcd9e8d570e687825 */ /* 0x000fe200078e00ff */
[----:B------:R-:W-:-:S02]  /*24b0*/  LOP3.LUT R19, R23, UR22, R8, 0x96, !PT ;  /* 0x0000001617137c12 */ /* 0x000fc4000f8e9608 */
[----:B------:R-:W-:Y:S02]  /*24c0*/  FMNMX.FTZ R3, R130, R3, !PT ;  /* 0x0000000382037209 */ /* 0x000fe40007810000 */
[----:B-1----:R-:W-:Y:S01]  /*24d0*/  FMNMX.FTZ R11, R11, R9, !PT ;  /* 0x000000090b0b7209 */ /* 0x002fe20007810000 */
[----:B------:R-:W-:Y:S01]  /*24e0*/  IMAD.WIDE.U32 R8, R26, -0x2daee0ad, RZ ;  /* 0xd2511f531a087825 */ /* 0x000fe200078e00ff */
[----:B------:R-:W-:Y:S02]  /*24f0*/  FMNMX.FTZ R3, R131, R3, !PT ;  /* 0x0000000383037209 */ /* 0x000fe40007810000 */
[----:B------:R-:W-:Y:S01]  /*2500*/  LEA R204, R2, UR5, 0x1 ;  /* 0x0000000502cc7c11 */ /* 0x000fe2000f8e08ff */
[----:B------:R-:W1:Y:S01]  /*2510*/  SHFL.BFLY PT, R13, R11, 0x1, 0x1f ;  /* 0x0c201f000b0d7f89 */ /* 0x000e6200000e0000 */
[----:B------:R-:W-:Y:S01]  /*2520*/  LOP3.LUT R88, R85, UR22, R8, 0x96, !PT ;  /* 0x0000001655587c12 */ /* 0x000fe2000f8e9608 */
[----:B------:R-:W-:Y:S01]  /*2530*/  ULDC.U8 UR5, c[0x0][0x388] ;  /* 0x0000e20000057ab9 */ /* 0x000fe20000000000 */
[----:B------:R-:W-:Y:S01]  /*2540*/  LOP3.LUT R89, R9, UR24, R20, 0x96, !PT ;  /* 0x0000001809597c12 */ /* 0x000fe2000f8e9614 */
[----:B------:R-:W-:Y:S01]  /*2550*/  IMAD.IADD R205, R0, 0x1, R204 ;  /* 0x0000000100cd7824 */ /* 0x000fe200078e02cc */
[----:B------:R-:W-:Y:S04]  /*2560*/  LDSM.16.MT88.4 R52, [R204+0x4400] ;  /* 0x00440000cc34783b */ /* 0x000fe80000004200 */
[----:B------:R-:W-:Y:S04]  /*2570*/  LDSM.16.MT88.4 R44, [R205+0x4000] ;  /* 0x00400000cd2c783b */ /* 0x000fe80000004200 */
[----:B------:R-:W-:Y:S01]  /*2580*/  LDSM.16.MT88.4 R56, [R205+0x4400] ;  /* 0x00440000cd38783b */ /* 0x000fe20000004200 */
[----:B-1----:R-:W-:-:S04]  /*2590*/  FMNMX.FTZ R138, R11, R13, !PT ;  /* 0x0000000d0b8a7209 */ /* 0x002fc80007810000 */
[----:B------:R-:W-:Y:S02]  /*25a0*/  FSETP.NEU.FTZ.AND P1, PT, R138, -INF , PT ;  /* 0xff8000008a00780b */ /* 0x000fe40003f3d000 */
[----:B---3--:R-:W-:-:S04]  /*25b0*/  FMNMX.FTZ R6, R210, R6, !PT ;  /* 0x00000006d2067209 */ /* 0x008fc80007810000 */
[----:B----4-:R-:W-:Y:S02]  /*25c0*/  FMNMX.FTZ R4, R35, R6, !PT ;  /* 0x0000000623047209 */ /* 0x010fe40007810000 */
[----:B------:R-:W-:Y:S02]  /*25d0*/  FMNMX.FTZ R6, R191, R5, !PT ;  /* 0x00000005bf067209 */ /* 0x000fe40007810000 */
[----:B------:R-:W-:Y:S02]  /*25e0*/  FMNMX.FTZ R4, R248, R4, !PT ;  /* 0x00000004f8047209 */ /* 0x000fe40007810000 */
[----:B------:R-:W-:Y:S02]  /*25f0*/  FMNMX.FTZ R6, R186, R6, !PT ;  /* 0x00000006ba067209 */ /* 0x000fe40007810000 */
[----:B------:R-:W-:Y:S02]  /*2600*/  FMNMX.FTZ R4, R249, R4, !PT ;  /* 0x00000004f9047209 */ /* 0x000fe40007810000 */
[----:B------:R-:W-:-:S02]  /*2610*/  FMNMX.FTZ R6, R187, R6, !PT ;  /* 0x00000006bb067209 */ /* 0x000fc40007810000 */
[----:B--2---:R-:W-:Y:S02]  /*2620*/  FMNMX.FTZ R4, R114, R4, !PT ;  /* 0x0000000472047209 */ /* 0x004fe40007810000 */
[----:B------:R-:W-:Y:S02]  /*2630*/  FMNMX.FTZ R5, R230, R3, !PT ;  /* 0x00000003e6057209 */ /* 0x000fe40007810000 */
[----:B------:R-:W-:Y:S02]  /*2640*/  FMNMX.FTZ R3, R134, R4, !PT ;  /* 0x0000000486037209 */ /* 0x000fe40007810000 */
[----:B------:R-:W-:Y:S02]  /*2650*/  FMNMX.FTZ R4, R194, R6, !PT ;  /* 0x00000006c2047209 */ /* 0x000fe40007810000 */
[----:B------:R-:W-:Y:S02]  /*2660*/  FMNMX.FTZ R6, R231, R5, !PT ;  /* 0x00000005e7067209 */ /* 0x000fe40007810000 */
[----:B------:R-:W-:-:S02]  /*2670*/  FMNMX.FTZ R7, R112, R3, !PT ;  /* 0x0000000370077209 */ /* 0x000fc40007810000 */
[----:B------:R-:W-:Y:S02]  /*2680*/  FMNMX.FTZ R3, R226, R6, !PT ;  /* 0x00000006e2037209 */ /* 0x000fe40007810000 */
[----:B------:R-:W-:Y:S01]  /*2690*/  FMNMX.FTZ R10, R113, R7, !PT ;  /* 0x00000007710a7209 */ /* 0x000fe20007810000 */
[----:B------:R-:W-:Y:S01]  /*26a0*/  IMAD.WIDE.U32 R6, R29, -0x2daee0ad, RZ ;  /* 0xd2511f531d067825 */ /* 0x000fe200078e00ff */
[----:B------:R-:W-:Y:S02]  /*26b0*/  FMNMX.FTZ R3, R227, R3, !PT ;  /* 0x00000003e3037209 */ /* 0x000fe40007810000 */
[----:B------:R-:W-:Y:S01]  /*26c0*/  FMNMX.FTZ R8, R195, R4, !PT ;  /* 0x00000004c3087209 */ /* 0x000fe20007810000 */
[----:B------:R-:W-:Y:S01]  /*26d0*/  IMAD.WIDE.U32 R4, R28, -0x2daee0ad, RZ ;  /* 0xd2511f531c047825 */ /* 0x000fe200078e00ff */
[----:B------:R-:W-:Y:S01]  /*26e0*/  FMNMX.FTZ R3, R238, R3, !PT ;  /* 0x00000003ee037209 */ /* 0x000fe20007810000 */
[----:B------:R-:W-:Y:S01]  /*26f0*/  SHFL.BFLY PT, R12, R10, 0x2, 0x1f ;  /* 0x0c401f000a0c7f89 */ /* 0x000fe200000e0000 */
[----:B------:R-:W-:-:S02]  /*2700*/  LOP3.LUT R15, R7, UR24, R60, 0x96, !PT ;  /* 0x00000018070f7c12 */ /* 0x000fc4000f8e963c */
[----:B------:R-:W-:Y:S01]  /*2710*/  FMNMX.FTZ R7, R239, R3, !PT ;  /* 0x00000003ef077209 */ /* 0x000fe20007810000 */
[----:B------:R-:W1:Y:S01]  /*2720*/  SHFL.BFLY PT, R9, R8, 0x2, 0x1f ;  /* 0x0c401f0008097f89 */ /* 0x000e6200000e0000 */
[----:B------:R-:W-:Y:S01]  /*2730*/  LOP3.LUT R17, R17, UR22, R6, 0x96, !PT ;  /* 0x0000001611117c12 */ /* 0x000fe2000f8e9606 */
[----:B------:R-:W-:Y:S01]  /*2740*/  FMUL.FTZ R3, R138, UR4 ;  /* 0x000000048a037c20 */ /* 0x000fe20008410000 */
[----:B------:R-:W-:Y:S02]  /*2750*/  FMNMX.FTZ R7, R234, R7, !PT ;  /* 0x00000007ea077209 */ /* 0x000fe40007810000 */
[----:B------:R-:W-:Y:S01]  /*2760*/  LOP3.LUT R85, R5, UR24, R20, 0x96, !PT ;  /* 0x0000001805557c12 */ /* 0x000fe2000f8e9614 */
[----:B------:R-:W-:Y:S01]  /*2770*/  IMAD.WIDE.U32 R26, R17, -0x326172a9, RZ ;  /* 0xcd9e8d57111a7825 */ /* 0x000fe200078e00ff */
[----:B------:R-:W-:Y:S02]  /*2780*/  FMNMX.FTZ R6, R235, R7, !PT ;  /* 0x00000007eb067209 */ /* 0x000fe40007810000 */
[----:B------:R-:W-:Y:S01]  /*2790*/  LOP3.LUT R83, R91, UR22, R4, 0x96, !PT ;  /* 0x000000165b537c12 */ /* 0x000fe2000f8e9604 */
[----:B------:R-:W-:Y:S01]  /*27a0*/  IMAD.WIDE.U32 R4, R33, -0x2daee0ad, RZ ;  /* 0xd2511f5321047825 */ /* 0x000fe200078e00ff */
[----:B------:R-:W-:-:S02]  /*27b0*/  FMNMX.FTZ R6, R246, R6, !PT ;  /* 0x00000006f6067209 */ /* 0x000fc40007810000 */
[----:B------:R-:W-:Y:S02]  /*27c0*/  FSEL R3, R3, RZ, P1 ;  /* 0x000000ff03037208 */ /* 0x000fe40000800000 */
[----:B------:R-:W-:Y:S02]  /*27d0*/  FMNMX.FTZ R6, R247, R6, !PT ;  /* 0x00000006f7067209 */ /* 0x000fe40007810000 */
[----:B------:R-:W-:Y:S01]  /*27e0*/  LOP3.LUT R87, R5, UR24, R60, 0x96, !PT ;  /* 0x0000001805577c12 */ /* 0x000fe2000f8e963c */
[----:B------:R-:W-:Y:S01]  /*27f0*/  FFMA.FTZ R7, R164, UR4, -R3 ;  /* 0x00000004a4077c23 */ /* 0x000fe20008010803 */
[----:B------:R-:W-:Y:S01]  /*2800*/  LOP3.LUT R86, R63, UR22, R4, 0x96, !PT ;  /* 0x000000163f567c12 */ /* 0x000fe2000f8e9604 */
[----:B------:R-:W-:Y:S01]  /*2810*/  IMAD.WIDE.U32 R4, R32, -0x2daee0ad, RZ ;  /* 0xd2511f5320047825 */ /* 0x000fe200078e00ff */
[----:B------:R-:W-:Y:S01]  /*2820*/  FMNMX.FTZ R6, R242, R6, !PT ;  /* 0x00000006f2067209 */ /* 0x000fe20007810000 */
[----:B------:R2:W3:Y:S01]  /*2830*/  MUFU.EX2 R64, R7 ;  /* 0x0000000700407308 */ /* 0x0004e20000000800 */
[----:B-1----:R-:W-:-:S02]  /*2840*/  FMNMX.FTZ R9, R8, R9, !PT ;  /* 0x0000000908097209 */ /* 0x002fc40007810000 */
[----:B------:R-:W-:Y:S01]  /*2850*/  LOP3.LUT R125, R103, UR22, R4, 0x96, !PT ;  /* 0x00000016677d7c12 */ /* 0x000fe2000f8e9604 */
[----:B-----5:R-:W-:Y:S01]  /*2860*/  IMAD.MOV.U32 R103, RZ, RZ, R36 ;  /* 0x000000ffff677224 */ /* 0x020fe200078e0024 */
[----:B------:R-:W-:Y:S01]  /*2870*/  FMNMX.FTZ R4, R243, R6, !PT ;  /* 0x00000006f3047209 */ /* 0x000fe20007810000 */
[----:B------:R-:W-:Y:S01]  /*2880*/  LDSM.16.MT88.4 R36, [R204+0x4000] ;  /* 0x00400000cc24783b */ /* 0x000fe20000004200 */
[----:B------:R-:W-:Y:S01]  /*2890*/  FMNMX.FTZ R8, R10, R12, !PT ;  /* 0x0000000c0a087209 */ /* 0x000fe20007810000 */
[----:B------:R-:W-:Y:S01]  /*28a0*/  IMAD.WIDE.U32 R10, R18, -0x326172a9, RZ ;  /* 0xcd9e8d57120a7825 */ /* 0x000fe200078e00ff */
[----:B------:R-:W-:Y:S01]  /*28b0*/  FMNMX.FTZ R4, R211, R4, !PT ;  /* 0x00000004d3047209 */ /* 0x000fe20007810000 */
[----:B------:R-:W1:Y:S01]  /*28c0*/  SHFL.BFLY PT, R6, R9, 0x1, 0x1f ;  /* 0x0c201f0009067f89 */ /* 0x000e6200000e0000 */
[----:B------:R-:W-:Y:S01]  /*28d0*/  LOP3.LUT R124, R5, UR24, R60, 0x96, !PT ;  /* 0x00000018057c7c12 */ /* 0x000fe2000f8e963c */
[----:B------:R-:W-:Y:S01]  /*28e0*/  FFMA.FTZ R5, R156, UR4, -R3 ;  /* 0x000000049c057c23 */ /* 0x000fe20008010803 */
[----:B------:R-:W-:Y:S01]  /*28f0*/  FMNMX.FTZ R4, R115, R4, !PT ;  /* 0x0000000473047209 */ /* 0x000fe20007810000 */
[----:B------:R-:W-:Y:S01]  /*2900*/  IMAD.WIDE.U32 R12, R21, -0x326172a9, RZ ;  /* 0xcd9e8d57150c7825 */ /* 0x000fe200078e00ff */
[----:B------:R-:W-:-:S03]  /*2910*/  LOP3.LUT R82, R105, UR21, R10, 0x96, !PT ;  /* 0x0000001569527c12 */ /* 0x000fc6000f8e960a */
[----:B--2---:R-:W-:Y:S01]  /*2920*/  FFMA.FTZ R7, R165, UR4, -R3 ;  /* 0x00000004a5077c23 */ /* 0x004fe20008010803 */
[----:B------:R-:W-:Y:S01]  /*2930*/  FMNMX.FTZ R4, R250, R4, !PT ;  /* 0x00000004fa047209 */ /* 0x000fe20007810000 */
[----:B------:R2:W-:Y:S01]  /*2940*/  MUFU.EX2 R110, R5 ;  /* 0x00000005006e7308 */ /* 0x0005e20000000800 */
[----:B------:R-:W-:Y:S01]  /*2950*/  IMAD.WIDE.U32 R20, R19, -0x326172a9, RZ ;  /* 0xcd9e8d5713147825 */ /* 0x000fe200078e00ff */
[----:B------:R-:W-:Y:S02]  /*2960*/  LOP3.LUT R13, R13, UR23, R40, 0x96, !PT ;  /* 0x000000170d0d7c12 */ /* 0x000fe4000f8e9628 */
[----:B------:R-:W-:Y:S02]  /*2970*/  FMNMX.FTZ R4, R251, R4, !PT ;  /* 0x00000004fb047209 */ /* 0x000fe40007810000 */
[----:B------:R-:W-:Y:S01]  /*2980*/  LOP3.LUT R14, R21, UR21, R12, 0x96, !PT ;  /* 0x00000015150e7c12 */ /* 0x000fe2000f8e960c */
[----:B------:R-:W-:Y:S01]  /*2990*/  IMAD.WIDE.U32 R12, R13, -0x2daee0ad, RZ ;  /* 0xd2511f530d0c7825 */ /* 0x000fe200078e00ff */
[----:B------:R4:W5:Y:S01]  /*29a0*/  MUFU.EX2 R29, R7 ;  /* 0x00000007001d7308 */ /* 0x0009620000000800 */
[----:B------:R-:W-:-:S02]  /*29b0*/  FMNMX.FTZ R4, R252, R4, !PT ;  /* 0x00000004fc047209 */ /* 0x000fc40007810000 */
[----:B------:R-:W-:Y:S01]  /*29c0*/  IMAD.WIDE.U32 R24, R14, -0x2daee0ad, RZ ;  /* 0xd2511f530e187825 */ /* 0x000fe200078e00ff */
[----:B------:R-:W-:Y:S02]  /*29d0*/  LOP3.LUT R81, R11, UR23, R40, 0x96, !PT ;  /* 0x000000170b517c12 */ /* 0x000fe4000f8e9628 */
[----:B------:R-:W-:Y:S02]  /*29e0*/  FMNMX.FTZ R4, R101, R4, !PT ;  /* 0x0000000465047209 */ /* 0x000fe40007810000 */
[----:B-1----:R-:W-:Y:S01]  /*29f0*/  FMNMX.FTZ R137, R9, R6, !PT ;  /* 0x0000000609897209 */ /* 0x002fe20007810000 */
[----:B--2---:R-:W-:Y:S01]  /*2a00*/  FFMA.FTZ R5, R157, UR4, -R3 ;  /* 0x000000049d057c23 */ /* 0x004fe20008010803 */
[----:B------:R-:W-:Y:S01]  /*2a10*/  FMNMX.FTZ R4, R103, R4, !PT ;  /* 0x0000000467047209 */ /* 0x000fe20007810000 */
[----:B---3--:R-:W-:Y:S01]  /*2a20*/  IMAD.MOV.U32 R157, RZ, RZ, R64 ;  /* 0x000000ffff9d7224 */ /* 0x008fe200078e0040 */
[----:B------:R-:W-:Y:S01]  /*2a30*/  FSETP.NEU.FTZ.AND P1, PT, R137, -INF , PT ;  /* 0xff8000008900780b */ /* 0x000fe20003f3d000 */
[----:B------:R1:W-:Y:S01]  /*2a40*/  MUFU.EX2 R111, R5 ;  /* 0x00000005006f7308 */ /* 0x0003e20000000800 */
[----:B------:R-:W-:Y:S01]  /*2a50*/  FMNMX.FTZ R10, R139, R4, !PT ;  /* 0x000000048b0a7209 */ /* 0x000fe20007810000 */
[----:B------:R-:W-:Y:S01]  /*2a60*/  FMUL.FTZ R4, R137, UR4 ;  /* 0x0000000489047c20 */ /* 0x000fe20008410000 */
[----:B------:R-:W-:Y:S01]  /*2a70*/  LOP3.LUT R11, R25, UR18, R12, 0x96, !PT ;  /* 0x00000012190b7c12 */ /* 0x000fe2000f8e960c */
[----:B----4-:R-:W2:Y:S01]  /*2a80*/  SHFL.BFLY PT, R7, R8, 0x1, 0x1f ;  /* 0x0c201f0008077f89 */ /* 0x010ea200000e0000 */
[----:B-----5:R-:W-:-:S02]  /*2a90*/  IMAD.MOV.U32 R156, RZ, RZ, R29 ;  /* 0x000000ffff9c7224 */ /* 0x020fc400078e001d */
[----:B------:R-:W-:Y:S01]  /*2aa0*/  FSEL R18, R4, RZ, P1 ;  /* 0x000000ff04127208 */ /* 0x000fe20000800000 */
[----:B-1----:R-:W-:-:S04]  /*2ab0*/  FFMA.FTZ R5, R92, UR4, -R3 ;  /* 0x000000045c057c23 */ /* 0x002fc80008010803 */
[----:B------:R1:W3:Y:S01]  /*2ac0*/  MUFU.EX2 R28, R5 ;  /* 0x00000005001c7308 */ /* 0x0002e20000000800 */
[----:B--2---:R-:W-:Y:S01]  /*2ad0*/  FMNMX.FTZ R136, R8, R7, !PT ;  /* 0x0000000708887209 */ /* 0x004fe20007810000 */
[----:B------:R-:W-:Y:S02]  /*2ae0*/  IMAD.WIDE.U32 R8, R15, -0x326172a9, RZ ;  /* 0xcd9e8d570f087825 */ /* 0x000fe400078e00ff */
[----:B------:R-:W2:Y:S01]  /*2af0*/  SHFL.BFLY PT, R15, R10, 0x2, 0x1f ;  /* 0x0c401f000a0f7f89 */ /* 0x000ea200000e0000 */
[C---:B------:R-:W-:Y:S01]  /*2b00*/  FSETP.NEU.FTZ.AND P1, PT, R136.reuse, -INF , PT ;  /* 0xff8000008800780b */ /* 0x040fe20003f3d000 */
[----:B------:R-:W-:Y:S01]  /*2b10*/  FMUL.FTZ R4, R136, UR4 ;  /* 0x0000000488047c20 */ /* 0x000fe20008410000 */
[----:B------:R-:W-:Y:S01]  /*2b20*/  LOP3.LUT R6, R9, UR23, R48, 0x96, !PT ;  /* 0x0000001709067c12 */ /* 0x000fe2000f8e9630 */
[----:B-1----:R-:W-:-:S03]  /*2b30*/  FFMA.FTZ R5, R93, UR4, -R3 ;  /* 0x000000045d057c23 */ /* 0x002fc60008010803 */
[----:B------:R-:W-:Y:S01]  /*2b40*/  FSEL R17, R4, RZ, P1 ;  /* 0x000000ff04117208 */ /* 0x000fe20000800000 */
[----:B------:R-:W-:Y:S01]  /*2b50*/  IMAD.WIDE.U32 R6, R6, -0x2daee0ad, RZ ;  /* 0xd2511f5306067825 */ /* 0x000fe200078e00ff */
[----:B------:R-:W-:Y:S01]  /*2b60*/  LOP3.LUT R4, R27, UR21, R8, 0x96, !PT ;  /* 0x000000151b047c12 */ /* 0x000fe2000f8e9608 */
[----:B------:R1:W-:Y:S02]  /*2b70*/  MUFU.EX2 R100, R5 ;  /* 0x0000000500647308 */ /* 0x0003e40000000800 */
[----:B------:R-:W-:-:S06]  /*2b80*/  FFMA.FTZ R8, R160, UR4, -R17 ;  /* 0x00000004a0087c23 */ /* 0x000fcc0008010811 */
[----:B------:R-:W-:Y:S01]  /*2b90*/  MUFU.EX2 R164, R8 ;  /* 0x0000000800a47308 */ /* 0x000fe20000000800 */
[----:B--2---:R-:W-:Y:S01]  /*2ba0*/  FMNMX.FTZ R12, R10, R15, !PT ;  /* 0x0000000f0a0c7209 */ /* 0x004fe20007810000 */
[----:B-1----:R-:W-:-:S04]  /*2bb0*/  FFMA.FTZ R5, R96, UR4, -R3 ;  /* 0x0000000460057c23 */ /* 0x002fc80008010803 */
[----:B------:R-:W1:Y:S01]  /*2bc0*/  SHFL.BFLY PT, R15, R12, 0x1, 0x1f ;  /* 0x0c201f000c0f7f89 */ /* 0x000e6200000e0000 */
[----:B------:R-:W-:Y:S01]  /*2bd0*/  IMAD.MOV.U32 R96, RZ, RZ, R35 ;  /* 0x000000ffff607224 */ /* 0x000fe200078e0023 */
[----:B------:R2:W-:Y:S02]  /*2be0*/  MUFU.EX2 R32, R5 ;  /* 0x0000000500207308 */ /* 0x0005e40000000800 */
[----:B--2---:R-:W-:-:S06]  /*2bf0*/  FFMA.FTZ R5, R166, UR4, -R18 ;  /* 0x00000004a6057c23 */ /* 0x004fcc0008010812 */
[----:B------:R2:W-:Y:S01]  /*2c00*/  MUFU.EX2 R165, R5 ;  /* 0x0000000500a57308 */ /* 0x0005e20000000800 */
[----:B-1----:R-:W-:-:S04]  /*2c10*/  FMNMX.FTZ R135, R12, R15, !PT ;  /* 0x0000000f0c877209 */ /* 0x002fc80007810000 */
[----:B------:R-:W-:Y:S02]  /*2c20*/  FSETP.NEU.FTZ.AND P1, PT, R135, -INF , PT ;  /* 0xff8000008700780b */ /* 0x000fe40003f3d000 */
[----:B--2---:R-:W-:Y:S01]  /*2c30*/  LOP3.LUT R5, R13, UR20, R22, 0x96, !PT ;  /* 0x000000140d057c12 */ /* 0x004fe2000f8e9616 */
[----:B------:R-:W-:Y:S01]  /*2c40*/  IMAD.WIDE.U32 R22, R4, -0x2daee0ad, RZ ;  /* 0xd2511f5304167825 */ /* 0x000fe200078e00ff */
[----:B------:R-:W-:-:S03]  /*2c50*/  LOP3.LUT R13, R7, UR20, R16, 0x96, !PT ;  /* 0x00000014070d7c12 */ /* 0x000fc6000f8e9610 */
[----:B------:R-:W-:Y:S01]  /*2c60*/  FFMA.FTZ R7, R161, UR4, -R17 ;  /* 0x00000004a1077c23 */ /* 0x000fe20008010811 */
[----:B------:R-:W-:-:S03]  /*2c70*/  IMAD.WIDE.U32 R8, R5, -0x326172a9, RZ ;  /* 0xcd9e8d5705087825 */ /* 0x000fc600078e00ff */
[----:B------:R1:W-:Y:S01]  /*2c80*/  MUFU.EX2 R160, R7 ;  /* 0x0000000700a07308 */ /* 0x0003e20000000800 */
[----:B------:R-:W-:Y:S01]  /*2c90*/  IMAD.WIDE.U32 R4, R11, -0x326172a9, RZ ;  /* 0xcd9e8d570b047825 */ /* 0x000fe200078e00ff */
[----:B------:R-:W-:Y:S02]  /*2ca0*/  LOP3.LUT R11, R23, UR18, R6, 0x96, !PT ;  /* 0x00000012170b7c12 */ /* 0x000fe4000f8e9606 */
[----:B------:R-:W-:Y:S01]  /*2cb0*/  LOP3.LUT R16, R9, UR19, R20, 0x96, !PT ;  /* 0x0000001309107c12 */ /* 0x000fe2000f8e9614 */
[----:B---3--:R-:W-:Y:S01]  /*2cc0*/  IMAD.MOV.U32 R161, RZ, RZ, R28 ;  /* 0x000000ffffa17224 */ /* 0x008fe200078e001c */
[----:B------:R-:W-:Y:S01]  /*2cd0*/  LOP3.LUT R6, R5, UR29, R8, 0x96, !PT ;  /* 0x0000001d05067c12 */ /* 0x000fe2000f8e9608 */
[----:B------:R-:W-:Y:S01]  /*2ce0*/  IMAD.WIDE.U32 R8, R13, -0x326172a9, RZ ;  /* 0xcd9e8d570d087825 */ /* 0x000fe200078e00ff */
[----:B------:R-:W-:-:S03]  /*2cf0*/  LOP3.LUT R19, R4, 0xffff, RZ, 0xc0, !PT ;  /* 0x0000ffff04137812 */ /* 0x000fc600078ec0ff */
[--C-:B------:R-:W-:Y:S01]  /*2d00*/  FFMA.FTZ R5, R153, UR4, -R17.reuse ;  /* 0x0000000499057c23 */ /* 0x100fe20008010811 */
[----:B------:R-:W-:Y:S01]  /*2d10*/  LOP3.LUT R21, R4, 0xff, RZ, 0xc0, !PT ;  /* 0x000000ff04157812 */ /* 0x000fe200078ec0ff */
[----:B------:R-:W-:Y:S01]  /*2d20*/  IMAD.WIDE.U32 R10, R11, -0x326172a9, RZ ;  /* 0xcd9e8d570b0a7825 */ /* 0x000fe200078e00ff */
[----:B------:R-:W-:Y:S01]  /*2d30*/  LOP3.LUT R13, R9, UR19, R26, 0x96, !PT ;  /* 0x00000013090d7c12 */ /* 0x000fe2000f8e961a */
[----:B------:R2:W3:Y:S01]  /*2d40*/  MUFU.EX2 R33, R5 ;  /* 0x0000000500217308 */ /* 0x0004e20000000800 */
[--C-:B------:R-:W-:Y:S01]  /*2d50*/  SHF.R.U32.HI R14, RZ, 0x10, R4.reuse ;  /* 0x00000010ff0e7819 */ /* 0x100fe20000011604 */
[--C-:B-1----:R-:W-:Y:S01]  /*2d60*/  FFMA.FTZ R7, R152, UR4, -R17.reuse ;  /* 0x0000000498077c23 */ /* 0x102fe20008010811 */
[----:B------:R-:W-:Y:S01]  /*2d70*/  SHF.R.U32.HI R20, RZ, 0x18, R4 ;  /* 0x00000018ff147819 */ /* 0x000fe20000011604 */
[----:B------:R-:W-:Y:S01]  /*2d80*/  FFMA.FTZ R4, R148, UR4, -R17 ;  /* 0x0000000494047c23 */ /* 0x000fe20008010811 */
[----:B------:R-:W-:Y:S01]  /*2d90*/  LOP3.LUT R23, R10, 0xffff, RZ, 0xc0, !PT ;  /* 0x0000ffff0a177812 */ /* 0x000fe200078ec0ff */
[----:B------:R-:W-:-:S02]  /*2da0*/  IMAD.MOV.U32 R148, RZ, RZ, R114 ;  /* 0x000000ffff947224 */ /* 0x000fc400078e0072 */
[----:B------:R1:W-:Y:S01]  /*2db0*/  MUFU.EX2 R106, R7 ;  /* 0x00000007006a7308 */ /* 0x0003e20000000800 */
[----:B------:R-:W-:Y:S02]  /*2dc0*/  LOP3.LUT R27, R10, 0xff, RZ, 0xc0, !PT ;  /* 0x000000ff0a1b7812 */ /* 0x000fe400078ec0ff */
[--C-:B------:R-:W-:Y:S02]  /*2dd0*/  SHF.R.U32.HI R25, RZ, 0x10, R10.reuse ;  /* 0x00000010ff197819 */ /* 0x100fe4000001160a */
[----:B------:R-:W-:Y:S01]  /*2de0*/  SHF.R.U32.HI R26, RZ, 0x18, R10 ;  /* 0x00000018ff1a7819 */ /* 0x000fe2000001160a */
[----:B------:R-:W-:Y:S01]  /*2df0*/  FMUL.FTZ R10, R135, UR4 ;  /* 0x00000004870a7c20 */ /* 0x000fe20008410000 */
[----:B------:R-:W-:Y:S01]  /*2e00*/  LOP3.LUT R14, R14, 0xff, RZ, 0xc0, !PT ;  /* 0x000000ff0e0e7812 */ /* 0x000fe200078ec0ff */
[----:B------:R4:W-:Y:S01]  /*2e10*/  MUFU.EX2 R108, R4 ;  /* 0x00000004006c7308 */ /* 0x0009e20000000800 */
[----:B--2---:R-:W-:Y:S02]  /*2e20*/  SHF.R.U32.HI R5, RZ, 0x8, R19 ;  /* 0x00000008ff057819 */ /* 0x004fe40000011613 */
[----:B------:R-:W-:-:S02]  /*2e30*/  PRMT R49, R14, 0x5410, R20 ;  /* 0x000054100e317816 */ /* 0x000fc40000000014 */
[----:B------:R-:W-:Y:S02]  /*2e40*/  PRMT R41, R21, 0x5410, R5 ;  /* 0x0000541015297816 */ /* 0x000fe40000000005 */
[----:B------:R-:W-:Y:S02]  /*2e50*/  LOP3.LUT R14, R6, 0xff, RZ, 0xc0, !PT ;  /* 0x000000ff060e7812 */ /* 0x000fe400078ec0ff */
[----:B-1----:R-:W-:Y:S01]  /*2e60*/  LOP3.LUT R7, R11, UR29, R8, 0x96, !PT ;  /* 0x0000001d0b077c12 */ /* 0x002fe2000f8e9608 */
[----:B------:R-:W-:-:S04]  /*2e70*/  IMAD.WIDE.U32 R8, R16, -0x2daee0ad, RZ ;  /* 0xd2511f5310087825 */ /* 0x000fc800078e00ff */
[--C-:B------:R-:W-:Y:S01]  /*2e80*/  FFMA.FTZ R11, R145, UR4, -R17.reuse ;  /* 0x00000004910b7c23 */ /* 0x100fe20008010811 */
[----:B------:R-:W-:Y:S02]  /*2e90*/  FSEL R16, R10, RZ, P1 ;  /* 0x000000ff0a107208 */ /* 0x000fe40000800000 */
[----:B------:R-:W-:Y:S01]  /*2ea0*/  LOP3.LUT R0, R7, 0xffff, RZ, 0xc0, !PT ;  /* 0x0000ffff07007812 */ /* 0x000fe200078ec0ff */
[----:B------:R1:W-:Y:S01]  /*2eb0*/  MUFU.EX2 R107, R11 ;  /* 0x0000000b006b7308 */ /* 0x0003e20000000800 */
[----:B------:R-:W-:Y:S01]  /*2ec0*/  LOP3.LUT R19, R9, UR28, R24, 0x96, !PT ;  /* 0x0000001c09137c12 */ /* 0x000fe2000f8e9618 */
[--C-:B----4-:R-:W-:Y:S01]  /*2ed0*/  FFMA.FTZ R4, R149, UR4, -R17.reuse ;  /* 0x0000000495047c23 */ /* 0x110fe20008010811 */
[----:B------:R-:W-:Y:S01]  /*2ee0*/  LOP3.LUT R50, R8, 0xffff, RZ, 0xc0, !PT ;  /* 0x0000ffff08327812 */ /* 0x000fe200078ec0ff */
[----:B------:R-:W-:Y:S01]  /*2ef0*/  FFMA.FTZ R9, R144, UR4, -R17 ;  /* 0x0000000490097c23 */ /* 0x000fe20008010811 */
[----:B------:R-:W-:Y:S01]  /*2f00*/  LOP3.LUT R51, R8, 0xff, RZ, 0xc0, !PT ;  /* 0x000000ff08337812 */ /* 0x000fe200078ec0ff */
[----:B------:R-:W-:Y:S01]  /*2f10*/  FFMA.FTZ R2, R155, UR4, -R16 ;  /* 0x000000049b027c23 */ /* 0x000fe20008010810 */
[--C-:B------:R-:W-:Y:S01]  /*2f20*/  SHF.R.U32.HI R61, RZ, 0x10, R8.reuse ;  /* 0x00000010ff3d7819 */ /* 0x100fe20000011608 */
[----:B------:R2:W-:Y:S01]  /*2f30*/  MUFU.EX2 R30, R9 ;  /* 0x00000009001e7308 */ /* 0x0005e20000000800 */
[----:B------:R-:W-:Y:S01]  /*2f40*/  SHF.R.U32.HI R63, RZ, 0x18, R8 ;  /* 0x00000018ff3f7819 */ /* 0x000fe20000011608 */
[----:B---3--:R-:W-:Y:S01]  /*2f50*/  IMAD.MOV.U32 R155, RZ, RZ, R33 ;  /* 0x000000ffff9b7224 */ /* 0x008fe200078e0021 */
[----:B------:R-:W-:Y:S01]  /*2f60*/  LOP3.LUT R8, R6, 0xffff, RZ, 0xc0, !PT ;  /* 0x0000ffff06087812 */ /* 0x000fe200078ec0ff */
[----:B------:R-:W-:-:S03]  /*2f70*/  IMAD.MOV.U32 R149, RZ, RZ, R101 ;  /* 0x000000ffff957224 */ /* 0x000fc600078e0065 */
[----:B------:R-:W-:Y:S01]  /*2f80*/  SHF.R.U32.HI R10, RZ, 0x8, R8 ;  /* 0x00000008ff0a7819 */ /* 0x000fe20000011608 */
[----:B------:R3:W4:Y:S01]  /*2f90*/  MUFU.EX2 R31, R4 ;  /* 0x00000004001f7308 */ /* 0x0007220000000800 */
[----:B-1----:R-:W-:Y:S01]  /*2fa0*/  SHF.R.U32.HI R11, RZ, 0x18, R6 ;  /* 0x00000018ff0b7819 */ /* 0x002fe20000011606 */
[----:B------:R-:W-:Y:S01]  /*2fb0*/  FFMA.FTZ R8, R162, UR4, -R16 ;  /* 0x00000004a2087c23 */ /* 0x000fe20008010810 */
[----:B------:R-:W-:Y:S01]  /*2fc0*/  PRMT R43, R14, 0x5410, R10 ;  /* 0x000054100e2b7816 */ /* 0x000fe2000000000a */
[----:B------:R-:W-:-:S04]  /*2fd0*/  IMAD.U32 R10, RZ, RZ, UR5 ;  /* 0x00000005ff0a7e24 */ /* 0x000fc8000f8e00ff */
[----:B------:R1:W-:Y:S01]  /*2fe0*/  MUFU.EX2 R152, R8 ;  /* 0x0000000800987308 */ /* 0x0003e20000000800 */
[----:B--2---:R-:W-:-:S04]  /*2ff0*/  SHF.R.U32.HI R9, RZ, 0x10, R6 ;  /* 0x00000010ff097819 */ /* 0x004fc80000011606 */
[----:B------:R-:W-:Y:S02]  /*3000*/  LOP3.LUT R6, R9, 0xff, RZ, 0xc0, !PT ;  /* 0x000000ff09067812 */ /* 0x000fe400078ec0ff */
[----:B------:R-:W-:Y:S01]  /*3010*/  SHF.R.U32.HI R9, RZ, 0x8, R23 ;  /* 0x00000008ff097819 */ /* 0x000fe20000011617 */
[----:B------:R2:W-:Y:S01]  /*3020*/  MUFU.EX2 R153, R2 ;  /* 0x0000000200997308 */ /* 0x0005e20000000800 */
[----:B---3--:R-:W-:Y:S01]  /*3030*/  IMAD.WIDE.U32 R4, R13, -0x2daee0ad, RZ ;  /* 0xd2511f530d047825 */ /* 0x008fe200078e00ff */
[----:B------:R-:W-:Y:S02]  /*3040*/  PRMT R42, R6, 0x5410, R11 ;  /* 0x00005410062a7816 */ /* 0x000fe4000000000b */
[----:B------:R-:W-:Y:S02]  /*3050*/  LOP3.LUT R6, R25, 0xff, RZ, 0xc0, !PT ;  /* 0x000000ff19067812 */ /* 0x000fe400078ec0ff */
[----:B------:R-:W-:Y:S02]  /*3060*/  LOP3.LUT R13, R5, UR28, R22, 0x96, !PT ;  /* 0x0000001c050d7c12 */ /* 0x000fe4000f8e9616 */
[----:B------:R-:W-:-:S02]  /*3070*/  LOP3.LUT R5, R4, 0xffff, RZ, 0xc0, !PT ;  /* 0x0000ffff04057812 */ /* 0x000fc400078ec0ff */
[----:B------:R-:W-:Y:S02]  /*3080*/  LOP3.LUT R15, R4, 0xff, RZ, 0xc0, !PT ;  /* 0x000000ff040f7812 */ /* 0x000fe400078ec0ff */
[--C-:B------:R-:W-:Y:S02]  /*3090*/  SHF.R.U32.HI R12, RZ, 0x10, R4.reuse ;  /* 0x00000010ff0c7819 */ /* 0x100fe40000011604 */
[----:B-1----:R-:W-:Y:S01]  /*30a0*/  SHF.R.U32.HI R8, RZ, 0x18, R4 ;  /* 0x00000018ff087819 */ /* 0x002fe20000011604 */
[----:B------:R-:W-:Y:S01]  /*30b0*/  FFMA.FTZ R4, R163, UR4, -R16 ;  /* 0x00000004a3047c23 */ /* 0x000fe20008010810 */
[----:B------:R-:W-:Y:S01]  /*30c0*/  PRMT R11, R6, 0x5410, R26 ;  /* 0x00005410060b7816 */ /* 0x000fe2000000001a */
[--C-:B------:R-:W-:Y:S01]  /*30d0*/  FFMA.FTZ R6, R154, UR4, -R16.reuse ;  /* 0x000000049a067c23 */ /* 0x100fe20008010810 */
[----:B--2---:R-:W-:Y:S01]  /*30e0*/  FFMA.FTZ R2, R150, UR4, -R16 ;  /* 0x0000000496027c23 */ /* 0x004fe20008010810 */
[----:B------:R1:W-:Y:S01]  /*30f0*/  MUFU.EX2 R142, R4 ;  /* 0x00000004008e7308 */ /* 0x0003e20000000800 */
[----:B------:R-:W-:Y:S01]  /*3100*/  SHF.R.U32.HI R5, RZ, 0x8, R5 ;  /* 0x00000008ff057819 */ /* 0x000fe20000011605 */
[----:B----4-:R-:W-:-:S02]  /*3110*/  IMAD.MOV.U32 R150, RZ, RZ, R31 ;  /* 0x000000ffff967224 */ /* 0x010fc400078e001f */
[----:B------:R-:W-:Y:S01]  /*3120*/  IMAD.MOV.U32 R154, RZ, RZ, R161 ;  /* 0x000000ffff9a7224 */ /* 0x000fe200078e00a1 */
[----:B------:R-:W-:Y:S01]  /*3130*/  PRMT R14, R15, 0x5410, R5 ;  /* 0x000054100f0e7816 */ /* 0x000fe20000000005 */
[----:B------:R-:W-:Y:S01]  /*3140*/  IMAD.MOV.U32 R161, RZ, RZ, R115 ;  /* 0x000000ffffa17224 */ /* 0x000fe200078e0073 */
[----:B------:R-:W-:Y:S01]  /*3150*/  LOP3.LUT R5, R13, 0xff, RZ, 0xc0, !PT ;  /* 0x000000ff0d057812 */ /* 0x000fe200078ec0ff */
[----:B------:R2:W3:Y:S01]  /*3160*/  MUFU.EX2 R143, R6 ;  /* 0x00000006008f7308 */ /* 0x0004e20000000800 */
[----:B------:R-:W-:-:S07]  /*3170*/  IMAD.WIDE.U32 R114, R82, -0x2daee0ad, RZ ;  /* 0xd2511f5352727825 */ /* 0x000fce00078e00ff */
[----:B------:R4:W-:Y:S01]  /*3180*/  MUFU.EX2 R109, R2 ;  /* 0x00000002006d7308 */ /* 0x0009e20000000800 */
[----:B-1----:R-:W-:Y:S02]  /*3190*/  LOP3.LUT R4, R12, 0xff, RZ, 0xc0, !PT ;  /* 0x000000ff0c047812 */ /* 0x002fe400078ec0ff */
[----:B------:R-:W-:Y:S02]  /*31a0*/  PRMT R12, R27, 0x5410, R9 ;  /* 0x000054101b0c7816 */ /* 0x000fe40000000009 */
[----:B------:R-:W-:Y:S02]  /*31b0*/  PRMT R20, R4, 0x5410, R8 ;  /* 0x0000541004147816 */ /* 0x000fe40000000008 */
[----:B------:R-:W-:Y:S02]  /*31c0*/  LOP3.LUT R9, R7, 0xff, RZ, 0xc0, !PT ;  /* 0x000000ff07097812 */ /* 0x000fe400078ec0ff */
[--C-:B------:R-:W-:Y:S02]  /*31d0*/  SHF.R.U32.HI R4, RZ, 0x10, R7.reuse ;  /* 0x00000010ff047819 */ /* 0x100fe40000011607 */
[----:B------:R-:W-:-:S02]  /*31e0*/  SHF.R.U32.HI R8, RZ, 0x18, R7 ;  /* 0x00000018ff087819 */ /* 0x000fc40000011607 */
[----:B------:R-:W-:Y:S02]  /*31f0*/  SHF.R.U32.HI R7, RZ, 0x8, R0 ;  /* 0x00000008ff077819 */ /* 0x000fe40000011600 */
[----:B------:R-:W-:Y:S02]  /*3200*/  LOP3.LUT R0, R13, 0xffff, RZ, 0xc0, !PT ;  /* 0x0000ffff0d007812 */ /* 0x000fe400078ec0ff */
[----:B--2---:R-:W-:Y:S01]  /*3210*/  LOP3.LUT R6, R4, 0xff, RZ, 0xc0, !PT ;  /* 0x000000ff04067812 */ /* 0x004fe200078ec0ff */
[----:B------:R-:W-:Y:S01]  /*3220*/  FFMA.FTZ R4, R151, UR4, -R16 ;  /* 0x0000000497047c23 */ /* 0x000fe20008010810 */
[----:B----4-:R-:W-:Y:S02]  /*3230*/  SHF.R.U32.HI R2, RZ, 0x8, R0 ;  /* 0x00000008ff027819 */ /* 0x010fe40000011600 */
[----:B------:R-:W-:Y:S01]  /*3240*/  LEA R0, R10, UR5, 0x10 ;  /* 0x000000050a007c11 */ /* 0x000fe2000f8e80ff */
[----:B------:R3:W-:Y:S01]  /*3250*/  MUFU.EX2 R151, R4 ;  /* 0x0000000400977308 */ /* 0x0007e20000000800 */
[----:B------:R-:W-:Y:S01]  /*3260*/  PRMT R15, R5, 0x5410, R2 ;  /* 0x00005410050f7816 */ /* 0x000fe20000000002 */
[--C-:B------:R-:W-:Y:S01]  /*3270*/  FFMA.FTZ R5, R146, UR4, -R16.reuse ;  /* 0x0000000492057c23 */ /* 0x100fe20008010810 */
[----:B------:R-:W-:Y:S01]  /*3280*/  PRMT R10, R9, 0x5410, R7 ;  /* 0x00005410090a7816 */ /* 0x000fe20000000007 */
[----:B------:R-:W-:Y:S01]  /*3290*/  FFMA.FTZ R9, R147, UR4, -R16 ;  /* 0x0000000493097c23 */ /* 0x000fe20008010810 */
[----:B------:R-:W-:Y:S01]  /*32a0*/  PRMT R8, R6, 0x5410, R8 ;  /* 0x0000541006087816 */ /* 0x000fe20000000008 */
[----:B------:R-:W-:Y:S01]  /*32b0*/  IMAD.MOV.U32 R147, RZ, RZ, R32 ;  /* 0x000000ffff937224 */ /* 0x000fe200078e0020 */
[--C-:B------:R-:W-:Y:S01]  /*32c0*/  HSET2.LE.AND R2, R12, R0.reuse, PT ;  /* 0x000000000c027233 */ /* 0x100fe20003803000 */
[----:B------:R1:W-:Y:S01]  /*32d0*/  MUFU.EX2 R166, R5 ;  /* 0x0000000500a67308 */ /* 0x0003e20000000800 */
[----:B------:R-:W-:-:S02]  /*32e0*/  HSET2.LE.AND R7, R11, R0, PT ;  /* 0x000000000b077233 */ /* 0x000fc40003803000 */
[----:B------:R-:W-:Y:S02]  /*32f0*/  F2FP.F16.F32.PACK_AB R6, R155, R106 ;  /* 0x0000006a9b06723e */ /* 0x000fe400000000ff */
[----:B------:R-:W-:Y:S02]  /*3300*/  SHF.R.U32.HI R11, RZ, 0x18, R13 ;  /* 0x00000018ff0b7819 */ /* 0x000fe4000001160d */
[----:B------:R-:W-:Y:S01]  /*3310*/  LOP3.LUT R6, R2, R6, RZ, 0xc0, !PT ;  /* 0x0000000602067212 */ /* 0x000fe200078ec0ff */
[----:B------:R2:W4:Y:S01]  /*3320*/  MUFU.EX2 R93, R9 ;  /* 0x00000009005d7308 */ /* 0x0005220000000800 */
[----:B---3--:R-:W-:Y:S02]  /*3330*/  F2FP.F16.F32.PACK_AB R4, R153, R143 ;  /* 0x0000008f9904723e */ /* 0x008fe400000000ff */
[----:B------:R-:W-:Y:S02]  /*3340*/  HSET2.LE.AND R2, R10, R0, PT ;  /* 0x000000000a027233 */ /* 0x000fe40003803000 */
[----:B------:R-:W-:-:S02]  /*3350*/  LOP3.LUT R7, R7, R4, RZ, 0xc0, !PT ;  /* 0x0000000407077212 */ /* 0x000fc400078ec0ff */
[----:B------:R-:W-:Y:S02]  /*3360*/  F2FP.F16.F32.PACK_AB R4, R160, R164 ;  /* 0x000000a4a004723e */ /* 0x000fe400000000ff */
[----:B-1----:R-:W-:Y:S02]  /*3370*/  HSET2.LE.AND R5, R8, R0, PT ;  /* 0x0000000008057233 */ /* 0x002fe40003803000 */
[----:B------:R-:W-:Y:S02]  /*3380*/  F2FP.F16.F32.PACK_AB R8, R142, R152 ;  /* 0x000000988e08723e */ /* 0x000fe400000000ff */
[----:B------:R-:W-:Y:S02]  /*3390*/  LOP3.LUT R4, R2, R4, RZ, 0xc0, !PT ;  /* 0x0000000402047212 */ /* 0x000fe400078ec0ff */
[----:B------:R-:W-:Y:S01]  /*33a0*/  SHF.R.U32.HI R2, RZ, 0x10, R13 ;  /* 0x00000010ff027819 */ /* 0x000fe2000001160d */
[----:B--2---:R-:W-:Y:S01]  /*33b0*/  FFMA.FTZ R9, R167, UR4, -R18 ;  /* 0x00000004a7097c23 */ /* 0x004fe20008010812 */
[----:B------:R-:W-:Y:S01]  /*33c0*/  IMAD.MOV.U32 R167, RZ, RZ, R30 ;  /* 0x000000ffffa77224 */ /* 0x000fe200078e001e */
[----:B------:R-:W-:-:S02]  /*33d0*/  LOP3.LUT R5, R5, R8, RZ, 0xc0, !PT ;  /* 0x0000000805057212 */ /* 0x000fc400078ec0ff */
[----:B------:R-:W-:Y:S01]  /*33e0*/  LOP3.LUT R8, R2, 0xff, RZ, 0xc0, !PT ;  /* 0x000000ff02087812 */ /* 0x000fe200078ec0ff */
[----:B------:R1:W-:Y:S01]  /*33f0*/  MUFU.EX2 R140, R9 ;  /* 0x00000009008c7308 */ /* 0x0003e20000000800 */
[--C-:B------:R-:W-:Y:S01]  /*3400*/  HSET2.LE.AND R2, R14, R0.reuse, PT ;  /* 0x000000000e027233 */ /* 0x100fe20003803000 */
[--C-:B------:R-:W-:Y:S01]  /*3410*/  FFMA.FTZ R14, R159, UR4, -R18.reuse ;  /* 0x000000049f0e7c23 */ /* 0x100fe20008010812 */
[----:B------:R-:W-:Y:S01]  /*3420*/  F2FP.F16.F32.PACK_AB R10, R107, R167 ;  /* 0x000000a76b0a723e */ /* 0x000fe200000000ff */
[C---:B------:R-:W-:Y:S01]  /*3430*/  HMMA.16816.F32 R28, R4.reuse, R36, RZ ;  /* 0x00000024041c723c */ /* 0x040fe200000018ff */
[----:B------:R-:W-:Y:S01]  /*3440*/  PRMT R11, R8, 0x5410, R11 ;  /* 0x00005410080b7816 */ /* 0x000fe2000000000b */
[----:B------:R-:W-:Y:S01]  /*3450*/  FFMA.FTZ R8, R158, UR4, -R18 ;  /* 0x000000049e087c23 */ /* 0x000fe20008010812 */
[----:B------:R-:W-:Y:S01]  /*3460*/  LOP3.LUT R10, R2, R10, RZ, 0xc0, !PT ;  /* 0x0000000a020a7212 */ /* 0x000fe200078ec0ff */
[----:B------:R2:W-:Y:S01]  /*3470*/  MUFU.EX2 R146, R14 ;  /* 0x0000000e00927308 */ /* 0x0005e20000000800 */
[--C-:B------:R-:W-:Y:S01]  /*3480*/  HSET2.LE.AND R2, R20, R0.reuse, PT ;  /* 0x0000000014027233 */ /* 0x100fe20003803000 */
[----:B------:R-:W-:Y:S01]  /*3490*/  HMMA.16816.F32 R24, R4, R44, RZ ;  /* 0x0000002c0418723c */ /* 0x000fe200000018ff */
[----:B------:R-:W-:-:S02]  /*34a0*/  HSET2.LE.AND R12, R11, R0, PT ;  /* 0x000000000b0c7233 */ /* 0x000fc40003803000 */
[----:B----4-:R-:W-:Y:S02]  /*34b0*/  F2FP.F16.F32.PACK_AB R11, R93, R166 ;  /* 0x000000a65d0b723e */ /* 0x010fe400000000ff */
[----:B------:R-:W-:Y:S01]  /*34c0*/  F2FP.F16.F32.PACK_AB R13, R151, R109 ;  /* 0x0000006d970d723e */ /* 0x000fe200000000ff */
[C---:B------:R-:W-:Y:S01]  /*34d0*/  HMMA.16816.F32 R32, R4.reuse, R38, RZ ;  /* 0x000000260420723c */ /* 0x040fe200000018ff */
[----:B------:R3:W4:Y:S01]  /*34e0*/  MUFU.EX2 R141, R8 ;  /* 0x00000008008d7308 */ /* 0x0007220000000800 */
[----:B------:R-:W-:Y:S02]  /*34f0*/  LOP3.LUT R11, R2, R11, RZ, 0xc0, !PT ;  /* 0x0000000b020b7212 */ /* 0x000fe400078ec0ff */
[----:B-1----:R-:W-:Y:S02]  /*3500*/  F2FP.F16.F32.PACK_AB R9, R150, R108 ;  /* 0x0000006c9609723e */ /* 0x002fe400000000ff */
[----:B------:R-:W-:Y:S01]  /*3510*/  HMMA.16816.F32 R20, R4, R46, RZ ;  /* 0x0000002e0414723c */ /* 0x000fe200000018ff */
[----:B------:R-:W-:Y:S01]  /*3520*/  HSET2.LE.AND R2, R41, R0, PT ;  /* 0x0000000029027233 */ /* 0x000fe20003803000 */
[----:B--2---:R-:W-:-:S05]  /*3530*/  FFMA.FTZ R14, R117, UR4, -R3 ;  /* 0x00000004750e7c23 */ /* 0x004fca0008010803 */
[----:B------:R-:W-:Y:S01]  /*3540*/  F2FP.F16.F32.PACK_AB R6, R111, R110 ;  /* 0x0000006e6f06723e */ /* 0x000fe200000000ff */
[----:B------:R-:W-:Y:S01]  /*3550*/  FFMA.FTZ R4, R97, UR4, -R3 ;  /* 0x0000000461047c23 */ /* 0x000fe20008010803 */
[----:B------:R-:W-:Y:S01]  /*3560*/  SHF.R.U32.HI R5, RZ, 0x8, R50 ;  /* 0x00000008ff057819 */ /* 0x000fe20000011632 */
[----:B------:R-:W1:Y:S01]  /*3570*/  MUFU.EX2 R144, R14 ;  /* 0x0000000e00907308 */ /* 0x000e620000000800 */
[----:B------:R-:W-:Y:S02]  /*3580*/  LOP3.LUT R6, R2, R6, RZ, 0xc0, !PT ;  /* 0x0000000602067212 */ /* 0x000fe400078ec0ff */
[--C-:B---3--:R-:W-:Y:S02]  /*3590*/  HSET2.LE.AND R8, R15, R0.reuse, PT ;  /* 0x000000000f087233 */ /* 0x108fe40003803000 */
[----:B------:R-:W-:Y:S02]  /*35a0*/  HSET2.LE.AND R2, R49, R0, PT ;  /* 0x0000000031027233 */ /* 0x000fe40003803000 */
[----:B----4-:R-:W-:Y:S01]  /*35b0*/  F2FP.F16.F32.PACK_AB R7, R146, R141 ;  /* 0x0000008d9207723e */ /* 0x010fe200000000ff */
[----:B------:R2:W3:Y:S01]  /*35c0*/  MUFU.EX2 R163, R4 ;  /* 0x0000000400a37308 */ /* 0x0004e20000000800 */
[----:B------:R-:W-:-:S02]  /*35d0*/  LOP3.LUT R8, R8, R9, RZ, 0xc0, !PT ;  /* 0x0000000908087212 */ /* 0x000fc400078ec0ff */
[----:B------:R-:W-:Y:S02]  /*35e0*/  LOP3.LUT R9, R12, R13, RZ, 0xc0, !PT ;  /* 0x0000000d0c097212 */ /* 0x000fe400078ec0ff */
[----:B------:R-:W-:Y:S02]  /*35f0*/  LOP3.LUT R7, R2, R7, RZ, 0xc0, !PT ;  /* 0x0000000702077212 */ /* 0x000fe400078ec0ff */
[----:B------:R-:W-:Y:S02]  /*3600*/  LOP3.LUT R2, R19, 0xffff, RZ, 0xc0, !PT ;  /* 0x0000ffff13027812 */ /* 0x000fe400078ec0ff */
[----:B------:R-:W-:Y:S01]  /*3610*/  PRMT R41, R51, 0x5410, R5 ;  /* 0x0000541033297816 */ /* 0x000fe20000000005 */
[C---:B------:R-:W-:Y:S01]  /*3620*/  HMMA.16816.F32 R76, R8.reuse, R52, R28 ;  /* 0x00000034084c723c */ /* 0x040fe2000000181c */
[----:B------:R-:W-:Y:S01]  /*3630*/  FFMA.FTZ R5, R116, UR4, -R3 ;  /* 0x0000000474057c23 */ /* 0x000fe20008010803 */
[--C-:B------:R-:W-:Y:S02]  /*3640*/  HSET2.LE.AND R12, R42, R0.reuse, PT ;  /* 0x000000002a0c7233 */ /* 0x100fe40003803000 */
[----:B------:R-:W-:Y:S01]  /*3650*/  F2FP.F16.F32.PACK_AB R13, R140, R165 ;  /* 0x000000a58c0d723e */ /* 0x000fe200000000ff */
[----:B------:R4:W-:Y:S01]  /*3660*/  MUFU.EX2 R92, R5 ;  /* 0x00000005005c7308 */ /* 0x0009e20000000800 */
[----:B------:R-:W-:Y:S01]  /*3670*/  HMMA.16816.F32 R68, R8, R56, R24 ;  /* 0x000000380844723c */ /* 0x000fe20000001818 */
[----:B--2---:R-:W-:Y:S01]  /*3680*/  HSET2.LE.AND R4, R43, R0, PT ;  /* 0x000000002b047233 */ /* 0x004fe20003803000 */
[----:B------:R-:W-:-:S04]  /*3690*/  IMAD.MOV.U32 R43, RZ, RZ, R113 ;  /* 0x000000ffff2b7224 */ /* 0x000fc800078e0071 */
[C---:B------:R-:W-:Y:S06]  /*36a0*/  HMMA.16816.F32 R72, R8.reuse, R54, R32 ;  /* 0x000000360848723c */ /* 0x040fec0000001820 */
[----:B------:R-:W-:Y:S01]  /*36b0*/  HMMA.16816.F32 R64, R8, R58, R20 ;  /* 0x0000003a0840723c */ /* 0x000fe20000001814 */
[----:B----4-:R-:W-:-:S06]  /*36c0*/  F2FP.F16.F32.PACK_AB R5, R156, R157 ;  /* 0x0000009d9c05723e */ /* 0x010fcc00000000ff */
[----:B------:R-:W-:Y:S01]  /*36d0*/  FFMA.FTZ R8, R168, UR4, -R3 ;  /* 0x00000004a8087c23 */ /* 0x000fe20008010803 */
[----:B------:R-:W-:Y:S01]  /*36e0*/  SHF.R.U32.HI R9, RZ, 0x10, R19 ;  /* 0x00000010ff097819 */ /* 0x000fe20000011613 */
[----:B------:R-:W-:Y:S01]  /*36f0*/  IMAD.WIDE.U32 R22, R86, -0x326172a9, RZ ;  /* 0xcd9e8d5756167825 */ /* 0x000fe200078e00ff */
[----:B------:R-:W-:Y:S01]  /*3700*/  SHF.R.U32.HI R10, RZ, 0x8, R2 ;  /* 0x00000008ff0a7819 */ /* 0x000fe20000011602 */
[----:B------:R2:W-:Y:S01]  /*3710*/  MUFU.EX2 R159, R8 ;  /* 0x00000008009f7308 */ /* 0x0005e20000000800 */
[----:B------:R-:W-:Y:S01]  /*3720*/  LOP3.LUT R2, R9, 0xff, RZ, 0xc0, !PT ;  /* 0x000000ff09027812 */ /* 0x000fe200078ec0ff */
[----:B------:R-:W-:Y:S01]  /*3730*/  FFMA.FTZ R9, R169, UR4, -R3 ;  /* 0x00000004a9097c23 */ /* 0x000fe20008010803 */
[----:B------:R-:W-:Y:S01]  /*3740*/  LOP3.LUT R4, R4, R5, RZ, 0xc0, !PT ;  /* 0x0000000504047212 */ /* 0x000fe200078ec0ff */
[----:B-1----:R-:W-:Y:S01]  /*3750*/  IMAD.MOV.U32 R169, RZ, RZ, R144 ;  /* 0x000000ffffa97224 */ /* 0x002fe200078e0090 */
[----:B------:R-:W-:Y:S01]  /*3760*/  LOP3.LUT R5, R12, R13, RZ, 0xc0, !PT ;  /* 0x0000000d0c057212 */ /* 0x000fe200078ec0ff */
[----:B------:R-:W-:Y:S01]  /*3770*/  IMAD.MOV.U32 R144, RZ, RZ, R100 ;  /* 0x000000ffff907224 */ /* 0x000fe200078e0064 */
[----:B------:R-:W-:Y:S01]  /*3780*/  LOP3.LUT R12, R61, 0xff, RZ, 0xc0, !PT ;  /* 0x000000ff3d0c7812 */ /* 0x000fe200078ec0ff */
[----:B------:R1:W-:Y:S01]  /*3790*/  MUFU.EX2 R51, R9 ;  /* 0x0000000900337308 */ /* 0x0003e20000000800 */
[----:B------:R-:W-:Y:S01]  /*37a0*/  LOP3.LUT R11, R19, 0xff, RZ, 0xc0, !PT ;  /* 0x000000ff130b7812 */ /* 0x000fe200078ec0ff */
[----:B------:R-:W-:Y:S01]  /*37b0*/  IMAD.WIDE.U32 R100, R83, -0x326172a9, RZ ;  /* 0xcd9e8d5753647825 */ /* 0x000fe200078e00ff */
[----:B------:R-:W-:Y:S01]  /*37c0*/  PRMT R14, R12, 0x5410, R63 ;  /* 0x000054100c0e7816 */ /* 0x000fe2000000003f */
[----:B------:R-:W-:Y:S02]  /*37d0*/  HMMA.16816.F32 R24, R4, R36, RZ ;  /* 0x000000240418723c */ /* 0x000fe400000018ff */
[----:B------:R-:W-:Y:S01]  /*37e0*/  IMAD.MOV.U32 R63, RZ, RZ, R144 ;  /* 0x000000ffff3f7224 */ /* 0x000fe200078e0090 */
[----:B--2---:R-:W-:-:S03]  /*37f0*/  SHF.R.U32.HI R8, RZ, 0x18, R19 ;  /* 0x00000018ff087819 */ /* 0x004fc60000011613 */
[----:B------:R-:W-:Y:S01]  /*3800*/  HMMA.16816.F32 R36, R4, R38, RZ ;  /* 0x000000260424723c */ /* 0x000fe200000018ff */
[----:B------:R-:W-:Y:S01]  /*3810*/  PRMT R19, R11, 0x5410, R10 ;  /* 0x000054100b137816 */ /* 0x000fe2000000000a */
[----:B------:R-:W-:Y:S01]  /*3820*/  IMAD.WIDE.U32 R10, R85, -0x326172a9, RZ ;  /* 0xcd9e8d57550a7825 */ /* 0x000fe200078e00ff */
[----:B------:R-:W-:-:S03]  /*3830*/  PRMT R15, R2, 0x5410, R8 ;  /* 0x00005410020f7816 */ /* 0x000fc60000000008 */
[----:B------:R-:W-:Y:S01]  /*3840*/  FFMA.FTZ R2, R94, UR4, -R18 ;  /* 0x000000045e027c23 */ /* 0x000fe20008010812 */
[C---:B------:R-:W-:Y:S01]  /*3850*/  HMMA.16816.F32 R28, R4.reuse, R44, RZ ;  /* 0x0000002c041c723c */ /* 0x040fe200000018ff */
[----:B-1----:R-:W-:Y:S02]  /*3860*/  IMAD.WIDE.U32 R8, R89, -0x326172a9, RZ ;  /* 0xcd9e8d5759087825 */ /* 0x002fe400078e00ff */
[----:B------:R1:W-:Y:S01]  /*3870*/  MUFU.EX2 R145, R2 ;  /* 0x0000000200917308 */ /* 0x0003e20000000800 */
[--C-:B------:R-:W-:Y:S01]  /*3880*/  LOP3.LUT R50, R11, UR23, R40.reuse, 0x96, !PT ;  /* 0x000000170b327c12 */ /* 0x100fe2000f8e9628 */
[----:B------:R-:W-:Y:S01]  /*3890*/  IMAD.WIDE.U32 R88, R88, -0x326172a9, RZ ;  /* 0xcd9e8d5758587825 */ /* 0x000fe200078e00ff */
[----:B------:R-:W-:Y:S01]  /*38a0*/  LOP3.LUT R20, R9, UR23, R40, 0x96, !PT ;  /* 0x0000001709147c12 */ /* 0x000fe2000f8e9628 */
[----:B------:R-:W-:Y:S01]  /*38b0*/  HMMA.16816.F32 R32, R4, R46, RZ ;  /* 0x0000002e0420723c */ /* 0x000fe200000018ff */
[----:B------:R-:W-:Y:S01]  /*38c0*/  LOP3.LUT R49, R101, UR21, R10, 0x96, !PT ;  /* 0x0000001565317c12 */ /* 0x000fe2000f8e960a */
[----:B------:R-:W-:Y:S01]  /*38d0*/  IMAD.MOV.U32 R94, RZ, RZ, R96 ;  /* 0x000000ffff5e7224 */ /* 0x000fe200078e0060 */
[----:B------:R-:W-:Y:S01]  /*38e0*/  LOP3.LUT R21, R89, UR21, R8, 0x96, !PT ;  /* 0x0000001559157c12 */ /* 0x000fe2000f8e9608 */
[----:B------:R-:W-:-:S04]  /*38f0*/  IMAD.WIDE.U32 R8, R87, -0x326172a9, RZ ;  /* 0xcd9e8d5757087825 */ /* 0x000fc800078e00ff */
[----:B------:R-:W-:Y:S01]  /*3900*/  FFMA.FTZ R4, R99, UR4, -R18 ;  /* 0x0000000463047c23 */ /* 0x000fe20008010812 */
[----:B------:R-:W-:Y:S01]  /*3910*/  IMAD.WIDE.U32 R6, R81, -0x2daee0ad, RZ ;  /* 0xd2511f5351067825 */ /* 0x000fe200078e00ff */
[----:B------:R-:W-:Y:S02]  /*3920*/  LOP3.LUT R11, R23, UR21, R8, 0x96, !PT ;  /* 0x00000015170b7c12 */ /* 0x000fe4000f8e9608 */
[----:B------:R2:W-:Y:S01]  /*3930*/  MUFU.EX2 R162, R4 ;  /* 0x0000000400a27308 */ /* 0x0005e20000000800 */
[----:B-1----:R-:W-:Y:S01]  /*3940*/  FFMA.FTZ R2, R98, UR4, -R18 ;  /* 0x0000000462027c23 */ /* 0x002fe20008010812 */
[----:B------:R-:W-:Y:S01]  /*3950*/  LOP3.LUT R44, R115, UR18, R6, 0x96, !PT ;  /* 0x00000012732c7c12 */ /* 0x000fe2000f8e9606 */
[----:B------:R-:W-:Y:S01]  /*3960*/  IMAD.WIDE.U32 R116, R11, -0x2daee0ad, RZ ;  /* 0xd2511f530b747825 */ /* 0x000fe200078e00ff */
[----:B---3--:R-:W-:Y:S02]  /*3970*/  F2FP.F16.F32.PACK_AB R6, R163, R147 ;  /* 0x00000093a306723e */ /* 0x008fe400000000ff */
[----:B------:R-:W-:Y:S01]  /*3980*/  LOP3.LUT R45, R7, UR20, R80, 0x96, !PT ;  /* 0x00000014072d7c12 */ /* 0x000fe2000f8e9650 */
[----:B------:R-:W-:Y:S01]  /*3990*/  IMAD.MOV.U32 R46, RZ, RZ, R148 ;  /* 0x000000ffff2e7224 */ /* 0x000fe200078e0094 */
[----:B------:R1:W3:Y:S01]  /*39a0*/  MUFU.EX2 R42, R2 ;  /* 0x00000002002a7308 */ /* 0x0002e20000000800 */
[----:B------:R-:W-:Y:S01]  /*39b0*/  HSET2.LE.AND R5, R15, R0, PT ;  /* 0x000000000f057233 */ /* 0x000fe20003803000 */
[----:B------:R-:W-:-:S02]  /*39c0*/  IMAD.MOV.U32 R47, RZ, RZ, R149 ;  /* 0x000000ffff2f7224 */ /* 0x000fc400078e0095 */
[----:B------:R-:W-:Y:S02]  /*39d0*/  IMAD.MOV.U32 R148, RZ, RZ, R103 ;  /* 0x000000ffff947224 */ /* 0x000fe400078e0067 */
[----:B------:R-:W-:Y:S02]  /*39e0*/  IMAD.MOV.U32 R149, RZ, RZ, R112 ;  /* 0x000000ffff957224 */ /* 0x000fe400078e0070 */
[----:B------:R-:W-:-:S04]  /*39f0*/  IMAD.WIDE.U32 R112, R21, -0x2daee0ad, RZ ;  /* 0xd2511f5315707825 */ /* 0x000fc800078e00ff */
[----:B--2---:R-:W-:Y:S01]  /*3a00*/  FFMA.FTZ R4, R196, UR4, -R17 ;  /* 0x00000004c4047c23 */ /* 0x004fe20008010811 */
[----:B------:R-:W-:-:S03]  /*3a10*/  IMAD.MOV.U32 R196, RZ, RZ, R93 ;  /* 0x000000ffffc47224 */ /* 0x000fc600078e005d */
[----:B------:R2:W-:Y:S01]  /*3a20*/  MUFU.EX2 R40, R4 ;  /* 0x0000000400287308 */ /* 0x0005e20000000800 */
[----:B-1----:R-:W-:Y:S01]  /*3a30*/  LOP3.LUT R2, R9, UR23, R48, 0x96, !PT ;  /* 0x0000001709027c12 */ /* 0x002fe2000f8e9630 */
[----:B------:R-:W-:Y:S01]  /*3a40*/  FFMA.FTZ R9, R128, UR4, -R17 ;  /* 0x0000000480097c23 */ /* 0x000fe20008010811 */
[----:B---3--:R-:W-:Y:S01]  /*3a50*/  F2FP.F16.F32.PACK_AB R7, R162, R42 ;  /* 0x0000002aa207723e */ /* 0x008fe200000000ff */
[----:B------:R-:W-:Y:S02]  /*3a60*/  IMAD.MOV.U32 R128, RZ, RZ, R94 ;  /* 0x000000ffff807224 */ /* 0x000fe400078e005e */
[----:B------:R-:W-:-:S04]  /*3a70*/  IMAD.WIDE.U32 R12, R2, -0x2daee0ad, RZ ;  /* 0xd2511f53020c7825 */ /* 0x000fc800078e00ff */
[----:B------:R-:W-:Y:S01]  /*3a80*/  FFMA.FTZ R2, R95, UR4, -R18 ;  /* 0x000000045f027c23 */ /* 0x000fe20008010812 */
[----:B------:R-:W-:Y:S01]  /*3a90*/  MUFU.EX2 R158, R9 ;  /* 0x00000009009e7308 */ /* 0x000fe20000000800 */
[----:B------:R-:W-:Y:S01]  /*3aa0*/  LOP3.LUT R10, R13, UR20, R62, 0x96, !PT ;  /* 0x000000140d0a7c12 */ /* 0x000fe2000f8e963e */
[----:B--2---:R-:W-:Y:S01]  /*3ab0*/  FFMA.FTZ R4, R197, UR4, -R17 ;  /* 0x00000004c5047c23 */ /* 0x004fe20008010811 */
[----:B------:R-:W-:-:S05]  /*3ac0*/  IMAD.MOV.U32 R197, RZ, RZ, R106 ;  /* 0x000000ffffc57224 */ /* 0x000fca00078e006a */
[----:B------:R1:W2:Y:S01]  /*3ad0*/  MUFU.EX2 R144, R2 ;  /* 0x0000000200907308 */ /* 0x0002a20000000800 */
[----:B------:R-:W-:-:S05]  /*3ae0*/  IMAD.WIDE.U32 R10, R10, -0x326172a9, RZ ;  /* 0xcd9e8d570a0a7825 */ /* 0x000fca00078e00ff */
[----:B------:R-:W-:Y:S02]  /*3af0*/  LOP3.LUT R103, R11, UR19, R22, 0x96, !PT ;  /* 0x000000130b677c12 */ /* 0x000fe4000f8e9616 */
[----:B------:R3:W4:Y:S01]  /*3b00*/  MUFU.EX2 R23, R4 ;  /* 0x0000000400177308 */ /* 0x0007220000000800 */
[----:B-1----:R-:W-:Y:S02]  /*3b10*/  HSET2.LE.AND R2, R41, R0, PT ;  /* 0x0000000029027233 */ /* 0x002fe40003803000 */
[----:B--2---:R-:W-:-:S03]  /*3b20*/  F2FP.F16.F32.PACK_AB R8, R144, R145 ;  /* 0x000000919008723e */ /* 0x004fc600000000ff */
[----:B------:R-:W-:Y:S02]  /*3b30*/  LOP3.LUT R6, R2, R6, RZ, 0xc0, !PT ;  /* 0x0000000602067212 */ /* 0x000fe400078ec0ff */
[--C-:B------:R-:W-:Y:S01]  /*3b40*/  HSET2.LE.AND R2, R14, R0.reuse, PT ;  /* 0x000000000e027233 */ /* 0x100fe20003803000 */
[----:B------:R-:W-:Y:S01]  /*3b50*/  IMAD.WIDE.U32 R14, R20, -0x2daee0ad, RZ ;  /* 0xd2511f53140e7825 */ /* 0x000fe200078e00ff */
[----:B---3--:R-:W-:Y:S02]  /*3b60*/  F2FP.F16.F32.PACK_AB R4, R63, R154 ;  /* 0x0000009a3f04723e */ /* 0x008fe400000000ff */
[----:B------:R-:W-:Y:S02]  /*3b70*/  LOP3.LUT R5, R5, R8, RZ, 0xc0, !PT ;  /* 0x0000000805057212 */ /* 0x000fe400078ec0ff */
[----:B------:R-:W-:Y:S02]  /*3b80*/  LOP3.LUT R7, R2, R7, RZ, 0xc0, !PT ;  /* 0x0000000702077212 */ /* 0x000fe400078ec0ff */
[----:B------:R-:W-:-:S02]  /*3b90*/  HSET2.LE.AND R2, R19, R0, PT ;  /* 0x0000000013027233 */ /* 0x000fc40003803000 */
[----:B------:R-:W-:Y:S02]  /*3ba0*/  LOP3.LUT R8, R117, UR18, R12, 0x96, !PT ;  /* 0x0000001275087c12 */ /* 0x000fe4000f8e960c */
[----:B------:R-:W-:Y:S02]  /*3bb0*/  LOP3.LUT R22, R113, UR18, R14, 0x96, !PT ;  /* 0x0000001271167c12 */ /* 0x000fe4000f8e960e */
[----:B------:R-:W-:Y:S01]  /*3bc0*/  LOP3.LUT R4, R2, R4, RZ, 0xc0, !PT ;  /* 0x0000000402047212 */ /* 0x000fe200078ec0ff */
[----:B------:R-:W-:Y:S01]  /*3bd0*/  FFMA.FTZ R2, R129, UR4, -R17 ;  /* 0x0000000481027c23 */ /* 0x000fe20008010811 */
[----:B------:R-:W-:-:S03]  /*3be0*/  IMAD.WIDE.U32 R8, R8, -0x326172a9, RZ ;  /* 0xcd9e8d5708087825 */ /* 0x000fc600078e00ff */
[----:B------:R1:W2:Y:S01]  /*3bf0*/  MUFU.EX2 R19, R2 ;  /* 0x0000000200137308 */ /* 0x0002a20000000800 */
[----:B------:R-:W-:Y:S01]  /*3c00*/  IMAD.MOV.U32 R129, RZ, RZ, R42 ;  /* 0x000000ffff817224 */ /* 0x000fe200078e002a */
[----:B------:R-:W-:Y:S01]  /*3c10*/  LOP3.LUT R13, R8, 0xff, RZ, 0xc0, !PT ;  /* 0x000000ff080d7812 */ /* 0x000fe200078ec0ff */
[----:B------:R-:W-:Y:S01]  /*3c20*/  HMMA.16816.F32 R80, R4, R52, R24 ;  /* 0x000000340450723c */ /* 0x000fe20000001818 */
[--C-:B------:R-:W-:Y:S02]  /*3c30*/  SHF.R.U32.HI R11, RZ, 0x10, R8.reuse ;  /* 0x00000010ff0b7819 */ /* 0x100fe40000011608 */
[----:B------:R-:W-:-:S03]  /*3c40*/  SHF.R.U32.HI R12, RZ, 0x18, R8 ;  /* 0x00000018ff0c7819 */ /* 0x000fc60000011608 */
[C---:B------:R-:W-:Y:S01]  /*3c50*/  HMMA.16816.F32 R96, R4.reuse, R56, R28 ;  /* 0x000000380460723c */ /* 0x040fe2000000181c */
[----:B------:R-:W-:Y:S02]  /*3c60*/  IMAD.MOV.U32 R53, RZ, RZ, R40 ;  /* 0x000000ffff357224 */ /* 0x000fe400078e0028 */
[----:B------:R-:W-:Y:S02]  /*3c70*/  IMAD.MOV.U32 R40, RZ, RZ, R161 ;  /* 0x000000ffff287224 */ /* 0x000fe400078e00a1 */
[----:B------:R-:W-:Y:S02]  /*3c80*/  IMAD.MOV.U32 R26, RZ, RZ, R149 ;  /* 0x000000ffff1a7224 */ /* 0x000fe400078e0095 */
[----:B------:R-:W-:Y:S02]  /*3c90*/  IMAD.MOV.U32 R24, RZ, RZ, R92 ;  /* 0x000000ffff187224 */ /* 0x000fe400078e005c */
[----:B-1----:R-:W-:Y:S01]  /*3ca0*/  FFMA.FTZ R2, R198, UR4, -R16 ;  /* 0x00000004c6027c23 */ /* 0x002fe20008010810 */
[----:B------:R-:W-:Y:S01]  /*3cb0*/  IMAD.MOV.U32 R62, RZ, RZ, R40 ;  /* 0x000000ffff3e7224 */ /* 0x000fe200078e0028 */
[C---:B------:R-:W-:Y:S01]  /*3cc0*/  HMMA.16816.F32 R92, R4.reuse, R58, R32 ;  /* 0x0000003a045c723c */ /* 0x040fe20000001820 */
[----:B------:R-:W-:Y:S01]  /*3cd0*/  IMAD.MOV.U32 R27, RZ, RZ, R43 ;  /* 0x000000ffff1b7224 */ /* 0x000fe200078e002b */
[----:B------:R1:W-:Y:S01]  /*3ce0*/  MUFU.EX2 R168, R2 ;  /* 0x0000000200a87308 */ /* 0x0003e20000000800 */
[----:B----4-:R-:W-:Y:S01]  /*3cf0*/  IMAD.MOV.U32 R52, RZ, RZ, R23 ;  /* 0x000000ffff347224 */ /* 0x010fe200078e0017 */
[----:B------:R-:W-:Y:S01]  /*3d00*/  LDSM.16.MT88.4 R40, [R204+0x4800] ;  /* 0x00480000cc28783b */ /* 0x000fe20000004200 */
[----:B------:R-:W-:Y:S01]  /*3d10*/  LOP3.LUT R23, R15, UR20, R84, 0x96, !PT ;  /* 0x000000140f177c12 */ /* 0x000fe2000f8e9654 */
[----:B------:R-:W-:Y:S01]  /*3d20*/  IMAD.MOV.U32 R113, RZ, RZ, R27 ;  /* 0x000000ffff717224 */ /* 0x000fe200078e001b */
[----:B------:R-:W-:Y:S01]  /*3d30*/  HMMA.16816.F32 R84, R4, R54, R36 ;  /* 0x000000360454723c */ /* 0x000fe20000001824 */
[----:B------:R-:W3:Y:S01]  /*3d40*/  LDSM.16.MT88.4 R56, [R205+0x4800] ;  /* 0x00480000cd38783b */ /* 0x000ee20000004200 */
[----:B------:R-:W-:-:S02]  /*3d50*/  IMAD.MOV.U32 R27, RZ, RZ, R62 ;  /* 0x000000ffff1b7224 */ /* 0x000fc400078e003e */
[----:B------:R-:W-:Y:S02]  /*3d60*/  IMAD.MOV.U32 R25, RZ, RZ, R107 ;  /* 0x000000ffff197224 */ /* 0x000fe400078e006b */
[----:B------:R-:W-:Y:S02]  /*3d70*/  IMAD.MOV.U32 R62, RZ, RZ, R109 ;  /* 0x000000ffff3e7224 */ /* 0x000fe400078e006d */
[----:B--2---:R-:W-:Y:S02]  /*3d80*/  IMAD.MOV.U32 R55, RZ, RZ, R19 ;  /* 0x000000ffff377224 */ /* 0x004fe400078e0013 */
[----:B------:R-:W-:Y:S01]  /*3d90*/  IMAD.WIDE.U32 R38, R49, -0x2daee0ad, RZ ;  /* 0xd2511f5331267825 */ /* 0x000fe200078e00ff */
[----:B-1----:R-:W-:-:S03]  /*3da0*/  LOP3.LUT R2, R9, UR29, R10, 0x96, !PT ;  /* 0x0000001d09027c12 */ /* 0x002fc6000f8e960a */
[--C-:B------:R-:W-:Y:S01]  /*3db0*/  FFMA.FTZ R10, R199, UR4, -R16.reuse ;  /* 0x00000004c70a7c23 */ /* 0x100fe20008010810 */
[----:B------:R-:W-:Y:S01]  /*3dc0*/  LOP3.LUT R9, R8, 0xffff, RZ, 0xc0, !PT ;  /* 0x0000ffff08097812 */ /* 0x000fe200078ec0ff */
[----:B------:R-:W-:Y:S01]  /*3dd0*/  FFMA.FTZ R8, R130, UR4, -R16 ;  /* 0x0000000482087c23 */ /* 0x000fe20008010810 */
[----:B------:R-:W-:Y:S01]  /*3de0*/  LOP3.LUT R4, R2, 0xffff, RZ, 0xc0, !PT ;  /* 0x0000ffff02047812 */ /* 0x000fe200078ec0ff */
[----:B------:R1:W-:Y:S01]  /*3df0*/  MUFU.EX2 R161, R10 ;  /* 0x0000000a00a17308 */ /* 0x0003e20000000800 */
[----:B------:R-:W-:Y:S01]  /*3e00*/  SHF.R.U32.HI R5, RZ, 0x10, R2 ;  /* 0x00000010ff057819 */ /* 0x000fe20000011602 */
[----:B------:R-:W-:Y:S01]  /*3e10*/  IMAD.MOV.U32 R198, RZ, RZ, R25 ;  /* 0x000000ffffc67224 */ /* 0x000fe200078e0019 */
[----:B------:R-:W-:Y:S01]  /*3e20*/  SHF.R.U32.HI R7, RZ, 0x8, R4 ;  /* 0x00000008ff077819 */ /* 0x000fe20000011604 */
[----:B------:R-:W-:Y:S01]  /*3e30*/  IMAD.MOV.U32 R130, RZ, RZ, R26 ;  /* 0x000000ffff827224 */ /* 0x000fe200078e001a */
[----:B------:R-:W-:Y:S01]  /*3e40*/  LOP3.LUT R4, R5, 0xff, RZ, 0xc0, !PT ;  /* 0x000000ff05047812 */ /* 0x000fe200078ec0ff */
[----:B------:R-:W-:Y:S01]  /*3e50*/  FFMA.FTZ R5, R121, UR4, -R3 ;  /* 0x0000000479057c23 */ /* 0x000fe20008010803 */
[----:B------:R-:W-:Y:S01]  /*3e60*/  F2FP.F16.F32.PACK_AB R6, R55, R158 ;  /* 0x0000009e3706723e */ /* 0x000fe200000000ff */
[----:B------:R2:W-:Y:S01]  /*3e70*/  MUFU.EX2 R149, R8 ;  /* 0x0000000800957308 */ /* 0x0005e20000000800 */
[----:B------:R-:W-:-:S02]  /*3e80*/  IMAD.MOV.U32 R121, RZ, RZ, R63 ;  /* 0x000000ffff797224 */ /* 0x000fc400078e003f */
[----:B------:R-:W-:Y:S02]  /*3e90*/  IMAD.MOV.U32 R63, RZ, RZ, R108 ;  /* 0x000000ffff3f7224 */ /* 0x000fe400078e006c */
[----:B------:R-:W-:Y:S02]  /*3ea0*/  IMAD.MOV.U32 R26, RZ, RZ, R128 ;  /* 0x000000ffff1a7224 */ /* 0x000fe400078e0080 */
[----:B------:R-:W-:Y:S01]  /*3eb0*/  IMAD.MOV.U32 R128, RZ, RZ, R252 ;  /* 0x000000ffff807224 */ /* 0x000fe200078e00fc */
[----:B------:R4:W5:Y:S01]  /*3ec0*/  MUFU.EX2 R30, R5 ;  /* 0x00000005001e7308 */ /* 0x0009620000000800 */
[----:B-1----:R-:W-:Y:S02]  /*3ed0*/  SHF.R.U32.HI R10, RZ, 0x8, R9 ;  /* 0x00000008ff0a7819 */ /* 0x002fe40000011609 */
[----:B------:R-:W-:Y:S02]  /*3ee0*/  LOP3.LUT R9, R11, 0xff, RZ, 0xc0, !PT ;  /* 0x000000ff0b097812 */ /* 0x000fe400078ec0ff */
[----:B------:R-:W-:-:S02]  /*3ef0*/  PRMT R11, R13, 0x5410, R10 ;  /* 0x000054100d0b7816 */ /* 0x000fc4000000000a */
[----:B------:R-:W-:Y:S01]  /*3f00*/  PRMT R12, R9, 0x5410, R12 ;  /* 0x00005410090c7816 */ /* 0x000fe2000000000c */
[----:B--2---:R-:W-:Y:S01]  /*3f10*/  FFMA.FTZ R8, R131, UR4, -R16 ;  /* 0x0000000483087c23 */ /* 0x004fe20008010810 */
[----:B------:R-:W-:Y:S01]  /*3f20*/  LOP3.LUT R10, R2, 0xff, RZ, 0xc0, !PT ;  /* 0x000000ff020a7812 */ /* 0x000fe200078ec0ff */
[----:B------:R-:W-:Y:S01]  /*3f30*/  IMAD.MOV.U32 R131, RZ, RZ, R47 ;  /* 0x000000ffff837224 */ /* 0x000fe200078e002f */
[----:B------:R-:W-:Y:S01]  /*3f40*/  SHF.R.U32.HI R9, RZ, 0x18, R2 ;  /* 0x00000018ff097819 */ /* 0x000fe20000011602 */
[----:B------:R1:W2:Y:S01]  /*3f50*/  MUFU.EX2 R20, R8 ;  /* 0x0000000800147308 */ /* 0x0002a20000000800 */
[----:B------:R-:W-:Y:S02]  /*3f60*/  HSET2.LE.AND R2, R11, R0, PT ;  /* 0x000000000b027233 */ /* 0x000fe40003803000 */
[----:B----4-:R-:W-:-:S03]  /*3f70*/  F2FP.F16.F32.PACK_AB R5, R52, R53 ;  /* 0x000000353405723e */ /* 0x010fc600000000ff */
[----:B------:R-:W-:Y:S02]  /*3f80*/  LOP3.LUT R6, R2, R6, RZ, 0xc0, !PT ;  /* 0x0000000602067212 */ /* 0x000fe400078ec0ff */
[----:B------:R-:W-:Y:S01]  /*3f90*/  HSET2.LE.AND R2, R12, R0, PT ;  /* 0x000000000c027233 */ /* 0x000fe20003803000 */
[----:B------:R-:W-:-:S05]  /*3fa0*/  IMAD.WIDE.U32 R12, R50, -0x2daee0ad, RZ ;  /* 0xd2511f53320c7825 */ /* 0x000fca00078e00ff */
[----:B------:R-:W-:Y:S02]  /*3fb0*/  LOP3.LUT R14, R13, UR20, R90, 0x96, !PT ;  /* 0x000000140d0e7c12 */ /* 0x000fe4000f8e965a */
[----:B------:R-:W-:Y:S01]  /*3fc0*/  LOP3.LUT R13, R39, UR18, R12, 0x96, !PT ;  /* 0x00000012270d7c12 */ /* 0x000fe2000f8e960c */
[--C-:B-1----:R-:W-:Y:S01]  /*3fd0*/  FFMA.FTZ R8, R120, UR4, -R3.reuse ;  /* 0x0000000478087c23 */ /* 0x102fe20008010803 */
[----:B------:R-:W-:Y:S02]  /*3fe0*/  IMAD.MOV.U32 R120, RZ, RZ, R46 ;  /* 0x000000ffff787224 */ /* 0x000fe400078e002e */
[----:B------:R-:W-:Y:S01]  /*3ff0*/  FFMA.FTZ R12, R201, UR4, -R3 ;  /* 0x00000004c90c7c23 */ /* 0x000fe20008010803 */
[----:B-----5:R-:W-:Y:S01]  /*4000*/  IMAD.MOV.U32 R201, RZ, RZ, R30 ;  /* 0x000000ffffc97224 */ /* 0x020fe200078e001e */
[----:B------:R1:W-:Y:S02]  /*4010*/  MUFU.EX2 R15, R8 ;  /* 0x00000008000f7308 */ /* 0x0003e40000000800 */
[----:B-1----:R-:W-:Y:S01]  /*4020*/  PRMT R8, R10, 0x5410, R7 ;  /* 0x000054100a087816 */ /* 0x002fe20000000007 */
[----:B------:R-:W-:Y:S01]  /*4030*/  FFMA.FTZ R10, R172, UR4, -R3 ;  /* 0x00000004ac0a7c23 */ /* 0x000fe20008010803 */
[----:B------:R-:W-:Y:S01]  /*4040*/  PRMT R7, R4, 0x5410, R9 ;  /* 0x0000541004077816 */ /* 0x000fe20000000009 */
[----:B------:R-:W-:Y:S01]  /*4050*/  IMAD.MOV.U32 R172, RZ, RZ, R129 ;  /* 0x000000ffffac7224 */ /* 0x000fe200078e0081 */
[----:B------:R-:W-:-:S02]  /*4060*/  F2FP.F16.F32.PACK_AB R9, R161, R168 ;  /* 0x000000a8a109723e */ /* 0x000fc400000000ff */
[----:B------:R1:W4:Y:S01]  /*4070*/  MUFU.EX2 R19, R10 ;  /* 0x0000000a00137308 */ /* 0x0003220000000800 */
[--C-:B------:R-:W-:Y:S01]  /*4080*/  HSET2.LE.AND R4, R8, R0.reuse, PT ;  /* 0x0000000008047233 */ /* 0x100fe20003803000 */
[----:B------:R-:W-:Y:S01]  /*4090*/  IMAD.MOV.U32 R129, RZ, RZ, R111 ;  /* 0x000000ffff817224 */ /* 0x000fe200078e006f */
[----:B------:R-:W-:Y:S02]  /*40a0*/  HSET2.LE.AND R8, R7, R0, PT ;  /* 0x0000000007087233 */ /* 0x000fe40003803000 */
[----:B--2---:R-:W-:Y:S02]  /*40b0*/  F2FP.F16.F32.PACK_AB R7, R20, R149 ;  /* 0x000000951407723e */ /* 0x004fe400000000ff */
[----:B------:R-:W-:Y:S02]  /*40c0*/  LOP3.LUT R4, R4, R5, RZ, 0xc0, !PT ;  /* 0x0000000504047212 */ /* 0x000fe400078ec0ff */
[----:B------:R-:W-:Y:S01]  /*40d0*/  LOP3.LUT R7, R2, R7, RZ, 0xc0, !PT ;  /* 0x0000000702077212 */ /* 0x000fe200078ec0ff */
[----:B------:R-:W-:Y:S01]  /*40e0*/  FFMA.FTZ R2, R173, UR4, -R3 ;  /* 0x00000004ad027c23 */ /* 0x000fe20008010803 */
[----:B------:R-:W-:Y:S01]  /*40f0*/  LOP3.LUT R5, R8, R9, RZ, 0xc0, !PT ;  /* 0x0000000908057212 */ /* 0x000fe200078ec0ff */
[----:B------:R-:W-:-:S02]  /*4100*/  IMAD.WIDE.U32 R8, R44, -0x326172a9, RZ ;  /* 0xcd9e8d572c087825 */ /* 0x000fc400078e00ff */
[----:B------:R2:W5:Y:S02]  /*4110*/  MUFU.EX2 R37, R2 ;  /* 0x0000000200257308 */ /* 0x0005640000000800 */
[----:B------:R-:W-:Y:S01]  /*4120*/  IMAD.MOV.U32 R173, RZ, RZ, R110 ;  /* 0x000000ffffad7224 */ /* 0x000fe200078e006e */
[----:B------:R-:W-:Y:S01]  /*4130*/  LOP3.LUT R21, R8, 0xff, RZ, 0xc0, !PT ;  /* 0x000000ff08157812 */ /* 0x000fe200078ec0ff */
[----:B-1----:R-:W-:Y:S01]  /*4140*/  IMAD.WIDE.U32 R10, R45, -0x326172a9, RZ ;  /* 0xcd9e8d572d0a7825 */ /* 0x002fe200078e00ff */
[C---:B---3--:R-:W-:Y:S04]  /*4150*/  HMMA.16816.F32 R108, R4.reuse, R56, R68 ;  /* 0x00000038046c723c */ /* 0x048fe80000001844 */
[----:B------:R-:W-:Y:S02]  /*4160*/  LOP3.LUT R35, R11, UR19, R104, 0x96, !PT ;  /* 0x000000130b237c12 */ /* 0x000fe4000f8e9668 */
[C---:B------:R-:W-:Y:S01]  /*4170*/  HMMA.16816.F32 R104, R4.reuse, R40, R76 ;  /* 0x000000280468723c */ /* 0x040fe2000000184c */
[----:B------:R-:W-:Y:S01]  /*4180*/  IMAD.MOV.U32 R71, RZ, RZ, R51 ;  /* 0x000000ffff477224 */ /* 0x000fe200078e0033 */
[----:B------:R-:W-:Y:S01]  /*4190*/  MUFU.EX2 R76, R12 ;  /* 0x0000000c004c7308 */ /* 0x000fe20000000800 */
[----:B------:R-:W-:Y:S01]  /*41a0*/  IMAD.MOV.U32 R70, RZ, RZ, R196 ;  /* 0x000000ffff467224 */ /* 0x000fe200078e00c4 */
[----:B--2---:R-:W-:Y:S01]  /*41b0*/  LOP3.LUT R2, R9, UR29, R10, 0x96, !PT ;  /* 0x0000001d09027c12 */ /* 0x004fe2000f8e960a */
[----:B------:R-:W-:Y:S01]  /*41c0*/  FFMA.FTZ R10, R200, UR4, -R3 ;  /* 0x00000004c80a7c23 */ /* 0x000fe20008010803 */
[----:B------:R-:W-:Y:S01]  /*41d0*/  HMMA.16816.F32 R72, R4, R42, R72 ;  /* 0x0000002a0448723c */ /* 0x000fe20000001848 */
[----:B------:R-:W-:Y:S01]  /*41e0*/  IMAD.MOV.U32 R77, RZ, RZ, R20 ;  /* 0x000000ffff4d7224 */ /* 0x000fe200078e0014 */
[----:B------:R-:W-:-:S02]  /*41f0*/  SHF.R.U32.HI R20, RZ, 0x10, R8 ;  /* 0x00000010ff147819 */ /* 0x000fc40000011608 */
[----:B------:R1:W2:Y:S01]  /*4200*/  MUFU.EX2 R31, R10 ;  /* 0x0000000a001f7308 */ /* 0x0002a20000000800 */
[----:B----4-:R-:W-:Y:S01]  /*4210*/  IMAD.MOV.U32 R200, RZ, RZ, R19 ;  /* 0x000000ffffc87224 */ /* 0x010fe200078e0013 */
[----:B------:R-:W-:Y:S01]  /*4220*/  SHF.R.U32.HI R19, RZ, 0x18, R8 ;  /* 0x00000018ff137819 */ /* 0x000fe20000011608 */
[----:B------:R-:W-:Y:S01]  /*4230*/  IMAD.MOV.U32 R79, RZ, RZ, R15 ;  /* 0x000000ffff4f7224 */ /* 0x000fe200078e000f */
[----:B------:R-:W-:Y:S01]  /*4240*/  LOP3.LUT R15, R8, 0xffff, RZ, 0xc0, !PT ;  /* 0x0000ffff080f7812 */ /* 0x000fe200078ec0ff */
[----:B------:R-:W-:-:S04]  /*4250*/  IMAD.WIDE.U32 R8, R22, -0x326172a9, RZ ;  /* 0xcd9e8d5716087825 */ /* 0x000fc800078e00ff */
[----:B------:R-:W-:Y:S01]  /*4260*/  IMAD.MOV.U32 R78, RZ, RZ, R24 ;  /* 0x000000ffff4e7224 */ /* 0x000fe200078e0018 */
[C---:B------:R-:W-:Y:S01]  /*4270*/  LOP3.LUT R45, R8.reuse, 0xffff, RZ, 0xc0, !PT ;  /* 0x0000ffff082d7812 */ /* 0x040fe200078ec0ff */
[----:B------:R-:W-:Y:S01]  /*4280*/  IMAD.WIDE.U32 R24, R125, -0x326172a9, RZ ;  /* 0xcd9e8d577d187825 */ /* 0x000fe200078e00ff */
[----:B------:R-:W-:Y:S02]  /*4290*/  LOP3.LUT R51, R8, 0xff, RZ, 0xc0, !PT ;  /* 0x000000ff08337812 */ /* 0x000fe400078ec0ff */
[----:B------:R-:W-:Y:S01]  /*42a0*/  SHF.R.U32.HI R50, RZ, 0x10, R8 ;  /* 0x00000010ff327819 */ /* 0x000fe20000011608 */
[----:B------:R-:W-:Y:S01]  /*42b0*/  IMAD.MOV.U32 R101, RZ, RZ, R200 ;  /* 0x000000ffff657224 */ /* 0x000fe200078e00c8 */
[----:B------:R-:W-:Y:S01]  /*42c0*/  SHF.R.U32.HI R49, RZ, 0x18, R8 ;  /* 0x00000018ff317819 */ /* 0x000fe20000011608 */
[----:B-1----:R-:W-:Y:S01]  /*42d0*/  IMAD.WIDE.U32 R10, R23, -0x326172a9, RZ ;  /* 0xcd9e8d57170a7825 */ /* 0x002fe200078e00ff */
[----:B------:R-:W-:-:S03]  /*42e0*/  SHF.R.U32.HI R8, RZ, 0x10, R2 ;  /* 0x00000010ff087819 */ /* 0x000fc60000011602 */
[----:B-----5:R-:W-:Y:S01]  /*42f0*/  IMAD.MOV.U32 R23, RZ, RZ, R37 ;  /* 0x000000ffff177224 */ /* 0x020fe200078e0025 */
[----:B------:R-:W-:Y:S01]  /*4300*/  LOP3.LUT R36, R11, UR19, R88, 0x96, !PT ;  /* 0x000000130b247c12 */ /* 0x000fe2000f8e9658 */
[----:B------:R-:W-:Y:S01]  /*4310*/  IMAD.MOV.U32 R37, RZ, RZ, R197 ;  /* 0x000000ffff257224 */ /* 0x000fe200078e00c5 */
[----:B------:R-:W-:Y:S01]  /*4320*/  HMMA.16816.F32 R88, R4, R58, R64 ;  /* 0x0000003a0458723c */ /* 0x000fe20000001840 */
[----:B------:R-:W-:Y:S01]  /*4330*/  LOP3.LUT R32, R9, UR29, R10, 0x96, !PT ;  /* 0x0000001d09207c12 */ /* 0x000fe2000f8e960a */
[--C-:B------:R-:W-:Y:S01]  /*4340*/  FFMA.FTZ R10, R176, UR4, -R3.reuse ;  /* 0x00000004b00a7c23 */ /* 0x100fe20008010803 */
[----:B------:R-:W-:Y:S01]  /*4350*/  FFMA.FTZ R9, R177, UR4, -R3 ;  /* 0x00000004b1097c23 */ /* 0x000fe20008010803 */
[----:B--2---:R-:W-:Y:S02]  /*4360*/  IMAD.MOV.U32 R176, RZ, RZ, R31 ;  /* 0x000000ffffb07224 */ /* 0x004fe400078e001f */
[----:B------:R1:W2:Y:S01]  /*4370*/  MUFU.EX2 R67, R10 ;  /* 0x0000000a00437308 */ /* 0x0002a20000000800 */
[----:B------:R-:W-:-:S04]  /*4380*/  IMAD.WIDE.U32 R6, R14, -0x326172a9, RZ ;  /* 0xcd9e8d570e067825 */ /* 0x000fc800078e00ff */
[----:B------:R-:W-:Y:S01]  /*4390*/  IMAD.WIDE.U32 R4, R13, -0x326172a9, RZ ;  /* 0xcd9e8d570d047825 */ /* 0x000fe200078e00ff */
[----:B------:R-:W-:Y:S02]  /*43a0*/  LOP3.LUT R34, R7, UR19, R100, 0x96, !PT ;  /* 0x0000001307227c12 */ /* 0x000fe4000f8e9664 */
[----:B------:R-:W-:Y:S01]  /*43b0*/  SHF.R.U32.HI R7, RZ, 0x8, R15 ;  /* 0x00000008ff077819 */ /* 0x000fe2000001160f */
[----:B------:R3:W4:Y:S01]  /*43c0*/  MUFU.EX2 R54, R9 ;  /* 0x0000000900367308 */ /* 0x0007220000000800 */
[----:B------:R-:W-:Y:S01]  /*43d0*/  LOP3.LUT R22, R5, UR29, R6, 0x96, !PT ;  /* 0x0000001d05167c12 */ /* 0x000fe2000f8e9606 */
[----:B------:R-:W-:Y:S01]  /*43e0*/  IMAD.MOV.U32 R177, RZ, RZ, R79 ;  /* 0x000000ffffb17224 */ /* 0x000fe200078e004f */
[----:B------:R-:W-:Y:S01]  /*43f0*/  LOP3.LUT R39, R4, 0xffff, RZ, 0xc0, !PT ;  /* 0x0000ffff04277812 */ /* 0x000fe200078ec0ff */
[--C-:B------:R-:W-:Y:S01]  /*4400*/  FFMA.FTZ R5, R212, UR4, -R3.reuse ;  /* 0x00000004d4057c23 */ /* 0x100fe20008010803 */
[----:B------:R-:W-:Y:S01]  /*4410*/  LOP3.LUT R47, R4, 0xff, RZ, 0xc0, !PT ;  /* 0x000000ff042f7812 */ /* 0x000fe200078ec0ff */
[----:B------:R-:W-:Y:S01]  /*4420*/  IMAD.MOV.U32 R79, RZ, RZ, R210 ;  /* 0x000000ffff4f7224 */ /* 0x000fe200078e00d2 */
[--C-:B------:R-:W-:Y:S01]  /*4430*/  SHF.R.U32.HI R44, RZ, 0x10, R4.reuse ;  /* 0x00000010ff2c7819 */ /* 0x100fe20000011604 */
[----:B------:R5:W5:Y:S01]  /*4440*/  MUFU.EX2 R33, R5 ;  /* 0x0000000500217308 */ /* 0x000b620000000800 */
[----:B------:R-:W-:Y:S01]  /*4450*/  SHF.R.U32.HI R46, RZ, 0x18, R4 ;  /* 0x00000018ff2e7819 */ /* 0x000fe20000011604 */
[----:B------:R-:W-:Y:S01]  /*4460*/  FFMA.FTZ R4, R213, UR4, -R3 ;  /* 0x00000004d5047c23 */ /* 0x000fe20008010803 */
[----:B------:R-:W-:Y:S01]  /*4470*/  LOP3.LUT R6, R20, 0xff, RZ, 0xc0, !PT ;  /* 0x000000ff14067812 */ /* 0x000fe200078ec0ff */
[----:B------:R-:W-:Y:S01]  /*4480*/  IMAD.MOV.U32 R64, RZ, RZ, R55 ;  /* 0x000000ffff407224 */ /* 0x000fe200078e0037 */
[----:B-1----:R-:W-:Y:S01]  /*4490*/  LOP3.LUT R10, R2, 0xff, RZ, 0xc0, !PT ;  /* 0x000000ff020a7812 */ /* 0x002fe200078ec0ff */
[----:B------:R-:W-:Y:S01]  /*44a0*/  IMAD.MOV.U32 R55, RZ, RZ, R211 ;  /* 0x000000ffff377224 */ /* 0x000fe200078e00d3 */
[----:B------:R-:W-:Y:S01]  /*44b0*/  PRMT R13, R21, 0x5410, R7 ;  /* 0x00005410150d7816 */ /* 0x000fe20000000007 */
[----:B------:R1:W-:Y:S01]  /*44c0*/  MUFU.EX2 R66, R4 ;  /* 0x0000000400427308 */ /* 0x0003e20000000800 */
[----:B---3--:R-:W-:Y:S01]  /*44d0*/  SHF.R.U32.HI R9, RZ, 0x18, R2 ;  /* 0x00000018ff097819 */ /* 0x008fe20000011602 */
[----:B--2---:R-:W-:Y:S01]  /*44e0*/  IMAD.MOV.U32 R125, RZ, RZ, R67 ;  /* 0x000000ffff7d7224 */ /* 0x004fe200078e0043 */
[----:B------:R-:W-:Y:S01]  /*44f0*/  PRMT R15, R6, 0x5410, R19 ;  /* 0x00005410060f7816 */ /* 0x000fe20000000013 */
[----:B------:R-:W-:-:S04]  /*4500*/  IMAD.WIDE.U32 R6, R133, -0x2daee0ad, RZ ;  /* 0xd2511f5385067825 */ /* 0x000fc800078e00ff */
[----:B----4-:R-:W-:Y:S01]  /*4510*/  IMAD.MOV.U32 R133, RZ, RZ, R54 ;  /* 0x000000ffff857224 */ /* 0x010fe200078e0036 */
[----:B-----5:R-:W-:Y:S01]  /*4520*/  LOP3.LUT R5, R2, 0xffff, RZ, 0xc0, !PT ;  /* 0x0000ffff02057812 */ /* 0x020fe200078ec0ff */
[----:B------:R-:W-:Y:S01]  /*4530*/  IMAD.MOV.U32 R54, RZ, RZ, R27 ;  /* 0x000000ffff367224 */ /* 0x000fe200078e001b */
[----:B------:R-:W-:Y:S01]  /*4540*/  LOP3.LUT R2, R8, 0xff, RZ, 0xc0, !PT ;  /* 0x000000ff08027812 */ /* 0x000fe200078ec0ff */
[----:B------:R-:W-:Y:S01]  /*4550*/  IMAD.MOV.U32 R61, RZ, RZ, R133 ;  /* 0x000000ffff3d7224 */ /* 0x000fe200078e0085 */
[----:B------:R-:W-:Y:S01]  /*4560*/  LOP3.LUT R11, R7, UR24, R60, 0x96, !PT ;  /* 0x00000018070b7c12 */ /* 0x000fe2000f8e963c */
[----:B------:R-:W-:Y:S01]  /*4570*/  FFMA.FTZ R7, R181, UR4, -R3 ;  /* 0x00000004b5077c23 */ /* 0x000fe20008010803 */
[----:B------:R-:W-:Y:S01]  /*4580*/  PRMT R20, R2, 0x5410, R9 ;  /* 0x0000541002147816 */ /* 0x000fe20000000009 */
[----:B------:R-:W-:Y:S01]  /*4590*/  IMAD.WIDE.U32 R8, R124, -0x326172a9, RZ ;  /* 0xcd9e8d577c087825 */ /* 0x000fe200078e00ff */
[----:B-1----:R-:W-:-:S03]  /*45a0*/  SHF.R.U32.HI R4, RZ, 0x8, R5 ;  /* 0x00000008ff047819 */ /* 0x002fc60000011605 */
[----:B------:R-:W-:Y:S01]  /*45b0*/  FFMA.FTZ R5, R180, UR4, -R3 ;  /* 0x00000004b4057c23 */ /* 0x000fe20008010803 */
[----:B------:R-:W-:Y:S01]  /*45c0*/  MUFU.EX2 R252, R7 ;  /* 0x0000000700fc7308 */ /* 0x000fe20000000800 */
[----:B------:R-:W-:Y:S01]  /*45d0*/  IMAD.MOV.U32 R180, RZ, RZ, R33 ;  /* 0x000000ffffb47224 */ /* 0x000fe200078e0021 */
[----:B------:R-:W-:Y:S01]  /*45e0*/  PRMT R12, R10, 0x5410, R4 ;  /* 0x000054100a0c7816 */ /* 0x000fe20000000004 */
[----:B------:R-:W-:-:S04]  /*45f0*/  IMAD.WIDE.U32 R10, R11, -0x326172a9, RZ ;  /* 0xcd9e8d570b0a7825 */ /* 0x000fc800078e00ff */
[----:B------:R-:W-:Y:S01]  /*4600*/  IMAD.MOV.U32 R67, RZ, RZ, R54 ;  /* 0x000000ffff437224 */ /* 0x000fe200078e0036 */
[----:B------:R1:W2:Y:S02]  /*4610*/  MUFU.EX2 R65, R5 ;  /* 0x0000000500417308 */ /* 0x0002a40000000800 */
[----:B-1----:R-:W-:-:S05]  /*4620*/  IMAD.WIDE.U32 R4, R132, -0x2daee0ad, RZ ;  /* 0xd2511f5384047825 */ /* 0x002fca00078e00ff */
[----:B------:R-:W-:Y:S01]  /*4630*/  LOP3.LUT R2, R5, UR22, R6, 0x96, !PT ;  /* 0x0000001605027c12 */ /* 0x000fe2000f8e9606 */
[----:B------:R-:W-:Y:S01]  /*4640*/  FFMA.FTZ R6, R170, UR4, -R18 ;  /* 0x00000004aa067c23 */ /* 0x000fe20008010812 */
[----:B------:R-:W-:Y:S02]  /*4650*/  LOP3.LUT R5, R9, UR23, R48, 0x96, !PT ;  /* 0x0000001709057c12 */ /* 0x000fe4000f8e9630 */
[----:B------:R-:W-:Y:S01]  /*4660*/  LOP3.LUT R9, R25, UR21, R8, 0x96, !PT ;  /* 0x0000001519097c12 */ /* 0x000fe2000f8e9608 */
[----:B------:R-:W-:-:S04]  /*4670*/  IMAD.WIDE.U32 R28, R2, -0x326172a9, RZ ;  /* 0xcd9e8d57021c7825 */ /* 0x000fc800078e00ff */
[----:B------:R-:W-:Y:S01]  /*4680*/  FFMA.FTZ R2, R171, UR4, -R18 ;  /* 0x00000004ab027c23 */ /* 0x000fe20008010812 */
[----:B------:R1:W-:Y:S01]  /*4690*/  MUFU.EX2 R199, R6 ;  /* 0x0000000600c77308 */ /* 0x0003e20000000800 */
[----:B------:R-:W-:Y:S01]  /*46a0*/  LOP3.LUT R8, R11, UR23, R48, 0x96, !PT ;  /* 0x000000170b087c12 */ /* 0x000fe2000f8e9630 */
[----:B------:R-:W-:Y:S01]  /*46b0*/  IMAD.MOV.U32 R171, RZ, RZ, R71 ;  /* 0x000000ffffab7224 */ /* 0x000fe200078e0047 */
[----:B------:R-:W-:Y:S01]  /*46c0*/  LOP3.LUT R10, R29, UR21, R10, 0x96, !PT ;  /* 0x000000151d0a7c12 */ /* 0x000fe2000f8e960a */
[----:B------:R-:W-:Y:S02]  /*46d0*/  IMAD.MOV.U32 R71, RZ, RZ, R77 ;  /* 0x000000ffff477224 */ /* 0x000fe400078e004d */
[----:B------:R-:W-:Y:S02]  /*46e0*/  IMAD.MOV.U32 R77, RZ, RZ, R113 ;  /* 0x000000ffff4d7224 */ /* 0x000fe400078e0071 */
[----:B------:R-:W-:Y:S02]  /*46f0*/  IMAD.MOV.U32 R113, RZ, RZ, R198 ;  /* 0x000000ffff717224 */ /* 0x000fe400078e00c6 */
[----:B------:R-:W-:Y:S01]  /*4700*/  IMAD.WIDE.U32 R30, R9, -0x2daee0ad, RZ ;  /* 0xd2511f53091e7825 */ /* 0x000fe200078e00ff */
[----:B------:R3:W4:Y:S03]  /*4710*/  MUFU.EX2 R198, R2 ;  /* 0x0000000200c67308 */ /* 0x0007260000000800 */
[----:B------:R-:W-:-:S04]  /*4720*/  IMAD.WIDE.U32 R68, R10, -0x2daee0ad, RZ ;  /* 0xd2511f530a447825 */ /* 0x000fc800078e00ff */
[----:B-1----:R-:W-:-:S04]  /*4730*/  IMAD.WIDE.U32 R6, R5, -0x2daee0ad, RZ ;  /* 0xd2511f5305067825 */ /* 0x002fc800078e00ff */
[----:B------:R-:W-:Y:S01]  /*4740*/  FFMA.FTZ R5, R119, UR4, -R18 ;  /* 0x0000000477057c23 */ /* 0x000fe20008010812 */
[----:B------:R-:W-:Y:S01]  /*4750*/  IMAD.MOV.U32 R100, RZ, RZ, R71 ;  /* 0x000000ffff647224 */ /* 0x000fe200078e0047 */
[----:B------:R-:W-:Y:S02]  /*4760*/  LOP3.LUT R19, R7, UR20, R102, 0x96, !PT ;  /* 0x0000001407137c12 */ /* 0x000fe4000f8e9666 */
[----:B------:R1:W-:Y:S01]  /*4770*/  MUFU.EX2 R197, R5 ;  /* 0x0000000500c57308 */ /* 0x0003e20000000800 */
[----:B------:R-:W-:Y:S01]  /*4780*/  LOP3.LUT R11, R31, UR18, R6, 0x96, !PT ;  /* 0x000000121f0b7c12 */ /* 0x000fe2000f8e9606 */
[----:B------:R-:W-:-:S04]  /*4790*/  IMAD.WIDE.U32 R6, R8, -0x2daee0ad, RZ ;  /* 0xd2511f5308067825 */ /* 0x000fc800078e00ff */
[----:B---3--:R-:W-:Y:S01]  /*47a0*/  FFMA.FTZ R2, R118, UR4, -R18 ;  /* 0x0000000476027c23 */ /* 0x008fe20008010812 */
[----:B------:R-:W-:Y:S01]  /*47b0*/  IMAD.MOV.U32 R71, RZ, RZ, R173 ;  /* 0x000000ffff477224 */ /* 0x000fe200078e00ad */
[----:B------:R-:W-:Y:S02]  /*47c0*/  LOP3.LUT R9, R7, UR20, R4, 0x96, !PT ;  /* 0x0000001407097c12 */ /* 0x000fe4000f8e9604 */
[----:B------:R3:W5:Y:S01]  /*47d0*/  MUFU.EX2 R196, R2 ;  /* 0x0000000200c47308 */ /* 0x0007620000000800 */
[----:B------:R-:W-:Y:S01]  /*47e0*/  F2FP.F16.F32.PACK_AB R4, R171, R159 ;  /* 0x0000009fab04723e */ /* 0x000fe200000000ff */
[----:B------:R-:W-:Y:S01]  /*47f0*/  IMAD.MOV.U32 R173, RZ, RZ, R26 ;  /* 0x000000ffffad7224 */ /* 0x000fe200078e001a */
[----:B------:R-:W-:Y:S01]  /*4800*/  LOP3.LUT R8, R69, UR18, R6, 0x96, !PT ;  /* 0x0000001245087c12 */ /* 0x000fe2000f8e9606 */
[----:B------:R-:W-:-:S04]  /*4810*/  IMAD.WIDE.U32 R6, R19, -0x326172a9, RZ ;  /* 0xcd9e8d5713067825 */ /* 0x000fc800078e00ff */
[----:B------:R-:W-:Y:S02]  /*4820*/  IMAD.MOV.U32 R133, RZ, RZ, R100 ;  /* 0x000000ffff857224 */ /* 0x000fe400078e0064 */
[----:B-1----:R-:W-:Y:S01]  /*4830*/  FFMA.FTZ R5, R216, UR4, -R3 ;  /* 0x00000004d8057c23 */ /* 0x002fe20008010803 */
[----:B--2---:R-:W-:Y:S01]  /*4840*/  IMAD.MOV.U32 R216, RZ, RZ, R65 ;  /* 0x000000ffffd87224 */ /* 0x004fe200078e0041 */
[----:B------:R-:W-:Y:S01]  /*4850*/  LOP3.LUT R19, R7, UR19, R24, 0x96, !PT ;  /* 0x0000001307137c12 */ /* 0x000fe2000f8e9618 */
[----:B------:R-:W-:Y:S01]  /*4860*/  IMAD.MOV.U32 R65, RZ, RZ, R23 ;  /* 0x000000ffff417224 */ /* 0x000fe200078e0017 */
[----:B------:R1:W-:Y:S01]  /*4870*/  MUFU.EX2 R213, R5 ;  /* 0x0000000500d57308 */ /* 0x0003e20000000800 */
[----:B------:R-:W-:Y:S02]  /*4880*/  IMAD.MOV.U32 R170, RZ, RZ, R133 ;  /* 0x000000ffffaa7224 */ /* 0x000fe400078e0085 */
[----:B------:R-:W-:Y:S01]  /*4890*/  IMAD.MOV.U32 R133, RZ, RZ, R62 ;  /* 0x000000ffff857224 */ /* 0x000fe200078e003e */
[----:B---3--:R-:W-:Y:S01]  /*48a0*/  HSET2.LE.AND R2, R13, R0, PT ;  /* 0x000000000d027233 */ /* 0x008fe20003803000 */
[----:B------:R-:W-:-:S04]  /*48b0*/  IMAD.MOV.U32 R119, RZ, RZ, R170 ;  /* 0x000000ffff777224 */ /* 0x000fc800078e00aa */
[----:B------:R-:W-:Y:S02]  /*48c0*/  LOP3.LUT R14, R2, R4, RZ, 0xc0, !PT ;  /* 0x00000004020e7212 */ /* 0x000fe400078ec0ff */
[----:B------:R-:W-:Y:S02]  /*48d0*/  HSET2.LE.AND R2, R15, R0, PT ;  /* 0x000000000f027233 */ /* 0x000fe40003803000 */
[----:B----4-:R-:W-:-:S04]  /*48e0*/  F2FP.F16.F32.PACK_AB R4, R198, R199 ;  /* 0x000000c7c604723e */ /* 0x010fc800000000ff */
[----:B------:R-:W-:Y:S01]  /*48f0*/  LOP3.LUT R15, R2, R4, RZ, 0xc0, !PT ;  /* 0x00000004020f7212 */ /* 0x000fe200078ec0ff */
[----:B-1----:R-:W-:Y:S01]  /*4900*/  FFMA.FTZ R5, R217, UR4, -R3 ;  /* 0x00000004d9057c23 */ /* 0x002fe20008010803 */
[--C-:B------:R-:W-:Y:S01]  /*4910*/  HSET2.LE.AND R2, R12, R0.reuse, PT ;  /* 0x000000000c027233 */ /* 0x100fe20003803000 */
[----:B------:R-:W-:Y:S01]  /*4920*/  IMAD.MOV.U32 R217, RZ, RZ, R66 ;  /* 0x000000ffffd97224 */ /* 0x000fe200078e0042 */
[----:B------:R-:W-:Y:S01]  /*4930*/  F2FP.F16.F32.PACK_AB R4, R169, R78 ;  /* 0x0000004ea904723e */ /* 0x000fe200000000ff */
[----:B------:R1:W-:Y:S01]  /*4940*/  MUFU.EX2 R212, R5 ;  /* 0x0000000500d47308 */ /* 0x0003e20000000800 */
[----:B------:R-:W-:Y:S02]  /*4950*/  IMAD.MOV.U32 R66, RZ, RZ, R201 ;  /* 0x000000ffff427224 */ /* 0x000fe400078e00c9 */
[----:B------:R-:W-:Y:S02]  /*4960*/  LOP3.LUT R12, R2, R4, RZ, 0xc0, !PT ;  /* 0x00000004020c7212 */ /* 0x000fe400078ec0ff */
[----:B------:R-:W-:Y:S01]  /*4970*/  HSET2.LE.AND R2, R20, R0, PT ;  /* 0x0000000014027233 */ /* 0x000fe20003803000 */
[----:B------:R-:W-:Y:S01]  /*4980*/  IMAD.MOV.U32 R100, RZ, RZ, R66 ;  /* 0x000000ffff647224 */ /* 0x000fe200078e0042 */
[----:B-----5:R-:W-:Y:S01]  /*4990*/  F2FP.F16.F32.PACK_AB R4, R197, R196 ;  /* 0x000000c4c504723e */ /* 0x020fe200000000ff */
[----:B------:R-:W-:-:S02]  /*49a0*/  IMAD.MOV.U32 R66, RZ, RZ, R76 ;  /* 0x000000ffff427224 */ /* 0x000fc400078e004c */
[----:B------:R-:W-:Y:S01]  /*49b0*/  IMAD.MOV.U32 R76, RZ, RZ, R37 ;  /* 0x000000ffff4c7224 */ /* 0x000fe200078e0025 */
[----:B------:R-:W-:Y:S01]  /*49c0*/  LOP3.LUT R13, R2, R4, RZ, 0xc0, !PT ;  /* 0x00000004020d7212 */ /* 0x000fe200078ec0ff */
[----:B------:R-:W-:Y:S01]  /*49d0*/  FFMA.FTZ R2, R189, UR4, -R3 ;  /* 0x00000004bd027c23 */ /* 0x000fe20008010803 */
[----:B------:R-:W-:Y:S02]  /*49e0*/  IMAD.MOV.U32 R124, RZ, RZ, R66 ;  /* 0x000000ffff7c7224 */ /* 0x000fe400078e0042 */
[----:B------:R-:W-:Y:S01]  /*49f0*/  IMAD.MOV.U32 R66, RZ, RZ, R55 ;  /* 0x000000ffff427224 */ /* 0x000fe200078e0037 */
[----:B------:R2:W-:Y:S01]  /*4a00*/  MUFU.EX2 R210, R2 ;  /* 0x0000000200d27308 */ /* 0x0005e20000000800 */
[----:B-1----:R-:W-:Y:S01]  /*4a10*/  FFMA.FTZ R5, R188, UR4, -R3 ;  /* 0x00000004bc057c23 */ /* 0x002fe20008010803 */
[----:B------:R-:W-:Y:S01]  /*4a20*/  HMMA.16816.F32 R80, R12, R40, R80 ;  /* 0x000000280c50723c */ /* 0x000fe20000001850 */
[----:B------:R-:W-:Y:S02]  /*4a30*/  IMAD.MOV.U32 R10, RZ, RZ, R124 ;  /* 0x000000ffff0a7224 */ /* 0x000fe400078e007c */
[----:B------:R-:W-:-:S02]  /*4a40*/  IMAD.MOV.U32 R124, RZ, RZ, R177 ;  /* 0x000000ffff7c7224 */ /* 0x000fc400078e00b1 */
[----:B------:R-:W-:Y:S01]  /*4a50*/  IMAD.MOV.U32 R60, RZ, RZ, R100 ;  /* 0x000000ffff3c7224 */ /* 0x000fe200078e0064 */
[----:B------:R1:W-:Y:S03]  /*4a60*/  MUFU.EX2 R211, R5 ;  /* 0x0000000500d37308 */ /* 0x0003e60000000800 */
[----:B------:R-:W-:Y:S02]  /*4a70*/  IMAD.MOV.U32 R102, RZ, RZ, R60 ;  /* 0x000000ffff667224 */ /* 0x000fe400078e003c */
[----:B--2---:R-:W-:-:S04]  /*4a80*/  FFMA.FTZ R2, R184, UR4, -R3 ;  /* 0x00000004b8027c23 */ /* 0x004fc80008010803 */
[----:B------:R2:W-:Y:S01]  /*4a90*/  MUFU.EX2 R201, R2 ;  /* 0x0000000200c97308 */ /* 0x0005e20000000800 */
[----:B-1----:R-:W-:-:S05]  /*4aa0*/  IMAD.WIDE.U32 R4, R11, -0x326172a9, RZ ;  /* 0xcd9e8d570b047825 */ /* 0x002fca00078e00ff */
[----:B------:R-:W-:Y:S01]  /*4ab0*/  LOP3.LUT R21, R5, UR29, R6, 0x96, !PT ;  /* 0x0000001d05157c12 */ /* 0x000fe2000f8e9606 */
[----:B------:R-:W-:Y:S01]  /*4ac0*/  IMAD.WIDE.U32 R6, R9, -0x326172a9, RZ ;  /* 0xcd9e8d5709067825 */ /* 0x000fe200078e00ff */
[C---:B------:R-:W-:Y:S02]  /*4ad0*/  LOP3.LUT R23, R4.reuse, 0xffff, RZ, 0xc0, !PT ;  /* 0x0000ffff04177812 */ /* 0x040fe400078ec0ff */
[----:B------:R-:W-:Y:S02]  /*4ae0*/  LOP3.LUT R27, R4, 0xff, RZ, 0xc0, !PT ;  /* 0x000000ff041b7812 */ /* 0x000fe400078ec0ff */
[--C-:B------:R-:W-:Y:S01]  /*4af0*/  SHF.R.U32.HI R26, RZ, 0x10, R4.reuse ;  /* 0x00000010ff1a7819 */ /* 0x100fe20000011604 */
[----:B--2---:R-:W-:Y:S01]  /*4b00*/  FFMA.FTZ R2, R185, UR4, -R3 ;  /* 0x00000004b9027c23 */ /* 0x004fe20008010803 */
[----:B------:R-:W-:Y:S01]  /*4b10*/  SHF.R.U32.HI R25, RZ, 0x18, R4 ;  /* 0x00000018ff197819 */ /* 0x000fe20000011604 */
[----:B------:R-:W-:Y:S01]  /*4b20*/  IMAD.WIDE.U32 R4, R8, -0x326172a9, RZ ;  /* 0xcd9e8d5708047825 */ /* 0x000fe200078e00ff */
[----:B------:R-:W-:Y:S01]  /*4b30*/  LOP3.LUT R33, R7, UR19, R28, 0x96, !PT ;  /* 0x0000001307217c12 */ /* 0x000fe2000f8e961c */
[----:B------:R1:W-:Y:S01]  /*4b40*/  MUFU.EX2 R200, R2 ;  /* 0x0000000200c87308 */ /* 0x0003e20000000800 */
[----:B------:R-:W-:-:S02]  /*4b50*/  LOP3.LUT R37, R4, 0xffff, RZ, 0xc0, !PT ;  /* 0x0000ffff04257812 */ /* 0x000fc400078ec0ff */
[----:B------:R-:W-:Y:S02]  /*4b60*/  LOP3.LUT R41, R4, 0xff, RZ, 0xc0, !PT ;  /* 0x000000ff04297812 */ /* 0x000fe400078ec0ff */
[----:B------:R-:W-:Y:S02]  /*4b70*/  SHF.R.U32.HI R40, RZ, 0x10, R4 ;  /* 0x00000010ff287819 */ /* 0x000fe40000011604 */
[----:B------:R-:W-:Y:S01]  /*4b80*/  LOP3.LUT R24, R5, UR29, R6, 0x96, !PT ;  /* 0x0000001d05187c12 */ /* 0x000fe2000f8e9606 */
[----:B------:R-:W-:Y:S01]  /*4b90*/  IMAD.WIDE.U32 R6, R36, -0x2daee0ad, RZ ;  /* 0xd2511f5324067825 */ /* 0x000fe200078e00ff */
[----:B------:R-:W-:-:S03]  /*4ba0*/  LOP3.LUT R5, R44, 0xff, RZ, 0xc0, !PT ;  /* 0x000000ff2c057812 */ /* 0x000fc600078ec0ff */
[----:B-1----:R-:W-:Y:S01]  /*4bb0*/  FFMA.FTZ R2, R192, UR4, -R3 ;  /* 0x00000004c0027c23 */ /* 0x002fe20008010803 */
[----:B------:R-:W-:Y:S02]  /*4bc0*/  IMAD.MOV.U32 R192, RZ, RZ, R180 ;  /* 0x000000ffffc07224 */ /* 0x000fe400078e00b4 */
[----:B------:R-:W-:Y:S01]  /*4bd0*/  IMAD.MOV.U32 R180, RZ, RZ, R65 ;  /* 0x000000ffffb47224 */ /* 0x000fe200078e0041 */
[----:B------:R1:W-:Y:S01]  /*4be0*/  MUFU.EX2 R189, R2 ;  /* 0x0000000200bd7308 */ /* 0x0003e20000000800 */
[----:B------:R-:W-:Y:S02]  /*4bf0*/  IMAD.MOV.U32 R65, RZ, RZ, R176 ;  /* 0x000000ffff417224 */ /* 0x000fe400078e00b0 */
[----:B------:R-:W-:Y:S01]  /*4c00*/  IMAD.MOV.U32 R176, RZ, RZ, R52 ;  /* 0x000000ffffb07224 */ /* 0x000fe200078e0034 */
[----:B------:R-:W-:Y:S01]  /*4c10*/  SHF.R.U32.HI R52, RZ, 0x18, R4 ;  /* 0x00000018ff347819 */ /* 0x000fe20000011604 */
[----:B------:R-:W-:Y:S01]  /*4c20*/  FFMA.FTZ R4, R193, UR4, -R3 ;  /* 0x00000004c1047c23 */ /* 0x000fe20008010803 */
[----:B------:R-:W-:-:S02]  /*4c30*/  IMAD.MOV.U32 R132, RZ, RZ, R65 ;  /* 0x000000ffff847224 */ /* 0x000fc400078e0041 */
[----:B------:R-:W-:Y:S01]  /*4c40*/  IMAD.MOV.U32 R65, RZ, RZ, R76 ;  /* 0x000000ffff417224 */ /* 0x000fe200078e004c */
[----:B------:R2:W-:Y:S01]  /*4c50*/  MUFU.EX2 R188, R4 ;  /* 0x0000000400bc7308 */ /* 0x0005e20000000800 */
[----:B------:R-:W-:Y:S02]  /*4c60*/  IMAD.MOV.U32 R193, RZ, RZ, R61 ;  /* 0x000000ffffc17224 */ /* 0x000fe400078e003d */
[----:B------:R-:W-:Y:S02]  /*4c70*/  IMAD.MOV.U32 R61, RZ, RZ, R180 ;  /* 0x000000ffff3d7224 */ /* 0x000fe400078e00b4 */
[----:B------:R-:W-:Y:S02]  /*4c80*/  IMAD.MOV.U32 R118, RZ, RZ, R132 ;  /* 0x000000ffff767224 */ /* 0x000fe400078e0084 */
[----:B------:R-:W-:Y:S02]  /*4c90*/  IMAD.MOV.U32 R48, RZ, RZ, R61 ;  /* 0x000000ffff307224 */ /* 0x000fe400078e003d */
[----:B-1----:R-:W-:-:S04]  /*4ca0*/  IMAD.WIDE.U32 R2, R35, -0x2daee0ad, RZ ;  /* 0xd2511f5323027825 */ /* 0x002fc800078e00ff */
[----:B------:R-:W-:Y:S01]  /*4cb0*/  IMAD.MOV.U32 R11, RZ, RZ, R48 ;  /* 0x000000ffff0b7224 */ /* 0x000fe200078e0030 */
[----:B------:R-:W-:Y:S01]  /*4cc0*/  LOP3.LUT R20, R3, UR28, R114, 0x96, !PT ;  /* 0x0000001c03147c12 */ /* 0x000fe2000f8e9672 */
[----:B------:R-:W-:Y:S01]  /*4cd0*/  IMAD.MOV.U32 R132, RZ, RZ, R64 ;  /* 0x000000ffff847224 */ /* 0x000fe200078e0040 */
[----:B------:R-:W-:Y:S01]  /*4ce0*/  LOP3.LUT R35, R2, 0xffff, RZ, 0xc0, !PT ;  /* 0x0000ffff02237812 */ /* 0x000fe200078ec0ff */
[----:B--2---:R-:W-:Y:S01]  /*4cf0*/  FFMA.FTZ R4, R122, UR4, -R18 ;  /* 0x000000047a047c23 */ /* 0x004fe20008010812 */
[----:B------:R-:W-:Y:S01]  /*4d00*/  LOP3.LUT R54, R2, 0xff, RZ, 0xc0, !PT ;  /* 0x000000ff02367812 */ /* 0x000fe200078ec0ff */
[----:B------:R-:W-:Y:S01]  /*4d10*/  IMAD.MOV.U32 R48, RZ, RZ, R124 ;  /* 0x000000ffff307224 */ /* 0x000fe200078e007c */
[--C-:B------:R-:W-:Y:S01]  /*4d20*/  SHF.R.U32.HI R55, RZ, 0x10, R2.reuse ;  /* 0x00000010ff377819 */ /* 0x100fe20000011602 */
[----:B------:R1:W-:Y:S01]  /*4d30*/  MUFU.EX2 R185, R4 ;  /* 0x0000000400b97308 */ /* 0x0003e20000000800 */
[----:B------:R-:W-:Y:S01]  /*4d40*/  SHF.R.U32.HI R76, RZ, 0x18, R2 ;  /* 0x00000018ff4c7819 */ /* 0x000fe20000011602 */
[----:B------:R-:W-:Y:S01]  /*4d50*/  FFMA.FTZ R2, R123, UR4, -R18 ;  /* 0x000000047b027c23 */ /* 0x000fe20008010812 */
[----:B------:R-:W-:Y:S01]  /*4d60*/  SHF.R.U32.HI R3, RZ, 0x8, R45 ;  /* 0x00000008ff037819 */ /* 0x000fe2000001162d */
[----:B------:R-:W-:-:S02]  /*4d70*/  IMAD.MOV.U32 R64, RZ, RZ, R63 ;  /* 0x000000ffff407224 */ /* 0x000fc400078e003f */
[----:B------:R-:W-:Y:S01]  /*4d80*/  IMAD.MOV.U32 R28, RZ, RZ, R11 ;  /* 0x000000ffff1c7224 */ /* 0x000fe200078e000b */
[----:B------:R-:W-:Y:S01]  /*4d90*/  PRMT R115, R51, 0x5410, R3 ;  /* 0x0000541033737816 */ /* 0x000fe20000000003 */
[----:B------:R2:W-:Y:S01]  /*4da0*/  MUFU.EX2 R184, R2 ;  /* 0x0000000200b87308 */ /* 0x0005e20000000800 */
[----:B------:R-:W-:Y:S01]  /*4db0*/  LOP3.LUT R3, R50, 0xff, RZ, 0xc0, !PT ;  /* 0x000000ff32037812 */ /* 0x000fe200078ec0ff */
[----:B------:R-:W-:Y:S01]  /*4dc0*/  HMMA.16816.F32 R60, R12, R42, R84 ;  /* 0x0000002a0c3c723c */ /* 0x000fe20000001854 */
[----:B------:R-:W-:Y:S02]  /*4dd0*/  IMAD.MOV.U32 R9, RZ, RZ, R118 ;  /* 0x000000ffff097224 */ /* 0x000fe400078e0076 */
[----:B------:R-:W-:Y:S01]  /*4de0*/  PRMT R114, R3, 0x5410, R49 ;  /* 0x0000541003727816 */ /* 0x000fe20000000031 */
[----:B------:R-:W-:Y:S01]  /*4df0*/  IMAD.MOV.U32 R170, RZ, RZ, R132 ;  /* 0x000000ffffaa7224 */ /* 0x000fe200078e0084 */
[----:B------:R-:W-:Y:S01]  /*4e00*/  SHF.R.U32.HI R3, RZ, 0x8, R39 ;  /* 0x00000008ff037819 */ /* 0x000fe20000011627 */
[----:B------:R-:W-:-:S02]  /*4e10*/  IMAD.MOV.U32 R8, RZ, RZ, R48 ;  /* 0x000000ffff087224 */ /* 0x000fc400078e0030 */
[----:B-1----:R-:W-:Y:S01]  /*4e20*/  FFMA.FTZ R4, R202, UR4, -R18 ;  /* 0x00000004ca047c23 */ /* 0x002fe20008010812 */
[----:B------:R-:W-:Y:S01]  /*4e30*/  IMAD.MOV.U32 R202, RZ, RZ, R125 ;  /* 0x000000ffffca7224 */ /* 0x000fe200078e007d */
[----:B------:R-:W-:Y:S01]  /*4e40*/  PRMT R100, R47, 0x5410, R3 ;  /* 0x000054102f647816 */ /* 0x000fe20000000003 */
[----:B------:R-:W-:Y:S01]  /*4e50*/  IMAD.MOV.U32 R125, RZ, RZ, R101 ;  /* 0x000000ffff7d7224 */ /* 0x000fe200078e0065 */
[----:B------:R1:W-:Y:S01]  /*4e60*/  MUFU.EX2 R177, R4 ;  /* 0x0000000400b17308 */ /* 0x0003e20000000800 */
[----:B------:R-:W-:Y:S01]  /*4e70*/  IMAD.MOV.U32 R132, RZ, RZ, R64 ;  /* 0x000000ffff847224 */ /* 0x000fe200078e0040 */
[----:B------:R-:W-:Y:S01]  /*4e80*/  PRMT R101, R5, 0x5410, R46 ;  /* 0x0000541005657816 */ /* 0x000fe2000000002e */
[----:B------:R-:W-:Y:S02]  /*4e90*/  IMAD.MOV.U32 R118, RZ, RZ, R125 ;  /* 0x000000ffff767224 */ /* 0x000fe400078e007d */
[----:B--2---:R-:W-:Y:S01]  /*4ea0*/  FFMA.FTZ R2, R174, UR4, -R18 ;  /* 0x00000004ae027c23 */ /* 0x004fe20008010812 */
[----:B------:R-:W-:-:S02]  /*4eb0*/  IMAD.MOV.U32 R64, RZ, RZ, R113 ;  /* 0x000000ffff407224 */ /* 0x000fc400078e0071 */
[----:B------:R-:W-:Y:S01]  /*4ec0*/  IMAD.MOV.U32 R124, RZ, RZ, R65 ;  /* 0x000000ffff7c7224 */ /* 0x000fe200078e0041 */
[----:B------:R2:W-:Y:S01]  /*4ed0*/  MUFU.EX2 R181, R2 ;  /* 0x0000000200b57308 */ /* 0x0005e20000000800 */
[----:B------:R-:W-:Y:S02]  /*4ee0*/  IMAD.MOV.U32 R125, RZ, RZ, R176 ;  /* 0x000000ffff7d7224 */ /* 0x000fe400078e00b0 */
[----:B------:R-:W-:Y:S01]  /*4ef0*/  IMAD.MOV.U32 R65, RZ, RZ, R53 ;  /* 0x000000ffff417224 */ /* 0x000fe200078e0035 */
[----:B------:R-:W-:Y:S01]  /*4f00*/  LOP3.LUT R53, R7, UR28, R112, 0x96, !PT ;  /* 0x0000001c07357c12 */ /* 0x000fe2000f8e9670 */
[----:B------:R-:W-:Y:S02]  /*4f10*/  IMAD.MOV.U32 R29, RZ, RZ, R118 ;  /* 0x000000ffff1d7224 */ /* 0x000fe400078e0076 */
[----:B------:R-:W-:Y:S02]  /*4f20*/  IMAD.MOV.U32 R118, RZ, RZ, R170 ;  /* 0x000000ffff767224 */ /* 0x000fe400078e00aa */
[----:B-1----:R-:W-:Y:S01]  /*4f30*/  FFMA.FTZ R4, R228, UR4, -R17 ;  /* 0x00000004e4047c23 */ /* 0x002fe20008010811 */
[----:B------:R-:W-:-:S02]  /*4f40*/  IMAD.MOV.U32 R228, RZ, RZ, R10 ;  /* 0x000000ffffe47224 */ /* 0x000fc400078e000a */
[----:B------:R-:W-:Y:S01]  /*4f50*/  IMAD.MOV.U32 R10, RZ, RZ, R102 ;  /* 0x000000ffff0a7224 */ /* 0x000fe200078e0066 */
[----:B------:R1:W-:Y:S01]  /*4f60*/  MUFU.EX2 R176, R4 ;  /* 0x0000000400b07308 */ /* 0x0003e20000000800 */
[----:B------:R-:W-:Y:S02]  /*4f70*/  IMAD.MOV.U32 R11, RZ, RZ, R66 ;  /* 0x000000ffff0b7224 */ /* 0x000fe400078e0042 */
[----:B------:R-:W-:Y:S02]  /*4f80*/  IMAD.MOV.U32 R48, RZ, RZ, R64 ;  /* 0x000000ffff307224 */ /* 0x000fe400078e0040 */
[----:B--2---:R-:W-:Y:S01]  /*4f90*/  FFMA.FTZ R2, R175, UR4, -R18 ;  /* 0x00000004af027c23 */ /* 0x004fe20008010812 */
[----:B------:R-:W-:Y:S02]  /*4fa0*/  IMAD.MOV.U32 R170, RZ, RZ, R65 ;  /* 0x000000ffffaa7224 */ /* 0x000fe400078e0041 */
[----:B------:R-:W-:Y:S01]  /*4fb0*/  IMAD.MOV.U32 R122, RZ, RZ, R29 ;  /* 0x000000ffff7a7224 */ /* 0x000fe200078e001d */
[----:B------:R2:W-:Y:S01]  /*4fc0*/  MUFU.EX2 R180, R2 ;  /* 0x0000000200b47308 */ /* 0x0005e20000000800 */
[----:B-1----:R-:W-:-:S04]  /*4fd0*/  IMAD.WIDE.U32 R4, R103, -0x2daee0ad, RZ ;  /* 0xd2511f5367047825 */ /* 0x002fc800078e00ff */
[----:B--2---:R-:W-:-:S05]  /*4fe0*/  IMAD.WIDE.U32 R2, R34, -0x2daee0ad, RZ ;  /* 0xd2511f5322027825 */ /* 0x004fca00078e00ff */
[----:B------:R-:W-:Y:S02]  /*4ff0*/  LOP3.LUT R39, R3, UR28, R38, 0x96, !PT ;  /* 0x0000001c03277c12 */ /* 0x000fe4000f8e9626 */
[----:B------:R-:W-:Y:S01]  /*5000*/  LOP3.LUT R84, R2, 0xffff, RZ, 0xc0, !PT ;  /* 0x0000ffff02547812 */ /* 0x000fe200078ec0ff */
[--C-:B------:R-:W-:Y:S01]  /*5010*/  FFMA.FTZ R3, R224, UR4, -R17.reuse ;  /* 0x00000004e0037c23 */ /* 0x100fe20008010811 */
[----:B------:R-:W-:Y:S01]  /*5020*/  LOP3.LUT R85, R2, 0xff, RZ, 0xc0, !PT ;  /* 0x000000ff02557812 */ /* 0x000fe200078ec0ff */
[----:B------:R-:W-:Y:S01]  /*5030*/  IMAD.MOV.U32 R224, RZ, RZ, R28 ;  /* 0x000000ffffe07224 */ /* 0x000fe200078e001c */
[----:B------:R-:W-:Y:S01]  /*5040*/  SHF.R.U32.HI R102, RZ, 0x10, R2 ;  /* 0x00000010ff667819 */ /* 0x000fe20000011602 */
[----:B------:R-:W-:Y:S01]  /*5050*/  IMAD.MOV.U32 R28, RZ, RZ, R8 ;  /* 0x000000ffff1c7224 */ /* 0x000fe200078e0008 */
[----:B------:R-:W-:Y:S01]  /*5060*/  SHF.R.U32.HI R113, RZ, 0x18, R2 ;  /* 0x00000018ff717819 */ /* 0x000fe20000011602 */
[----:B------:R-:W-:Y:S01]  /*5070*/  FFMA.FTZ R2, R229, UR4, -R17 ;  /* 0x00000004e5027c23 */ /* 0x000fe20008010811 */
[----:B------:R-:W-:Y:S01]  /*5080*/  IMAD.MOV.U32 R229, RZ, RZ, R9 ;  /* 0x000000ffffe57224 */ /* 0x000fe200078e0009 */
[----:B------:R1:W-:Y:S01]  /*5090*/  MUFU.EX2 R174, R3 ;  /* 0x0000000300ae7308 */ /* 0x0003e20000000800 */
[----:B------:R-:W-:-:S02]  /*50a0*/  IMAD.MOV.U32 R9, RZ, RZ, R67 ;  /* 0x000000ffff097224 */ /* 0x000fc400078e0043 */
[----:B------:R-:W-:Y:S01]  /*50b0*/  IMAD.MOV.U32 R123, RZ, RZ, R28 ;  /* 0x000000ffff7b7224 */ /* 0x000fe200078e001c */
[C---:B------:R-:W-:Y:S01]  /*50c0*/  HMMA.16816.F32 R64, R12.reuse, R56, R96 ;  /* 0x000000380c40723c */ /* 0x040fe20000001860 */
[----:B------:R-:W-:Y:S02]  /*50d0*/  IMAD.MOV.U32 R28, RZ, RZ, R79 ;  /* 0x000000ffff1c7224 */ /* 0x000fe400078e004f */
[----:B------:R-:W-:Y:S01]  /*50e0*/  IMAD.MOV.U32 R29, RZ, RZ, R9 ;  /* 0x000000ffff1d7224 */ /* 0x000fe200078e0009 */
[----:B------:R2:W-:Y:S01]  /*50f0*/  MUFU.EX2 R175, R2 ;  /* 0x0000000200af7308 */ /* 0x0005e20000000800 */
[----:B------:R-:W-:Y:S01]  /*5100*/  IMAD.MOV.U32 R79, RZ, RZ, R173 ;  /* 0x000000ffff4f7224 */ /* 0x000fe200078e00ad */
[----:B------:R-:W-:Y:S01]  /*5110*/  HMMA.16816.F32 R56, R12, R58, R92 ;  /* 0x0000003a0c38723c */ /* 0x000fe2000000185c */
[C---:B------:R-:W-:Y:S01]  /*5120*/  LOP3.LUT R96, R6.reuse, 0xffff, RZ, 0xc0, !PT ;  /* 0x0000ffff06607812 */ /* 0x040fe200078ec0ff */
[----:B------:R-:W-:Y:S01]  /*5130*/  IMAD.MOV.U32 R8, RZ, RZ, R11 ;  /* 0x000000ffff087224 */ /* 0x000fe200078e000b */
[----:B------:R-:W-:Y:S01]  /*5140*/  LOP3.LUT R99, R6, 0xff, RZ, 0xc0, !PT ;  /* 0x000000ff06637812 */ /* 0x000fe200078ec0ff */
[----:B------:R-:W-:Y:S01]  /*5150*/  IMAD.MOV.U32 R9, RZ, RZ, R10 ;  /* 0x000000ffff097224 */ /* 0x000fe200078e000a */
[----:B------:R-:W-:Y:S01]  /*5160*/  SHF.R.U32.HI R97, RZ, 0x10, R6 ;  /* 0x00000010ff617819 */ /* 0x000fe20000011606 */
[----:B------:R-:W-:-:S02]  /*5170*/  IMAD.MOV.U32 R45, RZ, RZ, R29 ;  /* 0x000000ffff2d7224 */ /* 0x000fc400078e001d */
[----:B-1----:R-:W-:Y:S01]  /*5180*/  FFMA.FTZ R3, R225, UR4, -R17 ;  /* 0x00000004e1037c23 */ /* 0x002fe20008010811 */
[----:B------:R-:W-:Y:S01]  /*5190*/  SHF.R.U32.HI R98, RZ, 0x18, R6 ;  /* 0x00000018ff627819 */ /* 0x000fe20000011606 */
[----:B------:R-:W-:Y:S01]  /*51a0*/  IMAD.MOV.U32 R29, RZ, RZ, R172 ;  /* 0x000000ffff1d7224 */ /* 0x000fe200078e00ac */
[C---:B------:R-:W-:Y:S01]  /*51b0*/  LOP3.LUT R6, R4.reuse, 0xffff, RZ, 0xc0, !PT ;  /* 0x0000ffff04067812 */ /* 0x040fe200078ec0ff */
[----:B------:R1:W3:Y:S01]  /*51c0*/  MUFU.EX2 R173, R3 ;  /* 0x0000000300ad7308 */ /* 0x0002e20000000800 */
[----:B------:R-:W-:Y:S01]  /*51d0*/  LOP3.LUT R11, R4, 0xff, RZ, 0xc0, !PT ;  /* 0x000000ff040b7812 */ /* 0x000fe200078ec0ff */
[----:B------:R-:W-:Y:S01]  /*51e0*/  IMAD.MOV.U32 R225, RZ, RZ, R122 ;  /* 0x000000ffffe17224 */ /* 0x000fe200078e007a */
[----:B------:R-:W-:Y:S01]  /*51f0*/  SHF.R.U32.HI R7, RZ, 0x10, R4 ;  /* 0x00000010ff077819 */ /* 0x000fe20000011604 */
[----:B------:R-:W-:Y:S01]  /*5200*/  IMAD.MOV.U32 R122, RZ, RZ, R8 ;  /* 0x000000ffff7a7224 */ /* 0x000fe200078e0008 */
[----:B--2---:R-:W-:Y:S01]  /*5210*/  LOP3.LUT R2, R5, UR28, R116, 0x96, !PT ;  /* 0x0000001c05027c12 */ /* 0x004fe2000f8e9674 */
[----:B------:R-:W2:Y:S01]  /*5220*/  LDSM.16.MT88.4 R12, [R204+0x4c00] ;  /* 0x004c0000cc0c783b */ /* 0x000ea20000004200 */
[----:B------:R-:W-:Y:S01]  /*5230*/  SHF.R.U32.HI R10, RZ, 0x18, R4 ;  /* 0x00000018ff0a7819 */ /* 0x000fe20000011604 */
[----:B------:R-:W-:Y:S01]  /*5240*/  IMAD.MOV.U32 R94, RZ, RZ, R119 ;  /* 0x000000ffff5e7224 */ /* 0x000fe200078e0077 */
[----:B------:R-:W-:Y:S01]  /*5250*/  SHF.R.U32.HI R5, RZ, 0x8, R23 ;  /* 0x00000008ff057819 */ /* 0x000fe20000011617 */
[----:B------:R-:W-:Y:S01]  /*5260*/  IMAD.MOV.U32 R23, RZ, RZ, R79 ;  /* 0x000000ffff177224 */ /* 0x000fe200078e004f */
[----:B------:R-:W-:Y:S01]  /*5270*/  LOP3.LUT R4, R26, 0xff, RZ, 0xc0, !PT ;  /* 0x000000ff1a047812 */ /* 0x000fe200078ec0ff */
[----:B------:R-:W-:Y:S01]  /*5280*/  IMAD.MOV.U32 R79, RZ, RZ, R121 ;  /* 0x000000ffff4f7224 */ /* 0x000fe200078e0079 */
[----:B------:R-:W-:Y:S01]  /*5290*/  PRMT R36, R27, 0x5410, R5 ;  /* 0x000054101b247816 */ /* 0x000fe20000000005 */
[----:B------:R-:W-:Y:S01]  /*52a0*/  IMAD.MOV.U32 R121, RZ, RZ, R139 ;  /* 0x000000ffff797224 */ /* 0x000fe200078e008b */
[----:B------:R-:W-:Y:S01]  /*52b0*/  PRMT R27, R4, 0x5410, R25 ;  /* 0x00005410041b7816 */ /* 0x000fe20000000019 */
[----:B------:R-:W-:-:S02]  /*52c0*/  IMAD.MOV.U32 R119, RZ, RZ, R71 ;  /* 0x000000ffff777224 */ /* 0x000fc400078e0047 */
[----:B-1----:R-:W-:Y:S01]  /*52d0*/  FFMA.FTZ R3, R226, UR4, -R16 ;  /* 0x00000004e2037c23 */ /* 0x002fe20008010810 */
[----:B------:R-:W-:Y:S01]  /*52e0*/  SHF.R.U32.HI R5, RZ, 0x8, R6 ;  /* 0x00000008ff057819 */ /* 0x000fe20000011606 */
[----:B------:R-:W-:Y:S01]  /*52f0*/  IMAD.MOV.U32 R226, RZ, RZ, R9 ;  /* 0x000000ffffe27224 */ /* 0x000fe200078e0009 */
[----:B------:R-:W-:Y:S01]  /*5300*/  LOP3.LUT R4, R7, 0xff, RZ, 0xc0, !PT ;  /* 0x000000ff07047812 */ /* 0x000fe200078ec0ff */
[----:B------:R1:W-:Y:S01]  /*5310*/  MUFU.EX2 R172, R3 ;  /* 0x0000000300ac7308 */ /* 0x0003e20000000800 */
[----:B------:R-:W-:Y:S01]  /*5320*/  IMAD.WIDE.U32 R8, R19, -0x2daee0ad, RZ ;  /* 0xd2511f5313087825 */ /* 0x000fe200078e00ff */
[----:B------:R-:W-:-:S03]  /*5330*/  PRMT R11, R11, 0x5410, R5 ;  /* 0x000054100b0b7816 */ /* 0x000fc60000000005 */
[----:B------:R-:W-:Y:S01]  /*5340*/  FFMA.FTZ R5, R230, UR4, -R16 ;  /* 0x00000004e6057c23 */ /* 0x000fe20008010810 */
[----:B------:R-:W-:Y:S01]  /*5350*/  PRMT R19, R4, 0x5410, R10 ;  /* 0x0000541004137816 */ /* 0x000fe2000000000a */
[----:B------:R-:W-:Y:S01]  /*5360*/  IMAD.MOV.U32 R230, RZ, RZ, R118 ;  /* 0x000000ffffe67224 */ /* 0x000fe200078e0076 */
[----:B------:R-:W-:Y:S01]  /*5370*/  SHF.R.U32.HI R4, RZ, 0x10, R2 ;  /* 0x00000010ff047819 */ /* 0x000fe20000011602 */
[----:B------:R-:W-:Y:S01]  /*5380*/  IMAD.MOV.U32 R71, RZ, RZ, R130 ;  /* 0x000000ffff477224 */ /* 0x000fe200078e0082 */
[----:B------:R-:W-:Y:S01]  /*5390*/  LOP3.LUT R6, R2, 0xff, RZ, 0xc0, !PT ;  /* 0x000000ff02067812 */ /* 0x000fe200078ec0ff */
[----:B------:R-:W-:Y:S01]  /*53a0*/  IMAD.MOV.U32 R118, RZ, RZ, R70 ;  /* 0x000000ffff767224 */ /* 0x000fe200078e0046 */
[----:B------:R4:W-:Y:S01]  /*53b0*/  MUFU.EX2 R130, R5 ;  /* 0x0000000500827308 */ /* 0x0009e20000000800 */
[----:B------:R-:W-:Y:S01]  /*53c0*/  IMAD.MOV.U32 R70, RZ, RZ, R77 ;  /* 0x000000ffff467224 */ /* 0x000fe200078e004d */
[----:B------:R-:W-:Y:S01]  /*53d0*/  SHF.R.U32.HI R7, RZ, 0x18, R2 ;  /* 0x00000018ff077819 */ /* 0x000fe20000011602 */
[----:B------:R-:W-:Y:S01]  /*53e0*/  IMAD.MOV.U32 R77, RZ, RZ, R121 ;  /* 0x000000ffff4d7224 */ /* 0x000fe200078e0079 */
[----:B------:R-:W-:Y:S01]  /*53f0*/  LOP3.LUT R25, R9, UR28, R30, 0x96, !PT ;  /* 0x0000001c09197c12 */ /* 0x000fe2000f8e961e */
[----:B------:R-:W-:Y:S01]  /*5400*/  IMAD.MOV.U32 R121, RZ, RZ, R120 ;  /* 0x000000ffff797224 */ /* 0x000fe200078e0078 */
[----:B------:R-:W-:Y:S01]  /*5410*/  LOP3.LUT R38, R8, 0xffff, RZ, 0xc0, !PT ;  /* 0x0000ffff08267812 */ /* 0x000fe200078ec0ff */
[----:B-1----:R-:W-:Y:S01]  /*5420*/  FFMA.FTZ R3, R227, UR4, -R16 ;  /* 0x00000004e3037c23 */ /* 0x002fe20008010810 */
[----:B------:R-:W-:-:S02]  /*5430*/  IMAD.MOV.U32 R120, RZ, RZ, R131 ;  /* 0x000000ffff787224 */ /* 0x000fc400078e0083 */
[----:B------:R-:W-:Y:S01]  /*5440*/  IMAD.MOV.U32 R131, RZ, RZ, R128 ;  /* 0x000000ffff837224 */ /* 0x000fe200078e0080 */
[----:B------:R1:W5:Y:S01]  /*5450*/  MUFU.EX2 R139, R3 ;  /* 0x00000003008b7308 */ /* 0x0003620000000800 */
[----:B------:R-:W-:Y:S02]  /*5460*/  IMAD.MOV.U32 R34, RZ, RZ, R28 ;  /* 0x000000ffff227224 */ /* 0x000fe400078e001c */
[----:B------:R-:W-:Y:S02]  /*5470*/  IMAD.MOV.U32 R95, RZ, RZ, R29 ;  /* 0x000000ffff5f7224 */ /* 0x000fe400078e001d */
[----:B------:R-:W2:Y:S01]  /*5480*/  LDSM.16.MT88.4 R28, [R205+0x4c00] ;  /* 0x004c0000cd1c783b */ /* 0x000ea20000004200 */
[----:B----4-:R-:W-:Y:S01]  /*5490*/  LOP3.LUT R5, R4, 0xff, RZ, 0xc0, !PT ;  /* 0x000000ff04057812 */ /* 0x010fe200078ec0ff */
[----:B------:R-:W-:Y:S01]  /*54a0*/  FFMA.FTZ R4, R231, UR4, -R16 ;  /* 0x00000004e7047c23 */ /* 0x000fe20008010810 */
[----:B------:R-:W-:Y:S02]  /*54b0*/  IMAD.MOV.U32 R231, RZ, RZ, R79 ;  /* 0x000000ffffe77224 */ /* 0x000fe400078e004f */
[----:B------:R-:W-:Y:S01]  /*54c0*/  IMAD.MOV.U32 R79, RZ, RZ, R134 ;  /* 0x000000ffff4f7224 */ /* 0x000fe200078e0086 */
[----:B------:R4:W2:Y:S01]  /*54d0*/  MUFU.EX2 R128, R4 ;  /* 0x0000000400807308 */ /* 0x0008a20000000800 */
[----:B------:R-:W-:-:S02]  /*54e0*/  IMAD.MOV.U32 R227, RZ, RZ, R123 ;  /* 0x000000ffffe37224 */ /* 0x000fc400078e007b */
[----:B------:R-:W-:Y:S02]  /*54f0*/  IMAD.MOV.U32 R123, RZ, RZ, R118 ;  /* 0x000000ffff7b7224 */ /* 0x000fe400078e0076 */
[----:B------:R-:W-:Y:S01]  /*5500*/  IMAD.MOV.U32 R118, RZ, RZ, R133 ;  /* 0x000000ffff767224 */ /* 0x000fe200078e0085 */
[----:B-1----:R-:W-:Y:S01]  /*5510*/  LOP3.LUT R3, R2, 0xffff, RZ, 0xc0, !PT ;  /* 0x0000ffff02037812 */ /* 0x002fe200078ec0ff */
[----:B------:R-:W-:Y:S01]  /*5520*/  IMAD.MOV.U32 R103, RZ, RZ, R122 ;  /* 0x000000ffff677224 */ /* 0x000fe200078e007a */
[----:B------:R-:W-:Y:S01]  /*5530*/  HSET2.LE.AND R2, R11, R0, PT ;  /* 0x000000000b027233 */ /* 0x000fe20003803000 */
[----:B------:R-:W-:Y:S01]  /*5540*/  IMAD.MOV.U32 R122, RZ, RZ, R124 ;  /* 0x000000ffff7a7224 */ /* 0x000fe200078e007c */
[----:B------:R-:W-:Y:S01]  /*5550*/  SHF.R.U32.HI R3, RZ, 0x8, R3 ;  /* 0x00000008ff037819 */ /* 0x000fe20000011603 */
[----:B------:R-:W-:Y:S01]  /*5560*/  IMAD.MOV.U32 R124, RZ, RZ, R71 ;  /* 0x000000ffff7c7224 */ /* 0x000fe200078e0047 */
[----:B------:R-:W-:Y:S01]  /*5570*/  PRMT R11, R5, 0x5410, R7 ;  /* 0x00005410050b7816 */ /* 0x000fe20000000007 */
[--C-:B------:R-:W-:Y:S01]  /*5580*/  FFMA.FTZ R5, R179, UR4, -R18.reuse ;  /* 0x00000004b3057c23 */ /* 0x100fe20008010812 */
[----:B------:R-:W-:Y:S01]  /*5590*/  PRMT R10, R6, 0x5410, R3 ;  /* 0x00005410060a7816 */ /* 0x000fe20000000003 */
[----:B------:R-:W-:Y:S01]  /*55a0*/  IMAD.MOV.U32 R112, RZ, RZ, R45 ;  /* 0x000000ffff707224 */ /* 0x000fe200078e002d */
[----:B---3--:R-:W-:Y:S01]  /*55b0*/  F2FP.F16.F32.PACK_AB R3, R173, R174 ;  /* 0x000000aead03723e */ /* 0x008fe200000000ff */
[----:B----4-:R-:W-:Y:S01]  /*55c0*/  FFMA.FTZ R4, R203, UR4, -R18 ;  /* 0x00000004cb047c23 */ /* 0x010fe20008010812 */
[----:B------:R-:W-:-:S02]  /*55d0*/  IMAD.MOV.U32 R71, RZ, RZ, R121 ;  /* 0x000000ffff477224 */ /* 0x000fc400078e0079 */
[----:B------:R-:W-:Y:S01]  /*55e0*/  LOP3.LUT R6, R2, R3, RZ, 0xc0, !PT ;  /* 0x0000000302067212 */ /* 0x000fe200078ec0ff */
[----:B------:R1:W-:Y:S01]  /*55f0*/  MUFU.EX2 R134, R4 ;  /* 0x0000000400867308 */ /* 0x0003e20000000800 */
[--C-:B------:R-:W-:Y:S01]  /*5600*/  HSET2.LE.AND R2, R19, R0.reuse, PT ;  /* 0x0000000013027233 */ /* 0x100fe20003803000 */
[----:B------:R-:W-:Y:S01]  /*5610*/  IMAD.MOV.U32 R45, RZ, RZ, R48 ;  /* 0x000000ffff2d7224 */ /* 0x000fe200078e0030 */
[----:B-----5:R-:W-:Y:S01]  /*5620*/  F2FP.F16.F32.PACK_AB R3, R139, R172 ;  /* 0x000000ac8b03723e */ /* 0x020fe200000000ff */
[----:B------:R-:W-:Y:S02]  /*5630*/  IMAD.MOV.U32 R121, RZ, RZ, R120 ;  /* 0x000000ffff797224 */ /* 0x000fe400078e0078 */
[----:B------:R-:W-:Y:S01]  /*5640*/  IMAD.MOV.U32 R120, RZ, RZ, R131 ;  /* 0x000000ffff787224 */ /* 0x000fe200078e0083 */
[----:B------:R-:W-:Y:S01]  /*5650*/  LOP3.LUT R7, R2, R3, RZ, 0xc0, !PT ;  /* 0x0000000302077212 */ /* 0x000fe200078ec0ff */
[----:B------:R-:W-:Y:S01]  /*5660*/  IMAD.MOV.U32 R48, RZ, RZ, R125 ;  /* 0x000000ffff307224 */ /* 0x000fe200078e007d */
[----:B------:R-:W-:Y:S01]  /*5670*/  HSET2.LE.AND R2, R10, R0, PT ;  /* 0x000000000a027233 */ /* 0x000fe20003803000 */
[----:B------:R-:W-:Y:S01]  /*5680*/  IMAD.MOV.U32 R125, RZ, RZ, R70 ;  /* 0x000000ffff7d7224 */ /* 0x000fe200078e0046 */
[----:B------:R-:W-:Y:S01]  /*5690*/  F2FP.F16.F32.PACK_AB R3, R175, R176 ;  /* 0x000000b0af03723e */ /* 0x000fe200000000ff */
[----:B------:R-:W-:Y:S01]  /*56a0*/  IMAD.MOV.U32 R70, RZ, RZ, R79 ;  /* 0x000000ffff467224 */ /* 0x000fe200078e004f */
[----:B------:R-:W-:Y:S01]  /*56b0*/  LOP3.LUT R79, R8, 0xff, RZ, 0xc0, !PT ;  /* 0x000000ff084f7812 */ /* 0x000fe200078ec0ff */
[----:B------:R-:W-:Y:S01]  /*56c0*/  IMAD.MOV.U32 R203, RZ, RZ, R171 ;  /* 0x000000ffffcb7224 */ /* 0x000fe200078e00ab */
[----:B------:R-:W-:Y:S01]  /*56d0*/  SHF.R.U32.HI R10, RZ, 0x18, R32 ;  /* 0x00000018ff0a7819 */ /* 0x000fe20000011620 */
[----:B------:R-:W-:-:S02]  /*56e0*/  IMAD.MOV.U32 R171, RZ, RZ, R48 ;  /* 0x000000ffffab7224 */ /* 0x000fc400078e0030 */
[----:B-1----:R-:W-:Y:S01]  /*56f0*/  FFMA.FTZ R4, R178, UR4, -R18 ;  /* 0x00000004b2047c23 */ /* 0x002fe20008010812 */
[----:B------:R-:W-:Y:S02]  /*5700*/  IMAD.MOV.U32 R178, RZ, RZ, R119 ;  /* 0x000000ffffb27224 */ /* 0x000fe400078e0077 */
[----:B------:R-:W-:Y:S01]  /*5710*/  IMAD.MOV.U32 R119, RZ, RZ, R132 ;  /* 0x000000ffff777224 */ /* 0x000fe200078e0084 */
[----:B------:R1:W-:Y:S01]  /*5720*/  MUFU.EX2 R133, R4 ;  /* 0x0000000400857308 */ /* 0x0003e20000000800 */
[----:B------:R-:W-:Y:S01]  /*5730*/  IMAD.MOV.U32 R179, RZ, RZ, R77 ;  /* 0x000000ffffb37224 */ /* 0x000fe200078e004d */
[----:B------:R-:W-:Y:S01]  /*5740*/  SHF.R.U32.HI R77, RZ, 0x10, R8 ;  /* 0x00000010ff4d7819 */ /* 0x000fe20000011608 */
[----:B------:R-:W-:Y:S02]  /*5750*/  IMAD.MOV.U32 R43, RZ, RZ, R124 ;  /* 0x000000ffff2b7224 */ /* 0x000fe400078e007c */
[----:B------:R-:W-:-:S03]  /*5760*/  IMAD.MOV.U32 R87, RZ, RZ, R120 ;  /* 0x000000ffff577224 */ /* 0x000fc600078e0078 */
[----:B------:R3:W-:Y:S01]  /*5770*/  MUFU.EX2 R132, R5 ;  /* 0x0000000500847308 */ /* 0x0007e20000000800 */
[----:B-1----:R-:W-:Y:S02]  /*5780*/  LOP3.LUT R4, R2, R3, RZ, 0xc0, !PT ;  /* 0x0000000302047212 */ /* 0x002fe400078ec0ff */
[----:B------:R-:W-:Y:S02]  /*5790*/  HSET2.LE.AND R2, R11, R0, PT ;  /* 0x000000000b027233 */ /* 0x000fe40003803000 */
[----:B--2---:R-:W-:Y:S02]  /*57a0*/  F2FP.F16.F32.PACK_AB R3, R128, R130 ;  /* 0x000000828003723e */ /* 0x004fe400000000ff */
[----:B------:R-:W-:Y:S02]  /*57b0*/  LOP3.LUT R11, R32, 0xff, RZ, 0xc0, !PT ;  /* 0x000000ff200b7812 */ /* 0x000fe400078ec0ff */
[----:B---3--:R-:W-:Y:S01]  /*57c0*/  LOP3.LUT R5, R2, R3, RZ, 0xc0, !PT ;  /* 0x0000000302057212 */ /* 0x008fe200078ec0ff */
[----:B------:R-:W-:Y:S01]  /*57d0*/  FFMA.FTZ R2, R214, UR4, -R18 ;  /* 0x00000004d6027c23 */ /* 0x000fe20008010812 */
[----:B------:R-:W-:Y:S01]  /*57e0*/  SHF.R.U32.HI R3, RZ, 0x8, R37 ;  /* 0x00000008ff037819 */ /* 0x000fe20000011625 */
[----:B------:R-:W-:-:S02]  /*57f0*/  IMAD.MOV.U32 R37, RZ, RZ, R123 ;  /* 0x000000ffff257224 */ /* 0x000fc400078e007b */
[----:B------:R1:W-:Y:S01]  /*5800*/  MUFU.EX2 R131, R2 ;  /* 0x0000000200837308 */ /* 0x0003e20000000800 */
[----:B------:R-:W-:Y:S01]  /*5810*/  PRMT R93, R41, 0x5410, R3 ;  /* 0x00005410295d7816 */ /* 0x000fe20000000003 */
[C---:B------:R-:W-:Y:S01]  /*5820*/  HMMA.16816.F32 R48, R4.reuse, R14, R72 ;  /* 0x0000000e0430723c */ /* 0x040fe20000001848 */
[----:B------:R-:W-:Y:S01]  /*5830*/  LOP3.LUT R3, R40, 0xff, RZ, 0xc0, !PT ;  /* 0x000000ff28037812 */ /* 0x000fe200078ec0ff */
[----:B------:R-:W-:Y:S01]  /*5840*/  IMAD.MOV.U32 R214, RZ, RZ, R78 ;  /* 0x000000ffffd67224 */ /* 0x000fe200078e004e */
[----:B------:R-:W-:Y:S01]  /*5850*/  SHF.R.U32.HI R78, RZ, 0x18, R8 ;  /* 0x00000018ff4e7819 */ /* 0x000fe20000011608 */
[----:B------:R-:W-:Y:S01]  /*5860*/  FFMA.FTZ R8, R183, UR4, -R18 ;  /* 0x00000004b7087c23 */ /* 0x000fe20008010812 */
[----:B------:R-:W-:Y:S01]  /*5870*/  PRMT R92, R3, 0x5410, R52 ;  /* 0x00005410035c7816 */ /* 0x000fe20000000034 */
[----:B------:R-:W-:Y:S01]  /*5880*/  HMMA.16816.F32 R72, R4, R28, R108 ;  /* 0x0000001c0448723c */ /* 0x000fe2000000186c */
[----:B------:R-:W-:Y:S01]  /*5890*/  IMAD.MOV.U32 R183, RZ, RZ, R37 ;  /* 0x000000ffffb77224 */ /* 0x000fe200078e0025 */
[----:B------:R2:W-:Y:S05]  /*58a0*/  MUFU.EX2 R124, R8 ;  /* 0x00000008007c7308 */ /* 0x0005ea0000000800 */
[----:B------:R-:W-:-:S02]  /*58b0*/  IMAD.MOV.U32 R109, RZ, RZ, R70 ;  /* 0x000000ffff6d7224 */ /* 0x000fc400078e0046 */
[----:B-1----:R-:W-:Y:S01]  /*58c0*/  FFMA.FTZ R2, R215, UR4, -R18 ;  /* 0x00000004d7027c23 */ /* 0x002fe20008010812 */
[----:B------:R-:W-:Y:S02]  /*58d0*/  IMAD.MOV.U32 R215, RZ, RZ, R45 ;  /* 0x000000ffffd77224 */ /* 0x000fe400078e002d */
[----:B------:R-:W-:Y:S01]  /*58e0*/  HMMA.16816.F32 R44, R4, R12, R104 ;  /* 0x0000000c042c723c */ /* 0x000fe20000001868 */
[----:B------:R-:W-:Y:S02]  /*58f0*/  IMAD.MOV.U32 R110, RZ, RZ, R71 ;  /* 0x000000ffff6e7224 */ /* 0x000fe400078e0047 */
[----:B------:R-:W-:-:S04]  /*5900*/  IMAD.MOV.U32 R111, RZ, RZ, R121 ;  /* 0x000000ffff6f7224 */ /* 0x000fc800078e0079 */
[----:B------:R-:W-:Y:S01]  /*5910*/  IMAD.MOV.U32 R104, RZ, RZ, R129 ;  /* 0x000000ffff687224 */ /* 0x000fe200078e0081 */
[----:B--2---:R-:W-:Y:S01]  /*5920*/  SHF.R.U32.HI R8, RZ, 0x8, R35 ;  /* 0x00000008ff087819 */ /* 0x004fe20000011623 */
[----:B------:R1:W-:Y:S01]  /*5930*/  MUFU.EX2 R129, R2 ;  /* 0x0000000200817308 */ /* 0x0003e20000000800 */
[----:B------:R-:W-:Y:S02]  /*5940*/  IMAD.MOV.U32 R107, RZ, RZ, R122 ;  /* 0x000000ffff6b7224 */ /* 0x000fe400078e007a */
[----:B------:R-:W-:Y:S02]  /*5950*/  IMAD.MOV.U32 R106, RZ, RZ, R119 ;  /* 0x000000ffff6a7224 */ /* 0x000fe400078e0077 */
[----:B------:R-:W-:Y:S02]  /*5960*/  IMAD.MOV.U32 R105, RZ, RZ, R118 ;  /* 0x000000ffff697224 */ /* 0x000fe400078e0076 */
[----:B-1----:R-:W-:Y:S01]  /*5970*/  FFMA.FTZ R2, R182, UR4, -R18 ;  /* 0x00000004b6027c23 */ /* 0x002fe20008010812 */
[----:B------:R-:W-:-:S03]  /*5980*/  IMAD.MOV.U32 R182, RZ, RZ, R125 ;  /* 0x000000ffffb67224 */ /* 0x000fc600078e007d */
[----:B------:R1:W-:Y:S02]  /*5990*/  MUFU.EX2 R125, R2 ;  /* 0x00000002007d7308 */ /* 0x0003e40000000800 */
[----:B-1----:R-:W-:-:S05]  /*59a0*/  IMAD.WIDE.U32 R2, R33, -0x2daee0ad, RZ ;  /* 0xd2511f5321027825 */ /* 0x002fca00078e00ff */
[----:B------:R-:W-:Y:S02]  /*59b0*/  LOP3.LUT R52, R3, UR28, R68, 0x96, !PT ;  /* 0x0000001c03347c12 */ /* 0x000fe4000f8e9644 */
[----:B------:R-:W-:Y:S07]  /*59c0*/  HMMA.16816.F32 R68, R4, R30, R88 ;  /* 0x0000001e0444723c */ /* 0x000fee0000001858 */
[----:B------:R-:W-:Y:S01]  /*59d0*/  LOP3.LUT R88, R2, 0xffff, RZ, 0xc0, !PT ;  /* 0x0000ffff02587812 */ /* 0x000fe200078ec0ff */
[--C-:B------:R-:W-:Y:S01]  /*59e0*/  FFMA.FTZ R3, R218, UR4, -R18.reuse ;  /* 0x00000004da037c23 */ /* 0x100fe20008010812 */
[----:B------:R-:W-:Y:S01]  /*59f0*/  LOP3.LUT R91, R2, 0xff, RZ, 0xc0, !PT ;  /* 0x000000ff025b7812 */ /* 0x000fe200078ec0ff */
[----:B------:R-:W-:Y:S01]  /*5a00*/  FFMA.FTZ R7, R219, UR4, -R18 ;  /* 0x00000004db077c23 */ /* 0x000fe20008010812 */
[--C-:B------:R-:W-:Y:S01]  /*5a10*/  SHF.R.U32.HI R89, RZ, 0x10, R2.reuse ;  /* 0x00000010ff597819 */ /* 0x100fe20000011602 */
[----:B------:R1:W-:Y:S01]  /*5a20*/  MUFU.EX2 R123, R3 ;  /* 0x00000003007b7308 */ /* 0x0003e20000000800 */
[----:B------:R-:W-:Y:S01]  /*5a30*/  SHF.R.U32.HI R90, RZ, 0x18, R2 ;  /* 0x00000018ff5a7819 */ /* 0x000fe20000011602 */
[----:B------:R-:W-:Y:S01]  /*5a40*/  IMAD.MOV.U32 R218, RZ, RZ, R215 ;  /* 0x000000ffffda7224 */ /* 0x000fe200078e00d7 */
[C---:B------:R-:W-:Y:S01]  /*5a50*/  LOP3.LUT R2, R22.reuse, 0xffff, RZ, 0xc0, !PT ;  /* 0x0000ffff16027812 */ /* 0x040fe200078ec0ff */
[----:B------:R-:W-:Y:S01]  /*5a60*/  IMAD.MOV.U32 R215, RZ, RZ, R178 ;  /* 0x000000ffffd77224 */ /* 0x000fe200078e00b2 */
[----:B------:R-:W-:Y:S01]  /*5a70*/  SHF.R.U32.HI R5, RZ, 0x18, R22 ;  /* 0x00000018ff057819 */ /* 0x000fe20000011616 */
[----:B------:R-:W-:Y:S01]  /*5a80*/  IMAD.MOV.U32 R178, RZ, RZ, R95 ;  /* 0x000000ffffb27224 */ /* 0x000fe200078e005f */
[----:B------:R-:W-:Y:S01]  /*5a90*/  SHF.R.U32.HI R4, RZ, 0x8, R2 ;  /* 0x00000008ff047819 */ /* 0x000fe20000011602 */
[----:B------:R2:W-:Y:S01]  /*5aa0*/  MUFU.EX2 R122, R7 ;  /* 0x00000007007a7308 */ /* 0x0005e20000000800 */
[----:B------:R-:W-:Y:S01]  /*5ab0*/  LOP3.LUT R6, R22, 0xff, RZ, 0xc0, !PT ;  /* 0x000000ff16067812 */ /* 0x000fe200078ec0ff */
[----:B------:R-:W-:-:S02]  /*5ac0*/  IMAD.MOV.U32 R95, RZ, RZ, R34 ;  /* 0x000000ffff5f7224 */ /* 0x000fc400078e0022 */
[----:B------:R-:W-:Y:S01]  /*5ad0*/  IMAD.MOV.U32 R219, RZ, RZ, R104 ;  /* 0x000000ffffdb7224 */ /* 0x000fe200078e0068 */
[----:B------:R-:W-:Y:S01]  /*5ae0*/  PRMT R26, R6, 0x5410, R4 ;  /* 0x00005410061a7816 */ /* 0x000fe20000000004 */
[----:B------:R-:W-:Y:S01]  /*5af0*/  FFMA.FTZ R4, R191, UR4, -R18 ;  /* 0x00000004bf047c23 */ /* 0x000fe20008010812 */
[----:B------:R-:W-:Y:S01]  /*5b00*/  LOP3.LUT R6, R55, 0xff, RZ, 0xc0, !PT ;  /* 0x000000ff37067812 */ /* 0x000fe200078ec0ff */
[----:B------:R-:W-:Y:S01]  /*5b10*/  IMAD.MOV.U32 R191, RZ, RZ, R106 ;  /* 0x000000ffffbf7224 */ /* 0x000fe200078e006a */
[----:B-1----:R-:W-:Y:S01]  /*5b20*/  SHF.R.U32.HI R3, RZ, 0x10, R22 ;  /* 0x00000010ff037819 */ /* 0x002fe20000011616 */
[----:B------:R-:W-:Y:S01]  /*5b30*/  MUFU.EX2 R120, R4 ;  /* 0x0000000400787308 */ /* 0x000fe20000000800 */
[----:B------:R-:W-:Y:S02]  /*5b40*/  PRMT R9, R6, 0x5410, R76 ;  /* 0x0000541006097816 */ /* 0x000fe4000000004c */
[----:B------:R-:W-:Y:S01]  /*5b50*/  LOP3.LUT R2, R3, 0xff, RZ, 0xc0, !PT ;  /* 0x000000ff03027812 */ /* 0x000fe200078ec0ff */
[----:B------:R-:W-:Y:S01]  /*5b60*/  FFMA.FTZ R3, R190, UR4, -R18 ;  /* 0x00000004be037c23 */ /* 0x000fe20008010812 */
[----:B------:R-:W-:Y:S01]  /*5b70*/  SHF.R.U32.HI R6, RZ, 0x18, R20 ;  /* 0x00000018ff067819 */ /* 0x000fe20000011614 */
[----:B------:R-:W-:Y:S01]  /*5b80*/  IMAD.MOV.U32 R190, RZ, RZ, R107 ;  /* 0x000000ffffbe7224 */ /* 0x000fe200078e006b */
[----:B------:R-:W-:Y:S01]  /*5b90*/  PRMT R19, R2, 0x5410, R5 ;  /* 0x0000541002137816 */ /* 0x000fe20000000005 */
[----:B------:R1:W-:Y:S01]  /*5ba0*/  MUFU.EX2 R121, R3 ;  /* 0x0000000300797308 */ /* 0x0003e20000000800 */
[----:B------:R-:W-:-:S02]  /*5bb0*/  LOP3.LUT R2, R20, 0xffff, RZ, 0xc0, !PT ;  /* 0x0000ffff14027812 */ /* 0x000fc400078ec0ff */
[----:B--2---:R-:W-:Y:S02]  /*5bc0*/  PRMT R7, R54, 0x5410, R8 ;  /* 0x0000541036077816 */ /* 0x004fe40000000008 */
[----:B------:R-:W-:Y:S02]  /*5bd0*/  LOP3.LUT R5, R20, 0xff, RZ, 0xc0, !PT ;  /* 0x000000ff14057812 */ /* 0x000fe400078ec0ff */
[----:B-1----:R-:W-:Y:S02]  /*5be0*/  SHF.R.U32.HI R3, RZ, 0x8, R2 ;  /* 0x00000008ff037819 */ /* 0x002fe40000011602 */
[----:B------:R-:W-:Y:S02]  /*5bf0*/  SHF.R.U32.HI R2, RZ, 0x10, R20 ;  /* 0x00000010ff027819 */ /* 0x000fe40000011614 */
[----:B------:R-:W-:Y:S01]  /*5c00*/  PRMT R8, R5, 0x5410, R3 ;  /* 0x0000541005087816 */ /* 0x000fe20000000003 */
[----:B------:R-:W-:Y:S01]  /*5c10*/  FFMA.FTZ R5, R236, UR4, -R17 ;  /* 0x00000004ec057c23 */ /* 0x000fe20008010811 */
[----:B------:R-:W-:Y:S01]  /*5c20*/  LOP3.LUT R4, R2, 0xff, RZ, 0xc0, !PT ;  /* 0x000000ff02047812 */ /* 0x000fe200078ec0ff */
[----:B------:R-:W-:Y:S01]  /*5c30*/  IMAD.MOV.U32 R236, RZ, RZ, R105 ;  /* 0x000000ffffec7224 */ /* 0x000fe200078e0069 */
[----:B------:R-:W-:Y:S01]  /*5c40*/  HSET2.LE.AND R2, R7, R0, PT ;  /* 0x0000000007027233 */ /* 0x000fe20003803000 */
[----:B------:R1:W-:Y:S01]  /*5c50*/  MUFU.EX2 R119, R5 ;  /* 0x0000000500777308 */ /* 0x0003e20000000800 */
[----:B------:R-:W-:-:S02]  /*5c60*/  F2FP.F16.F32.PACK_AB R3, R224, R225 ;  /* 0x000000e1e003723e */ /* 0x000fc400000000ff */
[----:B------:R-:W-:Y:S02]  /*5c70*/  PRMT R7, R4, 0x5410, R6 ;  /* 0x0000541004077816 */ /* 0x000fe40000000006 */
[----:B------:R-:W-:Y:S02]  /*5c80*/  LOP3.LUT R6, R2, R3, RZ, 0xc0, !PT ;  /* 0x0000000302067212 */ /* 0x000fe400078ec0ff */
[--C-:B------:R-:W-:Y:S01]  /*5c90*/  HSET2.LE.AND R2, R9, R0.reuse, PT ;  /* 0x0000000009027233 */ /* 0x100fe20003803000 */
[----:B------:R-:W-:Y:S01]  /*5ca0*/  FFMA.FTZ R9, R237, UR4, -R17 ;  /* 0x00000004ed097c23 */ /* 0x000fe20008010811 */
[----:B------:R-:W-:Y:S01]  /*5cb0*/  F2FP.F16.F32.PACK_AB R3, R180, R181 ;  /* 0x000000b5b403723e */ /* 0x000fe200000000ff */
[----:B------:R-:W-:Y:S01]  /*5cc0*/  IMAD.MOV.U32 R237, RZ, RZ, R111 ;  /* 0x000000ffffed7224 */ /* 0x000fe200078e006f */
[--C-:B------:R-:W-:Y:S01]  /*5cd0*/  HSET2.LE.AND R4, R8, R0.reuse, PT ;  /* 0x0000000008047233 */ /* 0x100fe20003803000 */
[----:B------:R2:W-:Y:S01]  /*5ce0*/  MUFU.EX2 R118, R9 ;  /* 0x0000000900767308 */ /* 0x0005e20000000800 */
[----:B------:R-:W-:-:S02]  /*5cf0*/  HSET2.LE.AND R8, R7, R0, PT ;  /* 0x0000000007087233 */ /* 0x000fc40003803000 */
[----:B------:R-:W-:Y:S01]  /*5d00*/  LOP3.LUT R7, R2, R3, RZ, 0xc0, !PT ;  /* 0x0000000302077212 */ /* 0x000fe200078ec0ff */
[----:B------:R-:W-:Y:S01]  /*5d10*/  FFMA.FTZ R3, R232, UR4, -R17 ;  /* 0x00000004e8037c23 */ /* 0x000fe20008010811 */
[----:B-1----:R-:W-:Y:S01]  /*5d20*/  F2FP.F16.F32.PACK_AB R5, R226, R227 ;  /* 0x000000e3e205723e */ /* 0x002fe200000000ff */
[----:B------:R-:W-:Y:S01]  /*5d30*/  IMAD.MOV.U32 R232, RZ, RZ, R87 ;  /* 0x000000ffffe87224 */ /* 0x000fe200078e0057 */
[----:B------:R-:W-:Y:S01]  /*5d40*/  LOP3.LUT R2, R32, 0xffff, RZ, 0xc0, !PT ;  /* 0x0000ffff20027812 */ /* 0x000fe200078ec0ff */
[----:B------:R1:W-:Y:S01]  /*5d50*/  MUFU.EX2 R117, R3 ;  /* 0x0000000300757308 */ /* 0x0003e20000000800 */
[----:B------:R-:W-:Y:S02]  /*5d60*/  LOP3.LUT R4, R4, R5, RZ, 0xc0, !PT ;  /* 0x0000000504047212 */ /* 0x000fe400078ec0ff */
[----:B--2---:R-:W-:-:S04]  /*5d70*/  F2FP.F16.F32.PACK_AB R9, R184, R185 ;  /* 0x000000b9b809723e */ /* 0x004fc800000000ff */
[----:B------:R-:W-:Y:S01]  /*5d80*/  LOP3.LUT R5, R8, R9, RZ, 0xc0, !PT ;  /* 0x0000000908057212 */ /* 0x000fe200078ec0ff */
[----:B------:R-:W-:Y:S01]  /*5d90*/  FFMA.FTZ R9, R233, UR4, -R17 ;  /* 0x00000004e9097c23 */ /* 0x000fe20008010811 */
[----:B------:R-:W-:Y:S01]  /*5da0*/  SHF.R.U32.HI R8, RZ, 0x8, R2 ;  /* 0x00000008ff087819 */ /* 0x000fe20000011602 */
[----:B------:R-:W-:Y:S01]  /*5db0*/  IMAD.MOV.U32 R233, RZ, RZ, R182 ;  /* 0x000000ffffe97224 */ /* 0x000fe200078e00b6 */
[----:B-1----:R-:W-:Y:S01]  /*5dc0*/  SHF.R.U32.HI R3, RZ, 0x10, R32 ;  /* 0x00000010ff037819 */ /* 0x002fe20000011620 */
[----:B------:R1:W2:Y:S01]  /*5dd0*/  MUFU.EX2 R116, R9 ;  /* 0x0000000900747308 */ /* 0x0002a20000000800 */
[----:B------:R-:W-:Y:S01]  /*5de0*/  PRMT R86, R11, 0x5410, R8 ;  /* 0x000054100b567816 */ /* 0x000fe20000000008 */
[----:B------:R-:W-:Y:S01]  /*5df0*/  FFMA.FTZ R8, R234, UR4, -R16 ;  /* 0x00000004ea087c23 */ /* 0x000fe20008010810 */
[----:B------:R-:W-:Y:S01]  /*5e00*/  LOP3.LUT R2, R3, 0xff, RZ, 0xc0, !PT ;  /* 0x000000ff03027812 */ /* 0x000fe200078ec0ff */
[----:B------:R-:W-:Y:S01]  /*5e10*/  IMAD.MOV.U32 R182, RZ, RZ, R214 ;  /* 0x000000ffffb67224 */ /* 0x000fe200078e00d6 */
[C---:B------:R-:W-:Y:S01]  /*5e20*/  LOP3.LUT R3, R21.reuse, 0xffff, RZ, 0xc0, !PT ;  /* 0x0000ffff15037812 */ /* 0x040fe200078ec0ff */
[----:B------:R-:W-:Y:S01]  /*5e30*/  IMAD.MOV.U32 R214, RZ, RZ, R231 ;  /* 0x000000ffffd67224 */ /* 0x000fe200078e00e7 */
[----:B------:R-:W-:Y:S01]  /*5e40*/  PRMT R87, R2, 0x5410, R10 ;  /* 0x0000541002577816 */ /* 0x000fe2000000000a */
[----:B------:R-:W-:Y:S01]  /*5e50*/  FFMA.FTZ R2, R238, UR4, -R16 ;  /* 0x00000004ee027c23 */ /* 0x000fe20008010810 */
[----:B------:R-:W-:Y:S01]  /*5e60*/  IMAD.MOV.U32 R238, RZ, RZ, R43 ;  /* 0x000000ffffee7224 */ /* 0x000fe200078e002b */
[----:B------:R-:W-:Y:S01]  /*5e70*/  LOP3.LUT R10, R21, 0xff, RZ, 0xc0, !PT ;  /* 0x000000ff150a7812 */ /* 0x000fe200078ec0ff */
[----:B------:R-:W-:Y:S01]  /*5e80*/  HMMA.16816.F32 R40, R4, R12, R80 ;  /* 0x0000000c0428723c */ /* 0x000fe20000001850 */
[----:B------:R-:W-:Y:S01]  /*5e90*/  SHF.R.U32.HI R3, RZ, 0x8, R3 ;  /* 0x00000008ff037819 */ /* 0x000fe20000011603 */
[----:B------:R-:W-:Y:S01]  /*5ea0*/  IMAD.MOV.U32 R231, RZ, RZ, R230 ;  /* 0x000000ffffe77224 */ /* 0x000fe200078e00e6 */
[----:B------:R-:W-:Y:S01]  /*5eb0*/  SHF.R.U32.HI R11, RZ, 0x8, R84 ;  /* 0x00000008ff0b7819 */ /* 0x000fe20000011654 */
[----:B------:R-:W-:Y:S01]  /*5ec0*/  IMAD.MOV.U32 R230, RZ, RZ, R94 ;  /* 0x000000ffffe67224 */ /* 0x000fe200078e005e */
[----:B-1----:R-:W-:-:S02]  /*5ed0*/  SHF.R.U32.HI R9, RZ, 0x18, R21 ;  /* 0x00000018ff097819 */ /* 0x002fc40000011615 */
[----:B------:R-:W-:Y:S01]  /*5ee0*/  IMAD.MOV.U32 R81, RZ, RZ, R112 ;  /* 0x000000ffff517224 */ /* 0x000fe200078e0070 */
[----:B------:R-:W-:Y:S01]  /*5ef0*/  PRMT R12, R10, 0x5410, R3 ;  /* 0x000054100a0c7816 */ /* 0x000fe20000000003 */
[----:B------:R1:W-:Y:S01]  /*5f00*/  MUFU.EX2 R112, R2 ;  /* 0x0000000200707308 */ /* 0x0003e20000000800 */
[----:B------:R-:W-:Y:S02]  /*5f10*/  IMAD.MOV.U32 R82, RZ, RZ, R109 ;  /* 0x000000ffff527224 */ /* 0x000fe400078e006d */
[----:B------:R-:W-:Y:S01]  /*5f20*/  FFMA.FTZ R10, R239, UR4, -R16 ;  /* 0x00000004ef0a7c23 */ /* 0x000fe20008010810 */
[----:B------:R-:W-:Y:S01]  /*5f30*/  IMAD.MOV.U32 R83, RZ, RZ, R110 ;  /* 0x000000ffff537224 */ /* 0x000fe200078e006e */
[C---:B------:R-:W-:Y:S01]  /*5f40*/  HMMA.16816.F32 R32, R4.reuse, R14, R60 ;  /* 0x0000000e0420723c */ /* 0x040fe2000000183c */
[----:B------:R-:W-:Y:S01]  /*5f50*/  IMAD.MOV.U32 R94, RZ, RZ, R23 ;  /* 0x000000ffff5e7224 */ /* 0x000fe200078e0017 */
[----:B------:R-:W-:Y:S01]  /*5f60*/  LOP3.LUT R3, R24, 0xffff, RZ, 0xc0, !PT ;  /* 0x0000ffff18037812 */ /* 0x000fe200078ec0ff */
[----:B------:R-:W-:Y:S01]  /*5f70*/  IMAD.MOV.U32 R234, RZ, RZ, R103 ;  /* 0x000000ffffea7224 */ /* 0x000fe200078e0067 */
[----:B------:R3:W-:Y:S01]  /*5f80*/  MUFU.EX2 R110, R8 ;  /* 0x00000008006e7308 */ /* 0x0007e20000000800 */
[----:B------:R-:W-:Y:S01]  /*5f90*/  PRMT R54, R85, 0x5410, R11 ;  /* 0x0000541055367816 */ /* 0x000fe2000000000b */
[C---:B------:R-:W-:Y:S01]  /*5fa0*/  HMMA.16816.F32 R60, R4.reuse, R28, R64 ;  /* 0x0000001c043c723c */ /* 0x040fe20000001840 */
[----:B------:R-:W-:Y:S01]  /*5fb0*/  SHF.R.U32.HI R3, RZ, 0x8, R3 ;  /* 0x00000008ff037819 */ /* 0x000fe20000011603 */
[--C-:B------:R-:W-:Y:S01]  /*5fc0*/  FFMA.FTZ R11, R246, UR4, -R16.reuse ;  /* 0x00000004f60b7c23 */ /* 0x100fe20008010810 */
[----:B------:R-:W-:Y:S01]  /*5fd0*/  FFMA.FTZ R14, R247, UR4, -R16 ;  /* 0x00000004f70e7c23 */ /* 0x000fe20008010810 */
[----:B------:R-:W-:Y:S01]  /*5fe0*/  SHF.R.U32.HI R15, RZ, 0x18, R39 ;  /* 0x00000018ff0f7819 */ /* 0x000fe20000011627 */
[----:B------:R-:W-:Y:S01]  /*5ff0*/  IMAD.MOV.U32 R239, RZ, RZ, R83 ;  /* 0x000000ffffef7224 */ /* 0x000fe200078e0053 */
[----:B------:R4:W-:Y:S01]  /*6000*/  MUFU.EX2 R108, R10 ;  /* 0x0000000a006c7308 */ /* 0x0009e20000000800 */
[----:B-1----:R-:W-:Y:S01]  /*6010*/  SHF.R.U32.HI R2, RZ, 0x10, R21 ;  /* 0x00000010ff027819 */ /* 0x002fe20000011615 */
[----:B------:R-:W-:Y:S01]  /*6020*/  HMMA.16816.F32 R56, R4, R30, R56 ;  /* 0x0000001e0438723c */ /* 0x000fe20000001838 */
[----:B------:R-:W1:Y:S02]  /*6030*/  LDSM.16.MT88.4 R20, [R204+0x5000] ;  /* 0x00500000cc14783b */ /* 0x000e640000004200 */
[----:B------:R-:W-:-:S02]  /*6040*/  LOP3.LUT R2, R2, 0xff, RZ, 0xc0, !PT ;  /* 0x000000ff02027812 */ /* 0x000fc400078ec0ff */
[----:B------:R-:W5:Y:S01]  /*6050*/  LDSM.16.MT88.4 R28, [R205+0x5000] ;  /* 0x00500000cd1c783b */ /* 0x000f620000004200 */
[----:B------:R-:W-:Y:S01]  /*6060*/  MUFU.EX2 R103, R11 ;  /* 0x0000000b00677308 */ /* 0x000fe20000000800 */
[----:B------:R-:W-:Y:S01]  /*6070*/  PRMT R13, R2, 0x5410, R9 ;  /* 0x00005410020d7816 */ /* 0x000fe20000000009 */
[----:B------:R-:W-:Y:S01]  /*6080*/  FFMA.FTZ R2, R235, UR4, -R16 ;  /* 0x00000004eb027c23 */ /* 0x000fe20008010810 */
[----:B---3--:R-:W-:Y:S01]  /*6090*/  SHF.R.U32.HI R8, RZ, 0x18, R24 ;  /* 0x00000018ff087819 */ /* 0x008fe20000011618 */
[----:B------:R-:W-:Y:S01]  /*60a0*/  FFMA.FTZ R6, R244, UR4, -R17 ;  /* 0x00000004f4067c23 */ /* 0x000fe20008010811 */
[----:B------:R-:W-:Y:S01]  /*60b0*/  LOP3.LUT R9, R24, 0xff, RZ, 0xc0, !PT ;  /* 0x000000ff18097812 */ /* 0x000fe200078ec0ff */
[----:B------:R-:W-:Y:S01]  /*60c0*/  IMAD.MOV.U32 R235, RZ, RZ, R179 ;  /* 0x000000ffffeb7224 */ /* 0x000fe200078e00b3 */
[--C-:B------:R-:W-:Y:S01]  /*60d0*/  HSET2.LE.AND R7, R27, R0.reuse, PT ;  /* 0x000000001b077233 */ /* 0x100fe20003803000 */
[----:B------:R3:W3:Y:S01]  /*60e0*/  MUFU.EX2 R109, R2 ;  /* 0x00000002006d7308 */ /* 0x0006e20000000800 */
[----:B------:R-:W-:Y:S01]  /*60f0*/  PRMT R55, R9, 0x5410, R3 ;  /* 0x0000541009377816 */ /* 0x000fe20000000003 */
[----:B------:R-:W-:Y:S01]  /*6100*/  IMAD.MOV.U32 R179, RZ, RZ, R158 ;  /* 0x000000ffffb37224 */ /* 0x000fe200078e009e */
[----:B------:R-:W-:-:S02]  /*6110*/  HSET2.LE.AND R5, R12, R0, PT ;  /* 0x000000000c057233 */ /* 0x000fc40003803000 */
[----:B--2---:R-:W-:Y:S02]  /*6120*/  F2FP.F16.F32.PACK_AB R3, R116, R117 ;  /* 0x000000757403723e */ /* 0x004fe400000000ff */
[----:B----4-:R-:W-:Y:S01]  /*6130*/  LOP3.LUT R10, R102, 0xff, RZ, 0xc0, !PT ;  /* 0x000000ff660a7812 */ /* 0x010fe200078ec0ff */
[----:B------:R-:W-:Y:S01]  /*6140*/  MUFU.EX2 R107, R6 ;  /* 0x00000006006b7308 */ /* 0x000fe20000000800 */
[----:B------:R-:W-:Y:S02]  /*6150*/  SHF.R.U32.HI R9, RZ, 0x8, R38 ;  /* 0x00000008ff097819 */ /* 0x000fe40000011626 */
[----:B------:R-:W-:Y:S02]  /*6160*/  PRMT R38, R10, 0x5410, R113 ;  /* 0x000054100a267816 */ /* 0x000fe40000000071 */
[----:B------:R-:W-:Y:S02]  /*6170*/  PRMT R37, R79, 0x5410, R9 ;  /* 0x000054104f257816 */ /* 0x000fe40000000009 */
[----:B------:R-:W-:Y:S01]  /*6180*/  HSET2.LE.AND R12, R19, R0, PT ;  /* 0x00000000130c7233 */ /* 0x000fe20003803000 */
[----:B------:R2:W4:Y:S01]  /*6190*/  MUFU.EX2 R102, R14 ;  /* 0x0000000e00667308 */ /* 0x0005220000000800 */
[----:B---3--:R-:W-:-:S02]  /*61a0*/  SHF.R.U32.HI R2, RZ, 0x10, R24 ;  /* 0x00000010ff027819 */ /* 0x008fc40000011618 */
[----:B------:R-:W-:Y:S02]  /*61b0*/  F2FP.F16.F32.PACK_AB R4, R109, R110 ;  /* 0x0000006e6d04723e */ /* 0x000fe400000000ff */
[----:B------:R-:W-:Y:S02]  /*61c0*/  LOP3.LUT R2, R2, 0xff, RZ, 0xc0, !PT ;  /* 0x000000ff02027812 */ /* 0x000fe400078ec0ff */
[----:B------:R-:W-:Y:S02]  /*61d0*/  LOP3.LUT R7, R7, R4, RZ, 0xc0, !PT ;  /* 0x0000000407077212 */ /* 0x000fe400078ec0ff */
[----:B------:R-:W-:Y:S01]  /*61e0*/  PRMT R80, R2, 0x5410, R8 ;  /* 0x0000541002507816 */ /* 0x000fe20000000008 */
[----:B------:R-:W-:Y:S01]  /*61f0*/  FFMA.FTZ R2, R186, UR4, -R18 ;  /* 0x00000004ba027c23 */ /* 0x000fe20008010812 */
[----:B------:R-:W-:Y:S02]  /*6200*/  F2FP.F16.F32.PACK_AB R8, R118, R119 ;  /* 0x000000777608723e */ /* 0x000fe400000000ff */
[----:B------:R-:W-:Y:S01]  /*6210*/  F2FP.F16.F32.PACK_AB R9, R228, R229 ;  /* 0x000000e5e409723e */ /* 0x000fe200000000ff */
[----:B------:R3:W-:Y:S01]  /*6220*/  MUFU.EX2 R111, R2 ;  /* 0x00000002006f7308 */ /* 0x0007e20000000800 */
[----:B------:R-:W-:Y:S01]  /*6230*/  LOP3.LUT R4, R5, R8, RZ, 0xc0, !PT ;  /* 0x0000000805047212 */ /* 0x000fe200078ec0ff */
[--C-:B------:R-:W-:Y:S01]  /*6240*/  FFMA.FTZ R5, R245, UR4, -R17.reuse ;  /* 0x00000004f5057c23 */ /* 0x100fe20008010811 */
[----:B------:R-:W-:Y:S01]  /*6250*/  LOP3.LUT R8, R77, 0xff, RZ, 0xc0, !PT ;  /* 0x000000ff4d087812 */ /* 0x000fe200078ec0ff */
[----:B--2---:R-:W-:-:S04]  /*6260*/  FFMA.FTZ R14, R248, UR4, -R17 ;  /* 0x00000004f80e7c23 */ /* 0x004fc80008010811 */
[----:B------:R2:W4:Y:S08]  /*6270*/  MUFU.EX2 R106, R5 ;  /* 0x00000005006a7308 */ /* 0x0005300000000800 */
[----:B------:R1:W-:Y:S01]  /*6280*/  MUFU.EX2 R85, R14 ;  /* 0x0000000e00557308 */ /* 0x0003e20000000800 */
[----:B---3--:R-:W-:Y:S02]  /*6290*/  HSET2.LE.AND R2, R36, R0, PT ;  /* 0x0000000024027233 */ /* 0x008fe40003803000 */
[----:B------:R-:W-:Y:S01]  /*62a0*/  PRMT R36, R8, 0x5410, R78 ;  /* 0x0000541008247816 */ /* 0x000fe2000000004e */
[----:B------:R-:W-:-:S02]  /*62b0*/  FFMA.FTZ R8, R241, UR4, -R17 ;  /* 0x00000004f1087c23 */ /* 0x000fc40008010811 */
[----:B------:R-:W-:Y:S02]  /*62c0*/  LOP3.LUT R6, R2, R3, RZ, 0xc0, !PT ;  /* 0x0000000302067212 */ /* 0x000fe400078ec0ff */
[--C-:B------:R-:W-:Y:S01]  /*62d0*/  HSET2.LE.AND R2, R13, R0.reuse, PT ;  /* 0x000000000d027233 */ /* 0x100fe20003803000 */
[----:B------:R3:W-:Y:S01]  /*62e0*/  MUFU.EX2 R104, R8 ;  /* 0x0000000800687308 */ /* 0x0007e20000000800 */
[----:B------:R-:W-:Y:S02]  /*62f0*/  F2FP.F16.F32.PACK_AB R3, R108, R112 ;  /* 0x000000706c03723e */ /* 0x000fe400000000ff */
[----:B------:R-:W-:Y:S02]  /*6300*/  F2FP.F16.F32.PACK_AB R13, R134, R177 ;  /* 0x000000b1860d723e */ /* 0x000fe400000000ff */
[----:B--2---:R-:W-:Y:S01]  /*6310*/  LOP3.LUT R5, R2, R3, RZ, 0xc0, !PT ;  /* 0x0000000302057212 */ /* 0x004fe200078ec0ff */
[--C-:B------:R-:W-:Y:S01]  /*6320*/  FFMA.FTZ R2, R240, UR4, -R17.reuse ;  /* 0x00000004f0027c23 */ /* 0x100fe20008010811 */
[----:B------:R-:W-:Y:S01]  /*6330*/  F2FP.F16.F32.PACK_AB R3, R193, R202 ;  /* 0x000000cac103723e */ /* 0x000fe200000000ff */
[----:B-1----:R-:W-:Y:S01]  /*6340*/  FFMA.FTZ R14, R238, UR4, -R17 ;  /* 0x00000004ee0e7c23 */ /* 0x002fe20008010811 */
[----:B------:R-:W-:Y:S01]  /*6350*/  IMAD.MOV.U32 R238, RZ, RZ, R215 ;  /* 0x000000ffffee7224 */ /* 0x000fe200078e00d7 */
[----:B------:R1:W-:Y:S01]  /*6360*/  MUFU.EX2 R105, R2 ;  /* 0x0000000200697308 */ /* 0x0003e20000000800 */
[----:B------:R-:W-:Y:S01]  /*6370*/  IMAD.MOV.U32 R215, RZ, RZ, R178 ;  /* 0x000000ffffd77224 */ /* 0x000fe200078e00b2 */
[----:B------:R-:W-:Y:S01]  /*6380*/  HMMA.16816.F32 R44, R4, R20, R44 ;  /* 0x00000014042c723c */ /* 0x000fe2000000182c */
[----:B------:R-:W-:Y:S01]  /*6390*/  IMAD.MOV.U32 R178, RZ, RZ, R149 ;  /* 0x000000ffffb27224 */ /* 0x000fe200078e0095 */
[----:B---3--:R-:W-:-:S04]  /*63a0*/  HSET2.LE.AND R8, R26, R0, PT ;  /* 0x000000001a087233 */ /* 0x008fc80003803000 */
[----:B------:R-:W-:Y:S01]  /*63b0*/  HMMA.16816.F32 R48, R4, R22, R48 ;  /* 0x000000160430723c */ /* 0x000fe20000001830 */
[----:B------:R-:W-:-:S05]  /*63c0*/  LOP3.LUT R8, R8, R9, RZ, 0xc0, !PT ;  /* 0x0000000908087212 */ /* 0x000fca00078ec0ff */
[C---:B-----5:R-:W-:Y:S01]  /*63d0*/  HMMA.16816.F32 R72, R4.reuse, R28, R72 ;  /* 0x0000001c0448723c */ /* 0x060fe20000001848 */
[----:B------:R-:W-:Y:S02]  /*63e0*/  LOP3.LUT R9, R12, R13, RZ, 0xc0, !PT ;  /* 0x0000000d0c097212 */ /* 0x000fe400078ec0ff */
[--C-:B-1----:R-:W-:Y:S02]  /*63f0*/  HSET2.LE.AND R2, R100, R0.reuse, PT ;  /* 0x0000000064027233 */ /* 0x102fe40003803000 */
[----:B------:R-:W-:Y:S01]  /*6400*/  LOP3.LUT R13, R39, 0xff, RZ, 0xc0, !PT ;  /* 0x000000ff270d7812 */ /* 0x000fe200078ec0ff */
[----:B------:R-:W-:Y:S02]  /*6410*/  HMMA.16816.F32 R68, R4, R30, R68 ;  /* 0x0000001e0444723c */ /* 0x000fe40000001844 */
[----:B------:R-:W-:Y:S02]  /*6420*/  LOP3.LUT R10, R2, R3, RZ, 0xc0, !PT ;  /* 0x00000003020a7212 */ /* 0x000fe400078ec0ff */
[----:B------:R-:W-:-:S02]  /*6430*/  HSET2.LE.AND R2, R101, R0, PT ;  /* 0x0000000065027233 */ /* 0x000fc40003803000 */
[----:B------:R-:W-:Y:S01]  /*6440*/  F2FP.F16.F32.PACK_AB R3, R132, R133 ;  /* 0x000000858403723e */ /* 0x000fe200000000ff */
[----:B------:R-:W-:Y:S01]  /*6450*/  FFMA.FTZ R7, R95, UR4, -R17 ;  /* 0x000000045f077c23 */ /* 0x000fe20008010811 */
[C---:B------:R-:W-:Y:S02]  /*6460*/  LOP3.LUT R5, R25.reuse, 0xff, RZ, 0xc0, !PT ;  /* 0x000000ff19057812 */ /* 0x040fe400078ec0ff */
[----:B------:R-:W-:Y:S01]  /*6470*/  LOP3.LUT R11, R2, R3, RZ, 0xc0, !PT ;  /* 0x00000003020b7212 */ /* 0x000fe200078ec0ff */
[----:B------:R1:W-:Y:S01]  /*6480*/  MUFU.EX2 R95, R7 ;  /* 0x00000007005f7308 */ /* 0x0003e20000000800 */
[----:B------:R-:W-:Y:S02]  /*6490*/  LOP3.LUT R2, R25, 0xffff, RZ, 0xc0, !PT ;  /* 0x0000ffff19027812 */ /* 0x000fe400078ec0ff */
[--C-:B------:R-:W-:Y:S02]  /*64a0*/  SHF.R.U32.HI R3, RZ, 0x10, R25.reuse ;  /* 0x00000010ff037819 */ /* 0x100fe40000011619 */
[----:B------:R-:W-:Y:S01]  /*64b0*/  SHF.R.U32.HI R4, RZ, 0x8, R2 ;  /* 0x00000008ff047819 */ /* 0x000fe20000011602 */
[C---:B------:R-:W-:Y:S01]  /*64c0*/  HMMA.16816.F32 R76, R8.reuse, R22, R32 ;  /* 0x00000016084c723c */ /* 0x040fe20000001820 */
[----:B------:R-:W-:Y:S01]  /*64d0*/  LOP3.LUT R2, R3, 0xff, RZ, 0xc0, !PT ;  /* 0x000000ff03027812 */ /* 0x000fe200078ec0ff */
[----:B------:R-:W-:Y:S01]  /*64e0*/  FFMA.FTZ R3, R242, UR4, -R16 ;  /* 0x00000004f2037c23 */ /* 0x000fe20008010810 */
[----:B------:R-:W-:Y:S01]  /*64f0*/  SHF.R.U32.HI R6, RZ, 0x18, R25 ;  /* 0x00000018ff067819 */ /* 0x000fe20000011619 */
[----:B------:R-:W-:Y:S01]  /*6500*/  LDSM.16.MT88.4 R32, [R205+0x5400] ;  /* 0x00540000cd20783b */ /* 0x000fe20000004200 */
[----:B------:R-:W-:Y:S01]  /*6510*/  PRMT R5, R5, 0x5410, R4 ;  /* 0x0000541005057816 */ /* 0x000fe20000000004 */
[----:B------:R2:W-:Y:S01]  /*6520*/  MUFU.EX2 R101, R3 ;  /* 0x0000000300657308 */ /* 0x0005e20000000800 */
[----:B------:R-:W-:Y:S01]  /*6530*/  FFMA.FTZ R4, R243, UR4, -R16 ;  /* 0x00000004f3047c23 */ /* 0x000fe20008010810 */
[----:B------:R-:W3:Y:S01]  /*6540*/  LDSM.16.MT88.4 R24, [R204+0x5400] ;  /* 0x00540000cc18783b */ /* 0x000ee20000004200 */
[----:B------:R-:W-:Y:S01]  /*6550*/  HMMA.16816.F32 R40, R8, R20, R40 ;  /* 0x000000140828723c */ /* 0x000fe20000001828 */
[----:B-1----:R-:W-:-:S02]  /*6560*/  HSET2.LE.AND R7, R36, R0, PT ;  /* 0x0000000024077233 */ /* 0x002fc40003803000 */
[----:B------:R-:W-:Y:S02]  /*6570*/  LDSM.16.MT88.4 R20, [R204+0x5800] ;  /* 0x00580000cc14783b */ /* 0x000fe40000004200 */
[----:B------:R1:W5:Y:S01]  /*6580*/  MUFU.EX2 R100, R4 ;  /* 0x0000000400647308 */ /* 0x0003620000000800 */
[C---:B------:R-:W-:Y:S06]  /*6590*/  HMMA.16816.F32 R64, R8.reuse, R28, R60 ;  /* 0x0000001c0840723c */ /* 0x040fec000000183c */
[----:B------:R-:W-:Y:S01]  /*65a0*/  HMMA.16816.F32 R56, R8, R30, R56 ;  /* 0x0000001e0838723c */ /* 0x000fe20000001838 */
[----:B--2---:R-:W-:-:S02]  /*65b0*/  PRMT R3, R2, 0x5410, R6 ;  /* 0x0000541002037816 */ /* 0x004fc40000000006 */
[----:B------:R-:W-:Y:S02]  /*65c0*/  LOP3.LUT R2, R39, 0xffff, RZ, 0xc0, !PT ;  /* 0x0000ffff27027812 */ /* 0x000fe400078ec0ff */
[----:B----4-:R-:W-:Y:S02]  /*65d0*/  F2FP.F16.F32.PACK_AB R6, R102, R103 ;  /* 0x000000676606723e */ /* 0x010fe400000000ff */
[----:B------:R-:W-:Y:S01]  /*65e0*/  FFMA.FTZ R8, R249, UR4, -R17 ;  /* 0x00000004f9087c23 */ /* 0x000fe20008010811 */
[----:B------:R-:W-:Y:S02]  /*65f0*/  SHF.R.U32.HI R12, RZ, 0x8, R2 ;  /* 0x00000008ff0c7819 */ /* 0x000fe40000011602 */
[--C-:B------:R-:W-:Y:S01]  /*6600*/  HSET2.LE.AND R2, R5, R0.reuse, PT ;  /* 0x0000000005027233 */ /* 0x100fe20003803000 */
[----:B------:R2:W4:Y:S01]  /*6610*/  MUFU.EX2 R84, R8 ;  /* 0x0000000800547308 */ /* 0x0005220000000800 */
[----:B------:R-:W-:Y:S02]  /*6620*/  HSET2.LE.AND R5, R3, R0, PT ;  /* 0x0000000003057233 */ /* 0x000fe40003803000 */
[----:B------:R-:W-:-:S02]  /*6630*/  F2FP.F16.F32.PACK_AB R3, R106, R107 ;  /* 0x0000006b6a03723e */ /* 0x000fc400000000ff */
[----:B------:R-:W-:Y:S02]  /*6640*/  PRMT R19, R13, 0x5410, R12 ;  /* 0x000054100d137816 */ /* 0x000fe4000000000c */
[----:B-1----:R-:W-:Y:S01]  /*6650*/  LOP3.LUT R4, R2, R3, RZ, 0xc0, !PT ;  /* 0x0000000302047212 */ /* 0x002fe200078ec0ff */
[----:B------:R-:W-:Y:S01]  /*6660*/  FFMA.FTZ R3, R94, UR4, -R17 ;  /* 0x000000045e037c23 */ /* 0x000fe20008010811 */
[----:B------:R-:W-:Y:S02]  /*6670*/  LOP3.LUT R5, R5, R6, RZ, 0xc0, !PT ;  /* 0x0000000605057212 */ /* 0x000fe400078ec0ff */
[----:B------:R-:W-:Y:S01]  /*6680*/  SHF.R.U32.HI R6, RZ, 0x10, R39 ;  /* 0x00000010ff067819 */ /* 0x000fe20000011627 */
[----:B------:R1:W-:Y:S01]  /*6690*/  MUFU.EX2 R94, R3 ;  /* 0x00000003005e7308 */ /* 0x0003e20000000800 */
[----:B------:R-:W-:Y:S02]  /*66a0*/  HSET2.LE.AND R2, R37, R0, PT ;  /* 0x0000000025027233 */ /* 0x000fe40003803000 */
[----:B------:R-:W-:-:S02]  /*66b0*/  LOP3.LUT R13, R6, 0xff, RZ, 0xc0, !PT ;  /* 0x000000ff060d7812 */ /* 0x000fc400078ec0ff */
[----:B-----5:R-:W-:Y:S02]  /*66c0*/  F2FP.F16.F32.PACK_AB R12, R100, R101 ;  /* 0x00000065640c723e */ /* 0x020fe400000000ff */
[----:B------:R-:W-:Y:S01]  /*66d0*/  PRMT R9, R13, 0x5410, R15 ;  /* 0x000054100d097816 */ /* 0x000fe2000000000f */
[--C-:B------:R-:W-:Y:S01]  /*66e0*/  FFMA.FTZ R13, R81, UR4, -R16.reuse ;  /* 0x00000004510d7c23 */ /* 0x100fe20008010810 */
[----:B------:R-:W-:Y:S01]  /*66f0*/  LOP3.LUT R7, R7, R12, RZ, 0xc0, !PT ;  /* 0x0000000c07077212 */ /* 0x000fe200078ec0ff */
[----:B------:R-:W-:Y:S01]  /*6700*/  FFMA.FTZ R12, R234, UR4, -R16 ;  /* 0x00000004ea0c7c23 */ /* 0x000fe20008010810 */
[--C-:B------:R-:W-:Y:S01]  /*6710*/  HSET2.LE.AND R11, R38, R0.reuse, PT ;  /* 0x00000000260b7233 */ /* 0x100fe20003803000 */
[----:B------:R-:W-:Y:S01]  /*6720*/  IMAD.MOV.U32 R234, RZ, RZ, R82 ;  /* 0x000000ffffea7224 */ /* 0x000fe200078e0052 */
[----:B--2---:R-:W-:Y:S01]  /*6730*/  F2FP.F16.F32.PACK_AB R8, R124, R125 ;  /* 0x0000007d7c08723e */ /* 0x004fe200000000ff */
[----:B------:R2:W-:Y:S01]  /*6740*/  MUFU.EX2 R83, R12 ;  /* 0x0000000c00537308 */ /* 0x0005e20000000800 */
[--C-:B------:R-:W-:Y:S01]  /*6750*/  HSET2.LE.AND R9, R9, R0.reuse, PT ;  /* 0x0000000009097233 */ /* 0x100fe20003803000 */
[----:B------:R-:W-:Y:S01]  /*6760*/  FFMA.FTZ R15, R233, UR4, -R17 ;  /* 0x00000004e90f7c23 */ /* 0x000fe20008010811 */
[----:B-1----:R-:W-:Y:S01]  /*6770*/  F2FP.F16.F32.PACK_AB R3, R104, R105 ;  /* 0x000000696803723e */ /* 0x002fe200000000ff */
[----:B------:R-:W-:Y:S01]  /*6780*/  IMAD.MOV.U32 R233, RZ, RZ, R219 ;  /* 0x000000ffffe97224 */ /* 0x000fe200078e00db */
[----:B------:R-:W-:Y:S01]  /*6790*/  LOP3.LUT R11, R11, R8, RZ, 0xc0, !PT ;  /* 0x000000080b0b7212 */ /* 0x000fe200078ec0ff */
[----:B------:R-:W-:Y:S01]  /*67a0*/  IMAD.MOV.U32 R219, RZ, RZ, R151 ;  /* 0x000000ffffdb7224 */ /* 0x000fe200078e0097 */
[----:B------:R-:W-:Y:S01]  /*67b0*/  LOP3.LUT R6, R2, R3, RZ, 0xc0, !PT ;  /* 0x0000000302067212 */ /* 0x000fe200078ec0ff */
[----:B------:R-:W-:Y:S01]  /*67c0*/  MUFU.EX2 R82, R13 ;  /* 0x0000000d00527308 */ /* 0x000fe20000000800 */
[----:B------:R-:W-:-:S02]  /*67d0*/  HSET2.LE.AND R2, R54, R0, PT ;  /* 0x0000000036027233 */ /* 0x000fc40003803000 */
[----:B------:R-:W-:-:S03]  /*67e0*/  F2FP.F16.F32.PACK_AB R3, R252, R216 ;  /* 0x000000d8fc03723e */ /* 0x000fc600000000ff */
[C---:B---3--:R-:W-:Y:S01]  /*67f0*/  HMMA.16816.F32 R60, R4.reuse, R24, R44 ;  /* 0x00000018043c723c */ /* 0x048fe2000000182c */
[----:B------:R-:W-:Y:S02]  /*6800*/  LOP3.LUT R10, R2, R3, RZ, 0xc0, !PT ;  /* 0x00000003020a7212 */ /* 0x000fe400078ec0ff */
[----:B------:R-:W-:Y:S02]  /*6810*/  HSET2.LE.AND R2, R19, R0, PT ;  /* 0x0000000013027233 */ /* 0x000fe40003803000 */
[----:B------:R-:W-:Y:S01]  /*6820*/  F2FP.F16.F32.PACK_AB R3, R217, R192 ;  /* 0x000000c0d903723e */ /* 0x000fe200000000ff */
[C---:B------:R-:W-:Y:S01]  /*6830*/  HMMA.16816.F32 R48, R4.reuse, R26, R48 ;  /* 0x0000001a0430723c */ /* 0x040fe20000001830 */
[----:B--2---:R-:W-:Y:S02]  /*6840*/  F2FP.F16.F32.PACK_AB R12, R129, R131 ;  /* 0x00000083810c723e */ /* 0x004fe400000000ff */
[----:B------:R-:W-:Y:S02]  /*6850*/  LOP3.LUT R8, R2, R3, RZ, 0xc0, !PT ;  /* 0x0000000302087212 */ /* 0x000fe400078ec0ff */
[----:B------:R-:W-:Y:S01]  /*6860*/  LOP3.LUT R2, R97, 0xff, RZ, 0xc0, !PT ;  /* 0x000000ff61027812 */ /* 0x000fe200078ec0ff */
[----:B------:R-:W-:Y:S01]  /*6870*/  HMMA.16816.F32 R44, R4, R32, R72 ;  /* 0x00000020042c723c */ /* 0x000fe20000001848 */
[----:B------:R-:W-:Y:S01]  /*6880*/  SHF.R.U32.HI R3, RZ, 0x8, R96 ;  /* 0x00000008ff037819 */ /* 0x000fe20000011660 */
[----:B------:R-:W-:Y:S01]  /*6890*/  MUFU.EX2 R72, R14 ;  /* 0x0000000e00487308 */ /* 0x000fe20000000800 */
[----:B------:R-:W-:-:S02]  /*68a0*/  LOP3.LUT R9, R9, R12, RZ, 0xc0, !PT ;  /* 0x0000000c09097212 */ /* 0x000fc400078ec0ff */
[----:B------:R-:W-:Y:S01]  /*68b0*/  PRMT R31, R2, 0x5410, R98 ;  /* 0x00005410021f7816 */ /* 0x000fe20000000062 */
[----:B------:R-:W-:Y:S01]  /*68c0*/  HMMA.16816.F32 R36, R4, R34, R68 ;  /* 0x000000220424723c */ /* 0x000fe20000001844 */
[----:B------:R-:W-:Y:S01]  /*68d0*/  PRMT R54, R99, 0x5410, R3 ;  /* 0x0000541063367816 */ /* 0x000fe20000000003 */
[----:B------:R-:W-:Y:S01]  /*68e0*/  FFMA.FTZ R2, R250, UR4, -R16 ;  /* 0x00000004fa027c23 */ /* 0x000fe20008010810 */
[----:B------:R-:W-:Y:S01]  /*68f0*/  LOP3.LUT R3, R53, 0xffff, RZ, 0xc0, !PT ;  /* 0x0000ffff35037812 */ /* 0x000fe200078ec0ff */
[----:B------:R-:W-:Y:S01]  /*6900*/  MUFU.EX2 R250, R15 ;  /* 0x0000000f00fa7308 */ /* 0x000fe20000000800 */
[----:B------:R-:W-:Y:S01]  /*6910*/  SHF.R.U32.HI R12, RZ, 0x8, R88 ;  /* 0x00000008ff0c7819 */ /* 0x000fe20000011658 */
[----:B------:R-:W-:Y:S01]  /*6920*/  HMMA.16816.F32 R40, R8, R24, R40 ;  /* 0x000000180828723c */ /* 0x000fe20000001828 */
[----:B------:R-:W-:Y:S01]  /*6930*/  FFMA.FTZ R6, R251, UR4, -R16 ;  /* 0x00000004fb067c23 */ /* 0x000fe20008010810 */
[----:B------:R-:W-:Y:S02]  /*6940*/  LOP3.LUT R5, R53, 0xff, RZ, 0xc0, !PT ;  /* 0x000000ff35057812 */ /* 0x000fe400078ec0ff */
[----:B------:R-:W-:-:S02]  /*6950*/  SHF.R.U32.HI R3, RZ, 0x8, R3 ;  /* 0x00000008ff037819 */ /* 0x000fc40000011603 */
[C---:B------:R-:W-:Y:S01]  /*6960*/  HMMA.16816.F32 R68, R8.reuse, R26, R76 ;  /* 0x0000001a0844723c */ /* 0x040fe2000000184c */
[----:B------:R1:W-:Y:S01]  /*6970*/  MUFU.EX2 R81, R2 ;  /* 0x0000000200517308 */ /* 0x0003e20000000800 */
[----:B------:R-:W2:Y:S01]  /*6980*/  LDSM.16.MT88.4 R24, [R205+0x5800] ;  /* 0x00580000cd18783b */ /* 0x000ea20000004200 */
[----:B------:R-:W-:Y:S02]  /*6990*/  SHF.R.U32.HI R4, RZ, 0x18, R53 ;  /* 0x00000018ff047819 */ /* 0x000fe40000011635 */
[----:B------:R-:W-:Y:S01]  /*69a0*/  PRMT R28, R5, 0x5410, R3 ;  /* 0x00005410051c7816 */ /* 0x000fe20000000003 */
[--C-:B------:R-:W-:Y:S01]  /*69b0*/  FFMA.FTZ R3, R239, UR4, -R17.reuse ;  /* 0x00000004ef037c23 */ /* 0x100fe20008010811 */
[----:B------:R-:W-:Y:S01]  /*69c0*/  LOP3.LUT R7, R89, 0xff, RZ, 0xc0, !PT ;  /* 0x000000ff59077812 */ /* 0x000fe200078ec0ff */
[----:B------:R-:W-:Y:S01]  /*69d0*/  FFMA.FTZ R5, R234, UR4, -R17 ;  /* 0x00000004ea057c23 */ /* 0x000fe20008010811 */
[----:B------:R3:W5:Y:S01]  /*69e0*/  MUFU.EX2 R75, R6 ;  /* 0x00000006004b7308 */ /* 0x0007620000000800 */
[----:B------:R-:W-:Y:S01]  /*69f0*/  PRMT R30, R91, 0x5410, R12 ;  /* 0x000054105b1e7816 */ /* 0x000fe2000000000c */
[C---:B------:R-:W-:Y:S01]  /*6a00*/  HMMA.16816.F32 R64, R8.reuse, R32, R64 ;  /* 0x000000200840723c */ /* 0x040fe20000001840 */
[----:B------:R-:W-:Y:S01]  /*6a10*/  PRMT R29, R7, 0x5410, R90 ;  /* 0x00005410071d7816 */ /* 0x000fe2000000005a */
[----:B------:R-:W-:Y:S01]  /*6a20*/  FFMA.FTZ R17, R237, UR4, -R16 ;  /* 0x00000004ed117c23 */ /* 0x000fe20008010810 */
[--C-:B------:R-:W-:Y:S01]  /*6a30*/  HSET2.LE.AND R12, R92, R0.reuse, PT ;  /* 0x000000005c0c7233 */ /* 0x100fe20003803000 */
[----:B------:R-:W-:Y:S01]  /*6a40*/  IMAD.MOV.U32 R237, RZ, RZ, R191 ;  /* 0x000000ffffed7224 */ /* 0x000fe200078e00bf */
[----:B----4-:R-:W-:Y:S01]  /*6a50*/  F2FP.F16.F32.PACK_AB R7, R84, R85 ;  /* 0x000000555407723e */ /* 0x010fe200000000ff */
[----:B------:R4:W-:Y:S01]  /*6a60*/  MUFU.EX2 R74, R3 ;  /* 0x00000003004a7308 */ /* 0x0009e20000000800 */
[----:B-1----:R-:W-:Y:S01]  /*6a70*/  SHF.R.U32.HI R2, RZ, 0x10, R53 ;  /* 0x00000010ff027819 */ /* 0x002fe20000011635 */
[----:B------:R-:W-:Y:S01]  /*6a80*/  HMMA.16816.F32 R32, R8, R34, R56 ;  /* 0x000000220820723c */ /* 0x000fe20000001838 */
[----:B------:R-:W-:Y:S01]  /*6a90*/  IMAD.MOV.U32 R191, RZ, RZ, R214 ;  /* 0x000000ffffbf7224 */ /* 0x000fe200078e00d6 */
[----:B------:R-:W-:Y:S01]  /*6aa0*/  LOP3.LUT R14, R52, 0xff, RZ, 0xc0, !PT ;  /* 0x000000ff340e7812 */ /* 0x000fe200078ec0ff */
[----:B------:R-:W-:Y:S01]  /*6ab0*/  IMAD.MOV.U32 R214, RZ, RZ, R159 ;  /* 0x000000ffffd67224 */ /* 0x000fe200078e009f */
[----:B------:R-:W-:Y:S01]  /*6ac0*/  LOP3.LUT R2, R2, 0xff, RZ, 0xc0, !PT ;  /* 0x000000ff02027812 */ /* 0x000fe200078ec0ff */
[----:B------:R-:W-:Y:S01]  /*6ad0*/  IMAD.MOV.U32 R234, RZ, RZ, R157 ;  /* 0x000000ffffea7224 */ /* 0x000fe200078e009d */
[----:B------:R1:W-:Y:S01]  /*6ae0*/  MUFU.EX2 R73, R5 ;  /* 0x0000000500497308 */ /* 0x0003e20000000800 */
[----:B---3--:R-:W-:Y:S01]  /*6af0*/  HSET2.LE.AND R6, R93, R0, PT ;  /* 0x000000005d067233 */ /* 0x008fe20003803000 */
[----:B------:R-:W-:Y:S01]  /*6b00*/  IMAD.MOV.U32 R239, RZ, RZ, R156 ;  /* 0x000000ffffef7224 */ /* 0x000fe200078e009c */
[----:B------:R-:W-:-:S02]  /*6b10*/  PRMT R19, R2, 0x5410, R4 ;  /* 0x0000541002137816 */ /* 0x000fc40000000004 */
[--C-:B------:R-:W-:Y:S02]  /*6b20*/  HSET2.LE.AND R2, R55, R0.reuse, PT ;  /* 0x0000000037027233 */ /* 0x100fe40003803000 */
[----:B-----5:R-:W-:Y:S01]  /*6b30*/  F2FP.F16.F32.PACK_AB R13, R75, R81 ;  /* 0x000000514b0d723e */ /* 0x020fe200000000ff */
[----:B------:R-:W-:Y:S01]  /*6b40*/  MUFU.EX2 R55, R17 ;  /* 0x0000001100377308 */ /* 0x000fe20000000800 */
[----:B----4-:R-:W-:Y:S02]  /*6b50*/  F2FP.F16.F32.PACK_AB R3, R94, R95 ;  /* 0x0000005f5e03723e */ /* 0x010fe400000000ff */
[----:B------:R-:W-:Y:S02]  /*6b60*/  LOP3.LUT R6, R6, R7, RZ, 0xc0, !PT ;  /* 0x0000000706067212 */ /* 0x000fe400078ec0ff */
[----:B------:R-:W-:Y:S02]  /*6b70*/  LOP3.LUT R4, R2, R3, RZ, 0xc0, !PT ;  /* 0x0000000302047212 */ /* 0x000fe400078ec0ff */
[----:B------:R-:W-:-:S02]  /*6b80*/  HSET2.LE.AND R2, R80, R0, PT ;  /* 0x0000000050027233 */ /* 0x000fc40003803000 */
[----:B------:R-:W-:Y:S02]  /*6b90*/  F2FP.F16.F32.PACK_AB R3, R82, R83 ;  /* 0x000000535203723e */ /* 0x000fe400000000ff */
[--C-:B------:R-:W-:Y:S02]  /*6ba0*/  HSET2.LE.AND R11, R114, R0.reuse, PT ;  /* 0x00000000720b7233 */ /* 0x100fe40003803000 */
[----:B-1----:R-:W-:Y:S02]  /*6bb0*/  LOP3.LUT R5, R2, R3, RZ, 0xc0, !PT ;  /* 0x0000000302057212 */ /* 0x002fe400078ec0ff */
[----:B------:R-:W-:Y:S01]  /*6bc0*/  LOP3.LUT R7, R12, R13, RZ, 0xc0, !PT ;  /* 0x0000000d0c077212 */ /* 0x000fe200078ec0ff */
[----:B------:R-:W-:Y:S01]  /*6bd0*/  FFMA.FTZ R13, R232, UR4, -R16 ;  /* 0x00000004e80d7c23 */ /* 0x000fe20008010810 */
[--C-:B------:R-:W-:Y:S01]  /*6be0*/  HSET2.LE.AND R2, R115, R0.reuse, PT ;  /* 0x0000000073027233 */ /* 0x100fe20003803000 */
[----:B------:R-:W-:Y:S01]  /*6bf0*/  IMAD.MOV.U32 R232, RZ, RZ, R190 ;  /* 0x000000ffffe87224 */ /* 0x000fe200078e00be */
[--C-:B------:R-:W-:Y:S01]  /*6c00*/  HSET2.LE.AND R9, R86, R0.reuse, PT ;  /* 0x0000000056097233 */ /* 0x100fe20003803000 */
[----:B------:R1:W3:Y:S01]  /*6c10*/  MUFU.EX2 R56, R13 ;  /* 0x0000000d00387308 */ /* 0x0002e20000000800 */
[----:B------:R-:W-:Y:S01]  /*6c20*/  F2FP.F16.F32.PACK_AB R8, R120, R121 ;  /* 0x000000797808723e */ /* 0x000fe200000000ff */
[C---:B--2---:R-:W-:Y:S01]  /*6c30*/  HMMA.16816.F32 R156, R4.reuse, R24, R44 ;  /* 0x00000018049c723c */ /* 0x044fe2000000182c */
[----:B------:R-:W-:Y:S01]  /*6c40*/  F2FP.F16.F32.PACK_AB R12, R212, R213 ;  /* 0x000000d5d40c723e */ /* 0x000fe200000000ff */
[----:B------:R-:W-:Y:S01]  /*6c50*/  IMAD.MOV.U32 R186, RZ, RZ, R232 ;  /* 0x000000ffffba7224 */ /* 0x000fe200078e00e8 */
[----:B------:R-:W-:Y:S01]  /*6c60*/  F2FP.F16.F32.PACK_AB R3, R210, R211 ;  /* 0x000000d3d203723e */ /* 0x000fe200000000ff */
[----:B------:R-:W-:Y:S01]  /*6c70*/  IMAD.MOV.U32 R190, RZ, RZ, R150 ;  /* 0x000000ffffbe7224 */ /* 0x000fe200078e0096 */
[----:B------:R-:W-:Y:S01]  /*6c80*/  LOP3.LUT R11, R11, R8, RZ, 0xc0, !PT ;  /* 0x000000080b0b7212 */ /* 0x000fe200078ec0ff */
[C---:B------:R-:W-:Y:S01]  /*6c90*/  HMMA.16816.F32 R60, R4.reuse, R20, R60 ;  /* 0x00000014043c723c */ /* 0x040fe2000000183c */
[----:B------:R-:W-:Y:S01]  /*6ca0*/  LOP3.LUT R10, R2, R3, RZ, 0xc0, !PT ;  /* 0x00000003020a7212 */ /* 0x000fe200078ec0ff */
[----:B------:R-:W-:Y:S01]  /*6cb0*/  IMAD.MOV.U32 R232, RZ, RZ, R219 ;  /* 0x000000ffffe87224 */ /* 0x000fe200078e00db */
[----:B------:R-:W-:Y:S01]  /*6cc0*/  LOP3.LUT R8, R9, R12, RZ, 0xc0, !PT ;  /* 0x0000000c09087212 */ /* 0x000fe200078ec0ff */
[----:B------:R-:W-:Y:S01]  /*6cd0*/  IMAD.MOV.U32 R219, RZ, RZ, R162 ;  /* 0x000000ffffdb7224 */ /* 0x000fe200078e00a2 */
[----:B------:R-:W-:Y:S01]  /*6ce0*/  LOP3.LUT R9, R52, 0xffff, RZ, 0xc0, !PT ;  /* 0x0000ffff34097812 */ /* 0x000fe200078ec0ff */
[----:B------:R-:W-:Y:S01]  /*6cf0*/  HMMA.16816.F32 R48, R4, R22, R48 ;  /* 0x000000160430723c */ /* 0x000fe20000001830 */
[----:B------:R-:W-:-:S02]  /*6d00*/  HSET2.LE.AND R2, R87, R0, PT ;  /* 0x0000000057027233 */ /* 0x000fc40003803000 */
[----:B------:R-:W-:Y:S02]  /*6d10*/  F2FP.F16.F32.PACK_AB R3, R122, R123 ;  /* 0x0000007b7a03723e */ /* 0x000fe400000000ff */
[----:B-1----:R-:W-:Y:S01]  /*6d20*/  SHF.R.U32.HI R13, RZ, 0x8, R9 ;  /* 0x00000008ff0d7819 */ /* 0x002fe20000011609 */
[----:B------:R-:W-:Y:S01]  /*6d30*/  HMMA.16816.F32 R44, R4, R26, R36 ;  /* 0x0000001a042c723c */ /* 0x000fe20000001824 */
[----:B------:R-:W-:Y:S01]  /*6d40*/  LOP3.LUT R9, R2, R3, RZ, 0xc0, !PT ;  /* 0x0000000302097212 */ /* 0x000fe200078ec0ff */
[----:B------:R-:W-:Y:S01]  /*6d50*/  FFMA.FTZ R2, R148, UR4, -R16 ;  /* 0x0000000494027c23 */ /* 0x000fe20008010810 */
[--C-:B------:R-:W-:Y:S01]  /*6d60*/  SHF.R.U32.HI R12, RZ, 0x10, R52.reuse ;  /* 0x00000010ff0c7819 */ /* 0x100fe20000011634 */
[----:B------:R-:W1:Y:S01]  /*6d70*/  LDSM.16.MT88.4 R148, [R204+0x5c00] ;  /* 0x005c0000cc94783b */ /* 0x000e620000004200 */
[----:B------:R-:W-:Y:S01]  /*6d80*/  SHF.R.U32.HI R15, RZ, 0x18, R52 ;  /* 0x00000018ff0f7819 */ /* 0x000fe20000011634 */
[----:B------:R2:W-:Y:S01]  /*6d90*/  MUFU.EX2 R53, R2 ;  /* 0x0000000200357308 */ /* 0x0005e20000000800 */
[----:B------:R-:W-:Y:S01]  /*6da0*/  LOP3.LUT R12, R12, 0xff, RZ, 0xc0, !PT ;  /* 0x000000ff0c0c7812 */ /* 0x000fe200078ec0ff */
[--C-:B------:R-:W-:Y:S01]  /*6db0*/  FFMA.FTZ R4, R194, UR4, -R18.reuse ;  /* 0x00000004c2047c23 */ /* 0x100fe20008010812 */
[----:B------:R-:W-:Y:S01]  /*6dc0*/  PRMT R3, R14, 0x5410, R13 ;  /* 0x000054100e037816 */ /* 0x000fe2000000000d */
[----:B------:R-:W-:Y:S01]  /*6dd0*/  FFMA.FTZ R13, R187, UR4, -R18 ;  /* 0x00000004bb0d7c23 */ /* 0x000fe20008010812 */
[----:B------:R-:W-:Y:S01]  /*6de0*/  PRMT R5, R12, 0x5410, R15 ;  /* 0x000054100c057816 */ /* 0x000fe2000000000f */
[----:B------:R-:W-:Y:S01]  /*6df0*/  HMMA.16816.F32 R40, R8, R20, R40 ;  /* 0x000000140828723c */ /* 0x000fe20000001828 */
[--C-:B------:R-:W-:Y:S01]  /*6e00*/  HSET2.LE.AND R14, R54, R0.reuse, PT ;  /* 0x00000000360e7233 */ /* 0x100fe20003803000 */
[----:B------:R4:W-:Y:S01]  /*6e10*/  MUFU.EX2 R52, R4 ;  /* 0x0000000400347308 */ /* 0x0009e20000000800 */
[----:B------:R-:W-:-:S02]  /*6e20*/  HSET2.LE.AND R15, R31, R0, PT ;  /* 0x000000001f0f7233 */ /* 0x000fc40003803000 */
[--C-:B------:R-:W-:Y:S01]  /*6e30*/  HSET2.LE.AND R6, R30, R0.reuse, PT ;  /* 0x000000001e067233 */ /* 0x100fe20003803000 */
[C---:B------:R-:W-:Y:S01]  /*6e40*/  HMMA.16816.F32 R36, R8.reuse, R22, R68 ;  /* 0x000000160824723c */ /* 0x040fe20000001844 */
[--C-:B------:R-:W-:Y:S01]  /*6e50*/  HSET2.LE.AND R12, R29, R0.reuse, PT ;  /* 0x000000001d0c7233 */ /* 0x100fe20003803000 */
[----:B------:R-:W-:Y:S01]  /*6e60*/  FADD.FTZ R20, R164, R160 ;  /* 0x000000a0a4147221 */ /* 0x000fe20000010000 */
[--C-:B------:R-:W-:Y:S01]  /*6e70*/  HSET2.LE.AND R17, R28, R0.reuse, PT ;  /* 0x000000001c117233 */ /* 0x100fe20003803000 */
[----:B------:R-:W-:Y:S01]  /*6e80*/  MUFU.EX2 R13, R13 ;  /* 0x0000000d000d7308 */ /* 0x000fe20000000800 */
[----:B--2---:R-:W-:Y:S01]  /*6e90*/  FFMA.FTZ R2, R235, UR4, -R16 ;  /* 0x00000004eb027c23 */ /* 0x004fe20008010810 */
[--C-:B------:R-:W-:Y:S01]  /*6ea0*/  HSET2.LE.AND R16, R19, R0.reuse, PT ;  /* 0x0000000013107233 */ /* 0x100fe20003803000 */
[----:B------:R-:W-:Y:S01]  /*6eb0*/  FADD.FTZ R19, R165, R140 ;  /* 0x0000008ca5137221 */ /* 0x000fe20000010000 */
[--C-:B------:R-:W-:Y:S01]  /*6ec0*/  HSET2.LE.AND R3, R3, R0.reuse, PT ;  /* 0x0000000003037233 */ /* 0x100fe20003803000 */
[----:B------:R-:W-:Y:S01]  /*6ed0*/  FADD.FTZ R21, R152, R142 ;  /* 0x0000008e98157221 */ /* 0x000fe20000010000 */
[----:B------:R-:W-:Y:S01]  /*6ee0*/  HSET2.LE.AND R0, R5, R0, PT ;  /* 0x0000000005007233 */ /* 0x000fe20003803000 */
[----:B------:R-:W-:Y:S01]  /*6ef0*/  IMAD.MOV.U32 R235, RZ, RZ, R233 ;  /* 0x000000ffffeb7224 */ /* 0x000fe200078e00e9 */
[----:B------:R2:W5:Y:S01]  /*6f00*/  MUFU.EX2 R251, R2 ;  /* 0x0000000200fb7308 */ /* 0x0005620000000800 */
[----:B----4-:R-:W-:Y:S01]  /*6f10*/  FADD.FTZ R4, R234, R239 ;  /* 0x000000efea047221 */ /* 0x010fe20000010000 */
[----:B------:R-:W-:Y:S01]  /*6f20*/  F2FP.F16.F32.PACK_AB R5, R250, R72 ;  /* 0x00000048fa05723e */ /* 0x000fe200000000ff */
[----:B------:R-:W-:Y:S01]  /*6f30*/  IMAD.MOV.U32 R239, RZ, RZ, R237 ;  /* 0x000000ffffef7224 */ /* 0x000fe200078e00ed */
[----:B------:R-:W-:Y:S01]  /*6f40*/  HMMA.16816.F32 R32, R8, R26, R32 ;  /* 0x0000001a0820723c */ /* 0x000fe20000001820 */
[----:B------:R-:W-:Y:S01]  /*6f50*/  IMAD.MOV.U32 R234, RZ, RZ, R236 ;  /* 0x000000ffffea7224 */ /* 0x000fe200078e00ec */
[----:B------:R-:W4:Y:S01]  /*6f60*/  LDSM.16.MT88.4 R28, [R205+0x5c00] ;  /* 0x005c0000cd1c783b */ /* 0x000f220000004200 */
[----:B------:R-:W-:-:S02]  /*6f70*/  IMAD.MOV.U32 R233, RZ, RZ, R190 ;  /* 0x000000ffffe97224 */ /* 0x000fc400078e00be */
[----:B------:R-:W-:Y:S02]  /*6f80*/  IMAD.MOV.U32 R237, RZ, RZ, R215 ;  /* 0x000000ffffed7224 */ /* 0x000fe400078e00d7 */
[----:B------:R-:W-:Y:S02]  /*6f90*/  IMAD.MOV.U32 R236, RZ, RZ, R167 ;  /* 0x000000ffffec7224 */ /* 0x000fe400078e00a7 */
[----:B------:R-:W-:Y:S02]  /*6fa0*/  IMAD.MOV.U32 R190, RZ, RZ, R163 ;  /* 0x000000ffffbe7224 */ /* 0x000fe400078e00a3 */
[----:B------:R-:W-:Y:S02]  /*6fb0*/  IMAD.MOV.U32 R215, RZ, RZ, R161 ;  /* 0x000000ffffd77224 */ /* 0x000fe400078e00a1 */
[----:B--2---:R-:W-:Y:S01]  /*6fc0*/  FFMA.FTZ R2, R195, UR4, -R18 ;  /* 0x00000004c3027c23 */ /* 0x004fe20008010812 */
[----:B------:R-:W-:Y:S01]  /*6fd0*/  FADD.FTZ R18, R238, R4 ;  /* 0x00000004ee127221 */ /* 0x000fe20000010000 */
[----:B---3--:R-:W-:Y:S01]  /*6fe0*/  F2FP.F16.F32.PACK_AB R4, R55, R56 ;  /* 0x000000383704723e */ /* 0x008fe200000000ff */
[----:B------:R-:W-:Y:S01]  /*6ff0*/  IMAD.MOV.U32 R238, RZ, RZ, R191 ;  /* 0x000000ffffee7224 */ /* 0x000fe200078e00bf */
[----:B------:R2:W3:Y:S01]  /*7000*/  MUFU.EX2 R248, R2 ;  /* 0x0000000200f87308 */ /* 0x0004e20000000800 */
[----:B-----5:R-:W-:Y:S01]  /*7010*/  F2FP.F16.F32.PACK_AB R7, R251, R53 ;  /* 0x00000035fb07723e */ /* 0x020fe200000000ff */
[----:B------:R-:W-:Y:S01]  /*7020*/  IMAD.MOV.U32 R191, RZ, RZ, R166 ;  /* 0x000000ffffbf7224 */ /* 0x000fe200078e00a6 */
[----:B------:R-:W-:Y:S01]  /*7030*/  LOP3.LUT R165, R0, R4, RZ, 0xc0, !PT ;  /* 0x0000000400a57212 */ /* 0x000fe200078ec0ff */
[----:B------:R-:W-:Y:S01]  /*7040*/  FADD.FTZ R0, R141, R19 ;  /* 0x000000138d007221 */ /* 0x000fe20000010000 */
[----:B------:R-:W-:Y:S01]  /*7050*/  FADD.FTZ R4, R186, R20 ;  /* 0x00000014ba047221 */ /* 0x000fe20000010000 */
[----:B------:R-:W-:Y:S01]  /*7060*/  LOP3.LUT R167, R12, R7, RZ, 0xc0, !PT ;  /* 0x000000070ca77212 */ /* 0x000fe200078ec0ff */
[----:B------:R-:W-:Y:S01]  /*7070*/  HMMA.16816.F32 R160, R8, R24, R64 ;  /* 0x0000001808a0723c */ /* 0x000fe20000001840 */
[----:B------:R-:W-:Y:S01]  /*7080*/  FADD.FTZ R0, R146, R0 ;  /* 0x0000000092007221 */ /* 0x000fe20000010000 */
[----:B------:R-:W-:Y:S01]  /*7090*/  FADD.FTZ R4, R155, R4 ;  /* 0x000000049b047221 */ /* 0x000fe20000010000 */
[----:B------:R-:W-:Y:S01]  /*70a0*/  LOP3.LUT R166, R6, R5, RZ, 0xc0, !PT ;  /* 0x0000000506a67212 */ /* 0x000fe200078ec0ff */
[----:B------:R-:W-:-:S02]  /*70b0*/  IMAD.MOV.U32 R186, RZ, RZ, R238 ;  /* 0x000000ffffba7224 */ /* 0x000fc400078e00ee */
[----:B------:R-:W-:Y:S01]  /*70c0*/  FADD.FTZ R7, R145, R0 ;  /* 0x0000000091077221 */ /* 0x000fe20000010000 */
[----:B------:R-:W-:Y:S01]  /*70d0*/  FADD.FTZ R5, R239, R4 ;  /* 0x00000004ef057221 */ /* 0x000fe20000010000 */
[----:B------:R-:W-:Y:S01]  /*70e0*/  F2FP.F16.F32.PACK_AB R0, R188, R189 ;  /* 0x000000bdbc00723e */ /* 0x000fe200000000ff */
[----:B------:R-:W-:Y:S01]  /*70f0*/  IMAD.MOV.U32 R239, RZ, RZ, R232 ;  /* 0x000000ffffef7224 */ /* 0x000fe200078e00e8 */
[----:B------:R-:W-:Y:S01]  /*7100*/  F2FP.F16.F32.PACK_AB R4, R13, R111 ;  /* 0x0000006f0d04723e */ /* 0x000fe200000000ff */
[----:B------:R-:W-:Y:S01]  /*7110*/  IMAD.MOV.U32 R232, RZ, RZ, R190 ;  /* 0x000000ffffe87224 */ /* 0x000fe200078e00be */
[----:B--2---:R-:W-:Y:S01]  /*7120*/  F2FP.F16.F32.PACK_AB R2, R73, R74 ;  /* 0x0000004a4902723e */ /* 0x004fe200000000ff */
[----:B------:R-:W-:Y:S02]  /*7130*/  IMAD.MOV.U32 R190, RZ, RZ, R182 ;  /* 0x000000ffffbe7224 */ /* 0x000fe400078e00b6 */
[----:B------:R-:W-:Y:S01]  /*7140*/  IMAD.MOV.U32 R182, RZ, RZ, R171 ;  /* 0x000000ffffb67224 */ /* 0x000fe200078e00ab */
[----:B------:R-:W-:Y:S01]  /*7150*/  LOP3.LUT R164, R3, R2, RZ, 0xc0, !PT ;  /* 0x0000000203a47212 */ /* 0x000fe200078ec0ff */
[----:B------:R-:W-:Y:S01]  /*7160*/  FADD.FTZ R3, R143, R21 ;  /* 0x000000158f037221 */ /* 0x000fe20000010000 */
[----:B------:R-:W-:Y:S01]  /*7170*/  FADD.FTZ R2, R235, R18 ;  /* 0x00000012eb027221 */ /* 0x000fe20000010000 */
[----:B------:R-:W-:-:S02]  /*7180*/  IMAD.MOV.U32 R235, RZ, RZ, R233 ;  /* 0x000000ffffeb7224 */ /* 0x000fc400078e00e9 */
[----:B------:R-:W-:Y:S01]  /*7190*/  FADD.FTZ R3, R153, R3 ;  /* 0x0000000399037221 */ /* 0x000fe20000010000 */
[----:B------:R-:W-:Y:S01]  /*71a0*/  FADD.FTZ R8, R154, R2 ;  /* 0x000000029a087221 */ /* 0x000fe20000010000 */
[----:B---3--:R-:W-:Y:S01]  /*71b0*/  F2FP.F16.F32.PACK_AB R2, R248, R52 ;  /* 0x00000034f802723e */ /* 0x008fe200000000ff */
[----:B------:R-:W-:Y:S02]  /*71c0*/  IMAD.MOV.U32 R233, RZ, RZ, R191 ;  /* 0x000000ffffe97224 */ /* 0x000fe400078e00bf */
[----:B------:R-:W-:Y:S01]  /*71d0*/  FADD.FTZ R6, R234, R3 ;  /* 0x00000003ea067221 */ /* 0x000fe20000010000 */
[----:B------:R-:W-:Y:S01]  /*71e0*/  IMAD.MOV.U32 R234, RZ, RZ, R237 ;  /* 0x000000ffffea7224 */ /* 0x000fe200078e00ed */
[----:B------:R-:W-:Y:S01]  /*71f0*/  F2FP.F16.F32.PACK_AB R3, R200, R201 ;  /* 0x000000c9c803723e */ /* 0x000fe200000000ff */
[----:B------:R-:W-:Y:S01]  /*7200*/  IMAD.MOV.U32 R237, RZ, RZ, R219 ;  /* 0x000000ffffed7224 */ /* 0x000fe200078e00db */
[----:B------:R-:W-:Y:S01]  /*7210*/  LOP3.LUT R171, R15, R2, RZ, 0xc0, !PT ;  /* 0x000000020fab7212 */ /* 0x000fe200078ec0ff */
[----:B------:R-:W-:Y:S01]  /*7220*/  IMAD.MOV.U32 R219, RZ, RZ, R170 ;  /* 0x000000ffffdb7224 */ /* 0x000fe200078e00aa */
[----:B------:R-:W-:Y:S01]  /*7230*/  LOP3.LUT R170, R14, R0, RZ, 0xc0, !PT ;  /* 0x000000000eaa7212 */ /* 0x000fe200078ec0ff */
[----:B------:R-:W-:-:S02]  /*7240*/  IMAD.MOV.U32 R238, RZ, RZ, R236 ;  /* 0x000000ffffee7224 */ /* 0x000fc400078e00ec */
        /* <DEDUP_REMOVED lines=106> */
[C---:B-1----:R-:W-:Y:S01]  /*78f0*/  HMMA.16816.F32 R140, R164.reuse, R148, R60 ;  /* 0x00000094a48c723c */ /* 0x042fe2000000183c */
        /* <DEDUP_REMOVED lines=9> */
[----:B------:R-:W-:-:S02]  /*7990*/  VIADD R216, R209, 0x400 ;  /* 0x00000400d1d87836 */ /* 0x000fc40000000000 */
[----:B------:R-:W-:Y:S01]  /*79a0*/  HMMA.16816.F32 R144, R168, R148, R40 ;  /* 0x00000094a890723c */ /* 0x000fe20000001828 */
[C---:B------:R-:W-:Y:S02]  /*79b0*/  VIADD R215, R209.reuse, 0x800 ;  /* 0x00000800d1d77836 */ /* 0x040fe40000000000 */
[C---:B------:R-:W-:Y:S02]  /*79c0*/  VIADD R214, R209.reuse, 0xc00 ;  /* 0x00000c00d1d67836 */ /* 0x040fe40000000000 */
[C---:B------:R-:W-:Y:S01]  /*79d0*/  VIADD R213, R209.reuse, 0x1000 ;  /* 0x00001000d1d57836 */ /* 0x040fe20000000000 */
[----:B----4-:R-:W-:Y:S01]  /*79e0*/  HMMA.16816.F32 R156, R164, R28, R156 ;  /* 0x0000001ca49c723c */ /* 0x010fe2000000189c */
[C---:B------:R-:W-:Y:S02]  /*79f0*/  VIADD R212, R209.reuse, 0x1400 ;  /* 0x00001400d1d47836 */ /* 0x040fe40000000000 */
[C---:B------:R-:W-:Y:S02]  /*7a00*/  VIADD R211, R209.reuse, 0x1800 ;  /* 0x00001800d1d37836 */ /* 0x040fe40000000000 */
[----:B------:R-:W-:Y:S01]  /*7a10*/  VIADD R210, R209, 0x1c00 ;  /* 0x00001c00d1d27836 */ /* 0x000fe20000000000 */
[C---:B------:R-:W-:Y:S06]  /*7a20*/  HMMA.16816.F32 R148, R168.reuse, R150, R36 ;  /* 0x00000096a894723c */ /* 0x040fec0000001824 */
[----:B------:R-:W-:Y:S06]  /*7a30*/  HMMA.16816.F32 R160, R168, R28, R160 ;  /* 0x0000001ca8a0723c */ /* 0x000fec00000018a0 */
[-C--:B------:R-:W-:Y:S06]  /*7a40*/  HMMA.16816.F32 R164, R164, R30.reuse, R44 ;  /* 0x0000001ea4a4723c */ /* 0x080fec000000182c */
[----:B------:R-:W-:Y:S01]  /*7a50*/  HMMA.16816.F32 R168, R168, R30, R32 ;  /* 0x0000001ea8a8723c */ /* 0x000fe20000001820 */
[----:B------:R-:W-:-:S08]  /*7a60*/  NOP ;  /* 0x0000000000007918 */ /* 0x000fd00000000000 */
[----:B------:R-:W-:-:S15]  /*7a70*/  @!P0 BRA `(.L_x_532) ;  /* 0x0000006800148947 */ /* 0x000fde0003800000 */
[----:B------:R-:W-:Y:S01]  /*7a80*/  IMAD.WIDE.U32 R244, R127, -0x326172a9, RZ ;  /* 0xcd9e8d577ff47825 */ /* 0x000fe200078e00ff */
[----:B------:R-:W-:Y:S01]  /*7a90*/  IADD3 R217, R220, -0x2, RZ ;  /* 0xfffffffedcd97810 */ /* 0x000fe20007ffe0ff */
[----:B------:R-:W-:Y:S01]  /*7aa0*/  ULDC UR4, c[0x0][0x2ec] ;  /* 0x0000bb0000047ab9 */ /* 0x000fe20000000800 */
[----:B------:R-:W-:Y:S01]  /*7ab0*/  MOV R132, R137 ;  /* 0x0000008900847202 */ /* 0x000fe20000000f00 */
[----:B------:R-:W-:Y:S01]  /*7ac0*/  IMAD.WIDE.U32 R242, R223, -0x326172a9, RZ ;  /* 0xcd9e8d57dff27825 */ /* 0x000fe200078e00ff */
[----:B------:R-:W-:Y:S01]  /*7ad0*/  LOP3.LUT R234, R245, R126, RZ, 0x3c, !PT ;  /* 0x0000007ef5ea7212 */ /* 0x000fe200078e3cff */
[----:B------:R-:W-:Y:S01]  /*7ae0*/  ULDC.64 UR10, c[0x0][0x220] ;  /* 0x00008800000a7ab9 */ /* 0x000fe20000000a00 */
[----:B------:R-:W-:Y:S01]  /*7af0*/  MOV R3, R138 ;  /* 0x0000008a00037202 */ /* 0x000fe20000000f00 */
[----:B------:R-:W-:Y:S01]  /*7b00*/  IMAD.WIDE.U32 R218, R221, -0x2daee0ad, RZ ;  /* 0xd2511f53ddda7825 */ /* 0x000fe200078e00ff */
[----:B------:R-:W-:Y:S01]  /*7b10*/  LOP3.LUT R232, R243, R126, RZ, 0x3c, !PT ;  /* 0x0000007ef3e87212 */ /* 0x000fe200078e3cff */
[----:B------:R-:W-:Y:S01]  /*7b20*/  ULDC.64 UR12, c[0x0][0x250] ;  /* 0x00009400000c7ab9 */ /* 0x000fe20000000a00 */
[----:B------:R-:W-:Y:S01]  /*7b30*/  MOV R134, R135 ;  /* 0x0000008700867202 */ /* 0x000fe20000000f00 */
[----:B------:R-:W-:Y:S01]  /*7b40*/  IMAD.WIDE.U32 R234, R234, -0x2daee0ad, RZ ;  /* 0xd2511f53eaea7825 */ /* 0x000fe200078e00ff */
[----:B------:R-:W-:Y:S01]  /*7b50*/  MOV R133, R136 ;  /* 0x0000008800857202 */ /* 0x000fe20000000f00 */
[----:B------:R-:W-:Y:S01]  /*7b60*/  ULDC.64 UR6, c[0x0][0x218] ;  /* 0x0000860000067ab9 */ /* 0x000fe20000000a00 */
[----:B------:R-:W-:Y:S01]  /*7b70*/  ULDC.64 UR8, c[0x0][0x248] ;  /* 0x0000920000087ab9 */ /* 0x000fe20000000a00 */
[----:B------:R-:W-:Y:S01]  /*7b80*/  IMAD.WIDE.U32 R232, R232, -0x2daee0ad, RZ ;  /* 0xd2511f53e8e87825 */ /* 0x000fe200078e00ff */
[----:B------:R-:W-:Y:S06]  /*7b90*/  BRA `(.L_x_533) ;  /* 0x00000000006c7947 */ /* 0x000fec0003800000 */
.L_x_535:
        /* <DEDUP_REMOVED lines=27> */
.L_x_533:
[----:B------:R-:W2:Y:S01]  /*7d50*/  LDL.64 R10, [R1+0x40] ;  /* 0x00004000010a7983 */ /* 0x000ea20000100a00 */
[----:B------:R-:W-:Y:S01]  /*7d60*/  SHF.R.S32.HI R0, RZ, 0x1f, R217 ;  /* 0x0000001fff007819 */ /* 0x000fe200000114d9 */
[----:B------:R-:W-:Y:S04]  /*7d70*/  DEPBAR.LE SB0, 0x0 ;  /* 0x000080000000791a */ /* 0x000fe80000000000 */
[----:B------:R-:W3:Y:S01]  /*7d80*/  LDL R6, [R1+0x34] ;  /* 0x0000340001067983 */ /* 0x000ee20000100800 */
[----:B------:R-:W-:Y:S02]  /*7d90*/  IMAD R0, R0, UR12, RZ ;  /* 0x0000000c00007c24 */ /* 0x000fe4000f8e02ff */
[C---:B------:R-:W-:Y:S01]  /*7da0*/  IMAD.WIDE.U32 R4, R217.reuse, UR12, RZ ;  /* 0x0000000cd9047c25 */ /* 0x040fe2000f8e00ff */
[----:B------:R-:W-:Y:S03]  /*7db0*/  BAR.SYNC.DEFER_BLOCKING 0x0 ;  /* 0x0000000000007b1d */ /* 0x000fe60000010000 */
        /* <DEDUP_REMOVED lines=12> */
[----:B-----5:R-:W-:Y:S01]  /*7e80*/  LDGSTS.E.BYPASS.LTC128B.128 [R222+0x4000], desc[UR30][R8.64] ;  /* 0x0400000008de7fae */ /* 0x020fe2000b901d5e */
        /* <DEDUP_REMOVED lines=63> */
[----:B------:R-:W2:Y:S01]  /*8280*/  LDSM.16.M88.4 R176, [R210] ;  /* 0x00000000d2b0783b */ /* 0x000ea20000000200 */
[----:B------:R-:W-:Y:S04]  /*8290*/  DEPBAR.LE SB0, 0x0 ;  /* 0x000080000000791a */ /* 0x000fe80000000000 */
[----:B------:R-:W-:Y:S01]  /*82a0*/  FMNMX.FTZ R0, R4, R3, !PT ;  /* 0x0000000304007209 */ /* 0x000fe20007810000 */
[-C--:B------:R-:W-:Y:S01]  /*82b0*/  HMMA.16816.F32 R20, R172, R184.reuse, R20 ;  /* 0x000000b8ac14723c */ /* 0x080fe20000001814 */
[----:B------:R-:W-:Y:S04]  /*82c0*/  BAR.SYNC.DEFER_BLOCKING 0x0 ;  /* 0x0000000000007b1d */ /* 0x000fe80000010000 */
        /* <DEDUP_REMOVED lines=47> */
[-C--:B--2---:R-:W-:Y:S05]  /*85c0*/  HMMA.16816.F32 R116, R172, R176.reuse, R116 ;  /* 0x000000b0ac74723c */ /* 0x084fea0000001874 */
        /* <DEDUP_REMOVED lines=72> */
.L_x_534:
[----:B-1----:R-:W-:Y:S01]  /*8a50*/  FMNMX.FTZ R136, R72, R176, !PT ;  /* 0x000000b048887209 */ /* 0x002fe20007810000 */
[----:B------:R-:W1:Y:S01]  /*8a60*/  SHFL.BFLY PT, R138, R2, 0x2, 0x1f ;  /* 0x0c401f00028a7f89 */ /* 0x000e6200000e0000 */
[----:B------:R-:W-:Y:S01]  /*8a70*/  FMNMX.FTZ R0, R59, R177, !PT ;  /* 0x000000b13b007209 */ /* 0x000fe20007810000 */
[----:B------:R-:W-:Y:S01]  /*8a80*/  IMAD.SHL.U32 R201, R217, 0x4, RZ ;  /* 0x00000004d9c97824 */ /* 0x000fe200078e00ff */
[----:B------:R-:W-:Y:S05]  /*8a90*/  FMNMX.FTZ R136, R73, R136, !PT ;  /* 0x0000008849887209 */ /* 0x000fea0007810000 */
[----:B------:R-:W-:Y:S01]  /*8aa0*/  STL [R1+0x8c], R250 ;  /* 0x00008cfa01007387 */ /* 0x000fe20000100800 */
[----:B------:R-:W-:Y:S02]  /*8ab0*/  FMNMX.FTZ R0, R62, R0, !PT ;  /* 0x000000003e007209 */ /* 0x000fe40007810000 */
[----:B------:R-:W-:Y:S01]  /*8ac0*/  FMNMX.FTZ R136, R76, R136, !PT ;  /* 0x000000884c887209 */ /* 0x000fe20007810000 */
[----:B------:R-:W-:Y:S01]  /*8ad0*/  STL [R1+0x88], R251 ;  /* 0x000088fb01007387 */ /* 0x000fe20000100800 */
[----:B------:R-:W-:Y:S02]  /*8ae0*/  FMNMX.FTZ R0, R63, R0, !PT ;  /* 0x000000003f007209 */ /* 0x000fe40007810000 */
[----:B------:R-:W-:Y:S01]  /*8af0*/  FMNMX.FTZ R136, R77, R136, !PT ;  /* 0x000000884d887209 */ /* 0x000fe20007810000 */
[----:B------:R-:W2:Y:S01]  /*8b00*/  SHFL.BFLY PT, R137, R135, 0x2, 0x1f ;  /* 0x0c401f0087897f89 */ /* 0x000ea200000e0000 */
[----:B------:R-:W-:Y:S02]  /*8b10*/  FMNMX.FTZ R0, R74, R0, !PT ;  /* 0x000000004a007209 */ /* 0x000fe40007810000 */
[----:B------:R-:W-:Y:S05]  /*8b20*/  FMNMX.FTZ R136, R88, R136, !PT ;  /* 0x0000008858887209 */ /* 0x000fea0007810000 */
[----:B------:R-:W-:Y:S01]  /*8b30*/  STL [R1+0x7c], R222 ;  /* 0x00007cde01007387 */ /* 0x000fe20000100800 */
[----:B------:R-:W-:Y:S02]  /*8b40*/  FMNMX.FTZ R0, R75, R0, !PT ;  /* 0x000000004b007209 */ /* 0x000fe40007810000 */
[----:B------:R-:W-:Y:S01]  /*8b50*/  FMNMX.FTZ R136, R89, R136, !PT ;  /* 0x0000008859887209 */ /* 0x000fe20007810000 */
[----:B------:R-:W-:Y:S01]  /*8b60*/  STL [R1+0x78], R216 ;  /* 0x000078d801007387 */ /* 0x000fe20000100800 */
[----:B------:R-:W-:Y:S02]  /*8b70*/  FMNMX.FTZ R0, R78, R0, !PT ;  /* 0x000000004e007209 */ /* 0x000fe40007810000 */
[----:B------:R-:W-:Y:S01]  /*8b80*/  LOP3.LUT R188, R235, UR26, R218, 0x96, !PT ;  /* 0x0000001aebbc7c12 */ /* 0x000fe2000f8e96da */
[----:B------:R-:W-:Y:S01]  /*8b90*/  STL [R1+0x74], R215 ;  /* 0x000074d701007387 */ /* 0x000fe20000100800 */
[----:B-1----:R-:W-:Y:S02]  /*8ba0*/  FMNMX.FTZ R138, R2, R138, !PT ;  /* 0x0000008a028a7209 */ /* 0x002fe40007810000 */
[----:B------:R-:W-:Y:S01]  /*8bb0*/  FMNMX.FTZ R2, R92, R136, !PT ;  /* 0x000000885c027209 */ /* 0x000fe20007810000 */
[----:B------:R-:W-:Y:S01]  /*8bc0*/  STL [R1+0x70], R214 ;  /* 0x000070d601007387 */ /* 0x000fe20000100800 */
[----:B------:R-:W-:Y:S01]  /*8bd0*/  FMNMX.FTZ R0, R79, R0, !PT ;  /* 0x000000004f007209 */ /* 0x000fe20007810000 */
[----:B------:R-:W-:Y:S01]  /*8be0*/  IMAD.WIDE.U32 R188, R188, -0x326172a9, RZ ;  /* 0xcd9e8d57bcbc7825 */ /* 0x000fe200078e00ff */
[----:B------:R-:W-:Y:S01]  /*8bf0*/  FMNMX.FTZ R2, R93, R2, !PT ;  /* 0x000000025d027209 */ /* 0x000fe20007810000 */
[----:B------:R-:W-:Y:S01]  /*8c00*/  STL [R1+0x6c], R213 ;  /* 0x00006cd501007387 */ /* 0x000fe20000100800 */
[----:B------:R-:W-:Y:S02]  /*8c10*/  FMNMX.FTZ R0, R90, R0, !PT ;  /* 0x000000005a007209 */ /* 0x000fe40007810000 */
[----:B------:R-:W-:Y:S01]  /*8c20*/  FMNMX.FTZ R2, R104, R2, !PT ;  /* 0x0000000268027209 */ /* 0x000fe20007810000 */
[----:B------:R-:W-:Y:S01]  /*8c30*/  STL [R1+0x68], R212 ;  /* 0x000068d401007387 */ /* 0x000fe20000100800 */
[----:B--2---:R-:W-:Y:S02]  /*8c40*/  FMNMX.FTZ R137, R135, R137, !PT ;  /* 0x0000008987897209 */ /* 0x004fe40007810000 */
[----:B------:R-:W-:Y:S01]  /*8c50*/  FMNMX.FTZ R2, R105, R2, !PT ;  /* 0x0000000269027209 */ /* 0x000fe20007810000 */
[----:B------:R-:W1:Y:S01]  /*8c60*/  SHFL.BFLY PT, R135, R138, 0x1, 0x1f ;  /* 0x0c201f008a877f89 */ /* 0x000e6200000e0000 */
[----:B------:R-:W-:Y:S02]  /*8c70*/  FMNMX.FTZ R0, R91, R0, !PT ;  /* 0x000000005b007209 */ /* 0x000fe40007810000 */
[----:B------:R-:W-:Y:S05]  /*8c80*/  FMNMX.FTZ R2, R108, R2, !PT ;  /* 0x000000026c027209 */ /* 0x000fea0007810000 */
[----:B------:R-:W-:Y:S01]  /*8c90*/  STL [R1+0x64], R211 ;  /* 0x000064d301007387 */ /* 0x000fe20000100800 */
[----:B------:R-:W-:Y:S02]  /*8ca0*/  FMNMX.FTZ R0, R94, R0, !PT ;  /* 0x000000005e007209 */ /* 0x000fe40007810000 */
[----:B------:R-:W-:Y:S01]  /*8cb0*/  FMNMX.FTZ R2, R109, R2, !PT ;  /* 0x000000026d027209 */ /* 0x000fe20007810000 */
[----:B------:R2:W-:Y:S01]  /*8cc0*/  STL [R1+0x60], R210 ;  /* 0x000060d201007387 */ /* 0x0005e20000100800 */
[----:B------:R-:W-:Y:S02]  /*8cd0*/  FMNMX.FTZ R0, R95, R0, !PT ;  /* 0x000000005f007209 */ /* 0x000fe40007810000 */
[----:B------:R-:W-:Y:S01]  /*8ce0*/  FMNMX.FTZ R2, R120, R2, !PT ;  /* 0x0000000278027209 */ /* 0x000fe20007810000 */
[----:B------:R-:W-:Y:S01]  /*8cf0*/  STL [R1+0x5c], R209 ;  /* 0x00005cd101007387 */ /* 0x000fe20000100800 */
[----:B------:R-:W-:Y:S02]  /*8d00*/  FMNMX.FTZ R0, R106, R0, !PT ;  /* 0x000000006a007209 */ /* 0x000fe40007810000 */
[----:B------:R-:W-:Y:S01]  /*8d10*/  FMNMX.FTZ R136, R121, R2, !PT ;  /* 0x0000000279887209 */ /* 0x000fe20007810000 */
[----:B------:R-:W-:Y:S01]  /*8d20*/  STL [R1+0x58], R208 ;  /* 0x000058d001007387 */ /* 0x000fe20000100800 */
[----:B------:R-:W-:Y:S01]  /*8d30*/  FMNMX.FTZ R0, R107, R0, !PT ;  /* 0x000000006b007209 */ /* 0x000fe20007810000 */
[----:B------:R-:W-:Y:S01]  /*8d40*/  VIADD R2, R201, 0x1 ;  /* 0x00000001c9027836 */ /* 0x000fe20000000000 */
[----:B------:R-:W-:Y:S01]  /*8d50*/  FMNMX.FTZ R136, R124, R136, !PT ;  /* 0x000000887c887209 */ /* 0x000fe20007810000 */
[----:B------:R-:W-:Y:S01]  /*8d60*/  STL [R1+0x54], R207 ;  /* 0x000054cf01007387 */ /* 0x000fe20000100800 */
[----:B------:R-:W-:Y:S02]  /*8d70*/  FMNMX.FTZ R0, R110, R0, !PT ;  /* 0x000000006e007209 */ /* 0x000fe40007810000 */
[----:B------:R-:W-:Y:S01]  /*8d80*/  FMNMX.FTZ R136, R125, R136, !PT ;  /* 0x000000887d887209 */ /* 0x000fe20007810000 */
[----:B------:R-:W-:Y:S01]  /*8d90*/  STL [R1+0x50], R206 ;  /* 0x000050ce01007387 */ /* 0x000fe20000100800 */
[----:B-1----:R-:W-:Y:S02]  /*8da0*/  FMNMX.FTZ R138, R138, R135, !PT ;  /* 0x000000878a8a7209 */ /* 0x002fe40007810000 */
[----:B------:R-:W-:Y:S01]  /*8db0*/  FMNMX.FTZ R0, R111, R0, !PT ;  /* 0x000000006f007209 */ /* 0x000fe20007810000 */
[----:B------:R-:W1:Y:S01]  /*8dc0*/  SHFL.BFLY PT, R135, R136, 0x2, 0x1f ;  /* 0x0c401f0088877f89 */ /* 0x000e6200000e0000 */
[----:B------:R-:W-:Y:S01]  /*8dd0*/  LOP3.LUT R2, R219, UR33, R2, 0x96, !PT ;  /* 0x00000021db027c12 */ /* 0x000fe2000f8e9602 */
[----:B------:R-:W-:Y:S01]  /*8de0*/  FMUL.FTZ R186, R138, UR4 ;  /* 0x000000048aba7c20 */ /* 0x000fe20008410000 */
[----:B------:R-:W-:Y:S05]  /*8df0*/  FMNMX.FTZ R0, R122, R0, !PT ;  /* 0x000000007a007209 */ /* 0x000fea0007810000 */
[----:B------:R-:W3:Y:S01]  /*8e00*/  SHFL.BFLY PT, R139, R137, 0x1, 0x1f ;  /* 0x0c201f00898b7f89 */ /* 0x000ee200000e0000 */
[----:B------:R-:W-:Y:S01]  /*8e10*/  FSETP.NEU.FTZ.AND P1, PT, R138, -INF , PT ;  /* 0xff8000008a00780b */ /* 0x000fe20003f3d000 */
[----:B------:R-:W-:Y:S01]  /*8e20*/  IMAD.WIDE.U32 R176, R2, -0x326172a9, RZ ;  /* 0xcd9e8d5702b07825 */ /* 0x000fe200078e00ff */
[----:B------:R-:W-:Y:S05]  /*8e30*/  FMNMX.FTZ R0, R123, R0, !PT ;  /* 0x000000007b007209 */ /* 0x000fea0007810000 */
[----:B------:R-:W-:Y:S01]  /*8e40*/  STL [R1+0x80], R217 ;  /* 0x000080d901007387 */ /* 0x000fe20000100800 */
[----:B------:R-:W-:Y:S02]  /*8e50*/  FSEL R186, R186, RZ, P1 ;  /* 0x000000ffbaba7208 */ /* 0x000fe40000800000 */
[----:B------:R-:W-:Y:S02]  /*8e60*/  FMNMX.FTZ R0, R126, R0, !PT ;  /* 0x000000007e007209 */ /* 0x000fe40007810000 */
[----:B------:R-:W-:Y:S01]  /*8e70*/  LOP3.LUT R172, R219, UR33, R201, 0x96, !PT ;  /* 0x00000021dbac7c12 */ /* 0x000fe2000f8e96c9 */
[--C-:B------:R-:W-:Y:S01]  /*8e80*/  FFMA.FTZ R17, R17, UR4, -R186.reuse ;  /* 0x0000000411117c23 */ /* 0x100fe200080108ba */
[----:B------:R-:W-:Y:S01]  /*8e90*/  FMNMX.FTZ R0, R127, R0, !PT ;  /* 0x000000007f007209 */ /* 0x000fe20007810000 */
[----:B------:R-:W-:Y:S01]  /*8ea0*/  FFMA.FTZ R48, R48, UR4, -R186 ;  /* 0x0000000430307c23 */ /* 0x000fe200080108ba */
[----:B------:R-:W-:Y:S01]  /*8eb0*/  LOP3.LUT R190, R233, UR26, R218, 0x96, !PT ;  /* 0x0000001ae9be7c12 */ /* 0x000fe2000f8e96da */
[----:B--2---:R-:W-:Y:S01]  /*8ec0*/  MUFU.EX2 R210, R17 ;  /* 0x0000001100d27308 */ /* 0x004fe20000000800 */
[--C-:B------:R-:W-:Y:S01]  /*8ed0*/  FFMA.FTZ R36, R36, UR4, -R186.reuse ;  /* 0x0000000424247c23 */ /* 0x100fe200080108ba */
[--C-:B------:R-:W-:Y:S01]  /*8ee0*/  FFMA.FTZ R52, R52, UR4, -R186.reuse ;  /* 0x0000000434347c23 */ /* 0x100fe200080108ba */
[--C-:B------:R-:W-:Y:S01]  /*8ef0*/  FFMA.FTZ R85, R85, UR4, -R186.reuse ;  /* 0x0000000455557c23 */ /* 0x100fe200080108ba */
[--C-:B------:R-:W-:Y:S01]  /*8f00*/  FFMA.FTZ R16, R16, UR4, -R186.reuse ;  /* 0x0000000410107c23 */ /* 0x100fe200080108ba */
[--C-:B------:R-:W-:Y:S01]  /*8f10*/  FFMA.FTZ R5, R5, UR4, -R186.reuse ;  /* 0x0000000405057c23 */ /* 0x100fe200080108ba */
[----:B-1----:R-:W-:Y:S01]  /*8f20*/  FMNMX.FTZ R136, R136, R135, !PT ;  /* 0x0000008788887209 */ /* 0x002fe20007810000 */
[----:B------:R-:W-:Y:S03]  /*8f30*/  IMAD.WIDE.U32 R190, R190, -0x326172a9, RZ ;  /* 0xcd9e8d57bebe7825 */ /* 0x000fe600078e00ff */
[----:B------:R-:W-:Y:S01]  /*8f40*/  MUFU.EX2 R214, R48 ;  /* 0x0000003000d67308 */ /* 0x000fe20000000800 */
[----:B------:R-:W1:Y:S01]  /*8f50*/  SHFL.BFLY PT, R2, R0, 0x2, 0x1f ;  /* 0x0c401f0000027f89 */ /* 0x000e6200000e0000 */
[----:B---3--:R-:W-:Y:S01]  /*8f60*/  FMNMX.FTZ R137, R137, R139, !PT ;  /* 0x0000008b89897209 */ /* 0x008fe20007810000 */
[----:B------:R-:W-:Y:S01]  /*8f70*/  FFMA.FTZ R32, R32, UR4, -R186 ;  /* 0x0000000420207c23 */ /* 0x000fe200080108ba */
[--C-:B------:R-:W-:Y:S05]  /*8f80*/  LOP3.LUT R180, R191, UR25, R176.reuse, 0x96, !PT ;  /* 0x00000019bfb47c12 */ /* 0x100fea000f8e96b0 */
[----:B------:R-:W2:Y:S01]  /*8f90*/  SHFL.BFLY PT, R174, R136, 0x1, 0x1f ;  /* 0x0c201f0088ae7f89 */ /* 0x000ea200000e0000 */
[C---:B------:R-:W-:Y:S01]  /*8fa0*/  FSETP.NEU.FTZ.AND P1, PT, R137.reuse, -INF , PT ;  /* 0xff8000008900780b */ /* 0x040fe20003f3d000 */
[----:B------:R-:W-:Y:S01]  /*8fb0*/  FMUL.FTZ R185, R137, UR4 ;  /* 0x0000000489b97c20 */ /* 0x000fe20008410000 */
[----:B------:R-:W-:Y:S01]  /*8fc0*/  LOP3.LUT R176, R189, UR25, R176, 0x96, !PT ;  /* 0x00000019bdb07c12 */ /* 0x000fe2000f8e96b0 */
[----:B------:R3:W-:Y:S01]  /*8fd0*/  MUFU.EX2 R237, R16 ;  /* 0x0000001000ed7308 */ /* 0x0007e20000000800 */
[--C-:B------:R-:W-:Y:S01]  /*8fe0*/  FFMA.FTZ R21, R21, UR4, -R186.reuse ;  /* 0x0000000415157c23 */ /* 0x100fe200080108ba */
[--C-:B------:R-:W-:Y:S01]  /*8ff0*/  FFMA.FTZ R20, R20, UR4, -R186.reuse ;  /* 0x0000000414147c23 */ /* 0x100fe200080108ba */
[----:B------:R-:W-:Y:S01]  /*9000*/  FSEL R185, R185, RZ, P1 ;  /* 0x000000ffb9b97208 */ /* 0x000fe20000800000 */
[--C-:B------:R-:W-:Y:S01]  /*9010*/  FFMA.FTZ R4, R4, UR4, -R186.reuse ;  /* 0x0000000404047c23 */ /* 0x100fe200080108ba */
[----:B------:R-:W-:Y:S04]  /*9020*/  IMAD.WIDE.U32 R172, R172, -0x326172a9, RZ ;  /* 0xcd9e8d57acac7825 */ /* 0x000fe800078e00ff */
[----:B------:R-:W-:Y:S01]  /*9030*/  FFMA.FTZ R49, R49, UR4, -R186 ;  /* 0x0000000431317c23 */ /* 0x000fe200080108ba */
[--C-:B------:R-:W-:Y:S01]  /*9040*/  FFMA.FTZ R18, R18, UR4, -R185.reuse ;  /* 0x0000000412127c23 */ /* 0x100fe200080108b9 */
[--C-:B------:R-:W-:Y:S01]  /*9050*/  FFMA.FTZ R135, R19, UR4, -R185.reuse ;  /* 0x0000000413877c23 */ /* 0x100fe200080108b9 */
[----:B------:R-:W-:Y:S01]  /*9060*/  LOP3.LUT R192, R189, UR25, R172, 0x96, !PT ;  /* 0x00000019bdc07c12 */ /* 0x000fe2000f8e96ac */
[----:B------:R-:W-:Y:S01]  /*9070*/  MUFU.EX2 R236, R5 ;  /* 0x0000000500ec7308 */ /* 0x000fe20000000800 */
[----:B------:R-:W-:Y:S01]  /*9080*/  LOP3.LUT R139, R173, UR27, R242, 0x96, !PT ;  /* 0x0000001bad8b7c12 */ /* 0x000fe2000f8e96f2 */
[--C-:B------:R-:W-:Y:S01]  /*9090*/  FFMA.FTZ R6, R6, UR4, -R185.reuse ;  /* 0x0000000406067c23 */ /* 0x100fe200080108b9 */
[----:B------:R-:W-:Y:S01]  /*90a0*/  LOP3.LUT R178, R191, UR25, R172, 0x96, !PT ;  /* 0x00000019bfb27c12 */ /* 0x000fe2000f8e96ac */
[--C-:B------:R-:W-:Y:S01]  /*90b0*/  FFMA.FTZ R50, R50, UR4, -R185.reuse ;  /* 0x0000000432327c23 */ /* 0x100fe200080108b9 */
[----:B-1----:R-:W-:Y:S01]  /*90c0*/  FMNMX.FTZ R0, R0, R2, !PT ;  /* 0x0000000200007209 */ /* 0x002fe20007810000 */
[--C-:B------:R-:W-:Y:S01]  /*90d0*/  FFMA.FTZ R51, R51, UR4, -R185.reuse ;  /* 0x0000000433337c23 */ /* 0x100fe200080108b9 */
[----:B---3--:R-:W-:Y:S03]  /*90e0*/  LOP3.LUT R16, R173, UR27, R244, 0x96, !PT ;  /* 0x0000001bad107c12 */ /* 0x008fe6000f8e96f4 */
[----:B------:R1:W-:Y:S01]  /*90f0*/  MUFU.EX2 R213, R18 ;  /* 0x0000001200d57308 */ /* 0x0003e20000000800 */
[----:B--2---:R-:W-:Y:S01]  /*9100*/  FMNMX.FTZ R136, R136, R174, !PT ;  /* 0x000000ae88887209 */ /* 0x004fe20007810000 */
[----:B------:R-:W2:Y:S01]  /*9110*/  SHFL.BFLY PT, R2, R0, 0x1, 0x1f ;  /* 0x0c201f0000027f89 */ /* 0x000ea200000e0000 */
[C---:B------:R-:W-:Y:S01]  /*9120*/  LOP3.LUT R172, R177.reuse, UR27, R242, 0x96, !PT ;  /* 0x0000001bb1ac7c12 */ /* 0x040fe2000f8e96f2 */
[----:B------:R-:W-:Y:S01]  /*9130*/  IMAD.WIDE.U32 R192, R192, -0x2daee0ad, RZ ;  /* 0xd2511f53c0c07825 */ /* 0x000fe200078e00ff */
[C---:B------:R-:W-:Y:S02]  /*9140*/  FSETP.NEU.FTZ.AND P1, PT, R136.reuse, -INF , PT ;  /* 0xff8000008800780b */ /* 0x040fe40003f3d000 */
[----:B------:R-:W-:Y:S03]  /*9150*/  LOP3.LUT R173, R177, UR27, R244, 0x96, !PT ;  /* 0x0000001bb1ad7c12 */ /* 0x000fe6000f8e96f4 */
[----:B------:R3:W-:Y:S01]  /*9160*/  MUFU.EX2 R221, R4 ;  /* 0x0000000400dd7308 */ /* 0x0007e20000000800 */
[----:B------:R-:W-:Y:S01]  /*9170*/  FMUL.FTZ R184, R136, UR4 ;  /* 0x0000000488b87c20 */ /* 0x000fe20008410000 */
[----:B------:R-:W-:Y:S04]  /*9180*/  IMAD.WIDE.U32 R16, R16, -0x2daee0ad, RZ ;  /* 0xd2511f5310107825 */ /* 0x000fe800078e00ff */
[--C-:B------:R-:W-:Y:S01]  /*9190*/  FFMA.FTZ R86, R86, UR4, -R185.reuse ;  /* 0x0000000456567c23 */ /* 0x100fe200080108b9 */
[--C-:B------:R-:W-:Y:S01]  /*91a0*/  FFMA.FTZ R7, R7, UR4, -R185.reuse ;  /* 0x0000000407077c23 */ /* 0x100fe200080108b9 */
[----:B------:R-:W-:Y:S01]  /*91b0*/  FSEL R184, R184, RZ, P1 ;  /* 0x000000ffb8b87208 */ /* 0x000fe20000800000 */
[--C-:B------:R-:W-:Y:S01]  /*91c0*/  FFMA.FTZ R34, R34, UR4, -R185.reuse ;  /* 0x0000000422227c23 */ /* 0x100fe200080108b9 */
[----:B------:R-:W-:Y:S01]  /*91d0*/  LOP3.LUT R17, R17, UR24, R234, 0x96, !PT ;  /* 0x0000001811117c12 */ /* 0x000fe2000f8e96ea */
[----:B------:R4:W-:Y:S01]  /*91e0*/  MUFU.EX2 R209, R135 ;  /* 0x0000008700d17308 */ /* 0x0009e20000000800 */
[----:B------:R-:W-:Y:S01]  /*91f0*/  LOP3.LUT R182, R193, UR22, R16, 0x96, !PT ;  /* 0x00000016c1b67c12 */ /* 0x000fe2000f8e9610 */
[----:B-1----:R-:W-:Y:S04]  /*9200*/  IMAD.WIDE.U32 R18, R139, -0x2daee0ad, RZ ;  /* 0xd2511f538b127825 */ /* 0x002fe800078e00ff */
[--C-:B------:R-:W-:Y:S01]  /*9210*/  FFMA.FTZ R8, R8, UR4, -R184.reuse ;  /* 0x0000000408087c23 */ /* 0x100fe200080108b8 */
[----:B------:R-:W-:Y:S01]  /*9220*/  FFMA.FTZ R9, R9, UR4, -R184 ;  /* 0x0000000409097c23 */ /* 0x000fe200080108b8 */
[----:B------:R-:W-:Y:S01]  /*9230*/  IMAD.WIDE.U32 R178, R178, -0x2daee0ad, RZ ;  /* 0xd2511f53b2b27825 */ /* 0x000fe200078e00ff */
[----:B------:R-:W-:Y:S01]  /*9240*/  LOP3.LUT R19, R19, UR24, R232, 0x96, !PT ;  /* 0x0000001813137c12 */ /* 0x000fe2000f8e96e8 */
[----:B------:R1:W-:Y:S02]  /*9250*/  MUFU.EX2 R250, R6 ;  /* 0x0000000600fa7308 */ /* 0x0003e40000000800 */
[--C-:B------:R-:W-:Y:S01]  /*9260*/  FFMA.FTZ R12, R12, UR4, -R184.reuse ;  /* 0x000000040c0c7c23 */ /* 0x100fe200080108b8 */
[----:B---3--:R-:W-:Y:S04]  /*9270*/  IMAD.WIDE.U32 R4, R17, -0x326172a9, RZ ;  /* 0xcd9e8d5711047825 */ /* 0x008fe800078e00ff */
[--C-:B------:R-:W-:Y:S01]  /*9280*/  FFMA.FTZ R13, R13, UR4, -R184.reuse ;  /* 0x000000040d0d7c23 */ /* 0x100fe200080108b8 */
[--C-:B------:R-:W-:Y:S01]  /*9290*/  FFMA.FTZ R29, R29, UR4, -R184.reuse ;  /* 0x000000041d1d7c23 */ /* 0x100fe200080108b8 */
[----:B------:R-:W-:Y:S04]  /*92a0*/  IMAD.WIDE.U32 R194, R172, -0x2daee0ad, RZ ;  /* 0xd2511f53acc27825 */ /* 0x000fe800078e00ff */
[----:B------:R-:W-:Y:S01]  /*92b0*/  FFMA.FTZ R40, R40, UR4, -R184 ;  /* 0x0000000428287c23 */ /* 0x000fe200080108b8 */
[----:B------:R3:W-:Y:S01]  /*92c0*/  MUFU.EX2 R231, R7 ;  /* 0x0000000700e77308 */ /* 0x0007e20000000800 */
[----:B----4-:R-:W-:Y:S01]  /*92d0*/  LOP3.LUT R135, R179, UR22, R18, 0x96, !PT ;  /* 0x00000016b3877c12 */ /* 0x010fe2000f8e9612 */
[----:B------:R-:W-:Y:S01]  /*92e0*/  IMAD.WIDE.U32 R180, R180, -0x2daee0ad, RZ ;  /* 0xd2511f53b4b47825 */ /* 0x000fe200078e00ff */
[----:B------:R-:W-:Y:S03]  /*92f0*/  LOP3.LUT R16, R195, UR24, R232, 0x96, !PT ;  /* 0x00000018c3107c12 */ /* 0x000fe6000f8e96e8 */
[----:B------:R-:W-:Y:S01]  /*9300*/  FFMA.FTZ R41, R41, UR4, -R184 ;  /* 0x0000000429297c23 */ /* 0x000fe200080108b8 */
[----:B------:R-:W-:Y:S01]  /*9310*/  IMAD.WIDE.U32 R182, R182, -0x326172a9, RZ ;  /* 0xcd9e8d57b6b67825 */ /* 0x000fe200078e00ff */
[----:B------:R-:W-:Y:S02]  /*9320*/  LOP3.LUT R18, R181, UR22, R194, 0x96, !PT ;  /* 0x00000016b5127c12 */ /* 0x000fe4000f8e96c2 */
[----:B------:R-:W-:Y:S01]  /*9330*/  MUFU.EX2 R251, R8 ;  /* 0x0000000800fb7308 */ /* 0x000fe20000000800 */
[----:B-1----:R-:W-:Y:S01]  /*9340*/  LOP3.LUT R6, R5, UR23, R188, 0x96, !PT ;  /* 0x0000001705067c12 */ /* 0x002fe2000f8e96bc */
[----:B------:R-:W-:Y:S01]  /*9350*/  IMAD.WIDE.U32 R172, R173, -0x2daee0ad, RZ ;  /* 0xd2511f53adac7825 */ /* 0x000fe200078e00ff */
[----:B------:R-:W-:Y:S03]  /*9360*/  LOP3.LUT R174, R183, UR21, R4, 0x96, !PT ;  /* 0x00000015b7ae7c12 */ /* 0x000fe6000f8e9604 */
[----:B------:R-:W-:Y:S01]  /*9370*/  FFMA.FTZ R45, R45, UR4, -R184 ;  /* 0x000000042d2d7c23 */ /* 0x000fe200080108b8 */
[----:B------:R-:W-:Y:S01]  /*9380*/  IMAD.WIDE.U32 R176, R176, -0x2daee0ad, RZ ;  /* 0xd2511f53b0b07825 */ /* 0x000fe200078e00ff */
[----:B------:R-:W-:Y:S02]  /*9390*/  LOP3.LUT R194, R173, UR24, R234, 0x96, !PT ;  /* 0x00000018adc27c12 */ /* 0x000fe4000f8e96ea */
[----:B------:R1:W-:Y:S01]  /*93a0*/  MUFU.EX2 R216, R9 ;  /* 0x0000000900d87308 */ /* 0x0003e20000000800 */
[----:B------:R-:W-:Y:S01]  /*93b0*/  FFMA.FTZ R89, R89, UR4, -R184 ;  /* 0x0000000459597c23 */ /* 0x000fe200080108b8 */
[----:B------:R-:W-:Y:S01]  /*93c0*/  IMAD.WIDE.U32 R4, R19, -0x326172a9, RZ ;  /* 0xcd9e8d5713047825 */ /* 0x000fe200078e00ff */
[----:B------:R-:W-:Y:S03]  /*93d0*/  LOP3.LUT R175, R177, UR22, R172, 0x96, !PT ;  /* 0x00000016b1af7c12 */ /* 0x000fe6000f8e96ac */
[----:B------:R-:W-:Y:S01]  /*93e0*/  FFMA.FTZ R88, R88, UR4, -R184 ;  /* 0x0000000458587c23 */ /* 0x000fe200080108b8 */
[----:B------:R-:W-:Y:S01]  /*93f0*/  IMAD.WIDE.U32 R16, R16, -0x326172a9, RZ ;  /* 0xcd9e8d5710107825 */ /* 0x000fe200078e00ff */
[----:B------:R-:W-:Y:S02]  /*9400*/  LOP3.LUT R5, R5, UR23, R190, 0x96, !PT ;  /* 0x0000001705057c12 */ /* 0x000fe4000f8e96be */
[----:B------:R-:W-:Y:S01]  /*9410*/  MUFU.EX2 R208, R13 ;  /* 0x0000000d00d07308 */ /* 0x000fe20000000800 */
[----:B------:R-:W-:Y:S01]  /*9420*/  FFMA.FTZ R33, R33, UR4, -R186 ;  /* 0x0000000421217c23 */ /* 0x000fe200080108ba */
[----:B------:R-:W-:Y:S01]  /*9430*/  IMAD.WIDE.U32 R172, R135, -0x326172a9, RZ ;  /* 0xcd9e8d5787ac7825 */ /* 0x000fe200078e00ff */
[----:B--2---:R-:W-:Y:S02]  /*9440*/  FMNMX.FTZ R135, R0, R2, !PT ;  /* 0x0000000200877209 */ /* 0x004fe40007810000 */
[----:B------:R-:W-:Y:S01]  /*9450*/  LOP3.LUT R2, R17, UR23, R190, 0x96, !PT ;  /* 0x0000001711027c12 */ /* 0x000fe2000f8e96be */
[----:B------:R-:W-:Y:S01]  /*9460*/  IMAD.WIDE.U32 R18, R18, -0x326172a9, RZ ;  /* 0xcd9e8d5712127825 */ /* 0x000fe200078e00ff */
[----:B------:R-:W-:Y:S03]  /*9470*/  LOP3.LUT R139, R173, UR21, R4, 0x96, !PT ;  /* 0x00000015ad8b7c12 */ /* 0x000fe6000f8e9604 */
[----:B------:R-:W-:Y:S01]  /*9480*/  MUFU.EX2 R222, R50 ;  /* 0x0000003200de7308 */ /* 0x000fe20000000800 */
[----:B------:R-:W-:Y:S01]  /*9490*/  FSETP.NEU.FTZ.AND P1, PT, R135, -INF , PT ;  /* 0xff8000008700780b */ /* 0x000fe20003f3d000 */
[----:B---3--:R-:W-:Y:S01]  /*94a0*/  IMAD.WIDE.U32 R6, R6, -0x2daee0ad, RZ ;  /* 0xd2511f5306067825 */ /* 0x008fe200078e00ff */
[----:B------:R-:W-:Y:S03]  /*94b0*/  LOP3.LUT R179, R19, UR21, R16, 0x96, !PT ;  /* 0x0000001513b37c12 */ /* 0x000fe6000f8e9610 */
[--C-:B------:R-:W-:Y:S01]  /*94c0*/  FFMA.FTZ R35, R35, UR4, -R185.reuse ;  /* 0x0000000423237c23 */ /* 0x100fe200080108b9 */
[----:B------:R-:W-:Y:S01]  /*94d0*/  IMAD.WIDE.U32 R4, R5, -0x2daee0ad, RZ ;  /* 0xd2511f5305047825 */ /* 0x000fe200078e00ff */
[----:B-1----:R-:W-:Y:S02]  /*94e0*/  LOP3.LUT R9, R7, UR20, R192, 0x96, !PT ;  /* 0x0000001407097c12 */ /* 0x002fe4000f8e96c0 */
[----:B------:R-:W-:Y:S01]  /*94f0*/  MUFU.EX2 R217, R29 ;  /* 0x0000001d00d97308 */ /* 0x000fe20000000800 */
[--C-:B------:R-:W-:Y:S01]  /*9500*/  FFMA.FTZ R22, R22, UR4, -R185.reuse ;  /* 0x0000000416167c23 */ /* 0x100fe200080108b9 */
[----:B------:R-:W-:Y:S01]  /*9510*/  IMAD.WIDE.U32 R16, R175, -0x326172a9, RZ ;  /* 0xcd9e8d57af107825 */ /* 0x000fe200078e00ff */
[----:B------:R-:W-:Y:S03]  /*9520*/  LOP3.LUT R8, R5, UR20, R178, 0x96, !PT ;  /* 0x0000001405087c12 */ /* 0x000fe6000f8e96b2 */
[----:B------:R-:W-:Y:S01]  /*9530*/  FMUL.FTZ R187, R135, UR4 ;  /* 0x0000000487bb7c20 */ /* 0x000fe20008410000 */
[----:B------:R-:W-:Y:S04]  /*9540*/  IMAD.WIDE.U32 R174, R174, -0x2daee0ad, RZ ;  /* 0xd2511f53aeae7825 */ /* 0x000fe800078e00ff */
[----:B------:R-:W-:Y:S01]  /*9550*/  FFMA.FTZ R23, R23, UR4, -R185 ;  /* 0x0000000417177c23 */ /* 0x000fe200080108b9 */
[----:B------:R-:W-:Y:S01]  /*9560*/  MUFU.EX2 R207, R51 ;  /* 0x0000003300cf7308 */ /* 0x000fe20000000800 */
[----:B------:R-:W-:Y:S01]  /*9570*/  FFMA.FTZ R28, R28, UR4, -R184 ;  /* 0x000000041c1c7c23 */ /* 0x000fe200080108b8 */
[----:B------:R-:W-:Y:S01]  /*9580*/  FSEL R187, R187, RZ, P1 ;  /* 0x000000ffbbbb7208 */ /* 0x000fe20000800000 */
[----:B------:R-:W-:Y:S01]  /*9590*/  IMAD.WIDE.U32 R178, R179, -0x2daee0ad, RZ ;  /* 0xd2511f53b3b27825 */ /* 0x000fe200078e00ff */
[----:B------:R-:W-:Y:S03]  /*95a0*/  LOP3.LUT R5, R175, UR18, R6, 0x96, !PT ;  /* 0x00000012af057c12 */ /* 0x000fe6000f8e9606 */
[----:B------:R-:W-:Y:S01]  /*95b0*/  FFMA.FTZ R24, R24, UR4, -R184 ;  /* 0x0000000418187c23 */ /* 0x000fe200080108b8 */
[----:B------:R-:W-:Y:S04]  /*95c0*/  IMAD.WIDE.U32 R6, R2, -0x2daee0ad, RZ ;  /* 0xd2511f5302067825 */ /* 0x000fe800078e00ff */
[--C-:B------:R-:W-:Y:S01]  /*95d0*/  FFMA.FTZ R10, R10, UR4, -R187.reuse ;  /* 0x000000040a0a7c23 */ /* 0x100fe200080108bb */
[----:B------:R-:W1:Y:S01]  /*95e0*/  MUFU.EX2 R2, R12 ;  /* 0x0000000c00027308 */ /* 0x000e620000000800 */
[--C-:B------:R-:W-:Y:S01]  /*95f0*/  FFMA.FTZ R0, R11, UR4, -R187.reuse ;  /* 0x000000040b007c23 */ /* 0x100fe200080108bb */
[----:B------:R-:W-:Y:S01]  /*9600*/  IMAD.WIDE.U32 R194, R194, -0x326172a9, RZ ;  /* 0xcd9e8d57c2c27825 */ /* 0x000fe200078e00ff */
[----:B------:R-:W-:Y:S03]  /*9610*/  LOP3.LUT R180, R7, UR20, R180, 0x96, !PT ;  /* 0x0000001407b47c12 */ /* 0x000fe6000f8e96b4 */
[--C-:B------:R-:W-:Y:S01]  /*9620*/  FFMA.FTZ R14, R14, UR4, -R187.reuse ;  /* 0x000000040e0e7c23 */ /* 0x100fe200080108bb */
[--C-:B------:R-:W-:Y:S01]  /*9630*/  FFMA.FTZ R43, R43, UR4, -R187.reuse ;  /* 0x000000042b2b7c23 */ /* 0x100fe200080108bb */
[----:B------:R-:W-:Y:S02]  /*9640*/  LOP3.LUT R193, R195, UR23, R188, 0x96, !PT ;  /* 0x00000017c3c17c12 */ /* 0x000fe4000f8e96bc */
[----:B------:R2:W-:Y:S01]  /*9650*/  MUFU.EX2 R241, R10 ;  /* 0x0000000a00f17308 */ /* 0x0005e20000000800 */
[----:B------:R-:W-:Y:S01]  /*9660*/  LOP3.LUT R177, R17, UR21, R194, 0x96, !PT ;  /* 0x0000001511b17c12 */ /* 0x000fe2000f8e96c2 */
[--C-:B------:R-:W-:Y:S01]  /*9670*/  FFMA.FTZ R15, R15, UR4, -R187.reuse ;  /* 0x000000040f0f7c23 */ /* 0x100fe200080108bb */
[----:B------:R-:W-:Y:S01]  /*9680*/  FFMA.FTZ R25, R25, UR4, -R184 ;  /* 0x0000000419197c23 */ /* 0x000fe200080108b8 */
[----:B------:R-:W-:Y:S04]  /*9690*/  IMAD.WIDE.U32 R192, R193, -0x2daee0ad, RZ ;  /* 0xd2511f53c1c07825 */ /* 0x000fe800078e00ff */
[--C-:B------:R-:W-:Y:S01]  /*96a0*/  FFMA.FTZ R42, R42, UR4, -R187.reuse ;  /* 0x000000042a2a7c23 */ /* 0x100fe200080108bb */
[--C-:B------:R-:W-:Y:S01]  /*96b0*/  FFMA.FTZ R27, R27, UR4, -R187.reuse ;  /* 0x000000041b1b7c23 */ /* 0x100fe200080108bb */
[----:B------:R3:W-:Y:S01]  /*96c0*/  MUFU.EX2 R247, R0 ;  /* 0x0000000000f77308 */ /* 0x0007e20000000800 */
[----:B------:R-:W-:Y:S01]  /*96d0*/  LOP3.LUT R17, R193, UR20, R176, 0x96, !PT ;  /* 0x00000014c1117c12 */ /* 0x000fe2000f8e96b0 */
[----:B-1----:R1:W-:Y:S01]  /*96e0*/  STL [R1+0x30], R2 ;  /* 0x0000300201007387 */ /* 0x0023e20000100800 */
[----:B------:R-:W-:Y:S04]  /*96f0*/  IMAD.WIDE.U32 R176, R177, -0x2daee0ad, RZ ;  /* 0xd2511f53b1b07825 */ /* 0x000fe800078e00ff */
[----:B------:R-:W-:Y:S01]  /*9700*/  FFMA.FTZ R30, R30, UR4, -R187 ;  /* 0x000000041e1e7c23 */ /* 0x000fe200080108bb */
[----:B------:R4:W-:Y:S01]  /*9710*/  STL [R1+0x84], R210 ;  /* 0x000084d201007387 */ /* 0x0009e20000100800 */
[----:B------:R-:W-:Y:S01]  /*9720*/  FFMA.FTZ R37, R37, UR4, -R186 ;  /* 0x0000000425257c23 */ /* 0x000fe200080108ba */
[----:B------:R-:W-:Y:S01]  /*9730*/  LOP3.LUT R193, R177, UR18, R192, 0x96, !PT ;  /* 0x00000012b1c17c12 */ /* 0x000fe2000f8e96c0 */
[----:B--2---:R-:W-:Y:S01]  /*9740*/  IMAD.WIDE.U32 R10, R139, -0x2daee0ad, RZ ;  /* 0xd2511f538b0a7825 */ /* 0x004fe200078e00ff */
[----:B------:R2:W-:Y:S03]  /*9750*/  MUFU.EX2 R211, R14 ;  /* 0x0000000e00d37308 */ /* 0x0005e60000000800 */
[--C-:B------:R-:W-:Y:S01]  /*9760*/  FFMA.FTZ R38, R38, UR4, -R185.reuse ;  /* 0x0000000426267c23 */ /* 0x100fe200080108b9 */
[----:B------:R-:W-:Y:S01]  /*9770*/  FFMA.FTZ R44, R44, UR4, -R184 ;  /* 0x000000042c2c7c23 */ /* 0x000fe200080108b8 */
[--C-:B------:R-:W-:Y:S01]  /*9780*/  FFMA.FTZ R39, R39, UR4, -R185.reuse ;  /* 0x0000000427277c23 */ /* 0x100fe200080108b9 */
[--C-:B------:R-:W-:Y:S01]  /*9790*/  FFMA.FTZ R97, R97, UR4, -R186.reuse ;  /* 0x0000000461617c23 */ /* 0x100fe200080108ba */
[----:B------:R-:W-:Y:S01]  /*97a0*/  FFMA.FTZ R96, R96, UR4, -R186 ;  /* 0x0000000460607c23 */ /* 0x000fe200080108ba */
[----:B---3--:R-:W-:Y:S02]  /*97b0*/  LOP3.LUT R0, R11, UR18, R4, 0x96, !PT ;  /* 0x000000120b007c12 */ /* 0x008fe4000f8e9604 */
[----:B------:R-:W-:Y:S01]  /*97c0*/  MUFU.EX2 R212, R36 ;  /* 0x0000002400d47308 */ /* 0x000fe20000000800 */
[----:B------:R-:W-:Y:S01]  /*97d0*/  LOP3.LUT R11, R179, UR18, R6, 0x96, !PT ;  /* 0x00000012b30b7c12 */ /* 0x000fe2000f8e9606 */
[----:B------:R-:W-:Y:S04]  /*97e0*/  IMAD.WIDE.U32 R6, R9, -0x326172a9, RZ ;  /* 0xcd9e8d5709067825 */ /* 0x000fe800078e00ff */
[----:B------:R-:W-:Y:S01]  /*97f0*/  FFMA.FTZ R61, R61, UR4, -R184 ;  /* 0x000000043d3d7c23 */ /* 0x000fe200080108b8 */
[--C-:B------:R-:W-:Y:S01]  /*9800*/  FFMA.FTZ R67, R67, UR4, -R185.reuse ;  /* 0x0000000443437c23 */ /* 0x100fe200080108b9 */
[----:B------:R-:W-:Y:S01]  /*9810*/  IMAD.WIDE.U32 R4, R5, -0x326172a9, RZ ;  /* 0xcd9e8d5705047825 */ /* 0x000fe200078e00ff */
[----:B------:R-:W-:Y:S01]  /*9820*/  LOP3.LUT R182, R7, UR19, R182, 0x96, !PT ;  /* 0x0000001307b67c12 */ /* 0x000fe2000f8e96b6 */
[----:B------:R3:W-:Y:S02]  /*9830*/  MUFU.EX2 R215, R15 ;  /* 0x0000000f00d77308 */ /* 0x0007e40000000800 */
[----:B------:R-:W-:Y:S01]  /*9840*/  FFMA.FTZ R53, R53, UR4, -R186 ;  /* 0x0000000435357c23 */ /* 0x000fe200080108ba */
[----:B------:R-:W-:Y:S01]  /*9850*/  FFMA.FTZ R76, R76, UR4, -R184 ;  /* 0x000000044c4c7c23 */ /* 0x000fe200080108b8 */
[----:B-1----:R-:W-:Y:S01]  /*9860*/  LOP3.LUT R2, R5, UR29, R6, 0x96, !PT ;  /* 0x0000001d05027c12 */ /* 0x002fe2000f8e9606 */
[----:B------:R-:W-:Y:S01]  /*9870*/  IMAD.WIDE.U32 R8, R8, -0x326172a9, RZ ;  /* 0xcd9e8d5708087825 */ /* 0x000fe200078e00ff */
[C---:B------:R-:W-:Y:S02]  /*9880*/  LOP3.LUT R139, R4.reuse, 0xffff, RZ, 0xc0, !PT ;  /* 0x0000ffff048b7812 */ /* 0x040fe400078ec0ff */
[----:B------:R-:W-:Y:S01]  /*9890*/  LOP3.LUT R175, R4, 0xff, RZ, 0xc0, !PT ;  /* 0x000000ff04af7812 */ /* 0x000fe200078ec0ff */
[----:B------:R-:W-:Y:S01]  /*98a0*/  IMAD.WIDE.U32 R6, R0, -0x326172a9, RZ ;  /* 0xcd9e8d5700067825 */ /* 0x000fe200078e00ff */
[----:B------:R-:W-:Y:S01]  /*98b0*/  LOP3.LUT R172, R9, UR19, R172, 0x96, !PT ;  /* 0x0000001309ac7c12 */ /* 0x000fe2000f8e96ac */
[----:B------:R-:W-:Y:S01]  /*98c0*/  MUFU.EX2 R227, R35 ;  /* 0x0000002300e37308 */ /* 0x000fe20000000800 */
[----:B------:R-:W-:Y:S01]  /*98d0*/  SHF.R.U32.HI R173, RZ, 0x10, R4 ;  /* 0x00000010ffad7819 */ /* 0x000fe20000011604 */
[----:B------:R-:W-:Y:S01]  /*98e0*/  FFMA.FTZ R77, R77, UR4, -R184 ;  /* 0x000000044d4d7c23 */ /* 0x000fe200080108b8 */
[----:B------:R-:W-:Y:S01]  /*98f0*/  LOP3.LUT R0, R7, UR29, R8, 0x96, !PT ;  /* 0x0000001d07007c12 */ /* 0x000fe2000f8e9608 */
[----:B------:R-:W-:Y:S01]  /*9900*/  FFMA.FTZ R72, R72, UR4, -R184 ;  /* 0x0000000448487c23 */ /* 0x000fe200080108b8 */
[----:B------:R-:W-:Y:S01]  /*9910*/  SHF.R.U32.HI R177, RZ, 0x18, R4 ;  /* 0x00000018ffb17819 */ /* 0x000fe20000011604 */
[----:B------:R-:W-:Y:S01]  /*9920*/  IMAD.WIDE.U32 R8, R180, -0x326172a9, RZ ;  /* 0xcd9e8d57b4087825 */ /* 0x000fe200078e00ff */
[C---:B--2---:R-:W-:Y:S03]  /*9930*/  LOP3.LUT R14, R6.reuse, 0xffff, RZ, 0xc0, !PT ;  /* 0x0000ffff060e7812 */ /* 0x044fe600078ec0ff */
[----:B------:R-:W-:Y:S01]  /*9940*/  MUFU.EX2 R203, R32 ;  /* 0x0000002000cb7308 */ /* 0x000fe20000000800 */
[----:B------:R-:W-:Y:S01]  /*9950*/  LOP3.LUT R19, R6, 0xff, RZ, 0xc0, !PT ;  /* 0x000000ff06137812 */ /* 0x000fe200078ec0ff */
[----:B------:R-:W-:Y:S01]  /*9960*/  IMAD.WIDE.U32 R4, R11, -0x326172a9, RZ ;  /* 0xcd9e8d570b047825 */ /* 0x000fe200078e00ff */
[----:B---3--:R-:W-:Y:S02]  /*9970*/  SHF.R.U32.HI R15, RZ, 0x18, R6 ;  /* 0x00000018ff0f7819 */ /* 0x008fe40000011606 */
[----:B------:R-:W-:Y:S01]  /*9980*/  LOP3.LUT R18, R9, UR19, R18, 0x96, !PT ;  /* 0x0000001309127c12 */ /* 0x000fe2000f8e9612 */
[----:B------:R-:W-:Y:S01]  /*9990*/  IMAD.WIDE.U32 R12, R17, -0x326172a9, RZ ;  /* 0xcd9e8d57110c7825 */ /* 0x000fe200078e00ff */
[----:B------:R-:W-:Y:S03]  /*99a0*/  SHF.R.U32.HI R17, RZ, 0x10, R6 ;  /* 0x00000010ff117819 */ /* 0x000fe60000011606 */
[----:B------:R-:W-:Y:S01]  /*99b0*/  MUFU.EX2 R252, R34 ;  /* 0x0000002200fc7308 */ /* 0x000fe20000000800 */
[----:B------:R-:W-:Y:S01]  /*99c0*/  LOP3.LUT R9, R5, UR29, R8, 0x96, !PT ;  /* 0x0000001d05097c12 */ /* 0x000fe2000f8e9608 */
[----:B------:R-:W-:Y:S01]  /*99d0*/  IMAD.WIDE.U32 R6, R182, -0x2daee0ad, RZ ;  /* 0xd2511f53b6067825 */ /* 0x000fe200078e00ff */
[----:B------:R-:W-:Y:S02]  /*99e0*/  LOP3.LUT R180, R4, 0xffff, RZ, 0xc0, !PT ;  /* 0x0000ffff04b47812 */ /* 0x000fe400078ec0ff */
[--C-:B------:R-:W-:Y:S01]  /*99f0*/  SHF.R.U32.HI R181, RZ, 0x10, R4.reuse ;  /* 0x00000010ffb57819 */ /* 0x100fe20000011604 */
[--C-:B------:R-:W-:Y:S01]  /*9a00*/  FFMA.FTZ R54, R54, UR4, -R185.reuse ;  /* 0x0000000436367c23 */ /* 0x100fe200080108b9 */
[----:B------:R-:W-:Y:S03]  /*9a10*/  LOP3.LUT R192, R4, 0xff, RZ, 0xc0, !PT ;  /* 0x000000ff04c07812 */ /* 0x000fe600078ec0ff */
[----:B------:R-:W1:Y:S01]  /*9a20*/  MUFU.EX2 R240, R33 ;  /* 0x0000002100f07308 */ /* 0x000e620000000800 */
[----:B------:R-:W-:Y:S01]  /*9a30*/  SHF.R.U32.HI R182, RZ, 0x18, R4 ;  /* 0x00000018ffb67819 */ /* 0x000fe20000011604 */
[----:B------:R-:W-:Y:S01]  /*9a40*/  IMAD.WIDE.U32 R4, R172, -0x2daee0ad, RZ ;  /* 0xd2511f53ac047825 */ /* 0x000fe200078e00ff */
[----:B------:R-:W-:Y:S02]  /*9a50*/  LOP3.LUT R179, R13, UR19, R16, 0x96, !PT ;  /* 0x000000130db37c12 */ /* 0x000fe4000f8e9610 */
[----:B------:R-:W-:Y:S01]  /*9a60*/  LOP3.LUT R8, R7, UR28, R174, 0x96, !PT ;  /* 0x0000001c07087c12 */ /* 0x000fe2000f8e96ae */
[--C-:B------:R-:W-:Y:S01]  /*9a70*/  FFMA.FTZ R55, R55, UR4, -R185.reuse ;  /* 0x0000000437377c23 */ /* 0x100fe200080108b9 */
[----:B------:R-:W-:Y:S03]  /*9a80*/  LOP3.LUT R16, R6, 0xffff, RZ, 0xc0, !PT ;  /* 0x0000ffff06107812 */ /* 0x000fe600078ec0ff */
[----:B------:R-:W-:Y:S01]  /*9a90*/  MUFU.EX2 R238, R21 ;  /* 0x0000001500ee7308 */ /* 0x000fe20000000800 */
[----:B------:R-:W-:Y:S01]  /*9aa0*/  LOP3.LUT R7, R5, UR28, R10, 0x96, !PT ;  /* 0x0000001c05077c12 */ /* 0x000fe2000f8e960a */
[--C-:B------:R-:W-:Y:S01]  /*9ab0*/  FFMA.FTZ R83, R83, UR4, -R185.reuse ;  /* 0x0000000453537c23 */ /* 0x100fe200080108b9 */
[----:B------:R-:W-:Y:S01]  /*9ac0*/  SHF.R.U32.HI R10, RZ, 0x8, R14 ;  /* 0x00000008ff0a7819 */ /* 0x000fe2000001160e */
[--C-:B------:R-:W-:Y:S01]  /*9ad0*/  FFMA.FTZ R70, R70, UR4, -R185.reuse ;  /* 0x0000000446467c23 */ /* 0x100fe200080108b9 */
[----:B------:R-:W-:Y:S01]  /*9ae0*/  LOP3.LUT R172, R6, 0xff, RZ, 0xc0, !PT ;  /* 0x000000ff06ac7812 */ /* 0x000fe200078ec0ff */
[----:B------:R-:W-:Y:S01]  /*9af0*/  FFMA.FTZ R98, R98, UR4, -R185 ;  /* 0x0000000462627c23 */ /* 0x000fe200080108b9 */
[--C-:B------:R-:W-:Y:S03]  /*9b00*/  SHF.R.U32.HI R174, RZ, 0x10, R6.reuse ;  /* 0x00000010ffae7819 */ /* 0x100fe60000011606 */
[----:B------:R-:W-:Y:S01]  /*9b10*/  MUFU.EX2 R246, R22 ;  /* 0x0000001600f67308 */ /* 0x000fe20000000800 */
[----:B------:R-:W-:Y:S01]  /*9b20*/  SHF.R.U32.HI R183, RZ, 0x18, R6 ;  /* 0x00000018ffb77819 */ /* 0x000fe20000011606 */
[----:B-1----:R-:W-:Y:S01]  /*9b30*/  IMAD.MOV.U32 R29, RZ, RZ, R240 ;  /* 0x000000ffff1d7224 */ /* 0x002fe200078e00f0 */
[----:B------:R-:W-:Y:S01]  /*9b40*/  SHF.R.U32.HI R6, RZ, 0x8, R139 ;  /* 0x00000008ff067819 */ /* 0x000fe2000001168b */
[--C-:B------:R-:W-:Y:S01]  /*9b50*/  FFMA.FTZ R26, R26, UR4, -R187.reuse ;  /* 0x000000041a1a7c23 */ /* 0x100fe200080108bb */
[----:B------:R-:W-:Y:S01]  /*9b60*/  PRMT R199, R19, 0x5410, R10 ;  /* 0x0000541013c77816 */ /* 0x000fe2000000000a */
[--C-:B------:R-:W-:Y:S01]  /*9b70*/  FFMA.FTZ R31, R31, UR4, -R187.reuse ;  /* 0x000000041f1f7c23 */ /* 0x100fe200080108bb */
[----:B------:R-:W-:Y:S03]  /*9b80*/  LOP3.LUT R10, R2, 0xffff, RZ, 0xc0, !PT ;  /* 0x0000ffff020a7812 */ /* 0x000fe600078ec0ff */
[----:B------:R-:W-:Y:S01]  /*9b90*/  MUFU.EX2 R239, R23 ;  /* 0x0000001700ef7308 */ /* 0x000fe20000000800 */
[C---:B------:R-:W-:Y:S01]  /*9ba0*/  LOP3.LUT R32, R4.reuse, 0xffff, RZ, 0xc0, !PT ;  /* 0x0000ffff04207812 */ /* 0x040fe200078ec0ff */
[----:B------:R-:W-:Y:S01]  /*9bb0*/  FFMA.FTZ R65, R65, UR4, -R186 ;  /* 0x0000000441417c23 */ /* 0x000fe200080108ba */
[----:B------:R-:W-:Y:S01]  /*9bc0*/  SHF.R.U32.HI R33, RZ, 0x10, R4 ;  /* 0x00000010ff217819 */ /* 0x000fe20000011604 */
[--C-:B------:R-:W-:Y:S01]  /*9bd0*/  FFMA.FTZ R69, R69, UR4, -R186.reuse ;  /* 0x0000000445457c23 */ /* 0x100fe200080108ba */
[----:B------:R-:W-:Y:S01]  /*9be0*/  LOP3.LUT R139, R4, 0xff, RZ, 0xc0, !PT ;  /* 0x000000ff048b7812 */ /* 0x000fe200078ec0ff */
[----:B------:R-:W-:Y:S01]  /*9bf0*/  FFMA.FTZ R64, R64, UR4, -R186 ;  /* 0x0000000440407c23 */ /* 0x000fe200080108ba */
[----:B------:R-:W-:Y:S03]  /*9c00*/  SHF.R.U32.HI R34, RZ, 0x18, R4 ;  /* 0x00000018ff227819 */ /* 0x000fe60000011604 */
[----:B------:R-:W-:Y:S01]  /*9c10*/  MUFU.EX2 R36, R39 ;  /* 0x0000002700247308 */ /* 0x000fe20000000800 */
[----:B------:R-:W-:Y:S01]  /*9c20*/  PRMT R198, R175, 0x5410, R6 ;  /* 0x00005410afc67816 */ /* 0x000fe20000000006 */
[----:B------:R-:W-:Y:S01]  /*9c30*/  IMAD.WIDE.U32 R4, R18, -0x2daee0ad, RZ ;  /* 0xd2511f5312047825 */ /* 0x000fe200078e00ff */
[----:B------:R-:W-:Y:S02]  /*9c40*/  LOP3.LUT R11, R173, 0xff, RZ, 0xc0, !PT ;  /* 0x000000ffad0b7812 */ /* 0x000fe400078ec0ff */
[----:B------:R-:W-:Y:S01]  /*9c50*/  LOP3.LUT R6, R17, 0xff, RZ, 0xc0, !PT ;  /* 0x000000ff11067812 */ /* 0x000fe200078ec0ff */
[----:B------:R-:W-:Y:S01]  /*9c60*/  FFMA.FTZ R63, R63, UR4, -R187 ;  /* 0x000000043f3f7c23 */ /* 0x000fe200080108bb */
[----:B------:R-:W-:Y:S03]  /*9c70*/  SHF.R.U32.HI R13, RZ, 0x10, R2 ;  /* 0x00000010ff0d7819 */ /* 0x000fe60000011602 */
[----:B------:R1:W-:Y:S01]  /*9c80*/  MUFU.EX2 R39, R42 ;  /* 0x0000002a00277308 */ /* 0x0003e20000000800 */
[----:B------:R-:W-:Y:S01]  /*9c90*/  LOP3.LUT R14, R2, 0xff, RZ, 0xc0, !PT ;  /* 0x000000ff020e7812 */ /* 0x000fe200078ec0ff */
[----:B------:R-:W-:Y:S01]  /*9ca0*/  FFMA.FTZ R56, R56, UR4, -R184 ;  /* 0x0000000438387c23 */ /* 0x000fe200080108b8 */
[----:B------:R-:W-:Y:S01]  /*9cb0*/  SHF.R.U32.HI R10, RZ, 0x8, R10 ;  /* 0x00000008ff0a7819 */ /* 0x000fe2000001160a */
[----:B------:R-:W-:Y:S01]  /*9cc0*/  FFMA.FTZ R80, R80, UR4, -R186 ;  /* 0x0000000450507c23 */ /* 0x000fe200080108ba */
[----:B------:R-:W-:Y:S01]  /*9cd0*/  PRMT R197, R11, 0x5410, R177 ;  /* 0x000054100bc57816 */ /* 0x000fe200000000b1 */
[----:B------:R-:W-:Y:S01]  /*9ce0*/  FFMA.FTZ R71, R71, UR4, -R185 ;  /* 0x0000000447477c23 */ /* 0x000fe200080108b9 */
[----:B------:R-:W-:Y:S03]  /*9cf0*/  PRMT R200, R6, 0x5410, R15 ;  /* 0x0000541006c87816 */ /* 0x000fe6000000000f */
[----:B------:R-:W2:Y:S01]  /*9d00*/  MUFU.EX2 R206, R20 ;  /* 0x0000001400ce7308 */ /* 0x000ea20000000800 */
[----:B------:R-:W-:Y:S01]  /*9d10*/  SHF.R.U32.HI R11, RZ, 0x18, R2 ;  /* 0x00000018ff0b7819 */ /* 0x000fe20000011602 */
[----:B------:R-:W-:Y:S01]  /*9d20*/  FFMA.FTZ R66, R66, UR4, -R185 ;  /* 0x0000000442427c23 */ /* 0x000fe200080108b9 */
[----:B------:R-:W-:Y:S01]  /*9d30*/  LOP3.LUT R6, R5, UR28, R178, 0x96, !PT ;  /* 0x0000001c05067c12 */ /* 0x000fe2000f8e96b2 */
[----:B------:R-:W-:Y:S01]  /*9d40*/  FFMA.FTZ R57, R57, UR4, -R184 ;  /* 0x0000000439397c23 */ /* 0x000fe200080108b8 */
[----:B------:R-:W-:Y:S01]  /*9d50*/  LOP3.LUT R2, R13, 0xff, RZ, 0xc0, !PT ;  /* 0x000000ff0d027812 */ /* 0x000fe200078ec0ff */
[----:B------:R-:W-:Y:S01]  /*9d60*/  FFMA.FTZ R59, R59, UR4, -R187 ;  /* 0x000000043b3b7c23 */ /* 0x000fe200080108bb */
[----:B------:R-:W-:Y:S03]  /*9d70*/  PRMT R178, R14, 0x5410, R10 ;  /* 0x000054100eb27816 */ /* 0x000fe6000000000a */
[----:B------:R-:W-:Y:S01]  /*9d80*/  MUFU.EX2 R226, R27 ;  /* 0x0000001b00e27308 */ /* 0x000fe20000000800 */
[----:B------:R-:W-:Y:S01]  /*9d90*/  SHF.R.U32.HI R10, RZ, 0x10, R0 ;  /* 0x00000010ff0a7819 */ /* 0x000fe20000011600 */
[----:B-1----:R-:W-:Y:S01]  /*9da0*/  IMAD.MOV.U32 R42, RZ, RZ, R236 ;  /* 0x000000ffff2a7224 */ /* 0x002fe200078e00ec */
[----:B------:R-:W-:Y:S01]  /*9db0*/  LOP3.LUT R177, R4, 0xffff, RZ, 0xc0, !PT ;  /* 0x0000ffff04b17812 */ /* 0x000fe200078ec0ff */
[----:B------:R-:W-:Y:S01]  /*9dc0*/  FFMA.FTZ R60, R60, UR4, -R184 ;  /* 0x000000043c3c7c23 */ /* 0x000fe200080108b8 */
[----:B------:R-:W-:Y:S01]  /*9dd0*/  LOP3.LUT R195, R4, 0xff, RZ, 0xc0, !PT ;  /* 0x000000ff04c37812 */ /* 0x000fe200078ec0ff */
[----:B------:R-:W-:Y:S01]  /*9de0*/  FFMA.FTZ R82, R82, UR4, -R185 ;  /* 0x0000000452527c23 */ /* 0x000fe200080108b9 */
[--C-:B------:R-:W-:Y:S03]  /*9df0*/  SHF.R.U32.HI R194, RZ, 0x10, R4.reuse ;  /* 0x00000010ffc27819 */ /* 0x100fe60000011604 */
[----:B------:R1:W-:Y:S01]  /*9e00*/  MUFU.EX2 R202, R24 ;  /* 0x0000001800ca7308 */ /* 0x0003e20000000800 */
[----:B------:R-:W-:Y:S01]  /*9e10*/  SHF.R.U32.HI R196, RZ, 0x18, R4 ;  /* 0x00000018ffc47819 */ /* 0x000fe20000011604 */
[----:B------:R-:W-:Y:S01]  /*9e20*/  IMAD.WIDE.U32 R4, R193, -0x326172a9, RZ ;  /* 0xcd9e8d57c1047825 */ /* 0x000fe200078e00ff */
[----:B------:R-:W-:Y:S02]  /*9e30*/  PRMT R35, R2, 0x5410, R11 ;  /* 0x0000541002237816 */ /* 0x000fe4000000000b */
[C---:B------:R-:W-:Y:S01]  /*9e40*/  LOP3.LUT R2, R0.reuse, 0xffff, RZ, 0xc0, !PT ;  /* 0x0000ffff00027812 */ /* 0x040fe200078ec0ff */
[--C-:B------:R-:W-:Y:S01]  /*9e50*/  FFMA.FTZ R99, R99, UR4, -R185.reuse ;  /* 0x0000000463637c23 */ /* 0x100fe200080108b9 */
[----:B------:R-:W-:Y:S03]  /*9e60*/  LOP3.LUT R14, R0, 0xff, RZ, 0xc0, !PT ;  /* 0x000000ff000e7812 */ /* 0x000fe600078ec0ff */
[----:B------:R-:W-:Y:S01]  /*9e70*/  MUFU.EX2 R27, R49 ;  /* 0x00000031001b7308 */ /* 0x000fe20000000800 */
[----:B------:R-:W-:Y:S01]  /*9e80*/  SHF.R.U32.HI R13, RZ, 0x18, R0 ;  /* 0x00000018ff0d7819 */ /* 0x000fe20000011600 */
[----:B------:R-:W-:Y:S01]  /*9e90*/  FFMA.FTZ R87, R87, UR4, -R185 ;  /* 0x0000000457577c23 */ /* 0x000fe200080108b9 */
[----:B------:R-:W-:Y:S01]  /*9ea0*/  LOP3.LUT R0, R10, 0xff, RZ, 0xc0, !PT ;  /* 0x000000ff0a007812 */ /* 0x000fe200078ec0ff */
[--C-:B------:R-:W-:Y:S01]  /*9eb0*/  FFMA.FTZ R58, R58, UR4, -R187.reuse ;  /* 0x000000043a3a7c23 */ /* 0x100fe200080108bb */
[----:B------:R-:W-:Y:S01]  /*9ec0*/  SHF.R.U32.HI R11, RZ, 0x8, R2 ;  /* 0x00000008ff0b7819 */ /* 0x000fe20000011602 */
[----:B------:R-:W-:Y:S01]  /*9ed0*/  FFMA.FTZ R62, R62, UR4, -R187 ;  /* 0x000000043e3e7c23 */ /* 0x000fe200080108bb */
[----:B------:R-:W-:Y:S03]  /*9ee0*/  PRMT R21, R0, 0x5410, R13 ;  /* 0x0000541000157816 */ /* 0x000fe6000000000d */
[----:B------:R-:W3:Y:S01]  /*9ef0*/  MUFU.EX2 R220, R30 ;  /* 0x0000001e00dc7308 */ /* 0x000ee20000000800 */
[----:B------:R-:W-:Y:S01]  /*9f00*/  SHF.R.U32.HI R10, RZ, 0x10, R4 ;  /* 0x00000010ff0a7819 */ /* 0x000fe20000011604 */
[--C-:B------:R-:W-:Y:S01]  /*9f10*/  FFMA.FTZ R68, R68, UR4, -R186.reuse ;  /* 0x0000000444447c23 */ /* 0x100fe200080108ba */
[----:B------:R-:W-:Y:S01]  /*9f20*/  LOP3.LUT R0, R4, 0xffff, RZ, 0xc0, !PT ;  /* 0x0000ffff04007812 */ /* 0x000fe200078ec0ff */
[----:B------:R-:W-:Y:S01]  /*9f30*/  FFMA.FTZ R81, R81, UR4, -R186 ;  /* 0x0000000451517c23 */ /* 0x000fe200080108ba */
[----:B------:R-:W-:Y:S01]  /*9f40*/  LOP3.LUT R2, R5, UR29, R12, 0x96, !PT ;  /* 0x0000001d05027c12 */ /* 0x000fe2000f8e960c */
[----:B------:R-:W-:Y:S01]  /*9f50*/  FFMA.FTZ R75, R75, UR4, -R187 ;  /* 0x000000044b4b7c23 */ /* 0x000fe200080108bb */
[----:B------:R-:W-:Y:S03]  /*9f60*/  PRMT R22, R14, 0x5410, R11 ;  /* 0x000054100e167816 */ /* 0x000fe6000000000b */
[----:B------:R-:W-:Y:S01]  /*9f70*/  MUFU.EX2 R193, R25 ;  /* 0x0000001900c17308 */ /* 0x000fe20000000800 */
[----:B------:R-:W-:Y:S01]  /*9f80*/  LOP3.LUT R13, R4, 0xff, RZ, 0xc0, !PT ;  /* 0x000000ff040d7812 */ /* 0x000fe200078ec0ff */
[----:B------:R-:W-:Y:S01]  /*9f90*/  FFMA.FTZ R78, R78, UR4, -R187 ;  /* 0x000000044e4e7c23 */ /* 0x000fe200080108bb */
[----:B------:R-:W-:Y:S01]  /*9fa0*/  SHF.R.U32.HI R12, RZ, 0x18, R4 ;  /* 0x00000018ff0c7819 */ /* 0x000fe20000011604 */
[----:B------:R-:W-:Y:S01]  /*9fb0*/  IMAD.WIDE.U32 R4, R179, -0x2daee0ad, RZ ;  /* 0xd2511f53b3047825 */ /* 0x000fe200078e00ff */
[----:B------:R-:W-:Y:S02]  /*9fc0*/  LOP3.LUT R10, R10, 0xff, RZ, 0xc0, !PT ;  /* 0x000000ff0a0a7812 */ /* 0x000fe400078ec0ff */
[----:B------:R-:W-:Y:S03]  /*9fd0*/  SHF.R.U32.HI R11, RZ, 0x8, R0 ;  /* 0x00000008ff0b7819 */ /* 0x000fe60000011600 */
[----:B------:R4:W-:Y:S01]  /*9fe0*/  MUFU.EX2 R30, R37 ;  /* 0x00000025001e7308 */ /* 0x0009e20000000800 */
[----:B------:R-:W-:Y:S01]  /*9ff0*/  PRMT R23, R10, 0x5410, R12 ;  /* 0x000054100a177816 */ /* 0x000fe2000000000c */
[----:B--2---:R-:W-:Y:S01]  /*a000*/  IMAD.MOV.U32 R179, RZ, RZ, R206 ;  /* 0x000000ffffb37224 */ /* 0x004fe200078e00ce */
[----:B-1----:R-:W-:Y:S01]  /*a010*/  PRMT R24, R13, 0x5410, R11 ;  /* 0x000054100d187816 */ /* 0x002fe2000000000b */
[----:B------:R-:W-:Y:S01]  /*a020*/  FFMA.FTZ R84, R84, UR4, -R186 ;  /* 0x0000000454547c23 */ /* 0x000fe200080108ba */
[----:B------:R-:W-:Y:S01]  /*a030*/  SHF.R.U32.HI R12, RZ, 0x8, R16 ;  /* 0x00000008ff0c7819 */ /* 0x000fe20000011610 */
[----:B------:R-:W-:Y:S01]  /*a040*/  FFMA.FTZ R73, R73, UR4, -R184 ;  /* 0x0000000449497c23 */ /* 0x000fe200080108b8 */
[----:B------:R-:W-:Y:S03]  /*a050*/  SHF.R.U32.HI R11, RZ, 0x8, R180 ;  /* 0x00000008ff0b7819 */ /* 0x000fe600000116b4 */
[----:B------:R-:W1:Y:S01]  /*a060*/  MUFU.EX2 R206, R28 ;  /* 0x0000001c00ce7308 */ /* 0x000e620000000800 */
[----:B------:R-:W-:Y:S01]  /*a070*/  LOP3.LUT R13, R4, 0xffff, RZ, 0xc0, !PT ;  /* 0x0000ffff040d7812 */ /* 0x000fe200078ec0ff */
[----:B------:R-:W-:Y:S01]  /*a080*/  FFMA.FTZ R92, R92, UR4, -R184 ;  /* 0x000000045c5c7c23 */ /* 0x000fe200080108b8 */
[----:B------:R-:W-:Y:S01]  /*a090*/  SHF.R.U32.HI R14, RZ, 0x10, R4 ;  /* 0x00000010ff0e7819 */ /* 0x000fe20000011604 */
[----:B------:R-:W-:Y:S01]  /*a0a0*/  FFMA.FTZ R93, R93, UR4, -R184 ;  /* 0x000000045d5d7c23 */ /* 0x000fe200080108b8 */
[----:B------:R-:W-:Y:S01]  /*a0b0*/  LOP3.LUT R16, R4, 0xff, RZ, 0xc0, !PT ;  /* 0x000000ff04107812 */ /* 0x000fe200078ec0ff */
[--C-:B------:R-:W-:Y:S01]  /*a0c0*/  FFMA.FTZ R114, R114, UR4, -R185.reuse ;  /* 0x0000000472727c23 */ /* 0x100fe200080108b9 */
[----:B------:R-:W-:Y:S03]  /*a0d0*/  SHF.R.U32.HI R15, RZ, 0x18, R4 ;  /* 0x00000018ff0f7819 */ /* 0x000fe60000011604 */
[----:B------:R3:W2:Y:S01]  /*a0e0*/  MUFU.EX2 R28, R31 ;  /* 0x0000001f001c7308 */ /* 0x0006a20000000800 */
[----:B------:R-:W-:Y:S01]  /*a0f0*/  LOP3.LUT R4, R2, 0xffff, RZ, 0xc0, !PT ;  /* 0x0000ffff02047812 */ /* 0x000fe200078ec0ff */
[----:B----4-:R-:W-:Y:S01]  /*a100*/  IMAD.MOV.U32 R37, RZ, RZ, R252 ;  /* 0x000000ffff257224 */ /* 0x010fe200078e00fc */
[----:B------:R-:W-:Y:S01]  /*a110*/  LOP3.LUT R10, R181, 0xff, RZ, 0xc0, !PT ;  /* 0x000000ffb50a7812 */ /* 0x000fe200078ec0ff */
[----:B------:R-:W-:Y:S01]  /*a120*/  FFMA.FTZ R115, R115, UR4, -R185 ;  /* 0x0000000473737c23 */ /* 0x000fe200080108b9 */
[----:B------:R-:W-:Y:S01]  /*a130*/  PRMT R192, R192, 0x5410, R11 ;  /* 0x00005410c0c07816 */ /* 0x000fe2000000000b */
[--C-:B------:R-:W-:Y:S01]  /*a140*/  FFMA.FTZ R102, R102, UR4, -R185.reuse ;  /* 0x0000000466667c23 */ /* 0x100fe200080108b9 */
[----:B------:R-:W-:Y:S03]  /*a150*/  LOP3.LUT R11, R2, 0xff, RZ, 0xc0, !PT ;  /* 0x000000ff020b7812 */ /* 0x000fe600078ec0ff */
[----:B------:R4:W-:Y:S01]  /*a160*/  MUFU.EX2 R229, R26 ;  /* 0x0000001a00e57308 */ /* 0x0009e20000000800 */
[----:B------:R-:W-:Y:S01]  /*a170*/  SHF.R.U32.HI R4, RZ, 0x8, R4 ;  /* 0x00000008ff047819 */ /* 0x000fe20000011604 */
[--C-:B------:R-:W-:Y:S01]  /*a180*/  FFMA.FTZ R103, R103, UR4, -R185.reuse ;  /* 0x0000000467677c23 */ /* 0x100fe200080108b9 */
[----:B------:R-:W-:Y:S01]  /*a190*/  PRMT R25, R10, 0x5410, R182 ;  /* 0x000054100a197816 */ /* 0x000fe200000000b6 */
[--C-:B------:R-:W-:Y:S01]  /*a1a0*/  FFMA.FTZ R130, R130, UR4, -R185.reuse ;  /* 0x0000000482827c23 */ /* 0x100fe200080108b9 */
[----:B------:R-:W-:Y:S01]  /*a1b0*/  SHF.R.U32.HI R10, RZ, 0x8, R32 ;  /* 0x00000008ff0a7819 */ /* 0x000fe20000011620 */
[--C-:B------:R-:W-:Y:S01]  /*a1c0*/  FFMA.FTZ R131, R131, UR4, -R185.reuse ;  /* 0x0000000483837c23 */ /* 0x100fe200080108b9 */
[----:B------:R-:W-:Y:S03]  /*a1d0*/  PRMT R20, R11, 0x5410, R4 ;  /* 0x000054100b147816 */ /* 0x000fe60000000004 */
[----:B------:R-:W-:Y:S01]  /*a1e0*/  MUFU.EX2 R92, R92 ;  /* 0x0000005c005c7308 */ /* 0x000fe20000000800 */
[----:B------:R-:W-:Y:S01]  /*a1f0*/  LOP3.LUT R0, R5, UR28, R176, 0x96, !PT ;  /* 0x0000001c05007c12 */ /* 0x000fe2000f8e96b0 */
[----:B---3--:R-:W-:Y:S01]  /*a200*/  IMAD.MOV.U32 R31, RZ, RZ, R220 ;  /* 0x000000ffff1f7224 */ /* 0x008fe200078e00dc */
[----:B------:R-:W-:Y:S01]  /*a210*/  LOP3.LUT R4, R9, 0xffff, RZ, 0xc0, !PT ;  /* 0x0000ffff09047812 */ /* 0x000fe200078ec0ff */
[--C-:B------:R-:W-:Y:S01]  /*a220*/  FFMA.FTZ R118, R118, UR4, -R185.reuse ;  /* 0x0000000476767c23 */ /* 0x100fe200080108b9 */
[----:B------:R-:W-:Y:S01]  /*a230*/  LOP3.LUT R5, R33, 0xff, RZ, 0xc0, !PT ;  /* 0x000000ff21057812 */ /* 0x000fe200078ec0ff */
[----:B------:R-:W-:Y:S01]  /*a240*/  FFMA.FTZ R185, R119, UR4, -R185 ;  /* 0x0000000477b97c23 */ /* 0x000fe200080108b9 */
[----:B------:R-:W-:Y:S03]  /*a250*/  PRMT R17, R172, 0x5410, R12 ;  /* 0x00005410ac117816 */ /* 0x000fe6000000000c */
[----:B------:R-:W-:Y:S01]  /*a260*/  MUFU.EX2 R93, R93 ;  /* 0x0000005d005d7308 */ /* 0x000fe20000000800 */
[----:B------:R-:W-:Y:S01]  /*a270*/  LOP3.LUT R12, R174, 0xff, RZ, 0xc0, !PT ;  /* 0x000000ffae0c7812 */ /* 0x000fe200078ec0ff */
[----:B----4-:R-:W-:Y:S01]  /*a280*/  IMAD.MOV.U32 R26, RZ, RZ, 0x7054 ;  /* 0x00007054ff1a7424 */ /* 0x010fe200078e00ff */
[----:B------:R-:W-:Y:S01]  /*a290*/  PRMT R19, R139, 0x5410, R10 ;  /* 0x000054108b137816 */ /* 0x000fe2000000000a */
[----:B------:R-:W-:Y:S01]  /*a2a0*/  IMAD.U32 R139, RZ, RZ, UR5 ;  /* 0x00000005ff8b7e24 */ /* 0x000fe2000f8e00ff */
[----:B------:R-:W-:Y:S01]  /*a2b0*/  SHF.R.U32.HI R10, RZ, 0x8, R4 ;  /* 0x00000008ff0a7819 */ /* 0x000fe20000011604 */
[--C-:B------:R-:W-:Y:S01]  /*a2c0*/  FFMA.FTZ R79, R79, UR4, -R187.reuse ;  /* 0x000000044f4f7c23 */ /* 0x100fe200080108bb */
[----:B------:R-:W-:Y:S01]  /*a2d0*/  PRMT R18, R5, 0x5410, R34 ;  /* 0x0000541005127816 */ /* 0x000fe20000000022 */
[----:B------:R-:W-:Y:S01]  /*a2e0*/  FFMA.FTZ R74, R74, UR4, -R187 ;  /* 0x000000044a4a7c23 */ /* 0x000fe200080108bb */
[----:B------:R-:W-:Y:S01]  /*a2f0*/  LOP3.LUT R4, R8, 0xffff, RZ, 0xc0, !PT ;  /* 0x0000ffff08047812 */ /* 0x000fe200078ec0ff */
[--C-:B------:R-:W-:Y:S01]  /*a300*/  FFMA.FTZ R112, R112, UR4, -R186.reuse ;  /* 0x0000000470707c23 */ /* 0x100fe200080108ba */
[----:B------:R-:W-:Y:S01]  /*a310*/  SHF.R.U32.HI R5, RZ, 0x10, R9 ;  /* 0x00000010ff057819 */ /* 0x000fe20000011609 */
[--C-:B------:R-:W-:Y:S01]  /*a320*/  FFMA.FTZ R113, R113, UR4, -R186.reuse ;  /* 0x0000000471717c23 */ /* 0x100fe200080108ba */
[----:B------:R-:W-:Y:S01]  /*a330*/  PRMT R175, R12, 0x5410, R183 ;  /* 0x000054100caf7816 */ /* 0x000fe200000000b7 */
[--C-:B------:R-:W-:Y:S01]  /*a340*/  FFMA.FTZ R100, R100, UR4, -R186.reuse ;  /* 0x0000000464647c23 */ /* 0x100fe200080108ba */
[----:B------:R-:W-:Y:S01]  /*a350*/  LOP3.LUT R12, R9, 0xff, RZ, 0xc0, !PT ;  /* 0x000000ff090c7812 */ /* 0x000fe200078ec0ff */
[--C-:B------:R-:W-:Y:S01]  /*a360*/  FFMA.FTZ R101, R101, UR4, -R186.reuse ;  /* 0x0000000465657c23 */ /* 0x100fe200080108ba */
[----:B------:R-:W-:Y:S01]  /*a370*/  SHF.R.U32.HI R11, RZ, 0x18, R9 ;  /* 0x00000018ff0b7819 */ /* 0x000fe20000011609 */
[--C-:B------:R-:W-:Y:S01]  /*a380*/  FFMA.FTZ R128, R128, UR4, -R186.reuse ;  /* 0x0000000480807c23 */ /* 0x100fe200080108ba */
[----:B------:R-:W-:Y:S01]  /*a390*/  LOP3.LUT R9, R8, 0xff, RZ, 0xc0, !PT ;  /* 0x000000ff08097812 */ /* 0x000fe200078ec0ff */
[----:B------:R-:W-:Y:S01]  /*a3a0*/  FFMA.FTZ R129, R129, UR4, -R186 ;  /* 0x0000000481817c23 */ /* 0x000fe200080108ba */
[----:B------:R-:W-:Y:S01]  /*a3b0*/  SHF.R.U32.HI R4, RZ, 0x8, R4 ;  /* 0x00000008ff047819 */ /* 0x000fe20000011604 */
[--C-:B------:R-:W-:Y:S01]  /*a3c0*/  FFMA.FTZ R116, R116, UR4, -R186.reuse ;  /* 0x0000000474747c23 */ /* 0x100fe200080108ba */
[----:B------:R-:W-:Y:S01]  /*a3d0*/  LOP3.LUT R5, R5, 0xff, RZ, 0xc0, !PT ;  /* 0x000000ff05057812 */ /* 0x000fe200078ec0ff */
[----:B------:R-:W-:Y:S01]  /*a3e0*/  FFMA.FTZ R186, R117, UR4, -R186 ;  /* 0x0000000475ba7c23 */ /* 0x000fe200080108ba */
[----:B------:R-:W-:Y:S01]  /*a3f0*/  PRMT R172, R9, 0x5410, R4 ;  /* 0x0000541009ac7816 */ /* 0x000fe20000000004 */
[--C-:B------:R-:W-:Y:S01]  /*a400*/  FFMA.FTZ R90, R90, UR4, -R187.reuse ;  /* 0x000000045a5a7c23 */ /* 0x100fe200080108bb */
[----:B------:R-:W-:Y:S01]  /*a410*/  PRMT R12, R12, 0x5410, R10 ;  /* 0x000054100c0c7816 */ /* 0x000fe2000000000a */
[----:B------:R-:W-:Y:S01]  /*a420*/  FFMA.FTZ R91, R91, UR4, -R187 ;  /* 0x000000045b5b7c23 */ /* 0x000fe200080108bb */
[----:B------:R-:W-:Y:S01]  /*a430*/  PRMT R11, R5, 0x5410, R11 ;  /* 0x00005410050b7816 */ /* 0x000fe2000000000b */
[--C-:B------:R-:W-:Y:S01]  /*a440*/  FFMA.FTZ R94, R94, UR4, -R187.reuse ;  /* 0x000000045e5e7c23 */ /* 0x100fe200080108bb */
[----:B------:R-:W-:Y:S01]  /*a450*/  SHF.R.U32.HI R4, RZ, 0x10, R8 ;  /* 0x00000010ff047819 */ /* 0x000fe20000011608 */
[----:B------:R-:W-:Y:S01]  /*a460*/  MUFU.EX2 R90, R90 ;  /* 0x0000005a005a7308 */ /* 0x000fe20000000800 */
[--C-:B------:R-:W-:Y:S01]  /*a470*/  SHF.R.U32.HI R5, RZ, 0x10, R2.reuse ;  /* 0x00000010ff057819 */ /* 0x100fe20000011602 */
[----:B------:R-:W-:Y:S01]  /*a480*/  FFMA.FTZ R95, R95, UR4, -R187 ;  /* 0x000000045f5f7c23 */ /* 0x000fe200080108bb */
[----:B------:R-:W-:Y:S01]  /*a490*/  SHF.R.U32.HI R10, RZ, 0x18, R2 ;  /* 0x00000018ff0a7819 */ /* 0x000fe20000011602 */
[--C-:B------:R-:W-:Y:S01]  /*a4a0*/  FFMA.FTZ R104, R104, UR4, -R184.reuse ;  /* 0x0000000468687c23 */ /* 0x100fe200080108b8 */
[----:B------:R-:W-:Y:S01]  /*a4b0*/  LOP3.LUT R2, R7, 0xffff, RZ, 0xc0, !PT ;  /* 0x0000ffff07027812 */ /* 0x000fe200078ec0ff */
[----:B------:R-:W-:Y:S01]  /*a4c0*/  FFMA.FTZ R105, R105, UR4, -R184 ;  /* 0x0000000469697c23 */ /* 0x000fe200080108b8 */
[----:B------:R-:W-:Y:S03]  /*a4d0*/  SHF.R.U32.HI R8, RZ, 0x18, R8 ;  /* 0x00000018ff087819 */ /* 0x000fe60000011608 */
[----:B------:R-:W-:Y:S01]  /*a4e0*/  MUFU.EX2 R91, R91 ;  /* 0x0000005b005b7308 */ /* 0x000fe20000000800 */
[----:B------:R-:W-:Y:S01]  /*a4f0*/  LOP3.LUT R4, R4, 0xff, RZ, 0xc0, !PT ;  /* 0x000000ff04047812 */ /* 0x000fe200078ec0ff */
[--C-:B------:R-:W-:Y:S01]  /*a500*/  FFMA.FTZ R108, R108, UR4, -R184.reuse ;  /* 0x000000046c6c7c23 */ /* 0x100fe200080108b8 */
[----:B------:R-:W-:Y:S01]  /*a510*/  LOP3.LUT R9, R5, 0xff, RZ, 0xc0, !PT ;  /* 0x000000ff05097812 */ /* 0x000fe200078ec0ff */
[--C-:B------:R-:W-:Y:S01]  /*a520*/  FFMA.FTZ R109, R109, UR4, -R184.reuse ;  /* 0x000000046d6d7c23 */ /* 0x100fe200080108b8 */
[----:B------:R-:W-:Y:S01]  /*a530*/  LOP3.LUT R5, R7, 0xff, RZ, 0xc0, !PT ;  /* 0x000000ff07057812 */ /* 0x000fe200078ec0ff */
[----:B------:R-:W-:Y:S01]  /*a540*/  FFMA.FTZ R120, R120, UR4, -R184 ;  /* 0x0000000478787c23 */ /* 0x000fe200080108b8 */
[----:B------:R-:W-:Y:S03]  /*a550*/  SHF.R.U32.HI R2, RZ, 0x8, R2 ;  /* 0x00000008ff027819 */ /* 0x000fe60000011602 */
[----:B------:R-:W-:Y:S01]  /*a560*/  MUFU.EX2 R94, R94 ;  /* 0x0000005e005e7308 */ /* 0x000fe20000000800 */
[----:B------:R-:W-:Y:S01]  /*a570*/  PRMT R173, R4, 0x5410, R8 ;  /* 0x0000541004ad7816 */ /* 0x000fe20000000008 */
[--C-:B------:R-:W-:Y:S01]  /*a580*/  FFMA.FTZ R121, R121, UR4, -R184.reuse ;  /* 0x0000000479797c23 */ /* 0x100fe200080108b8 */
[----:B------:R-:W-:Y:S01]  /*a590*/  SHF.R.U32.HI R4, RZ, 0x10, R7 ;  /* 0x00000010ff047819 */ /* 0x000fe20000011607 */
[----:B------:R-:W-:Y:S01]  /*a5a0*/  FFMA.FTZ R124, R124, UR4, -R184 ;  /* 0x000000047c7c7c23 */ /* 0x000fe200080108b8 */
[----:B------:R-:W-:Y:S01]  /*a5b0*/  PRMT R176, R5, 0x5410, R2 ;  /* 0x0000541005b07816 */ /* 0x000fe20000000002 */
[----:B------:R-:W-:Y:S01]  /*a5c0*/  FFMA.FTZ R184, R125, UR4, -R184 ;  /* 0x000000047db87c23 */ /* 0x000fe200080108b8 */
[----:B------:R-:W-:Y:S03]  /*a5d0*/  SHF.R.U32.HI R5, RZ, 0x8, R13 ;  /* 0x00000008ff057819 */ /* 0x000fe6000001160d */
[----:B------:R-:W-:Y:S01]  /*a5e0*/  MUFU.EX2 R95, R95 ;  /* 0x0000005f005f7308 */ /* 0x000fe20000000800 */
[----:B------:R-:W-:Y:S01]  /*a5f0*/  LOP3.LUT R2, R4, 0xff, RZ, 0xc0, !PT ;  /* 0x000000ff04027812 */ /* 0x000fe200078ec0ff */
[----:B------:R-:W-:Y:S01]  /*a600*/  FFMA.FTZ R106, R106, UR4, -R187 ;  /* 0x000000046a6a7c23 */ /* 0x000fe200080108bb */
[----:B------:R-:W-:Y:S01]  /*a610*/  SHF.R.U32.HI R7, RZ, 0x18, R7 ;  /* 0x00000018ff077819 */ /* 0x000fe20000011607 */
[----:B------:R-:W-:Y:S01]  /*a620*/  FFMA.FTZ R107, R107, UR4, -R187 ;  /* 0x000000046b6b7c23 */ /* 0x000fe200080108bb */
[----:B------:R-:W-:Y:S01]  /*a630*/  SHF.R.U32.HI R4, RZ, 0x8, R177 ;  /* 0x00000008ff047819 */ /* 0x000fe200000116b1 */
[----:B------:R-:W-:Y:S01]  /*a640*/  FFMA.FTZ R110, R110, UR4, -R187 ;  /* 0x000000046e6e7c23 */ /* 0x000fe200080108bb */
[----:B------:R-:W-:Y:S01]  /*a650*/  PRMT R225, R16, 0x5410, R5 ;  /* 0x0000541010e17816 */ /* 0x000fe20000000005 */
[----:B------:R-:W-:Y:S01]  /*a660*/  IMAD.MOV.U32 R16, RZ, RZ, R247 ;  /* 0x000000ffff107224 */ /* 0x000fe200078e00f7 */
[----:B------:R-:W-:Y:S01]  /*a670*/  SHF.R.U32.HI R5, RZ, 0x10, R0 ;  /* 0x00000010ff057819 */ /* 0x000fe20000011600 */
[----:B------:R3:W-:Y:S01]  /*a680*/  MUFU.EX2 R247, R38 ;  /* 0x0000002600f77308 */ /* 0x0007e20000000800 */
[----:B------:R-:W-:Y:S01]  /*a690*/  PRMT R10, R9, 0x5410, R10 ;  /* 0x00005410090a7816 */ /* 0x000fe2000000000a */
[----:B------:R-:W-:Y:S01]  /*a6a0*/  FFMA.FTZ R111, R111, UR4, -R187 ;  /* 0x000000046f6f7c23 */ /* 0x000fe200080108bb */
[----:B------:R-:W-:Y:S01]  /*a6b0*/  PRMT R9, R2, 0x5410, R7 ;  /* 0x0000541002097816 */ /* 0x000fe20000000007 */
[----:B------:R-:W-:Y:S01]  /*a6c0*/  FFMA.FTZ R122, R122, UR4, -R187 ;  /* 0x000000047a7a7c23 */ /* 0x000fe200080108bb */
[----:B------:R-:W-:Y:S01]  /*a6d0*/  PRMT R230, R195, 0x5410, R4 ;  /* 0x00005410c3e67816 */ /* 0x000fe20000000004 */
[----:B------:R-:W-:Y:S01]  /*a6e0*/  IMAD.MOV.U32 R195, RZ, RZ, R221 ;  /* 0x000000ffffc37224 */ /* 0x000fe200078e00dd */
[C---:B------:R-:W-:Y:S03]  /*a6f0*/  LOP3.LUT R2, R0.reuse, 0xffff, RZ, 0xc0, !PT ;  /* 0x0000ffff00027812 */ /* 0x040fe600078ec0ff */
[----:B------:R-:W-:Y:S01]  /*a700*/  MUFU.EX2 R112, R112 ;  /* 0x0000007000707308 */ /* 0x000fe20000000800 */
[----:B------:R-:W-:Y:S01]  /*a710*/  LOP3.LUT R7, R0, 0xff, RZ, 0xc0, !PT ;  /* 0x000000ff00077812 */ /* 0x000fe200078ec0ff */
[--C-:B------:R-:W-:Y:S01]  /*a720*/  FFMA.FTZ R123, R123, UR4, -R187.reuse ;  /* 0x000000047b7b7c23 */ /* 0x100fe200080108bb */
[----:B------:R-:W-:Y:S01]  /*a730*/  SHF.R.U32.HI R4, RZ, 0x18, R0 ;  /* 0x00000018ff047819 */ /* 0x000fe20000011600 */
[----:B------:R-:W-:Y:S01]  /*a740*/  FFMA.FTZ R126, R126, UR4, -R187 ;  /* 0x000000047e7e7c23 */ /* 0x000fe200080108bb */
[----:B------:R-:W-:Y:S02]  /*a750*/  LOP3.LUT R0, R5, 0xff, RZ, 0xc0, !PT ;  /* 0x000000ff05007812 */ /* 0x000fe400078ec0ff */
[----:B------:R-:W-:Y:S03]  /*a760*/  SHF.R.U32.HI R2, RZ, 0x8, R2 ;  /* 0x00000008ff027819 */ /* 0x000fe60000011602 */
[----:B------:R-:W-:Y:S01]  /*a770*/  MUFU.EX2 R113, R113 ;  /* 0x0000007100717308 */ /* 0x000fe20000000800 */
[----:B------:R-:W-:Y:S01]  /*a780*/  PRMT R221, R0, 0x5410, R4 ;  /* 0x0000541000dd7816 */ /* 0x000fe20000000004 */
[----:B---3--:R-:W-:Y:S01]  /*a790*/  IMAD.MOV.U32 R38, RZ, RZ, R179 ;  /* 0x000000ffff267224 */ /* 0x008fe200078e00b3 */
[----:B------:R-:W-:Y:S02]  /*a7a0*/  LOP3.LUT R0, R6, 0xffff, RZ, 0xc0, !PT ;  /* 0x0000ffff06007812 */ /* 0x000fe400078ec0ff */
[----:B------:R-:W-:Y:S01]  /*a7b0*/  LOP3.LUT R8, R14, 0xff, RZ, 0xc0, !PT ;  /* 0x000000ff0e087812 */ /* 0x000fe200078ec0ff */
[----:B------:R-:W-:Y:S01]  /*a7c0*/  IMAD.MOV.U32 R14, RZ, RZ, R203 ;  /* 0x000000ffff0e7224 */ /* 0x000fe200078e00cb */
[----:B------:R-:W-:Y:S03]  /*a7d0*/  SHF.R.U32.HI R4, RZ, 0x8, R0 ;  /* 0x00000008ff047819 */ /* 0x000fe60000011600 */
[----:B------:R-:W-:Y:S01]  /*a7e0*/  MUFU.EX2 R114, R114 ;  /* 0x0000007200727308 */ /* 0x000fe20000000800 */
[----:B------:R-:W-:Y:S02]  /*a7f0*/  F2FP.F16.F32.PACK_AB R0, R210, R237 ;  /* 0x000000edd200723e */ /* 0x000fe400000000ff */
[----:B------:R-:W-:Y:S01]  /*a800*/  PRMT R223, R7, 0x5410, R2 ;  /* 0x0000541007df7816 */ /* 0x000fe20000000002 */
[----:B------:R-:W3:Y:S01]  /*a810*/  LDL.LU R210, [R1+0x30] ;  /* 0x0000300001d27983 */ /* 0x000ee20000300800 */
[----:B------:R-:W-:Y:S01]  /*a820*/  PRMT R224, R8, 0x5410, R15 ;  /* 0x0000541008e07816 */ /* 0x000fe2000000000f */
[----:B------:R-:W-:Y:S01]  /*a830*/  IMAD.MOV.U32 R15, RZ, RZ, R215 ;  /* 0x000000ffff0f7224 */ /* 0x000fe200078e00d7 */
[--C-:B------:R-:W-:Y:S03]  /*a840*/  SHF.R.U32.HI R2, RZ, 0x10, R6.reuse ;  /* 0x00000010ff027819 */ /* 0x100fe60000011606 */
[----:B------:R4:W-:Y:S01]  /*a850*/  MUFU.EX2 R215, R40 ;  /* 0x0000002800d77308 */ /* 0x0009e20000000800 */
[----:B------:R-:W-:Y:S02]  /*a860*/  PRMT R139, R139, R26, UR5 ;  /* 0x000000058b8b7e16 */ /* 0x000fe4000800001a */
[----:B------:R-:W-:Y:S02]  /*a870*/  LOP3.LUT R5, R6, 0xff, RZ, 0xc0, !PT ;  /* 0x000000ff06057812 */ /* 0x000fe400078ec0ff */
[----:B------:R-:W-:Y:S02]  /*a880*/  SHF.R.U32.HI R6, RZ, 0x18, R6 ;  /* 0x00000018ff067819 */ /* 0x000fe40000011606 */
[----:B------:R-:W-:Y:S03]  /*a890*/  LOP3.LUT R2, R2, 0xff, RZ, 0xc0, !PT ;  /* 0x000000ff02027812 */ /* 0x000fe600078ec0ff */
[----:B------:R-:W-:Y:S01]  /*a8a0*/  MUFU.EX2 R115, R115 ;  /* 0x0000007300737308 */ /* 0x000fe20000000800 */
[--C-:B------:R-:W-:Y:S02]  /*a8b0*/  HSET2.LE.AND R48, R178, R139.reuse, PT ;  /* 0x0000008bb2307233 */ /* 0x100fe40003803000 */
[----:B------:R-:W-:Y:S02]  /*a8c0*/  PRMT R203, R2, 0x5410, R6 ;  /* 0x0000541002cb7816 */ /* 0x000fe40000000006 */
[----:B------:R-:W-:Y:S01]  /*a8d0*/  LOP3.LUT R8, R194, 0xff, RZ, 0xc0, !PT ;  /* 0x000000ffc2087812 */ /* 0x000fe200078ec0ff */
[----:B------:R-:W-:Y:S01]  /*a8e0*/  IMAD.MOV.U32 R194, RZ, RZ, R241 ;  /* 0x000000ffffc27224 */ /* 0x000fe200078e00f1 */
[----:B------:R-:W-:Y:S03]  /*a8f0*/  PRMT R220, R5, 0x5410, R4 ;  /* 0x0000541005dc7816 */ /* 0x000fe60000000004 */
[----:B------:R1:W-:Y:S01]  /*a900*/  MUFU.EX2 R6, R43 ;  /* 0x0000002b00067308 */ /* 0x0003e20000000800 */
[--C-:B------:R-:W-:Y:S01]  /*a910*/  HSET2.LE.AND R49, R35, R139.reuse, PT ;  /* 0x0000008b23317233 */ /* 0x100fe20003803000 */
[----:B----4-:R-:W-:Y:S01]  /*a920*/  IMAD.MOV.U32 R40, RZ, RZ, R239 ;  /* 0x000000ffff287224 */ /* 0x010fe200078e00ef */
[----:B------:R-:W-:Y:S02]  /*a930*/  F2FP.F16.F32.PACK_AB R2, R236, R195 ;  /* 0x000000c3ec02723e */ /* 0x000fe400000000ff */
[----:B------:R-:W-:Y:S02]  /*a940*/  F2FP.F16.F32.PACK_AB R4, R231, R250 ;  /* 0x000000fae704723e */ /* 0x000fe400000000ff */
[----:B------:R-:W-:Y:S03]  /*a950*/  LOP3.LUT R48, R48, R2, RZ, 0xc0, !PT ;  /* 0x0000000230307212 */ /* 0x000fe600078ec0ff */
[----:B------:R4:W2:Y:S01]  /*a960*/  MUFU.EX2 R5, R41 ;  /* 0x0000002900057308 */ /* 0x0008a20000000800 */
[--C-:B------:R-:W-:Y:S02]  /*a970*/  HSET2.LE.AND R50, R198, R139.reuse, PT ;  /* 0x0000008bc6327233 */ /* 0x100fe40003803000 */
[----:B------:R-:W-:Y:S02]  /*a980*/  LOP3.LUT R49, R49, R4, RZ, 0xc0, !PT ;  /* 0x0000000431317212 */ /* 0x000fe400078ec0ff */
[--C-:B------:R-:W-:Y:S01]  /*a990*/  HSET2.LE.AND R2, R21, R139.reuse, PT ;  /* 0x0000008b15027233 */ /* 0x100fe20003803000 */
[----:B------:R-:W-:Y:S01]  /*a9a0*/  IMAD.MOV.U32 R21, RZ, RZ, R238 ;  /* 0x000000ffff157224 */ /* 0x000fe200078e00ee */
[--C-:B------:R-:W-:Y:S03]  /*a9b0*/  HSET2.LE.AND R4, R199, R139.reuse, PT ;  /* 0x0000008bc7047233 */ /* 0x100fe60003803000 */
[----:B------:R-:W-:Y:S01]  /*a9c0*/  MUFU.EX2 R100, R100 ;  /* 0x0000006400647308 */ /* 0x000fe20000000800 */
[----:B------:R-:W-:Y:S01]  /*a9d0*/  F2FP.F16.F32.PACK_AB R33, R16, R194 ;  /* 0x000000c21021723e */ /* 0x000fe200000000ff */
[----:B-1----:R-:W-:Y:S01]  /*a9e0*/  IMAD.MOV.U32 R43, RZ, RZ, R231 ;  /* 0x000000ffff2b7224 */ /* 0x002fe200078e00e7 */
[----:B------:R-:W-:Y:S02]  /*a9f0*/  LOP3.LUT R50, R50, R0, RZ, 0xc0, !PT ;  /* 0x0000000032327212 */ /* 0x000fe400078ec0ff */
[--C-:B------:R-:W-:Y:S02]  /*aa00*/  HSET2.LE.AND R51, R197, R139.reuse, PT ;  /* 0x0000008bc5337233 */ /* 0x100fe40003803000 */
[----:B------:R-:W-:Y:S03]  /*aa10*/  LOP3.LUT R33, R2, R33, RZ, 0xc0, !PT ;  /* 0x0000002102217212 */ /* 0x000fe600078ec0ff */
[----:B------:R-:W-:Y:S01]  /*aa20*/  MUFU.EX2 R101, R101 ;  /* 0x0000006500657308 */ /* 0x000fe20000000800 */
[--C-:B------:R-:W-:Y:S01]  /*aa30*/  HSET2.LE.AND R174, R17, R139.reuse, PT ;  /* 0x0000008b11ae7233 */ /* 0x100fe20003803000 */
[----:B----4-:R-:W-:Y:S01]  /*aa40*/  IMAD.MOV.U32 R41, RZ, RZ, R237 ;  /* 0x000000ffff297224 */ /* 0x010fe200078e00ed */
[----:B------:R-:W-:Y:S02]  /*aa50*/  F2FP.F16.F32.PACK_AB R0, R209, R213 ;  /* 0x000000d5d100723e */ /* 0x000fe400000000ff */
[--C-:B------:R-:W-:Y:S02]  /*aa60*/  HSET2.LE.AND R175, R175, R139.reuse, PT ;  /* 0x0000008bafaf7233 */ /* 0x100fe40003803000 */
[----:B------:R-:W-:Y:S03]  /*aa70*/  F2FP.F16.F32.PACK_AB R2, R29, R14 ;  /* 0x0000000e1d02723e */ /* 0x000fe600000000ff */
[----:B------:R1:W-:Y:S01]  /*aa80*/  MUFU.EX2 R17, R44 ;  /* 0x0000002c00117308 */ /* 0x0003e20000000800 */
[----:B------:R-:W-:Y:S02]  /*aa90*/  LOP3.LUT R51, R51, R0, RZ, 0xc0, !PT ;  /* 0x0000000033337212 */ /* 0x000fe400078ec0ff */
[----:B------:R-:W-:Y:S02]  /*aaa0*/  LOP3.LUT R174, R174, R2, RZ, 0xc0, !PT ;  /* 0x00000002aeae7212 */ /* 0x000fe400078ec0ff */
[--C-:B------:R-:W-:Y:S02]  /*aab0*/  HSET2.LE.AND R173, R173, R139.reuse, PT ;  /* 0x0000008badad7233 */ /* 0x100fe40003803000 */
[--C-:B------:R-:W-:Y:S01]  /*aac0*/  HSET2.LE.AND R0, R22, R139.reuse, PT ;  /* 0x0000008b16007233 */ /* 0x100fe20003803000 */
[----:B------:R-:W-:Y:S01]  /*aad0*/  IMAD.MOV.U32 R22, RZ, RZ, R206 ;  /* 0x000000ffff167224 */ /* 0x000fe200078e00ce */
[--C-:B------:R-:W-:Y:S01]  /*aae0*/  HSET2.LE.AND R176, R176, R139.reuse, PT ;  /* 0x0000008bb0b07233 */ /* 0x100fe20003803000 */
[----:B------:R4:W3:Y:S01]  /*aaf0*/  MUFU.EX2 R206, R45 ;  /* 0x0000002d00ce7308 */ /* 0x0008e20000000800 */
[----:B------:R-:W-:Y:S02]  /*ab00*/  F2FP.F16.F32.PACK_AB R2, R40, R246 ;  /* 0x000000f62802723e */ /* 0x000fe400000000ff */
[----:B------:R-:W-:Y:S02]  /*ab10*/  F2FP.F16.F32.PACK_AB R178, R217, R22 ;  /* 0x00000016d9b2723e */ /* 0x000fe400000000ff */
[----:B------:R-:W-:Y:S02]  /*ab20*/  LOP3.LUT R173, R173, R2, RZ, 0xc0, !PT ;  /* 0x00000002adad7212 */ /* 0x000fe400078ec0ff */
[--C-:B------:R-:W-:Y:S01]  /*ab30*/  HSET2.LE.AND R2, R19, R139.reuse, PT ;  /* 0x0000008b13027233 */ /* 0x100fe20003803000 */
[----:B------:R-:W-:Y:S01]  /*ab40*/  IMAD.MOV.U32 R19, RZ, RZ, R194 ;  /* 0x000000ffff137224 */ /* 0x000fe200078e00c2 */
[----:B--2---:R-:W-:Y:S01]  /*ab50*/  F2FP.F16.F32.PACK_AB R179, R28, R31 ;  /* 0x0000001f1cb3723e */ /* 0x004fe200000000ff */
[----:B------:R-:W-:Y:S01]  /*ab60*/  MUFU.EX2 R102, R102 ;  /* 0x0000006600667308 */ /* 0x000fe20000000800 */
[----:B------:R-:W-:Y:S02]  /*ab70*/  F2FP.F16.F32.PACK_AB R32, R216, R251 ;  /* 0x000000fbd820723e */ /* 0x000fe400000000ff */
[----:B------:R-:W-:Y:S02]  /*ab80*/  LOP3.LUT R178, R2, R178, RZ, 0xc0, !PT ;  /* 0x000000b202b27212 */ /* 0x000fe400078ec0ff */
[--C-:B------:R-:W-:Y:S01]  /*ab90*/  HSET2.LE.AND R2, R23, R139.reuse, PT ;  /* 0x0000008b17027233 */ /* 0x100fe20003803000 */
[----:B------:R-:W-:Y:S01]  /*aba0*/  IMAD.MOV.U32 R23, RZ, RZ, R5 ;  /* 0x000000ffff177224 */ /* 0x000fe200078e0005 */
[--C-:B------:R-:W-:Y:S03]  /*abb0*/  HSET2.LE.AND R180, R12, R139.reuse, PT ;  /* 0x0000008b0cb47233 */ /* 0x100fe60003803000 */
[----:B------:R-:W-:Y:S01]  /*abc0*/  MUFU.EX2 R103, R103 ;  /* 0x0000006700677308 */ /* 0x000fe20000000800 */
[----:B------:R-:W-:Y:S02]  /*abd0*/  LOP3.LUT R32, R0, R32, RZ, 0xc0, !PT ;  /* 0x0000002000207212 */ /* 0x000fe400078ec0ff */
[--C-:B------:R-:W-:Y:S02]  /*abe0*/  HSET2.LE.AND R35, R200, R139.reuse, PT ;  /* 0x0000008bc8237233 */ /* 0x100fe40003803000 */
[----:B------:R-:W-:Y:S02]  /*abf0*/  F2FP.F16.F32.PACK_AB R0, R15, R211 ;  /* 0x000000d30f00723e */ /* 0x000fe400000000ff */
[--C-:B-1----:R-:W-:Y:S01]  /*ac00*/  HSET2.LE.AND R44, R20, R139.reuse, PT ;  /* 0x0000008b142c7233 */ /* 0x102fe20003803000 */
[----:B------:R-:W-:Y:S01]  /*ac10*/  IMAD.MOV.U32 R20, RZ, RZ, R227 ;  /* 0x000000ffff147224 */ /* 0x000fe200078e00e3 */
[----:B------:R-:W-:Y:S01]  /*ac20*/  F2FP.F16.F32.PACK_AB R5, R30, R212 ;  /* 0x000000d41e05723e */ /* 0x000fe200000000ff */
[----:B------:R-:W-:Y:S01]  /*ac30*/  MUFU.EX2 R104, R104 ;  /* 0x0000006800687308 */ /* 0x000fe20000000800 */
[----:B------:R-:W-:Y:S02]  /*ac40*/  LOP3.LUT R35, R35, R0, RZ, 0xc0, !PT ;  /* 0x0000000023237212 */ /* 0x000fe400078ec0ff */
[--C-:B------:R-:W-:Y:S02]  /*ac50*/  HSET2.LE.AND R172, R172, R139.reuse, PT ;  /* 0x0000008bacac7233 */ /* 0x100fe40003803000 */
[----:B------:R-:W-:Y:S02]  /*ac60*/  F2FP.F16.F32.PACK_AB R0, R21, R38 ;  /* 0x000000261500723e */ /* 0x000fe400000000ff */
[----:B------:R-:W-:Y:S03]  /*ac70*/  LOP3.LUT R44, R44, R5, RZ, 0xc0, !PT ;  /* 0x000000052c2c7212 */ /* 0x000fe600078ec0ff */
[----:B------:R-:W-:Y:S01]  /*ac80*/  MUFU.EX2 R105, R105 ;  /* 0x0000006900697308 */ /* 0x000fe20000000800 */
[----:B------:R-:W-:Y:S02]  /*ac90*/  PRMT R228, R8, 0x5410, R196 ;  /* 0x0000541008e47816 */ /* 0x000fe400000000c4 */
[----:B------:R-:W-:Y:S02]  /*aca0*/  LOP3.LUT R172, R172, R0, RZ, 0xc0, !PT ;  /* 0x00000000acac7212 */ /* 0x000fe400078ec0ff */
[--C-:B------:R-:W-:Y:S02]  /*acb0*/  HSET2.LE.AND R0, R9, R139.reuse, PT ;  /* 0x0000008b09007233 */ /* 0x100fe40003803000 */
[----:B------:R-:W-:Y:S03]  /*acc0*/  F2FP.F16.F32.PACK_AB R177, R226, R229 ;  /* 0x000000e5e2b1723e */ /* 0x000fe600000000ff */
[----:B------:R-:W-:Y:S01]  /*acd0*/  MUFU.EX2 R106, R106 ;  /* 0x0000006a006a7308 */ /* 0x000fe20000000800 */
[--C-:B----4-:R-:W-:Y:S02]  /*ace0*/  HSET2.LE.AND R45, R10, R139.reuse, PT ;  /* 0x0000008b0a2d7233 */ /* 0x110fe40003803000 */
[----:B------:R-:W-:Y:S01]  /*acf0*/  LOP3.LUT R177, R0, R177, RZ, 0xc0, !PT ;  /* 0x000000b100b17212 */ /* 0x000fe200078ec0ff */
[----:B------:R-:W-:Y:S01]  /*ad00*/  FFMA.FTZ R0, R46, UR4, -R187 ;  /* 0x000000042e007c23 */ /* 0x000fe200080108bb */
[--C-:B------:R-:W-:Y:S01]  /*ad10*/  HSET2.LE.AND R46, R24, R139.reuse, PT ;  /* 0x0000008b182e7233 */ /* 0x100fe20003803000 */
[----:B------:R-:W-:Y:S01]  /*ad20*/  IMAD.MOV.U32 R24, RZ, RZ, R229 ;  /* 0x000000ffff187224 */ /* 0x000fe200078e00e5 */
[--C-:B------:R-:W-:Y:S03]  /*ad30*/  HSET2.LE.AND R181, R11, R139.reuse, PT ;  /* 0x0000008b0bb57233 */ /* 0x100fe60003803000 */
[----:B------:R1:W-:Y:S01]  /*ad40*/  MUFU.EX2 R26, R0 ;  /* 0x00000000001a7308 */ /* 0x0003e20000000800 */
[--C-:B------:R-:W-:Y:S01]  /*ad50*/  HSET2.LE.AND R183, R25, R139.reuse, PT ;  /* 0x0000008b19b77233 */ /* 0x100fe20003803000 */
[----:B------:R-:W-:Y:S01]  /*ad60*/  IMAD.MOV.U32 R25, RZ, RZ, R226 ;  /* 0x000000ffff197224 */ /* 0x000fe200078e00e2 */
[--C-:B------:R-:W-:Y:S07]  /*ad70*/  HSET2.LE.AND R182, R192, R139.reuse, PT ;  /* 0x0000008bc0b67233 */ /* 0x100fee0003803000 */
[----:B------:R-:W-:Y:S10]  /*ad80*/  MUFU.EX2 R107, R107 ;  /* 0x0000006b006b7308 */ /* 0x000ff40000000800 */
[----:B------:R-:W-:Y:S01]  /*ad90*/  MUFU.EX2 R108, R108 ;  /* 0x0000006c006c7308 */ /* 0x000fe20000000800 */
[----:B-1----:R-:W-:Y:S04]  /*ada0*/  F2FP.F16.F32.PACK_AB R0, R27, R214 ;  /* 0x000000d61b00723e */ /* 0x002fe800000000ff */
[----:B------:R-:W-:Y:S02]  /*adb0*/  LOP3.LUT R46, R46, R0, RZ, 0xc0, !PT ;  /* 0x000000002e2e7212 */ /* 0x000fe400078ec0ff */
[----:B------:R-:W-:Y:S03]  /*adc0*/  F2FP.F16.F32.PACK_AB R0, R36, R247 ;  /* 0x000000f72400723e */ /* 0x000fe600000000ff */
[----:B------:R-:W-:Y:S01]  /*add0*/  MUFU.EX2 R109, R109 ;  /* 0x0000006d006d7308 */ /* 0x000fe20000000800 */
[----:B------:R-:W-:Y:S09]  /*ade0*/  LOP3.LUT R45, R45, R0, RZ, 0xc0, !PT ;  /* 0x000000002d2d7212 */ /* 0x000ff200078ec0ff */
        /* <DEDUP_REMOVED lines=17> */
[----:B---3--:R-:W-:Y:S04]  /*af00*/  F2FP.F16.F32.PACK_AB R34, R208, R210 ;  /* 0x000000d2d022723e */ /* 0x008fe800000000ff */
[----:B------:R-:W-:Y:S02]  /*af10*/  LOP3.LUT R34, R4, R34, RZ, 0xc0, !PT ;  /* 0x0000002204227212 */ /* 0x000fe400078ec0ff */
[----:B------:R-:W-:Y:S04]  /*af20*/  F2FP.F16.F32.PACK_AB R4, R227, R37 ;  /* 0x00000025e304723e */ /* 0x000fe800000000ff */
[----:B------:R-:W-:Y:S02]  /*af30*/  LOP3.LUT R175, R175, R4, RZ, 0xc0, !PT ;  /* 0x00000004afaf7212 */ /* 0x000fe400078ec0ff */
[----:B------:R-:W-:Y:S04]  /*af40*/  F2FP.F16.F32.PACK_AB R4, R193, R202 ;  /* 0x000000cac104723e */ /* 0x000fe800000000ff */
[----:B------:R-:W-:Y:S02]  /*af50*/  LOP3.LUT R176, R176, R4, RZ, 0xc0, !PT ;  /* 0x00000004b0b07212 */ /* 0x000fe400078ec0ff */
[--C-:B------:R-:W-:Y:S01]  /*af60*/  HSET2.LE.AND R4, R18, R139.reuse, PT ;  /* 0x0000008b12047233 */ /* 0x100fe20003803000 */
[----:B------:R-:W-:Y:S02]  /*af70*/  IMAD.MOV.U32 R18, RZ, RZ, R6 ;  /* 0x000000ffff127224 */ /* 0x000fe400078e0006 */
[--C-:B------:R-:W-:Y:S01]  /*af80*/  FFMA.FTZ R6, R47, UR4, -R187.reuse ;  /* 0x000000042f067c23 */ /* 0x100fe200080108bb */
[----:B------:R-:W-:Y:S01]  /*af90*/  FFMA.FTZ R187, R127, UR4, -R187 ;  /* 0x000000047fbb7c23 */ /* 0x000fe200080108bb */
[----:B------:R-:W-:Y:S02]  /*afa0*/  LOP3.LUT R179, R4, R179, RZ, 0xc0, !PT ;  /* 0x000000b304b37212 */ /* 0x000fe400078ec0ff */
[----:B------:R-:W1:Y:S01]  /*afb0*/  MUFU.EX2 R252, R6 ;  /* 0x0000000600fc7308 */ /* 0x000e620000000800 */
[----:B------:R-:W-:Y:S02]  /*afc0*/  F2FP.F16.F32.PACK_AB R4, R207, R222 ;  /* 0x000000decf04723e */ /* 0x000fe400000000ff */
[----:B------:R-:W-:Y:S02]  /*afd0*/  F2FP.F16.F32.PACK_AB R0, R18, R39 ;  /* 0x000000271200723e */ /* 0x000fe400000000ff */
[----:B------:R-:W-:Y:S01]  /*afe0*/  LOP3.LUT R47, R2, R4, RZ, 0xc0, !PT ;  /* 0x00000004022f7212 */ /* 0x000fe200078ec0ff */
[----:B------:R-:W-:Y:S01]  /*aff0*/  VIADD R4, R201, 0x2 ;  /* 0x00000002c9047836 */ /* 0x000fe20000000000 */
[----:B------:R-:W-:Y:S03]  /*b000*/  F2FP.F16.F32.PACK_AB R2, R23, R215 ;  /* 0x000000d71702723e */ /* 0x000fe600000000ff */
[----:B------:R-:W-:Y:S01]  /*b010*/  MUFU.EX2 R187, R187 ;  /* 0x000000bb00bb7308 */ /* 0x000fe20000000800 */
[----:B------:R-:W-:Y:S02]  /*b020*/  LOP3.LUT R181, R181, R0, RZ, 0xc0, !PT ;  /* 0x00000000b5b57212 */ /* 0x000fe400078ec0ff */
[----:B------:R-:W-:Y:S02]  /*b030*/  LOP3.LUT R4, R219, UR33, R4, 0x96, !PT ;  /* 0x00000021db047c12 */ /* 0x000fe4000f8e9604 */
[----:B------:R-:W-:Y:S02]  /*b040*/  LOP3.LUT R180, R180, R2, RZ, 0xc0, !PT ;  /* 0x00000002b4b47212 */ /* 0x000fe400078ec0ff */
[----:B------:R-:W-:Y:S01]  /*b050*/  F2FP.F16.F32.PACK_AB R2, R206, R17 ;  /* 0x00000011ce02723e */ /* 0x000fe200000000ff */
[----:B------:R-:W-:Y:S01]  /*b060*/  IMAD.WIDE.U32 R12, R4, -0x326172a9, RZ ;  /* 0xcd9e8d57040c7825 */ /* 0x000fe200078e00ff */
[----:B-1----:R-:W-:Y:S02]  /*b070*/  F2FP.F16.F32.PACK_AB R0, R252, R26 ;  /* 0x0000001afc00723e */ /* 0x002fe400000000ff */
[----:B------:R-:W-:Y:S02]  /*b080*/  LOP3.LUT R182, R182, R2, RZ, 0xc0, !PT ;  /* 0x00000002b6b67212 */ /* 0x000fe400078ec0ff */
[----:B------:R-:W-:Y:S02]  /*b090*/  LOP3.LUT R4, R13, UR27, R244, 0x96, !PT ;  /* 0x0000001b0d047c12 */ /* 0x000fe4000f8e96f4 */
[----:B------:R-:W-:Y:S02]  /*b0a0*/  LOP3.LUT R8, R189, UR25, R12, 0x96, !PT ;  /* 0x00000019bd087c12 */ /* 0x000fe4000f8e960c */
[----:B------:R-:W-:Y:S01]  /*b0b0*/  LOP3.LUT R183, R183, R0, RZ, 0xc0, !PT ;  /* 0x00000000b7b77212 */ /* 0x000fe200078ec0ff */
[----:B------:R-:W-:Y:S04]  /*b0c0*/  IMAD.WIDE.U32 R4, R4, -0x2daee0ad, RZ ;  /* 0xd2511f5304047825 */ /* 0x000fe800078e00ff */
[----:B------:R-:W-:Y:S01]  /*b0d0*/  IMAD.WIDE.U32 R8, R8, -0x2daee0ad, RZ ;  /* 0xd2511f5308087825 */ /* 0x000fe200078e00ff */
[----:B------:R-:W-:Y:S04]  /*b0e0*/  LOP3.LUT R6, R5, UR24, R234, 0x96, !PT ;  /* 0x0000001805067c12 */ /* 0x000fe8000f8e96ea */
[----:B------:R-:W-:Y:S01]  /*b0f0*/  LOP3.LUT R9, R9, UR22, R4, 0x96, !PT ;  /* 0x0000001609097c12 */ /* 0x000fe2000f8e9604 */
[----:B------:R-:W-:Y:S05]  /*b100*/  IMAD.WIDE.U32 R6, R6, -0x326172a9, RZ ;  /* 0xcd9e8d5706067825 */ /* 0x000fea00078e00ff */
[----:B------:R-:W-:Y:S05]  /*b110*/  LOP3.LUT R4, R7, UR23, R188, 0x96, !PT ;  /* 0x0000001707047c12 */ /* 0x000fea000f8e96bc */
[----:B------:R-:W-:Y:S05]  /*b120*/  IMAD.WIDE.U32 R4, R4, -0x2daee0ad, RZ ;  /* 0xd2511f5304047825 */ /* 0x000fea00078e00ff */
[----:B------:R-:W-:Y:S01]  /*b130*/  LOP3.LUT R7, R5, UR20, R8, 0x96, !PT ;  /* 0x0000001405077c12 */ /* 0x000fe2000f8e9608 */
[----:B------:R-:W-:Y:S05]  /*b140*/  IMAD.WIDE.U32 R8, R9, -0x326172a9, RZ ;  /* 0xcd9e8d5709087825 */ /* 0x000fea00078e00ff */
[----:B------:R-:W-:Y:S01]  /*b150*/  LOP3.LUT R10, R9, UR21, R6, 0x96, !PT ;  /* 0x00000015090a7c12 */ /* 0x000fe2000f8e9606 */
[----:B------:R-:W-:Y:S04]  /*b160*/  IMAD.WIDE.U32 R6, R7, -0x326172a9, RZ ;  /* 0xcd9e8d5707067825 */ /* 0x000fe800078e00ff */
[----:B------:R-:W-:Y:S01]  /*b170*/  IMAD.WIDE.U32 R10, R10, -0x2daee0ad, RZ ;  /* 0xd2511f530a0a7825 */ /* 0x000fe200078e00ff */
[----:B------:R-:W-:Y:S04]  /*b180*/  LOP3.LUT R8, R7, UR19, R8, 0x96, !PT ;  /* 0x0000001307087c12 */ /* 0x000fe8000f8e9608 */
[----:B------:R-:W-:Y:S01]  /*b190*/  LOP3.LUT R4, R11, UR18, R4, 0x96, !PT ;  /* 0x000000120b047c12 */ /* 0x000fe2000f8e9604 */
[----:B------:R-:W-:Y:S04]  /*b1a0*/  IMAD.MOV.U32 R11, RZ, RZ, R202 ;  /* 0x000000ffff0b7224 */ /* 0x000fe800078e00ca */
[----:B------:R-:W-:Y:S03]  /*b1b0*/  IMAD.WIDE.U32 R4, R4, -0x326172a9, RZ ;  /* 0xcd9e8d5704047825 */ /* 0x000fe600078e00ff */
        /* <DEDUP_REMOVED lines=36> */
[----:B------:R-:W-:Y:S05]  /*b400*/  VIADD R0, R201, 0x3 ;  /* 0x00000003c9007836 */ /* 0x000fea0000000000 */
        /* <DEDUP_REMOVED lines=15> */
[----:B------:R-:W-:Y:S01]  /*b500*/  LOP3.LUT R5, R9, UR18, R6, 0x96, !PT ;  /* 0x0000001209057c12 */ /* 0x000fe2000f8e9606 */
[----:B------:R-:W-:Y:S05]  /*b510*/  IMAD.WIDE.U32 R6, R7, -0x326172a9, RZ ;  /* 0xcd9e8d5707067825 */ /* 0x000fea00078e00ff */
[----:B------:R-:W-:Y:S01]  /*b520*/  LOP3.LUT R7, R7, UR19, R4, 0x96, !PT ;  /* 0x0000001307077c12 */ /* 0x000fe2000f8e9604 */
        /* <DEDUP_REMOVED lines=31> */
[----:B------:R-:W-:Y:S04]  /*b720*/  IMAD.WIDE.U32 R4, R4, -0x2daee0ad, RZ ;  /* 0xd2511f5304047825 */ /* 0x000fe800078e00ff */
[----:B------:R-:W-:Y:S04]  /*b730*/  IMAD.WIDE.U32 R6, R0, -0x2daee0ad, RZ ;  /* 0xd2511f5300067825 */ /* 0x000fe800078e00ff */
[----:B------:R-:W-:Y:S01]  /*b740*/  IMAD.MOV.U32 R13, RZ, RZ, R36 ;  /* 0x000000ffff0d7224 */ /* 0x000fe200078e0024 */
[----:B------:R-:W-:Y:S02]  /*b750*/  LOP3.LUT R0, R7, UR24, R232, 0x96, !PT ;  /* 0x0000001807007c12 */ /* 0x000fe4000f8e96e8 */
[----:B------:R-:W-:Y:S03]  /*b760*/  LOP3.LUT R5, R5, UR22, R6, 0x96, !PT ;  /* 0x0000001605057c12 */ /* 0x000fe6000f8e9606 */
        /* <DEDUP_REMOVED lines=12> */
[----:B------:R-:W-:Y:S01]  /*b830*/  LOP3.LUT R0, R5, UR29, R6, 0x96, !PT ;  /* 0x0000001d05007c12 */ /* 0x000fe2000f8e9606 */
[----:B------:R-:W-:Y:S01]  /*b840*/  IMAD.MOV.U32 R6, RZ, RZ, R193 ;  /* 0x000000ffff067224 */ /* 0x000fe200078e00c1 */
        /* <DEDUP_REMOVED lines=16> */
[C---:B------:R-:W-:Y:S02]  /*b950*/  LOP3.LUT R0, R4.reuse, 0xffff, RZ, 0xc0, !PT ;  /* 0x0000ffff04007812 */ /* 0x040fe400078ec0ff */
[----:B------:R-:W-:Y:S02]  /*b960*/  LOP3.LUT R39, R5, UR28, R8, 0x96, !PT ;  /* 0x0000001c05277c12 */ /* 0x000fe4000f8e9608 */
[----:B------:R-:W-:Y:S02]  /*b970*/  SHF.R.U32.HI R2, RZ, 0x8, R0 ;  /* 0x00000008ff027819 */ /* 0x000fe40000011600 */
[----:B------:R-:W-:Y:S04]  /*b980*/  LOP3.LUT R0, R4, 0xff, RZ, 0xc0, !PT ;  /* 0x000000ff04007812 */ /* 0x000fe800078ec0ff */
[----:B------:R-:W-:Y:S01]  /*b990*/  PRMT R195, R0, 0x5410, R2 ;  /* 0x0000541000c37816 */ /* 0x000fe20000000002 */
[----:B------:R-:W-:Y:S01]  /*b9a0*/  FADD.FTZ R2, -R136, R133 ;  /* 0x0000008588027221 */ /* 0x000fe20000010100 */
[--C-:B------:R-:W-:Y:S01]  /*b9b0*/  SHF.R.U32.HI R0, RZ, 0x10, R4.reuse ;  /* 0x00000010ff007819 */ /* 0x100fe20000011604 */
[----:B------:R-:W-:Y:S01]  /*b9c0*/  IMAD.MOV.U32 R133, RZ, RZ, R11 ;  /* 0x000000ffff857224 */ /* 0x000fe200078e000b */
[----:B------:R-:W-:Y:S01]  /*b9d0*/  SHF.R.U32.HI R4, RZ, 0x18, R4 ;  /* 0x00000018ff047819 */ /* 0x000fe20000011604 */
[----:B------:R-:W-:Y:S01]  /*b9e0*/  FMUL.FTZ R2, R2, UR4 ;  /* 0x0000000402027c20 */ /* 0x000fe20008410000 */
[----:B------:R-:W-:Y:S04]  /*b9f0*/  LOP3.LUT R0, R0, 0xff, RZ, 0xc0, !PT ;  /* 0x000000ff00007812 */ /* 0x000fe800078ec0ff */
[----:B------:R-:W-:Y:S01]  /*ba00*/  PRMT R192, R0, 0x5410, R4 ;  /* 0x0000541000c07816 */ /* 0x000fe20000000004 */
[----:B------:R-:W-:Y:S01]  /*ba10*/  FADD.FTZ R4, -R138, R3 ;  /* 0x000000038a047221 */ /* 0x000fe20000010100 */
[----:B------:R-:W-:Y:S01]  /*ba20*/  FADD.FTZ R3, -R137, R132 ;  /* 0x0000008489037221 */ /* 0x000fe20000010100 */
[----:B------:R-:W-:Y:S01]  /*ba30*/  FADD.FTZ R0, -R135, R134 ;  /* 0x0000008687007221 */ /* 0x000fe20000010100 */
[----:B------:R-:W1:Y:S01]  /*ba40*/  MUFU.EX2 R2, R2 ;  /* 0x0000000200027308 */ /* 0x000e620000000800 */
[----:B------:R-:W-:Y:S01]  /*ba50*/  FMUL.FTZ R4, R4, UR4 ;  /* 0x0000000404047c20 */ /* 0x000fe20008410000 */
[----:B------:R-:W-:Y:S01]  /*ba60*/  FMUL.FTZ R3, R3, UR4 ;  /* 0x0000000403037c20 */ /* 0x000fe20008410000 */
[----:B------:R-:W-:Y:S01]  /*ba70*/  FMUL.FTZ R0, R0, UR4 ;  /* 0x0000000400007c20 */ /* 0x000fe20008410000 */
[----:B------:R-:W-:Y:S02]  /*ba80*/  IMAD.MOV.U32 R132, RZ, RZ, R12 ;  /* 0x000000ffff847224 */ /* 0x000fe400078e000c */
[----:B------:R-:W-:Y:S04]  /*ba90*/  IMAD.MOV.U32 R134, RZ, RZ, R25 ;  /* 0x000000ffff867224 */ /* 0x000fe800078e0019 */
[----:B------:R-:W2:Y:S10]  /*baa0*/  MUFU.EX2 R36, R4 ;  /* 0x0000000400247308 */ /* 0x000eb40000000800 */
[----:B------:R-:W3:Y:S01]  /*bab0*/  MUFU.EX2 R3, R3 ;  /* 0x0000000300037308 */ /* 0x000ee20000000800 */
[C---:B-1----:R-:W-:Y:S01]  /*bac0*/  FMUL.FTZ R9, R2.reuse, R141 ;  /* 0x0000008d02097220 */ /* 0x042fe20000410000 */
[----:B------:R-:W-:Y:S02]  /*bad0*/  IMAD.MOV.U32 R141, RZ, RZ, R20 ;  /* 0x000000ffff8d7224 */ /* 0x000fe400078e0014 */
[C---:B------:R-:W-:Y:S01]  /*bae0*/  FMUL.FTZ R8, R2.reuse, R140 ;  /* 0x0000008c02087220 */ /* 0x040fe20000410000 */
[----:B------:R-:W-:Y:S02]  /*baf0*/  IMAD.MOV.U32 R140, RZ, RZ, R13 ;  /* 0x000000ffff8c7224 */ /* 0x000fe400078e000d */
[C---:B------:R-:W-:Y:S01]  /*bb00*/  FMUL.FTZ R13, R2.reuse, R153 ;  /* 0x00000099020d7220 */ /* 0x040fe20000410000 */
[----:B------:R-:W-:Y:S02]  /*bb10*/  IMAD.MOV.U32 R153, RZ, RZ, R14 ;  /* 0x000000ffff997224 */ /* 0x000fe400078e000e */
[----:B------:R-:W-:Y:S01]  /*bb20*/  FMUL.FTZ R12, R2, R152 ;  /* 0x00000098020c7220 */ /* 0x000fe20000410000 */
[----:B------:R-:W1:Y:S01]  /*bb30*/  MUFU.EX2 R0, R0 ;  /* 0x0000000000007308 */ /* 0x000e620000000800 */
[C---:B--2---:R-:W-:Y:S01]  /*bb40*/  FMUL.FTZ R4, R36.reuse, R144 ;  /* 0x0000009024047220 */ /* 0x044fe20000410000 */
[----:B------:R-:W-:Y:S02]  /*bb50*/  IMAD.MOV.U32 R144, RZ, RZ, R6 ;  /* 0x000000ffff907224 */ /* 0x000fe400078e0006 */
[----:B------:R-:W-:Y:S01]  /*bb60*/  FMUL.FTZ R5, R36, R145 ;  /* 0x0000009124057220 */ /* 0x000fe20000410000 */
[----:B------:R-:W-:Y:S02]  /*bb70*/  IMAD.MOV.U32 R152, RZ, RZ, R18 ;  /* 0x000000ffff987224 */ /* 0x000fe400078e0012 */
[C---:B------:R-:W-:Y:S01]  /*bb80*/  FMUL.FTZ R25, R2.reuse, R157 ;  /* 0x0000009d02197220 */ /* 0x040fe20000410000 */
[----:B------:R-:W-:Y:S02]  /*bb90*/  IMAD.MOV.U32 R145, RZ, RZ, R24 ;  /* 0x000000ffff917224 */ /* 0x000fe400078e0018 */
[C---:B------:R-:W-:Y:S01]  /*bba0*/  FMUL.FTZ R24, R2.reuse, R156 ;  /* 0x0000009c02187220 */ /* 0x040fe20000410000 */
[----:B------:R-:W-:Y:S02]  /*bbb0*/  IMAD.MOV.U32 R156, RZ, RZ, R29 ;  /* 0x000000ffff9c7224 */ /* 0x000fe400078e001d */
[C---:B---3--:R-:W-:Y:S01]  /*bbc0*/  FMUL.FTZ R7, R3.reuse, R147 ;  /* 0x0000009303077220 */ /* 0x048fe20000410000 */
[----:B------:R-:W-:Y:S02]  /*bbd0*/  IMAD.MOV.U32 R147, RZ, RZ, R10 ;  /* 0x000000ffff937224 */ /* 0x000fe400078e000a */
[C---:B------:R-:W-:Y:S01]  /*bbe0*/  FMUL.FTZ R6, R3.reuse, R146 ;  /* 0x0000009203067220 */ /* 0x040fe20000410000 */
[----:B------:R-:W-:Y:S02]  /*bbf0*/  IMAD.MOV.U32 R146, RZ, RZ, R21 ;  /* 0x000000ffff927224 */ /* 0x000fe400078e0015 */
[C---:B------:R-:W-:Y:S01]  /*bc00*/  FMUL.FTZ R18, R3.reuse, R150 ;  /* 0x0000009603127220 */ /* 0x040fe20000410000 */
[----:B------:R-:W-:Y:S02]  /*bc10*/  IMAD.MOV.U32 R150, RZ, RZ, R26 ;  /* 0x000000ffff967224 */ /* 0x000fe400078e001a */
[----:B------:R-:W-:Y:S01]  /*bc20*/  FMUL.FTZ R29, R2, R165 ;  /* 0x000000a5021d7220 */ /* 0x000fe20000410000 */
[C---:B-1----:R-:W-:Y:S01]  /*bc30*/  FMUL.FTZ R10, R0.reuse, R142 ;  /* 0x0000008e000a7220 */ /* 0x042fe20000410000 */
[C---:B------:R-:W-:Y:S01]  /*bc40*/  FMUL.FTZ R11, R0.reuse, R143 ;  /* 0x0000008f000b7220 */ /* 0x040fe20000410000 */
[----:B------:R-:W-:Y:S02]  /*bc50*/  IMAD.MOV.U32 R142, RZ, RZ, R23 ;  /* 0x000000ffff8e7224 */ /* 0x000fe400078e0017 */
[C---:B------:R-:W-:Y:S01]  /*bc60*/  FMUL.FTZ R14, R0.reuse, R154 ;  /* 0x0000009a000e7220 */ /* 0x040fe20000410000 */
[----:B------:R-:W-:Y:S02]  /*bc70*/  IMAD.MOV.U32 R143, RZ, RZ, R22 ;  /* 0x000000ffff8f7224 */ /* 0x000fe400078e0016 */
[C---:B------:R-:W-:Y:S01]  /*bc80*/  FMUL.FTZ R26, R0.reuse, R158 ;  /* 0x0000009e001a7220 */ /* 0x040fe20000410000 */
[----:B------:R-:W1:Y:S01]  /*bc90*/  LDSM.16.MT88.4 R20, [R204+0x4000] ;  /* 0x00400000cc14783b */ /* 0x000e620000004200 */
[----:B------:R-:W-:Y:S02]  /*bca0*/  IMAD.MOV.U32 R154, RZ, RZ, R15 ;  /* 0x000000ffff9a7224 */ /* 0x000fe400078e000f */
[----:B------:R-:W-:Y:S01]  /*bcb0*/  FMUL.FTZ R15, R0, R155 ;  /* 0x0000009b000f7220 */ /* 0x000fe20000410000 */
[----:B------:R-:W-:Y:S02]  /*bcc0*/  IMAD.MOV.U32 R155, RZ, RZ, R16 ;  /* 0x000000ffff9b7224 */ /* 0x000fe400078e0010 */
[C---:B------:R-:W-:Y:S01]  /*bcd0*/  FMUL.FTZ R16, R36.reuse, R148 ;  /* 0x0000009424107220 */ /* 0x040fe20000410000 */
[----:B------:R-:W-:Y:S02]  /*bce0*/  IMAD.MOV.U32 R148, RZ, RZ, R17 ;  /* 0x000000ffff947224 */ /* 0x000fe400078e0011 */
[----:B------:R-:W-:Y:S01]  /*bcf0*/  FMUL.FTZ R17, R36, R149 ;  /* 0x0000009524117220 */ /* 0x000fe20000410000 */
[----:B------:R-:W-:Y:S02]  /*bd00*/  IMAD.MOV.U32 R149, RZ, RZ, R19 ;  /* 0x000000ffff957224 */ /* 0x000fe400078e0013 */
[C---:B------:R-:W-:Y:S01]  /*bd10*/  FMUL.FTZ R19, R3.reuse, R151 ;  /* 0x0000009703137220 */ /* 0x040fe20000410000 */
[----:B------:R-:W-:Y:S02]  /*bd20*/  IMAD.MOV.U32 R151, RZ, RZ, R148 ;  /* 0x000000ffff977224 */ /* 0x000fe400078e0094 */
[----:B------:R-:W-:Y:S02]  /*bd30*/  IMAD.MOV.U32 R157, RZ, RZ, R149 ;  /* 0x000000ffff9d7224 */ /* 0x000fe400078e0095 */
[----:B------:R-:W-:Y:S02]  /*bd40*/  IMAD.MOV.U32 R149, RZ, RZ, R27 ;  /* 0x000000ffff957224 */ /* 0x000fe400078e001b */
[----:B------:R-:W-:Y:S01]  /*bd50*/  FMUL.FTZ R27, R0, R159 ;  /* 0x0000009f001b7220 */ /* 0x000fe20000410000 */
[----:B------:R-:W-:Y:S02]  /*bd60*/  IMAD.MOV.U32 R148, RZ, RZ, R154 ;  /* 0x000000ffff947224 */ /* 0x000fe400078e009a */
[----:B------:R-:W-:Y:S02]  /*bd70*/  IMAD.MOV.U32 R158, RZ, RZ, R155 ;  /* 0x000000ffff9e7224 */ /* 0x000fe400078e009b */
[----:B------:R-:W-:Y:S02]  /*bd80*/  IMAD.MOV.U32 R155, RZ, RZ, R40 ;  /* 0x000000ffff9b7224 */ /* 0x000fe400078e0028 */
[----:B------:R-:W-:Y:S02]  /*bd90*/  IMAD.MOV.U32 R154, RZ, RZ, R144 ;  /* 0x000000ffff9a7224 */ /* 0x000fe400078e0090 */
[----:B------:R-:W-:Y:S02]  /*bda0*/  IMAD.MOV.U32 R144, RZ, RZ, R43 ;  /* 0x000000ffff907224 */ /* 0x000fe400078e002b */
[----:B------:R-:W-:Y:S02]  /*bdb0*/  IMAD.MOV.U32 R159, RZ, RZ, R28 ;  /* 0x000000ffff9f7224 */ /* 0x000fe400078e001c */
[----:B------:R-:W-:Y:S01]  /*bdc0*/  FMUL.FTZ R28, R2, R164 ;  /* 0x000000a4021c7220 */ /* 0x000fe20000410000 */
[-C--:B-1----:R-:W-:Y:S06]  /*bdd0*/  HMMA.16816.F32 R4, R48, R20.reuse, R4 ;  /* 0x000000143004723c */ /* 0x082fec0000001804 */
[C---:B------:R-:W-:Y:S06]  /*bde0*/  HMMA.16816.F32 R8, R32.reuse, R20, R8 ;  /* 0x000000142008723c */ /* 0x040fec0000001808 */
[-C--:B------:R-:W-:Y:S05]  /*bdf0*/  HMMA.16816.F32 R12, R32, R22.reuse, R12 ;  /* 0x00000016200c723c */ /* 0x080fea000000180c */
[C---:B------:R-:W-:Y:S01]  /*be00*/  FMUL.FTZ R20, R36.reuse, R160 ;  /* 0x000000a024147220 */ /* 0x040fe20000410000 */
[C---:B------:R-:W-:Y:S05]  /*be10*/  HMMA.16816.F32 R16, R48.reuse, R22, R16 ;  /* 0x000000163010723c */ /* 0x040fea0000001810 */
[----:B------:R-:W-:Y:S02]  /*be20*/  IMAD.MOV.U32 R160, RZ, RZ, R142 ;  /* 0x000000ffffa07224 */ /* 0x000fe400078e008e */
[----:B------:R-:W-:Y:S01]  /*be30*/  FMUL.FTZ R21, R36, R161 ;  /* 0x000000a124157220 */ /* 0x000fe20000410000 */
[----:B------:R-:W-:Y:S03]  /*be40*/  IMAD.MOV.U32 R142, RZ, RZ, R30 ;  /* 0x000000ffff8e7224 */ /* 0x000fe600078e001e */
[C---:B------:R-:W-:Y:S01]  /*be50*/  FMUL.FTZ R30, R0.reuse, R166 ;  /* 0x000000a6001e7220 */ /* 0x040fe20000410000 */
[----:B------:R-:W-:Y:S02]  /*be60*/  IMAD.MOV.U32 R166, RZ, RZ, R247 ;  /* 0x000000ffffa67224 */ /* 0x000fe400078e00f7 */
[C---:B------:R-:W-:Y:S01]  /*be70*/  FMUL.FTZ R22, R3.reuse, R162 ;  /* 0x000000a203167220 */ /* 0x040fe20000410000 */
[----:B------:R1:W-:Y:S01]  /*be80*/  MUFU.EX2 R247, R65 ;  /* 0x0000004100f77308 */ /* 0x0003e20000000800 */
[----:B------:R-:W-:Y:S02]  /*be90*/  IMAD.MOV.U32 R161, RZ, RZ, R152 ;  /* 0x000000ffffa17224 */ /* 0x000fe400078e0098 */
[C---:B------:R-:W-:Y:S01]  /*bea0*/  FMUL.FTZ R23, R3.reuse, R163 ;  /* 0x000000a303177220 */ /* 0x040fe20000410000 */
[----:B------:R-:W-:Y:S02]  /*beb0*/  IMAD.MOV.U32 R162, RZ, RZ, R143 ;  /* 0x000000ffffa27224 */ /* 0x000fe400078e008f */
[----:B------:R-:W-:Y:S02]  /*bec0*/  IMAD.MOV.U32 R152, RZ, RZ, R141 ;  /* 0x000000ffff987224 */ /* 0x000fe400078e008d */
[----:B------:R-:W-:Y:S02]  /*bed0*/  IMAD.MOV.U32 R143, RZ, RZ, R140 ;  /* 0x000000ffff8f7224 */ /* 0x000fe400078e008c */
[----:B------:R-:W-:Y:S02]  /*bee0*/  IMAD.MOV.U32 R141, RZ, RZ, R42 ;  /* 0x000000ffff8d7224 */ /* 0x000fe400078e002a */
[----:B------:R-:W-:Y:S02]  /*bef0*/  IMAD.MOV.U32 R140, RZ, RZ, R41 ;  /* 0x000000ffff8c7224 */ /* 0x000fe400078e0029 */
[----:B------:R-:W2:Y:S01]  /*bf00*/  LDSM.16.MT88.4 R40, [R205+0x4000] ;  /* 0x00400000cd28783b */ /* 0x000ea20000004200 */
[----:B------:R-:W-:Y:S02]  /*bf10*/  IMAD.MOV.U32 R163, RZ, RZ, R31 ;  /* 0x000000ffffa37224 */ /* 0x000fe400078e001f */
[----:B------:R-:W-:Y:S01]  /*bf20*/  FMUL.FTZ R31, R0, R167 ;  /* 0x000000a7001f7220 */ /* 0x000fe20000410000 */
[----:B------:R-:W-:Y:S02]  /*bf30*/  IMAD.MOV.U32 R165, RZ, RZ, R140 ;  /* 0x000000ffffa57224 */ /* 0x000fe400078e008c */
[----:B-1----:R-:W-:Y:S01]  /*bf40*/  IMAD.MOV.U32 R65, RZ, RZ, R157 ;  /* 0x000000ffff417224 */ /* 0x002fe200078e009d */
[----:B------:R-:W-:Y:S01]  /*bf50*/  MUFU.EX2 R140, R75 ;  /* 0x0000004b008c7308 */ /* 0x000fe20000000800 */
[----:B------:R-:W-:Y:S02]  /*bf60*/  IMAD.MOV.U32 R157, RZ, RZ, R162 ;  /* 0x000000ffff9d7224 */ /* 0x000fe400078e00a2 */
[----:B------:R-:W-:Y:S02]  /*bf70*/  IMAD.MOV.U32 R162, RZ, RZ, R161 ;  /* 0x000000ffffa27224 */ /* 0x000fe400078e00a1 */
[----:B------:R-:W-:Y:S02]  /*bf80*/  IMAD.MOV.U32 R161, RZ, RZ, R148 ;  /* 0x000000ffffa17224 */ /* 0x000fe400078e0094 */
[----:B------:R-:W-:Y:S03]  /*bf90*/  IMAD.MOV.U32 R164, RZ, RZ, R162 ;  /* 0x000000ffffa47224 */ /* 0x000fe600078e00a2 */
[----:B------:R-:W-:Y:S01]  /*bfa0*/  MUFU.EX2 R148, R52 ;  /* 0x0000003400947308 */ /* 0x000fe20000000800 */
[----:B------:R-:W-:Y:S09]  /*bfb0*/  IMAD.MOV.U32 R167, RZ, RZ, R159 ;  /* 0x000000ffffa77224 */ /* 0x000ff200078e009f */
[----:B------:R1:W-:Y:S10]  /*bfc0*/  MUFU.EX2 R162, R69 ;  /* 0x0000004500a27308 */ /* 0x0003f40000000800 */
[----:B------:R-:W-:Y:S01]  /*bfd0*/  MUFU.EX2 R159, R77 ;  /* 0x0000004d009f7308 */ /* 0x000fe20000000800 */
[----:B-1----:R-:W-:Y:S01]  /*bfe0*/  IMAD.MOV.U32 R69, RZ, RZ, R153 ;  /* 0x000000ffff457224 */ /* 0x002fe200078e0099 */
[-C--:B--2---:R-:W-:Y:S08]  /*bff0*/  HMMA.16816.F32 R20, R48, R40.reuse, R20 ;  /* 0x000000283014723c */ /* 0x084ff00000001814 */
[----:B------:R-:W-:Y:S01]  /*c000*/  MUFU.EX2 R153, R97 ;  /* 0x0000006100997308 */ /* 0x000fe20000000800 */
[C---:B------:R-:W-:Y:S09]  /*c010*/  HMMA.16816.F32 R24, R32.reuse, R40, R24 ;  /* 0x000000282018723c */ /* 0x040ff20000001818 */
[----:B------:R1:W-:Y:S01]  /*c020*/  MUFU.EX2 R97, R89 ;  /* 0x0000005900617308 */ /* 0x0003e20000000800 */
[-C--:B------:R-:W-:Y:S07]  /*c030*/  HMMA.16816.F32 R28, R32, R42.reuse, R28 ;  /* 0x0000002a201c723c */ /* 0x080fee000000181c */
[C---:B------:R-:W-:Y:S01]  /*c040*/  FMUL.FTZ R32, R36.reuse, R168 ;  /* 0x000000a824207220 */ /* 0x040fe20000410000 */
[C---:B------:R-:W-:Y:S03]  /*c050*/  FMUL.FTZ R33, R36.reuse, R169 ;  /* 0x000000a924217220 */ /* 0x040fe60000410000 */
[C---:B------:R-:W-:Y:S01]  /*c060*/  FMUL.FTZ R34, R3.reuse, R170 ;  /* 0x000000aa03227220 */ /* 0x040fe20000410000 */
[C---:B------:R-:W-:Y:S01]  /*c070*/  FMUL.FTZ R35, R3.reuse, R171 ;  /* 0x000000ab03237220 */ /* 0x040fe20000410000 */
[----:B------:R-:W-:Y:S02]  /*c080*/  IMAD.MOV.U32 R170, RZ, RZ, R38 ;  /* 0x000000ffffaa7224 */ /* 0x000fe400078e0026 */
[----:B-1----:R-:W-:Y:S01]  /*c090*/  FFMA.FTZ R89, R3, R248, R250 ;  /* 0x000000f803597223 */ /* 0x002fe200000100fa */
[--C-:B------:R-:W-:Y:S01]  /*c0a0*/  HSET2.LE.AND R3, R238, R139.reuse, PT ;  /* 0x0000008bee037233 */ /* 0x100fe20003803000 */
[----:B------:R-:W2:Y:S01]  /*c0b0*/  LDL.LU R250, [R1+0x8c] ;  /* 0x00008c0001fa7983 */ /* 0x000ea20000300800 */
[----:B------:R-:W-:Y:S01]  /*c0c0*/  IMAD.MOV.U32 R248, RZ, RZ, R251 ;  /* 0x000000fffff87224 */ /* 0x000fe200078e00fb */
[----:B------:R-:W-:Y:S02]  /*c0d0*/  HMMA.16816.F32 R32, R48, R42, R32 ;  /* 0x0000002a3020723c */ /* 0x000fe40000001820 */
[----:B------:R-:W1:Y:S02]  /*c0e0*/  LDSM.16.MT88.4 R40, [R204+0x4400] ;  /* 0x00440000cc28783b */ /* 0x000e640000004200 */
[----:B------:R-:W-:Y:S02]  /*c0f0*/  IMAD.MOV.U32 R168, RZ, RZ, R160 ;  /* 0x000000ffffa87224 */ /* 0x000fe400078e00a0 */
[----:B------:R-:W-:Y:S01]  /*c100*/  MUFU.EX2 R160, R76 ;  /* 0x0000004c00a07308 */ /* 0x000fe20000000800 */
[--C-:B------:R-:W-:Y:S01]  /*c110*/  HSET2.LE.AND R48, R220, R139.reuse, PT ;  /* 0x0000008bdc307233 */ /* 0x100fe20003803000 */
[----:B------:R-:W-:Y:S02]  /*c120*/  IMAD.MOV.U32 R220, RZ, RZ, R132 ;  /* 0x000000ffffdc7224 */ /* 0x000fe400078e0084 */
[----:B------:R-:W3:Y:S01]  /*c130*/  LDL.LU R251, [R1+0x88] ;  /* 0x0000880001fb7983 */ /* 0x000ee20000300800 */
[--C-:B------:R-:W-:Y:S01]  /*c140*/  HSET2.LE.AND R49, R203, R139.reuse, PT ;  /* 0x0000008bcb317233 */ /* 0x100fe20003803000 */
[----:B------:R-:W-:Y:S01]  /*c150*/  IMAD.MOV.U32 R169, RZ, RZ, R143 ;  /* 0x000000ffffa97224 */ /* 0x000fe200078e008f */
[--C-:B------:R-:W-:Y:S03]  /*c160*/  HSET2.LE.AND R50, R230, R139.reuse, PT ;  /* 0x0000008be6327233 */ /* 0x100fe60003803000 */
[----:B------:R-:W-:Y:S01]  /*c170*/  MUFU.EX2 R143, R78 ;  /* 0x0000004e008f7308 */ /* 0x000fe20000000800 */
[----:B------:R-:W-:Y:S09]  /*c180*/  IMAD.MOV.U32 R171, RZ, RZ, R142 ;  /* 0x000000ffffab7224 */ /* 0x000ff200078e008e */
[----:B------:R-:W-:Y:S10]  /*c190*/  MUFU.EX2 R132, R84 ;  /* 0x0000005400847308 */ /* 0x000ff40000000800 */
[----:B------:R4:W-:Y:S01]  /*c1a0*/  MUFU.EX2 R142, R73 ;  /* 0x00000049008e7308 */ /* 0x0009e20000000800 */
[-C--:B-1----:R-:W-:Y:S05]  /*c1b0*/  HMMA.16816.F32 R4, R172, R40.reuse, R4 ;  /* 0x00000028ac04723c */ /* 0x082fea0000001804 */
[--C-:B----4-:R-:W-:Y:S01]  /*c1c0*/  HSET2.LE.AND R73, R198, R139.reuse, PT ;  /* 0x0000008bc6497233 */ /* 0x110fe20003803000 */
[C---:B------:R-:W-:Y:S06]  /*c1d0*/  HMMA.16816.F32 R8, R176.reuse, R40, R8 ;  /* 0x00000028b008723c */ /* 0x040fec0000001808 */
[-C--:B------:R-:W-:Y:S06]  /*c1e0*/  HMMA.16816.F32 R12, R176, R42.reuse, R12 ;  /* 0x0000002ab00c723c */ /* 0x080fec000000180c */
[C---:B------:R-:W-:Y:S01]  /*c1f0*/  HMMA.16816.F32 R16, R172.reuse, R42, R16 ;  /* 0x0000002aac10723c */ /* 0x040fe20000001810 */
[----:B------:R-:W1:Y:S05]  /*c200*/  LDSM.16.MT88.4 R40, [R205+0x4400] ;  /* 0x00440000cd28783b */ /* 0x000e6a0000004200 */
[-C--:B-1----:R-:W-:Y:S06]  /*c210*/  HMMA.16816.F32 R20, R172, R40.reuse, R20 ;  /* 0x00000028ac14723c */ /* 0x082fec0000001814 */
[C---:B------:R-:W-:Y:S06]  /*c220*/  HMMA.16816.F32 R24, R176.reuse, R40, R24 ;  /* 0x00000028b018723c */ /* 0x040fec0000001818 */
[-C--:B------:R-:W-:Y:S01]  /*c230*/  HMMA.16816.F32 R28, R176, R42.reuse, R28 ;  /* 0x0000002ab01c723c */ /* 0x080fe2000000181c */
[----:B------:R1:W-:Y:S05]  /*c240*/  MUFU.EX2 R179, R80 ;  /* 0x0000005000b37308 */ /* 0x0003ea0000000800 */
[----:B------:R-:W-:Y:S01]  /*c250*/  HMMA.16816.F32 R32, R172, R42, R32 ;  /* 0x0000002aac20723c */ /* 0x000fe20000001820 */
[----:B------:R-:W4:Y:S04]  /*c260*/  LDSM.16.MT88.4 R40, [R204+0x4800] ;  /* 0x00480000cc28783b */ /* 0x000f280000004200 */
[----:B------:R1:W-:Y:S10]  /*c270*/  MUFU.EX2 R175, R63 ;  /* 0x0000003f00af7308 */ /* 0x0003f40000000800 */
[----:B------:R4:W-:Y:S01]  /*c280*/  MUFU.EX2 R172, R71 ;  /* 0x0000004700ac7308 */ /* 0x0009e20000000800 */
[----:B-1----:R-:W-:Y:S02]  /*c290*/  IMAD.MOV.U32 R80, RZ, RZ, R134 ;  /* 0x000000ffff507224 */ /* 0x002fe400078e0086 */
[----:B------:R-:W-:Y:S07]  /*c2a0*/  IMAD.MOV.U32 R134, RZ, RZ, R246 ;  /* 0x000000ffff867224 */ /* 0x000fee00078e00f6 */
[----:B------:R1:W-:Y:S01]  /*c2b0*/  MUFU.EX2 R178, R66 ;  /* 0x0000004200b27308 */ /* 0x0003e20000000800 */
[----:B------:R-:W-:Y:S09]  /*c2c0*/  IMAD.MOV.U32 R63, RZ, RZ, R154 ;  /* 0x000000ffff3f7224 */ /* 0x000ff200078e009a */
[----:B------:R-:W-:Y:S01]  /*c2d0*/  MUFU.EX2 R154, R96 ;  /* 0x00000060009a7308 */ /* 0x000fe20000000800 */
[----:B----4-:R-:W-:Y:S01]  /*c2e0*/  IMAD.MOV.U32 R71, RZ, RZ, R37 ;  /* 0x000000ffff477224 */ /* 0x010fe200078e0025 */
[--C-:B------:R-:W-:Y:S01]  /*c2f0*/  HSET2.LE.AND R37, R225, R139.reuse, PT ;  /* 0x0000008be1257233 */ /* 0x100fe20003803000 */
[----:B------:R-:W-:Y:S02]  /*c300*/  IMAD.MOV.U32 R225, RZ, RZ, R141 ;  /* 0x000000ffffe17224 */ /* 0x000fe400078e008d */
[----:B------:R-:W-:Y:S01]  /*c310*/  IMAD.MOV.U32 R230, RZ, RZ, R71 ;  /* 0x000000ffffe67224 */ /* 0x000fe200078e0047 */
[--C-:B------:R-:W-:Y:S04]  /*c320*/  HSET2.LE.AND R71, R200, R139.reuse, PT ;  /* 0x0000008bc8477233 */ /* 0x100fe80003803000 */
[----:B------:R4:W-:Y:S01]  /*c330*/  MUFU.EX2 R96, R88 ;  /* 0x0000005800607308 */ /* 0x0009e20000000800 */
[----:B-1----:R-:W-:Y:S02]  /*c340*/  IMAD.MOV.U32 R66, RZ, RZ, R156 ;  /* 0x000000ffff427224 */ /* 0x002fe400078e009c */
[----:B------:R-:W-:Y:S01]  /*c350*/  IMAD.MOV.U32 R156, RZ, RZ, R145 ;  /* 0x000000ffff9c7224 */ /* 0x000fe200078e0091 */
[-C--:B------:R-:W-:Y:S06]  /*c360*/  HMMA.16816.F32 R4, R44, R40.reuse, R4 ;  /* 0x000000282c04723c */ /* 0x080fec0000001804 */
[----:B------:R1:W-:Y:S01]  /*c370*/  MUFU.EX2 R174, R57 ;  /* 0x0000003900ae7308 */ /* 0x0003e20000000800 */
[C---:B------:R-:W-:Y:S09]  /*c380*/  HMMA.16816.F32 R8, R180.reuse, R40, R8 ;  /* 0x00000028b408723c */ /* 0x040ff20000001808 */
[----:B------:R-:W-:Y:S02]  /*c390*/  MUFU.EX2 R177, R61 ;  /* 0x0000003d00b17308 */ /* 0x000fe40000000800 */
[----:B----4-:R-:W-:Y:S01]  /*c3a0*/  FFMA.FTZ R88, R36, R249, R220 ;  /* 0x000000f924587223 */ /* 0x010fe200000100dc */
[-C--:B------:R-:W-:Y:S03]  /*c3b0*/  HMMA.16816.F32 R12, R180, R42.reuse, R12 ;  /* 0x0000002ab40c723c */ /* 0x080fe6000000180c */
[----:B------:R-:W-:Y:S03]  /*c3c0*/  IMAD.MOV.U32 R249, RZ, RZ, R225 ;  /* 0x000000fffff97224 */ /* 0x000fe600078e00e1 */
[C---:B------:R-:W-:Y:S01]  /*c3d0*/  HMMA.16816.F32 R16, R44.reuse, R42, R16 ;  /* 0x0000002a2c10723c */ /* 0x040fe20000001810 */
[----:B------:R-:W4:Y:S01]  /*c3e0*/  LDSM.16.MT88.4 R40, [R205+0x4800] ;  /* 0x00480000cd28783b */ /* 0x000f220000004200 */
[----:B------:R-:W-:Y:S03]  /*c3f0*/  MUFU.EX2 R176, R53 ;  /* 0x0000003500b07308 */ /* 0x000fe60000000800 */
[----:B-1----:R-:W-:Y:S02]  /*c400*/  IMAD.MOV.U32 R57, RZ, RZ, R147 ;  /* 0x000000ffff397224 */ /* 0x002fe400078e0093 */
[----:B------:R-:W-:Y:S01]  /*c410*/  IMAD.MOV.U32 R225, RZ, RZ, R66 ;  /* 0x000000ffffe17224 */ /* 0x000fe200078e0042 */
[--C-:B------:R-:W-:Y:S04]  /*c420*/  HSET2.LE.AND R66, R237, R139.reuse, PT ;  /* 0x0000008bed427233 */ /* 0x100fe80003803000 */
[----:B------:R-:W-:Y:S10]  /*c430*/  MUFU.EX2 R145, R54 ;  /* 0x0000003600917308 */ /* 0x000ff40000000800 */
[----:B------:R1:W-:Y:S10]  /*c440*/  MUFU.EX2 R173, R55 ;  /* 0x0000003700ad7308 */ /* 0x0003f40000000800 */
[----:B------:R4:W-:Y:S10]  /*c450*/  MUFU.EX2 R147, R58 ;  /* 0x0000003a00937308 */ /* 0x0009f40000000800 */
[----:B------:R-:W-:Y:S01]  /*c460*/  MUFU.EX2 R246, R81 ;  /* 0x0000005100f67308 */ /* 0x000fe20000000800 */
[----:B-1----:R-:W-:Y:S01]  /*c470*/  LOP3.LUT R55, R191, UR25, R226, 0x96, !PT ;  /* 0x00000019bf377c12 */ /* 0x002fe2000f8e96e2 */
[----:B------:R-:W-:Y:S01]  /*c480*/  IMAD.MOV.U32 R226, RZ, RZ, R80 ;  /* 0x000000ffffe27224 */ /* 0x000fe200078e0050 */
[--C-:B------:R-:W-:Y:S01]  /*c490*/  HSET2.LE.AND R80, R201, R139.reuse, PT ;  /* 0x0000008bc9507233 */ /* 0x100fe20003803000 */
[-C--:B----4-:R-:W-:Y:S06]  /*c4a0*/  HMMA.16816.F32 R20, R44, R40.reuse, R20 ;  /* 0x000000282c14723c */ /* 0x090fec0000001814 */
[----:B------:R1:W-:Y:S01]  /*c4b0*/  MUFU.EX2 R141, R72 ;  /* 0x00000048008d7308 */ /* 0x0003e20000000800 */
[----:B------:R-:W-:Y:S01]  /*c4c0*/  IMAD.MOV.U32 R58, RZ, RZ, R157 ;  /* 0x000000ffff3a7224 */ /* 0x000fe200078e009d */
[C---:B------:R-:W-:Y:S08]  /*c4d0*/  HMMA.16816.F32 R24, R180.reuse, R40, R24 ;  /* 0x00000028b418723c */ /* 0x040ff00000001818 */
[----:B------:R-:W-:Y:S01]  /*c4e0*/  MUFU.EX2 R157, R68 ;  /* 0x00000044009d7308 */ /* 0x000fe20000000800 */
[-C--:B------:R-:W-:Y:S03]  /*c4f0*/  HMMA.16816.F32 R28, R180, R42.reuse, R28 ;  /* 0x0000002ab41c723c */ /* 0x080fe6000000181c */
[--C-:B------:R-:W-:Y:S06]  /*c500*/  HSET2.LE.AND R40, R223, R139.reuse, PT ;  /* 0x0000008bdf287233 */ /* 0x100fec0003803000 */
[----:B------:R-:W4:Y:S02]  /*c510*/  MUFU.EX2 R180, R64 ;  /* 0x0000004000b47308 */ /* 0x000f240000000800 */
[--C-:B------:R-:W-:Y:S01]  /*c520*/  HSET2.LE.AND R41, R221, R139.reuse, PT ;  /* 0x0000008bdd297233 */ /* 0x100fe20003803000 */
[----:B------:R-:W-:Y:S01]  /*c530*/  HMMA.16816.F32 R32, R44, R42, R32 ;  /* 0x0000002a2c20723c */ /* 0x000fe20000001820 */
[----:B------:R-:W2:Y:S03]  /*c540*/  LDSM.16.MT88.4 R44, [R204+0x4c00] ;  /* 0x004c0000cc2c783b */ /* 0x000ea60000004200 */
[--C-:B-1----:R-:W-:Y:S01]  /*c550*/  HSET2.LE.AND R72, R199, R139.reuse, PT ;  /* 0x0000008bc7487233 */ /* 0x102fe20003803000 */
[----:B------:R-:W-:Y:S02]  /*c560*/  IMAD.MOV.U32 R223, RZ, RZ, R134 ;  /* 0x000000ffffdf7224 */ /* 0x000fe400078e0086 */
[----:B------:R-:W1:Y:S01]  /*c570*/  MUFU.EX2 R183, R67 ;  /* 0x0000004300b77308 */ /* 0x000e620000000800 */
[--C-:B------:R-:W-:Y:S03]  /*c580*/  HSET2.LE.AND R43, R224, R139.reuse, PT ;  /* 0x0000008be02b7233 */ /* 0x100fe60003803000 */
[----:B------:R-:W-:Y:S02]  /*c590*/  IMAD.MOV.U32 R224, RZ, RZ, R144 ;  /* 0x000000ffffe07224 */ /* 0x000fe400078e0090 */
[----:B------:R-:W-:Y:S02]  /*c5a0*/  IMAD.MOV.U32 R221, RZ, RZ, R133 ;  /* 0x000000ffffdd7224 */ /* 0x000fe400078e0085 */
[----:B------:R-:W-:Y:S02]  /*c5b0*/  IMAD.MOV.U32 R125, RZ, RZ, R224 ;  /* 0x000000ffff7d7224 */ /* 0x000fe400078e00e0 */
[----:B------:R-:W-:Y:S01]  /*c5c0*/  MUFU.EX2 R134, R85 ;  /* 0x0000005500867308 */ /* 0x000fe20000000800 */
[----:B----4-:R-:W-:Y:S01]  /*c5d0*/  F2FP.F16.F32.PACK_AB R42, R247, R180 ;  /* 0x000000b4f72a723e */ /* 0x010fe200000000ff */
[----:B------:R-:W-:Y:S02]  /*c5e0*/  IMAD.MOV.U32 R64, RZ, RZ, R158 ;  /* 0x000000ffff407224 */ /* 0x000fe400078e009e */
[----:B------:R-:W-:Y:S01]  /*c5f0*/  IMAD.MOV.U32 R158, RZ, RZ, R163 ;  /* 0x000000ffff9e7224 */ /* 0x000fe200078e00a3 */
[----:B------:R-:W-:Y:S01]  /*c600*/  LOP3.LUT R42, R37, R42, RZ, 0xc0, !PT ;  /* 0x0000002a252a7212 */ /* 0x000fe200078ec0ff */
[----:B------:R-:W-:Y:S01]  /*c610*/  IMAD.MOV.U32 R163, RZ, RZ, R146 ;  /* 0x000000ffffa37224 */ /* 0x000fe200078e0092 */
[----:B------:R-:W-:Y:S03]  /*c620*/  F2FP.F16.F32.PACK_AB R37, R176, R148 ;  /* 0x00000094b025723e */ /* 0x000fe600000000ff */
[----:B------:R-:W4:Y:S01]  /*c630*/  MUFU.EX2 R146, R56 ;  /* 0x0000003800927308 */ /* 0x000f220000000800 */
[----:B-1----:R-:W-:Y:S01]  /*c640*/  F2FP.F16.F32.PACK_AB R38, R183, R178 ;  /* 0x000000b2b726723e */ /* 0x002fe200000000ff */
[----:B------:R-:W-:Y:S01]  /*c650*/  IMAD.MOV.U32 R119, RZ, RZ, R223 ;  /* 0x000000ffff777224 */ /* 0x000fe200078e00df */
[----:B------:R-:W-:Y:S01]  /*c660*/  LOP3.LUT R40, R40, R37, RZ, 0xc0, !PT ;  /* 0x0000002528287212 */ /* 0x000fe200078ec0ff */
[----:B------:R-:W-:Y:S01]  /*c670*/  IMAD.MOV.U32 R203, RZ, RZ, R221 ;  /* 0x000000ffffcb7224 */ /* 0x000fe200078e00dd */
[----:B------:R-:W-:Y:S01]  /*c680*/  LOP3.LUT R43, R43, R38, RZ, 0xc0, !PT ;  /* 0x000000262b2b7212 */ /* 0x000fe200078ec0ff */
[----:B------:R-:W-:Y:S01]  /*c690*/  IMAD.MOV.U32 R61, RZ, RZ, R163 ;  /* 0x000000ffff3d7224 */ /* 0x000fe200078e00a3 */
[----:B------:R-:W-:Y:S03]  /*c6a0*/  F2FP.F16.F32.PACK_AB R38, R173, R145 ;  /* 0x00000091ad26723e */ /* 0x000fe600000000ff */
[----:B------:R-:W1:Y:S01]  /*c6b0*/  MUFU.EX2 R163, R62 ;  /* 0x0000003e00a37308 */ /* 0x000e620000000800 */
[----:B------:R-:W-:Y:S01]  /*c6c0*/  IMAD.MOV.U32 R223, RZ, RZ, R57 ;  /* 0x000000ffffdf7224 */ /* 0x000fe200078e0039 */
[--C-:B------:R-:W-:Y:S01]  /*c6d0*/  HSET2.LE.AND R57, R229, R139.reuse, PT ;  /* 0x0000008be5397233 */ /* 0x100fe20003803000 */
[----:B------:R-:W-:Y:S01]  /*c6e0*/  IMAD.MOV.U32 R221, RZ, RZ, R58 ;  /* 0x000000ffffdd7224 */ /* 0x000fe200078e003a */
[----:B------:R-:W-:Y:S01]  /*c6f0*/  LOP3.LUT R41, R41, R38, RZ, 0xc0, !PT ;  /* 0x0000002629297212 */ /* 0x000fe200078ec0ff */
[----:B------:R-:W-:Y:S01]  /*c700*/  IMAD.MOV.U32 R58, RZ, RZ, R64 ;  /* 0x000000ffff3a7224 */ /* 0x000fe200078e0040 */
[--C-:B------:R-:W-:Y:S04]  /*c710*/  HSET2.LE.AND R64, R240, R139.reuse, PT ;  /* 0x0000008bf0407233 */ /* 0x100fe80003803000 */
[----:B------:R-:W-:Y:S01]  /*c720*/  MUFU.EX2 R181, R82 ;  /* 0x0000005200b57308 */ /* 0x000fe20000000800 */
[----:B----4-:R-:W-:Y:S01]  /*c730*/  F2FP.F16.F32.PACK_AB R37, R174, R146 ;  /* 0x00000092ae25723e */ /* 0x010fe200000000ff */
[----:B------:R-:W-:Y:S01]  /*c740*/  IMAD.MOV.U32 R56, RZ, RZ, R158 ;  /* 0x000000ffff387224 */ /* 0x000fe200078e009e */
[-C--:B--2---:R-:W-:Y:S05]  /*c750*/  HMMA.16816.F32 R4, R40, R44.reuse, R4 ;  /* 0x0000002c2804723c */ /* 0x084fea0000001804 */
[----:B------:R-:W-:Y:S02]  /*c760*/  LOP3.LUT R48, R48, R37, RZ, 0xc0, !PT ;  /* 0x0000002530307212 */ /* 0x000fe400078ec0ff */
[----:B------:R-:W2:Y:S01]  /*c770*/  MUFU.EX2 R158, R59 ;  /* 0x0000003b009e7308 */ /* 0x000ea20000000800 */
[----:B-1----:R-:W-:Y:S03]  /*c780*/  F2FP.F16.F32.PACK_AB R51, R175, R163 ;  /* 0x000000a3af33723e */ /* 0x002fe600000000ff */
[----:B------:R-:W-:Y:S02]  /*c790*/  IMAD.MOV.U32 R62, RZ, RZ, R155 ;  /* 0x000000ffff3e7224 */ /* 0x000fe400078e009b */
[----:B------:R-:W-:Y:S01]  /*c7a0*/  IMAD.MOV.U32 R224, RZ, RZ, R56 ;  /* 0x000000ffffe07224 */ /* 0x000fe200078e0038 */
[--C-:B------:R-:W-:Y:S01]  /*c7b0*/  HSET2.LE.AND R56, R231, R139.reuse, PT ;  /* 0x0000008be7387233 */ /* 0x100fe20003803000 */
[----:B------:R-:W-:Y:S01]  /*c7c0*/  IMAD.MOV.U32 R191, RZ, RZ, R62 ;  /* 0x000000ffffbf7224 */ /* 0x000fe200078e003e */
[--C-:B------:R-:W-:Y:S01]  /*c7d0*/  HSET2.LE.AND R62, R194, R139.reuse, PT ;  /* 0x0000008bc23e7233 */ /* 0x100fe20003803000 */
[----:B------:R1:W-:Y:S01]  /*c7e0*/  MUFU.EX2 R155, R70 ;  /* 0x00000046009b7308 */ /* 0x0003e20000000800 */
[----:B------:R-:W-:Y:S01]  /*c7f0*/  FFMA.FTZ R2, R2, R250, R248 ;  /* 0x000000fa02027223 */ /* 0x000fe200000100f8 */
[----:B------:R-:W-:Y:S02]  /*c800*/  IMAD.MOV.U32 R248, RZ, RZ, R249 ;  /* 0x000000fffff87224 */ /* 0x000fe400078e00f9 */
[----:B------:R-:W-:Y:S02]  /*c810*/  IMAD.MOV.U32 R249, RZ, RZ, R125 ;  /* 0x000000fffff97224 */ /* 0x000fe400078e007d */
[----:B------:R-:W-:Y:S01]  /*c820*/  IMAD.MOV.U32 R125, RZ, RZ, R119 ;  /* 0x000000ffff7d7224 */ /* 0x000fe200078e0077 */
[----:B--2---:R-:W-:Y:S01]  /*c830*/  F2FP.F16.F32.PACK_AB R38, R158, R147 ;  /* 0x000000939e26723e */ /* 0x004fe200000000ff */
[----:B------:R-:W-:Y:S02]  /*c840*/  IMAD.MOV.U32 R119, RZ, RZ, R203 ;  /* 0x000000ffff777224 */ /* 0x000fe400078e00cb */
[----:B------:R-:W-:Y:S01]  /*c850*/  MUFU.EX2 R182, R83 ;  /* 0x0000005300b67308 */ /* 0x000fe20000000800 */
[----:B------:R-:W-:Y:S01]  /*c860*/  IMAD.MOV.U32 R203, RZ, RZ, R210 ;  /* 0x000000ffffcb7224 */ /* 0x000fe200078e00d2 */
[----:B------:R-:W-:Y:S01]  /*c870*/  LOP3.LUT R49, R49, R38, RZ, 0xc0, !PT ;  /* 0x0000002631317212 */ /* 0x000fe200078ec0ff */
[----:B------:R-:W2:Y:S01]  /*c880*/  LDL.LU R210, [R1+0x84] ;  /* 0x0000840001d27983 */ /* 0x000ea20000300800 */
[--C-:B------:R-:W-:Y:S01]  /*c890*/  HSET2.LE.AND R38, R228, R139.reuse, PT ;  /* 0x0000008be4267233 */ /* 0x100fe20003803000 */
[----:B------:R-:W-:Y:S02]  /*c8a0*/  IMAD.MOV.U32 R59, RZ, RZ, R161 ;  /* 0x000000ffff3b7224 */ /* 0x000fe400078e00a1 */
[----:B-1----:R-:W-:Y:S03]  /*c8b0*/  IMAD.MOV.U32 R70, RZ, RZ, R152 ;  /* 0x000000ffff467224 */ /* 0x002fe600078e0098 */
[----:B------:R-:W1:Y:S01]  /*c8c0*/  MUFU.EX2 R161, R60 ;  /* 0x0000003c00a17308 */ /* 0x000e620000000800 */
[----:B------:R-:W-:Y:S01]  /*c8d0*/  LOP3.LUT R51, R38, R51, RZ, 0xc0, !PT ;  /* 0x0000003326337212 */ /* 0x000fe200078ec0ff */
[----:B------:R-:W-:Y:S01]  /*c8e0*/  IMAD.MOV.U32 R238, RZ, RZ, R249 ;  /* 0x000000ffffee7224 */ /* 0x000fe200078e00f9 */
[----:B------:R-:W-:Y:S01]  /*c8f0*/  LOP3.LUT R38, R39, 0xff, RZ, 0xc0, !PT ;  /* 0x000000ff27267812 */ /* 0x000fe200078ec0ff */
[----:B------:R-:W-:Y:S01]  /*c900*/  IMAD.MOV.U32 R228, RZ, RZ, R70 ;  /* 0x000000ffffe47224 */ /* 0x000fe200078e0046 */
[--C-:B------:R-:W-:Y:S01]  /*c910*/  HSET2.LE.AND R70, R192, R139.reuse, PT ;  /* 0x0000008bc0467233 */ /* 0x100fe20003803000 */
[----:B------:R-:W-:Y:S01]  /*c920*/  IMAD.MOV.U32 R220, RZ, RZ, R59 ;  /* 0x000000ffffdc7224 */ /* 0x000fe200078e003b */
[--C-:B------:R-:W-:Y:S03]  /*c930*/  HSET2.LE.AND R59, R193, R139.reuse, PT ;  /* 0x0000008bc13b7233 */ /* 0x100fe60003803000 */
[----:B------:R-:W-:Y:S01]  /*c940*/  MUFU.EX2 R152, R98 ;  /* 0x0000006200987308 */ /* 0x000fe20000000800 */
[----:B------:R-:W-:Y:S02]  /*c950*/  IMAD.MOV.U32 R249, RZ, RZ, R125 ;  /* 0x000000fffff97224 */ /* 0x000fe400078e007d */
[----:B------:R-:W-:Y:S02]  /*c960*/  IMAD.MOV.U32 R125, RZ, RZ, R119 ;  /* 0x000000ffff7d7224 */ /* 0x000fe400078e0077 */
[----:B------:R-:W-:Y:S01]  /*c970*/  IMAD.MOV.U32 R119, RZ, RZ, R58 ;  /* 0x000000ffff777224 */ /* 0x000fe200078e003a */
[----:B------:R-:W-:Y:S04]  /*c980*/  F2FP.F16.F32.PACK_AB R58, R159, R160 ;  /* 0x000000a09f3a723e */ /* 0x000fe800000000ff */
[----:B------:R-:W-:Y:S01]  /*c990*/  MUFU.EX2 R98, R86 ;  /* 0x0000005600627308 */ /* 0x000fe20000000800 */
[----:B-1----:R-:W-:Y:S01]  /*c9a0*/  F2FP.F16.F32.PACK_AB R37, R177, R161 ;  /* 0x000000a1b125723e */ /* 0x002fe200000000ff */
[----:B------:R-:W-:Y:S01]  /*c9b0*/  IMAD.MOV.U32 R60, RZ, RZ, R156 ;  /* 0x000000ffff3c7224 */ /* 0x000fe200078e009c */
[----:B------:R-:W-:Y:S02]  /*c9c0*/  LOP3.LUT R58, R59, R58, RZ, 0xc0, !PT ;  /* 0x0000003a3b3a7212 */ /* 0x000fe400078ec0ff */
[----:B------:R-:W-:Y:S01]  /*c9d0*/  LOP3.LUT R50, R50, R37, RZ, 0xc0, !PT ;  /* 0x0000002532327212 */ /* 0x000fe200078ec0ff */
[----:B------:R-:W-:Y:S01]  /*c9e0*/  IMAD.MOV.U32 R117, RZ, RZ, R60 ;  /* 0x000000ffff757224 */ /* 0x000fe200078e003c */
[----:B------:R-:W-:Y:S03]  /*c9f0*/  LOP3.LUT R37, R39, 0xffff, RZ, 0xc0, !PT ;  /* 0x0000ffff27257812 */ /* 0x000fe600078ec0ff */
[----:B------:R-:W-:Y:S01]  /*ca00*/  MUFU.EX2 R156, R99 ;  /* 0x00000063009c7308 */ /* 0x000fe20000000800 */
[--C-:B------:R-:W-:Y:S02]  /*ca10*/  HSET2.LE.AND R60, R189, R139.reuse, PT ;  /* 0x0000008bbd3c7233 */ /* 0x100fe40003803000 */
[----:B------:R-:W-:Y:S01]  /*ca20*/  SHF.R.U32.HI R37, RZ, 0x8, R37 ;  /* 0x00000008ff257819 */ /* 0x000fe20000011625 */
[C---:B------:R-:W-:Y:S04]  /*ca30*/  HMMA.16816.F32 R8, R48.reuse, R44, R8 ;  /* 0x0000002c3008723c */ /* 0x040fe80000001808 */
[----:B------:R-:W-:Y:S02]  /*ca40*/  PRMT R67, R38, 0x5410, R37 ;  /* 0x0000541026437816 */ /* 0x000fe40000000025 */
[----:B------:R-:W1:Y:S01]  /*ca50*/  MUFU.EX2 R144, R79 ;  /* 0x0000004f00907308 */ /* 0x000e620000000800 */
[--C-:B------:R-:W-:Y:S01]  /*ca60*/  SHF.R.U32.HI R37, RZ, 0x10, R39.reuse ;  /* 0x00000010ff257819 */ /* 0x100fe20000011627 */
[-C--:B------:R-:W-:Y:S03]  /*ca70*/  HMMA.16816.F32 R12, R48, R46.reuse, R12 ;  /* 0x0000002e300c723c */ /* 0x080fe6000000180c */
[C---:B------:R-:W-:Y:S02]  /*ca80*/  LOP3.LUT R38, R188.reuse, 0xffff, RZ, 0xc0, !PT ;  /* 0x0000ffffbc267812 */ /* 0x040fe400078ec0ff */
[----:B------:R-:W-:Y:S01]  /*ca90*/  SHF.R.U32.HI R39, RZ, 0x18, R39 ;  /* 0x00000018ff277819 */ /* 0x000fe20000011627 */
[C---:B------:R-:W-:Y:S02]  /*caa0*/  HMMA.16816.F32 R16, R40.reuse, R46, R16 ;  /* 0x0000002e2810723c */ /* 0x040fe40000001810 */
[----:B------:R-:W4:Y:S03]  /*cab0*/  MUFU.EX2 R133, R74 ;  /* 0x0000004a00857308 */ /* 0x000f260000000800 */
[----:B------:R-:W-:Y:S02]  /*cac0*/  LOP3.LUT R37, R37, 0xff, RZ, 0xc0, !PT ;  /* 0x000000ff25257812 */ /* 0x000fe400078ec0ff */
[----:B------:R-:W-:Y:S01]  /*cad0*/  LOP3.LUT R45, R227, UR27, R242, 0x96, !PT ;  /* 0x0000001be32d7c12 */ /* 0x000fe2000f8e96f2 */
[----:B------:R-:W-:Y:S03]  /*cae0*/  IMAD.MOV.U32 R227, RZ, RZ, R69 ;  /* 0x000000ffffe37224 */ /* 0x000fe600078e0045 */
[----:B------:R-:W-:Y:S01]  /*caf0*/  LOP3.LUT R44, R188, 0xff, RZ, 0xc0, !PT ;  /* 0x000000ffbc2c7812 */ /* 0x000fe200078ec0ff */
[----:B------:R3:W4:Y:S01]  /*cb00*/  MUFU.EX2 R99, R87 ;  /* 0x0000005700637308 */ /* 0x0007220000000800 */
[----:B------:R-:W-:Y:S02]  /*cb10*/  SHF.R.U32.HI R38, RZ, 0x8, R38 ;  /* 0x00000008ff267819 */ /* 0x000fe40000011626 */
[----:B------:R-:W-:Y:S02]  /*cb20*/  PRMT R68, R37, 0x5410, R39 ;  /* 0x0000541025447816 */ /* 0x000fe40000000027 */
[----:B------:R-:W-:Y:S02]  /*cb30*/  SHF.R.U32.HI R37, RZ, 0x10, R188 ;  /* 0x00000010ff257819 */ /* 0x000fe400000116bc */
[----:B------:R-:W-:Y:S01]  /*cb40*/  PRMT R81, R44, 0x5410, R38 ;  /* 0x000054102c517816 */ /* 0x000fe20000000026 */
[----:B------:R-:W-:Y:S01]  /*cb50*/  IMAD.WIDE.U32 R44, R45, -0x2daee0ad, RZ ;  /* 0xd2511f532d2c7825 */ /* 0x000fe200078e00ff */
[----:B------:R-:W-:Y:S02]  /*cb60*/  SHF.R.U32.HI R38, RZ, 0x18, R188 ;  /* 0x00000018ff267819 */ /* 0x000fe400000116bc */
[----:B------:R-:W-:Y:S01]  /*cb70*/  LOP3.LUT R37, R37, 0xff, RZ, 0xc0, !PT ;  /* 0x000000ff25257812 */ /* 0x000fe200078ec0ff */
[----:B------:R-:W-:Y:S01]  /*cb80*/  IMAD.MOV.U32 R188, RZ, RZ, R63 ;  /* 0x000000ffffbc7224 */ /* 0x000fe200078e003f */
[----:B------:R-:W-:Y:S02]  /*cb90*/  LOP3.LUT R52, R45, UR24, R232, 0x96, !PT ;  /* 0x000000182d347c12 */ /* 0x000fe4000f8e96e8 */
[----:B------:R-:W-:Y:S01]  /*cba0*/  PRMT R82, R37, 0x5410, R38 ;  /* 0x0000541025527816 */ /* 0x000fe20000000026 */
[----:B------:R-:W-:Y:S01]  /*cbb0*/  IMAD.WIDE.U32 R38, R55, -0x2daee0ad, RZ ;  /* 0xd2511f5337267825 */ /* 0x000fe200078e00ff */
[----:B------:R-:W-:Y:S02]  /*cbc0*/  F2FP.F16.F32.PACK_AB R47, R182, R181 ;  /* 0x000000b5b62f723e */ /* 0x000fe400000000ff */
[----:B------:R-:W-:Y:S01]  /*cbd0*/  F2FP.F16.F32.PACK_AB R46, R246, R179 ;  /* 0x000000b3f62e723e */ /* 0x000fe200000000ff */
[----:B------:R-:W-:Y:S01]  /*cbe0*/  IMAD.WIDE.U32 R52, R52, -0x326172a9, RZ ;  /* 0xcd9e8d5734347825 */ /* 0x000fe200078e00ff */
[----:B------:R-:W-:Y:S02]  /*cbf0*/  LOP3.LUT R44, R39, UR22, R44, 0x96, !PT ;  /* 0x00000016272c7c12 */ /* 0x000fe4000f8e962c */
[----:B------:R-:W-:Y:S01]  /*cc00*/  LOP3.LUT R46, R3, R46, RZ, 0xc0, !PT ;  /* 0x0000002e032e7212 */ /* 0x000fe200078ec0ff */
[----:B---3--:R-:W-:Y:S01]  /*cc10*/  IMAD.MOV.U32 R87, RZ, RZ, R65 ;  /* 0x000000ffff577224 */ /* 0x008fe200078e0041 */
[----:B------:R-:W-:Y:S01]  /*cc20*/  LOP3.LUT R54, R53, UR23, R190, 0x96, !PT ;  /* 0x0000001735367c12 */ /* 0x000fe2000f8e96be */
[----:B------:R-:W-:Y:S01]  /*cc30*/  IMAD.WIDE.U32 R44, R44, -0x326172a9, RZ ;  /* 0xcd9e8d572c2c7825 */ /* 0x000fe200078e00ff */
[----:B-1----:R-:W-:Y:S02]  /*cc40*/  F2FP.F16.F32.PACK_AB R59, R144, R143 ;  /* 0x0000008f903b723e */ /* 0x002fe400000000ff */
[--C-:B------:R-:W-:Y:S01]  /*cc50*/  HSET2.LE.AND R63, R241, R139.reuse, PT ;  /* 0x0000008bf13f7233 */ /* 0x100fe20003803000 */
[----:B------:R-:W-:Y:S01]  /*cc60*/  IMAD.WIDE.U32 R54, R54, -0x2daee0ad, RZ ;  /* 0xd2511f5336367825 */ /* 0x000fe200078e00ff */
[----:B------:R-:W-:Y:S02]  /*cc70*/  LOP3.LUT R52, R45, UR21, R52, 0x96, !PT ;  /* 0x000000152d347c12 */ /* 0x000fe4000f8e9634 */
[----:B------:R-:W-:Y:S01]  /*cc80*/  LOP3.LUT R59, R60, R59, RZ, 0xc0, !PT ;  /* 0x0000003b3c3b7212 */ /* 0x000fe200078ec0ff */
[----:B------:R-:W-:Y:S01]  /*cc90*/  FFMA.FTZ R87, R0, R251, R87 ;  /* 0x000000fb00577223 */ /* 0x000fe20000010057 */
[----:B------:R-:W-:Y:S01]  /*cca0*/  LOP3.LUT R38, R55, UR20, R38, 0x96, !PT ;  /* 0x0000001437267c12 */ /* 0x000fe2000f8e9626 */
[----:B------:R-:W-:Y:S01]  /*ccb0*/  IMAD.WIDE.U32 R52, R52, -0x2daee0ad, RZ ;  /* 0xd2511f5334347825 */ /* 0x000fe200078e00ff */
[--C-:B------:R-:W-:Y:S02]  /*ccc0*/  HSET2.LE.AND R65, R239, R139.reuse, PT ;  /* 0x0000008bef417233 */ /* 0x100fe40003803000 */
[--C-:B------:R-:W-:Y:S01]  /*ccd0*/  HSET2.LE.AND R69, R195, R139.reuse, PT ;  /* 0x0000008bc3457233 */ /* 0x100fe20003803000 */
[----:B------:R-:W-:Y:S01]  /*cce0*/  IMAD.WIDE.U32 R38, R38, -0x326172a9, RZ ;  /* 0xcd9e8d5726267825 */ /* 0x000fe200078e00ff */
[----:B------:R-:W-:Y:S02]  /*ccf0*/  LOP3.LUT R45, R53, UR18, R54, 0x96, !PT ;  /* 0x00000012352d7c12 */ /* 0x000fe4000f8e9636 */
[--C-:B------:R-:W-:Y:S01]  /*cd00*/  HSET2.LE.AND R68, R68, R139.reuse, PT ;  /* 0x0000008b44447233 */ /* 0x100fe20003803000 */
[----:B------:R-:W-:Y:S01]  /*cd10*/  IMAD.MOV.U32 R190, RZ, RZ, R61 ;  /* 0x000000ffffbe7224 */ /* 0x000fe200078e003d */
[----:B------:R-:W-:Y:S01]  /*cd20*/  LOP3.LUT R53, R39, UR19, R44, 0x96, !PT ;  /* 0x0000001327357c12 */ /* 0x000fe2000f8e962c */
[----:B------:R-:W-:Y:S01]  /*cd30*/  IMAD.WIDE.U32 R44, R45, -0x326172a9, RZ ;  /* 0xcd9e8d572d2c7825 */ /* 0x000fe200078e00ff */
[--C-:B------:R-:W-:Y:S02]  /*cd40*/  HSET2.LE.AND R61, R196, R139.reuse, PT ;  /* 0x0000008bc43d7233 */ /* 0x100fe40003803000 */
[--C-:B------:R-:W-:Y:S01]  /*cd50*/  HSET2.LE.AND R67, R67, R139.reuse, PT ;  /* 0x0000008b43437233 */ /* 0x100fe20003803000 */
[----:B------:R-:W-:Y:S01]  /*cd60*/  FADD.FTZ R0, R216, R2 ;  /* 0x00000002d8007221 */ /* 0x000fe20000010000 */
[----:B------:R-:W-:Y:S02]  /*cd70*/  LOP3.LUT R37, R45, UR29, R38, 0x96, !PT ;  /* 0x0000001d2d257c12 */ /* 0x000fe4000f8e9626 */
[----:B------:R-:W-:Y:S02]  /*cd80*/  F2FP.F16.F32.PACK_AB R60, R97, R96 ;  /* 0x00000060613c723e */ /* 0x000fe400000000ff */
[C---:B------:R-:W-:Y:S02]  /*cd90*/  LOP3.LUT R38, R37.reuse, 0xffff, RZ, 0xc0, !PT ;  /* 0x0000ffff25267812 */ /* 0x040fe400078ec0ff */
[----:B------:R-:W-:Y:S02]  /*cda0*/  LOP3.LUT R39, R37, 0xff, RZ, 0xc0, !PT ;  /* 0x000000ff25277812 */ /* 0x000fe400078ec0ff */
[----:B------:R-:W-:Y:S02]  /*cdb0*/  SHF.R.U32.HI R38, RZ, 0x8, R38 ;  /* 0x00000008ff267819 */ /* 0x000fe40000011626 */
[----:B------:R-:W-:Y:S02]  /*cdc0*/  LOP3.LUT R60, R67, R60, RZ, 0xc0, !PT ;  /* 0x0000003c433c7212 */ /* 0x000fe400078ec0ff */
[----:B------:R-:W-:Y:S02]  /*cdd0*/  PRMT R75, R39, 0x5410, R38 ;  /* 0x00005410274b7816 */ /* 0x000fe40000000026 */
[--C-:B------:R-:W-:Y:S02]  /*cde0*/  SHF.R.U32.HI R38, RZ, 0x10, R37.reuse ;  /* 0x00000010ff267819 */ /* 0x100fe40000011625 */
[----:B------:R-:W-:Y:S02]  /*cdf0*/  SHF.R.U32.HI R39, RZ, 0x18, R37 ;  /* 0x00000018ff277819 */ /* 0x000fe40000011625 */
[----:B------:R-:W-:Y:S02]  /*ce00*/  LOP3.LUT R37, R38, 0xff, RZ, 0xc0, !PT ;  /* 0x000000ff26257812 */ /* 0x000fe400078ec0ff */
[C---:B------:R-:W-:Y:S02]  /*ce10*/  LOP3.LUT R38, R44.reuse, 0xff, RZ, 0xc0, !PT ;  /* 0x000000ff2c267812 */ /* 0x040fe400078ec0ff */
[----:B------:R-:W-:Y:S02]  /*ce20*/  PRMT R76, R37, 0x5410, R39 ;  /* 0x00005410254c7816 */ /* 0x000fe40000000027 */
[----:B------:R-:W-:Y:S02]  /*ce30*/  LOP3.LUT R37, R44, 0xffff, RZ, 0xc0, !PT ;  /* 0x0000ffff2c257812 */ /* 0x000fe400078ec0ff */
[--C-:B------:R-:W-:Y:S02]  /*ce40*/  HSET2.LE.AND R74, R197, R139.reuse, PT ;  /* 0x0000008bc54a7233 */ /* 0x100fe40003803000 */
[----:B------:R-:W-:Y:S02]  /*ce50*/  SHF.R.U32.HI R37, RZ, 0x8, R37 ;  /* 0x00000008ff257819 */ /* 0x000fe40000011625 */
[----:B------:R-:W-:Y:S02]  /*ce60*/  F2FP.F16.F32.PACK_AB R67, R115, R114 ;  /* 0x000000727343723e */ /* 0x000fe400000000ff */
[----:B------:R-:W-:Y:S01]  /*ce70*/  PRMT R77, R38, 0x5410, R37 ;  /* 0x00005410264d7816 */ /* 0x000fe20000000025 */
[----:B------:R-:W-:Y:S01]  /*ce80*/  IMAD.WIDE.U32 R38, R53, -0x2daee0ad, RZ ;  /* 0xd2511f5335267825 */ /* 0x000fe200078e00ff */
[----:B------:R-:W-:Y:S02]  /*ce90*/  LOP3.LUT R67, R72, R67, RZ, 0xc0, !PT ;  /* 0x0000004348437212 */ /* 0x000fe400078ec0ff */
[--C-:B------:R-:W-:Y:S02]  /*cea0*/  HSET2.LE.AND R75, R75, R139.reuse, PT ;  /* 0x0000008b4b4b7233 */ /* 0x100fe40003803000 */
[----:B------:R-:W-:Y:S02]  /*ceb0*/  LOP3.LUT R37, R39, UR28, R52, 0x96, !PT ;  /* 0x0000001c27257c12 */ /* 0x000fe4000f8e9634 */
[--C-:B------:R-:W-:Y:S02]  /*cec0*/  HSET2.LE.AND R77, R77, R139.reuse, PT ;  /* 0x0000008b4d4d7233 */ /* 0x100fe40003803000 */
[C---:B------:R-:W-:Y:S02]  /*ced0*/  LOP3.LUT R45, R37.reuse, 0xffff, RZ, 0xc0, !PT ;  /* 0x0000ffff252d7812 */ /* 0x040fe400078ec0ff */
[----:B------:R-:W-:Y:S02]  /*cee0*/  LOP3.LUT R52, R37, 0xff, RZ, 0xc0, !PT ;  /* 0x000000ff25347812 */ /* 0x000fe400078ec0ff */
[----:B------:R-:W-:Y:S02]  /*cef0*/  SHF.R.U32.HI R45, RZ, 0x8, R45 ;  /* 0x00000008ff2d7819 */ /* 0x000fe4000001162d */
[--C-:B------:R-:W-:Y:S02]  /*cf00*/  HSET2.LE.AND R76, R76, R139.reuse, PT ;  /* 0x0000008b4c4c7233 */ /* 0x100fe40003803000 */
[----:B------:R-:W-:Y:S02]  /*cf10*/  PRMT R83, R52, 0x5410, R45 ;  /* 0x0000541034537816 */ /* 0x000fe4000000002d */
[--C-:B------:R-:W-:Y:S02]  /*cf20*/  SHF.R.U32.HI R52, RZ, 0x10, R37.reuse ;  /* 0x00000010ff347819 */ /* 0x100fe40000011625 */
[----:B------:R-:W-:Y:S02]  /*cf30*/  SHF.R.U32.HI R45, RZ, 0x18, R37 ;  /* 0x00000018ff2d7819 */ /* 0x000fe40000011625 */
[----:B------:R-:W-:Y:S02]  /*cf40*/  LOP3.LUT R37, R52, 0xff, RZ, 0xc0, !PT ;  /* 0x000000ff34257812 */ /* 0x000fe400078ec0ff */
[----:B------:R-:W-:Y:S01]  /*cf50*/  LDSM.16.MT88.4 R52, [R204+0x5000] ;  /* 0x00500000cc34783b */ /* 0x000fe20000004200 */
[--C-:B------:R-:W-:Y:S02]  /*cf60*/  HSET2.LE.AND R79, R202, R139.reuse, PT ;  /* 0x0000008bca4f7233 */ /* 0x100fe40003803000 */
[----:B------:R-:W-:Y:S02]  /*cf70*/  PRMT R45, R37, 0x5410, R45 ;  /* 0x00005410252d7816 */ /* 0x000fe4000000002d */
[--C-:B------:R-:W-:Y:S02]  /*cf80*/  SHF.R.U32.HI R37, RZ, 0x10, R44.reuse ;  /* 0x00000010ff257819 */ /* 0x100fe4000001162c */
[----:B------:R-:W-:Y:S02]  /*cf90*/  SHF.R.U32.HI R44, RZ, 0x18, R44 ;  /* 0x00000018ff2c7819 */ /* 0x000fe4000001162c */
[----:B------:R-:W-:Y:S02]  /*cfa0*/  LOP3.LUT R37, R37, 0xff, RZ, 0xc0, !PT ;  /* 0x000000ff25257812 */ /* 0x000fe400078ec0ff */
[--C-:B------:R-:W-:Y:S02]  /*cfb0*/  HSET2.LE.AND R84, R45, R139.reuse, PT ;  /* 0x0000008b2d547233 */ /* 0x100fe40003803000 */
[----:B------:R-:W-:Y:S02]  /*cfc0*/  PRMT R78, R37, 0x5410, R44 ;  /* 0x00005410254e7816 */ /* 0x000fe4000000002c */
[C---:B------:R-:W-:Y:S02]  /*cfd0*/  LOP3.LUT R37, R38.reuse, 0xffff, RZ, 0xc0, !PT ;  /* 0x0000ffff26257812 */ /* 0x040fe400078ec0ff */
[----:B------:R-:W-:Y:S02]  /*cfe0*/  LOP3.LUT R39, R38, 0xff, RZ, 0xc0, !PT ;  /* 0x000000ff26277812 */ /* 0x000fe400078ec0ff */
[----:B------:R-:W-:Y:S02]  /*cff0*/  SHF.R.U32.HI R37, RZ, 0x8, R37 ;  /* 0x00000008ff257819 */ /* 0x000fe40000011625 */
[--C-:B------:R-:W-:Y:S01]  /*d000*/  HSET2.LE.AND R44, R236, R139.reuse, PT ;  /* 0x0000008bec2c7233 */ /* 0x100fe20003803000 */
[----:B------:R-:W-:Y:S01]  /*d010*/  IMAD.MOV.U32 R236, RZ, RZ, R248 ;  /* 0x000000ffffec7224 */ /* 0x000fe200078e00f8 */
[----:B------:R-:W-:Y:S01]  /*d020*/  PRMT R85, R39, 0x5410, R37 ;  /* 0x0000541027557816 */ /* 0x000fe20000000025 */
[----:B------:R-:W-:Y:S01]  /*d030*/  IMAD.MOV.U32 R248, RZ, RZ, R203 ;  /* 0x000000fffff87224 */ /* 0x000fe200078e00cb */
[----:B------:R-:W-:Y:S01]  /*d040*/  SHF.R.U32.HI R37, RZ, 0x10, R38 ;  /* 0x00000010ff257819 */ /* 0x000fe20000011626 */
[----:B------:R-:W-:Y:S01]  /*d050*/  FADD.FTZ R3, R236, R88 ;  /* 0x00000058ec037221 */ /* 0x000fe20000010000 */
[----:B------:R-:W-:Y:S01]  /*d060*/  SHF.R.U32.HI R38, RZ, 0x18, R38 ;  /* 0x00000018ff267819 */ /* 0x000fe20000011626 */
[----:B------:R-:W-:Y:S01]  /*d070*/  IMAD.MOV.U32 R236, RZ, RZ, R238 ;  /* 0x000000ffffec7224 */ /* 0x000fe200078e00ee */
[----:B------:R-:W-:Y:S01]  /*d080*/  LOP3.LUT R37, R37, 0xff, RZ, 0xc0, !PT ;  /* 0x000000ff25257812 */ /* 0x000fe200078ec0ff */
[----:B------:R-:W-:Y:S01]  /*d090*/  IMAD.MOV.U32 R238, RZ, RZ, R119 ;  /* 0x000000ffffee7224 */ /* 0x000fe200078e0077 */
[----:B------:R-:W-:Y:S01]  /*d0a0*/  LOP3.LUT R47, R44, R47, RZ, 0xc0, !PT ;  /* 0x0000002f2c2f7212 */ /* 0x000fe200078ec0ff */
[----:B------:R-:W-:Y:S01]  /*d0b0*/  FADD.FTZ R89, R236, R89 ;  /* 0x00000059ec597221 */ /* 0x000fe20000010000 */
[----:B------:R-:W-:Y:S01]  /*d0c0*/  PRMT R86, R37, 0x5410, R38 ;  /* 0x0000541025567816 */ /* 0x000fe20000000026 */
[----:B------:R-:W-:Y:S01]  /*d0d0*/  IMAD.MOV.U32 R236, RZ, RZ, R238 ;  /* 0x000000ffffec7224 */ /* 0x000fe200078e00ee */
[----:B------:R-:W1:Y:S01]  /*d0e0*/  LDSM.16.MT88.4 R36, [R205+0x4c00] ;  /* 0x004c0000cd24783b */ /* 0x000e620000004200 */
[----:B------:R-:W-:Y:S02]  /*d0f0*/  IMAD.MOV.U32 R203, RZ, RZ, R217 ;  /* 0x000000ffffcb7224 */ /* 0x000fe400078e00d9 */
[----:B------:R-:W-:Y:S01]  /*d100*/  FADD.FTZ R2, R213, R89 ;  /* 0x00000059d5027221 */ /* 0x000fe20000010000 */
[----:B------:R-:W-:Y:S01]  /*d110*/  F2FP.F16.F32.PACK_AB R45, R172, R155 ;  /* 0x0000009bac2d723e */ /* 0x000fe200000000ff */
[----:B------:R-:W-:Y:S02]  /*d120*/  IMAD.MOV.U32 R238, RZ, RZ, R165 ;  /* 0x000000ffffee7224 */ /* 0x000fe400078e00a5 */
[----:B------:R-:W-:Y:S01]  /*d130*/  FADD.FTZ R87, R236, R87 ;  /* 0x00000057ec577221 */ /* 0x000fe20000010000 */
[----:B------:R-:W-:Y:S01]  /*d140*/  IMAD.MOV.U32 R165, RZ, RZ, R215 ;  /* 0x000000ffffa57224 */ /* 0x000fe200078e00d7 */
[----:B------:R-:W-:Y:S01]  /*d150*/  LOP3.LUT R45, R57, R45, RZ, 0xc0, !PT ;  /* 0x0000002d392d7212 */ /* 0x000fe200078ec0ff */
[----:B------:R-:W3:Y:S01]  /*d160*/  LDL.LU R217, [R1+0x80] ;  /* 0x0000800001d97983 */ /* 0x000ee20000300800 */
[----:B------:R-:W-:Y:S01]  /*d170*/  F2FP.F16.F32.PACK_AB R44, R162, R157 ;  /* 0x0000009da22c723e */ /* 0x000fe200000000ff */
[----:B------:R-:W-:Y:S01]  /*d180*/  IMAD.MOV.U32 R236, RZ, RZ, R238 ;  /* 0x000000ffffec7224 */ /* 0x000fe200078e00ee */
[----:B----4-:R-:W-:Y:S01]  /*d190*/  F2FP.F16.F32.PACK_AB R57, R140, R133 ;  /* 0x000000858c39723e */ /* 0x010fe200000000ff */
[----:B------:R-:W-:Y:S01]  /*d1a0*/  IMAD.MOV.U32 R238, RZ, RZ, R248 ;  /* 0x000000ffffee7224 */ /* 0x000fe200078e00f8 */
[----:B------:R-:W-:Y:S01]  /*d1b0*/  LOP3.LUT R44, R56, R44, RZ, 0xc0, !PT ;  /* 0x0000002c382c7212 */ /* 0x000fe200078ec0ff */
[----:B------:R-:W-:Y:S01]  /*d1c0*/  FADD.FTZ R3, R236, R3 ;  /* 0x00000003ec037221 */ /* 0x000fe20000010000 */
[----:B------:R-:W-:Y:S01]  /*d1d0*/  LOP3.LUT R57, R62, R57, RZ, 0xc0, !PT ;  /* 0x000000393e397212 */ /* 0x000fe200078ec0ff */
[----:B------:R-:W-:Y:S01]  /*d1e0*/  IMAD.MOV.U32 R248, RZ, RZ, R170 ;  /* 0x000000fffff87224 */ /* 0x000fe200078e00aa */
[----:B------:R-:W-:Y:S01]  /*d1f0*/  F2FP.F16.F32.PACK_AB R56, R142, R141 ;  /* 0x0000008d8e38723e */ /* 0x000fe200000000ff */
[----:B------:R-:W-:Y:S01]  /*d200*/  IMAD.MOV.U32 R170, RZ, RZ, R214 ;  /* 0x000000ffffaa7224 */ /* 0x000fe200078e00d6 */
[----:B------:R-:W-:Y:S01]  /*d210*/  F2FP.F16.F32.PACK_AB R62, R93, R92 ;  /* 0x0000005c5d3e723e */ /* 0x000fe200000000ff */
[----:B------:R-:W-:Y:S01]  /*d220*/  IMAD.MOV.U32 R236, RZ, RZ, R238 ;  /* 0x000000ffffec7224 */ /* 0x000fe200078e00ee */
[----:B------:R-:W-:Y:S01]  /*d230*/  LOP3.LUT R56, R61, R56, RZ, 0xc0, !PT ;  /* 0x000000383d387212 */ /* 0x000fe200078ec0ff */
[----:B------:R-:W-:Y:S01]  /*d240*/  IMAD.MOV.U32 R119, RZ, RZ, R220 ;  /* 0x000000ffff777224 */ /* 0x000fe200078e00dc */
[----:B------:R-:W-:Y:S01]  /*d250*/  LOP3.LUT R62, R69, R62, RZ, 0xc0, !PT ;  /* 0x0000003e453e7212 */ /* 0x000fe200078ec0ff */
[----:B------:R-:W-:Y:S01]  /*d260*/  FADD.FTZ R69, R209, R2 ;  /* 0x00000002d1457221 */ /* 0x000fe20000010000 */
[----:B------:R-:W-:Y:S01]  /*d270*/  FADD.FTZ R0, R236, R0 ;  /* 0x00000000ec007221 */ /* 0x000fe20000010000 */
[----:B------:R-:W-:Y:S01]  /*d280*/  F2FP.F16.F32.PACK_AB R61, R91, R90 ;  /* 0x0000005a5b3d723e */ /* 0x000fe200000000ff */
[----:B------:R-:W-:Y:S01]  /*d290*/  IMAD.MOV.U32 R220, RZ, RZ, R221 ;  /* 0x000000ffffdc7224 */ /* 0x000fe200078e00dd */
[--C-:B------:R-:W-:Y:S01]  /*d2a0*/  HSET2.LE.AND R78, R78, R139.reuse, PT ;  /* 0x0000008b4e4e7233 */ /* 0x100fe20003803000 */
[----:B------:R-:W-:Y:S01]  /*d2b0*/  IMAD.MOV.U32 R221, RZ, RZ, R224 ;  /* 0x000000ffffdd7224 */ /* 0x000fe200078e00e0 */
[----:B------:R-:W-:Y:S01]  /*d2c0*/  LOP3.LUT R61, R68, R61, RZ, 0xc0, !PT ;  /* 0x0000003d443d7212 */ /* 0x000fe200078ec0ff */
[----:B------:R-:W-:Y:S01]  /*d2d0*/  FADD.FTZ R68, R211, R87 ;  /* 0x00000057d3447221 */ /* 0x000fe20000010000 */
[----:B------:R-:W-:Y:S01]  /*d2e0*/  IMAD.MOV.U32 R224, RZ, RZ, R225 ;  /* 0x000000ffffe07224 */ /* 0x000fe200078e00e1 */
[--C-:B------:R-:W-:Y:S01]  /*d2f0*/  HSET2.LE.AND R81, R81, R139.reuse, PT ;  /* 0x0000008b51517233 */ /* 0x100fe20003803000 */
[----:B------:R-:W-:Y:S01]  /*d300*/  IMAD.MOV.U32 R225, RZ, RZ, R222 ;  /* 0x000000ffffe17224 */ /* 0x000fe200078e00de */
[--C-:B------:R-:W-:Y:S01]  /*d310*/  HSET2.LE.AND R82, R82, R139.reuse, PT ;  /* 0x0000008b52527233 */ /* 0x100fe20003803000 */
[----:B------:R4:W5:Y:S01]  /*d320*/  LDL.LU R222, [R1+0x7c] ;  /* 0x00007c0001de7983 */ /* 0x0009620000300800 */
[----:B------:R-:W-:Y:S01]  /*d330*/  IMAD.MOV.U32 R238, RZ, RZ, R119 ;  /* 0x000000ffffee7224 */ /* 0x000fe200078e0077 */
[--C-:B------:R-:W-:Y:S01]  /*d340*/  HSET2.LE.AND R85, R85, R139.reuse, PT ;  /* 0x0000008b55557233 */ /* 0x100fe20003803000 */
[----:B------:R-:W-:Y:S01]  /*d350*/  IMAD.MOV.U32 R119, RZ, RZ, R117 ;  /* 0x000000ffff777224 */ /* 0x000fe200078e0075 */
[-C--:B-1----:R-:W-:Y:S01]  /*d360*/  HMMA.16816.F32 R20, R40, R36.reuse, R20 ;  /* 0x000000242814723c */ /* 0x082fe20000001814 */
[----:B------:R4:W5:Y:S02]  /*d370*/  LDL.LU R216, [R1+0x78] ;  /* 0x0000780001d87983 */ /* 0x0009640000300800 */
[----:B------:R-:W-:Y:S01]  /*d380*/  IMAD.MOV.U32 R117, RZ, RZ, R190 ;  /* 0x000000ffff757224 */ /* 0x000fe200078e00be */
[--C-:B------:R-:W-:Y:S01]  /*d390*/  HSET2.LE.AND R83, R83, R139.reuse, PT ;  /* 0x0000008b53537233 */ /* 0x100fe20003803000 */
[----:B------:R4:W5:Y:S01]  /*d3a0*/  LDL.LU R215, [R1+0x74] ;  /* 0x0000740001d77983 */ /* 0x0009620000300800 */
[C---:B------:R-:W-:Y:S03]  /*d3b0*/  HMMA.16816.F32 R24, R48.reuse, R36, R24 ;  /* 0x000000243018723c */ /* 0x040fe60000001818 */
[----:B------:R4:W5:Y:S02]  /*d3c0*/  LDL.LU R214, [R1+0x70] ;  /* 0x0000700001d67983 */ /* 0x0009640000300800 */
[----:B------:R-:W-:Y:S01]  /*d3d0*/  IMAD.MOV.U32 R190, RZ, RZ, R191 ;  /* 0x000000ffffbe7224 */ /* 0x000fe200078e00bf */
[-C--:B------:R-:W-:Y:S01]  /*d3e0*/  HMMA.16816.F32 R28, R48, R38.reuse, R28 ;  /* 0x00000026301c723c */ /* 0x080fe2000000181c */
[----:B------:R-:W1:Y:S04]  /*d3f0*/  LDSM.16.MT88.4 R48, [R205+0x5000] ;  /* 0x00500000cd30783b */ /* 0x000e680000004200 */
[----:B------:R-:W-:Y:S01]  /*d400*/  F2FP.F16.F32.PACK_AB R36, R134, R132 ;  /* 0x000000848624723e */ /* 0x000fe200000000ff */
[----:B------:R-:W-:Y:S03]  /*d410*/  HMMA.16816.F32 R32, R40, R38, R32 ;  /* 0x000000262820723c */ /* 0x000fe60000001820 */
[----:B------:R-:W4:Y:S02]  /*d420*/  LDSM.16.MT88.4 R40, [R204+0x5400] ;  /* 0x00540000cc28783b */ /* 0x000f240000004200 */
[----:B------:R-:W-:Y:S01]  /*d430*/  LOP3.LUT R36, R65, R36, RZ, 0xc0, !PT ;  /* 0x0000002441247212 */ /* 0x000fe200078ec0ff */
[-C--:B------:R-:W-:Y:S05]  /*d440*/  HMMA.16816.F32 R4, R44, R52.reuse, R4 ;  /* 0x000000342c04723c */ /* 0x080fea0000001804 */
[----:B------:R1:W5:Y:S01]  /*d450*/  LDL.LU R213, [R1+0x6c] ;  /* 0x00006c0001d57983 */ /* 0x0003620000300800 */
[C---:B------:R-:W-:Y:S05]  /*d460*/  HMMA.16816.F32 R8, R56.reuse, R52, R8 ;  /* 0x000000343808723c */ /* 0x040fea0000001808 */
[----:B------:R-:W-:Y:S01]  /*d470*/  F2FP.F16.F32.PACK_AB R38, R153, R154 ;  /* 0x0000009a9926723e */ /* 0x000fe200000000ff */
[-C--:B------:R-:W-:Y:S05]  /*d480*/  HMMA.16816.F32 R12, R56, R54.reuse, R12 ;  /* 0x00000036380c723c */ /* 0x080fea000000180c */
[----:B------:R-:W-:Y:S01]  /*d490*/  LOP3.LUT R38, R63, R38, RZ, 0xc0, !PT ;  /* 0x000000263f267212 */ /* 0x000fe200078ec0ff */
[C---:B------:R-:W-:Y:S01]  /*d4a0*/  HMMA.16816.F32 R16, R44.reuse, R54, R16 ;  /* 0x000000362c10723c */ /* 0x040fe20000001810 */
[----:B------:R-:W4:Y:S04]  /*d4b0*/  LDSM.16.MT88.4 R52, [R205+0x5400] ;  /* 0x00540000cd34783b */ /* 0x000f280000004200 */
[----:B------:R-:W-:Y:S01]  /*d4c0*/  F2FP.F16.F32.PACK_AB R39, R156, R152 ;  /* 0x000000989c27723e */ /* 0x000fe200000000ff */
[----:B------:R-:W-:Y:S01]  /*d4d0*/  IMAD.MOV.U32 R191, RZ, RZ, R188 ;  /* 0x000000ffffbf7224 */ /* 0x000fe200078e00bc */
[----:B------:R-:W-:Y:S01]  /*d4e0*/  F2FP.F16.F32.PACK_AB R37, R99, R98 ;  /* 0x000000626325723e */ /* 0x000fe200000000ff */
[----:B------:R-:W-:Y:S01]  /*d4f0*/  IMAD.MOV.U32 R188, RZ, RZ, R226 ;  /* 0x000000ffffbc7224 */ /* 0x000fe200078e00e2 */
[-C--:B-1----:R-:W-:Y:S03]  /*d500*/  HMMA.16816.F32 R20, R44, R48.reuse, R20 ;  /* 0x000000302c14723c */ /* 0x082fe60000001814 */
[----:B------:R-:W-:Y:S01]  /*d510*/  LOP3.LUT R39, R64, R39, RZ, 0xc0, !PT ;  /* 0x0000002740277212 */ /* 0x000fe200078ec0ff */
[----:B------:R-:W-:Y:S01]  /*d520*/  IMAD.MOV.U32 R226, RZ, RZ, R227 ;  /* 0x000000ffffe27224 */ /* 0x000fe200078e00e3 */
[----:B------:R-:W-:Y:S01]  /*d530*/  LOP3.LUT R37, R66, R37, RZ, 0xc0, !PT ;  /* 0x0000002542257212 */ /* 0x000fe200078ec0ff */
[C---:B------:R-:W-:Y:S05]  /*d540*/  HMMA.16816.F32 R24, R56.reuse, R48, R24 ;  /* 0x000000303818723c */ /* 0x040fea0000001818 */
[----:B------:R-:W-:Y:S01]  /*d550*/  F2FP.F16.F32.PACK_AB R63, R95, R94 ;  /* 0x0000005e5f3f723e */ /* 0x000fe200000000ff */
[-C--:B------:R-:W-:Y:S05]  /*d560*/  HMMA.16816.F32 R28, R56, R50.reuse, R28 ;  /* 0x00000032381c723c */ /* 0x080fea000000181c */
[----:B------:R-:W-:Y:S01]  /*d570*/  LOP3.LUT R63, R70, R63, RZ, 0xc0, !PT ;  /* 0x0000003f463f7212 */ /* 0x000fe200078ec0ff */
[----:B------:R-:W-:Y:S05]  /*d580*/  HMMA.16816.F32 R32, R44, R50, R32 ;  /* 0x000000322c20723c */ /* 0x000fea0000001820 */
[----:B--2---:R-:W-:Y:S01]  /*d590*/  FADD.FTZ R70, R210, R3 ;  /* 0x00000003d2467221 */ /* 0x004fe20000010000 */
[-C--:B----4-:R-:W-:Y:S05]  /*d5a0*/  HMMA.16816.F32 R4, R36, R40.reuse, R4 ;  /* 0x000000282404723c */ /* 0x090fea0000001804 */
[----:B------:R-:W-:Y:S01]  /*d5b0*/  FADD.FTZ R3, R208, R0 ;  /* 0x00000000d0037221 */ /* 0x000fe20000010000 */
[C---:B------:R-:W-:Y:S05]  /*d5c0*/  HMMA.16816.F32 R8, R60.reuse, R40, R8 ;  /* 0x000000283c08723c */ /* 0x040fea0000001808 */
[----:B------:R-:W-:Y:S01]  /*d5d0*/  FADD.FTZ R2, R248, R70 ;  /* 0x00000046f8027221 */ /* 0x000fe20000010000 */
[-C--:B------:R-:W-:Y:S05]  /*d5e0*/  HMMA.16816.F32 R12, R60, R42.reuse, R12 ;  /* 0x0000002a3c0c723c */ /* 0x080fea000000180c */
[----:B------:R-:W-:Y:S01]  /*d5f0*/  FADD.FTZ R44, R117, R2 ;  /* 0x00000002752c7221 */ /* 0x000fe20000010000 */
[C---:B------:R-:W-:Y:S05]  /*d600*/  HMMA.16816.F32 R16, R36.reuse, R42, R16 ;  /* 0x0000002a2410723c */ /* 0x040fea0000001810 */
[----:B------:R-:W-:Y:S01]  /*d610*/  IMAD.MOV.U32 R227, RZ, RZ, R228 ;  /* 0x000000ffffe37224 */ /* 0x000fe200078e00e4 */
[-C--:B------:R-:W-:Y:S05]  /*d620*/  HMMA.16816.F32 R20, R36, R52.reuse, R20 ;  /* 0x000000342414723c */ /* 0x080fea0000001814 */
[----:B------:R-:W-:Y:S01]  /*d630*/  IMAD.MOV.U32 R117, RZ, RZ, R190 ;  /* 0x000000ffff757224 */ /* 0x000fe200078e00be */
[C---:B------:R-:W-:Y:S05]  /*d640*/  HMMA.16816.F32 R24, R60.reuse, R52, R24 ;  /* 0x000000343c18723c */ /* 0x040fea0000001818 */
[----:B------:R-:W-:Y:S01]  /*d650*/  IMAD.MOV.U32 R228, RZ, RZ, R230 ;  /* 0x000000ffffe47224 */ /* 0x000fe200078e00e6 */
[-C--:B------:R-:W-:Y:S05]  /*d660*/  HMMA.16816.F32 R28, R60, R54.reuse, R28 ;  /* 0x000000363c1c723c */ /* 0x080fea000000181c */
[----:B------:R-:W-:Y:S01]  /*d670*/  IMAD.MOV.U32 R230, RZ, RZ, R203 ;  /* 0x000000ffffe67224 */ /* 0x000fe200078e00cb */
[----:B------:R-:W-:Y:S05]  /*d680*/  HMMA.16816.F32 R32, R36, R54, R32 ;  /* 0x000000362420723c */ /* 0x000fea0000001820 */
[----:B------:R-:W-:Y:S02]  /*d690*/  IMAD.MOV.U32 R203, RZ, RZ, R167 ;  /* 0x000000ffffcb7224 */ /* 0x000fe400078e00a7 */
[----:B------:R-:W-:Y:S01]  /*d6a0*/  FADD.FTZ R56, R249, R69 ;  /* 0x00000045f9387221 */ /* 0x000fe20000010000 */
[----:B------:R-:W-:Y:S03]  /*d6b0*/  IMAD.MOV.U32 R167, RZ, RZ, R212 ;  /* 0x000000ffffa77224 */ /* 0x000fe600078e00d4 */
[----:B------:R-:W-:Y:S01]  /*d6c0*/  FADD.FTZ R57, R125, R3 ;  /* 0x000000037d397221 */ /* 0x000fe20000010000 */
[----:B------:R1:W5:Y:S01]  /*d6d0*/  LDL.LU R212, [R1+0x68] ;  /* 0x0000680001d47983 */ /* 0x0003620000300800 */
[----:B------:R-:W-:Y:S02]  /*d6e0*/  IMAD.MOV.U32 R190, RZ, RZ, R191 ;  /* 0x000000ffffbe7224 */ /* 0x000fe400078e00bf */
[----:B------:R-:W-:Y:S01]  /*d6f0*/  FADD.FTZ R2, R117, R56 ;  /* 0x0000003875027221 */ /* 0x000fe20000010000 */
[----:B------:R1:W5:Y:S01]  /*d700*/  LDL.LU R211, [R1+0x64] ;  /* 0x0000640001d37983 */ /* 0x0003620000300800 */
[----:B------:R-:W-:Y:S01]  /*d710*/  IMAD.MOV.U32 R191, RZ, RZ, R188 ;  /* 0x000000ffffbf7224 */ /* 0x000fe200078e00bc */
[----:B------:R-:W-:Y:S01]  /*d720*/  F2FP.F16.F32.PACK_AB R66, R113, R112 ;  /* 0x000000707142723e */ /* 0x000fe200000000ff */
[----:B------:R-:W-:Y:S01]  /*d730*/  IMAD.MOV.U32 R188, RZ, RZ, R226 ;  /* 0x000000ffffbc7224 */ /* 0x000fe200078e00e2 */
[----:B------:R1:W5:Y:S01]  /*d740*/  LDL.LU R210, [R1+0x60] ;  /* 0x0000600001d27983 */ /* 0x0003620000300800 */
[----:B------:R-:W-:Y:S01]  /*d750*/  F2FP.F16.F32.PACK_AB R64, R101, R100 ;  /* 0x000000646540723e */ /* 0x000fe200000000ff */
[----:B------:R-:W-:Y:S01]  /*d760*/  FADD.FTZ R0, R238, R68 ;  /* 0x00000044ee007221 */ /* 0x000fe20000010000 */
[----:B------:R-:W-:Y:S01]  /*d770*/  IMAD.MOV.U32 R226, RZ, RZ, R227 ;  /* 0x000000ffffe27224 */ /* 0x000fe200078e00e3 */
[----:B------:R1:W5:Y:S01]  /*d780*/  LDL.LU R209, [R1+0x5c] ;  /* 0x00005c0001d17983 */ /* 0x0003620000300800 */
[----:B------:R-:W-:Y:S01]  /*d790*/  FADD.FTZ R40, R188, R44 ;  /* 0x0000002cbc287221 */ /* 0x000fe20000010000 */
[----:B------:R-:W-:Y:S01]  /*d7a0*/  LOP3.LUT R66, R71, R66, RZ, 0xc0, !PT ;  /* 0x0000004247427212 */ /* 0x000fe200078ec0ff */
[----:B------:R-:W-:Y:S01]  /*d7b0*/  FADD.FTZ R3, R119, R0 ;  /* 0x0000000077037221 */ /* 0x000fe20000010000 */
[----:B------:R-:W-:Y:S01]  /*d7c0*/  IMAD.MOV.U32 R227, RZ, RZ, R228 ;  /* 0x000000ffffe37224 */ /* 0x000fe200078e00e4 */
[----:B------:R-:W2:Y:S01]  /*d7d0*/  LDSM.16.MT88.4 R44, [R204+0x5800] ;  /* 0x00580000cc2c783b */ /* 0x000ea20000004200 */
[----:B------:R-:W-:Y:S01]  /*d7e0*/  IMAD.MOV.U32 R228, RZ, RZ, R230 ;  /* 0x000000ffffe47224 */ /* 0x000fe200078e00e6 */
[----:B------:R-:W-:Y:S01]  /*d7f0*/  LOP3.LUT R64, R73, R64, RZ, 0xc0, !PT ;  /* 0x0000004049407212 */ /* 0x000fe200078ec0ff */
[----:B------:R-:W-:Y:S02]  /*d800*/  IMAD.MOV.U32 R230, RZ, RZ, R203 ;  /* 0x000000ffffe67224 */ /* 0x000fe400078e00cb */
[----:B------:R-:W-:Y:S01]  /*d810*/  FADD.FTZ R0, R190, R57 ;  /* 0x00000039be007221 */ /* 0x000fe20000010000 */
[----:B------:R-:W-:Y:S01]  /*d820*/  IMAD.MOV.U32 R203, RZ, RZ, R220 ;  /* 0x000000ffffcb7224 */ /* 0x000fe200078e00dc */
[----:B------:R-:W-:Y:S01]  /*d830*/  F2FP.F16.F32.PACK_AB R65, R103, R102 ;  /* 0x000000666741723e */ /* 0x000fe200000000ff */
[----:B------:R-:W-:Y:S01]  /*d840*/  IMAD.MOV.U32 R220, RZ, RZ, R221 ;  /* 0x000000ffffdc7224 */ /* 0x000fe200078e00dd */
[----:B------:R1:W5:Y:S01]  /*d850*/  LDL.LU R208, [R1+0x58] ;  /* 0x0000580001d07983 */ /* 0x0003620000300800 */
[----:B------:R-:W-:Y:S01]  /*d860*/  IMAD.MOV.U32 R221, RZ, RZ, R224 ;  /* 0x000000ffffdd7224 */ /* 0x000fe200078e00e0 */
[----:B------:R-:W-:Y:S01]  /*d870*/  LOP3.LUT R65, R74, R65, RZ, 0xc0, !PT ;  /* 0x000000414a417212 */ /* 0x000fe200078ec0ff */
[----:B------:R-:W-:Y:S01]  /*d880*/  IMAD.MOV.U32 R224, RZ, RZ, R170 ;  /* 0x000000ffffe07224 */ /* 0x000fe200078e00aa */
[----:B------:R-:W-:Y:S01]  /*d890*/  F2FP.F16.F32.PACK_AB R48, R105, R104 ;  /* 0x000000686930723e */ /* 0x000fe200000000ff */
[----:B------:R-:W-:Y:S01]  /*d8a0*/  FADD.FTZ R40, R221, R40 ;  /* 0x00000028dd287221 */ /* 0x000fe20000010000 */
[----:B------:R-:W-:Y:S01]  /*d8b0*/  IMAD.MOV.U32 R221, RZ, RZ, R168 ;  /* 0x000000ffffdd7224 */ /* 0x000fe200078e00a8 */
[----:B------:R-:W-:Y:S01]  /*d8c0*/  F2FP.F16.F32.PACK_AB R49, R107, R106 ;  /* 0x0000006a6b31723e */ /* 0x000fe200000000ff */
[----:B------:R-:W-:Y:S01]  /*d8d0*/  FADD.FTZ R3, R191, R3 ;  /* 0x00000003bf037221 */ /* 0x000fe20000010000 */
[----:B------:R-:W-:Y:S01]  /*d8e0*/  FADD.FTZ R58, R167, R40 ;  /* 0x00000028a73a7221 */ /* 0x000fe20000010000 */
[----:B------:R-:W-:Y:S01]  /*d8f0*/  LOP3.LUT R48, R75, R48, RZ, 0xc0, !PT ;  /* 0x000000304b307212 */ /* 0x000fe200078ec0ff */
[----:B------:R-:W4:Y:S01]  /*d900*/  LDSM.16.MT88.4 R40, [R205+0x5800] ;  /* 0x00580000cd28783b */ /* 0x000f220000004200 */
[----:B------:R-:W-:Y:S01]  /*d910*/  LOP3.LUT R49, R76, R49, RZ, 0xc0, !PT ;  /* 0x000000314c317212 */ /* 0x000fe200078ec0ff */
[----:B------:R-:W-:Y:S01]  /*d920*/  FADD.FTZ R3, R220, R3 ;  /* 0x00000003dc037221 */ /* 0x000fe20000010000 */
[----:B------:R-:W-:Y:S01]  /*d930*/  IMAD.MOV.U32 R220, RZ, RZ, R169 ;  /* 0x000000ffffdc7224 */ /* 0x000fe200078e00a9 */
[----:B------:R-:W-:Y:S01]  /*d940*/  F2FP.F16.F32.PACK_AB R50, R109, R108 ;  /* 0x0000006c6d32723e */ /* 0x000fe200000000ff */
[----:B------:R-:W-:Y:S01]  /*d950*/  FADD.FTZ R2, R227, R2 ;  /* 0x00000002e3027221 */ /* 0x000fe20000010000 */
[----:B------:R-:W-:Y:S01]  /*d960*/  F2FP.F16.F32.PACK_AB R51, R111, R110 ;  /* 0x0000006e6f33723e */ /* 0x000fe200000000ff */
[----:B------:R-:W-:Y:S01]  /*d970*/  IMAD.MOV.U32 R227, RZ, RZ, R228 ;  /* 0x000000ffffe37224 */ /* 0x000fe200078e00e4 */
[----:B------:R-:W-:Y:S01]  /*d980*/  LOP3.LUT R50, R77, R50, RZ, 0xc0, !PT ;  /* 0x000000324d327212 */ /* 0x000fe200078ec0ff */
[----:B------:R-:W-:Y:S01]  /*d990*/  IMAD.MOV.U32 R228, RZ, RZ, R230 ;  /* 0x000000ffffe47224 */ /* 0x000fe200078e00e6 */
[----:B------:R-:W-:Y:S01]  /*d9a0*/  LOP3.LUT R51, R78, R51, RZ, 0xc0, !PT ;  /* 0x000000334e337212 */ /* 0x000fe200078ec0ff */
[----:B------:R-:W-:Y:S01]  /*d9b0*/  FADD.FTZ R2, R226, R2 ;  /* 0x00000002e2027221 */ /* 0x000fe20000010000 */
[----:B------:R-:W-:Y:S02]  /*d9c0*/  IMAD.MOV.U32 R230, RZ, RZ, R223 ;  /* 0x000000ffffe67224 */ /* 0x000fe400078e00df */
[----:B------:R-:W-:Y:S01]  /*d9d0*/  FADD.FTZ R3, R228, R3 ;  /* 0x00000003e4037221 */ /* 0x000fe20000010000 */
[----:B------:R-:W-:Y:S02]  /*d9e0*/  IMAD.MOV.U32 R223, RZ, RZ, R164 ;  /* 0x000000ffffdf7224 */ /* 0x000fe400078e00a4 */
[----:B------:R-:W-:Y:S01]  /*d9f0*/  FADD.FTZ R57, R166, R2 ;  /* 0x00000002a6397221 */ /* 0x000fe20000010000 */
[----:B------:R-:W-:Y:S01]  /*da00*/  FADD.FTZ R0, R203, R0 ;  /* 0x00000000cb007221 */ /* 0x000fe20000010000 */
[----:B------:R-:W-:Y:S01]  /*da10*/  IMAD.MOV.U32 R203, RZ, RZ, R171 ;  /* 0x000000ffffcb7224 */ /* 0x000fe200078e00ab */
[----:B------:R-:W-:Y:S02]  /*da20*/  F2FP.F16.F32.PACK_AB R170, R129, R128 ;  /* 0x0000008081aa723e */ /* 0x000fe400000000ff */
[----:B------:R-:W-:Y:S01]  /*da30*/  FADD.FTZ R0, R227, R0 ;  /* 0x00000000e3007221 */ /* 0x000fe20000010000 */
[-C--:B--2---:R-:W-:Y:S05]  /*da40*/  HMMA.16816.F32 R4, R64, R44.reuse, R4 ;  /* 0x0000002c4004723c */ /* 0x084fea0000001804 */
        /* <DEDUP_REMOVED lines=16> */
[----:B------:R1:W5:Y:S01]  /*db50*/  LDL.LU R207, [R1+0x54] ;  /* 0x0000540001cf7983 */ /* 0x0003620000300800 */
[----:B------:R-:W-:Y:S01]  /*db60*/  FADD.FTZ R36, R148, R36 ;  /* 0x0000002494247221 */ /* 0x000fe20000010000 */
[----:B------:R-:W-:Y:S01]  /*db70*/  FADD.FTZ R37, R252, R37 ;  /* 0x00000025fc257221 */ /* 0x000fe20000010000 */
[-C--:B----4-:R-:W-:Y:S01]  /*db80*/  HMMA.16816.F32 R20, R64, R40.reuse, R20 ;  /* 0x000000284014723c */ /* 0x090fe20000001814 */
[----:B------:R1:W5:Y:S02]  /*db90*/  LDL.LU R206, [R1+0x50] ;  /* 0x0000500001ce7983 */ /* 0x0003640000300800 */
[----:B------:R-:W-:Y:S01]  /*dba0*/  FADD.FTZ R36, R176, R36 ;  /* 0x00000024b0247221 */ /* 0x000fe20000010000 */
[----:B------:R-:W-:Y:S01]  /*dbb0*/  FADD.FTZ R3, R145, R0 ;  /* 0x0000000091037221 */ /* 0x000fe20000010000 */
[----:B------:R-:W2:Y:S01]  /*dbc0*/  LDSM.16.MT88.4 R148, [R204+0x5c00] ;  /* 0x005c0000cc94783b */ /* 0x000ea20000004200 */
[----:B------:R-:W-:Y:S01]  /*dbd0*/  FADD.FTZ R0, R146, R2 ;  /* 0x0000000292007221 */ /* 0x000fe20000010000 */
[----:B------:R-:W-:Y:S01]  /*dbe0*/  FADD.FTZ R2, R147, R37 ;  /* 0x0000002593027221 */ /* 0x000fe20000010000 */
[----:B------:R-:W-:Y:S01]  /*dbf0*/  FADD.FTZ R37, R180, R36 ;  /* 0x00000024b4257221 */ /* 0x000fe20000010000 */
[C---:B------:R-:W-:Y:S04]  /*dc00*/  HMMA.16816.F32 R24, R48.reuse, R40, R24 ;  /* 0x000000283018723c */ /* 0x040fe80000001818 */
[----:B------:R-:W-:Y:S01]  /*dc10*/  FADD.FTZ R3, R173, R3 ;  /* 0x00000003ad037221 */ /* 0x000fe20000010000 */
[----:B------:R-:W-:Y:S01]  /*dc20*/  FADD.FTZ R0, R174, R0 ;  /* 0x00000000ae007221 */ /* 0x000fe20000010000 */
[----:B------:R-:W-:Y:S01]  /*dc30*/  FADD.FTZ R2, R158, R2 ;  /* 0x000000029e027221 */ /* 0x000fe20000010000 */
[-C--:B------:R-:W-:Y:S04]  /*dc40*/  HMMA.16816.F32 R28, R48, R42.reuse, R28 ;  /* 0x0000002a301c723c */ /* 0x080fe8000000181c */
        /* <DEDUP_REMOVED lines=10> */
[----:B------:R-:W-:Y:S02]  /*dcf0*/  FADD.FTZ R44, R141, R36 ;  /* 0x000000248d2c7221 */ /* 0x000fe40000010000 */
[----:B------:R-:W4:Y:S01]  /*dd00*/  LDSM.16.MT88.4 R36, [R205+0x5c00] ;  /* 0x005c0000cd24783b */ /* 0x000f220000004200 */
[----:B------:R-:W-:Y:S01]  /*dd10*/  FADD.FTZ R3, R133, R3 ;  /* 0x0000000385037221 */ /* 0x000fe20000010000 */
[----:B------:R-:W-:Y:S02]  /*dd20*/  IMAD.MOV.U32 R133, RZ, RZ, R136 ;  /* 0x000000ffff857224 */ /* 0x000fe400078e0088 */
[----:B------:R-:W-:Y:S01]  /*dd30*/  FADD.FTZ R45, R162, R0 ;  /* 0x00000000a22d7221 */ /* 0x000fe20000010000 */
[----:B------:R-:W-:Y:S01]  /*dd40*/  FADD.FTZ R0, R172, R2 ;  /* 0x00000002ac007221 */ /* 0x000fe20000010000 */
[----:B------:R-:W-:Y:S01]  /*dd50*/  F2FP.F16.F32.PACK_AB R171, R131, R130 ;  /* 0x0000008283ab723e */ /* 0x000fe200000000ff */
[----:B------:R-:W-:Y:S01]  /*dd60*/  FADD.FTZ R2, R142, R44 ;  /* 0x0000002c8e027221 */ /* 0x000fe20000010000 */
[----:B------:R-:W-:Y:S01]  /*dd70*/  F2FP.F16.F32.PACK_AB R168, R186, R116 ;  /* 0x00000074baa8723e */ /* 0x000fe200000000ff */
[----:B------:R-:W-:Y:S01]  /*dd80*/  FADD.FTZ R3, R140, R3 ;  /* 0x000000038c037221 */ /* 0x000fe20000010000 */
[----:B------:R-:W-:Y:S01]  /*dd90*/  F2FP.F16.F32.PACK_AB R169, R185, R118 ;  /* 0x00000076b9a9723e */ /* 0x000fe200000000ff */
        /* <DEDUP_REMOVED lines=9> */
[----:B------:R-:W-:Y:S01]  /*de30*/  HSET2.LE.AND R86, R86, R139, PT ;  /* 0x0000008b56567233 */ /* 0x000fe20003803000 */
[----:B------:R-:W-:Y:S01]  /*de40*/  FADD.FTZ R41, R246, R41 ;  /* 0x00000029f6297221 */ /* 0x000fe20000010000 */
[----:B------:R-:W-:Y:S01]  /*de50*/  FADD.FTZ R0, R159, R2 ;  /* 0x000000029f007221 */ /* 0x000fe20000010000 */
[----:B------:R-:W-:Y:S01]  /*de60*/  F2FP.F16.F32.PACK_AB R164, R121, R120 ;  /* 0x0000007879a4723e */ /* 0x000fe200000000ff */
[----:B------:R-:W-:Y:S01]  /*de70*/  FADD.FTZ R2, R144, R3 ;  /* 0x0000000390027221 */ /* 0x000fe20000010000 */
[----:B------:R-:W-:Y:S01]  /*de80*/  F2FP.F16.F32.PACK_AB R165, R123, R122 ;  /* 0x0000007a7ba5723e */ /* 0x000fe200000000ff */
[-C--:B--2---:R-:W-:Y:S05]  /*de90*/  HMMA.16816.F32 R144, R168, R148.reuse, R4 ;  /* 0x00000094a890723c */ /* 0x084fea0000001804 */
[----:B------:R-:W-:Y:S01]  /*dea0*/  F2FP.F16.F32.PACK_AB R166, R184, R124 ;  /* 0x0000007cb8a6723e */ /* 0x000fe200000000ff */
[----:B------:R-:W-:Y:S01]  /*deb0*/  FADD.FTZ R41, R132, R41 ;  /* 0x0000002984297221 */ /* 0x000fe20000010000 */
[----:B------:R-:W-:Y:S01]  /*dec0*/  F2FP.F16.F32.PACK_AB R167, R187, R126 ;  /* 0x0000007ebba7723e */ /* 0x000fe200000000ff */
[----:B------:R-:W-:Y:S03]  /*ded0*/  FADD.FTZ R3, R96, R0 ;  /* 0x0000000060037221 */ /* 0x000fe60000010000 */
        /* <DEDUP_REMOVED lines=20> */
[C---:B------:R-:W-:Y:S05]  /*e020*/  HMMA.16816.F32 R148, R168.reuse, R150, R16 ;  /* 0x00000096a894723c */ /* 0x040fea0000001810 */
[----:B------:R-:W-:Y:S01]  /*e030*/  FADD.FTZ R5, R100, R5 ;  /* 0x0000000564057221 */ /* 0x000fe20000010000 */
[-C--:B----4-:R-:W-:Y:S05]  /*e040*/  HMMA.16816.F32 R160, R168, R36.reuse, R20 ;  /* 0x00000024a8a0723c */ /* 0x090fea0000001814 */
        /* <DEDUP_REMOVED lines=25> */
[----:B------:R-:W-:Y:S02]  /*e1e0*/  IMAD.MOV.U32 R134, RZ, RZ, R135 ;  /* 0x000000ffff867224 */ /* 0x000fe400078e0087 */
[----:B------:R-:W-:Y:S01]  /*e1f0*/  FADD.FTZ R0, R123, R3 ;  /* 0x000000037b007221 */ /* 0x000fe20000010000 */
[----:B------:R-:W-:Y:S01]  /*e200*/  FADD.FTZ R4, R128, R4 ;  /* 0x0000000480047221 */ /* 0x000fe20000010000 */
[----:B------:R-:W-:Y:S02]  /*e210*/  IMAD.MOV.U32 R132, RZ, RZ, R137 ;  /* 0x000000ffff847224 */ /* 0x000fe400078e0089 */
[----:B------:R-:W-:Y:S01]  /*e220*/  FADD.FTZ R3, R124, R2 ;  /* 0x000000027c037221 */ /* 0x000fe20000010000 */
[----:B------:R-:W-:Y:S01]  /*e230*/  FADD.FTZ R2, R126, R0 ;  /* 0x000000007e027221 */ /* 0x000fe20000010000 */
[----:B---3--:R-:W-:Y:S02]  /*e240*/  VIADD R0, R217, 0xffffffff ;  /* 0xffffffffd9007836 */ /* 0x008fe40000000000 */
[----:B------:R-:W-:Y:S01]  /*e250*/  FADD.FTZ R5, R130, R5 ;  /* 0x0000000582057221 */ /* 0x000fe20000010000 */
[----:B------:R-:W-:Y:S01]  /*e260*/  FADD.FTZ R250, R184, R3 ;  /* 0x00000003b8fa7221 */ /* 0x000fe20000010000 */
[----:B------:R-:W-:Y:S02]  /*e270*/  IMAD.MOV.U32 R3, RZ, RZ, R138 ;  /* 0x000000ffff037224 */ /* 0x000fe400078e008a */
[----:B------:R-:W-:Y:S01]  /*e280*/  FADD.FTZ R249, R129, R4 ;  /* 0x0000000481f97221 */ /* 0x000fe20000010000 */
[----:B------:R-:W-:Y:S01]  /*e290*/  FADD.FTZ R248, R131, R5 ;  /* 0x0000000583f87221 */ /* 0x000fe20000010000 */
[----:B------:R-:W-:Y:S02]  /*e2a0*/  IMAD.MOV.U32 R217, RZ, RZ, R0 ;  /* 0x000000ffffd97224 */ /* 0x000fe400078e0000 */
[----:B------:R-:W-:Y:S01]  /*e2b0*/  FADD.FTZ R251, R187, R2 ;  /* 0x00000002bbfb7221 */ /* 0x000fe20000010000 */
[----:B-1----:R-:W-:Y:S06]  /*e2c0*/  @P0 BRA `(.L_x_533) ;  /* 0xffffff9800a00947 */ /* 0x002fec000383ffff */
.L_x_532:
[----:B------:R-:W1:Y:S01]  /*e2d0*/  SHFL.BFLY PT, R2, R248, 0x2, 0x1f ;  /* 0x0c401f00f8027f89 */ /* 0x000e6200000e0000 */
[----:B------:R-:W-:Y:S01]  /*e2e0*/  ULDC UR4, c[0x0][0x38c] ;  /* 0x0000e30000047ab9 */ /* 0x000fe20000000800 */
[----:B------:R-:W-:Y:S01]  /*e2f0*/  ULDC.U8 UR6, c[0x0][0x3d9] ;  /* 0x0000f64000067ab9 */ /* 0x000fe20000000000 */
[----:B------:R-:W-:Y:S01]  /*e300*/  UMOV UR5, 0x400 ;  /* 0x0000040000057882 */ /* 0x000fe20000000000 */
[----:B------:R-:W2:Y:S01]  /*e310*/  SHFL.BFLY PT, R3, R249, 0x2, 0x1f ;  /* 0x0c401f00f9037f89 */ /* 0x000ea200000e0000 */
[----:B------:R-:W-:Y:S01]  /*e320*/  ISETP.NE.AND P0, PT, RZ, UR6, PT ;  /* 0x00000006ff007c0c */ /* 0x000fe2000bf05270 */
[----:B------:R-:W-:Y:S01]  /*e330*/  IMAD.MOV.U32 R25, RZ, RZ, 0x7f800000 ;  /* 0x7f800000ff197424 */ /* 0x000fe200078e00ff */
[----:B------:R-:W-:Y:S01]  /*e340*/  BSSY B0, `(.L_x_536) ;  /* 0x00000e9000007945 */ /* 0x000fe20003800000 */
[----:B------:R-:W3:Y:S04]  /*e350*/  SHFL.BFLY PT, R0, R250, 0x2, 0x1f ;  /* 0x0c401f00fa007f89 */ /* 0x000ee800000e0000 */
[----:B------:R-:W4:Y:S01]  /*e360*/  SHFL.BFLY PT, R4, R251, 0x2, 0x1f ;  /* 0x0c401f00fb047f89 */ /* 0x000f2200000e0000 */
[----:B------:R-:W4:Y:S05]  /*e370*/  S2R R29, SR_TID.X ;  /* 0x00000000001d7919 */ /* 0x000f2a0000002100 */
[----:B------:R-:W4:Y:S01]  /*e380*/  @P0 LDC.64 R18, c[0x0][0x2c0] ;  /* 0x0000b000ff120b82 */ /* 0x000f220000000a00 */
[----:B------:R-:W4:Y:S01]  /*e390*/  S2R R27, SR_TID.X ;  /* 0x00000000001b7919 */ /* 0x000f220000002100 */
[----:B-1----:R-:W-:Y:S01]  /*e3a0*/  FADD.FTZ R2, R2, R248 ;  /* 0x000000f802027221 */ /* 0x002fe20000010000 */
[----:B------:R-:W1:Y:S05]  /*e3b0*/  S2R R30, SR_CTAID.Y ;  /* 0x00000000001e7919 */ /* 0x000e6a0000002600 */
[----:B------:R-:W1:Y:S01]  /*e3c0*/  @!P0 LDC R24, c[0x0][0x2e4] ;  /* 0x0000b900ff188b82 */ /* 0x000e620000000800 */
[----:B--2---:R-:W-:Y:S01]  /*e3d0*/  FADD.FTZ R3, R3, R249 ;  /* 0x000000f903037221 */ /* 0x004fe20000010000 */
[----:B------:R-:W2:Y:S01]  /*e3e0*/  SHFL.BFLY PT, R7, R2, 0x1, 0x1f ;  /* 0x0c201f0002077f89 */ /* 0x000ea200000e0000 */
[----:B---3--:R-:W-:-:S03]  /*e3f0*/  FADD.FTZ R0, R0, R250 ;  /* 0x000000fa00007221 */ /* 0x008fc60000010000 */
[----:B------:R-:W3:Y:S01]  /*e400*/  SHFL.BFLY PT, R8, R3, 0x1, 0x1f ;  /* 0x0c201f0003087f89 */ /* 0x000ee200000e0000 */
[----:B----4-:R-:W-:-:S03]  /*e410*/  FADD.FTZ R4, R4, R251 ;  /* 0x000000fb04047221 */ /* 0x010fc60000010000 */
[----:B------:R-:W4:Y:S04]  /*e420*/  SHFL.BFLY PT, R5, R0, 0x1, 0x1f ;  /* 0x0c201f0000057f89 */ /* 0x000f2800000e0000 */
[----:B------:R-:W4:Y:S01]  /*e430*/  SHFL.BFLY PT, R6, R4, 0x1, 0x1f ;  /* 0x0c201f0004067f89 */ /* 0x000f2200000e0000 */
[----:B------:R-:W1:Y:S01]  /*e440*/  S2R R32, SR_CTAID.X ;  /* 0x0000000000207919 */ /* 0x000e620000002500 */
[----:B------:R-:W-:Y:S01]  /*e450*/  SHF.R.S32.HI R15, RZ, 0x1f, R29 ;  /* 0x0000001fff0f7819 */ /* 0x000fe2000001141d */
[----:B------:R-:W1:Y:S03]  /*e460*/  S2R R31, SR_CTAID.Z ;  /* 0x00000000001f7919 */ /* 0x000e660000002700 */
[----:B------:R-:W-:Y:S01]  /*e470*/  LEA.HI R28, R15, R29, RZ, 0x2 ;  /* 0x0000001d0f1c7211 */ /* 0x000fe200078f10ff */
[----:B--2---:R-:W-:Y:S01]  /*e480*/  FADD.FTZ R22, R2, R7 ;  /* 0x0000000702167221 */ /* 0x004fe20000010000 */
[----:B------:R-:W-:-:S02]  /*e490*/  MOV R2, 0x3f800000 ;  /* 0x3f80000000027802 */ /* 0x000fc40000000f00 */
[----:B------:R-:W-:Y:S01]  /*e4a0*/  LEA.HI R15, R15, R29, RZ, 0x5 ;  /* 0x0000001d0f0f7211 */ /* 0x000fe200078f28ff */
[----:B---3--:R-:W-:Y:S01]  /*e4b0*/  FADD.FTZ R21, R3, R8 ;  /* 0x0000000803157221 */ /* 0x008fe20000010000 */
[----:B------:R-:W-:Y:S01]  /*e4c0*/  FSETP.NE.FTZ.AND P5, PT, R22, RZ, PT ;  /* 0x000000ff1600720b */ /* 0x000fe20003fb5000 */
[----:B------:R-:W-:Y:S01]  /*e4d0*/  IMAD.MOV.U32 R3, RZ, RZ, 0x3f800000 ;  /* 0x3f800000ff037424 */ /* 0x000fe200078e00ff */
[----:B------:R-:W-:Y:S01]  /*e4e0*/  SHF.R.S32.HI R15, RZ, 0x5, R15 ;  /* 0x00000005ff0f7819 */ /* 0x000fe2000001140f */
[----:B----4-:R-:W-:Y:S01]  /*e4f0*/  FADD.FTZ R23, R0, R5 ;  /* 0x0000000500177221 */ /* 0x010fe20000010000 */
[----:B------:R-:W-:Y:S02]  /*e500*/  FSETP.NE.FTZ.AND P6, PT, R21, RZ, PT ;  /* 0x000000ff1500720b */ /* 0x000fe40003fd5000 */
[----:B------:R-:W-:Y:S01]  /*e510*/  MOV R0, 0x3f800000 ;  /* 0x3f80000000007802 */ /* 0x000fe20000000f00 */
[----:B------:R-:W-:Y:S01]  /*e520*/  FADD.FTZ R26, R4, R6 ;  /* 0x00000006041a7221 */ /* 0x000fe20000010000 */
[----:B------:R-:W-:Y:S01]  /*e530*/  FSETP.NE.FTZ.AND P4, PT, R23, RZ, PT ;  /* 0x000000ff1700720b */ /* 0x000fe20003f95000 */
[----:B------:R-:W-:Y:S01]  /*e540*/  IMAD.MOV.U32 R4, RZ, RZ, 0x3f800000 ;  /* 0x3f800000ff047424 */ /* 0x000fe200078e00ff */
[----:B------:R-:W-:-:S02]  /*e550*/  LOP3.LUT R6, R28, 0xfffffffc, RZ, 0xc0, !PT ;  /* 0xfffffffc1c067812 */ /* 0x000fc400078ec0ff */
[----:B------:R-:W-:Y:S01]  /*e560*/  FSETP.NE.FTZ.AND P3, PT, R26, RZ, PT ;  /* 0x000000ff1a00720b */ /* 0x000fe20003f75000 */
[----:B------:R-:W2:Y:S01]  /*e570*/  @P5 MUFU.RCP R3, R22 ;  /* 0x0000001600035308 */ /* 0x000ea20000001000 */
[----:B------:R-:W-:Y:S02]  /*e580*/  SHF.R.S32.HI R28, RZ, 0x2, R28 ;  /* 0x00000002ff1c7819 */ /* 0x000fe4000001141c */
[----:B------:R-:W-:Y:S02]  /*e590*/  SHF.R.S32.HI R5, RZ, 0x1f, R27 ;  /* 0x0000001fff057819 */ /* 0x000fe4000001141b */
[----:B------:R-:W-:Y:S02]  /*e5a0*/  IADD3 R29, -R6, R29, RZ ;  /* 0x0000001d061d7210 */ /* 0x000fe40007ffe1ff */
[----:B------:R-:W-:Y:S01]  /*e5b0*/  LEA.HI R5, R5, R27, RZ, 0x5 ;  /* 0x0000001b05057211 */ /* 0x000fe200078f28ff */
[----:B------:R-:W3:Y:S03]  /*e5c0*/  @P6 MUFU.RCP R0, R21 ;  /* 0x0000001500006308 */ /* 0x000ee60000001000 */
[----:B------:R-:W-:-:S05]  /*e5d0*/  LOP3.LUT R5, R5, 0xffffffe0, RZ, 0xc0, !PT ;  /* 0xffffffe005057812 */ /* 0x000fca00078ec0ff */
[----:B------:R-:W4:Y:S01]  /*e5e0*/  @P4 MUFU.RCP R2, R23 ;  /* 0x0000001700024308 */ /* 0x000f220000001000 */
[----:B--2---:R-:W-:Y:S01]  /*e5f0*/  FMUL.FTZ R3, R3, UR4 ;  /* 0x0000000403037c20 */ /* 0x004fe20008410000 */
[----:B------:R-:W-:-:S03]  /*e600*/  IMAD.IADD R27, R27, 0x1, -R5 ;  /* 0x000000011b1b7824 */ /* 0x000fc600078e0a05 */
[C---:B------:R-:W-:Y:S01]  /*e610*/  FMUL.FTZ R146, R3.reuse, R146 ;  /* 0x0000009203927220 */ /* 0x040fe20000410000 */
[C---:B------:R-:W-:Y:S01]  /*e620*/  FMUL.FTZ R20, R3.reuse, R147 ;  /* 0x0000009303147220 */ /* 0x040fe20000410000 */
[C---:B------:R-:W-:Y:S01]  /*e630*/  FMUL.FTZ R150, R3.reuse, R150 ;  /* 0x0000009603967220 */ /* 0x040fe20000410000 */
[----:B------:R-:W2:Y:S01]  /*e640*/  @P3 MUFU.RCP R4, R26 ;  /* 0x0000001a00043308 */ /* 0x000ea20000001000 */
[C---:B------:R-:W-:Y:S01]  /*e650*/  FMUL.FTZ R13, R3.reuse, R151 ;  /* 0x00000097030d7220 */ /* 0x040fe20000410000 */
[C---:B------:R-:W-:Y:S01]  /*e660*/  FMUL.FTZ R162, R3.reuse, R162 ;  /* 0x000000a203a27220 */ /* 0x040fe20000410000 */
[C---:B------:R-:W-:Y:S01]  /*e670*/  FMUL.FTZ R12, R3.reuse, R163 ;  /* 0x000000a3030c7220 */ /* 0x040fe20000410000 */
[C---:B------:R-:W-:Y:S01]  /*e680*/  FMUL.FTZ R170, R3.reuse, R170 ;  /* 0x000000aa03aa7220 */ /* 0x040fe20000410000 */
[----:B------:R-:W-:Y:S01]  /*e690*/  FMUL.FTZ R7, R3, R171 ;  /* 0x000000ab03077220 */ /* 0x000fe20000410000 */
[----:B------:R-:W-:Y:S01]  /*e6a0*/  SHF.R.S32.HI R3, RZ, 0x1f, R28 ;  /* 0x0000001fff037819 */ /* 0x000fe2000001141c */
[----:B---3--:R-:W-:Y:S01]  /*e6b0*/  FMUL.FTZ R0, R0, UR4 ;  /* 0x0000000400007c20 */ /* 0x008fe20008410000 */
[----:B------:R-:W-:Y:S01]  /*e6c0*/  F2FP.F16.F32.PACK_AB R20, R20, R146 ;  /* 0x000000921414723e */ /* 0x000fe200000000ff */
[----:B----4-:R-:W-:Y:S01]  /*e6d0*/  FMUL.FTZ R2, R2, UR4 ;  /* 0x0000000402027c20 */ /* 0x010fe20008410000 */
[----:B------:R-:W-:Y:S01]  /*e6e0*/  LEA.HI R3, R3, R28, RZ, 0x3 ;  /* 0x0000001c03037211 */ /* 0x000fe200078f18ff */
[C---:B------:R-:W-:Y:S01]  /*e6f0*/  FMUL.FTZ R144, R0.reuse, R144 ;  /* 0x0000009000907220 */ /* 0x040fe20000410000 */
[C---:B------:R-:W-:Y:S01]  /*e700*/  FMUL.FTZ R8, R0.reuse, R145 ;  /* 0x0000009100087220 */ /* 0x040fe20000410000 */
[C---:B------:R-:W-:Y:S01]  /*e710*/  FMUL.FTZ R148, R0.reuse, R148 ;  /* 0x0000009400947220 */ /* 0x040fe20000410000 */
[----:B------:R-:W-:Y:S01]  /*e720*/  LOP3.LUT R3, R3, 0xfffffff8, RZ, 0xc0, !PT ;  /* 0xfffffff803037812 */ /* 0x000fe200078ec0ff */
[C---:B------:R-:W-:Y:S01]  /*e730*/  FMUL.FTZ R14, R0.reuse, R149 ;  /* 0x00000095000e7220 */ /* 0x040fe20000410000 */
[C---:B------:R-:W-:Y:S01]  /*e740*/  FMUL.FTZ R160, R0.reuse, R160 ;  /* 0x000000a000a07220 */ /* 0x040fe20000410000 */
[C---:B------:R-:W-:Y:S01]  /*e750*/  FMUL.FTZ R10, R0.reuse, R161 ;  /* 0x000000a1000a7220 */ /* 0x040fe20000410000 */
[C---:B------:R-:W-:Y:S01]  /*e760*/  FMUL.FTZ R168, R0.reuse, R168 ;  /* 0x000000a800a87220 */ /* 0x040fe20000410000 */
[----:B------:R-:W-:Y:S01]  /*e770*/  FMUL.FTZ R9, R0, R169 ;  /* 0x000000a900097220 */ /* 0x000fe20000410000 */
[----:B------:R-:W-:Y:S01]  /*e780*/  IADD3 R3, R28, -R3, RZ ;  /* 0x800000031c037210 */ /* 0x000fe20007ffe0ff */
[----:B--2---:R-:W-:Y:S01]  /*e790*/  FMUL.FTZ R0, R4, UR4 ;  /* 0x0000000404007c20 */ /* 0x004fe20008410000 */
[----:B------:R-:W2:Y:S01]  /*e7a0*/  S2UR UR4, SR_CgaCtaId ;  /* 0x00000000000479c3 */ /* 0x000ea20000008800 */
        /* <DEDUP_REMOVED lines=8> */
[----:B------:R-:W-:Y:S01]  /*e830*/  LEA.HI R2, R3, R3, RZ, 0x1 ;  /* 0x0000000303027211 */ /* 0x000fe200078f08ff */
        /* <DEDUP_REMOVED lines=10> */
[C---:B------:R-:W-:Y:S01]  /*e8e0*/  LOP3.LUT P2, RZ, R0.reuse, 0x2, RZ, 0xc0, !PT ;  /* 0x0000000200ff7812 */ /* 0x040fe2000784c0ff */
[----:B------:R-:W-:Y:S01]  /*e8f0*/  IMAD.SHL.U32 R4, R0, 0x40, RZ ;  /* 0x0000004000047824 */ /* 0x000fe200078e00ff */
[----:B------:R-:W-:Y:S01]  /*e900*/  IADD3 R3, R3, -R2, RZ ;  /* 0x8000000203037210 */ /* 0x000fe20007ffe0ff */
[----:B------:R-:W-:Y:S01]  /*e910*/  IMAD R2, R15, 0x100, R29 ;  /* 0x000001000f027824 */ /* 0x000fe200078e021d */
[----:B--2---:R-:W-:Y:S01]  /*e920*/  ULEA UR4, UR4, UR5, 0x18 ;  /* 0x0000000504047291 */ /* 0x004fe2000f8ec03f */
[----:B------:R-:W-:Y:S02]  /*e930*/  F2FP.F16.F32.PACK_AB R8, R8, R144 ;  /* 0x000000900808723e */ /* 0x000fe400000000ff */
[----:B------:R-:W-:Y:S02]  /*e940*/  LOP3.LUT R4, R4, 0xc0, RZ, 0xc0, !PT ;  /* 0x000000c004047812 */ /* 0x000fe400078ec0ff */
[----:B------:R-:W-:-:S02]  /*e950*/  LEA R2, R3, R2, 0x4 ;  /* 0x0000000203027211 */ /* 0x000fc400078e20ff */
[----:B------:R-:W-:Y:S02]  /*e960*/  LEA.HI R3, R4, R4, RZ, 0x1d ;  /* 0x0000000404037211 */ /* 0x000fe400078fe8ff */
[----:B------:R-:W-:Y:S02]  /*e970*/  LOP3.LUT R4, R0, 0x1, RZ, 0xc0, !PT ;  /* 0x0000000100047812 */ /* 0x000fe400078ec0ff */
[----:B------:R-:W-:Y:S01]  /*e980*/  F2FP.F16.F32.PACK_AB R14, R14, R148 ;  /* 0x000000940e0e723e */ /* 0x000fe200000000ff */
[----:B------:R-:W-:Y:S01]  /*e990*/  IMAD.U32 R0, R2, 0x2, R3 ;  /* 0x0000000202007824 */ /* 0x000fe200078e0003 */
[----:B------:R-:W-:Y:S02]  /*e9a0*/  ISETP.NE.U32.AND P1, PT, R4, 0x1, PT ;  /* 0x000000010400780c */ /* 0x000fe40003f25070 */
[----:B------:R-:W-:Y:S02]  /*e9b0*/  MOV R4, 0xfffffff0 ;  /* 0xfffffff000047802 */ /* 0x000fe40000000f00 */
[----:B------:R-:W-:Y:S01]  /*e9c0*/  LEA R0, R0, UR4, 0x1 ;  /* 0x0000000400007c11 */ /* 0x000fe2000f8e08ff */
[----:B------:R-:W-:Y:S01]  /*e9d0*/  ULDC.U8 UR4, c[0x0][0x3d8] ;  /* 0x0000f60000047ab9 */ /* 0x000fe20000000000 */
[----:B------:R-:W-:-:S02]  /*e9e0*/  SEL R4, R4, 0x10, !P1 ;  /* 0x0000001004047807 */ /* 0x000fc40004800000 */
        /* <DEDUP_REMOVED lines=8> */
[----:B------:R-:W-:Y:S02]  /*ea70*/  F2FP.F16.F32.PACK_AB R141, R141, R140 ;  /* 0x0000008c8d8d723e */ /* 0x000fe400000000ff */
[----:B------:R-:W-:Y:S01]  /*ea80*/  F2FP.F16.F32.PACK_AB R142, R143, R142 ;  /* 0x0000008e8f8e723e */ /* 0x000fe200000000ff */
[----:B------:R3:W-:Y:S01]  /*ea90*/  STS [R3], R14 ;  /* 0x0000000e03007388 */ /* 0x0007e20000000800 */
[----:B------:R-:W-:-:S02]  /*eaa0*/  F2FP.F16.F32.PACK_AB R11, R11, R152 ;  /* 0x000000980b0b723e */ /* 0x000fc400000000ff */
[----:B------:R-:W-:Y:S01]  /*eab0*/  F2FP.F16.F32.PACK_AB R154, R155, R154 ;  /* 0x0000009a9b9a723e */ /* 0x000fe200000000ff */
[----:B------:R-:W-:Y:S01]  /*eac0*/  STS [R3+0x200], R13 ;  /* 0x0002000d03007388 */ /* 0x000fe20000000800 */
[----:B------:R-:W-:Y:S02]  /*ead0*/  F2FP.F16.F32.PACK_AB R12, R12, R162 ;  /* 0x000000a20c0c723e */ /* 0x000fe400000000ff */
[----:B------:R-:W-:Y:S01]  /*eae0*/  F2FP.F16.F32.PACK_AB R10, R10, R160 ;  /* 0x000000a00a0a723e */ /* 0x000fe200000000ff */
[----:B------:R-:W-:Y:S01]  /*eaf0*/  STS [R0+0x1000], R141 ;  /* 0x0010008d00007388 */ /* 0x000fe20000000800 */
[----:B------:R-:W-:Y:S02]  /*eb00*/  F2FP.F16.F32.PACK_AB R9, R9, R168 ;  /* 0x000000a80909723e */ /* 0x000fe400000000ff */
[----:B------:R-:W-:Y:S01]  /*eb10*/  F2FP.F16.F32.PACK_AB R7, R7, R170 ;  /* 0x000000aa0707723e */ /* 0x000fe200000000ff */
[----:B------:R4:W-:Y:S01]  /*eb20*/  STS [R0+0x1200], R142 ;  /* 0x0012008e00007388 */ /* 0x0009e20000000800 */
[----:B------:R-:W-:-:S02]  /*eb30*/  F2FP.F16.F32.PACK_AB R16, R16, R158 ;  /* 0x0000009e1010723e */ /* 0x000fc400000000ff */
[----:B------:R-:W-:Y:S01]  /*eb40*/  F2FP.F16.F32.PACK_AB R17, R17, R156 ;  /* 0x0000009c1111723e */ /* 0x000fe200000000ff */
[----:B------:R1:W-:Y:S01]  /*eb50*/  STS [R3+0x1000], R11 ;  /* 0x0010000b03007388 */ /* 0x0003e20000000800 */
[----:B--2---:R-:W-:Y:S01]  /*eb60*/  @P0 IMAD R8, R19, R18, RZ ;  /* 0x0000001213080224 */ /* 0x004fe200078e02ff */
[----:B------:R-:W-:Y:S01]  /*eb70*/  F2FP.F16.F32.PACK_AB R6, R6, R164 ;  /* 0x000000a40606723e */ /* 0x000fe200000000ff */
[----:B------:R-:W2:Y:S01]  /*eb80*/  @!P0 LDC R19, c[0x0][0x2c4] ;  /* 0x0000b100ff138b82 */ /* 0x000ea20000000800 */
[----:B------:R-:W-:Y:S01]  /*eb90*/  STS [R3+0x1200], R154 ;  /* 0x0012009a03007388 */ /* 0x000fe20000000800 */
[----:B------:R-:W2:Y:S01]  /*eba0*/  @P6 MUFU.LG2 R18, R21 ;  /* 0x0000001500126308 */ /* 0x000ea20000000c00 */
[----:B------:R-:W-:Y:S02]  /*ebb0*/  F2FP.F16.F32.PACK_AB R5, R5, R166 ;  /* 0x000000a60505723e */ /* 0x000fe400000000ff */
[----:B------:R2:W-:Y:S03]  /*ebc0*/  STS [R2+0x200], R12 ;  /* 0x0002000c02007388 */ /* 0x0005e60000000800 */
[----:B---3--:R-:W3:Y:S01]  /*ebd0*/  @!P0 LDC R14, c[0x0][0x270] ;  /* 0x00009c00ff0e8b82 */ /* 0x008ee20000000800 */
[----:B------:R3:W-:Y:S07]  /*ebe0*/  STS [R2], R10 ;  /* 0x0000000a02007388 */ /* 0x0007ee0000000800 */
[----:B------:R-:W3:Y:S01]  /*ebf0*/  @!P2 LDC R20, c[0x0][0x2c4] ;  /* 0x0000b100ff14ab82 */ /* 0x000ee20000000800 */
[----:B----4-:R-:W-:Y:S01]  /*ec00*/  IADD3 R0, R4, R2, RZ ;  /* 0x0000000204007210 */ /* 0x010fe20007ffe0ff */
[----:B------:R-:W-:-:S04]  /*ec10*/  @P0 IMAD.MOV.U32 R4, RZ, RZ, 0x1 ;  /* 0x00000001ff040424 */ /* 0x000fc800078e00ff */
[----:B------:R4:W-:Y:S02]  /*ec20*/  STS [R0], R9 ;  /* 0x0000000900007388 */ /* 0x0009e40000000800 */
[----:B-1----:R-:W1:Y:S01]  /*ec30*/  @P0 LDC R11, c[0x0][0x2c0] ;  /* 0x0000b000ff0b0b82 */ /* 0x002e620000000800 */
[----:B--2---:R-:W-:Y:S01]  /*ec40*/  @!P0 SEL R8, R19, R24, !P1 ;  /* 0x0000001813088207 */ /* 0x004fe20004800000 */
[----:B------:R2:W-:Y:S01]  /*ec50*/  STS [R0+0x200], R7 ;  /* 0x0002000700007388 */ /* 0x0005e20000000800 */
[----:B------:R-:W-:-:S03]  /*ec60*/  MOV R24, 0x7f800000 ;  /* 0x7f80000000187802 */ /* 0x000fc60000000f00 */
[----:B------:R1:W-:Y:S02]  /*ec70*/  STS [R2+0x1200], R16 ;  /* 0x0012001002007388 */ /* 0x0003e40000000800 */
[----:B------:R-:W1:Y:S01]  /*ec80*/  @P5 LDC R12, c[0x0][0x2e8] ;  /* 0x0000ba00ff0c5b82 */ /* 0x000e620000000800 */
[----:B---3--:R-:W-:Y:S01]  /*ec90*/  @!P0 IMAD R4, R8, R14, RZ ;  /* 0x0000000e08048224 */ /* 0x008fe200078e02ff */
[----:B------:R3:W-:Y:S01]  /*eca0*/  @P3 MUFU.LG2 R10, R26 ;  /* 0x0000001a000a3308 */ /* 0x0007e20000000c00 */
[----:B------:R1:W-:Y:S02]  /*ecb0*/  STS [R2+0x1000], R17 ;  /* 0x0010001102007388 */ /* 0x0003e40000000800 */
[----:B------:R-:W-:Y:S02]  /*ecc0*/  IMAD R4, R30, R4, RZ ;  /* 0x000000041e047224 */ /* 0x000fe400078e02ff */
[----:B------:R1:W-:Y:S01]  /*ecd0*/  STS [R0+0x1000], R6 ;  /* 0x0010000600007388 */ /* 0x0003e20000000800 */
[----:B------:R-:W1:Y:S02]  /*ece0*/  @P6 LDC R13, c[0x0][0x2e8] ;  /* 0x0000ba00ff0d6b82 */ /* 0x000e640000000800 */
[----:B------:R-:W-:Y:S01]  /*ecf0*/  SEL R4, R4, RZ, P2 ;  /* 0x000000ff04047207 */ /* 0x000fe20001000000 */
[----:B------:R1:W-:Y:S04]  /*ed00*/  STS [R0+0x1200], R5 ;  /* 0x0012000500007388 */ /* 0x0003e80000000800 */
[----:B------:R-:W-:Y:S01]  /*ed10*/  IMAD R4, R31, R8, R4 ;  /* 0x000000081f047224 */ /* 0x000fe200078e0204 */
[----:B----4-:R4:W4:Y:S01]  /*ed20*/  @P5 MUFU.LG2 R9, R22 ;  /* 0x0000001600095308 */ /* 0x0109220000000c00 */
[----:B------:R-:W4:Y:S01]  /*ed30*/  @P4 LDC R14, c[0x0][0x2e8] ;  /* 0x0000ba00ff0e4b82 */ /* 0x000f220000000800 */
[----:B------:R-:W-:-:S02]  /*ed40*/  @!P0 MOV R11, 0x1 ;  /* 0x00000001000b8802 */ /* 0x000fc40000000f00 */
[----:B---3--:R-:W-:-:S04]  /*ed50*/  SHF.R.S32.HI R26, RZ, 0x1f, R30 ;  /* 0x0000001fff1a7819 */ /* 0x008fc8000001141e */
[----:B--2---:R-:W2:Y:S01]  /*ed60*/  @P4 MUFU.LG2 R7, R23 ;  /* 0x0000001700074308 */ /* 0x004ea20000000c00 */
[----:B-1----:R-:W1:Y:S01]  /*ed70*/  @P3 LDC R16, c[0x0][0x2e8] ;  /* 0x0000ba00ff103b82 */ /* 0x002e620000000800 */
[----:B------:R-:W-:Y:S01]  /*ed80*/  CS2R R2, SRZ ;  /* 0x0000000000027805 */ /* 0x000fe2000001ff00 */
[----:B------:R-:W-:Y:S01]  /*ed90*/  @P6 FMUL.FTZ R6, R18, 0.69314718246459960938 ;  /* 0x3f31721812066820 */ /* 0x000fe20000410000 */
[----:B----4-:R-:W-:Y:S01]  /*eda0*/  MOV R22, 0x7f800000 ;  /* 0x7f80000000167802 */ /* 0x010fe20000000f00 */
[----:B------:R-:W-:Y:S02]  /*edb0*/  @!P2 IMAD R0, R30, R20, RZ ;  /* 0x000000141e00a224 */ /* 0x000fe400078e02ff */
[----:B------:R-:W-:Y:S01]  /*edc0*/  @P5 FMUL.FTZ R5, R9, 0.69314718246459960938 ;  /* 0x3f31721809055820 */ /* 0x000fe20000410000 */
[----:B------:R-:W-:Y:S01]  /*edd0*/  @P6 FFMA.FTZ R24, R138, R13, R6 ;  /* 0x0000000d8a186223 */ /* 0x000fe20000010006 */
[----:B------:R-:W-:Y:S01]  /*ede0*/  @P3 FMUL.FTZ R6, R10, 0.69314718246459960938 ;  /* 0x3f3172180a063820 */ /* 0x000fe20000410000 */
[--C-:B------:R-:W-:Y:S01]  /*edf0*/  @!P2 IMAD.MOV.U32 R2, RZ, RZ, R0.reuse ;  /* 0x000000ffff02a224 */ /* 0x100fe200078e0000 */
[----:B------:R-:W-:Y:S01]  /*ee00*/  @!P2 SHF.R.S32.HI R3, RZ, 0x1f, R0 ;  /* 0x0000001fff03a819 */ /* 0x000fe20000011400 */
[----:B------:R-:W-:Y:S01]  /*ee10*/  @P5 FFMA.FTZ R25, R137, R12, R5 ;  /* 0x0000000c89195223 */ /* 0x000fe20000010005 */
[----:B------:R-:W-:Y:S01]  /*ee20*/  BAR.SYNC.DEFER_BLOCKING 0x0 ;  /* 0x0000000000007b1d */ /* 0x000fe20000010000 */
[----:B------:R-:W-:Y:S01]  /*ee30*/  LOP3.LUT P2, RZ, R27, 0x3, RZ, 0xc0, !PT ;  /* 0x000000031bff7812 */ /* 0x000fe2000784c0ff */
[----:B------:R-:W-:-:S02]  /*ee40*/  IMAD R5, R32, R11, RZ ;  /* 0x0000000b20057224 */ /* 0x000fc400078e02ff */
[----:B--2---:R-:W-:Y:S01]  /*ee50*/  @P4 FMUL.FTZ R7, R7, 0.69314718246459960938 ;  /* 0x3f31721807074820 */ /* 0x004fe20000410000 */
[----:B------:R-:W-:Y:S01]  /*ee60*/  SHF.L.U32 R12, R29, 0x3, RZ ;  /* 0x000000031d0c7819 */ /* 0x000fe200000006ff */
[----:B------:R-:W-:Y:S02]  /*ee70*/  IMAD.MOV.U32 R23, RZ, RZ, 0x7f800000 ;  /* 0x7f800000ff177424 */ /* 0x000fe400078e00ff */
[----:B-1----:R-:W-:Y:S01]  /*ee80*/  @P3 FFMA.FTZ R23, R135, R16, R6 ;  /* 0x0000001087173223 */ /* 0x002fe20000010006 */
[----:B------:R-:W-:Y:S01]  /*ee90*/  SHF.L.U32 R0, R5, 0x7, RZ ;  /* 0x0000000705007819 */ /* 0x000fe200000006ff */
[----:B------:R-:W-:Y:S01]  /*eea0*/  @P4 FFMA.FTZ R22, R136, R14, R7 ;  /* 0x0000000e88164223 */ /* 0x000fe20000010007 */
[----:B------:R-:W-:Y:S02]  /*eeb0*/  SHF.R.S32.HI R13, RZ, 0x1f, R12 ;  /* 0x0000001fff0d7819 */ /* 0x000fe4000001140c */
[----:B------:R-:W-:Y:S02]  /*eec0*/  IADD3 R10, P1, P0, R0, R2, R4 ;  /* 0x00000002000a7210 */ /* 0x000fe4000783e004 */
[----:B------:R-:W-:-:S02]  /*eed0*/  SHF.R.S32.HI R5, RZ, 0x1f, R0 ;  /* 0x0000001fff057819 */ /* 0x000fc40000011400 */
[----:B------:R-:W-:-:S04]  /*eee0*/  SHF.R.S32.HI R4, RZ, 0x1f, R4 ;  /* 0x0000001fff047819 */ /* 0x000fc80000011404 */
        /* <DEDUP_REMOVED lines=46> */
.L_x_537:
[----:B------:R-:W-:Y:S05]  /*f1d0*/  BSYNC B0 ;  /* 0x0000000000007941 */ /* 0x000fea0003800000 */
.L_x_536:
[----:B------:R-:W-:Y:S01]  /*f1e0*/  ULDC.64 UR4, c[0x0][0x290] ;  /* 0x0000a40000047ab9 */ /* 0x000fe20000000a00 */
[----:B-1----:R-:W-:Y:S01]  /*f1f0*/  SHF.R.S32.HI R4, RZ, 0x1f, R31 ;  /* 0x0000001fff047819 */ /* 0x002fe2000001141f */
[----:B------:R-:W-:Y:S01]  /*f200*/  IMAD R0, R26, UR4, RZ ;  /* 0x000000041a007c24 */ /* 0x000fe2000f8e02ff */
[----:B------:R-:W-:Y:S01]  /*f210*/  SHF.R.S32.HI R29, RZ, 0x1f, R28 ;  /* 0x0000001fff1d7819 */ /* 0x000fe2000001141c */
[C---:B------:R-:W-:Y:S01]  /*f220*/  IMAD.WIDE.U32 R2, R30.reuse, UR4, R12 ;  /* 0x000000041e027c25 */ /* 0x040fe2000f8e000c */
[----:B-----5:R-:W1:Y:S01]  /*f230*/  LDS.128 R24, [R222] ;  /* 0x00000000de187984 */ /* 0x020e620000000c00 */
        /* <DEDUP_REMOVED lines=32> */
.L_x_538:
        /* <DEDUP_REMOVED lines=12> */
.L_x_1315:


//--------------------- .text._ZN5flash16flash_fwd_kernelI23Flash_fwd_kernel_traitsILi32ELi128ELi128ELi4ELb0ELb0EN7cutlass6half_tE19Flash_kernel_traitsILi32ELi128ELi128ELi4ES3_EELb0ELb0ELb0ELb0ELb1ELb1ELb1ELb0EEEvNS_16Flash_fwd_paramsE --------------------------
	.section	.text._ZN5flash16flash_fwd_kernelI23Flash_fwd_kernel_traitsILi32ELi128ELi128ELi4ELb0ELb0EN7cutlass6half_tE19Flash_kernel_traitsILi32ELi128ELi128ELi4ES3_EELb0ELb0ELb0ELb0ELb1ELb1ELb1ELb0EEEvNS_16Flash_fwd_paramsE,"ax",@progbits
	.align	128
        .global         _ZN5flash16flash_fwd_kernelI23Flash_fwd_kernel_traitsILi32ELi128ELi128ELi4ELb0ELb0EN7cutlass6half_tE19Flash_kernel_traitsILi32ELi128ELi128ELi4ES3_EELb0ELb0ELb0ELb0ELb1ELb1ELb1ELb0EEEvNS_16Flash_fwd_paramsE
        .type           _ZN5flash16flash_fwd_kernelI23Flash_fwd_kernel_traitsILi32ELi128ELi128ELi4ELb0ELb0EN7cutlass6half_tE19Flash_kernel_traitsILi32ELi128ELi128ELi4ES3_EELb0ELb0ELb0ELb0ELb1ELb1ELb1ELb0EEEvNS_16Flash_fwd_paramsE,@function
        .size           _ZN5flash16flash_fwd_kernelI23Flash_fwd_kernel_traitsILi32ELi128ELi128ELi4ELb0ELb0EN7cutlass6half_tE19Flash_kernel_traitsILi32ELi128ELi128ELi4ES3_EELb0ELb0ELb0ELb0ELb1ELb1ELb1ELb0EEEvNS_16Flash_fwd_paramsE,(.L_x_1316 - _ZN5flash16flash_fwd_kernelI23Flash_fwd_kernel_traitsILi32ELi128ELi128ELi4ELb0ELb0EN7cutlass6half_tE19Flash_kernel_traitsILi32ELi128ELi128ELi4ES3_EELb0ELb0ELb0ELb0ELb1ELb1ELb1ELb0EEEvNS_16Flash_fwd_paramsE)
        .other          _ZN5flash16flash_fwd_kernelI23Flash_fwd_kernel_traitsILi32ELi128ELi128ELi4ELb0ELb0EN7cutlass6half_tE19Flash_kernel_traitsILi32ELi128ELi128ELi4ES3_EELb0ELb0ELb0ELb0ELb1ELb1ELb1ELb0EEEvNS_16Flash_fwd_paramsE,@"STO_CUDA_ENTRY STV_DEFAULT"
_ZN5flash16flash_fwd_kernelI23Flash_fwd_kernel_traitsILi32ELi128ELi128ELi4ELb0ELb0EN7cutlass6half_tE19Flash_kernel_traitsILi32ELi128ELi128ELi4ES3_EELb0ELb0ELb0ELb0ELb1ELb1ELb1ELb0EEEvNS_16Flash_fwd_paramsE:
.text._ZN5flash16flash_fwd_kernelI23Flash_fwd_kernel_traitsILi32ELi128ELi128ELi4ELb0ELb0EN7cutlass6half_tE19Flash_kernel_traitsILi32ELi128ELi128ELi4ES3_EELb0ELb0ELb0ELb0ELb1ELb1ELb1ELb0EEEvNS_16Flash_fwd_paramsE:
        /* <DEDUP_REMOVED lines=31> */
[----:B-----5:R-:W-:Y:S01]  /*01f0*/  @P3 IADD3 R104, R23, -R18, RZ ;  /* 0x8000001217683210 */ /* 0x020fe20007ffe0ff */
[----:B------:R-:W-:Y:S01]  /*0200*/  ULDC.64 UR10, c[0x0][0x250] ;  /* 0x00009400000a7ab9 */ /* 0x000fe20000000a00 */
[----:B------:R-:W-:Y:S01]  /*0210*/  IMAD R14, R29, UR5, R2 ;  /* 0x000000051d0e7c24 */ /* 0x000fe2000f8e0202 */
[----:B------:R-:W-:-:S02]  /*0220*/  USHF.L.U32 UR18, UR10, 0x6, URZ ;  /* 0x000000060a127899 */ /* 0x000fc4000800063f */
[----:B------:R-:W-:Y:S01]  /*0230*/  USHF.L.U64.HI UR20, UR10, 0x6, UR11 ;  /* 0x000000060a147899 */ /* 0x000fe2000801020b */
[----:B--2---:R-:W-:-:S04]  /*0240*/  IABS R0, R30 ;  /* 0x0000001e00007213 */ /* 0x004fc80000000000 */
[----:B------:R-:W-:Y:S02]  /*0250*/  MOV R27, R0 ;  /* 0x00000000001b7202 */ /* 0x000fe40000000f00 */
[----:B-1----:R-:W-:Y:S02]  /*0260*/  SHF.R.S32.HI R15, RZ, 0x1f, R249 ;  /* 0x0000001fff0f7819 */ /* 0x002fe400000114f9 */
[----:B------:R-:W1:Y:S02]  /*0270*/  I2F.RP R12, R27 ;  /* 0x0000001b000c7306 */ /* 0x000e640000209400 */
[CC--:B------:R-:W-:Y:S02]  /*0280*/  LEA.HI R19, R15.reuse, R249.reuse, RZ, 0x2 ;  /* 0x000000f90f137211 */ /* 0x0c0fe400078f10ff */
[----:B------:R-:W-:Y:S02]  /*0290*/  LEA.HI R10, R15, R249, RZ, 0x4 ;  /* 0x000000f90f0a7211 */ /* 0x000fe400078f20ff */
[----:B------:R-:W-:-:S02]  /*02a0*/  LOP3.LUT R0, R19, 0xfffffffc, RZ, 0xc0, !PT ;  /* 0xfffffffc13007812 */ /* 0x000fc400078ec0ff */
[-C--:B------:R-:W-:Y:S02]  /*02b0*/  LEA.HI R25, R15, R249.reuse, RZ, 0x3 ;  /* 0x000000f90f197211 */ /* 0x080fe400078f18ff */
[----:B------:R-:W-:Y:S02]  /*02c0*/  IADD3 R0, -R0, R249, RZ ;  /* 0x000000f900007210 */ /* 0x000fe40007ffe1ff */
[----:B------:R-:W-:Y:S02]  /*02d0*/  SHF.R.S32.HI R4, RZ, 0x4, R10 ;  /* 0x00000004ff047819 */ /* 0x000fe4000001140a */
[----:B------:R-:W-:Y:S01]  /*02e0*/  SHF.L.U32 R8, R0, 0x3, RZ ;  /* 0x0000000300087819 */ /* 0x000fe200000006ff */
[----:B-1----:R-:W1:Y:S01]  /*02f0*/  MUFU.RCP R12, R12 ;  /* 0x0000000c000c7308 */ /* 0x002e620000001000 */
[----:B------:R-:W-:Y:S02]  /*0300*/  LOP3.LUT R0, R10, 0xfffffff0, RZ, 0xc0, !PT ;  /* 0xfffffff00a007812 */ /* 0x000fe400078ec0ff */
[----:B------:R-:W-:-:S02]  /*0310*/  SHF.R.S32.HI R5, RZ, 0x3, R25 ;  /* 0x00000003ff057819 */ /* 0x000fc40000011419 */
[----:B------:R-:W-:Y:S02]  /*0320*/  LEA.HI R10, R10, R4, RZ, 0x1 ;  /* 0x000000040a0a7211 */ /* 0x000fe400078f08ff */
[----:B------:R-:W-:Y:S01]  /*0330*/  IADD3 R0, -R0, R249, RZ ;  /* 0x000000f900007210 */ /* 0x000fe20007ffe1ff */
[----:B------:R-:W-:Y:S01]  /*0340*/  IMAD.SHL.U32 R5, R5, 0x40, RZ ;  /* 0x0000004005057824 */ /* 0x000fe200078e00ff */
[----:B------:R-:W-:Y:S02]  /*0350*/  LOP3.LUT R10, R10, 0xfffffffe, RZ, 0xc0, !PT ;  /* 0xfffffffe0a0a7812 */ /* 0x000fe400078ec0ff */
[----:B------:R-:W-:Y:S02]  /*0360*/  LEA.HI R13, R0, R0, RZ, 0x1 ;  /* 0x00000000000d7211 */ /* 0x000fe400078f08ff */
[----:B------:R-:W-:Y:S02]  /*0370*/  LOP3.LUT R5, R5, 0xc0, RZ, 0xc0, !PT ;  /* 0x000000c005057812 */ /* 0x000fe400078ec0ff */
[----:B------:R-:W-:-:S02]  /*0380*/  IADD3 R22, R4, -R10, RZ ;  /* 0x8000000a04167210 */ /* 0x000fc40007ffe0ff */
[----:B------:R-:W-:Y:S02]  /*0390*/  LOP3.LUT R4, R13, 0x7fffffe, RZ, 0xc0, !PT ;  /* 0x07fffffe0d047812 */ /* 0x000fe400078ec0ff */
[----:B------:R-:W-:Y:S02]  /*03a0*/  SHF.R.S32.HI R10, RZ, 0x1f, R0 ;  /* 0x0000001fff0a7819 */ /* 0x000fe40000011400 */
[----:B------:R-:W-:Y:S01]  /*03b0*/  LOP3.LUT R11, R5, 0x18, R8, 0xf8, !PT ;  /* 0x00000018050b7812 */ /* 0x000fe200078ef808 */
[----:B------:R-:W-:Y:S01]  /*03c0*/  IMAD.IADD R177, R0, 0x1, -R4 ;  /* 0x0000000100b17824 */ /* 0x000fe200078e0a04 */
[----:B------:R-:W-:Y:S02]  /*03d0*/  SHF.R.U32.HI R5, RZ, 0x3, R5 ;  /* 0x00000003ff057819 */ /* 0x000fe40000011605 */
[----:B------:R-:W-:Y:S02]  /*03e0*/  LEA.HI R26, R10, R0, RZ, 0x3 ;  /* 0x000000000a1a7211 */ /* 0x000fe400078f18ff */
[----:B-1----:R-:W-:-:S02]  /*03f0*/  IADD3 R4, R12, 0xffffffe, RZ ;  /* 0x0ffffffe0c047810 */ /* 0x002fc40007ffe0ff */
[----:B------:R-:W-:Y:S02]  /*0400*/  SHF.R.S32.HI R6, RZ, 0x2, R19 ;  /* 0x00000002ff067819 */ /* 0x000fe40000011413 */
[----:B------:R-:W-:Y:S02]  /*0410*/  LOP3.LUT R0, R25, 0xfffffff8, RZ, 0xc0, !PT ;  /* 0xfffffff819007812 */ /* 0x000fe400078ec0ff */
[----:B------:R-:W-:Y:S02]  /*0420*/  LOP3.LUT R197, R11, R5, RZ, 0x3c, !PT ;  /* 0x000000050bc57212 */ /* 0x000fe400078e3cff */
[----:B------:R1:W2:Y:S01]  /*0430*/  F2I.FTZ.U32.TRUNC.NTZ R5, R4 ;  /* 0x0000000400057305 */ /* 0x0002a2000021f000 */
[-C--:B------:R-:W-:Y:S02]  /*0440*/  IADD3 R0, -R0, R249.reuse, RZ ;  /* 0x000000f900007210 */ /* 0x080fe40007ffe1ff */
[----:B------:R-:W-:Y:S02]  /*0450*/  SHF.R.S32.HI R9, RZ, 0x1f, R8 ;  /* 0x0000001fff097819 */ /* 0x000fe40000011408 */
[----:B------:R-:W-:-:S02]  /*0460*/  LEA.HI R216, R15, R249, RZ, 0x5 ;  /* 0x000000f90fd87211 */ /* 0x000fc400078f28ff */
[----:B------:R-:W-:Y:S01]  /*0470*/  SHF.R.S32.HI R7, RZ, 0x1f, R6 ;  /* 0x0000001fff077819 */ /* 0x000fe20000011406 */
[----:B------:R-:W-:Y:S01]  /*0480*/  IMAD.WIDE.U32 R2, R29, UR4, R8 ;  /* 0x000000041d027c25 */ /* 0x000fe2000f8e0008 */
[----:B------:R-:W-:Y:S01]  /*0490*/  SHF.R.S32.HI R21, RZ, 0x5, R216 ;  /* 0x00000005ff157819 */ /* 0x000fe200000114d8 */
[----:B------:R-:W-:Y:S01]  /*04a0*/  ULDC.64 UR4, c[0x0][0x258] ;  /* 0x0000960000047ab9 */ /* 0x000fe20000000a00 */
[----:B---3--:R-:W-:Y:S01]  /*04b0*/  SHF.R.S32.HI R11, RZ, 0x1f, R31 ;  /* 0x0000001fff0b7819 */ /* 0x008fe2000001141f */
[----:B------:R-:W-:Y:S01]  /*04c0*/  IMAD.WIDE R16, R16, 0x80, R6 ;  /* 0x0000008010107825 */ /* 0x000fe200078e0206 */
[----:B------:R-:W-:Y:S02]  /*04d0*/  IADD3 R3, R3, R14, RZ ;  /* 0x0000000e03037210 */ /* 0x000fe40007ffe0ff */
[----:B-1----:R-:W-:Y:S01]  /*04e0*/  LEA.HI R4, R19, R6, RZ, 0x1 ;  /* 0x0000000613047211 */ /* 0x002fe200078f08ff */
[----:B------:R-:W-:Y:S01]  /*04f0*/  IMAD R11, R11, UR4, RZ ;  /* 0x000000040b0b7c24 */ /* 0x000fe2000f8e02ff */
[----:B------:R-:W-:Y:S01]  /*0500*/  LEA.HI R19, R0, R0, RZ, 0x1 ;  /* 0x0000000000137211 */ /* 0x000fe200078f08ff */
[----:B------:R-:W-:Y:S01]  /*0510*/  IMAD.WIDE.U32 R2, R31, UR4, R2 ;  /* 0x000000041f027c25 */ /* 0x000fe2000f8e0002 */
[----:B------:R-:W-:Y:S01]  /*0520*/  LOP3.LUT R10, R4, 0x7fffffe, RZ, 0xc0, !PT ;  /* 0x07fffffe040a7812 */ /* 0x000fe200078ec0ff */
[----:B------:R-:W-:Y:S01]  /*0530*/  USHF.L.U64.HI UR4, UR6, 0x6, UR7 ;  /* 0x0000000606047899 */ /* 0x000fe20008010207 */
[----:B------:R-:W-:Y:S01]  /*0540*/  LOP3.LUT R4, R19, 0x3fffffe, RZ, 0xc0, !PT ;  /* 0x03fffffe13047812 */ /* 0x000fe200078ec0ff */
[----:B------:R-:W-:Y:S01]  /*0550*/  IMAD R11, R31, UR5, R11 ;  /* 0x000000051f0b7c24 */ /* 0x000fe2000f8e020b */
[----:B------:R-:W-:Y:S01]  /*0560*/  IADD3 R10, R6, -R10, RZ ;  /* 0x8000000a060a7210 */ /* 0x000fe20007ffe0ff */
[----:B------:R-:W1:Y:S01]  /*0570*/  S2UR UR5, SR_CgaCtaId ;  /* 0x00000000000579c3 */ /* 0x000e620000008800 */
[----:B------:R-:W-:Y:S01]  /*0580*/  IABS R14, R31 ;  /* 0x0000001f000e7213 */ /* 0x000fe20000000000 */
[----:B------:R-:W-:Y:S01]  /*0590*/  IMAD.IADD R24, R0, 0x1, -R4 ;  /* 0x0000000100187824 */ /* 0x000fe200078e0a04 */
[----:B------:R-:W-:Y:S01]  /*05a0*/  LEA R10, R21, R10, 0x3 ;  /* 0x0000000a150a7211 */ /* 0x000fe200078e18ff */
[----:B------:R-:W-:Y:S01]  /*05b0*/  IMAD R4, R17, UR6, RZ ;  /* 0x0000000611047c24 */ /* 0x000fe2000f8e02ff */
[----:B--2---:R-:W-:-:S02]  /*05c0*/  IADD3 R0, RZ, -R5, RZ ;  /* 0x80000005ff007210 */ /* 0x004fc40007ffe0ff */
[----:B------:R-:W-:Y:S01]  /*05d0*/  IADD3 R3, R3, R11, RZ ;  /* 0x0000000b03037210 */ /* 0x000fe20007ffe0ff */
[----:B------:R-:W-:Y:S01]  /*05e0*/  IMAD.U32 R197, R10, 0x20, R197 ;  /* 0x000000200ac57824 */ /* 0x000fe200078e00c5 */
[----:B------:R-:W-:Y:S01]  /*05f0*/  SHF.R.S32.HI R12, RZ, 0x1, R13 ;  /* 0x00000001ff0c7819 */ /* 0x000fe2000001140d */
[----:B------:R-:W-:Y:S01]  /*0600*/  IMAD R10, R16, UR7, R4 ;  /* 0x00000007100a7c24 */ /* 0x000fe2000f8e0204 */
[----:B------:R-:W-:Y:S01]  /*0610*/  MOV R4, RZ ;  /* 0x000000ff00047202 */ /* 0x000fe20000000f00 */
[----:B------:R-:W-:Y:S02]  /*0620*/  IMAD R0, R0, R27, RZ ;  /* 0x0000001b00007224 */ /* 0x000fe400078e02ff */
[----:B------:R-:W-:Y:S01]  /*0630*/  IMAD.WIDE.U32 R2, R16, UR6, R2 ;  /* 0x0000000610027c25 */ /* 0x000fe2000f8e0002 */
[----:B------:R-:W-:Y:S01]  /*0640*/  ULDC.64 UR6, c[0x0][0x210] ;  /* 0x0000840000067ab9 */ /* 0x000fe20000000a00 */
[----:B------:R-:W2:Y:S02]  /*0650*/  @!P3 LDC.64 R16, c[0x0][0x318] ;  /* 0x0000c600ff10bb82 */ /* 0x000ea40000000a00 */
[----:B------:R-:W-:Y:S01]  /*0660*/  IMAD.HI.U32 R4, R5, R0, R4 ;  /* 0x0000000005047227 */ /* 0x000fe200078e0004 */
[----:B------:R-:W-:-:S04]  /*0670*/  SHF.R.S32.HI R0, RZ, 0x1f, R13 ;  /* 0x0000001fff007819 */ /* 0x000fc8000001140d */
[----:B------:R-:W-:Y:S01]  /*0680*/  LEA.HI R5, R0, R12, RZ, 0x2 ;  /* 0x0000000c00057211 */ /* 0x000fe200078f10ff */
[----:B------:R-:W-:Y:S01]  /*0690*/  IMAD.HI.U32 R11, R4, R14, RZ ;  /* 0x0000000e040b7227 */ /* 0x000fe200078e00ff */
[----:B------:R-:W-:Y:S01]  /*06a0*/  IADD3 R0, R3, R10, RZ ;  /* 0x0000000a03007210 */ /* 0x000fe20007ffe0ff */
[----:B-1----:R-:W-:Y:S01]  /*06b0*/  ULEA UR5, UR5, UR8, 0x18 ;  /* 0x0000000805057291 */ /* 0x002fe2000f8ec03f */
[C---:B------:R-:W-:Y:S02]  /*06c0*/  LEA R4, P0, R2.reuse, UR6, 0x1 ;  /* 0x0000000602047c11 */ /* 0x040fe4000f8008ff */
[----:B------:R-:W-:Y:S01]  /*06d0*/  IADD3 R10, -R11, RZ, RZ ;  /* 0x000000ff0b0a7210 */ /* 0x000fe20007ffe1ff */
[----:B------:R-:W-:Y:S01]  /*06e0*/  ULDC.64 UR8, c[0x0][0x248] ;  /* 0x0000920000087ab9 */ /* 0x000fe20000000a00 */
[----:B------:R-:W-:Y:S01]  /*06f0*/  LOP3.LUT R3, R5, 0xfffffffc, RZ, 0xc0, !PT ;  /* 0xfffffffc05037812 */ /* 0x000fe200078ec0ff */
[----:B------:R-:W-:Y:S01]  /*0700*/  USHF.L.U64.HI UR12, UR8, 0x7, UR9 ;  /* 0x00000007080c7899 */ /* 0x000fe20008010209 */
[----:B------:R-:W-:Y:S01]  /*0710*/  LEA.HI.X R5, R2, UR7, R0, 0x1, P0 ;  /* 0x0000000702057c11 */ /* 0x000fe200080f0c00 */
[----:B------:R-:W-:Y:S01]  /*0720*/  IMAD R10, R27, R10, R14 ;  /* 0x0000000a1b0a7224 */ /* 0x000fe200078e020e */
[----:B------:R-:W-:Y:S01]  /*0730*/  IADD3 R2, P0, R4, UR13, RZ ;  /* 0x0000000d04027c10 */ /* 0x000fe2000ff1e0ff */
[----:B------:R-:W1:Y:S01]  /*0740*/  @!P3 LDC.64 R14, c[0x0][0x2c8] ;  /* 0x0000b200ff0ebb82 */ /* 0x000e620000000a00 */
[----:B------:R-:W-:Y:S01]  /*0750*/  IMAD.IADD R20, R12, 0x1, -R3 ;  /* 0x000000010c147824 */ /* 0x000fe200078e0a03 */
[----:B------:R-:W-:Y:S01]  /*0760*/  LEA R197, R197, UR5, 0x1 ;  /* 0x00000005c5c57c11 */ /* 0x000fe2000f8e08ff */
[----:B------:R-:W-:Y:S01]  /*0770*/  ULDC.64 UR6, c[0x0][0x230] ;  /* 0x00008c0000067ab9 */ /* 0x000fe20000000a00 */
[----:B------:R-:W-:Y:S01]  /*0780*/  ISETP.GT.U32.AND P1, PT, R27, R10, PT ;  /* 0x0000000a1b00720c */ /* 0x000fe20003f24070 */
[----:B------:R-:W-:Y:S01]  /*0790*/  USHF.L.U32 UR19, UR8, 0x7, URZ ;  /* 0x0000000708137899 */ /* 0x000fe2000800063f */
[----:B------:R-:W-:Y:S01]  /*07a0*/  IADD3.X R3, R5, UR4, RZ, P0, !PT ;  /* 0x0000000405037c10 */ /* 0x000fe200087fe4ff */
[----:B------:R-:W-:Y:S01]  /*07b0*/  @!PT LDS RZ, [RZ] ;  /* 0x00000000fffff984 */ /* 0x000fe20000000800 */
[----:B------:R-:W-:Y:S01]  /*07c0*/  @!PT LDS RZ, [RZ] ;  /* 0x00000000fffff984 */ /* 0x000fe20000000800 */
[----:B------:R-:W-:Y:S01]  /*07d0*/  @!PT LDS RZ, [RZ] ;  /* 0x00000000fffff984 */ /* 0x000fe20000000800 */
[----:B------:R3:W-:Y:S01]  /*07e0*/  LDGSTS.E.BYPASS.LTC128B.128 [R197], desc[UR16][R4.64] ;  /* 0x0000000004c57fae */ /* 0x0007e2000b901d50 */
[----:B------:R-:W-:Y:S01]  /*07f0*/  IADD3 R12, P0, R2, UR13, RZ ;  /* 0x0000000d020c7c10 */ /* 0x000fe2000ff1e0ff */
[----:B------:R-:W-:Y:S01]  /*0800*/  USHF.L.U32 UR15, UR8, 0x6, URZ ;  /* 0x00000006080f7899 */ /* 0x000fe2000800063f */
[----:B--2---:R-:W-:Y:S01]  /*0810*/  @!P3 ISETP.NE.U32.AND P2, PT, R16, RZ, PT ;  /* 0x000000ff1000b20c */ /* 0x004fe20003f45070 */
[----:B------:R2:W-:Y:S01]  /*0820*/  LDGSTS.E.BYPASS.LTC128B.128 [R197+0x800], desc[UR16][R2.64] ;  /* 0x0080000002c57fae */ /* 0x0005e2000b901d50 */
[----:B------:R-:W-:Y:S01]  /*0830*/  IADD3.X R13, R3, UR4, RZ, P0, !PT ;  /* 0x00000004030d7c10 */ /* 0x000fe200087fe4ff */
[----:B------:R-:W-:Y:S01]  /*0840*/  USHF.L.U64.HI UR14, UR8, 0x6, UR9 ;  /* 0x00000006080e7899 */ /* 0x000fe20008010209 */
[----:B------:R-:W-:-:S03]  /*0850*/  @!P3 ISETP.NE.AND.EX P2, PT, R17, RZ, PT, P2 ;  /* 0x000000ff1100b20c */ /* 0x000fc60003f45320 */
[-C--:B------:R-:W-:Y:S01]  /*0860*/  @!P1 IADD3 R10, R10, -R27.reuse, RZ ;  /* 0x8000001b0a0a9210 */ /* 0x080fe20007ffe0ff */
[----:B------:R-:W-:Y:S01]  /*0870*/  @!P1 VIADD R11, R11, 0x1 ;  /* 0x000000010b0b9836 */ /* 0x000fe20000000000 */
[----:B------:R-:W-:Y:S01]  /*0880*/  ISETP.NE.AND P1, PT, R30, RZ, PT ;  /* 0x000000ff1e00720c */ /* 0x000fe20003f25270 */
[----:B------:R-:W-:Y:S01]  /*0890*/  LDGSTS.E.BYPASS.LTC128B.128 [R197+0x1000], desc[UR16][R12.64] ;  /* 0x010000000cc57fae */ /* 0x000fe2000b901d50 */
[----:B------:R-:W-:Y:S02]  /*08a0*/  ISETP.GE.U32.AND P4, PT, R10, R27, PT ;  /* 0x0000001b0a00720c */ /* 0x000fe40003f86070 */
[----:B---3--:R-:W-:-:S11]  /*08b0*/  IADD3 R4, P0, R6, R18, RZ ;  /* 0x0000001206047210 */ /* 0x008fd60007f1e0ff */
[----:B------:R-:W-:Y:S02]  /*08c0*/  @P4 IADD3 R11, R11, 0x1, RZ ;  /* 0x000000010b0b4810 */ /* 0x000fe40007ffe0ff */
[----:B------:R-:W-:Y:S02]  /*08d0*/  LEA.HI.X.SX32 R0, R18, R7, 0x1, P0 ;  /* 0x0000000712007211 */ /* 0x000fe400000f0eff */
[----:B------:R-:W-:-:S03]  /*08e0*/  LOP3.LUT R7, R31, R30, RZ, 0x3c, !PT ;  /* 0x0000001e1f077212 */ /* 0x000fc600078e3cff */
[C---:B--2---:R-:W-:Y:S01]  /*08f0*/  IMAD R2, R0.reuse, UR8, RZ ;  /* 0x0000000800027c24 */ /* 0x044fe2000f8e02ff */
[----:B------:R-:W-:Y:S01]  /*0900*/  ISETP.GE.AND P0, PT, R7, RZ, PT ;  /* 0x000000ff0700720c */ /* 0x000fe20003f06270 */
[----:B------:R-:W-:Y:S02]  /*0910*/  IMAD R0, R0, UR10, RZ ;  /* 0x0000000a00007c24 */ /* 0x000fe4000f8e02ff */
[C---:B------:R-:W-:Y:S02]  /*0920*/  IMAD R6, R4.reuse, UR9, R2 ;  /* 0x0000000904067c24 */ /* 0x040fe4000f8e0202 */
[C---:B------:R-:W-:Y:S01]  /*0930*/  IMAD R10, R4.reuse, UR11, R0 ;  /* 0x0000000b040a7c24 */ /* 0x040fe2000f8e0200 */
[----:B-1----:R-:W-:Y:S01]  /*0940*/  @!P3 SEL R0, R15, RZ, P2 ;  /* 0x000000ff0f00b207 */ /* 0x002fe20001000000 */
[----:B------:R-:W-:Y:S01]  /*0950*/  IMAD.WIDE.U32 R2, R4, UR8, R8 ;  /* 0x0000000804027c25 */ /* 0x000fe2000f8e0008 */
[----:B------:R-:W-:Y:S02]  /*0960*/  ULDC.64 UR8, c[0x0][0x220] ;  /* 0x0000880000087ab9 */ /* 0x000fe40000000a00 */
[----:B------:R-:W-:Y:S01]  /*0970*/  @!P3 IADD3 R104, R0, R14, -R18 ;  /* 0x0000000e0068b210 */ /* 0x000fe20007ffe812 */
[----:B------:R-:W-:Y:S01]  /*0980*/  IMAD.WIDE.U32 R4, R4, UR10, R8 ;  /* 0x0000000a04047c25 */ /* 0x000fe2000f8e0008 */
[----:B------:R-:W-:-:S02]  /*0990*/  IADD3 R3, R3, R6, RZ ;  /* 0x0000000603037210 */ /* 0x000fc40007ffe0ff */
[----:B------:R-:W-:Y:S01]  /*09a0*/  MOV R0, R11 ;  /* 0x0000000b00007202 */ /* 0x000fe20000000f00 */
[----:B------:R-:W-:Y:S01]  /*09b0*/  IMAD R9, R28, UR6, RZ ;  /* 0x000000061c097c24 */ /* 0x000fe2000f8e02ff */
[----:B------:R-:W-:Y:S01]  /*09c0*/  IADD3 R8, R104, 0x7f, RZ ;  /* 0x0000007f68087810 */ /* 0x000fe20007ffe0ff */
[----:B------:R-:W-:Y:S01]  /*09d0*/  IMAD.WIDE.U32 R6, R29, UR6, R2 ;  /* 0x000000061d067c25 */ /* 0x000fe2000f8e0002 */
[----:B------:R-:W-:Y:S02]  /*09e0*/  IADD3 R3, R5, R10, RZ ;  /* 0x0000000a05037210 */ /* 0x000fe40007ffe0ff */
[----:B------:R-:W-:Y:S01]  /*09f0*/  MOV R2, R4 ;  /* 0x0000000400027202 */ /* 0x000fe20000000f00 */
[C---:B------:R-:W-:Y:S01]  /*0a00*/  IMAD R9, R29.reuse, UR7, R9 ;  /* 0x000000071d097c24 */ /* 0x040fe2000f8e0209 */
[----:B------:R-:W-:Y:S01]  /*0a10*/  ULDC.64 UR6, c[0x0][0x238] ;  /* 0x00008e0000067ab9 */ /* 0x000fe20000000a00 */
[----:B------:R-:W-:Y:S01]  /*0a20*/  @!P0 IMAD.MOV R0, RZ, RZ, -R0 ;  /* 0x000000ffff008224 */ /* 0x000fe200078e0a00 */
[----:B------:R-:W-:Y:S01]  /*0a30*/  @!P1 LOP3.LUT R0, RZ, R30, RZ, 0x33, !PT ;  /* 0x0000001eff009212 */ /* 0x000fe200078e33ff */
[----:B------:R-:W-:Y:S01]  /*0a40*/  IMAD R10, R28, UR6, RZ ;  /* 0x000000061c0a7c24 */ /* 0x000fe2000f8e02ff */
[----:B------:R-:W-:Y:S01]  /*0a50*/  SHF.R.S32.HI R4, RZ, 0x1f, R8 ;  /* 0x0000001fff047819 */ /* 0x000fe20000011408 */
[----:B------:R-:W-:Y:S01]  /*0a60*/  IMAD.WIDE.U32 R2, R29, UR6, R2 ;  /* 0x000000061d027c25 */ /* 0x000fe2000f8e0002 */
[----:B------:R-:W-:-:S02]  /*0a70*/  IADD3 R5, R7, R9, RZ ;  /* 0x0000000907057210 */ /* 0x000fc40007ffe0ff */
[----:B------:R-:W-:Y:S01]  /*0a80*/  SHF.R.S32.HI R7, RZ, 0x1f, R0 ;  /* 0x0000001fff077819 */ /* 0x000fe20000011400 */
[----:B------:R-:W-:Y:S01]  /*0a90*/  IMAD R10, R29, UR7, R10 ;  /* 0x000000071d0a7c24 */ /* 0x000fe2000f8e020a */
[----:B------:R-:W-:Y:S01]  /*0aa0*/  LEA.HI R196, R4, R8, RZ, 0x7 ;  /* 0x0000000804c47211 */ /* 0x000fe200078f38ff */
[----:B------:R-:W-:Y:S01]  /*0ab0*/  ULDC.64 UR6, c[0x0][0x260] ;  /* 0x0000980000067ab9 */ /* 0x000fe20000000a00 */
[----:B------:R-:W-:Y:S01]  /*0ac0*/  IMAD.MOV.U32 R4, RZ, RZ, R6 ;  /* 0x000000ffff047224 */ /* 0x000fe200078e0006 */
[----:B------:R-:W-:Y:S01]  /*0ad0*/  SHF.R.S32.HI R11, RZ, 0x1, R19 ;  /* 0x00000001ff0b7819 */ /* 0x000fe20000011413 */
[----:B------:R-:W-:Y:S01]  /*0ae0*/  IMAD R6, R7, UR6, RZ ;  /* 0x0000000607067c24 */ /* 0x000fe2000f8e02ff */
[----:B------:R-:W-:Y:S01]  /*0af0*/  LEA.HI.SX32 R9, R196, 0xffffffff, 0x19 ;  /* 0xffffffffc4097811 */ /* 0x000fe200078fcaff */
[C---:B------:R-:W-:Y:S01]  /*0b00*/  IMAD.WIDE.U32 R32, R0.reuse, UR6, R4 ;  /* 0x0000000600207c25 */ /* 0x040fe2000f8e0004 */
[----:B------:R-:W-:Y:S02]  /*0b10*/  IADD3 R3, R3, R10, RZ ;  /* 0x0000000a03037210 */ /* 0x000fe40007ffe0ff */
[----:B------:R-:W-:Y:S01]  /*0b20*/  SHF.R.S32.HI R8, RZ, 0x1f, R9 ;  /* 0x0000001fff087819 */ /* 0x000fe20000011409 */
[----:B------:R-:W-:Y:S01]  /*0b30*/  IMAD R4, R0, UR7, R6 ;  /* 0x0000000700047c24 */ /* 0x000fe2000f8e0206 */
[----:B------:R-:W-:Y:S01]  /*0b40*/  ULDC.64 UR6, c[0x0][0x268] ;  /* 0x00009a0000067ab9 */ /* 0x000fe20000000a00 */
[----:B------:R-:W-:Y:S01]  /*0b50*/  MOV R180, R32 ;  /* 0x0000002000b47202 */ /* 0x000fe20000000f00 */
[----:B------:R-:W-:Y:S01]  /*0b60*/  IMAD R7, R7, UR6, RZ ;  /* 0x0000000607077c24 */ /* 0x000fe2000f8e02ff */
[----:B------:R-:W-:Y:S01]  /*0b70*/  STL.64 [R1+0x28], R32 ;  /* 0x0000282001007387 */ /* 0x000fe20000100a00 */
[----:B------:R-:W-:Y:S01]  /*0b80*/  IADD3 R181, R33, R4, RZ ;  /* 0x0000000421b57210 */ /* 0x000fe20007ffe0ff */
[----:B------:R-:W-:-:S02]  /*0b90*/  IMAD R6, R9, UR12, RZ ;  /* 0x0000000c09067c24 */ /* 0x000fc4000f8e02ff */
[----:B------:R-:W-:Y:S01]  /*0ba0*/  IMAD.WIDE.U32 R14, R0, UR6, R2 ;  /* 0x00000006000e7c25 */ /* 0x000fe2000f8e0002 */
[----:B------:R-:W-:Y:S01]  /*0bb0*/  IADD3 R2, P1, R12, UR13, RZ ;  /* 0x0000000d0c027c10 */ /* 0x000fe2000ff3e0ff */
[----:B------:R-:W-:Y:S02]  /*0bc0*/  STL.64 [R1+0x18], R180 ;  /* 0x000018b401007387 */ /* 0x000fe40000100a00 */
[----:B------:R-:W-:Y:S01]  /*0bd0*/  IMAD R10, R0, UR7, R7 ;  /* 0x00000007000a7c24 */ /* 0x000fe2000f8e0207 */
[----:B------:R-:W-:Y:S01]  /*0be0*/  ULDC.64 UR6, c[0x0][0x218] ;  /* 0x0000860000067ab9 */ /* 0x000fe20000000a00 */
[----:B------:R-:W-:Y:S01]  /*0bf0*/  IMAD R6, R8, UR19, R6 ;  /* 0x0000001308067c24 */ /* 0x000fe2000f8e0206 */
[----:B------:R-:W-:Y:S01]  /*0c00*/  STL.64 [R1+0x20], R14 ;  /* 0x0000200e01007387 */ /* 0x000fe20000100a00 */
[----:B------:R-:W-:Y:S01]  /*0c10*/  IMAD.WIDE.U32 R4, R9, UR19, R180 ;  /* 0x0000001309047c25 */ /* 0x000fe2000f8e00b4 */
[----:B------:R-:W-:-:S03]  /*0c20*/  IADD3 R10, R15, R10, RZ ;  /* 0x0000000a0f0a7210 */ /* 0x000fc60007ffe0ff */
[----:B------:R-:W-:Y:S02]  /*0c30*/  IMAD R0, R8, UR10, RZ ;  /* 0x0000000a08007c24 */ /* 0x000fe4000f8e02ff */
[----:B------:R-:W-:Y:S01]  /*0c40*/  IMAD.IADD R3, R5, 0x1, R6 ;  /* 0x0000000105037824 */ /* 0x000fe200078e0206 */
[C---:B------:R-:W-:Y:S01]  /*0c50*/  LEA R6, P0, R4.reuse, UR6, 0x1 ;  /* 0x0000000604067c11 */ /* 0x040fe2000f8008ff */
[C---:B------:R-:W-:Y:S01]  /*0c60*/  IMAD R0, R9.reuse, UR11, R0 ;  /* 0x0000000b09007c24 */ /* 0x040fe2000f8e0200 */
[----:B------:R1:W-:Y:S01]  /*0c70*/  STL [R1+0x10], R10 ;  /* 0x0000100a01007387 */ /* 0x0003e20000100800 */
[----:B------:R-:W-:Y:S01]  /*0c80*/  IMAD.WIDE.U32 R8, R9, UR10, RZ ;  /* 0x0000000a09087c25 */ /* 0x000fe2000f8e00ff */
[----:B------:R-:W-:Y:S02]  /*0c90*/  LEA.HI.X R7, R4, UR7, R3, 0x1, P0 ;  /* 0x0000000704077c11 */ /* 0x000fe400080f0c03 */
[----:B------:R-:W-:Y:S01]  /*0ca0*/  IADD3.X R3, R13, UR4, RZ, P1, !PT ;  /* 0x000000040d037c10 */ /* 0x000fe20008ffe4ff */
[----:B------:R-:W-:Y:S01]  /*0cb0*/  UIADD3 UR4, UR5, 0x2000, URZ ;  /* 0x0000200005047890 */ /* 0x000fe2000fffe03f */
[----:B------:R-:W-:-:S02]  /*0cc0*/  IADD3 R0, R9, R0, RZ ;  /* 0x0000000009007210 */ /* 0x000fc40007ffe0ff */
[----:B------:R-:W-:Y:S01]  /*0cd0*/  LEA R9, P0, R8, R14, 0x7 ;  /* 0x0000000e08097211 */ /* 0x000fe200078038ff */
[----:B------:R2:W-:Y:S01]  /*0ce0*/  LDGSTS.E.BYPASS.LTC128B.128 [R197+0x1800], desc[UR16][R2.64] ;  /* 0x0180000002c57fae */ /* 0x0005e2000b901d50 */
[----:B------:R-:W-:Y:S02]  /*0cf0*/  IADD3 R4, P1, R6, UR15, RZ ;  /* 0x0000000f06047c10 */ /* 0x000fe4000ff3e0ff */
[----:B------:R-:W-:Y:S01]  /*0d00*/  LEA.HI.X R8, R8, R10, R0, 0x7, P0 ;  /* 0x0000000a08087211 */ /* 0x000fe200000f3c00 */
[----:B------:R-:W-:Y:S01]  /*0d10*/  LDGSTS.E.BYPASS.LTC128B.128 [R197+0x2000], desc[UR16][R6.64] ;  /* 0x0200000006c57fae */ /* 0x000fe2000b901d50 */
[----:B------:R-:W-:Y:S02]  /*0d20*/  IADD3.X R5, R7, UR14, RZ, P1, !PT ;  /* 0x0000000e07057c10 */ /* 0x000fe40008ffe4ff */
[----:B------:R-:W-:-:S03]  /*0d30*/  SHF.L.U32 R0, R11, 0x6, RZ ;  /* 0x000000060b007819 */ /* 0x000fc600000006ff */
[----:B------:R3:W-:Y:S01]  /*0d40*/  LDGSTS.E.BYPASS.LTC128B.128 [R197+0x2800], desc[UR16][R4.64] ;  /* 0x0280000004c57fae */ /* 0x0007e2000b901d50 */
[----:B------:R-:W-:Y:S02]  /*0d50*/  LOP3.LUT R0, R0, 0xc0, RZ, 0xc0, !PT ;  /* 0x000000c000007812 */ /* 0x000fe400078ec0ff */
[----:B--2---:R-:W-:-:S04]  /*0d60*/  IADD3 R2, P0, R4, UR15, RZ ;  /* 0x0000000f04027c10 */ /* 0x004fc8000ff1e0ff */
[----:B------:R-:W-:-:S05]  /*0d70*/  IADD3.X R3, R5, UR14, RZ, P0, !PT ;  /* 0x0000000e05037c10 */ /* 0x000fca00087fe4ff */
[----:B------:R2:W-:Y:S01]  /*0d80*/  LDGSTS.E.BYPASS.LTC128B.128 [R197+0x3000], desc[UR16][R2.64] ;  /* 0x0300000002c57fae */ /* 0x0005e2000b901d50 */
[----:B---3--:R-:W-:-:S04]  /*0d90*/  IADD3 R4, P0, R2, UR15, RZ ;  /* 0x0000000f02047c10 */ /* 0x008fc8000ff1e0ff */
[----:B------:R-:W-:-:S05]  /*0da0*/  IADD3.X R5, R3, UR14, RZ, P0, !PT ;  /* 0x0000000e03057c10 */ /* 0x000fca00087fe4ff */
[----:B------:R3:W-:Y:S04]  /*0db0*/  LDGSTS.E.BYPASS.LTC128B.128 [R197+0x3800], desc[UR16][R4.64] ;  /* 0x0380000004c57fae */ /* 0x0007e8000b901d50 */
[----:B------:R-:W0:Y:S01]  /*0dc0*/  LDGDEPBAR ;  /* 0x00000000000079af */ /* 0x000e220000000000 */
[----:B--2---:R-:W-:Y:S02]  /*0dd0*/  LOP3.LUT R3, R0, 0x8, R25, 0xf8, !PT ;  /* 0x0000000800037812 */ /* 0x004fe400078ef819 */
[----:B------:R-:W-:Y:S02]  /*0de0*/  SHF.R.U32.HI R0, RZ, 0x3, R0 ;  /* 0x00000003ff007819 */ /* 0x000fe40000011600 */
[----:B------:R-:W-:Y:S02]  /*0df0*/  LEA R2, P0, R9, UR8, 0x1 ;  /* 0x0000000809027c11 */ /* 0x000fe4000f8008ff */
[----:B-1----:R-:W-:Y:S01]  /*0e00*/  LOP3.LUT R10, R3, R0, RZ, 0x3c, !PT ;  /* 0x00000000030a7212 */ /* 0x002fe200078e3cff */
[----:B------:R-:W-:Y:S01]  /*0e10*/  IMAD.SHL.U32 R0, R20, 0x40, RZ ;  /* 0x0000004014007824 */ /* 0x000fe200078e00ff */
[----:B------:R-:W-:-:S02]  /*0e20*/  LEA.HI.X R3, R9, UR9, R8, 0x1, P0 ;  /* 0x0000000909037c11 */ /* 0x000fc400080f0c08 */
[----:B---3--:R-:W-:Y:S01]  /*0e30*/  SHF.L.U32 R4, R26, 0x5, RZ ;  /* 0x000000051a047819 */ /* 0x008fe200000006ff */
[----:B------:R-:W-:-:S04]  /*0e40*/  DEPBAR.LE SB0, 0x0 ;  /* 0x000080000000791a */ /* 0x000fc80000000000 */
[----:B------:R-:W-:Y:S01]  /*0e50*/  BAR.SYNC.DEFER_BLOCKING 0x0 ;  /* 0x0000000000007b1d */ /* 0x000fe20000010000 */
[----:B------:R-:W-:Y:S02]  /*0e60*/  SHF.L.U32 R5, R22, 0x3, RZ ;  /* 0x0000000316057819 */ /* 0x000fe400000006ff */
[----:B------:R-:W-:Y:S02]  /*0e70*/  LOP3.LUT R0, R0, 0xc0, RZ, 0xc0, !PT ;  /* 0x000000c000007812 */ /* 0x000fe400078ec0ff */
[----:B------:R-:W-:Y:S02]  /*0e80*/  LOP3.LUT R163, R4, 0xffffff00, RZ, 0xc0, !PT ;  /* 0xffffff0004a37812 */ /* 0x000fe400078ec0ff */
[----:B------:R-:W-:Y:S02]  /*0e90*/  LOP3.LUT R7, R0, 0x8, R5, 0xf8, !PT ;  /* 0x0000000800077812 */ /* 0x000fe400078ef805 */
[----:B------:R-:W-:Y:S01]  /*0ea0*/  SHF.R.U32.HI R6, RZ, 0x3, R0 ;  /* 0x00000003ff067819 */ /* 0x000fe20000011600 */
[----:B------:R-:W-:Y:S01]  /*0eb0*/  IMAD R5, R21, 0x200, R163 ;  /* 0x0000020015057824 */ /* 0x000fe200078e02a3 */
[----:B------:R-:W-:-:S02]  /*0ec0*/  IADD3 R4, P0, R2, UR18, RZ ;  /* 0x0000001202047c10 */ /* 0x000fc4000ff1e0ff */
[----:B------:R-:W-:Y:S02]  /*0ed0*/  LEA R8, R22, R24, 0x3 ;  /* 0x0000001816087211 */ /* 0x000fe400078e18ff */
[----:B------:R-:W-:Y:S02]  /*0ee0*/  LOP3.LUT R157, R7, R6, RZ, 0x3c, !PT ;  /* 0x00000006079d7212 */ /* 0x000fe400078e3cff */
[----:B------:R-:W-:Y:S02]  /*0ef0*/  LEA R9, R177, R5, 0x5 ;  /* 0x00000005b1097211 */ /* 0x000fe400078e28ff */
[----:B------:R-:W-:Y:S02]  /*0f00*/  IADD3 R6, P1, R4, UR18, RZ ;  /* 0x0000001204067c10 */ /* 0x000fe4000ff3e0ff */
[----:B------:R-:W-:Y:S02]  /*0f10*/  IADD3.X R5, R3, UR20, RZ, P0, !PT ;  /* 0x0000001403057c10 */ /* 0x000fe400087fe4ff */
[----:B------:R-:W-:Y:S01]  /*0f20*/  LEA R0, R8, R10, 0x5 ;  /* 0x0000000a08007211 */ /* 0x000fe200078e28ff */
[----:B------:R-:W-:Y:S01]  /*0f30*/  @!PT LDS RZ, [RZ] ;  /* 0x00000000fffff984 */ /* 0x000fe20000000800 */
[----:B------:R-:W-:Y:S01]  /*0f40*/  @!PT LDS RZ, [RZ] ;  /* 0x00000000fffff984 */ /* 0x000fe20000000800 */
[----:B------:R-:W-:Y:S01]  /*0f50*/  @!PT LDS RZ, [RZ] ;  /* 0x00000000fffff984 */ /* 0x000fe20000000800 */
[----:B------:R1:W-:Y:S01]  /*0f60*/  LDGSTS.E.BYPASS.LTC128B.128 [R197+0x4000], desc[UR16][R2.64] ;  /* 0x0400000002c57fae */ /* 0x0003e2000b901d50 */
[----:B------:R-:W-:-:S02]  /*0f70*/  IADD3 R8, P0, R6, UR18, RZ ;  /* 0x0000001206087c10 */ /* 0x000fc4000ff1e0ff */
[----:B------:R-:W-:Y:S01]  /*0f80*/  IADD3.X R7, R5, UR20, RZ, P1, !PT ;  /* 0x0000001405077c10 */ /* 0x000fe20008ffe4ff */
[----:B------:R-:W-:Y:S01]  /*0f90*/  LDGSTS.E.BYPASS.LTC128B.128 [R197+0x4800], desc[UR16][R4.64] ;  /* 0x0480000004c57fae */ /* 0x000fe2000b901d50 */
[----:B------:R-:W-:Y:S02]  /*0fa0*/  LOP3.LUT P1, RZ, R20, 0x2, RZ, 0xc0, !PT ;  /* 0x0000000214ff7812 */ /* 0x000fe4000782c0ff */
[----:B------:R-:W-:Y:S01]  /*0fb0*/  LEA R185, R0, UR4, 0x1 ;  /* 0x0000000400b97c11 */ /* 0x000fe2000f8e08ff */
[----:B------:R2:W-:Y:S01]  /*0fc0*/  LDGSTS.E.BYPASS.LTC128B.128 [R197+0x5000], desc[UR16][R6.64] ;  /* 0x0500000006c57fae */ /* 0x0005e2000b901d50 */
[----:B------:R-:W-:Y:S02]  /*0fd0*/  ULDC UR4, c[0x0][0x39c] ;  /* 0x0000e70000047ab9 */ /* 0x000fe40000000800 */
[----:B------:R-:W-:Y:S02]  /*0fe0*/  IADD3 R188, R185, 0x20, RZ ;  /* 0x00000020b9bc7810 */ /* 0x000fe40007ffe0ff */
[----:B-1----:R-:W-:-:S02]  /*0ff0*/  IADD3 R2, R157, R9, RZ ;  /* 0x000000099d027210 */ /* 0x002fc40007ffe0ff */
[----:B------:R-:W-:Y:S02]  /*1000*/  IADD3.X R9, R7, UR20, RZ, P0, !PT ;  /* 0x0000001407097c10 */ /* 0x000fe400087fe4ff */
[----:B------:R-:W-:Y:S02]  /*1010*/  LEA R3, R0, UR5, 0x1 ;  /* 0x0000000500037c11 */ /* 0x000fe4000f8e08ff */
[----:B------:R-:W-:Y:S01]  /*1020*/  LEA R186, R2, UR5, 0x1 ;  /* 0x0000000502ba7c11 */ /* 0x000fe2000f8e08ff */
[----:B------:R1:W-:Y:S01]  /*1030*/  LDGSTS.E.BYPASS.LTC128B.128 [R197+0x5800], desc[UR16][R8.64] ;  /* 0x0580000008c57fae */ /* 0x0003e2000b901d50 */
[----:B------:R-:W-:Y:S01]  /*1040*/  LOP3.LUT P0, RZ, R11, 0x2, RZ, 0xc0, !PT ;  /* 0x000000020bff7812 */ /* 0x000fe2000780c0ff */
[----:B------:R-:W-:Y:S02]  /*1050*/  IMAD.MOV.U32 R2, RZ, RZ, 0x20 ;  /* 0x00000020ff027424 */ /* 0x000fe400078e00ff */
[----:B------:R-:W-:Y:S03]  /*1060*/  LDSM.16.M88.4 R16, [R186] ;  /* 0x00000000ba10783b */ /* 0x000fe60000000200 */
[----:B------:R-:W-:Y:S01]  /*1070*/  SEL R0, R2, 0xffffffe0, !P1 ;  /* 0xffffffe002007807 */ /* 0x000fe20004800000 */
[----:B------:R-:W3:Y:S03]  /*1080*/  LDSM.16.M88.4 R44, [R3+0x2000] ;  /* 0x00200000032c783b */ /* 0x000ee60000000200 */
[----:B------:R-:W-:Y:S01]  /*1090*/  IADD3 R187, R186, R0, RZ ;  /* 0x00000000babb7210 */ /* 0x000fe20007ffe0ff */
[----:B------:R-:W4:Y:S02]  /*10a0*/  LDSM.16.M88.4 R12, [R186+0x1000] ;  /* 0x00100000ba0c783b */ /* 0x000f240000000200 */
[----:B------:R-:W-:-:S02]  /*10b0*/  @P0 IADD3 R188, R185, -0x20, RZ ;  /* 0xffffffe0b9bc0810 */ /* 0x000fc40007ffe0ff */
[----:B--2---:R-:W-:Y:S01]  /*10c0*/  LDSM.16.M88.4 R4, [R187+0x1000] ;  /* 0x00100000bb04783b */ /* 0x004fe20000000200 */
[----:B------:R-:W-:-:S03]  /*10d0*/  ISETP.GE.AND P0, PT, R104, 0x81, PT ;  /* 0x000000816800780c */ /* 0x000fc60003f06270 */
[----:B------:R-:W-:Y:S04]  /*10e0*/  LDSM.16.M88.4 R60, [R188] ;  /* 0x00000000bc3c783b */ /* 0x000fe80000000200 */
[----:B------:R-:W2:Y:S04]  /*10f0*/  LDSM.16.M88.4 R76, [R3+0x2400] ;  /* 0x00240000034c783b */ /* 0x000ea80000000200 */
[----:B-1----:R-:W1:Y:S04]  /*1100*/  LDSM.16.M88.4 R8, [R187] ;  /* 0x00000000bb08783b */ /* 0x002e680000000200 */
[----:B------:R-:W1:Y:S04]  /*1110*/  LDSM.16.M88.4 R96, [R188+0x400] ;  /* 0x00040000bc60783b */ /* 0x000e680000000200 */
[----:B------:R-:W1:Y:S04]  /*1120*/  LDSM.16.M88.4 R88, [R3+0x2800] ;  /* 0x002800000358783b */ /* 0x000e680000000200 */
[----:B------:R-:W1:Y:S04]  /*1130*/  LDSM.16.M88.4 R100, [R188+0x800] ;  /* 0x00080000bc64783b */ /* 0x000e680000000200 */
[----:B------:R-:W1:Y:S01]  /*1140*/  LDSM.16.M88.4 R80, [R3+0x2c00] ;  /* 0x002c00000350783b */ /* 0x000e620000000200 */
[-C--:B---3--:R-:W-:Y:S03]  /*1150*/  HMMA.16816.F32 R20, R16, R44.reuse, RZ ;  /* 0x0000002c1014723c */ /* 0x088fe600000018ff */
[----:B------:R-:W3:Y:S04]  /*1160*/  LDSM.16.M88.4 R92, [R188+0xc00] ;  /* 0x000c0000bc5c783b */ /* 0x000ee80000000200 */
[----:B------:R-:W3:Y:S01]  /*1170*/  LDSM.16.M88.4 R68, [R3+0x3000] ;  /* 0x003000000344783b */ /* 0x000ee20000000200 */
[C---:B----4-:R-:W-:Y:S03]  /*1180*/  HMMA.16816.F32 R24, R12.reuse, R44, RZ ;  /* 0x0000002c0c18723c */ /* 0x050fe600000018ff */
[----:B------:R-:W4:Y:S04]  /*1190*/  LDSM.16.M88.4 R84, [R188+0x1000] ;  /* 0x00100000bc54783b */ /* 0x000f280000000200 */
[----:B------:R-:W4:Y:S01]  /*11a0*/  LDSM.16.M88.4 R56, [R3+0x3400] ;  /* 0x003400000338783b */ /* 0x000f220000000200 */
[----:B--2---:R-:W-:Y:S03]  /*11b0*/  HMMA.16816.F32 R28, R12, R76, RZ ;  /* 0x0000004c0c1c723c */ /* 0x004fe600000018ff */
[----:B------:R-:W2:Y:S04]  /*11c0*/  LDSM.16.M88.4 R64, [R188+0x1400] ;  /* 0x00140000bc40783b */ /* 0x000ea80000000200 */
[----:B------:R-:W2:Y:S01]  /*11d0*/  LDSM.16.M88.4 R48, [R3+0x3800] ;  /* 0x003800000330783b */ /* 0x000ea20000000200 */
[-C--:B-1----:R-:W-:Y:S03]  /*11e0*/  HMMA.16816.F32 R20, R8, R60.reuse, R20 ;  /* 0x0000003c0814723c */ /* 0x082fe60000001814 */
[----:B------:R-:W1:Y:S04]  /*11f0*/  LDSM.16.M88.4 R72, [R188+0x1800] ;  /* 0x00180000bc48783b */ /* 0x000e680000000200 */
[----:B------:R-:W1:Y:S01]  /*1200*/  LDSM.16.M88.4 R40, [R3+0x3c00] ;  /* 0x003c00000328783b */ /* 0x000e620000000200 */
[----:B------:R-:W-:Y:S03]  /*1210*/  HMMA.16816.F32 R32, R4, R60, R24 ;  /* 0x0000003c0420723c */ /* 0x000fe60000001818 */
[----:B------:R-:W1:Y:S03]  /*1220*/  LDSM.16.M88.4 R52, [R188+0x1c00] ;  /* 0x001c0000bc34783b */ /* 0x000e660000000200 */
[----:B------:R-:W-:Y:S01]  /*1230*/  HMMA.16816.F32 R24, R16, R76, RZ ;  /* 0x0000004c1018723c */ /* 0x000fe200000018ff */
[----:B------:R-:W0:Y:S05]  /*1240*/  LDGDEPBAR ;  /* 0x00000000000079af */ /* 0x000e2a0000000000 */
[----:B------:R-:W-:Y:S04]  /*1250*/  HMMA.16816.F32 R36, R4, R96, R28 ;  /* 0x000000600424723c */ /* 0x000fe8000000181c */
[----:B------:R-:W-:-:S02]  /*1260*/  FMUL.FTZ R2, R20, UR4 ;  /* 0x0000000414027c20 */ /* 0x000fc40008410000 */
[----:B------:R-:W-:Y:S02]  /*1270*/  HMMA.16816.F32 R28, R12, R88, RZ ;  /* 0x000000580c1c723c */ /* 0x000fe400000018ff */
[----:B------:R3:W-:Y:S01]  /*1280*/  MUFU.TANH R111, R2 ;  /* 0x00000002006f7308 */ /* 0x0007e20000002400 */
[----:B------:R-:W-:-:S04]  /*1290*/  DEPBAR.LE SB0, 0x0 ;  /* 0x000080000000791a */ /* 0x000fc80000000000 */
[----:B---3--:R-:W-:-:S04]  /*12a0*/  FMUL.FTZ R2, R21, UR4 ;  /* 0x0000000415027c20 */ /* 0x008fc80008410000 */
[----:B------:R3:W1:-:S13]  /*12b0*/  MUFU.TANH R110, R2 ;  /* 0x00000002006e7308 */ /* 0x00065a0000002400 */
[----:B------:R-:W-:Y:S01]  /*12c0*/  HMMA.16816.F32 R28, R4, R100, R28 ;  /* 0x00000064041c723c */ /* 0x000fe2000000181c */
[----:B---3--:R-:W-:-:S04]  /*12d0*/  FMUL.FTZ R2, R22, UR4 ;  /* 0x0000000416027c20 */ /* 0x008fc80008410000 */
        /* <DEDUP_REMOVED lines=30> */
[----:B------:R-:W-:Y:S04]  /*14c0*/  HMMA.16816.F32 R36, R12, R80, RZ ;  /* 0x000000500c24723c */ /* 0x000fe800000018ff */
[----:B------:R3:W-:Y:S02]  /*14d0*/  MUFU.TANH R151, R2 ;  /* 0x0000000200977308 */ /* 0x0007e40000002400 */
[----:B---3--:R-:W-:-:S06]  /*14e0*/  FMUL.FTZ R2, R20, UR4 ;  /* 0x0000000414027c20 */ /* 0x008fcc0008410000 */
[----:B------:R3:W-:-:S12]  /*14f0*/  MUFU.TANH R96, R2 ;  /* 0x0000000200607308 */ /* 0x0007d80000002400 */
[----:B------:R-:W-:Y:S01]  /*1500*/  HMMA.16816.F32 R36, R4, R92, R36 ;  /* 0x0000005c0424723c */ /* 0x000fe20000001824 */
[----:B---3--:R-:W-:-:S04]  /*1510*/  FMUL.FTZ R2, R21, UR4 ;  /* 0x0000000415027c20 */ /* 0x008fc80008410000 */
        /* <DEDUP_REMOVED lines=18> */
[----:B----4-:R-:W-:Y:S06]  /*1640*/  HMMA.16816.F32 R32, R4, R84, R28 ;  /* 0x000000540420723c */ /* 0x010fec000000181c */
[----:B------:R-:W-:Y:S01]  /*1650*/  HMMA.16816.F32 R28, R12, R56, RZ ;  /* 0x000000380c1c723c */ /* 0x000fe200000018ff */
        /* <DEDUP_REMOVED lines=9> */
[----:B------:R3:W-:-:S15]  /*16f0*/  MUFU.TANH R131, R2 ;  /* 0x0000000200837308 */ /* 0x0007de0000002400 */
[----:B------:R-:W-:-:S03]  /*1700*/  NOP ;  /* 0x0000000000007918 */ /* 0x000fc60000000000 */
[----:B--2---:R-:W-:Y:S01]  /*1710*/  HMMA.16816.F32 R24, R8, R64, R24 ;  /* 0x000000400818723c */ /* 0x004fe20000001818 */
[----:B---3--:R-:W-:-:S04]  /*1720*/  FMUL.FTZ R2, R37, UR4 ;  /* 0x0000000425027c20 */ /* 0x008fc80008410000 */
[----:B------:R2:W-:Y:S02]  /*1730*/  MUFU.TANH R130, R2 ;  /* 0x0000000200827308 */ /* 0x0005e40000002400 */
[----:B--2---:R-:W-:-:S06]  /*1740*/  FMUL.FTZ R2, R38, UR4 ;  /* 0x0000000426027c20 */ /* 0x004fcc0008410000 */
[----:B------:R2:W-:Y:S02]  /*1750*/  MUFU.TANH R159, R2 ;  /* 0x00000002009f7308 */ /* 0x0005e40000002400 */
[----:B--2---:R-:W-:Y:S02]  /*1760*/  FMUL.FTZ R2, R39, UR4 ;  /* 0x0000000427027c20 */ /* 0x004fe40008410000 */
[----:B------:R-:W-:Y:S04]  /*1770*/  HMMA.16816.F32 R36, R4, R64, R28 ;  /* 0x000000400424723c */ /* 0x000fe8000000181c */
[----:B------:R2:W-:Y:S02]  /*1780*/  MUFU.TANH R158, R2 ;  /* 0x00000002009e7308 */ /* 0x0005e40000002400 */
[----:B------:R-:W-:Y:S01]  /*1790*/  HMMA.16816.F32 R28, R16, R48, RZ ;  /* 0x00000030101c723c */ /* 0x000fe200000018ff */
[----:B--2---:R-:W-:-:S05]  /*17a0*/  FMUL.FTZ R2, R20, UR4 ;  /* 0x0000000414027c20 */ /* 0x004fca0008410000 */
[----:B------:R2:W-:-:S15]  /*17b0*/  MUFU.TANH R68, R2 ;  /* 0x0000000200447308 */ /* 0x0005de0000002400 */
[----:B------:R-:W-:-:S03]  /*17c0*/  NOP ;  /* 0x0000000000007918 */ /* 0x000fc60000000000 */
[----:B-1----:R-:W-:Y:S01]  /*17d0*/  HMMA.16816.F32 R28, R8, R72, R28 ;  /* 0x00000048081c723c */ /* 0x002fe2000000181c */
[----:B--2---:R-:W-:-:S04]  /*17e0*/  FMUL.FTZ R2, R21, UR4 ;  /* 0x0000000415027c20 */ /* 0x004fc80008410000 */
        /* <DEDUP_REMOVED lines=44> */
[----:B------:R1:W-:-:S12]  /*1ab0*/  MUFU.TANH R154, R2 ;  /* 0x00000002009a7308 */ /* 0x0003d80000002400 */
[----:B------:R-:W-:Y:S01]  /*1ac0*/  FMUL.FTZ R28, R28, UR4 ;  /* 0x000000041c1c7c20 */ /* 0x000fe20008410000 */
[----:B------:R-:W-:Y:S01]  /*1ad0*/  FMUL.FTZ R29, R29, UR4 ;  /* 0x000000041d1d7c20 */ /* 0x000fe20008410000 */
[----:B------:R-:W-:Y:S01]  /*1ae0*/  FMUL.FTZ R30, R30, UR4 ;  /* 0x000000041e1e7c20 */ /* 0x000fe20008410000 */
[----:B------:R-:W-:Y:S01]  /*1af0*/  FMUL.FTZ R31, R31, UR4 ;  /* 0x000000041f1f7c20 */ /* 0x000fe20008410000 */
[----:B------:R-:W-:Y:S08]  /*1b00*/  MUFU.TANH R56, R28 ;  /* 0x0000001c00387308 */ /* 0x000ff00000002400 */
[----:B------:R-:W-:Y:S01]  /*1b10*/  MUFU.TANH R89, R30 ;  /* 0x0000001e00597308 */ /* 0x000fe20000002400 */
[----:B-1----:R-:W-:-:S07]  /*1b20*/  FMUL.FTZ R2, R21, UR4 ;  /* 0x0000000415027c20 */ /* 0x002fce0008410000 */
[----:B------:R1:W-:Y:S08]  /*1b30*/  MUFU.TANH R164, R2 ;  /* 0x0000000200a47308 */ /* 0x0003f00000002400 */
[----:B------:R-:W-:Y:S01]  /*1b40*/  MUFU.TANH R178, R31 ;  /* 0x0000001f00b27308 */ /* 0x000fe20000002400 */
[----:B-1----:R-:W-:-:S07]  /*1b50*/  FMUL.FTZ R2, R22, UR4 ;  /* 0x0000000416027c20 */ /* 0x002fce0008410000 */
[----:B------:R1:W-:Y:S02]  /*1b60*/  MUFU.TANH R173, R2 ;  /* 0x0000000200ad7308 */ /* 0x0003e40000002400 */
[----:B-1----:R-:W-:Y:S02]  /*1b70*/  FMUL.FTZ R2, R23, UR4 ;  /* 0x0000000417027c20 */ /* 0x002fe40008410000 */
[----:B------:R-:W-:Y:S04]  /*1b80*/  HMMA.16816.F32 R20, R4, R52, R24 ;  /* 0x000000340414723c */ /* 0x000fe80000001818 */
[----:B------:R1:W-:Y:S02]  /*1b90*/  MUFU.TANH R53, R29 ;  /* 0x0000001d00357308 */ /* 0x0003e40000002400 */
[----:B------:R-:W-:Y:S06]  /*1ba0*/  HMMA.16816.F32 R24, R12, R78, RZ ;  /* 0x0000004e0c18723c */ /* 0x000fec00000018ff */
[----:B------:R-:W-:Y:S01]  /*1bb0*/  MUFU.TANH R174, R2 ;  /* 0x0000000200ae7308 */ /* 0x000fe20000002400 */
[----:B-1----:R-:W-:Y:S06]  /*1bc0*/  HMMA.16816.F32 R28, R4, R62, R32 ;  /* 0x0000003e041c723c */ /* 0x002fec0000001820 */
[----:B------:R-:W-:Y:S05]  /*1bd0*/  HMMA.16816.F32 R32, R12, R90, RZ ;  /* 0x0000005a0c20723c */ /* 0x000fea00000018ff */
[----:B------:R-:W-:Y:S01]  /*1be0*/  FMUL.FTZ R20, R20, UR4 ;  /* 0x0000000414147c20 */ /* 0x000fe20008410000 */
[----:B------:R-:W-:Y:S01]  /*1bf0*/  FMUL.FTZ R21, R21, UR4 ;  /* 0x0000000415157c20 */ /* 0x000fe20008410000 */
[----:B------:R-:W-:Y:S01]  /*1c00*/  FMUL.FTZ R22, R22, UR4 ;  /* 0x0000000416167c20 */ /* 0x000fe20008410000 */
[----:B------:R-:W-:Y:S01]  /*1c10*/  FMUL.FTZ R23, R23, UR4 ;  /* 0x0000000417177c20 */ /* 0x000fe20008410000 */
[----:B------:R-:W-:Y:S08]  /*1c20*/  MUFU.TANH R169, R20 ;  /* 0x0000001400a97308 */ /* 0x000ff00000002400 */
[----:B------:R-:W-:Y:S01]  /*1c30*/  MUFU.TANH R170, R21 ;  /* 0x0000001500aa7308 */ /* 0x000fe20000002400 */
[----:B------:R-:W-:Y:S01]  /*1c40*/  FMUL.FTZ R28, R28, UR4 ;  /* 0x000000041c1c7c20 */ /* 0x000fe20008410000 */
[----:B------:R-:W-:Y:S01]  /*1c50*/  FMUL.FTZ R29, R29, UR4 ;  /* 0x000000041d1d7c20 */ /* 0x000fe20008410000 */
[----:B------:R-:W-:-:S05]  /*1c60*/  FMUL.FTZ R30, R30, UR4 ;  /* 0x000000041e1e7c20 */ /* 0x000fca0008410000 */
[----:B------:R-:W-:Y:S01]  /*1c70*/  MUFU.TANH R175, R22 ;  /* 0x0000001600af7308 */ /* 0x000fe20000002400 */
[----:B------:R-:W-:-:S07]  /*1c80*/  FMUL.FTZ R31, R31, UR4 ;  /* 0x000000041f1f7c20 */ /* 0x000fce0008410000 */
[----:B------:R1:W-:Y:S08]  /*1c90*/  MUFU.TANH R176, R23 ;  /* 0x0000001700b07308 */ /* 0x0003f00000002400 */
[----:B------:R-:W-:Y:S08]  /*1ca0*/  MUFU.TANH R85, R28 ;  /* 0x0000001c00557308 */ /* 0x000ff00000002400 */
[----:B------:R-:W-:Y:S01]  /*1cb0*/  MUFU.TANH R84, R29 ;  /* 0x0000001d00547308 */ /* 0x000fe20000002400 */
[----:B-1----:R-:W-:Y:S06]  /*1cc0*/  HMMA.16816.F32 R20, R4, R98, R24 ;  /* 0x000000620414723c */ /* 0x002fec0000001818 */
[----:B------:R-:W-:Y:S01]  /*1cd0*/  HMMA.16816.F32 R24, R12, R82, RZ ;  /* 0x000000520c18723c */ /* 0x000fe200000018ff */
[----:B------:R-:W-:Y:S08]  /*1ce0*/  MUFU.TANH R101, R30 ;  /* 0x0000001e00657308 */ /* 0x000ff00000002400 */
[----:B------:R1:W-:Y:S09]  /*1cf0*/  MUFU.TANH R100, R31 ;  /* 0x0000001f00647308 */ /* 0x0003f20000002400 */
[----:B------:R-:W-:Y:S01]  /*1d00*/  FMUL.FTZ R20, R20, UR4 ;  /* 0x0000000414147c20 */ /* 0x000fe20008410000 */
[----:B------:R-:W-:Y:S01]  /*1d10*/  FMUL.FTZ R21, R21, UR4 ;  /* 0x0000000415157c20 */ /* 0x000fe20008410000 */
[----:B------:R-:W-:Y:S01]  /*1d20*/  FMUL.FTZ R22, R22, UR4 ;  /* 0x0000000416167c20 */ /* 0x000fe20008410000 */
[----:B------:R-:W-:Y:S01]  /*1d30*/  FMUL.FTZ R23, R23, UR4 ;  /* 0x0000000417177c20 */ /* 0x000fe20008410000 */
[----:B------:R-:W-:Y:S01]  /*1d40*/  MUFU.TANH R77, R20 ;  /* 0x00000014004d7308 */ /* 0x000fe20000002400 */
[----:B-1----:R-:W-:Y:S07]  /*1d50*/  HMMA.16816.F32 R28, R4, R102, R32 ;  /* 0x00000066041c723c */ /* 0x002fee0000001820 */
[----:B------:R-:W-:Y:S01]  /*1d60*/  MUFU.TANH R76, R21 ;  /* 0x00000015004c7308 */ /* 0x000fe20000002400 */
[----:B------:R-:W-:Y:S07]  /*1d70*/  HMMA.16816.F32 R32, R12, R70, RZ ;  /* 0x000000460c20723c */ /* 0x000fee00000018ff */
[----:B------:R-:W-:Y:S08]  /*1d80*/  MUFU.TANH R107, R22 ;  /* 0x00000016006b7308 */ /* 0x000ff00000002400 */
[----:B------:R1:W-:Y:S01]  /*1d90*/  MUFU.TANH R115, R23 ;  /* 0x0000001700737308 */ /* 0x0003e20000002400 */
[----:B------:R-:W-:Y:S01]  /*1da0*/  FMUL.FTZ R28, R28, UR4 ;  /* 0x000000041c1c7c20 */ /* 0x000fe20008410000 */
[----:B------:R-:W-:Y:S01]  /*1db0*/  FMUL.FTZ R29, R29, UR4 ;  /* 0x000000041d1d7c20 */ /* 0x000fe20008410000 */
[----:B------:R-:W-:Y:S01]  /*1dc0*/  FMUL.FTZ R30, R30, UR4 ;  /* 0x000000041e1e7c20 */ /* 0x000fe20008410000 */
[----:B------:R-:W-:-:S04]  /*1dd0*/  FMUL.FTZ R31, R31, UR4 ;  /* 0x000000041f1f7c20 */ /* 0x000fc80008410000 */
        /* <DEDUP_REMOVED lines=13> */
[C---:B------:R-:W-:Y:S07]  /*1eb0*/  HMMA.16816.F32 R32, R12.reuse, R50, RZ ;  /* 0x000000320c20723c */ /* 0x040fee00000018ff */
[----:B------:R-:W-:Y:S01]  /*1ec0*/  MUFU.TANH R129, R22 ;  /* 0x0000001600817308 */ /* 0x000fe20000002400 */
[----:B------:R-:W-:Y:S07]  /*1ed0*/  HMMA.16816.F32 R12, R12, R42, RZ ;  /* 0x0000002a0c0c723c */ /* 0x000fee00000018ff */
[----:B------:R1:W-:Y:S01]  /*1ee0*/  MUFU.TANH R132, R23 ;  /* 0x0000001700847308 */ /* 0x0003e20000002400 */
[----:B------:R-:W-:Y:S01]  /*1ef0*/  FMUL.FTZ R28, R28, UR4 ;  /* 0x000000041c1c7c20 */ /* 0x000fe20008410000 */
[----:B------:R-:W-:Y:S01]  /*1f00*/  FMUL.FTZ R29, R29, UR4 ;  /* 0x000000041d1d7c20 */ /* 0x000fe20008410000 */
[----:B------:R-:W-:Y:S01]  /*1f10*/  FMUL.FTZ R30, R30, UR4 ;  /* 0x000000041e1e7c20 */ /* 0x000fe20008410000 */
[----:B------:R-:W-:-:S04]  /*1f20*/  FMUL.FTZ R31, R31, UR4 ;  /* 0x000000041f1f7c20 */ /* 0x000fc80008410000 */
[----:B------:R-:W-:Y:S08]  /*1f30*/  MUFU.TANH R112, R28 ;  /* 0x0000001c00707308 */ /* 0x000ff00000002400 */
[----:B------:R-:W-:Y:S01]  /*1f40*/  MUFU.TANH R120, R29 ;  /* 0x0000001d00787308 */ /* 0x000fe20000002400 */
[C---:B-1----:R-:W-:Y:S06]  /*1f50*/  HMMA.16816.F32 R20, R4.reuse, R66, R24 ;  /* 0x000000420414723c */ /* 0x042fec0000001818 */
[C---:B------:R-:W-:Y:S01]  /*1f60*/  HMMA.16816.F32 R24, R4.reuse, R74, R32 ;  /* 0x0000004a0418723c */ /* 0x040fe20000001820 */
[----:B------:R-:W-:Y:S05]  /*1f70*/  MUFU.TANH R137, R30 ;  /* 0x0000001e00897308 */ /* 0x000fea0000002400 */
[----:B------:R-:W-:Y:S03]  /*1f80*/  HMMA.16816.F32 R4, R4, R54, R12 ;  /* 0x000000360404723c */ /* 0x000fe6000000180c */
[----:B------:R1:W-:Y:S03]  /*1f90*/  MUFU.TANH R141, R31 ;  /* 0x0000001f008d7308 */ /* 0x0003e60000002400 */
[C---:B------:R-:W-:Y:S06]  /*1fa0*/  HMMA.16816.F32 R12, R16.reuse, R78, RZ ;  /* 0x0000004e100c723c */ /* 0x040fec00000018ff */
[----:B------:R-:W-:Y:S01]  /*1fb0*/  FMUL.FTZ R20, R20, UR4 ;  /* 0x0000000414147c20 */ /* 0x000fe20008410000 */
[----:B------:R-:W-:Y:S01]  /*1fc0*/  FMUL.FTZ R21, R21, UR4 ;  /* 0x0000000415157c20 */ /* 0x000fe20008410000 */
[----:B------:R-:W-:Y:S01]  /*1fd0*/  FMUL.FTZ R22, R22, UR4 ;  /* 0x0000000416167c20 */ /* 0x000fe20008410000 */
[----:B------:R-:W-:Y:S01]  /*1fe0*/  FMUL.FTZ R23, R23, UR4 ;  /* 0x0000000417177c20 */ /* 0x000fe20008410000 */
[----:B------:R-:W-:Y:S02]  /*1ff0*/  MUFU.TANH R127, R20 ;  /* 0x00000014007f7308 */ /* 0x000fe40000002400 */
[----:B------:R-:W-:Y:S01]  /*2000*/  FMUL.FTZ R24, R24, UR4 ;  /* 0x0000000418187c20 */ /* 0x000fe20008410000 */
[----:B------:R-:W-:Y:S01]  /*2010*/  FMUL.FTZ R25, R25, UR4 ;  /* 0x0000000419197c20 */ /* 0x000fe20008410000 */
[----:B-1----:R-:W-:Y:S01]  /*2020*/  HMMA.16816.F32 R28, R16, R46, RZ ;  /* 0x0000002e101c723c */ /* 0x002fe200000018ff */
[----:B------:R-:W-:Y:S01]  /*2030*/  FMUL.FTZ R27, R27, UR4 ;  /* 0x000000041b1b7c20 */ /* 0x000fe20008410000 */
[----:B------:R-:W-:-:S02]  /*2040*/  FMUL.FTZ R2, R26, UR4 ;  /* 0x000000041a027c20 */ /* 0x000fc40008410000 */
[----:B------:R-:W-:Y:S01]  /*2050*/  MUFU.TANH R128, R21 ;  /* 0x0000001500807308 */ /* 0x000fe20000002400 */
[----:B------:R-:W-:Y:S01]  /*2060*/  FMUL.FTZ R4, R4, UR4 ;  /* 0x0000000404047c20 */ /* 0x000fe20008410000 */
[----:B------:R-:W-:Y:S01]  /*2070*/  FMUL.FTZ R5, R5, UR4 ;  /* 0x0000000405057c20 */ /* 0x000fe20008410000 */
[----:B------:R-:W-:Y:S01]  /*2080*/  FMUL.FTZ R6, R6, UR4 ;  /* 0x0000000406067c20 */ /* 0x000fe20008410000 */
[----:B------:R-:W-:-:S04]  /*2090*/  FMUL.FTZ R7, R7, UR4 ;  /* 0x0000000407077c20 */ /* 0x000fc80008410000 */
[----:B------:R-:W-:Y:S08]  /*20a0*/  MUFU.TANH R148, R22 ;  /* 0x0000001600947308 */ /* 0x000ff00000002400 */
[----:B------:R1:W-:Y:S08]  /*20b0*/  MUFU.TANH R153, R23 ;  /* 0x0000001700997308 */ /* 0x0003f00000002400 */
[----:B------:R-:W-:Y:S08]  /*20c0*/  MUFU.TANH R136, R24 ;  /* 0x0000001800887308 */ /* 0x000ff00000002400 */
[----:B------:R-:W-:Y:S01]  /*20d0*/  MUFU.TANH R140, R25 ;  /* 0x00000019008c7308 */ /* 0x000fe20000002400 */
[C---:B-1----:R-:W-:Y:S06]  /*20e0*/  HMMA.16816.F32 R20, R8.reuse, R62, R28 ;  /* 0x0000003e0814723c */ /* 0x042fec000000181c */
[----:B------:R-:W-:Y:S01]  /*20f0*/  HMMA.16816.F32 R28, R8, R98, R12 ;  /* 0x00000062081c723c */ /* 0x000fe2000000180c */
[----:B------:R1:W-:Y:S05]  /*2100*/  MUFU.TANH R162, R27 ;  /* 0x0000001b00a27308 */ /* 0x0003ea0000002400 */
[C---:B------:R-:W-:Y:S03]  /*2110*/  HMMA.16816.F32 R12, R16.reuse, R70, RZ ;  /* 0x00000046100c723c */ /* 0x040fe600000018ff */
[----:B------:R2:W-:Y:S08]  /*2120*/  MUFU.TANH R160, R2 ;  /* 0x0000000200a07308 */ /* 0x0005f00000002400 */
[----:B------:R-:W-:Y:S01]  /*2130*/  MUFU.TANH R152, R4 ;  /* 0x0000000400987308 */ /* 0x000fe20000002400 */
[----:B-1----:R-:W-:Y:S06]  /*2140*/  HMMA.16816.F32 R24, R16, R90, RZ ;  /* 0x0000005a1018723c */ /* 0x002fec00000018ff */
[----:B------:R-:W-:Y:S01]  /*2150*/  FMUL.FTZ R3, R30, UR4 ;  /* 0x000000041e037c20 */ /* 0x000fe20008410000 */
[----:B------:R-:W-:Y:S01]  /*2160*/  MUFU.TANH R161, R5 ;  /* 0x0000000500a17308 */ /* 0x000fe20000002400 */
[----:B--2---:R-:W-:-:S04]  /*2170*/  FMUL.FTZ R2, R20, UR4 ;  /* 0x0000000414027c20 */ /* 0x004fc80008410000 */
[----:B------:R-:W-:Y:S03]  /*2180*/  HMMA.16816.F32 R32, R8, R86, R12 ;  /* 0x000000560820723c */ /* 0x000fe6000000180c */
[----:B------:R1:W2:Y:S03]  /*2190*/  MUFU.TANH R47, R2 ;  /* 0x00000002002f7308 */ /* 0x0002a60000002400 */
[----:B------:R-:W-:Y:S05]  /*21a0*/  HMMA.16816.F32 R12, R16, R50, RZ ;  /* 0x00000032100c723c */ /* 0x000fea00000018ff */
[----:B------:R-:W-:Y:S01]  /*21b0*/  MUFU.TANH R165, R6 ;  /* 0x0000000600a57308 */ /* 0x000fe20000002400 */
[----:B------:R-:W-:Y:S07]  /*21c0*/  HMMA.16816.F32 R24, R8, R102, R24 ;  /* 0x000000660818723c */ /* 0x000fee0000001818 */
[----:B------:R3:W-:Y:S01]  /*21d0*/  MUFU.TANH R166, R7 ;  /* 0x0000000700a67308 */ /* 0x0007e20000002400 */
[----:B-1----:R-:W-:-:S07]  /*21e0*/  FMUL.FTZ R2, R21, UR4 ;  /* 0x0000000415027c20 */ /* 0x002fce0008410000 */
[----:B------:R1:W4:Y:S03]  /*21f0*/  MUFU.TANH R46, R2 ;  /* 0x00000002002e7308 */ /* 0x0003260000002400 */
[----:B------:R-:W-:Y:S05]  /*2200*/  HMMA.16816.F32 R12, R8, R74, R12 ;  /* 0x0000004a080c723c */ /* 0x000fea000000180c */
[----:B------:R2:W-:Y:S01]  /*2210*/  MUFU.TANH R48, R3 ;  /* 0x0000000300307308 */ /* 0x0005e20000002400 */
[----:B---3--:R-:W-:Y:S01]  /*2220*/  HMMA.16816.F32 R4, R16, R82, RZ ;  /* 0x000000521004723c */ /* 0x008fe200000018ff */
[----:B-1----:R-:W-:-:S06]  /*2230*/  FMUL.FTZ R2, R22, UR4 ;  /* 0x0000000416027c20 */ /* 0x002fcc0008410000 */
[----:B------:R1:W-:Y:S01]  /*2240*/  MUFU.TANH R52, R2 ;  /* 0x0000000200347308 */ /* 0x0003e20000002400 */
[----:B--2---:R-:W-:-:S07]  /*2250*/  FMUL.FTZ R3, R24, UR4 ;  /* 0x0000000418037c20 */ /* 0x004fce0008410000 */
[----:B------:R2:W-:Y:S09]  /*2260*/  MUFU.TANH R41, R3 ;  /* 0x0000000300297308 */ /* 0x0005f20000002400 */
[----:B------:R-:W-:Y:S01]  /*2270*/  HMMA.16816.F32 R36, R8, R94, R4 ;  /* 0x0000005e0824723c */ /* 0x000fe20000001804 */
[----:B-1----:R-:W-:-:S05]  /*2280*/  FMUL.FTZ R2, R23, UR4 ;  /* 0x0000000417027c20 */ /* 0x002fca0008410000 */
[C---:B------:R-:W-:Y:S01]  /*2290*/  HMMA.16816.F32 R4, R16.reuse, R58, RZ ;  /* 0x0000003a1004723c */ /* 0x040fe200000018ff */
[----:B------:R1:W-:Y:S05]  /*22a0*/  MUFU.TANH R49, R2 ;  /* 0x0000000200317308 */ /* 0x0003ea0000002400 */
[----:B------:R-:W-:Y:S01]  /*22b0*/  HMMA.16816.F32 R16, R16, R42, RZ ;  /* 0x0000002a1010723c */ /* 0x000fe200000018ff */
[----:B--2---:R-:W-:-:S04]  /*22c0*/  FMUL.FTZ R3, R25, UR4 ;  /* 0x0000000419037c20 */ /* 0x004fc80008410000 */
[----:B------:R2:W-:Y:S01]  /*22d0*/  MUFU.TANH R30, R3 ;  /* 0x00000003001e7308 */ /* 0x0005e20000002400 */
[----:B-1----:R-:W-:-:S07]  /*22e0*/  FMUL.FTZ R2, R28, UR4 ;  /* 0x000000041c027c20 */ /* 0x002fce0008410000 */
[----:B------:R1:W3:Y:S05]  /*22f0*/  MUFU.TANH R44, R2 ;  /* 0x00000002002c7308 */ /* 0x0002ea0000002400 */
[----:B------:R-:W-:Y:S01]  /*2300*/  HMMA.16816.F32 R20, R8, R66, R4 ;  /* 0x000000420814723c */ /* 0x000fe20000001804 */
[----:B--2---:R-:W-:-:S05]  /*2310*/  FMUL.FTZ R3, R36, UR4 ;  /* 0x0000000424037c20 */ /* 0x004fca0008410000 */
[----:B------:R-:W-:Y:S01]  /*2320*/  HMMA.16816.F32 R16, R8, R54, R16 ;  /* 0x000000360810723c */ /* 0x000fe20000001810 */
[----:B------:R2:W-:Y:S06]  /*2330*/  MUFU.TANH R36, R3 ;  /* 0x0000000300247308 */ /* 0x0005ec0000002400 */
[----:B------:R-:W-:Y:S01]  /*2340*/  FMUL.FTZ R11, R26, UR4 ;  /* 0x000000041a0b7c20 */ /* 0x000fe20008410000 */
[----:B-1----:R-:W-:-:S04]  /*2350*/  FMUL.FTZ R2, R29, UR4 ;  /* 0x000000041d027c20 */ /* 0x002fc80008410000 */
[----:B------:R1:W3:Y:S01]  /*2360*/  MUFU.TANH R45, R2 ;  /* 0x00000002002d7308 */ /* 0x0002e20000002400 */
[----:B--2---:R-:W-:-:S07]  /*2370*/  FMUL.FTZ R3, R37, UR4 ;  /* 0x0000000425037c20 */ /* 0x004fce0008410000 */
[----:B------:R2:W3:Y:S01]  /*2380*/  MUFU.TANH R29, R3 ;  /* 0x00000003001d7308 */ /* 0x0004e20000002400 */
[----:B-1----:R-:W-:-:S04]  /*2390*/  FMNMX.FTZ R2, R111, R110, !PT ;  /* 0x0000006e6f027209 */ /* 0x002fc80007810000 */
[----:B------:R-:W-:-:S04]  /*23a0*/  FMNMX.FTZ R2, R47, R2, !PT ;  /* 0x000000022f027209 */ /* 0x000fc80007810000 */
[----:B----4-:R-:W-:Y:S01]  /*23b0*/  FMNMX.FTZ R2, R46, R2, !PT ;  /* 0x000000022e027209 */ /* 0x010fe20007810000 */
[----:B--2---:R-:W-:-:S03]  /*23c0*/  FMUL.FTZ R3, R32, UR4 ;  /* 0x0000000420037c20 */ /* 0x004fc60008410000 */
[----:B------:R-:W-:Y:S01]  /*23d0*/  FMNMX.FTZ R2, R105, R2, !PT ;  /* 0x0000000269027209 */ /* 0x000fe20007810000 */
[----:B------:R1:W2:Y:S03]  /*23e0*/  MUFU.TANH R32, R3 ;  /* 0x0000000300207308 */ /* 0x0002a60000002400 */
[----:B------:R-:W-:-:S04]  /*23f0*/  FMNMX.FTZ R2, R106, R2, !PT ;  /* 0x000000026a027209 */ /* 0x000fc80007810000 */
[----:B---3--:R-:W-:-:S04]  /*2400*/  FMNMX.FTZ R2, R44, R2, !PT ;  /* 0x000000022c027209 */ /* 0x008fc80007810000 */
[----:B------:R-:W-:-:S04]  /*2410*/  FMNMX.FTZ R2, R45, R2, !PT ;  /* 0x000000022d027209 */ /* 0x000fc80007810000 */
[----:B------:R-:W-:Y:S01]  /*2420*/  FMNMX.FTZ R2, R96, R2, !PT ;  /* 0x0000000260027209 */ /* 0x000fe20007810000 */
[----:B-1----:R-:W-:-:S03]  /*2430*/  FMUL.FTZ R3, R33, UR4 ;  /* 0x0000000421037c20 */ /* 0x002fc60008410000 */
[----:B------:R-:W-:Y:S01]  /*2440*/  FMNMX.FTZ R2, R97, R2, !PT ;  /* 0x0000000261027209 */ /* 0x000fe20007810000 */
[----:B------:R1:W3:Y:S03]  /*2450*/  MUFU.TANH R28, R3 ;  /* 0x00000003001c7308 */ /* 0x0002e60000002400 */
[----:B------:R-:W-:-:S04]  /*2460*/  FMNMX.FTZ R2, R41, R2, !PT ;  /* 0x0000000229027209 */ /* 0x000fc80007810000 */
[----:B------:R-:W-:-:S04]  /*2470*/  FMNMX.FTZ R2, R30, R2, !PT ;  /* 0x000000021e027209 */ /* 0x000fc80007810000 */
[----:B------:R-:W-:-:S04]  /*2480*/  FMNMX.FTZ R2, R81, R2, !PT ;  /* 0x0000000251027209 */ /* 0x000fc80007810000 */
[----:B------:R-:W-:Y:S01]  /*2490*/  FMNMX.FTZ R2, R88, R2, !PT ;  /* 0x0000000258027209 */ /* 0x000fe20007810000 */
[----:B-1----:R-:W-:-:S03]  /*24a0*/  FMUL.FTZ R3, R20, UR4 ;  /* 0x0000000414037c20 */ /* 0x002fc60008410000 */
[----:B------:R-:W-:Y:S01]  /*24b0*/  FMNMX.FTZ R2, R36, R2, !PT ;  /* 0x0000000224027209 */ /* 0x000fe20007810000 */
[----:B------:R1:W4:Y:S03]  /*24c0*/  MUFU.TANH R25, R3 ;  /* 0x0000000300197308 */ /* 0x0003260000002400 */
[----:B------:R-:W-:-:S04]  /*24d0*/  FMNMX.FTZ R2, R29, R2, !PT ;  /* 0x000000021d027209 */ /* 0x000fc80007810000 */
[----:B------:R-:W-:-:S04]  /*24e0*/  FMNMX.FTZ R2, R68, R2, !PT ;  /* 0x0000000244027209 */ /* 0x000fc80007810000 */
[----:B------:R-:W-:-:S04]  /*24f0*/  FMNMX.FTZ R2, R69, R2, !PT ;  /* 0x0000000245027209 */ /* 0x000fc80007810000 */
[----:B--2---:R-:W-:Y:S01]  /*2500*/  FMNMX.FTZ R2, R32, R2, !PT ;  /* 0x0000000220027209 */ /* 0x004fe20007810000 */
[----:B-1----:R-:W-:-:S03]  /*2510*/  FMUL.FTZ R3, R21, UR4 ;  /* 0x0000000415037c20 */ /* 0x002fc60008410000 */
[----:B---3--:R-:W-:Y:S01]  /*2520*/  FMNMX.FTZ R2, R28, R2, !PT ;  /* 0x000000021c027209 */ /* 0x008fe20007810000 */
[----:B------:R1:W2:Y:S03]  /*2530*/  MUFU.TANH R21, R3 ;  /* 0x0000000300157308 */ /* 0x0002a60000002400 */
[----:B------:R-:W-:-:S04]  /*2540*/  FMNMX.FTZ R2, R64, R2, !PT ;  /* 0x0000000240027209 */ /* 0x000fc80007810000 */
[----:B------:R-:W-:-:S04]  /*2550*/  FMNMX.FTZ R2, R61, R2, !PT ;  /* 0x000000023d027209 */ /* 0x000fc80007810000 */
[----:B----4-:R-:W-:Y:S01]  /*2560*/  FMNMX.FTZ R2, R25, R2, !PT ;  /* 0x0000000219027209 */ /* 0x010fe20007810000 */
[----:B-1----:R-:W-:-:S03]  /*2570*/  FMUL.FTZ R3, R12, UR4 ;  /* 0x000000040c037c20 */ /* 0x002fc60008410000 */
[----:B--2---:R-:W-:Y:S01]  /*2580*/  FMNMX.FTZ R2, R21, R2, !PT ;  /* 0x0000000215027209 */ /* 0x004fe20007810000 */
[----:B------:R1:W2:Y:S03]  /*2590*/  MUFU.TANH R24, R3 ;  /* 0x0000000300187308 */ /* 0x0002a60000002400 */
[----:B------:R-:W-:-:S04]  /*25a0*/  FMNMX.FTZ R2, R60, R2, !PT ;  /* 0x000000023c027209 */ /* 0x000fc80007810000 */
[----:B------:R-:W-:Y:S01]  /*25b0*/  FMNMX.FTZ R2, R57, R2, !PT ;  /* 0x0000000239027209 */ /* 0x000fe20007810000 */
[----:B-1----:R-:W-:-:S03]  /*25c0*/  FMUL.FTZ R3, R13, UR4 ;  /* 0x000000040d037c20 */ /* 0x002fc60008410000 */
[----:B--2---:R-:W-:Y:S01]  /*25d0*/  FMNMX.FTZ R2, R24, R2, !PT ;  /* 0x0000000218027209 */ /* 0x004fe20007810000 */
[----:B------:R1:W2:Y:S02]  /*25e0*/  MUFU.TANH R20, R3 ;  /* 0x0000000300147308 */ /* 0x0002a40000002400 */
[----:B-1----:R-:W-:Y:S01]  /*25f0*/  FMUL.FTZ R3, R16, UR4 ;  /* 0x0000000410037c20 */ /* 0x002fe20008410000 */
[----:B--2---:R-:W-:-:S05]  /*2600*/  FMNMX.FTZ R2, R20, R2, !PT ;  /* 0x0000000214027209 */ /* 0x004fca0007810000 */
[----:B------:R1:W2:Y:S01]  /*2610*/  MUFU.TANH R13, R3 ;  /* 0x00000003000d7308 */ /* 0x0002a20000002400 */
        /* <DEDUP_REMOVED lines=8> */
[----:B------:R-:W-:Y:S06]  /*26a0*/  BAR.SYNC.DEFER_BLOCKING 0x0 ;  /* 0x0000000000007b1d */ /* 0x000fec0000010000 */
[----:B------:R-:W-:Y:S05]  /*26b0*/  @!P0 BRA `(.L_x_539) ;  /* 0x0000000000588947 */ /* 0x000fea0003800000 */
[----:B------:R-:W-:-:S04]  /*26c0*/  LEA.HI.SX32 R2, R196, 0xfffffffe, 0x19 ;  /* 0xfffffffec4027811 */ /* 0x000fc800078fcaff */
[----:B------:R-:W-:Y:S01]  /*26d0*/  SHF.R.S32.HI R5, RZ, 0x1f, R2 ;  /* 0x0000001fff057819 */ /* 0x000fe20000011402 */
[C---:B------:R-:W-:Y:S02]  /*26e0*/  IMAD R4, R2.reuse, UR12, RZ ;  /* 0x0000000c02047c24 */ /* 0x040fe4000f8e02ff */
[----:B-1----:R-:W-:-:S04]  /*26f0*/  IMAD.WIDE.U32 R2, R2, UR19, R180 ;  /* 0x0000001302027c25 */ /* 0x002fc8000f8e00b4 */
        /* <DEDUP_REMOVED lines=18> */
.L_x_539:
[----:B------:R-:W4:Y:S01]  /*2820*/  SHFL.BFLY PT, R40, R10, 0x2, 0x1f ;  /* 0x0c401f000a287f89 */ /* 0x000f2200000e0000 */
[----:B---3--:R-:W-:Y:S01]  /*2830*/  FMUL.FTZ R2, R27, UR4 ;  /* 0x000000041b027c20 */ /* 0x008fe20008410000 */
[----:B------:R-:W-:Y:S01]  /*2840*/  ULDC UR6, c[0x0][0x2ec] ;  /* 0x0000bb0000067ab9 */ /* 0x000fe20000000800 */
[----:B------:R-:W-:Y:S01]  /*2850*/  FMNMX.FTZ R4, R125, R124, !PT ;  /* 0x0000007c7d047209 */ /* 0x000fe20007810000 */
[----:B------:R-:W3:Y:S08]  /*2860*/  MUFU.TANH R11, R11 ;  /* 0x0000000b000b7308 */ /* 0x000ef00000002400 */
[----:B------:R5:W3:Y:S01]  /*2870*/  MUFU.TANH R6, R2 ;  /* 0x0000000200067308 */ /* 0x000ae20000002400 */
[----:B----4-:R-:W-:Y:S01]  /*2880*/  FMNMX.FTZ R40, R10, R40, !PT ;  /* 0x000000280a287209 */ /* 0x010fe20007810000 */
[----:B-----5:R-:W-:-:S04]  /*2890*/  FMUL.FTZ R2, R38, UR4 ;  /* 0x0000000426027c20 */ /* 0x020fc80008410000 */
[----:B-1----:R-:W1:Y:S02]  /*28a0*/  SHFL.BFLY PT, R3, R40, 0x1, 0x1f ;  /* 0x0c201f0028037f89 */ /* 0x002e6400000e0000 */
[----:B------:R4:W5:Y:S02]  /*28b0*/  MUFU.TANH R7, R2 ;  /* 0x0000000200077308 */ /* 0x0009640000002400 */
[----:B----4-:R-:W-:-:S06]  /*28c0*/  FMUL.FTZ R2, R39, UR4 ;  /* 0x0000000427027c20 */ /* 0x010fcc0008410000 */
[----:B------:R4:W5:Y:S01]  /*28d0*/  MUFU.TANH R8, R2 ;  /* 0x0000000200087308 */ /* 0x0009620000002400 */
[----:B-1----:R-:W-:Y:S01]  /*28e0*/  FMNMX.FTZ R40, R40, R3, !PT ;  /* 0x0000000328287209 */ /* 0x002fe20007810000 */
[----:B------:R-:W-:-:S03]  /*28f0*/  FMUL.FTZ R3, R19, UR4 ;  /* 0x0000000413037c20 */ /* 0x000fc60008410000 */
[----:B------:R-:W-:-:S03]  /*2900*/  FSETP.NEU.FTZ.AND P1, PT, R40, -INF , PT ;  /* 0xff8000002800780b */ /* 0x000fc60003f3d000 */
[----:B------:R-:W-:Y:S01]  /*2910*/  MUFU.TANH R217, R3 ;  /* 0x0000000300d97308 */ /* 0x000fe20000002400 */
[----:B----4-:R-:W-:-:S07]  /*2920*/  FMUL.FTZ R2, R34, UR4 ;  /* 0x0000000422027c20 */ /* 0x010fce0008410000 */
[----:B------:R1:W4:Y:S02]  /*2930*/  MUFU.TANH R9, R2 ;  /* 0x0000000200097308 */ /* 0x0003240000002400 */
[----:B-1----:R-:W-:-:S06]  /*2940*/  FMUL.FTZ R2, R35, UR4 ;  /* 0x0000000423027c20 */ /* 0x002fcc0008410000 */
        /* <DEDUP_REMOVED lines=11> */
[----:B-1----:R-:W-:-:S05]  /*2a00*/  FMUL.FTZ R2, R40, UR6 ;  /* 0x0000000628027c20 */ /* 0x002fca0008410000 */
[----:B------:R-:W-:-:S05]  /*2a10*/  FSEL R2, R2, RZ, P1 ;  /* 0x000000ff02027208 */ /* 0x000fca0000800000 */
[----:B------:R-:W-:-:S04]  /*2a20*/  FFMA.FTZ R3, R111, UR6, -R2 ;  /* 0x000000066f037c23 */ /* 0x000fc80008010802 */
[----:B------:R1:W-:Y:S02]  /*2a30*/  MUFU.EX2 R218, R3 ;  /* 0x0000000300da7308 */ /* 0x0003e40000000800 */
[----:B-1----:R-:W-:-:S06]  /*2a40*/  FFMA.FTZ R3, R110, UR6, -R2 ;  /* 0x000000066e037c23 */ /* 0x002fcc0008010802 */
[----:B------:R1:W4:Y:S02]  /*2a50*/  MUFU.EX2 R215, R3 ;  /* 0x0000000300d77308 */ /* 0x0003240000000800 */
        /* <DEDUP_REMOVED lines=11> */
[----:B--2---:R-:W-:Y:S01]  /*2b10*/  FMNMX.FTZ R3, R16, R3, !PT ;  /* 0x0000000310037209 */ /* 0x004fe20007810000 */
[----:B-1----:R-:W-:-:S03]  /*2b20*/  FFMA.FTZ R4, R106, UR6, -R2 ;  /* 0x000000066a047c23 */ /* 0x002fc60008010802 */
[----:B------:R-:W-:Y:S01]  /*2b30*/  FMNMX.FTZ R3, R119, R3, !PT ;  /* 0x0000000377037209 */ /* 0x000fe20007810000 */
[----:B------:R1:W-:Y:S03]  /*2b40*/  MUFU.EX2 R221, R4 ;  /* 0x0000000400dd7308 */ /* 0x0003e60000000800 */
[----:B------:R-:W-:Y:S01]  /*2b50*/  FMNMX.FTZ R3, R118, R3, !PT ;  /* 0x0000000376037209 */ /* 0x000fe20007810000 */
[----:B-1----:R-:W-:-:S04]  /*2b60*/  FFMA.FTZ R4, R44, UR6, -R2 ;  /* 0x000000062c047c23 */ /* 0x002fc80008010802 */
[----:B------:R1:W-:Y:S02]  /*2b70*/  MUFU.EX2 R223, R4 ;  /* 0x0000000400df7308 */ /* 0x0003e40000000800 */
[----:B-1----:R-:W-:-:S06]  /*2b80*/  FFMA.FTZ R4, R45, UR6, -R2 ;  /* 0x000000062d047c23 */ /* 0x002fcc0008010802 */
[----:B------:R3:W-:Y:S02]  /*2b90*/  MUFU.EX2 R224, R4 ;  /* 0x0000000400e07308 */ /* 0x0007e40000000800 */
[----:B---3--:R-:W-:Y:S01]  /*2ba0*/  FMNMX.FTZ R4, R11, R3, !PT ;  /* 0x000000030b047209 */ /* 0x008fe20007810000 */
[----:B------:R-:W-:-:S03]  /*2bb0*/  FFMA.FTZ R3, R96, UR6, -R2 ;  /* 0x0000000660037c23 */ /* 0x000fc60008010802 */
[----:B------:R-:W-:Y:S02]  /*2bc0*/  FMNMX.FTZ R4, R6, R4, !PT ;  /* 0x0000000406047209 */ /* 0x000fe40007810000 */
[----:B------:R1:W-:Y:S02]  /*2bd0*/  MUFU.EX2 R225, R3 ;  /* 0x0000000300e17308 */ /* 0x0003e40000000800 */
[----:B-1----:R-:W-:Y:S01]  /*2be0*/  FMNMX.FTZ R3, R117, R4, !PT ;  /* 0x0000000475037209 */ /* 0x002fe20007810000 */
[----:B------:R-:W-:-:S03]  /*2bf0*/  FFMA.FTZ R4, R97, UR6, -R2 ;  /* 0x0000000661047c23 */ /* 0x000fc60008010802 */
[----:B------:R-:W-:Y:S02]  /*2c00*/  FMNMX.FTZ R3, R116, R3, !PT ;  /* 0x0000000374037209 */ /* 0x000fe40007810000 */
[----:B------:R5:W-:Y:S02]  /*2c10*/  MUFU.EX2 R235, R4 ;  /* 0x0000000400eb7308 */ /* 0x000be40000000800 */
[----:B-----5:R-:W-:Y:S01]  /*2c20*/  FMNMX.FTZ R4, R7, R3, !PT ;  /* 0x0000000307047209 */ /* 0x020fe20007810000 */
[----:B------:R-:W-:-:S03]  /*2c30*/  FFMA.FTZ R3, R41, UR6, -R2 ;  /* 0x0000000629037c23 */ /* 0x000fc60008010802 */
[----:B------:R-:W-:Y:S02]  /*2c40*/  FMNMX.FTZ R4, R8, R4, !PT ;  /* 0x0000000408047209 */ /* 0x000fe40007810000 */
[----:B------:R1:W-:Y:S02]  /*2c50*/  MUFU.EX2 R234, R3 ;  /* 0x0000000300ea7308 */ /* 0x0003e40000000800 */
[----:B-1----:R-:W-:Y:S01]  /*2c60*/  FMNMX.FTZ R3, R113, R4, !PT ;  /* 0x0000000471037209 */ /* 0x002fe20007810000 */
[----:B------:R-:W-:-:S03]  /*2c70*/  FFMA.FTZ R4, R30, UR6, -R2 ;  /* 0x000000061e047c23 */ /* 0x000fc60008010802 */
[----:B------:R-:W-:Y:S02]  /*2c80*/  FMNMX.FTZ R3, R114, R3, !PT ;  /* 0x0000000372037209 */ /* 0x000fe40007810000 */
[----:B------:R4:W-:Y:S02]  /*2c90*/  MUFU.EX2 R233, R4 ;  /* 0x0000000400e97308 */ /* 0x0009e40000000800 */
[----:B----4-:R-:W-:Y:S01]  /*2ca0*/  FMNMX.FTZ R4, R9, R3, !PT ;  /* 0x0000000309047209 */ /* 0x010fe20007810000 */
[----:B------:R-:W-:-:S03]  /*2cb0*/  FFMA.FTZ R3, R81, UR6, -R2 ;  /* 0x0000000651037c23 */ /* 0x000fc60008010802 */
[----:B------:R-:W-:Y:S02]  /*2cc0*/  FMNMX.FTZ R4, R10, R4, !PT ;  /* 0x000000040a047209 */ /* 0x000fe40007810000 */
        /* <DEDUP_REMOVED lines=24> */
[----:B------:R1:W-:Y:S03]  /*2e50*/  MUFU.EX2 R226, R3 ;  /* 0x0000000300e27308 */ /* 0x0003e60000000800 */
        /* <DEDUP_REMOVED lines=8> */
[----:B-1----:R-:W-:Y:S01]  /*2ee0*/  FFMA.FTZ R3, R61, UR6, -R2 ;  /* 0x000000063d037c23 */ /* 0x002fe20008010802 */
[----:B------:R-:W-:-:S03]  /*2ef0*/  FMNMX.FTZ R4, R147, R146, !PT ;  /* 0x0000009293047209 */ /* 0x000fc60007810000 */
[C---:B------:R-:W-:Y:S02]  /*2f00*/  FMUL.FTZ R5, R39.reuse, UR6 ;  /* 0x0000000627057c20 */ /* 0x040fe40008410000 */
[----:B------:R1:W-:Y:S01]  /*2f10*/  MUFU.EX2 R238, R3 ;  /* 0x0000000300ee7308 */ /* 0x0003e20000000800 */
[----:B------:R-:W-:-:S04]  /*2f20*/  FSETP.NEU.FTZ.AND P1, PT, R39, -INF , PT ;  /* 0xff8000002700780b */ /* 0x000fc80003f3d000 */
[----:B------:R-:W-:Y:S01]  /*2f30*/  FSEL R5, R5, RZ, P1 ;  /* 0x000000ff05057208 */ /* 0x000fe20000800000 */
        /* <DEDUP_REMOVED lines=17> */
[----:B------:R-:W-:Y:S01]  /*3050*/  FFMA.FTZ R2, R12, UR6, -R2 ;  /* 0x000000060c027c23 */ /* 0x000fe20008010802 */
[----:B------:R-:W-:-:S04]  /*3060*/  F2FP.F16.F32.PACK_AB R12, R215, R218 ;  /* 0x000000dad70c723e */ /* 0x000fc800000000ff */
        /* <DEDUP_REMOVED lines=110> */
[----:B-1----:R-:W-:Y:S02]  /*3750*/  FMNMX.FTZ R38, R38, R4, !PT ;  /* 0x0000000426267209 */ /* 0x002fe40007810000 */
[----:B------:R-:W-:-:S03]  /*3760*/  FMNMX.FTZ R2, R176, R2, !PT ;  /* 0x00000002b0027209 */ /* 0x000fc60007810000 */
[----:B------:R-:W1:Y:S01]  /*3770*/  SHFL.BFLY PT, R4, R38, 0x1, 0x1f ;  /* 0x0c201f0026047f89 */ /* 0x000e6200000e0000 */
[----:B------:R-:W-:Y:S01]  /*3780*/  FMNMX.FTZ R2, R165, R2, !PT ;  /* 0x00000002a5027209 */ /* 0x000fe20007810000 */
[----:B--2---:R-:W-:-:S03]  /*3790*/  FFMA.FTZ R3, R93, UR6, -R5 ;  /* 0x000000065d037c23 */ /* 0x004fc60008010805 */
[----:B------:R-:W-:Y:S01]  /*37a0*/  FMNMX.FTZ R2, R166, R2, !PT ;  /* 0x00000002a6027209 */ /* 0x000fe20007810000 */
[----:B------:R2:W-:Y:S04]  /*37b0*/  MUFU.EX2 R204, R3 ;  /* 0x0000000300cc7308 */ /* 0x0005e80000000800 */
[----:B------:R-:W4:Y:S01]  /*37c0*/  SHFL.BFLY PT, R7, R2, 0x2, 0x1f ;  /* 0x0c401f0002077f89 */ /* 0x000f2200000e0000 */
[----:B--2---:R-:W-:Y:S01]  /*37d0*/  FFMA.FTZ R3, R92, UR6, -R5 ;  /* 0x000000065c037c23 */ /* 0x004fe20008010805 */
[----:B-1----:R-:W-:-:S03]  /*37e0*/  FMNMX.FTZ R38, R38, R4, !PT ;  /* 0x0000000426267209 */ /* 0x002fc60007810000 */
[----:B------:R1:W-:Y:S01]  /*37f0*/  MUFU.EX2 R203, R3 ;  /* 0x0000000300cb7308 */ /* 0x0003e20000000800 */
[C---:B------:R-:W-:Y:S01]  /*3800*/  FSETP.NEU.FTZ.AND P1, PT, R38.reuse, -INF , PT ;  /* 0xff8000002600780b */ /* 0x040fe20003f3d000 */
[----:B------:R-:W-:Y:S01]  /*3810*/  FMUL.FTZ R4, R38, UR6 ;  /* 0x0000000626047c20 */ /* 0x000fe20008410000 */
[----:B----4-:R-:W-:-:S04]  /*3820*/  FMNMX.FTZ R2, R2, R7, !PT ;  /* 0x0000000702027209 */ /* 0x010fc80007810000 */
[----:B------:R-:W-:-:S05]  /*3830*/  FSEL R4, R4, RZ, P1 ;  /* 0x000000ff04047208 */ /* 0x000fca0000800000 */
[----:B------:R-:W-:Y:S01]  /*3840*/  FFMA.FTZ R6, R76, UR6, -R4 ;  /* 0x000000064c067c23 */ /* 0x000fe20008010804 */
[----:B-1----:R-:W-:-:S03]  /*3850*/  FFMA.FTZ R3, R14, UR6, -R5 ;  /* 0x000000060e037c23 */ /* 0x002fc60008010805 */
[----:B------:R1:W-:Y:S01]  /*3860*/  MUFU.EX2 R180, R6 ;  /* 0x0000000600b47308 */ /* 0x0003e20000000800 */
[----:B------:R-:W-:-:S07]  /*3870*/  F2FP.F16.F32.PACK_AB R14, R220, R219 ;  /* 0x000000dbdc0e723e */ /* 0x000fce00000000ff */
[----:B------:R2:W-:Y:S01]  /*3880*/  MUFU.EX2 R36, R3 ;  /* 0x0000000300247308 */ /* 0x0005e20000000800 */
        /* <DEDUP_REMOVED lines=9> */
[----:B------:R1:W-:Y:S08]  /*3920*/  MUFU.EX2 R191, R2 ;  /* 0x0000000200bf7308 */ /* 0x0003f00000000800 */
[----:B------:R2:W-:Y:S01]  /*3930*/  MUFU.EX2 R200, R3 ;  /* 0x0000000300c87308 */ /* 0x0005e20000000800 */
[----:B-1----:R-:W-:-:S07]  /*3940*/  FFMA.FTZ R2, R65, UR6, -R4 ;  /* 0x0000000641027c23 */ /* 0x002fce0008010804 */
[----:B------:R1:W-:Y:S01]  /*3950*/  MUFU.EX2 R190, R2 ;  /* 0x0000000200be7308 */ /* 0x0003e20000000800 */
[----:B--2---:R-:W-:-:S07]  /*3960*/  FFMA.FTZ R3, R143, UR6, -R4 ;  /* 0x000000068f037c23 */ /* 0x004fce0008010804 */
[----:B------:R2:W-:Y:S01]  /*3970*/  MUFU.EX2 R122, R3 ;  /* 0x00000003007a7308 */ /* 0x0005e20000000800 */
[----:B-1----:R-:W-:Y:S01]  /*3980*/  IADD3 R2, R157, R6, RZ ;  /* 0x000000069d027210 */ /* 0x002fe20007ffe0ff */
[----:B--2---:R-:W-:-:S06]  /*3990*/  FFMA.FTZ R3, R144, UR6, -R4 ;  /* 0x0000000690037c23 */ /* 0x004fcc0008010804 */
        /* <DEDUP_REMOVED lines=9> */
[----:B-1----:R-:W-:Y:S01]  /*3a30*/  FFMA.FTZ R3, R135, UR6, -R4 ;  /* 0x0000000687037c23 */ /* 0x002fe20008010804 */
[----:B------:R-:W-:Y:S02]  /*3a40*/  LEA R135, R2, UR5, 0x1 ;  /* 0x0000000502877c11 */ /* 0x000fe4000f8e08ff */
[----:B------:R-:W-:-:S03]  /*3a50*/  LOP3.LUT R2, R216, 0xffffffe0, RZ, 0xc0, !PT ;  /* 0xffffffe0d8027812 */ /* 0x000fc600078ec0ff */
[----:B------:R1:W-:Y:S01]  /*3a60*/  MUFU.EX2 R179, R3 ;  /* 0x0000000300b37308 */ /* 0x0003e20000000800 */
[----:B------:R-:W-:Y:S01]  /*3a70*/  IADD3 R184, R0, R135, RZ ;  /* 0x0000008700b87210 */ /* 0x000fe20007ffe0ff */
[----:B------:R-:W2:Y:S04]  /*3a80*/  LDSM.16.MT88.4 R16, [R135+0x4000] ;  /* 0x004000008710783b */ /* 0x000ea80000004200 */
[----:B------:R-:W3:Y:S04]  /*3a90*/  LDSM.16.MT88.4 R24, [R184+0x4000] ;  /* 0x00400000b818783b */ /* 0x000ee80000004200 */
[----:B------:R-:W4:Y:S04]  /*3aa0*/  LDSM.16.MT88.4 R28, [R135+0x4400] ;  /* 0x00440000871c783b */ /* 0x000f280000004200 */
[----:B------:R-:W5:Y:S01]  /*3ab0*/  LDSM.16.MT88.4 R32, [R184+0x4400] ;  /* 0x00440000b820783b */ /* 0x000f620000004200 */
[----:B-1----:R-:W-:-:S04]  /*3ac0*/  FFMA.FTZ R3, R77, UR6, -R4 ;  /* 0x000000064d037c23 */ /* 0x002fc80008010804 */
[----:B------:R1:W-:Y:S02]  /*3ad0*/  MUFU.EX2 R181, R3 ;  /* 0x0000000300b57308 */ /* 0x0003e40000000800 */
[----:B-1----:R-:W-:-:S06]  /*3ae0*/  FFMA.FTZ R3, R134, UR6, -R4 ;  /* 0x0000000686037c23 */ /* 0x002fcc0008010804 */
[----:B------:R1:W-:Y:S01]  /*3af0*/  MUFU.EX2 R134, R3 ;  /* 0x0000000300867308 */ /* 0x0003e20000000800 */
[C---:B--2---:R-:W-:Y:S06]  /*3b00*/  HMMA.16816.F32 R76, R12.reuse, R18, RZ ;  /* 0x000000120c4c723c */ /* 0x044fec00000018ff */
[----:B---3--:R-:W-:Y:S01]  /*3b10*/  HMMA.16816.F32 R60, R12, R24, RZ ;  /* 0x000000180c3c723c */ /* 0x008fe200000018ff */
[----:B-1----:R-:W-:-:S04]  /*3b20*/  FFMA.FTZ R3, R133, UR6, -R4 ;  /* 0x0000000685037c23 */ /* 0x002fc80008010804 */
[----:B------:R1:W-:Y:S02]  /*3b30*/  MUFU.EX2 R182, R3 ;  /* 0x0000000300b67308 */ /* 0x0003e40000000800 */
[----:B-1----:R-:W-:-:S06]  /*3b40*/  FFMA.FTZ R3, R73, UR6, -R4 ;  /* 0x0000000649037c23 */ /* 0x002fcc0008010804 */
[----:B------:R1:W-:Y:S02]  /*3b50*/  MUFU.EX2 R183, R3 ;  /* 0x0000000300b77308 */ /* 0x0003e40000000800 */
[--C-:B-1----:R-:W-:Y:S02]  /*3b60*/  FFMA.FTZ R3, R72, UR6, -R4.reuse ;  /* 0x0000000648037c23 */ /* 0x102fe40008010804 */
[----:B------:R-:W-:Y:S04]  /*3b70*/  HMMA.16816.F32 R72, R12, R26, RZ ;  /* 0x0000001a0c48723c */ /* 0x000fe800000018ff */
[----:B------:R1:W-:Y:S02]  /*3b80*/  MUFU.EX2 R189, R3 ;  /* 0x0000000300bd7308 */ /* 0x0003e40000000800 */
[----:B-1----:R-:W-:-:S06]  /*3b90*/  FFMA.FTZ R3, R131, UR6, -R4 ;  /* 0x0000000683037c23 */ /* 0x002fcc0008010804 */
[----:B------:R1:W-:Y:S02]  /*3ba0*/  MUFU.EX2 R192, R3 ;  /* 0x0000000300c07308 */ /* 0x0003e40000000800 */
[----:B-1----:R-:W-:-:S05]  /*3bb0*/  FMUL.FTZ R3, R20, UR6 ;  /* 0x0000000614037c20 */ /* 0x002fca0008410000 */
[----:B------:R-:W-:-:S05]  /*3bc0*/  FSEL R3, R3, RZ, P1 ;  /* 0x000000ff03037208 */ /* 0x000fca0000800000 */
[--C-:B------:R-:W-:Y:S01]  /*3bd0*/  FFMA.FTZ R6, R147, UR6, -R3.reuse ;  /* 0x0000000693067c23 */ /* 0x100fe20008010803 */
[----:B------:R-:W-:-:S03]  /*3be0*/  FFMA.FTZ R0, R146, UR6, -R3 ;  /* 0x0000000692007c23 */ /* 0x000fc60008010803 */
[----:B------:R-:W-:Y:S08]  /*3bf0*/  MUFU.EX2 R7, R6 ;  /* 0x0000000600077308 */ /* 0x000ff00000000800 */
[----:B------:R1:W2:Y:S02]  /*3c00*/  MUFU.EX2 R6, R0 ;  /* 0x0000000000067308 */ /* 0x0002a40000000800 */
[----:B-1----:R-:W-:Y:S01]  /*3c10*/  FFMA.FTZ R0, R101, UR6, -R3 ;  /* 0x0000000665007c23 */ /* 0x002fe20008010803 */
[----:B--2---:R-:W-:-:S05]  /*3c20*/  F2FP.F16.F32.PACK_AB R9, R6, R7 ;  /* 0x000000070609723e */ /* 0x004fca00000000ff */
[----:B------:R1:W-:Y:S02]  /*3c30*/  MUFU.EX2 R108, R0 ;  /* 0x00000000006c7308 */ /* 0x0003e40000000800 */
[----:B-1----:R-:W-:-:S06]  /*3c40*/  FFMA.FTZ R0, R100, UR6, -R3 ;  /* 0x0000000664007c23 */ /* 0x002fcc0008010803 */
[----:B------:R1:W2:Y:S02]  /*3c50*/  MUFU.EX2 R109, R0 ;  /* 0x00000000006d7308 */ /* 0x0002a40000000800 */
[----:B-1----:R-:W-:Y:S01]  /*3c60*/  FFMA.FTZ R0, R80, UR6, -R4 ;  /* 0x0000000650007c23 */ /* 0x002fe20008010804 */
[----:B--2---:R-:W-:Y:S01]  /*3c70*/  F2FP.F16.F32.PACK_AB R11, R109, R108 ;  /* 0x0000006c6d0b723e */ /* 0x004fe200000000ff */
[-C--:B------:R-:W-:Y:S04]  /*3c80*/  HMMA.16816.F32 R80, R12, R16.reuse, RZ ;  /* 0x000000100c50723c */ /* 0x080fe800000018ff */
[----:B------:R1:W-:Y:S02]  /*3c90*/  MUFU.EX2 R177, R0 ;  /* 0x0000000000b17308 */ /* 0x0003e40000000800 */
[----:B------:R-:W-:Y:S01]  /*3ca0*/  HMMA.16816.F32 R44, R8, R16, RZ ;  /* 0x00000010082c723c */ /* 0x000fe200000018ff */
[----:B------:R-:W-:-:S02]  /*3cb0*/  F2FP.F16.F32.PACK_AB R12, R221, R222 ;  /* 0x000000dedd0c723e */ /* 0x000fc400000000ff */
[----:B------:R-:W-:Y:S02]  /*3cc0*/  F2FP.F16.F32.PACK_AB R13, R202, R199 ;  /* 0x000000c7ca0d723e */ /* 0x000fe400000000ff */
[----:B------:R-:W-:Y:S01]  /*3cd0*/  F2FP.F16.F32.PACK_AB R14, R224, R223 ;  /* 0x000000dfe00e723e */ /* 0x000fe200000000ff */
[----:B------:R-:W-:Y:S01]  /*3ce0*/  HMMA.16816.F32 R48, R8, R24, RZ ;  /* 0x000000180830723c */ /* 0x000fe200000018ff */
[----:B------:R-:W-:-:S05]  /*3cf0*/  F2FP.F16.F32.PACK_AB R15, R207, R201 ;  /* 0x000000c9cf0f723e */ /* 0x000fca00000000ff */
[C---:B------:R-:W-:Y:S01]  /*3d00*/  HMMA.16816.F32 R52, R8.reuse, R18, RZ ;  /* 0x000000120834723c */ /* 0x040fe200000018ff */
[----:B-1----:R-:W-:Y:S01]  /*3d10*/  FFMA.FTZ R0, R149, UR6, -R3 ;  /* 0x0000000695007c23 */ /* 0x002fe20008010803 */
[----:B------:R-:W-:Y:S03]  /*3d20*/  LDSM.16.MT88.4 R16, [R184+0x4800] ;  /* 0x00480000b810783b */ /* 0x000fe60000004200 */
[----:B------:R1:W-:Y:S01]  /*3d30*/  MUFU.EX2 R113, R0 ;  /* 0x0000000000717308 */ /* 0x0003e20000000800 */
[----:B------:R-:W-:Y:S01]  /*3d40*/  HMMA.16816.F32 R56, R8, R26, RZ ;  /* 0x0000001a0838723c */ /* 0x000fe200000018ff */
[----:B------:R-:W2:Y:S05]  /*3d50*/  LDSM.16.MT88.4 R24, [R135+0x4800] ;  /* 0x004800008718783b */ /* 0x000eaa0000004200 */
[----:B----4-:R-:W-:Y:S01]  /*3d60*/  HMMA.16816.F32 R80, R12, R28, R80 ;  /* 0x0000001c0c50723c */ /* 0x010fe20000001850 */
[----:B------:R-:W-:-:S02]  /*3d70*/  F2FP.F16.F32.PACK_AB R8, R179, R125 ;  /* 0x0000007db308723e */ /* 0x000fc400000000ff */
[----:B------:R-:W-:-:S03]  /*3d80*/  F2FP.F16.F32.PACK_AB R10, R180, R181 ;  /* 0x000000b5b40a723e */ /* 0x000fc600000000ff */
[----:B-----5:R-:W-:Y:S01]  /*3d90*/  HMMA.16816.F32 R84, R12, R32, R60 ;  /* 0x000000200c54723c */ /* 0x020fe2000000183c */
        /* <DEDUP_REMOVED lines=21> */
[----:B------:R-:W3:Y:S01]  /*3ef0*/  LDSM.16.MT88.4 R32, [R135+0x4c00] ;  /* 0x004c00008720783b */ /* 0x000ee20000004200 */
        /* <DEDUP_REMOVED lines=8> */
[C---:B------:R-:W-:Y:S01]  /*3f80*/  HMMA.16816.F32 R72, R12.reuse, R26, R56 ;  /* 0x0000001a0c48723c */ /* 0x040fe20000001838 */
[----:B------:R1:W-:Y:S05]  /*3f90*/  MUFU.EX2 R111, R0 ;  /* 0x00000000006f7308 */ /* 0x0003ea0000000800 */
        /* <DEDUP_REMOVED lines=13> */
[C---:B------:R-:W-:Y:S01]  /*4070*/  HMMA.16816.F32 R48, R8.reuse, R26, R48 ;  /* 0x0000001a0830723c */ /* 0x040fe20000001830 */
[----:B-1----:R-:W-:Y:S01]  /*4080*/  FFMA.FTZ R0, R145, UR6, -R4 ;  /* 0x0000000691007c23 */ /* 0x002fe20008010804 */
[----:B------:R-:W1:Y:S03]  /*4090*/  LDSM.16.MT88.4 R24, [R135+0x5000] ;  /* 0x005000008718783b */ /* 0x000e660000004200 */
[----:B------:R2:W-:Y:S01]  /*40a0*/  MUFU.EX2 R114, R0 ;  /* 0x0000000000727308 */ /* 0x0005e20000000800 */
[----:B------:R-:W-:Y:S01]  /*40b0*/  HMMA.16816.F32 R64, R8, R18, R52 ;  /* 0x000000120840723c */ /* 0x000fe20000001834 */
[----:B------:R-:W-:Y:S05]  /*40c0*/  LDSM.16.MT88.4 R144, [R135+0x5c00] ;  /* 0x005c00008790783b */ /* 0x000fea0000004200 */
[----:B------:R-:W-:Y:S01]  /*40d0*/  HMMA.16816.F32 R68, R12, R16, R84 ;  /* 0x000000100c44723c */ /* 0x000fe20000001854 */
[----:B------:R-:W4:Y:S01]  /*40e0*/  LDSM.16.MT88.4 R16, [R184+0x5000] ;  /* 0x00500000b810783b */ /* 0x000f220000004200 */
[----:B------:R-:W-:-:S02]  /*40f0*/  F2FP.F16.F32.PACK_AB R8, R191, R192 ;  /* 0x000000c0bf08723e */ /* 0x000fc400000000ff */
[----:B------:R-:W-:-:S03]  /*4100*/  F2FP.F16.F32.PACK_AB R10, R177, R190 ;  /* 0x000000beb10a723e */ /* 0x000fc600000000ff */
[----:B------:R-:W-:Y:S02]  /*4110*/  F2FP.F16.F32.PACK_AB R12, R231, R232 ;  /* 0x000000e8e70c723e */ /* 0x000fe400000000ff */
[----:B------:R-:W-:Y:S01]  /*4120*/  F2FP.F16.F32.PACK_AB R13, R211, R212 ;  /* 0x000000d4d30d723e */ /* 0x000fe200000000ff */
[----:B--2---:R-:W-:Y:S01]  /*4130*/  FFMA.FTZ R0, R150, UR6, -R4 ;  /* 0x0000000696007c23 */ /* 0x004fe20008010804 */
[----:B------:R-:W-:Y:S02]  /*4140*/  F2FP.F16.F32.PACK_AB R14, R229, R230 ;  /* 0x000000e6e50e723e */ /* 0x000fe400000000ff */
[----:B------:R-:W-:Y:S01]  /*4150*/  F2FP.F16.F32.PACK_AB R15, R88, R90 ;  /* 0x0000005a580f723e */ /* 0x000fe200000000ff */
[----:B------:R2:W-:Y:S06]  /*4160*/  MUFU.EX2 R110, R0 ;  /* 0x00000000006e7308 */ /* 0x0005ec0000000800 */
[----:B---3--:R-:W-:Y:S01]  /*4170*/  HMMA.16816.F32 R80, R12, R32, R80 ;  /* 0x000000200c50723c */ /* 0x008fe20000001850 */
[----:B--2---:R-:W-:-:S04]  /*4180*/  FFMA.FTZ R0, R159, UR6, -R3 ;  /* 0x000000069f007c23 */ /* 0x004fc80008010803 */
[----:B------:R2:W-:Y:S02]  /*4190*/  MUFU.EX2 R104, R0 ;  /* 0x0000000000687308 */ /* 0x0005e40000000800 */
[----:B--2---:R-:W-:-:S06]  /*41a0*/  FFMA.FTZ R0, R158, UR6, -R3 ;  /* 0x000000069e007c23 */ /* 0x004fcc0008010803 */
        /* <DEDUP_REMOVED lines=14> */
[----:B------:R-:W-:Y:S06]  /*4290*/  HMMA.16816.F32 R60, R8, R30, R64 ;  /* 0x0000001e083c723c */ /* 0x000fec0000001840 */
[----:B------:R-:W-:Y:S01]  /*42a0*/  HMMA.16816.F32 R76, R12, R34, R72 ;  /* 0x000000220c4c723c */ /* 0x000fe20000001848 */
[----:B------:R-:W3:Y:S01]  /*42b0*/  LDSM.16.MT88.4 R32, [R135+0x5400] ;  /* 0x005400008720783b */ /* 0x000ee20000004200 */
[----:B------:R-:W-:Y:S02]  /*42c0*/  F2FP.F16.F32.PACK_AB R8, R131, R133 ;  /* 0x000000858308723e */ /* 0x000fe400000000ff */
[----:B------:R-:W-:-:S02]  /*42d0*/  F2FP.F16.F32.PACK_AB R10, R115, R130 ;  /* 0x00000082730a723e */ /* 0x000fc400000000ff */
[----:B------:R-:W-:Y:S01]  /*42e0*/  HMMA.16816.F32 R72, R12, R28, R68 ;  /* 0x0000001c0c48723c */ /* 0x000fe20000001844 */
[----:B--2---:R-:W-:-:S05]  /*42f0*/  FFMA.FTZ R0, R154, UR6, -R4 ;  /* 0x000000069a007c23 */ /* 0x004fca0008010804 */
[----:B------:R-:W-:Y:S01]  /*4300*/  HMMA.16816.F32 R68, R12, R30, R56 ;  /* 0x0000001e0c44723c */ /* 0x000fe20000001838 */
[----:B------:R-:W2:Y:S01]  /*4310*/  LDSM.16.MT88.4 R28, [R184+0x5400] ;  /* 0x00540000b81c783b */ /* 0x000ea20000004200 */
[----:B------:R5:W-:Y:S05]  /*4320*/  MUFU.EX2 R101, R0 ;  /* 0x0000000000657308 */ /* 0x000bea0000000800 */
[----:B------:R-:W-:Y:S02]  /*4330*/  F2FP.F16.F32.PACK_AB R12, R227, R228 ;  /* 0x000000e4e30c723e */ /* 0x000fe400000000ff */
[----:B------:R-:W-:Y:S02]  /*4340*/  F2FP.F16.F32.PACK_AB R13, R208, R210 ;  /* 0x000000d2d00d723e */ /* 0x000fe400000000ff */
[----:B------:R-:W-:-:S02]  /*4350*/  F2FP.F16.F32.PACK_AB R14, R236, R226 ;  /* 0x000000e2ec0e723e */ /* 0x000fc400000000ff */
[----:B------:R-:W-:Y:S01]  /*4360*/  F2FP.F16.F32.PACK_AB R15, R42, R43 ;  /* 0x0000002b2a0f723e */ /* 0x000fe200000000ff */
[----:B-----5:R-:W-:-:S06]  /*4370*/  FFMA.FTZ R0, R168, UR6, -R3 ;  /* 0x00000006a8007c23 */ /* 0x020fcc0008010803 */
[C---:B-1----:R-:W-:Y:S01]  /*4380*/  HMMA.16816.F32 R76, R12.reuse, R26, R76 ;  /* 0x0000001a0c4c723c */ /* 0x042fe2000000184c */
[----:B------:R1:W-:Y:S05]  /*4390*/  MUFU.EX2 R97, R0 ;  /* 0x0000000000617308 */ /* 0x0003ea0000000800 */
[----:B----4-:R-:W-:Y:S01]  /*43a0*/  HMMA.16816.F32 R56, R12, R16, R72 ;  /* 0x000000100c38723c */ /* 0x010fe20000001848 */
        /* <DEDUP_REMOVED lines=9> */
[----:B------:R1:W4:Y:S02]  /*4440*/  MUFU.EX2 R98, R0 ;  /* 0x0000000000627308 */ /* 0x0003240000000800 */
[C---:B------:R-:W-:Y:S06]  /*4450*/  HMMA.16816.F32 R64, R8.reuse, R26, R48 ;  /* 0x0000001a0840723c */ /* 0x040fec0000001830 */
[C---:B------:R-:W-:Y:S06]  /*4460*/  HMMA.16816.F32 R44, R8.reuse, R16, R44 ;  /* 0x00000010082c723c */ /* 0x040fec000000182c */
[----:B------:R-:W-:Y:S01]  /*4470*/  HMMA.16816.F32 R48, R8, R18, R60 ;  /* 0x000000120830723c */ /* 0x000fe2000000183c */
[----:B-1----:R-:W-:-:S04]  /*4480*/  FFMA.FTZ R0, R136, UR6, -R4 ;  /* 0x0000000688007c23 */ /* 0x002fc80008010804 */
[----:B------:R1:W-:Y:S01]  /*4490*/  MUFU.EX2 R95, R0 ;  /* 0x00000000005f7308 */ /* 0x0003e20000000800 */
[-C--:B------:R-:W-:Y:S06]  /*44a0*/  HMMA.16816.F32 R136, R8, R24.reuse, R52 ;  /* 0x000000180888723c */ /* 0x080fec0000001834 */
[----:B------:R-:W-:Y:S01]  /*44b0*/  HMMA.16816.F32 R52, R12, R24, R80 ;  /* 0x000000180c34723c */ /* 0x000fe20000001850 */
[----:B------:R-:W-:Y:S01]  /*44c0*/  F2FP.F16.F32.PACK_AB R8, R110, R114 ;  /* 0x000000726e08723e */ /* 0x000fe200000000ff */
[----:B------:R-:W-:Y:S01]  /*44d0*/  LDSM.16.MT88.4 R24, [R135+0x5800] ;  /* 0x005800008718783b */ /* 0x000fe20000004200 */
[----:B------:R-:W-:-:S03]  /*44e0*/  F2FP.F16.F32.PACK_AB R10, R103, R105 ;  /* 0x00000069670a723e */ /* 0x000fc600000000ff */
[----:B------:R-:W-:Y:S01]  /*44f0*/  HMMA.16816.F32 R60, R12, R18, R68 ;  /* 0x000000120c3c723c */ /* 0x000fe20000001844 */
[----:B------:R-:W5:Y:S01]  /*4500*/  LDSM.16.MT88.4 R16, [R184+0x5800] ;  /* 0x00580000b810783b */ /* 0x000f620000004200 */
[----:B-1----:R-:W-:-:S05]  /*4510*/  FFMA.FTZ R0, R140, UR6, -R4 ;  /* 0x000000068c007c23 */ /* 0x002fca0008010804 */
[----:B----4-:R-:W-:Y:S01]  /*4520*/  F2FP.F16.F32.PACK_AB R12, R98, R101 ;  /* 0x00000065620c723e */ /* 0x010fe200000000ff */
        /* <DEDUP_REMOVED lines=14> */
[C---:B---3--:R-:W-:Y:S06]  /*4610*/  HMMA.16816.F32 R136, R8.reuse, R32, R136 ;  /* 0x000000200888723c */ /* 0x048fec0000001888 */
[C---:B------:R-:W-:Y:S06]  /*4620*/  HMMA.16816.F32 R64, R8.reuse, R34, R64 ;  /* 0x000000220840723c */ /* 0x040fec0000001840 */
[----:B--2---:R-:W-:Y:S01]  /*4630*/  HMMA.16816.F32 R156, R8, R28, R44 ;  /* 0x0000001c089c723c */ /* 0x004fe2000000182c */
[----:B-1----:R-:W-:-:S04]  /*4640*/  FFMA.FTZ R0, R170, UR6, -R4 ;  /* 0x00000006aa007c23 */ /* 0x002fc80008010804 */
[----:B------:R1:W2:Y:S01]  /*4650*/  MUFU.EX2 R82, R0 ;  /* 0x0000000000527308 */ /* 0x0002a20000000800 */
[----:B------:R-:W-:Y:S01]  /*4660*/  HMMA.16816.F32 R68, R8, R30, R48 ;  /* 0x0000001e0844723c */ /* 0x000fe20000001830 */
[----:B------:R-:W3:Y:S06]  /*4670*/  LDSM.16.MT88.4 R48, [R184+0x5c00] ;  /* 0x005c0000b830783b */ /* 0x000eec0000004200 */
[----:B------:R-:W-:Y:S02]  /*4680*/  F2FP.F16.F32.PACK_AB R8, R238, R237 ;  /* 0x000000edee08723e */ /* 0x000fe400000000ff */
[----:B------:R-:W-:-:S02]  /*4690*/  F2FP.F16.F32.PACK_AB R9, R205, R206 ;  /* 0x000000cecd09723e */ /* 0x000fc400000000ff */
        /* <DEDUP_REMOVED lines=10> */
[----:B------:R1:W-:Y:S06]  /*4740*/  MUFU.EX2 R75, R0 ;  /* 0x00000000004b7308 */ /* 0x0003ec0000000800 */
[----:B------:R-:W-:Y:S02]  /*4750*/  F2FP.F16.F32.PACK_AB R8, R242, R240 ;  /* 0x000000f0f208723e */ /* 0x000fe400000000ff */
[----:B------:R-:W-:Y:S02]  /*4760*/  F2FP.F16.F32.PACK_AB R9, R203, R204 ;  /* 0x000000cccb09723e */ /* 0x000fe400000000ff */
[----:B------:R-:W-:-:S02]  /*4770*/  F2FP.F16.F32.PACK_AB R10, R244, R243 ;  /* 0x000000f3f40a723e */ /* 0x000fc400000000ff */
[----:B------:R-:W-:Y:S01]  /*4780*/  F2FP.F16.F32.PACK_AB R11, R23, R36 ;  /* 0x00000024170b723e */ /* 0x000fe200000000ff */
[----:B-1----:R-:W-:-:S06]  /*4790*/  FFMA.FTZ R0, R174, UR6, -R3 ;  /* 0x00000006ae007c23 */ /* 0x002fcc0008010803 */
[C---:B-----5:R-:W-:Y:S01]  /*47a0*/  HMMA.16816.F32 R32, R8.reuse, R16, R32 ;  /* 0x000000100820723c */ /* 0x060fe20000001820 */
[----:B------:R1:W2:Y:S05]  /*47b0*/  MUFU.EX2 R74, R0 ;  /* 0x00000000004a7308 */ /* 0x0002aa0000000800 */
[C---:B------:R-:W-:Y:S06]  /*47c0*/  HMMA.16816.F32 R52, R8.reuse, R24, R52 ;  /* 0x000000180834723c */ /* 0x040fec0000001834 */
[C---:B------:R-:W-:Y:S06]  /*47d0*/  HMMA.16816.F32 R44, R8.reuse, R26, R44 ;  /* 0x0000001a082c723c */ /* 0x040fec000000182c */
[----:B------:R-:W-:Y:S01]  /*47e0*/  HMMA.16816.F32 R28, R8, R18, R28 ;  /* 0x00000012081c723c */ /* 0x000fe2000000181c */
[----:B-1----:R-:W-:Y:S01]  /*47f0*/  FFMA.FTZ R0, R160, UR6, -R3 ;  /* 0x00000006a0007c23 */ /* 0x002fe20008010803 */
[----:B--2---:R-:W-:-:S02]  /*4800*/  F2FP.F16.F32.PACK_AB R13, R74, R75 ;  /* 0x0000004b4a0d723e */ /* 0x004fc400000000ff */
[----:B------:R-:W-:Y:S01]  /*4810*/  F2FP.F16.F32.PACK_AB R160, R245, R246 ;  /* 0x000000f6f5a0723e */ /* 0x000fe200000000ff */
[----:B------:R1:W-:Y:S02]  /*4820*/  MUFU.EX2 R72, R0 ;  /* 0x0000000000487308 */ /* 0x0003e40000000800 */
[----:B-1----:R-:W-:Y:S01]  /*4830*/  FFMA.FTZ R0, R162, UR6, -R3 ;  /* 0x00000006a2007c23 */ /* 0x002fe20008010803 */
[----:B------:R-:W-:-:S05]  /*4840*/  F2FP.F16.F32.PACK_AB R162, R247, R248 ;  /* 0x000000f8f7a2723e */ /* 0x000fca00000000ff */
[----:B------:R1:W2:Y:S02]  /*4850*/  MUFU.EX2 R73, R0 ;  /* 0x0000000000497308 */ /* 0x0002a40000000800 */
[----:B-1----:R-:W-:Y:S01]  /*4860*/  FFMA.FTZ R0, R161, UR6, -R4 ;  /* 0x00000006a1007c23 */ /* 0x002fe20008010804 */
[----:B--2---:R-:W-:Y:S01]  /*4870*/  F2FP.F16.F32.PACK_AB R15, R73, R72 ;  /* 0x00000048490f723e */ /* 0x004fe200000000ff */
[----:B------:R-:W-:-:S04]  /*4880*/  FADD.FTZ R4, R122, R119 ;  /* 0x000000777a047221 */ /* 0x000fc80000010000 */
[----:B------:R1:W-:Y:S02]  /*4890*/  MUFU.EX2 R80, R0 ;  /* 0x0000000000507308 */ /* 0x0003e40000000800 */
[C---:B------:R-:W-:Y:S06]  /*48a0*/  HMMA.16816.F32 R156, R12.reuse, R16, R156 ;  /* 0x000000100c9c723c */ /* 0x040fec000000189c */
[C---:B------:R-:W-:Y:S06]  /*48b0*/  HMMA.16816.F32 R136, R12.reuse, R24, R136 ;  /* 0x000000180c88723c */ /* 0x040fec0000001888 */
[----:B------:R-:W-:Y:S01]  /*48c0*/  HMMA.16816.F32 R148, R12, R26, R64 ;  /* 0x0000001a0c94723c */ /* 0x000fe20000001840 */
[----:B-1----:R-:W-:-:S04]  /*48d0*/  FFMA.FTZ R0, R175, UR6, -R3 ;  /* 0x00000006af007c23 */ /* 0x002fc80008010803 */
[----:B------:R1:W-:Y:S01]  /*48e0*/  MUFU.EX2 R58, R0 ;  /* 0x00000000003a7308 */ /* 0x0003e20000000800 */
[----:B------:R-:W-:Y:S01]  /*48f0*/  HMMA.16816.F32 R12, R12, R18, R68 ;  /* 0x000000120c0c723c */ /* 0x000fe20000001844 */
[----:B-1----:R-:W-:-:S06]  /*4900*/  FFMA.FTZ R0, R176, UR6, -R3 ;  /* 0x00000006b0007c23 */ /* 0x002fcc0008010803 */
[----:B------:R1:W2:Y:S02]  /*4910*/  MUFU.EX2 R57, R0 ;  /* 0x0000000000397308 */ /* 0x0002a40000000800 */
[--C-:B-1----:R-:W-:Y:S01]  /*4920*/  FFMA.FTZ R0, R165, UR6, -R3.reuse ;  /* 0x00000006a5007c23 */ /* 0x102fe20008010803 */
[----:B------:R-:W-:Y:S01]  /*4930*/  FFMA.FTZ R3, R166, UR6, -R3 ;  /* 0x00000006a6037c23 */ /* 0x000fe20008010803 */
[----:B--2---:R-:W-:-:S04]  /*4940*/  F2FP.F16.F32.PACK_AB R165, R57, R58 ;  /* 0x0000003a39a5723e */ /* 0x004fc800000000ff */
[----:B------:R1:W-:Y:S01]  /*4950*/  MUFU.EX2 R56, R0 ;  /* 0x0000000000387308 */ /* 0x0003e20000000800 */
[----:B------:R-:W-:-:S07]  /*4960*/  F2FP.F16.F32.PACK_AB R166, R80, R81 ;  /* 0x0000005150a6723e */ /* 0x000fce00000000ff */
[----:B------:R2:W4:Y:S01]  /*4970*/  MUFU.EX2 R22, R3 ;  /* 0x0000000300167308 */ /* 0x0005220000000800 */
[----:B-1----:R-:W-:-:S07]  /*4980*/  FFMA.FTZ R0, R178, UR6, -R5 ;  /* 0x00000006b2007c23 */ /* 0x002fce0008010805 */
[----:B------:R1:W5:Y:S01]  /*4990*/  MUFU.EX2 R21, R0 ;  /* 0x0000000000157308 */ /* 0x0003620000000800 */
[----:B--2---:R-:W-:Y:S01]  /*49a0*/  IADD3 R3, -R2, R249, RZ ;  /* 0x000000f902037210 */ /* 0x004fe20007ffe1ff */
        /* <DEDUP_REMOVED lines=8> */
[C---:B---3--:R-:W-:Y:S06]  /*4a30*/  HMMA.16816.F32 R156, R164.reuse, R48, R156 ;  /* 0x00000030a49c723c */ /* 0x048fec000000189c */
[----:B------:R-:W-:Y:S01]  /*4a40*/  HMMA.16816.F32 R164, R164, R50, R12 ;  /* 0x00000032a4a4723c */ /* 0x000fe2000000180c */
[----:B--2---:R-:W-:Y:S01]  /*4a50*/  FADD.FTZ R3, R219, R2 ;  /* 0x00000002db037221 */ /* 0x004fe20000010000 */
[----:B-1----:R-:W-:Y:S01]  /*4a60*/  FFMA.FTZ R0, R217, UR6, -R5 ;  /* 0x00000006d9007c23 */ /* 0x002fe20008010805 */
[----:B------:R-:W-:-:S02]  /*4a70*/  FADD.FTZ R5, R7, R6 ;  /* 0x0000000607057221 */ /* 0x000fc40000010000 */
[----:B------:R-:W-:Y:S01]  /*4a80*/  FADD.FTZ R6, R220, R3 ;  /* 0x00000003dc067221 */ /* 0x000fe20000010000 */
[----:B------:R1:W2:Y:S02]  /*4a90*/  MUFU.EX2 R8, R0 ;  /* 0x0000000000087308 */ /* 0x0002a40000000800 */
[----:B-1----:R-:W-:Y:S01]  /*4aa0*/  FADD.FTZ R0, R195, R193 ;  /* 0x000000c1c3007221 */ /* 0x002fe20000010000 */
[----:B--2---:R-:W-:Y:S02]  /*4ab0*/  F2FP.F16.F32.PACK_AB R163, R8, R16 ;  /* 0x0000001008a3723e */ /* 0x004fe400000000ff */
[----:B------:R-:W-:Y:S01]  /*4ac0*/  IADD3 R195, R188, 0x400, RZ ;  /* 0x00000400bcc37810 */ /* 0x000fe20007ffe0ff */
[----:B------:R-:W-:Y:S01]  /*4ad0*/  FADD.FTZ R2, R194, R0 ;  /* 0x00000000c2027221 */ /* 0x000fe20000010000 */
[----:B------:R-:W-:Y:S01]  /*4ae0*/  FADD.FTZ R0, R123, R4 ;  /* 0x000000047b007221 */ /* 0x000fe20000010000 */
[----:B------:R-:W-:Y:S01]  /*4af0*/  FADD.FTZ R4, R108, R5 ;  /* 0x000000056c047221 */ /* 0x000fe20000010000 */
[----:B------:R-:W-:Y:S01]  /*4b00*/  IADD3 R194, R188, 0x800, RZ ;  /* 0x00000800bcc27810 */ /* 0x000fe20007ffe0ff */
        /* <DEDUP_REMOVED lines=116> */
[----:B------:R1:W-:Y:S01]  /*5250*/  STL [R1], R4 ;  /* 0x0000000401007387 */ /* 0x0003e20000100800 */
[----:B------:R-:W-:-:S02]  /*5260*/  IADD3 R193, R188, 0xc00, RZ ;  /* 0x00000c00bcc17810 */ /* 0x000fc40007ffe0ff */
[C---:B------:R-:W-:Y:S01]  /*5270*/  IADD3 R192, R188.reuse, 0x1000, RZ ;  /* 0x00001000bcc07810 */ /* 0x040fe20007ffe0ff */
[----:B------:R1:W-:Y:S01]  /*5280*/  STL [R1+0x8], R3 ;  /* 0x0000080301007387 */ /* 0x0003e20000100800 */
[C---:B------:R-:W-:Y:S01]  /*5290*/  HMMA.16816.F32 R144, R160.reuse, R146, R44 ;  /* 0x00000092a090723c */ /* 0x040fe2000000182c */
[C---:B------:R-:W-:Y:S02]  /*52a0*/  IADD3 R191, R188.reuse, 0x1400, RZ ;  /* 0x00001400bcbf7810 */ /* 0x040fe40007ffe0ff */
[----:B------:R1:W-:Y:S01]  /*52b0*/  STL [R1+0x4], R2 ;  /* 0x0000040201007387 */ /* 0x0003e20000100800 */
[C---:B------:R-:W-:Y:S02]  /*52c0*/  IADD3 R190, R188.reuse, 0x1800, RZ ;  /* 0x00001800bcbe7810 */ /* 0x040fe40007ffe0ff */
[----:B------:R-:W-:Y:S01]  /*52d0*/  HMMA.16816.F32 R152, R160, R48, R32 ;  /* 0x00000030a098723c */ /* 0x000fe20000001820 */
[----:B------:R1:W-:Y:S01]  /*52e0*/  STL [R1+0xc], R0 ;  /* 0x00000c0001007387 */ /* 0x0003e20000100800 */
[----:B------:R-:W-:-:S04]  /*52f0*/  IADD3 R189, R188, 0x1c00, RZ ;  /* 0x00001c00bcbd7810 */ /* 0x000fc80007ffe0ff */
[----:B------:R-:W-:Y:S01]  /*5300*/  HMMA.16816.F32 R160, R160, R50, R28 ;  /* 0x00000032a0a0723c */ /* 0x000fe2000000181c */
[----:B------:R-:W-:-:S08]  /*5310*/  NOP ;  /* 0x0000000000007918 */ /* 0x000fd00000000000 */
[----:B------:R-:W-:-:S15]  /*5320*/  @!P0 BRA `(.L_x_540) ;  /* 0x0000004800208947 */ /* 0x000fde0003800000 */
[----:B------:R-:W-:Y:S01]  /*5330*/  LEA.HI.SX32 R196, R196, 0xfffffffe, 0x19 ;  /* 0xfffffffec4c47811 */ /* 0x000fe200078fcaff */
[----:B------:R-:W-:Y:S01]  /*5340*/  IMAD.MOV.U32 R132, RZ, RZ, R39 ;  /* 0x000000ffff847224 */ /* 0x000fe200078e0027 */
[----:B------:R-:W-:Y:S01]  /*5350*/  MOV R134, R20 ;  /* 0x0000001400867202 */ /* 0x000fe20000000f00 */
[----:B-1----:R-:W-:Y:S01]  /*5360*/  IMAD.MOV.U32 R3, RZ, RZ, R40 ;  /* 0x000000ffff037224 */ /* 0x002fe200078e0028 */
[----:B------:R-:W-:Y:S01]  /*5370*/  MOV R133, R38 ;  /* 0x0000002600857202 */ /* 0x000fe20000000f00 */
[----:B------:R-:W-:Y:S01]  /*5380*/  ULDC UR5, c[0x0][0x39c] ;  /* 0x0000e70000057ab9 */ /* 0x000fe20000000800 */
[----:B------:R-:W-:Y:S01]  /*5390*/  ULDC UR4, c[0x0][0x2ec] ;  /* 0x0000bb0000047ab9 */ /* 0x000fe20000000800 */
[----:B------:R-:W-:Y:S01]  /*53a0*/  ULDC.64 UR10, c[0x0][0x220] ;  /* 0x00008800000a7ab9 */ /* 0x000fe20000000a00 */
[----:B------:R-:W-:Y:S01]  /*53b0*/  ULDC.64 UR12, c[0x0][0x250] ;  /* 0x00009400000c7ab9 */ /* 0x000fe20000000a00 */
[----:B------:R-:W-:Y:S01]  /*53c0*/  ULDC.64 UR6, c[0x0][0x218] ;  /* 0x0000860000067ab9 */ /* 0x000fe20000000a00 */
[----:B------:R-:W-:Y:S01]  /*53d0*/  ULDC.64 UR8, c[0x0][0x248] ;  /* 0x0000920000087ab9 */ /* 0x000fe20000000a00 */
[----:B------:R-:W-:Y:S05]  /*53e0*/  BRA `(.L_x_541) ;  /* 0x00000000006c7947 */ /* 0x000fea0003800000 */
.L_x_543:
        /* <DEDUP_REMOVED lines=27> */
.L_x_541:
[----:B--2---:R-:W2:Y:S01]  /*55a0*/  LDL.64 R10, [R1+0x20] ;  /* 0x00002000010a7983 */ /* 0x004ea20000100a00 */
[----:B------:R-:W-:Y:S04]  /*55b0*/  DEPBAR.LE SB0, 0x0 ;  /* 0x000080000000791a */ /* 0x000fe80000000000 */
[----:B------:R-:W-:Y:S01]  /*55c0*/  IMAD.WIDE.U32 R4, R196, UR12, RZ ;  /* 0x0000000cc4047c25 */ /* 0x000fe2000f8e00ff */
[----:B------:R-:W3:Y:S02]  /*55d0*/  LDL R6, [R1+0x10] ;  /* 0x0000100001067983 */ /* 0x000ee40000100800 */
[----:B------:R-:W-:Y:S01]  /*55e0*/  SHF.R.S32.HI R0, RZ, 0x1f, R196 ;  /* 0x0000001fff007819 */ /* 0x000fe200000114c4 */
[----:B------:R-:W-:Y:S04]  /*55f0*/  BAR.SYNC.DEFER_BLOCKING 0x0 ;  /* 0x0000000000007b1d */ /* 0x000fe80000010000 */
[----:B------:R-:W-:Y:S04]  /*5600*/  IMAD R0, R0, UR12, RZ ;  /* 0x0000000c00007c24 */ /* 0x000fe8000f8e02ff */
[----:B------:R-:W-:Y:S05]  /*5610*/  IMAD R2, R196, UR13, R0 ;  /* 0x0000000dc4027c24 */ /* 0x000fea000f8e0200 */
[----:B------:R-:W-:Y:S02]  /*5620*/  IADD3 R2, R5, R2, RZ ;  /* 0x0000000205027210 */ /* 0x000fe40007ffe0ff */
        /* <DEDUP_REMOVED lines=19> */
[----:B------:R-:W0:Y:S08]  /*5760*/  LDGDEPBAR ;  /* 0x00000000000079af */ /* 0x000e300000000000 */
[----:B------:R-:W1:Y:S08]  /*5770*/  LDSM.16.M88.4 R16, [R185] ;  /* 0x00000000b910783b */ /* 0x000e700000000200 */
        /* <DEDUP_REMOVED lines=461> */
.L_x_542:
        /* <DEDUP_REMOVED lines=30> */
[----:B------:R1:W2:Y:S01]  /*7630*/  MUFU.EX2 R37, R3 ;  /* 0x0000000300257308 */ /* 0x0002a20000000800 */
        /* <DEDUP_REMOVED lines=15> */
[----:B------:R4:W3:Y:S10]  /*7730*/  MUFU.EX2 R36, R3 ;  /* 0x0000000300247308 */ /* 0x0008f40000000800 */
        /* <DEDUP_REMOVED lines=10> */
[--C-:B-----5:R-:W-:Y:S01]  /*77e0*/  FFMA.FTZ R6, R33, UR4, -R43.reuse ;  /* 0x0000000421067c23 */ /* 0x120fe2000801082b */
[----:B--2---:R-:W-:Y:S01]  /*77f0*/  FMUL.FTZ R33, R37, R161 ;  /* 0x000000a125217220 */ /* 0x004fe20000410000 */
[----:B------:R-:W-:Y:S01]  /*7800*/  FSEL R66, R66, RZ, P1 ;  /* 0x000000ff42427208 */ /* 0x000fe20000800000 */
[----:B------:R-:W-:Y:S06]  /*7810*/  FMUL.FTZ R0, R0, UR4 ;  /* 0x0000000400007c20 */ /* 0x000fec0008410000 */
[----:B------:R-:W-:Y:S01]  /*7820*/  MUFU.EX2 R2, R2 ;  /* 0x0000000200027308 */ /* 0x000fe20000000800 */
[--C-:B-1----:R-:W-:Y:S01]  /*7830*/  FFMA.FTZ R7, R18, UR4, -R43.reuse ;  /* 0x0000000412077c23 */ /* 0x102fe2000801082b */
[----:B---3--:R-:W-:Y:S08]  /*7840*/  FMUL.FTZ R18, R36, R146 ;  /* 0x0000009224127220 */ /* 0x008ff00000410000 */
        /* <DEDUP_REMOVED lines=10> */
[----:B------:R3:W-:Y:S01]  /*78f0*/  MUFU.EX2 R252, R7 ;  /* 0x0000000700fc7308 */ /* 0x0007e20000000800 */
[----:B-1----:R-:W-:Y:S09]  /*7900*/  FFMA.FTZ R5, R208, UR4, -R65 ;  /* 0x00000004d0057c23 */ /* 0x002ff20008010841 */
[----:B------:R1:W-:Y:S01]  /*7910*/  MUFU.EX2 R174, R5 ;  /* 0x0000000500ae7308 */ /* 0x0003e20000000800 */
[--C-:B--2---:R-:W-:Y:S09]  /*7920*/  FFMA.FTZ R4, R211, UR4, -R64.reuse ;  /* 0x00000004d3047c23 */ /* 0x104ff20008010840 */
[----:B------:R2:W-:Y:S01]  /*7930*/  MUFU.EX2 R134, R4 ;  /* 0x0000000400867308 */ /* 0x0005e20000000800 */
[----:B---3--:R-:W-:Y:S01]  /*7940*/  FMUL.FTZ R7, R36, R143 ;  /* 0x0000008f24077220 */ /* 0x008fe20000410000 */
[--C-:B-1----:R-:W-:Y:S01]  /*7950*/  FFMA.FTZ R5, R199, UR4, -R64.reuse ;  /* 0x00000004c7057c23 */ /* 0x102fe20008010840 */
[--C-:B--2---:R-:W-:Y:S07]  /*7960*/  FFMA.FTZ R4, R198, UR4, -R43.reuse ;  /* 0x00000004c6047c23 */ /* 0x104fee000801082b */
        /* <DEDUP_REMOVED lines=52> */
[--C-:B--2---:R-:W-:Y:S01]  /*7cb0*/  FFMA.FTZ R4, R34, UR4, -R64.reuse ;  /* 0x0000000422047c23 */ /* 0x104fe20008010840 */
[----:B------:R-:W-:Y:S08]  /*7cc0*/  FMUL.FTZ R34, R36, R162 ;  /* 0x000000a224227220 */ /* 0x000ff00000410000 */
        /* <DEDUP_REMOVED lines=28> */
[--C-:B--2---:R-:W-:Y:S01]  /*7e90*/  FFMA.FTZ R4, R29, UR4, -R65.reuse ;  /* 0x000000041d047c23 */ /* 0x104fe20008010841 */
[----:B------:R-:W-:Y:S07]  /*7ea0*/  FMUL.FTZ R29, R2, R165 ;  /* 0x000000a5021d7220 */ /* 0x000fee0000410000 */
[----:B------:R1:W-:Y:S02]  /*7eb0*/  MUFU.EX2 R203, R4 ;  /* 0x0000000400cb7308 */ /* 0x0003e40000000800 */
[--C-:B-1----:R-:W-:Y:S01]  /*7ec0*/  FFMA.FTZ R4, R30, UR4, -R66.reuse ;  /* 0x000000041e047c23 */ /* 0x102fe20008010842 */
[----:B------:R-:W-:Y:S07]  /*7ed0*/  FFMA.FTZ R30, R89, UR4, -R65 ;  /* 0x00000004591e7c23 */ /* 0x000fee0008010841 */
        /* <DEDUP_REMOVED lines=42> */
[--C-:B---3--:R-:W-:Y:S08]  /*8180*/  FFMA.FTZ R4, R17, UR4, -R64.reuse ;  /* 0x0000000411047c23 */ /* 0x108ff00008010840 */
[----:B------:R3:W4:Y:S10]  /*8190*/  MUFU.EX2 R17, R12 ;  /* 0x0000000c00117308 */ /* 0x0007340000000800 */
[----:B------:R5:W-:Y:S01]  /*81a0*/  MUFU.EX2 R242, R4 ;  /* 0x0000000400f27308 */ /* 0x000be20000000800 */
[----:B---3--:R-:W-:Y:S01]  /*81b0*/  FMUL.FTZ R12, R2, R148 ;  /* 0x00000094020c7220 */ /* 0x008fe20000410000 */
[----:B----4-:R-:W-:Y:S01]  /*81c0*/  MOV R150, R17 ;  /* 0x0000001100967202 */ /* 0x010fe20000000f00 */
[----:B------:R-:W-:Y:S01]  /*81d0*/  FMUL.FTZ R17, R37, R145 ;  /* 0x0000009125117220 */ /* 0x000fe20000410000 */
[----:B-----5:R-:W-:Y:S01]  /*81e0*/  FFMA.FTZ R4, R15, UR4, -R64 ;  /* 0x000000040f047c23 */ /* 0x020fe20008010840 */
[----:B------:R-:W-:Y:S05]  /*81f0*/  FMUL.FTZ R15, R0, R151 ;  /* 0x00000097000f7220 */ /* 0x000fea0000410000 */
[----:B------:R3:W4:Y:S10]  /*8200*/  MUFU.EX2 R151, R16 ;  /* 0x0000001000977308 */ /* 0x0007340000000800 */
[----:B------:R5:W1:Y:S01]  /*8210*/  MUFU.EX2 R10, R4 ;  /* 0x00000004000a7308 */ /* 0x000a620000000800 */
[C---:B---3--:R-:W-:Y:S01]  /*8220*/  FMUL.FTZ R16, R37.reuse, R144 ;  /* 0x0000009025107220 */ /* 0x048fe20000410000 */
[----:B------:R-:W-:Y:S01]  /*8230*/  MOV R144, R32 ;  /* 0x0000002000907202 */ /* 0x000fe20000000f00 */
[----:B------:R-:W-:Y:S01]  /*8240*/  FMUL.FTZ R32, R37, R160 ;  /* 0x000000a025207220 */ /* 0x000fe20000410000 */
        /* <DEDUP_REMOVED lines=21> */
[----:B------:R4:W-:Y:S10]  /*83a0*/  MUFU.EX2 R251, R4 ;  /* 0x0000000400fb7308 */ /* 0x0009f40000000800 */
[----:B------:R-:W5:Y:S01]  /*83b0*/  MUFU.EX2 R69, R69 ;  /* 0x0000004500457308 */ /* 0x000f620000000800 */
[--C-:B----4-:R-:W-:Y:S01]  /*83c0*/  FFMA.FTZ R4, R71, UR4, -R64.reuse ;  /* 0x0000000447047c23 */ /* 0x110fe20008010840 */
[--C-:B------:R-:W-:Y:S08]  /*83d0*/  FFMA.FTZ R71, R118, UR4, -R64.reuse ;  /* 0x0000000476477c23 */ /* 0x100ff00008010840 */
[----:B------:R4:W-:Y:S01]  /*83e0*/  MUFU.EX2 R247, R4 ;  /* 0x0000000400f77308 */ /* 0x0009e20000000800 */
[----:B-----5:R-:W-:Y:S09]  /*83f0*/  F2FP.F16.F32.PACK_AB R160, R70, R69 ;  /* 0x0000004546a0723e */ /* 0x020ff200000000ff */
[----:B------:R-:W-:Y:S01]  /*8400*/  MUFU.EX2 R71, R71 ;  /* 0x0000004700477308 */ /* 0x000fe20000000800 */
[--C-:B----4-:R-:W-:Y:S02]  /*8410*/  FFMA.FTZ R4, R82, UR4, -R64.reuse ;  /* 0x0000000452047c23 */ /* 0x110fe40008010840 */
[----:B------:R-:W4:Y:S07]  /*8420*/  LDL.LU R82, [R1] ;  /* 0x0000000001527983 */ /* 0x000f2e0000300800 */
[----:B------:R5:W-:Y:S01]  /*8430*/  MUFU.EX2 R249, R4 ;  /* 0x0000000400f97308 */ /* 0x000be20000000800 */
[----:B------:R-:W3:Y:S04]  /*8440*/  LDL.LU R145, [R1+0xc] ;  /* 0x00000c0001917983 */ /* 0x000ee80000300800 */
[----:B------:R-:W3:Y:S04]  /*8450*/  LDL.LU R146, [R1+0x4] ;  /* 0x0000040001927983 */ /* 0x000ee80000300800 */
[----:B------:R-:W3:Y:S01]  /*8460*/  LDL.LU R147, [R1+0x8] ;  /* 0x0000080001937983 */ /* 0x000ee20000300800 */
[--C-:B-----5:R-:W-:Y:S04]  /*8470*/  FFMA.FTZ R4, R83, UR4, -R64.reuse ;  /* 0x0000000453047c23 */ /* 0x120fe80008010840 */
[----:B------:R5:W2:Y:S02]  /*8480*/  MUFU.EX2 R13, R4 ;  /* 0x00000004000d7308 */ /* 0x000aa40000000800 */
[--C-:B-----5:R-:W-:Y:S01]  /*8490*/  FFMA.FTZ R4, R72, UR4, -R65.reuse ;  /* 0x0000000448047c23 */ /* 0x120fe20008010841 */
[----:B--2---:R-:W-:Y:S01]  /*84a0*/  MOV R141, R13 ;  /* 0x0000000d008d7202 */ /* 0x004fe20000000f00 */
[----:B------:R-:W-:Y:S01]  /*84b0*/  FMUL.FTZ R13, R2, R149 ;  /* 0x00000095020d7220 */ /* 0x000fe20000410000 */
[----:B------:R-:W-:Y:S05]  /*84c0*/  FFMA.FTZ R72, R119, UR4, -R64 ;  /* 0x0000000477487c23 */ /* 0x000fea0008010840 */
[----:B------:R2:W-:Y:S10]  /*84d0*/  MUFU.EX2 R232, R4 ;  /* 0x0000000400e87308 */ /* 0x0005f40000000800 */
[----:B------:R5:W-:Y:S10]  /*84e0*/  MUFU.EX2 R149, R20 ;  /* 0x0000001400957308 */ /* 0x000bf40000000800 */
[----:B------:R-:W1:Y:S01]  /*84f0*/  MUFU.EX2 R72, R72 ;  /* 0x0000004800487308 */ /* 0x000e620000000800 */
[----:B--2---:R-:W-:Y:S01]  /*8500*/  FFMA.FTZ R4, R73, UR4, -R65 ;  /* 0x0000000449047c23 */ /* 0x004fe20008010841 */
[----:B------:R-:W-:Y:S08]  /*8510*/  FFMA.FTZ R73, R128, UR4, -R43 ;  /* 0x0000000480497c23 */ /* 0x000ff0000801082b */
[----:B------:R2:W-:Y:S01]  /*8520*/  MUFU.EX2 R237, R4 ;  /* 0x0000000400ed7308 */ /* 0x0005e20000000800 */
[----:B-----5:R-:W-:Y:S09]  /*8530*/  FMUL.FTZ R20, R37, R152 ;  /* 0x0000009825147220 */ /* 0x020ff20000410000 */
[----:B------:R5:W-:Y:S01]  /*8540*/  MUFU.EX2 R152, R28 ;  /* 0x0000001c00987308 */ /* 0x000be20000000800 */
[----:B-1----:R-:W-:Y:S09]  /*8550*/  F2FP.F16.F32.PACK_AB R161, R72, R71 ;  /* 0x0000004748a1723e */ /* 0x002ff200000000ff */
[----:B------:R-:W-:Y:S01]  /*8560*/  MUFU.EX2 R73, R73 ;  /* 0x0000004900497308 */ /* 0x000fe20000000800 */
[----:B--2---:R-:W-:Y:S01]  /*8570*/  FFMA.FTZ R4, R74, UR4, -R66 ;  /* 0x000000044a047c23 */ /* 0x004fe20008010842 */
[----:B------:R-:W-:Y:S08]  /*8580*/  FFMA.FTZ R74, R130, UR4, -R64 ;  /* 0x00000004824a7c23 */ /* 0x000ff00008010840 */
[----:B------:R1:W-:Y:S01]  /*8590*/  MUFU.EX2 R233, R4 ;  /* 0x0000000400e97308 */ /* 0x0003e20000000800 */
[--C-:B-----5:R-:W-:Y:S09]  /*85a0*/  FFMA.FTZ R28, R88, UR4, -R65.reuse ;  /* 0x00000004581c7c23 */ /* 0x120ff20008010841 */
[----:B------:R2:W-:Y:S10]  /*85b0*/  MUFU.EX2 R138, R28 ;  /* 0x0000001c008a7308 */ /* 0x0005f40000000800 */
[----:B------:R-:W-:Y:S01]  /*85c0*/  MUFU.EX2 R74, R74 ;  /* 0x0000004a004a7308 */ /* 0x000fe20000000800 */
[--C-:B-1----:R-:W-:Y:S01]  /*85d0*/  FFMA.FTZ R4, R75, UR4, -R66.reuse ;  /* 0x000000044b047c23 */ /* 0x102fe20008010842 */
[--C-:B------:R-:W-:Y:S08]  /*85e0*/  FFMA.FTZ R75, R120, UR4, -R65.reuse ;  /* 0x00000004784b7c23 */ /* 0x100ff00008010841 */
[----:B------:R1:W-:Y:S01]  /*85f0*/  MUFU.EX2 R238, R4 ;  /* 0x0000000400ee7308 */ /* 0x0003e20000000800 */
[----:B--2---:R-:W-:Y:S09]  /*8600*/  FMUL.FTZ R28, R2, R164 ;  /* 0x000000a4021c7220 */ /* 0x004ff20000410000 */
[----:B------:R-:W-:Y:S01]  /*8610*/  MUFU.EX2 R75, R75 ;  /* 0x0000004b004b7308 */ /* 0x000fe20000000800 */
[--C-:B-1----:R-:W-:Y:S01]  /*8620*/  FFMA.FTZ R4, R76, UR4, -R65.reuse ;  /* 0x000000044c047c23 */ /* 0x102fe20008010841 */
[--C-:B------:R-:W-:Y:S08]  /*8630*/  FFMA.FTZ R76, R121, UR4, -R65.reuse ;  /* 0x00000004794c7c23 */ /* 0x100ff00008010841 */
[----:B------:R1:W-:Y:S10]  /*8640*/  MUFU.EX2 R239, R4 ;  /* 0x0000000400ef7308 */ /* 0x0003f40000000800 */
[----:B------:R-:W2:Y:S01]  /*8650*/  MUFU.EX2 R76, R76 ;  /* 0x0000004c004c7308 */ /* 0x000ea20000000800 */
[--C-:B-1----:R-:W-:Y:S01]  /*8660*/  FFMA.FTZ R4, R77, UR4, -R65.reuse ;  /* 0x000000044d047c23 */ /* 0x102fe20008010841 */
[--C-:B------:R-:W-:Y:S08]  /*8670*/  FFMA.FTZ R77, R122, UR4, -R66.reuse ;  /* 0x000000047a4d7c23 */ /* 0x100ff00008010842 */
[----:B------:R1:W-:Y:S01]  /*8680*/  MUFU.EX2 R248, R4 ;  /* 0x0000000400f87308 */ /* 0x0003e20000000800 */
[----:B--2---:R-:W-:Y:S09]  /*8690*/  F2FP.F16.F32.PACK_AB R164, R76, R75 ;  /* 0x0000004b4ca4723e */ /* 0x004ff200000000ff */
[----:B------:R-:W2:Y:S01]  /*86a0*/  MUFU.EX2 R77, R77 ;  /* 0x0000004d004d7308 */ /* 0x000ea20000000800 */
[--C-:B-1----:R-:W-:Y:S01]  /*86b0*/  FFMA.FTZ R4, R79, UR4, -R66.reuse ;  /* 0x000000044f047c23 */ /* 0x102fe20008010842 */
[----:B------:R-:W-:Y:S08]  /*86c0*/  FFMA.FTZ R79, R124, UR4, -R65 ;  /* 0x000000047c4f7c23 */ /* 0x000ff00008010841 */
[----:B------:R1:W-:Y:S01]  /*86d0*/  MUFU.EX2 R246, R4 ;  /* 0x0000000400f67308 */ /* 0x0003e20000000800 */
[----:B--2---:R-:W-:Y:S09]  /*86e0*/  F2FP.F16.F32.PACK_AB R165, R78, R77 ;  /* 0x0000004d4ea5723e */ /* 0x004ff200000000ff */
[----:B------:R-:W-:Y:S01]  /*86f0*/  MUFU.EX2 R79, R79 ;  /* 0x0000004f004f7308 */ /* 0x000fe20000000800 */
[--C-:B-1----:R-:W-:Y:S09]  /*8700*/  FFMA.FTZ R4, R84, UR4, -R43.reuse ;  /* 0x0000000454047c23 */ /* 0x102ff2000801082b */
[----:B------:R1:W-:Y:S02]  /*8710*/  MUFU.EX2 R250, R4 ;  /* 0x0000000400fa7308 */ /* 0x0003e40000000800 */
[----:B-1----:R-:W-:Y:S08]  /*8720*/  FFMA.FTZ R4, R85, UR4, -R43 ;  /* 0x0000000455047c23 */ /* 0x002ff0000801082b */
[----:B------:R1:W2:Y:S02]  /*8730*/  MUFU.EX2 R81, R4 ;  /* 0x0000000400517308 */ /* 0x0002a40000000800 */
[C---:B-1----:R-:W-:Y:S01]  /*8740*/  FMUL.FTZ R4, R37.reuse, R140 ;  /* 0x0000008c25047220 */ /* 0x042fe20000410000 */
[----:B--2---:R-:W-:Y:S07]  /*8750*/  MOV R151, R81 ;  /* 0x0000005100977202 */ /* 0x004fee0000000f00 */
        /* <DEDUP_REMOVED lines=14> */
[----:B----4-:R-:W-:Y:S02]  /*8840*/  FFMA.FTZ R37, R37, R82, R133 ;  /* 0x0000005225257223 */ /* 0x010fe40000010085 */
[-C--:B------:R-:W-:Y:S05]  /*8850*/  HMMA.16816.F32 R28, R48, R54.reuse, R28 ;  /* 0x00000036301c723c */ /* 0x080fea000000181c */
[----:B------:R-:W-:Y:S01]  /*8860*/  FFMA.FTZ R52, R90, UR4, -R66 ;  /* 0x000000045a347c23 */ /* 0x000fe20008010842 */
[----:B------:R-:W-:Y:S03]  /*8870*/  HMMA.16816.F32 R32, R44, R54, R32 ;  /* 0x000000362c20723c */ /* 0x000fe60000001820 */
[----:B------:R1:W-:Y:S02]  /*8880*/  MUFU.EX2 R136, R52 ;  /* 0x0000003400887308 */ /* 0x0003e40000000800 */
[----:B------:R-:W-:Y:S01]  /*8890*/  F2FP.F16.F32.PACK_AB R48, R200, R179 ;  /* 0x000000b3c830723e */ /* 0x000fe200000000ff */
[----:B---3--:R-:W-:Y:S01]  /*88a0*/  FFMA.FTZ R36, R36, R147, R131 ;  /* 0x0000009324247223 */ /* 0x008fe20000010083 */
[----:B------:R-:W-:Y:S01]  /*88b0*/  F2FP.F16.F32.PACK_AB R49, R183, R178 ;  /* 0x000000b2b731723e */ /* 0x000fe200000000ff */
[----:B------:R-:W-:Y:S03]  /*88c0*/  FFMA.FTZ R2, R2, R146, R127 ;  /* 0x0000009202027223 */ /* 0x000fe6000001007f */
        /* <DEDUP_REMOVED lines=168> */
[----:B------:R-:W-:Y:S02]  /*9350*/  FADD.FTZ R0, R238, R0 ;  /* 0x00000000ee007221 */ /* 0x000fe40000010000 */
[----:B------:R-:W-:Y:S01]  /*9360*/  FADD.FTZ R2, R142, R2 ;  /* 0x000000028e027221 */ /* 0x000fe20000010000 */
[----:B------:R-:W-:Y:S01]  /*9370*/  FADD.FTZ R37, R141, R37 ;  /* 0x000000258d257221 */ /* 0x000fe20000010000 */
[----:B------:R-:W-:Y:S03]  /*9380*/  FADD.FTZ R0, R236, R0 ;  /* 0x00000000ec007221 */ /* 0x000fe60000010000 */
[----:B------:R-:W4:Y:S01]  /*9390*/  MUFU.EX2 R65, R65 ;  /* 0x0000004100417308 */ /* 0x000f220000000800 */
[----:B------:R-:W-:Y:S01]  /*93a0*/  FADD.FTZ R41, R250, R2 ;  /* 0x00000002fa297221 */ /* 0x000fe20000010000 */
[----:B------:R-:W-:Y:S04]  /*93b0*/  FADD.FTZ R42, R246, R0 ;  /* 0x00000000f62a7221 */ /* 0x000fe80000010000 */
[----:B------:R-:W-:Y:S04]  /*93c0*/  FADD.FTZ R2, R136, R42 ;  /* 0x0000002a88027221 */ /* 0x000fe80000010000 */
[----:B------:R-:W-:Y:S01]  /*93d0*/  MUFU.EX2 R81, R67 ;  /* 0x0000004300517308 */ /* 0x000fe20000000800 */
[-C--:B-1----:R-:W-:Y:S01]  /*93e0*/  HMMA.16816.F32 R20, R48, R52.reuse, R20 ;  /* 0x000000343014723c */ /* 0x082fe20000001814 */
[----:B---3--:R-:W1:Y:S05]  /*93f0*/  LDSM.16.MT88.4 R60, [R184+0x5000] ;  /* 0x00500000b83c783b */ /* 0x008e6a0000004200 */
        /* <DEDUP_REMOVED lines=123> */
.L_x_540:
[----:B-12---:R-:W2:Y:S04]  /*9bb0*/  LDL.LU R4, [R1] ;  /* 0x0000000001047983 */ /* 0x006ea80000300800 */
[----:B------:R-:W3:Y:S04]  /*9bc0*/  LDL.LU R7, [R1+0x8] ;  /* 0x0000080001077983 */ /* 0x000ee80000300800 */
[----:B------:R-:W4:Y:S04]  /*9bd0*/  LDL.LU R6, [R1+0x4] ;  /* 0x0000040001067983 */ /* 0x000f280000300800 */
[----:B------:R-:W5:Y:S04]  /*9be0*/  LDL.LU R8, [R1+0xc] ;  /* 0x00000c0001087983 */ /* 0x000f680000300800 */
[----:B------:R-:W5:Y:S01]  /*9bf0*/  LDL R33, [R1+0x30] ;  /* 0x0000300001217983 */ /* 0x000f620000100800 */
[----:B------:R-:W1:Y:S01]  /*9c00*/  S2R R27, SR_TID.X ;  /* 0x00000000001b7919 */ /* 0x000e620000002100 */
[----:B------:R-:W1:Y:S01]  /*9c10*/  S2UR UR4, SR_CgaCtaId ;  /* 0x00000000000479c3 */ /* 0x000e620000008800 */
[----:B------:R-:W-:Y:S01]  /*9c20*/  ULDC.U8 UR6, c[0x0][0x3d9] ;  /* 0x0000f64000067ab9 */ /* 0x000fe20000000000 */
[----:B-1----:R-:W-:-:S04]  /*9c30*/  SHF.R.S32.HI R15, RZ, 0x1f, R27 ;  /* 0x0000001fff0f7819 */ /* 0x002fc8000001141b */
[CC--:B------:R-:W-:Y:S02]  /*9c40*/  LEA.HI R28, R15.reuse, R27.reuse, RZ, 0x2 ;  /* 0x0000001b0f1c7211 */ /* 0x0c0fe400078f10ff */
[----:B------:R-:W-:Y:S02]  /*9c50*/  LEA.HI R15, R15, R27, RZ, 0x5 ;  /* 0x0000001b0f0f7211 */ /* 0x000fe400078f28ff */
[----:B------:R-:W-:Y:S02]  /*9c60*/  ISETP.NE.AND P0, PT, RZ, UR6, PT ;  /* 0x00000006ff007c0c */ /* 0x000fe4000bf05270 */
[----:B------:R-:W-:Y:S01]  /*9c70*/  SHF.R.S32.HI R15, RZ, 0x5, R15 ;  /* 0x00000005ff0f7819 */ /* 0x000fe2000001140f */
[----:B------:R-:W-:Y:S02]  /*9c80*/  UMOV UR5, 0x400 ;  /* 0x0000040000057882 */ /* 0x000fe40000000000 */
[----:B------:R-:W-:-:S08]  /*9c90*/  ULEA UR4, UR4, UR5, 0x18 ;  /* 0x0000000504047291 */ /* 0x000fd0000f8ec03f */
[----:B------:R-:W1:Y:S01]  /*9ca0*/  @P0 LDC.64 R18, c[0x0][0x2c0] ;  /* 0x0000b000ff120b82 */ /* 0x000e620000000a00 */
[----:B------:R-:W1:Y:S07]  /*9cb0*/  S2R R30, SR_CTAID.Y ;  /* 0x00000000001e7919 */ /* 0x000e6e0000002600 */
[----:B------:R-:W1:Y:S01]  /*9cc0*/  @!P0 LDC R25, c[0x0][0x2e4] ;  /* 0x0000b900ff198b82 */ /* 0x000e620000000800 */
[----:B------:R-:W1:Y:S01]  /*9cd0*/  S2R R32, SR_CTAID.X ;  /* 0x0000000000207919 */ /* 0x000e620000002500 */
[----:B------:R-:W1:Y:S01]  /*9ce0*/  S2R R31, SR_CTAID.Z ;  /* 0x00000000001f7919 */ /* 0x000e620000002700 */
[----:B------:R-:W-:Y:S01]  /*9cf0*/  BSSY B0, `(.L_x_544) ;  /* 0x00000d7000007945 */ /* 0x000fe20003800000 */
[----:B--2---:R-:W2:Y:S04]  /*9d00*/  SHFL.BFLY PT, R2, R4, 0x2, 0x1f ;  /* 0x0c401f0004027f89 */ /* 0x004ea800000e0000 */
[----:B---3--:R-:W3:Y:S04]  /*9d10*/  SHFL.BFLY PT, R0, R7, 0x2, 0x1f ;  /* 0x0c401f0007007f89 */ /* 0x008ee800000e0000 */
[----:B----4-:R-:W4:Y:S01]  /*9d20*/  SHFL.BFLY PT, R3, R6, 0x2, 0x1f ;  /* 0x0c401f0006037f89 */ /* 0x010f2200000e0000 */
[----:B--2---:R-:W-:-:S03]  /*9d30*/  FADD.FTZ R2, R2, R4 ;  /* 0x0000000402027221 */ /* 0x004fc60000010000 */
[----:B-----5:R-:W2:Y:S01]  /*9d40*/  SHFL.BFLY PT, R4, R8, 0x2, 0x1f ;  /* 0x0c401f0008047f89 */ /* 0x020ea200000e0000 */
[----:B---3--:R-:W-:-:S03]  /*9d50*/  FADD.FTZ R0, R0, R7 ;  /* 0x0000000700007221 */ /* 0x008fc60000010000 */
[----:B------:R-:W3:Y:S01]  /*9d60*/  SHFL.BFLY PT, R5, R2, 0x1, 0x1f ;  /* 0x0c201f0002057f89 */ /* 0x000ee200000e0000 */
[----:B----4-:R-:W-:-:S03]  /*9d70*/  FADD.FTZ R3, R3, R6 ;  /* 0x0000000603037221 */ /* 0x010fc60000010000 */
[----:B------:R-:W4:Y:S04]  /*9d80*/  SHFL.BFLY PT, R7, R0, 0x1, 0x1f ;  /* 0x0c201f0000077f89 */ /* 0x000f2800000e0000 */
[----:B------:R-:W5:Y:S01]  /*9d90*/  SHFL.BFLY PT, R6, R3, 0x1, 0x1f ;  /* 0x0c201f0003067f89 */ /* 0x000f6200000e0000 */
[----:B--2---:R-:W-:Y:S01]  /*9da0*/  FADD.FTZ R4, R4, R8 ;  /* 0x0000000804047221 */ /* 0x004fe20000010000 */
[----:B---3--:R-:W-:-:S04]  /*9db0*/  FADD.FTZ R22, R2, R5 ;  /* 0x0000000502167221 */ /* 0x008fc80000010000 */
[----:B------:R-:W2:Y:S01]  /*9dc0*/  SHFL.BFLY PT, R5, R4, 0x1, 0x1f ;  /* 0x0c201f0004057f89 */ /* 0x000ea200000e0000 */
[----:B----4-:R-:W-:-:S05]  /*9dd0*/  FADD.FTZ R23, R0, R7 ;  /* 0x0000000700177221 */ /* 0x010fca0000010000 */
[----:B------:R-:W-:Y:S01]  /*9de0*/  FSETP.NE.FTZ.AND P5, PT, R23, RZ, PT ;  /* 0x000000ff1700720b */ /* 0x000fe20003fb5000 */
[----:B-----5:R-:W-:Y:S01]  /*9df0*/  FADD.FTZ R24, R3, R6 ;  /* 0x0000000603187221 */ /* 0x020fe20000010000 */
[----:B------:R-:W-:Y:S02]  /*9e00*/  MOV R3, 0x3f800000 ;  /* 0x3f80000000037802 */ /* 0x000fe40000000f00 */
[----:B------:R-:W-:Y:S02]  /*9e10*/  FSETP.NE.FTZ.AND P6, PT, R22, RZ, PT ;  /* 0x000000ff1600720b */ /* 0x000fe40003fd5000 */
[----:B------:R-:W-:-:S07]  /*9e20*/  FSETP.NE.FTZ.AND P4, PT, R24, RZ, PT ;  /* 0x000000ff1800720b */ /* 0x000fce0003f95000 */
[----:B------:R-:W3:Y:S01]  /*9e30*/  @P5 MUFU.RCP R3, R23 ;  /* 0x0000001700035308 */ /* 0x000ee20000001000 */
[----:B------:R-:W-:Y:S01]  /*9e40*/  MOV R2, 0x3f800000 ;  /* 0x3f80000000027802 */ /* 0x000fe20000000f00 */
[----:B--2---:R-:W-:Y:S01]  /*9e50*/  FADD.FTZ R26, R4, R5 ;  /* 0x00000005041a7221 */ /* 0x004fe20000010000 */
[----:B------:R-:W-:Y:S01]  /*9e60*/  LOP3.LUT R4, R28, 0xfffffffc, RZ, 0xc0, !PT ;  /* 0xfffffffc1c047812 */ /* 0x000fe200078ec0ff */
[----:B------:R-:W-:Y:S01]  /*9e70*/  IMAD.MOV.U32 R0, RZ, RZ, 0x3f800000 ;  /* 0x3f800000ff007424 */ /* 0x000fe200078e00ff */
[----:B------:R-:W-:Y:S02]  /*9e80*/  SHF.R.S32.HI R28, RZ, 0x2, R28 ;  /* 0x00000002ff1c7819 */ /* 0x000fe4000001141c */
[----:B------:R-:W-:Y:S01]  /*9e90*/  FSETP.NE.FTZ.AND P3, PT, R26, RZ, PT ;  /* 0x000000ff1a00720b */ /* 0x000fe20003f75000 */
[----:B------:R-:W2:Y:S01]  /*9ea0*/  @P6 MUFU.RCP R2, R22 ;  /* 0x0000001600026308 */ /* 0x000ea20000001000 */
[----:B------:R-:W-:Y:S01]  /*9eb0*/  IADD3 R27, -R4, R27, RZ ;  /* 0x0000001b041b7210 */ /* 0x000fe20007ffe1ff */
[----:B------:R-:W-:-:S02]  /*9ec0*/  IMAD.MOV.U32 R4, RZ, RZ, 0x3f800000 ;  /* 0x3f800000ff047424 */ /* 0x000fc400078e00ff */
        /* <DEDUP_REMOVED lines=9> */
[----:B------:R-:W3:Y:S03]  /*9f60*/  @P4 MUFU.RCP R0, R24 ;  /* 0x0000001800004308 */ /* 0x000ee60000001000 */
[----:B------:R-:W-:-:S04]  /*9f70*/  LEA.HI R3, R3, R28, RZ, 0x3 ;  /* 0x0000001c03037211 */ /* 0x000fc800078f18ff */
[----:B------:R-:W-:Y:S01]  /*9f80*/  LOP3.LUT R3, R3, 0xfffffff8, RZ, 0xc0, !PT ;  /* 0xfffffff803037812 */ /* 0x000fe200078ec0ff */
[----:B------:R-:W4:Y:S03]  /*9f90*/  @P3 MUFU.RCP R4, R26 ;  /* 0x0000001a00043308 */ /* 0x000f260000001000 */
[----:B------:R-:W-:Y:S01]  /*9fa0*/  IADD3 R3, R28, -R3, RZ ;  /* 0x800000031c037210 */ /* 0x000fe20007ffe0ff */
        /* <DEDUP_REMOVED lines=8> */
[C---:B------:R-:W-:Y:S01]  /*a030*/  LEA.HI R2, R3.reuse, R3, RZ, 0x1 ;  /* 0x0000000303027211 */ /* 0x040fe200078f08ff */
        /* <DEDUP_REMOVED lines=9> */
[----:B----4-:R-:W-:Y:S01]  /*a0d0*/  FMUL.FTZ R139, R4, R139 ;  /* 0x0000008b048b7220 */ /* 0x010fe20000410000 */
[----:B------:R-:W-:Y:S01]  /*a0e0*/  LOP3.LUT R2, R2, 0x3fffffe, RZ, 0xc0, !PT ;  /* 0x03fffffe02027812 */ /* 0x000fe200078ec0ff */
[C---:B------:R-:W-:Y:S01]  /*a0f0*/  FMUL.FTZ R138, R4.reuse, R138 ;  /* 0x0000008a048a7220 */ /* 0x040fe20000410000 */
[C---:B------:R-:W-:Y:S01]  /*a100*/  FMUL.FTZ R151, R4.reuse, R151 ;  /* 0x0000009704977220 */ /* 0x040fe20000410000 */
[C---:B------:R-:W-:Y:S01]  /*a110*/  FMUL.FTZ R150, R4.reuse, R150 ;  /* 0x0000009604967220 */ /* 0x040fe20000410000 */
[C---:B------:R-:W-:Y:S01]  /*a120*/  FMUL.FTZ R159, R4.reuse, R159 ;  /* 0x0000009f049f7220 */ /* 0x040fe20000410000 */
[C---:B------:R-:W-:Y:S01]  /*a130*/  FMUL.FTZ R13, R4.reuse, R158 ;  /* 0x0000009e040d7220 */ /* 0x040fe20000410000 */
[C---:B------:R-:W-:Y:S01]  /*a140*/  FMUL.FTZ R167, R4.reuse, R167 ;  /* 0x000000a704a77220 */ /* 0x040fe20000410000 */
[----:B------:R-:W-:Y:S01]  /*a150*/  FMUL.FTZ R5, R4, R166 ;  /* 0x000000a604057220 */ /* 0x000fe20000410000 */
[----:B------:R-:W-:Y:S01]  /*a160*/  IMAD.SHL.U32 R4, R0, 0x40, RZ ;  /* 0x0000004000047824 */ /* 0x000fe200078e00ff */
[----:B------:R-:W-:Y:S01]  /*a170*/  IADD3 R3, R3, -R2, RZ ;  /* 0x8000000203037210 */ /* 0x000fe20007ffe0ff */
[----:B------:R-:W-:-:S03]  /*a180*/  IMAD R2, R15, 0x100, R27 ;  /* 0x000001000f027824 */ /* 0x000fc600078e021b */
[----:B------:R-:W-:Y:S02]  /*a190*/  LOP3.LUT R4, R4, 0xc0, RZ, 0xc0, !PT ;  /* 0x000000c004047812 */ /* 0x000fe400078ec0ff */
[----:B------:R-:W-:Y:S02]  /*a1a0*/  LEA R2, R3, R2, 0x4 ;  /* 0x0000000203027211 */ /* 0x000fe400078e20ff */
[----:B------:R-:W-:Y:S02]  /*a1b0*/  LEA.HI R3, R4, R4, RZ, 0x1d ;  /* 0x0000000404037211 */ /* 0x000fe400078fe8ff */
[C---:B------:R-:W-:Y:S02]  /*a1c0*/  LOP3.LUT R4, R0.reuse, 0x1, RZ, 0xc0, !PT ;  /* 0x0000000100047812 */ /* 0x040fe400078ec0ff */
[----:B------:R-:W-:Y:S01]  /*a1d0*/  LOP3.LUT P2, RZ, R0, 0x2, RZ, 0xc0, !PT ;  /* 0x0000000200ff7812 */ /* 0x000fe2000784c0ff */
[----:B------:R-:W-:Y:S01]  /*a1e0*/  IMAD.U32 R0, R2, 0x2, R3 ;  /* 0x0000000202007824 */ /* 0x000fe200078e0003 */
[----:B------:R-:W-:-:S02]  /*a1f0*/  ISETP.NE.U32.AND P1, PT, R4, 0x1, PT ;  /* 0x000000010400780c */ /* 0x000fc40003f25070 */
[----:B------:R-:W-:Y:S02]  /*a200*/  MOV R4, 0xfffffff0 ;  /* 0xfffffff000047802 */ /* 0x000fe40000000f00 */
[----:B------:R-:W-:Y:S01]  /*a210*/  LEA R0, R0, UR4, 0x1 ;  /* 0x0000000400007c11 */ /* 0x000fe2000f8e08ff */
[----:B------:R-:W-:Y:S01]  /*a220*/  ULDC.U8 UR4, c[0x0][0x3d8] ;  /* 0x0000f60000047ab9 */ /* 0x000fe20000000000 */
[----:B------:R-:W-:Y:S02]  /*a230*/  SEL R4, R4, 0x10, !P1 ;  /* 0x0000001004047807 */ /* 0x000fe40004800000 */
[----:B------:R-:W-:Y:S01]  /*a240*/  ISETP.NE.AND P1, PT, RZ, UR4, PT ;  /* 0x00000004ff007c0c */ /* 0x000fe2000bf25270 */
[----:B------:R-:W-:Y:S01]  /*a250*/  VIADD R2, R0, 0x20 ;  /* 0x0000002000027836 */ /* 0x000fe20000000000 */
[----:B------:R-:W-:Y:S02]  /*a260*/  F2FP.F16.F32.PACK_AB R8, R8, R140 ;  /* 0x0000008c0808723e */ /* 0x000fe400000000ff */
[----:B------:R-:W-:-:S02]  /*a270*/  @P2 IADD3 R2, R0, -0x20, RZ ;  /* 0xffffffe000022810 */ /* 0x000fc40007ffe0ff */
[----:B------:R-:W-:Y:S01]  /*a280*/  ISETP.NE.OR P2, PT, RZ, UR6, !P1 ;  /* 0x00000006ff007c0c */ /* 0x000fe2000cf45670 */
[----:B------:R1:W-:Y:S01]  /*a290*/  STS [R0], R8 ;  /* 0x0000000800007388 */ /* 0x0003e20000000800 */
[----:B------:R-:W-:Y:S01]  /*a2a0*/  F2FP.F16.F32.PACK_AB R21, R21, R142 ;  /* 0x0000008e1515723e */ /* 0x000fe200000000ff */
[----:B------:R-:W-:Y:S01]  /*a2b0*/  IMAD.IADD R3, R0, 0x1, R4 ;  /* 0x0000000100037824 */ /* 0x000fe200078e0204 */
[----:B------:R-:W-:Y:S02]  /*a2c0*/  F2FP.F16.F32.PACK_AB R17, R17, R144 ;  /* 0x000000901111723e */ /* 0x000fe400000000ff */
[----:B------:R-:W-:Y:S01]  /*a2d0*/  F2FP.F16.F32.PACK_AB R16, R16, R146 ;  /* 0x000000921010723e */ /* 0x000fe200000000ff */
[----:B------:R2:W-:Y:S01]  /*a2e0*/  STS [R0+0x200], R21 ;  /* 0x0002001500007388 */ /* 0x0005e20000000800 */
[----:B------:R-:W-:Y:S02]  /*a2f0*/  F2FP.F16.F32.PACK_AB R136, R137, R136 ;  /* 0x000000888988723e */ /* 0x000fe400000000ff */
[----:B------:R-:W-:-:S02]  /*a300*/  F2FP.F16.F32.PACK_AB R138, R139, R138 ;  /* 0x0000008a8b8a723e */ /* 0x000fc400000000ff */
[----:B------:R-:W-:Y:S01]  /*a310*/  F2FP.F16.F32.PACK_AB R11, R11, R148 ;  /* 0x000000940b0b723e */ /* 0x000fe200000000ff */
[----:B------:R-:W-:Y:S01]  /*a320*/  STS [R3], R17 ;  /* 0x0000001103007388 */ /* 0x000fe20000000800 */
[----:B------:R-:W-:Y:S02]  /*a330*/  F2FP.F16.F32.PACK_AB R150, R151, R150 ;  /* 0x000000969796723e */ /* 0x000fe400000000ff */
[----:B------:R-:W-:Y:S01]  /*a340*/  F2FP.F16.F32.PACK_AB R12, R12, R154 ;  /* 0x0000009a0c0c723e */ /* 0x000fe200000000ff */
[----:B------:R3:W-:Y:S01]  /*a350*/  STS [R3+0x200], R16 ;  /* 0x0002001003007388 */ /* 0x0007e20000000800 */
[----:B-1----:R-:W-:Y:S02]  /*a360*/  @P0 IMAD R8, R19, R18, RZ ;  /* 0x0000001213080224 */ /* 0x002fe400078e02ff */
[----:B------:R-:W1:Y:S01]  /*a370*/  @!P0 LDC R19, c[0x0][0x2c4] ;  /* 0x0000b100ff138b82 */ /* 0x000e620000000800 */
[----:B------:R-:W-:Y:S01]  /*a380*/  STS [R0+0x1000], R136 ;  /* 0x0010008800007388 */ /* 0x000fe20000000800 */
[----:B------:R-:W-:-:S06]  /*a390*/  F2FP.F16.F32.PACK_AB R10, R10, R152 ;  /* 0x000000980a0a723e */ /* 0x000fcc00000000ff */
[----:B--2---:R-:W2:Y:S01]  /*a3a0*/  @!P0 LDC R21, c[0x0][0x270] ;  /* 0x00009c00ff158b82 */ /* 0x004ea20000000800 */
[----:B------:R4:W-:Y:S01]  /*a3b0*/  STS [R0+0x1200], R138 ;  /* 0x0012008a00007388 */ /* 0x0009e20000000800 */
[----:B------:R-:W-:-:S03]  /*a3c0*/  F2FP.F16.F32.PACK_AB R9, R9, R160 ;  /* 0x000000a00909723e */ /* 0x000fc600000000ff */
[----:B------:R5:W-:Y:S03]  /*a3d0*/  STS [R3+0x1000], R11 ;  /* 0x0010000b03007388 */ /* 0x000be60000000800 */
[----:B------:R-:W2:Y:S01]  /*a3e0*/  @!P2 LDC R18, c[0x0][0x2c4] ;  /* 0x0000b100ff12ab82 */ /* 0x000ea20000000800 */
[----:B------:R-:W-:Y:S04]  /*a3f0*/  STS [R3+0x1200], R150 ;  /* 0x0012009603007388 */ /* 0x000fe80000000800 */
[----:B------:R1:W-:Y:S01]  /*a400*/  STS [R2+0x200], R12 ;  /* 0x0002000c02007388 */ /* 0x0003e20000000800 */
[----:B------:R-:W-:Y:S02]  /*a410*/  F2FP.F16.F32.PACK_AB R7, R7, R162 ;  /* 0x000000a20707723e */ /* 0x000fe400000000ff */
[----:B------:R-:W-:Y:S01]  /*a420*/  F2FP.F16.F32.PACK_AB R13, R159, R13 ;  /* 0x0000000d9f0d723e */ /* 0x000fe200000000ff */
[----:B------:R-:W-:Y:S01]  /*a430*/  STS [R2], R10 ;  /* 0x0000000a02007388 */ /* 0x000fe20000000800 */
[----:B---3--:R-:W3:Y:S01]  /*a440*/  @P6 LDC R16, c[0x0][0x2e8] ;  /* 0x0000ba00ff106b82 */ /* 0x008ee20000000800 */
[----:B----4-:R-:W-:-:S07]  /*a450*/  IADD3 R0, R4, R2, RZ ;  /* 0x0000000204007210 */ /* 0x010fce0007ffe0ff */
[----:B-----5:R-:W4:Y:S01]  /*a460*/  @P0 LDC R11, c[0x0][0x2c0] ;  /* 0x0000b000ff0b0b82 */ /* 0x020f220000000800 */
[----:B------:R5:W-:Y:S07]  /*a470*/  STS [R0], R9 ;  /* 0x0000000900007388 */ /* 0x000bee0000000800 */
[----:B-1----:R-:W1:Y:S01]  /*a480*/  @P5 LDC R12, c[0x0][0x2e8] ;  /* 0x0000ba00ff0c5b82 */ /* 0x002e620000000800 */
[----:B------:R-:W-:Y:S02]  /*a490*/  F2FP.F16.F32.PACK_AB R14, R14, R156 ;  /* 0x0000009c0e0e723e */ /* 0x000fe400000000ff */
[----:B------:R-:W-:Y:S01]  /*a4a0*/  @!P0 SEL R8, R19, R25, !P1 ;  /* 0x0000001913088207 */ /* 0x000fe20004800000 */
[----:B------:R-:W-:Y:S01]  /*a4b0*/  @P6 MUFU.LG2 R17, R22 ;  /* 0x0000001600116308 */ /* 0x000fe20000000c00 */
[----:B------:R-:W-:Y:S01]  /*a4c0*/  F2FP.F16.F32.PACK_AB R6, R6, R164 ;  /* 0x000000a40606723e */ /* 0x000fe200000000ff */
[----:B------:R3:W-:Y:S01]  /*a4d0*/  STS [R0+0x200], R7 ;  /* 0x0002000700007388 */ /* 0x0007e20000000800 */
[----:B------:R-:W-:Y:S01]  /*a4e0*/  F2FP.F16.F32.PACK_AB R5, R167, R5 ;  /* 0x00000005a705723e */ /* 0x000fe200000000ff */
[----:B------:R-:W-:-:S04]  /*a4f0*/  @P0 IMAD.MOV.U32 R4, RZ, RZ, 0x1 ;  /* 0x00000001ff040424 */ /* 0x000fc800078e00ff */
[----:B-----5:R-:W5:Y:S01]  /*a500*/  @P5 MUFU.LG2 R9, R23 ;  /* 0x0000001700095308 */ /* 0x020f620000000c00 */
[----:B------:R5:W-:Y:S01]  /*a510*/  STS [R2+0x1200], R13 ;  /* 0x0012000d02007388 */ /* 0x000be20000000800 */
[----:B--2---:R-:W-:-:S03]  /*a520*/  @!P0 IMAD R4, R8, R21, RZ ;  /* 0x0000001508048224 */ /* 0x004fc600078e02ff */
[----:B------:R2:W-:Y:S01]  /*a530*/  STS [R2+0x1000], R14 ;  /* 0x0010000e02007388 */ /* 0x0005e20000000800 */
[----:B------:R-:W-:Y:S02]  /*a540*/  IMAD R4, R30, R4, RZ ;  /* 0x000000041e047224 */ /* 0x000fe400078e02ff */
[----:B------:R-:W4:Y:S01]  /*a550*/  @P3 MUFU.LG2 R10, R26 ;  /* 0x0000001a000a3308 */ /* 0x000f220000000c00 */
[----:B------:R-:W-:Y:S01]  /*a560*/  STS [R0+0x1000], R6 ;  /* 0x0010000600007388 */ /* 0x000fe20000000800 */
[----:B------:R-:W-:-:S03]  /*a570*/  @!P0 MOV R11, 0x1 ;  /* 0x00000001000b8802 */ /* 0x000fc60000000f00 */
[----:B------:R4:W-:Y:S03]  /*a580*/  STS [R0+0x1200], R5 ;  /* 0x0012000500007388 */ /* 0x0009e60000000800 */
[----:B---3--:R3:W3:Y:S01]  /*a590*/  @P4 MUFU.LG2 R7, R24 ;  /* 0x0000001800074308 */ /* 0x0086e20000000c00 */
[----:B------:R-:W-:Y:S01]  /*a5a0*/  IMAD.MOV.U32 R25, RZ, RZ, 0x7f800000 ;  /* 0x7f800000ff197424 */ /* 0x000fe200078e00ff */
[----:B-----5:R-:W5:Y:S08]  /*a5b0*/  @P4 LDC R13, c[0x0][0x2e8] ;  /* 0x0000ba00ff0d4b82 */ /* 0x020f700000000800 */
[----:B--2---:R-:W2:Y:S01]  /*a5c0*/  @P3 LDC R14, c[0x0][0x2e8] ;  /* 0x0000ba00ff0e3b82 */ /* 0x004ea20000000800 */
[----:B------:R-:W-:Y:S01]  /*a5d0*/  CS2R R2, SRZ ;  /* 0x0000000000027805 */ /* 0x000fe2000001ff00 */
[----:B----4-:R-:W-:-:S02]  /*a5e0*/  @!P2 IMAD R0, R30, R18, RZ ;  /* 0x000000121e00a224 */ /* 0x010fc400078e02ff */
[----:B------:R-:W-:Y:S01]  /*a5f0*/  @P5 FMUL.FTZ R5, R9, 0.69314718246459960938 ;  /* 0x3f31721809055820 */ /* 0x000fe20000410000 */
[----:B------:R-:W-:Y:S01]  /*a600*/  SEL R4, R4, RZ, P2 ;  /* 0x000000ff04047207 */ /* 0x000fe20001000000 */
[--C-:B------:R-:W-:Y:S01]  /*a610*/  @!P2 IMAD.MOV.U32 R2, RZ, RZ, R0.reuse ;  /* 0x000000ffff02a224 */ /* 0x100fe200078e0000 */
[----:B------:R-:W-:Y:S01]  /*a620*/  @!P2 SHF.R.S32.HI R3, RZ, 0x1f, R0 ;  /* 0x0000001fff03a819 */ /* 0x000fe20000011400 */
[----:B-1----:R-:W-:Y:S01]  /*a630*/  @P5 FFMA.FTZ R25, R39, R12, R5 ;  /* 0x0000000c27195223 */ /* 0x002fe20000010005 */
[----:B------:R-:W-:Y:S01]  /*a640*/  LOP3.LUT P2, RZ, R33, 0x3, RZ, 0xc0, !PT ;  /* 0x0000000321ff7812 */ /* 0x000fe2000784c0ff */
[----:B------:R-:W-:Y:S02]  /*a650*/  IMAD R5, R32, R11, RZ ;  /* 0x0000000b20057224 */ /* 0x000fe400078e02ff */
[----:B------:R-:W-:Y:S01]  /*a660*/  @P6 FMUL.FTZ R6, R17, 0.69314718246459960938 ;  /* 0x3f31721811066820 */ /* 0x000fe20000410000 */
[----:B------:R-:W-:Y:S02]  /*a670*/  IMAD R4, R31, R8, R4 ;  /* 0x000000081f047224 */ /* 0x000fe400078e0204 */
[----:B------:R-:W-:Y:S01]  /*a680*/  IMAD.SHL.U32 R0, R5, 0x80, RZ ;  /* 0x0000008005007824 */ /* 0x000fe200078e00ff */
[----:B---3--:R-:W-:Y:S01]  /*a690*/  MOV R24, 0x7f800000 ;  /* 0x7f80000000187802 */ /* 0x008fe20000000f00 */
[----:B------:R-:W-:Y:S01]  /*a6a0*/  @P6 FFMA.FTZ R24, R40, R16, R6 ;  /* 0x0000001028186223 */ /* 0x000fe20000010006 */
[----:B------:R-:W-:Y:S01]  /*a6b0*/  @P3 FMUL.FTZ R6, R10, 0.69314718246459960938 ;  /* 0x3f3172180a063820 */ /* 0x000fe20000410000 */
[----:B------:R-:W-:Y:S01]  /*a6c0*/  @P4 FMUL.FTZ R7, R7, 0.69314718246459960938 ;  /* 0x3f31721807074820 */ /* 0x000fe20000410000 */
[----:B------:R-:W-:Y:S01]  /*a6d0*/  BAR.SYNC.DEFER_BLOCKING 0x0 ;  /* 0x0000000000007b1d */ /* 0x000fe20000010000 */
[----:B------:R-:W-:Y:S01]  /*a6e0*/  IADD3 R10, P1, P0, R0, R2, R4 ;  /* 0x00000002000a7210 */ /* 0x000fe2000783e004 */
[----:B------:R-:W-:Y:S01]  /*a6f0*/  IMAD.SHL.U32 R12, R27, 0x8, RZ ;  /* 0x000000081b0c7824 */ /* 0x000fe200078e00ff */
[----:B------:R-:W-:-:S02]  /*a700*/  SHF.R.S32.HI R5, RZ, 0x1f, R0 ;  /* 0x0000001fff057819 */ /* 0x000fc40000011400 */
[----:B------:R-:W-:Y:S02]  /*a710*/  SHF.R.S32.HI R4, RZ, 0x1f, R4 ;  /* 0x0000001fff047819 */ /* 0x000fe40000011404 */
[----:B------:R-:W-:Y:S01]  /*a720*/  MOV R23, 0x7f800000 ;  /* 0x7f80000000177802 */ /* 0x000fe20000000f00 */
[----:B-----5:R-:W-:Y:S01]  /*a730*/  @P4 FFMA.FTZ R23, R38, R13, R7 ;  /* 0x0000000d26174223 */ /* 0x020fe20000010007 */
[----:B------:R-:W-:Y:S01]  /*a740*/  MOV R22, 0x7f800000 ;  /* 0x7f80000000167802 */ /* 0x000fe20000000f00 */
[----:B--2---:R-:W-:Y:S01]  /*a750*/  @P3 FFMA.FTZ R22, R20, R14, R6 ;  /* 0x0000000e14163223 */ /* 0x004fe20000010006 */
[----:B------:R-:W-:Y:S02]  /*a760*/  IADD3.X R9, R5, R3, R4, P1, P0 ;  /* 0x0000000305097210 */ /* 0x000fe40000fe0404 */
[----:B------:R-:W-:Y:S02]  /*a770*/  SHF.R.S32.HI R26, RZ, 0x1f, R30 ;  /* 0x0000001fff1a7819 */ /* 0x000fe4000001141e */
[----:B------:R-:W-:Y:S01]  /*a780*/  SHF.R.S32.HI R13, RZ, 0x1f, R12 ;  /* 0x0000001fff0d7819 */ /* 0x000fe2000001140c */
        /* <DEDUP_REMOVED lines=45> */
.L_x_545:
[----:B------:R-:W-:Y:S05]  /*aa60*/  BSYNC B0 ;  /* 0x0000000000007941 */ /* 0x000fea0003800000 */
.L_x_544:
        /* <DEDUP_REMOVED lines=38> */
.L_x_546:
        /* <DEDUP_REMOVED lines=11> */
.L_x_1316:


//--------------------- .text._ZN5flash16flash_fwd_kernelI23Flash_fwd_kernel_traitsILi32ELi128ELi128ELi4ELb0ELb0EN7cutlass6half_tE19Flash_kernel_traitsILi32ELi128ELi128ELi4ES3_EELb1ELb0ELb0ELb1ELb0ELb0ELb0ELb0EEEvNS_16Flash_fwd_paramsE --------------------------
	.section	.text._ZN5flash16flash_fwd_kernelI23Flash_fwd_kernel_traitsILi32ELi128ELi128ELi4ELb0ELb0EN7cutlass6half_tE19Flash_kernel_traitsILi32ELi128ELi128ELi4ES3_EELb1ELb0ELb0ELb1ELb0ELb0ELb0ELb0EEEvNS_16Flash_fwd_paramsE,"ax",@progbits
	.align	128
        .global         _ZN5flash16flash_fwd_kernelI23Flash_fwd_kernel_traitsILi32ELi128ELi128ELi4ELb0ELb0EN7cutlass6half_tE19Flash_kernel_traitsILi32ELi128ELi128ELi4ES3_EELb1ELb0ELb0ELb1ELb0ELb0ELb0ELb0EEEvNS_16Flash_fwd_paramsE
        .type           _ZN5flash16flash_fwd_kernelI23Flash_fwd_kernel_traitsILi32ELi128ELi128ELi4ELb0ELb0EN7cutlass6half_tE19Flash_kernel_traitsILi32ELi128ELi128ELi4ES3_EELb1ELb0ELb0ELb1ELb0ELb0ELb0ELb0EEEvNS_16Flash_fwd_paramsE,@function
        .size           _ZN5flash16flash_fwd_kernelI23Flash_fwd_kernel_traitsILi32ELi128ELi128ELi4ELb0ELb0EN7cutlass6half_tE19Flash_kernel_traitsILi32ELi128ELi128ELi4ES3_EELb1ELb0ELb0ELb1ELb0ELb0ELb0ELb0EEEvNS_16Flash_fwd_paramsE,(.L_x_1317 - _ZN5flash16flash_fwd_kernelI23Flash_fwd_kernel_traitsILi32ELi128ELi128ELi4ELb0ELb0EN7cutlass6half_tE19Flash_kernel_traitsILi32ELi128ELi128ELi4ES3_EELb1ELb0ELb0ELb1ELb0ELb0ELb0ELb0EEEvNS_16Flash_fwd_paramsE)
        .other          _ZN5flash16flash_fwd_kernelI23Flash_fwd_kernel_traitsILi32ELi128ELi128ELi4ELb0ELb0EN7cutlass6half_tE19Flash_kernel_traitsILi32ELi128ELi128ELi4ES3_EELb1ELb0ELb0ELb1ELb0ELb0ELb0ELb0EEEvNS_16Flash_fwd_paramsE,@"STO_CUDA_ENTRY STV_DEFAULT"
_ZN5flash16flash_fwd_kernelI23Flash_fwd_kernel_traitsILi32ELi128ELi128ELi4ELb0ELb0EN7cutlass6half_tE19Flash_kernel_traitsILi32ELi128ELi128ELi4ES3_EELb1ELb0ELb0ELb1ELb0ELb0ELb0ELb0EEEvNS_16Flash_fwd_paramsE:
.text._ZN5flash16flash_fwd_kernelI23Flash_fwd_kernel_traitsILi32ELi128ELi128ELi4ELb0ELb0EN7cutlass6half_tE19Flash_kernel_traitsILi32ELi128ELi128ELi4ES3_EELb1ELb0ELb0ELb1ELb0ELb0ELb0ELb0EEEvNS_16Flash_fwd_paramsE:
        /* <DEDUP_REMOVED lines=17> */
[----:B------:R-:W4:Y:S07]  /*0110*/  S2R R210, SR_TID.X ;  /* 0x0000000000d27919 */ /* 0x000f2e0000002100 */
[----:B------:R-:W4:Y:S01]  /*0120*/  LDC.64 R12, c[0x0][0x2f8] ;  /* 0x0000be00ff0c7b82 */ /* 0x000f220000000a00 */
[----:B--2---:R-:W-:-:S02]  /*0130*/  @P3 IMAD.MOV.U32 R2, RZ, RZ, R10 ;  /* 0x000000ffff023224 */ /* 0x004fc400078e000a */
[----:B---3--:R-:W-:-:S06]  /*0140*/  @P3 IMAD.MOV.U32 R3, RZ, RZ, R11 ;  /* 0x000000ffff033224 */ /* 0x008fcc00078e000b */
[----:B------:R-:W2:Y:S01]  /*0150*/  @P3 LDG.E.64 R2, desc[UR18][R2.64] ;  /* 0x0000001202023981 */ /* 0x000ea2000c1e1b00 */
[----:B-1----:R-:W-:Y:S01]  /*0160*/  ISETP.NE.U32.AND P0, PT, R8, RZ, PT ;  /* 0x000000ff0800720c */ /* 0x002fe20003f05070 */
[----:B------:R-:W-:Y:S01]  /*0170*/  IMAD.MOV.U32 R17, RZ, RZ, -0x1 ;  /* 0xffffffffff117424 */ /* 0x000fe200078e00ff */
[----:B------:R-:W-:Y:S01]  /*0180*/  ISETP.NE.U32.AND P4, PT, RZ, UR4, PT ;  /* 0x00000004ff007c0c */ /* 0x000fe2000bf85070 */
[----:B------:R-:W1:Y:S01]  /*0190*/  LDC.U8 R8, c[0x0][0x3c2] ;  /* 0x0000f080ff087b82 */ /* 0x000e620000000000 */
[----:B------:R-:W-:Y:S02]  /*01a0*/  ISETP.NE.AND.EX P1, PT, R9, RZ, PT, P0 ;  /* 0x000000ff0900720c */ /* 0x000fe40003f25300 */
[----:B----4-:R-:W-:Y:S02]  /*01b0*/  LOP3.LUT R0, R18, R37, R35, 0xfe, !PT ;  /* 0x0000002512007212 */ /* 0x010fe400078efe23 */
[----:B------:R-:W-:Y:S02]  /*01c0*/  ISETP.NE.AND.EX P0, PT, RZ, UR5, PT, P4 ;  /* 0x00000005ff007c0c */ /* 0x000fe4000bf05340 */
[----:B------:R-:W-:-:S02]  /*01d0*/  LOP3.LUT P2, RZ, R0, R210, RZ, 0xfc, !PT ;  /* 0x000000d200ff7212 */ /* 0x000fc4000784fcff */
[----:B------:R-:W2:Y:S11]  /*01e0*/  @P3 LDC R0, c[0x0][0x3b0] ;  /* 0x0000ec00ff003b82 */ /* 0x000eb60000000800 */
[----:B------:R-:W3:Y:S01]  /*01f0*/  @!P2 LDC.64 R4, c[0x0][0x3b8] ;  /* 0x0000ee00ff04ab82 */ /* 0x000ee20000000a00 */
[----:B------:R-:W-:-:S02]  /*0200*/  @P3 R2UR UR20, R6 ;  /* 0x00000000061432ca */ /* 0x000fc400000e0000 */
[----:B------:R-:W-:-:S11]  /*0210*/  @P3 R2UR UR21, R7 ;  /* 0x00000000071532ca */ /* 0x000fd600000e0000 */
[----:B------:R-:W-:Y:S02]  /*0220*/  IMAD.U32 R6, RZ, RZ, UR20 ;  /* 0x00000014ff067e24 */ /* 0x000fe4000f8e00ff */
[----:B------:R-:W-:-:S05]  /*0230*/  IMAD.U32 R7, RZ, RZ, UR21 ;  /* 0x00000015ff077e24 */ /* 0x000fca000f8e00ff */
[----:B---3--:R3:W-:Y:S01]  /*0240*/  @!P2 STG.E.64 desc[UR18][R4.64], R6 ;  /* 0x000000060400a986 */ /* 0x0087e2000c101b12 */
[----:B--2---:R-:W-:-:S05]  /*0250*/  @P3 IADD3 R10, P5, R2, R0, RZ ;  /* 0x00000000020a3210 */ /* 0x004fca0007fbe0ff */
[----:B------:R-:W-:Y:S02]  /*0260*/  @P3 IMAD.X R11, RZ, RZ, R3, P5 ;  /* 0x000000ffff0b3224 */ /* 0x000fe400028e0603 */
[----:B------:R-:W-:Y:S02]  /*0270*/  @!P2 IMAD.MOV.U32 R2, RZ, RZ, R10 ;  /* 0x000000ffff02a224 */ /* 0x000fe400078e000a */
[----:B------:R-:W-:-:S05]  /*0280*/  @!P2 IMAD.MOV.U32 R3, RZ, RZ, R11 ;  /* 0x000000ffff03a224 */ /* 0x000fca00078e000b */
[----:B------:R2:W-:Y:S01]  /*0290*/  @!P2 STG.E.64 desc[UR18][R4.64+0x8], R2 ;  /* 0x000008020400a986 */ /* 0x0005e2000c101b12 */
[----:B---3--:R-:W-:Y:S02]  /*02a0*/  IMAD.WIDE R6, R35, 0x4, R14 ;  /* 0x0000000423067825 */ /* 0x008fe400078e020e */
[----:B------:R-:W3:Y:S03]  /*02b0*/  LDC R15, c[0x0][0x270] ;  /* 0x00009c00ff0f7b82 */ /* 0x000ee60000000800 */
[----:B------:R-:W4:Y:S04]  /*02c0*/  @P0 LDG.E R17, desc[UR18][R6.64] ;  /* 0x0000001206110981 */ /* 0x000f28000c1e1900 */
[----:B------:R3:W4:Y:S01]  /*02d0*/  @P0 LDG.E R0, desc[UR18][R6.64+0x4] ;  /* 0x0000041206000981 */ /* 0x000722000c1e1900 */
[----:B--2---:R-:W2:Y:S08]  /*02e0*/  @P1 LDC.64 R2, c[0x0][0x300] ;  /* 0x0000c000ff021b82 */ /* 0x004eb00000000a00 */
[----:B------:R-:W3:Y:S01]  /*02f0*/  LDC.64 R4, c[0x0][0x2f8] ;  /* 0x0000be00ff047b82 */ /* 0x000ee20000000a00 */
[----:B-1----:R-:W-:-:S02]  /*0300*/  ISETP.NE.AND P3, PT, R8, RZ, PT ;  /* 0x000000ff0800720c */ /* 0x002fc40003f65270 */
[----:B------:R-:W-:Y:S01]  /*0310*/  ISETP.EQ.U32.AND P2, PT, R12, RZ, PT ;  /* 0x000000ff0c00720c */ /* 0x000fe20003f42070 */
[----:B------:R-:W-:Y:S01]  /*0320*/  IMAD.MOV.U32 R8, RZ, RZ, RZ ;  /* 0x000000ffff087224 */ /* 0x000fe200078e00ff */
[----:B------:R-:W-:Y:S02]  /*0330*/  SHF.R.S32.HI R33, RZ, 0x1f, R210 ;  /* 0x0000001fff217819 */ /* 0x000fe400000114d2 */
[----:B------:R-:W-:Y:S02]  /*0340*/  ISETP.EQ.OR.EX P2, PT, R13, RZ, !P3, P2 ;  /* 0x000000ff0d00720c */ /* 0x000fe40005f42720 */
[----:B------:R-:W-:Y:S01]  /*0350*/  LEA.HI R14, R33, R210, RZ, 0x5 ;  /* 0x000000d2210e7211 */ /* 0x000fe200078f28ff */
[----:B--2---:R-:W-:-:S05]  /*0360*/  @P1 IMAD.WIDE R2, R35, 0x4, R2 ;  /* 0x0000000423021825 */ /* 0x004fca00078e0202 */
[----:B------:R1:W5:Y:S01]  /*0370*/  @P1 LDG.E R8, desc[UR18][R2.64] ;  /* 0x0000001202081981 */ /* 0x000362000c1e1900 */
[----:B------:R-:W-:Y:S02]  /*0380*/  IMAD.MOV.U32 R9, RZ, RZ, -0x1 ;  /* 0xffffffffff097424 */ /* 0x000fe400078e00ff */
[----:B---3--:R-:W-:-:S05]  /*0390*/  IMAD.WIDE R6, R35, 0x4, R4 ;  /* 0x0000000423067825 */ /* 0x008fca00078e0204 */
[----:B------:R2:W5:Y:S01]  /*03a0*/  @!P2 LDG.E R9, desc[UR18][R6.64] ;  /* 0x000000120609a981 */ /* 0x000562000c1e1900 */
[----:B-1----:R-:W-:-:S05]  /*03b0*/  LOP3.LUT R2, R14, 0xffffffe0, RZ, 0xc0, !PT ;  /* 0xffffffe00e027812 */ /* 0x002fca00078ec0ff */
[----:B------:R-:W-:-:S05]  /*03c0*/  IMAD.IADD R89, R210, 0x1, -R2 ;  /* 0x00000001d2597824 */ /* 0x000fca00078e0a02 */
[----:B------:R-:W-:Y:S01]  /*03d0*/  SHF.R.S32.HI R2, RZ, 0x1f, R89 ;  /* 0x0000001fff027819 */ /* 0x000fe20000011459 */
[----:B----4-:R-:W-:Y:S02]  /*03e0*/  @P0 IMAD.IADD R220, R0, 0x1, -R17 ;  /* 0x0000000100dc0824 */ /* 0x010fe400078e0a11 */
[----:B------:R-:W-:-:S04]  /*03f0*/  IMAD R0, R35, R15, R18 ;  /* 0x0000000f23007224 */ /* 0x000fc800078e0212 */
[----:B------:R-:W1:Y:S01]  /*0400*/  @!P0 LDC R220, c[0x0][0x2c4] ;  /* 0x0000b100ffdc8b82 */ /* 0x000e620000000800 */
[----:B------:R-:W-:Y:S01]  /*0410*/  ISETP.NE.U32.AND P0, PT, R12, RZ, PT ;  /* 0x000000ff0c00720c */ /* 0x000fe20003f05070 */
[----:B------:R-:W-:-:S03]  /*0420*/  IMAD.SHL.U32 R0, R0, 0x20, RZ ;  /* 0x0000002000007824 */ /* 0x000fc600078e00ff */
[----:B------:R-:W-:Y:S02]  /*0430*/  ISETP.NE.AND.EX P2, PT, R13, RZ, PT, P0 ;  /* 0x000000ff0d00720c */ /* 0x000fe40003f45300 */
[----:B------:R-:W-:Y:S01]  /*0440*/  IADD3 R3, P1, P0, R0, R10, R89 ;  /* 0x0000000a00037210 */ /* 0x000fe2000783e059 */
[----:B------:R2:W-:Y:S04]  /*0450*/  STL [R1+0x90], R17 ;  /* 0x0000901101007387 */ /* 0x0005e80000100800 */
[----:B------:R2:W-:Y:S01]  /*0460*/  STL [R1+0x18], R3 ;  /* 0x0000180301007387 */ /* 0x0005e20000100800 */
[----:B------:R-:W-:-:S04]  /*0470*/  SHF.R.S32.HI R0, RZ, 0x1f, R0 ;  /* 0x0000001fff007819 */ /* 0x000fc80000011400 */
[----:B------:R-:W-:Y:S01]  /*0480*/  IADD3.X R248, R0, R11, R2, P1, P0 ;  /* 0x0000000b00f87210 */ /* 0x000fe20000fe0402 */
[----:B------:R-:W-:Y:S06]  /*0490*/  @!P2 BRA `(.L_x_547) ;  /* 0x000000000010a947 */ /* 0x000fec0003800000 */
[----:B------:R-:W3:Y:S02]  /*04a0*/  @P3 LDG.E R0, desc[UR18][R6.64+0x4] ;  /* 0x0000041206003981 */ /* 0x000ee4000c1e1900 */
[----:B---3-5:R-:W-:-:S06]  /*04b0*/  @P3 IADD3 R4, R0, -R9, RZ ;  /* 0x8000000900043210 */ /* 0x028fcc0007ffe0ff */
[----:B------:R4:W5:Y:S01]  /*04c0*/  @!P3 LDG.E R4, desc[UR18][R6.64] ;  /* 0x000000120604b981 */ /* 0x000962000c1e1900 */
[----:B------:R-:W-:Y:S05]  /*04d0*/  BRA `(.L_x_548) ;  /* 0x0000000000047947 */ /* 0x000fea0003800000 */
.L_x_547:
[----:B------:R-:W3:Y:S02]  /*04e0*/  LDC R4, c[0x0][0x2c8] ;  /* 0x0000b200ff047b82 */ /* 0x000ee40000000800 */
.L_x_548:
[----:B--2---:R-:W2:Y:S02]  /*04f0*/  LDC.64 R2, c[0x0][0x308] ;  /* 0x0000c200ff027b82 */ /* 0x004ea40000000a00 */
[----:B--2---:R-:W-:-:S04]  /*0500*/  ISETP.NE.U32.AND P0, PT, R2, RZ, PT ;  /* 0x000000ff0200720c */ /* 0x004fc80003f05070 */
[----:B------:R-:W-:-:S13]  /*0510*/  ISETP.NE.AND.EX P0, PT, R3, RZ, PT, P0 ;  /* 0x000000ff0300720c */ /* 0x000fda0003f05300 */
[----:B------:R-:W2:Y:S08]  /*0520*/  @P0 LDC.64 R2, c[0x0][0x308] ;  /* 0x0000c200ff020b82 */ /* 0x000eb00000000a00 */
[----:B------:R-:W4:Y:S01]  /*0530*/  @!P0 LDC R5, c[0x0][0x2cc] ;  /* 0x0000b300ff058b82 */ /* 0x000f220000000800 */
[----:B--2---:R-:W-:-:S05]  /*0540*/  @P0 IMAD.WIDE R2, R35, 0x4, R2 ;  /* 0x0000000423020825 */ /* 0x004fca00078e0202 */
[----:B------:R-:W2:Y:S01]  /*0550*/  @P0 LDG.E R0, desc[UR18][R2.64] ;  /* 0x0000001202000981 */ /* 0x000ea2000c1e1900 */
[----:B------:R-:W-:Y:S01]  /*0560*/  IMAD.SHL.U32 R211, R37, 0x80, RZ ;  /* 0x0000008025d37824 */ /* 0x000fe200078e00ff */
[----:B------:R-:W1:Y:S02]  /*0570*/  @!P0 LDC.64 R2, c[0x0][0x318] ;  /* 0x0000c600ff028b82 */ /* 0x000e640000000a00 */
[----:B-1----:R-:W-:-:S04]  /*0580*/  @!P0 ISETP.NE.U32.AND P1, PT, R2, RZ, PT ;  /* 0x000000ff0200820c */ /* 0x002fc80003f25070 */
[----:B------:R-:W-:Y:S02]  /*0590*/  @!P0 ISETP.NE.AND.EX P2, PT, R3, RZ, PT, P1 ;  /* 0x000000ff0300820c */ /* 0x000fe40003f45310 */
[----:B------:R-:W-:Y:S01]  /*05a0*/  ISETP.GT.AND P1, PT, R220, R211, PT ;  /* 0x000000d3dc00720c */ /* 0x000fe20003f24270 */
[----:B--2--5:R-:W-:Y:S01]  /*05b0*/  @P0 IMAD.IADD R88, R0, 0x1, -R8 ;  /* 0x0000000100580824 */ /* 0x024fe200078e0a08 */
[----:B----4-:R-:W-:-:S04]  /*05c0*/  @!P0 SEL R0, R5, RZ, P2 ;  /* 0x000000ff05008207 */ /* 0x010fc80001000000 */
[----:B---3--:R-:W-:-:S07]  /*05d0*/  @!P0 IADD3 R88, R0, R4, -R8 ;  /* 0x0000000400588210 */ /* 0x008fce0007ffe808 */
[----:B------:R-:W-:Y:S05]  /*05e0*/  @!P1 EXIT ;  /* 0x000000000000994d */ /* 0x000fea0003800000 */
[----:B------:R-:W-:-:S13]  /*05f0*/  ISETP.GE.AND P0, PT, R88, 0x1, PT ;  /* 0x000000015800780c */ /* 0x000fda0003f06270 */
[----:B------:R-:W-:Y:S05]  /*0600*/  @!P0 BRA `(.L_x_549) ;  /* 0x0000015400648947 */ /* 0x000fea0003800000 */
[----:B------:R-:W1:Y:S01]  /*0610*/  LDC R36, c[0x0][0x278] ;  /* 0x00009e00ff247b82 */ /* 0x000e620000000800 */
[----:B------:R-:W-:Y:S02]  /*0620*/  ISETP.NE.AND P1, PT, R17, -0x1, PT ;  /* 0xffffffff1100780c */ /* 0x000fe40003f25270 */
[----:B------:R-:W-:Y:S02]  /*0630*/  ISETP.NE.AND P0, PT, R9, -0x1, PT ;  /* 0xffffffff0900780c */ /* 0x000fe40003f05270 */
[----:B------:R-:W-:Y:S02]  /*0640*/  LEA.HI R34, R33, R210, RZ, 0x3 ;  /* 0x000000d221227211 */ /* 0x000fe400078f18ff */
[----:B------:R-:W-:Y:S01]  /*0650*/  SHF.R.S32.HI R171, RZ, 0x5, R14 ;  /* 0x00000005ffab7819 */ /* 0x000fe2000001140e */
[----:B------:R-:W2:Y:S01]  /*0660*/  LDC.64 R30, c[0x0][0x3c8] ;  /* 0x0000f200ff1e7b82 */ /* 0x000ea20000000a00 */
[----:B------:R-:W-:-:S07]  /*0670*/  SHF.R.S32.HI R32, RZ, 0x3, R34 ;  /* 0x00000003ff207819 */ /* 0x000fce0000011422 */
        /* <DEDUP_REMOVED lines=13> */
[----:B------:R-:W-:-:S04]  /*0750*/  IMAD R0, R0, R13, RZ ;  /* 0x0000000d00007224 */ /* 0x000fc800078e02ff */
[----:B------:R-:W-:Y:S01]  /*0760*/  IMAD.HI.U32 R6, R3, R0, R2 ;  /* 0x0000000003067227 */ /* 0x000fe200078e0002 */
[----:B------:R-:W-:Y:S02]  /*0770*/  IABS R0, R18 ;  /* 0x0000001200007213 */ /* 0x000fe40000000000 */
[----:B------:R-:W-:-:S03]  /*0780*/  LEA.HI R3, R33, R210, RZ, 0x2 ;  /* 0x000000d221037211 */ /* 0x000fc600078f10ff */
[----:B------:R-:W-:Y:S01]  /*0790*/  IMAD.MOV.U32 R5, RZ, RZ, R0 ;  /* 0x000000ffff057224 */ /* 0x000fe200078e0000 */
[C---:B------:R-:W-:Y:S02]  /*07a0*/  LOP3.LUT R0, R3.reuse, 0xfffffffc, RZ, 0xc0, !PT ;  /* 0xfffffffc03007812 */ /* 0x040fe400078ec0ff */
[----:B------:R-:W-:Y:S01]  /*07b0*/  SHF.R.S32.HI R12, RZ, 0x2, R3 ;  /* 0x00000002ff0c7819 */ /* 0x000fe20000011403 */
[----:B------:R-:W-:Y:S01]  /*07c0*/  IMAD.HI.U32 R16, R6, R5, RZ ;  /* 0x0000000506107227 */ /* 0x000fe200078e00ff */
[----:B------:R-:W-:Y:S02]  /*07d0*/  IADD3 R2, -R0, R210, RZ ;  /* 0x000000d200027210 */ /* 0x000fe40007ffe1ff */
[----:B------:R-:W-:Y:S01]  /*07e0*/  LEA.HI R3, R3, R12, RZ, 0x1 ;  /* 0x0000000c03037211 */ /* 0x000fe200078f08ff */
[----:B------:R-:W-:Y:S02]  /*07f0*/  IMAD.SHL.U32 R0, R32, 0x40, RZ ;  /* 0x0000004020007824 */ /* 0x000fe400078e00ff */
[----:B------:R-:W-:Y:S01]  /*0800*/  IMAD.SHL.U32 R176, R2, 0x8, RZ ;  /* 0x0000000802b07824 */ /* 0x000fe200078e00ff */
[----:B------:R-:W-:Y:S01]  /*0810*/  LOP3.LUT R4, R3, 0x7fffffe, RZ, 0xc0, !PT ;  /* 0x07fffffe03047812 */ /* 0x000fe200078ec0ff */
[----:B-1----:R-:W-:Y:S01]  /*0820*/  @P1 IMAD.WIDE.U32 R6, R17, R20, RZ ;  /* 0x0000001411061225 */ /* 0x002fe200078e00ff */
[----:B------:R-:W-:-:S02]  /*0830*/  LOP3.LUT R0, R0, 0xc0, RZ, 0xc0, !PT ;  /* 0x000000c000007812 */ /* 0x000fc400078ec0ff */
[----:B------:R-:W-:Y:S01]  /*0840*/  IADD3 R4, R12, -R4, RZ ;  /* 0x800000040c047210 */ /* 0x000fe20007ffe0ff */
[----:B------:R-:W-:Y:S01]  /*0850*/  @P1 IMAD R21, R17, R21, R7 ;  /* 0x0000001511151224 */ /* 0x000fe200078e0207 */
[----:B------:R-:W-:Y:S02]  /*0860*/  LOP3.LUT R3, R0, 0x18, R176, 0xf8, !PT ;  /* 0x0000001800037812 */ /* 0x000fe400078ef8b0 */
[----:B------:R-:W-:Y:S01]  /*0870*/  SHF.R.U32.HI R0, RZ, 0x3, R0 ;  /* 0x00000003ff007819 */ /* 0x000fe20000011600 */
[----:B------:R-:W-:Y:S01]  /*0880*/  IMAD R4, R171, 0x8, R4 ;  /* 0x00000008ab047824 */ /* 0x000fe200078e0204 */
[----:B------:R-:W-:Y:S02]  /*0890*/  @!P1 SHF.R.S32.HI R2, RZ, 0x1f, R35 ;  /* 0x0000001fff029819 */ /* 0x000fe40000011423 */
[----:B------:R-:W-:Y:S02]  /*08a0*/  LOP3.LUT R3, R3, R0, RZ, 0x3c, !PT ;  /* 0x0000000003037212 */ /* 0x000fe400078e3cff */
[----:B------:R-:W-:Y:S01]  /*08b0*/  IADD3 R0, -R16, RZ, RZ ;  /* 0x000000ff10007210 */ /* 0x000fe20007ffe1ff */
[----:B---3--:R-:W-:-:S02]  /*08c0*/  @!P1 IMAD R2, R2, R14, RZ ;  /* 0x0000000e02029224 */ /* 0x008fc400078e02ff */
[----:B------:R-:W-:Y:S01]  /*08d0*/  IMAD.U32 R223, R4, 0x20, R3 ;  /* 0x0000002004df7824 */ /* 0x000fe200078e0003 */
[C---:B------:R-:W-:Y:S01]  /*08e0*/  @P0 IADD3 R4, R8.reuse, R9, RZ ;  /* 0x0000000908040210 */ /* 0x040fe20007ffe0ff */
[----:B------:R-:W-:Y:S02]  /*08f0*/  IMAD R10, R13, R0, R5 ;  /* 0x000000000d0a7224 */ /* 0x000fe400078e0205 */
[----:B------:R-:W-:Y:S02]  /*0900*/  @P0 IMAD.IADD R0, R8, 0x1, R9 ;  /* 0x0000000108000824 */ /* 0x000fe400078e0209 */
[----:B------:R-:W-:Y:S01]  /*0910*/  @!P1 IMAD R11, R35, R15, R2 ;  /* 0x0000000f230b9224 */ /* 0x000fe200078e0202 */
[----:B------:R-:W-:Y:S01]  /*0920*/  ISETP.GT.U32.AND P2, PT, R13, R10, PT ;  /* 0x0000000a0d00720c */ /* 0x000fe20003f44070 */
[----:B----4-:R-:W-:Y:S02]  /*0930*/  @P0 IMAD R9, R4, R91, RZ ;  /* 0x0000005b04090224 */ /* 0x010fe400078e02ff */
[----:B------:R-:W-:-:S04]  /*0940*/  @!P1 IMAD.WIDE.U32 R14, R35, R14, RZ ;  /* 0x0000000e230e9225 */ /* 0x000fc800078e00ff */
[----:B-----5:R-:W-:Y:S01]  /*0950*/  @P0 IMAD.WIDE.U32 R2, R0, R22, RZ ;  /* 0x0000001600020225 */ /* 0x020fe200078e00ff */
[----:B------:R-:W-:-:S03]  /*0960*/  @!P1 IADD3 R21, R15, R11, RZ ;  /* 0x0000000b0f159210 */ /* 0x000fc60007ffe0ff */
        /* <DEDUP_REMOVED lines=20> */
.L_x_550:
        /* <DEDUP_REMOVED lines=14> */
.L_x_551:
[----:B------:R-:W-:Y:S01]  /*0b90*/  ISETP.NE.AND.EX P4, PT, R31, RZ, PT, P3 ;  /* 0x000000ff1f00720c */ /* 0x000fe20003f85330 */
[----:B------:R-:W1:Y:S01]  /*0ba0*/  S2UR UR4, SR_CgaCtaId ;  /* 0x00000000000479c3 */ /* 0x000e620000008800 */
[----:B------:R-:W-:Y:S01]  /*0bb0*/  LOP3.LUT R0, R18, R36, RZ, 0x3c, !PT ;  /* 0x0000002412007212 */ /* 0x000fe200078e3cff */
[----:B------:R-:W-:Y:S01]  /*0bc0*/  @!P1 IMAD.MOV.U32 R6, RZ, RZ, R14 ;  /* 0x000000ffff069224 */ /* 0x000fe200078e000e */
[----:B------:R-:W-:Y:S01]  /*0bd0*/  SHF.R.S32.HI R19, RZ, 0x1f, R18 ;  /* 0x0000001fff137819 */ /* 0x000fe20000011412 */
[----:B------:R-:W-:Y:S01]  /*0be0*/  IMAD.IADD R4, R220, 0x1, -R211 ;  /* 0x00000001dc047824 */ /* 0x000fe200078e0ad3 */
[----:B------:R-:W-:Y:S01]  /*0bf0*/  ISETP.GE.AND P0, PT, R0, RZ, PT ;  /* 0x000000ff0000720c */ /* 0x000fe20003f06270 */
[C---:B------:R-:W-:Y:S01]  /*0c00*/  VIADD R20, R12.reuse, 0x20 ;  /* 0x000000200c147836 */ /* 0x040fe20000000000 */
[----:B------:R-:W-:Y:S01]  /*0c10*/  SHF.R.S32.HI R177, RZ, 0x1f, R176 ;  /* 0x0000001fffb17819 */ /* 0x000fe200000114b0 */
[C---:B------:R-:W-:Y:S01]  /*0c20*/  VIADD R24, R12.reuse, 0x40 ;  /* 0x000000400c187836 */ /* 0x040fe20000000000 */
[C---:B------:R-:W-:Y:S01]  /*0c30*/  ISETP.GE.AND P1, PT, R12.reuse, R4, PT ;  /* 0x000000040c00720c */ /* 0x040fe20003f26270 */
[----:B------:R-:W-:Y:S01]  /*0c40*/  VIADD R29, R12, 0x60 ;  /* 0x000000600c1d7836 */ /* 0x000fe20000000000 */
[----:B------:R-:W-:Y:S01]  /*0c50*/  P2R R26, PR, RZ, 0x1 ;  /* 0x00000001ff1a7803 */ /* 0x000fe20000000000 */
[----:B------:R-:W2:Y:S01]  /*0c60*/  @P4 LDC.64 R14, c[0x0][0x3d0] ;  /* 0x0000f400ff0e4b82 */ /* 0x000ea20000000a00 */
[----:B------:R-:W-:Y:S01]  /*0c70*/  IADD3 R2, P0, R176, R6, RZ ;  /* 0x00000006b0027210 */ /* 0x000fe20007f1e0ff */
[----:B------:R-:W-:Y:S01]  /*0c80*/  @!P2 IMAD.IADD R10, R10, 0x1, -R13 ;  /* 0x000000010a0aa824 */ /* 0x000fe200078e0a0d */
[----:B------:R-:W-:Y:S01]  /*0c90*/  ULDC.64 UR6, c[0x0][0x258] ;  /* 0x0000960000067ab9 */ /* 0x000fe20000000a00 */
[----:B------:R-:W-:Y:S01]  /*0ca0*/  @!P2 VIADD R16, R16, 0x1 ;  /* 0x000000011010a836 */ /* 0x000fe20000000000 */
[----:B------:R3:W-:Y:S01]  /*0cb0*/  STL [R1+0x94], R4 ;  /* 0x0000940401007387 */ /* 0x0007e20000100800 */
[-C--:B------:R-:W-:Y:S01]  /*0cc0*/  ISETP.GE.AND P3, PT, R20, R4.reuse, PT ;  /* 0x000000041400720c */ /* 0x080fe20003f66270 */
[----:B------:R-:W-:Y:S01]  /*0cd0*/  IMAD.X R3, R177, 0x1, R21, P0 ;  /* 0x00000001b1037824 */ /* 0x000fe200000e0615 */
[-C--:B------:R-:W-:Y:S01]  /*0ce0*/  ISETP.GE.AND P2, PT, R24, R4.reuse, PT ;  /* 0x000000041800720c */ /* 0x080fe20003f46270 */
[----:B------:R-:W-:Y:S01]  /*0cf0*/  UMOV UR5, 0x400 ;  /* 0x0000040000057882 */ /* 0x000fe20000000000 */
[----:B------:R-:W-:Y:S01]  /*0d00*/  ISETP.GE.AND P5, PT, R29, R4, PT ;  /* 0x000000041d00720c */ /* 0x000fe20003fa6270 */
[----:B------:R-:W-:Y:S01]  /*0d10*/  IMAD.WIDE.U32 R6, R18, UR6, R2 ;  /* 0x0000000612067c25 */ /* 0x000fe2000f8e0002 */
[----:B------:R-:W-:Y:S01]  /*0d20*/  ISETP.GE.U32.AND P6, PT, R10, R13, PT ;  /* 0x0000000d0a00720c */ /* 0x000fe20003fc6070 */
[----:B-1----:R-:W-:Y:S01]  /*0d30*/  ULEA UR4, UR4, UR5, 0x18 ;  /* 0x0000000504047291 */ /* 0x002fe2000f8ec03f */
[--C-:B------:R-:W-:Y:S01]  /*0d40*/  SHF.R.S32.HI R13, RZ, 0x1f, R12.reuse ;  /* 0x0000001fff0d7819 */ /* 0x100fe2000001140c */
[----:B------:R-:W-:Y:S02]  /*0d50*/  BSSY B0, `(.L_x_552) ;  /* 0x000001a000007945 */ /* 0x000fe40003800000 */
[----:B------:R-:W-:-:S02]  /*0d60*/  IMAD.WIDE R2, R37, 0x80, R12 ;  /* 0x0000008025027825 */ /* 0x000fc400078e020c */
[----:B------:R-:W-:Y:S02]  /*0d70*/  LEA R223, R223, UR4, 0x1 ;  /* 0x00000004dfdf7c11 */ /* 0x000fe4000f8e08ff */
[----:B---3--:R-:W-:-:S04]  /*0d80*/  IMAD R4, R19, UR6, RZ ;  /* 0x0000000613047c24 */ /* 0x008fc8000f8e02ff */
[----:B------:R-:W-:-:S04]  /*0d90*/  IMAD R4, R18, UR7, R4 ;  /* 0x0000000712047c24 */ /* 0x000fc8000f8e0204 */
[----:B------:R-:W-:Y:S01]  /*0da0*/  IMAD.IADD R5, R7, 0x1, R4 ;  /* 0x0000000107057824 */ /* 0x000fe200078e0204 */
[----:B------:R-:W-:Y:S06]  /*0db0*/  @P1 BRA `(.L_x_553) ;  /* 0x00000000004c1947 */ /* 0x000fec0003800000 */
        /* <DEDUP_REMOVED lines=19> */
.L_x_553:
[----:B------:R-:W-:Y:S05]  /*0ef0*/  BSYNC B0 ;  /* 0x0000000000007941 */ /* 0x000fea0003800000 */
.L_x_552:
[----:B------:R-:W-:Y:S04]  /*0f00*/  BSSY B0, `(.L_x_554) ;  /* 0x0000016000007945 */ /* 0x000fe80003800000 */
[----:B------:R-:W-:Y:S05]  /*0f10*/  @P3 BRA `(.L_x_555) ;  /* 0x0000000000503947 */ /* 0x000fea0003800000 */
[----:B------:R-:W-:Y:S02]  /*0f20*/  ULDC UR5, c[0x0][0x2d0] ;  /* 0x0000b40000057ab9 */ /* 0x000fe40000000800 */
[----:B------:R-:W-:-:S13]  /*0f30*/  ISETP.GE.AND P0, PT, R176, UR5, PT ;  /* 0x00000005b0007c0c */ /* 0x000fda000bf06270 */
[----:B------:R4:W-:Y:S01]  /*0f40*/  @P0 STS.128 [R223+0x800], RZ ;  /* 0x000800ffdf000388 */ /* 0x0009e20000000c00 */
[----:B------:R-:W-:Y:S05]  /*0f50*/  @P0 BRA `(.L_x_555) ;  /* 0x0000000000400947 */ /* 0x000fea0003800000 */
[----:B---3--:R-:W-:Y:S01]  /*0f60*/  IADD3 R10, P0, R2, 0x20, RZ ;  /* 0x00000020020a7810 */ /* 0x008fe20007f1e0ff */
        /* <DEDUP_REMOVED lines=15> */
.L_x_555:
[----:B------:R-:W-:Y:S05]  /*1060*/  BSYNC B0 ;  /* 0x0000000000007941 */ /* 0x000fea0003800000 */
.L_x_554:
        /* <DEDUP_REMOVED lines=22> */
.L_x_557:
[----:B------:R-:W-:Y:S05]  /*11d0*/  BSYNC B0 ;  /* 0x0000000000007941 */ /* 0x000fea0003800000 */
.L_x_556:
        /* <DEDUP_REMOVED lines=21> */
.L_x_559:
[----:B------:R-:W-:Y:S05]  /*1330*/  BSYNC B0 ;  /* 0x0000000000007941 */ /* 0x000fea0003800000 */
.L_x_558:
[----:B------:R-:W-:Y:S01]  /*1340*/  ISETP.NE.AND P0, PT, R26, RZ, PT ;  /* 0x000000ff1a00720c */ /* 0x000fe20003f05270 */
[----:B------:R-:W-:Y:S01]  /*1350*/  @P6 VIADD R16, R16, 0x1 ;  /* 0x0000000110106836 */ /* 0x000fe20000000000 */
[----:B------:R-:W-:Y:S01]  /*1360*/  ISETP.NE.AND P1, PT, R36, RZ, PT ;  /* 0x000000ff2400720c */ /* 0x000fe20003f25270 */
[-C--:B-1----:R-:W-:Y:S01]  /*1370*/  IMAD.WIDE.U32 R2, R12, R90.reuse, R176 ;  /* 0x0000005a0c027225 */ /* 0x082fe200078e00b0 */
[----:B------:R-:W-:Y:S01]  /*1380*/  IADD3 R0, R88, 0x7f, RZ ;  /* 0x0000007f58007810 */ /* 0x000fe20007ffe0ff */
[----:B------:R-:W-:Y:S01]  /*1390*/  ULDC.64 UR6, c[0x0][0x260] ;  /* 0x0000980000067ab9 */ /* 0x000fe20000000a00 */
[C---:B------:R-:W-:Y:S01]  /*13a0*/  SHF.L.U32 R170, R90.reuse, 0x7, RZ ;  /* 0x000000075aaa7819 */ /* 0x040fe200000006ff */
[----:B------:R-:W-:Y:S01]  /*13b0*/  IMAD.MOV.U32 R6, RZ, RZ, R16 ;  /* 0x000000ffff067224 */ /* 0x000fe200078e0010 */
[----:B------:R-:W-:Y:S01]  /*13c0*/  SHF.R.S32.HI R5, RZ, 0x1f, R0 ;  /* 0x0000001fff057819 */ /* 0x000fe20000011400 */
[C---:B------:R-:W-:Y:S01]  /*13d0*/  IMAD R4, R13.reuse, R90, RZ ;  /* 0x0000005a0d047224 */ /* 0x040fe200078e02ff */
[----:B------:R-:W-:Y:S01]  /*13e0*/  SHF.L.U64.HI R206, R90, 0x7, R91 ;  /* 0x000000075ace7819 */ /* 0x000fe2000001025b */
[----:B---3--:R-:W-:Y:S01]  /*13f0*/  IMAD R10, R13, R22, RZ ;  /* 0x000000160d0a7224 */ /* 0x008fe200078e02ff */
[----:B------:R-:W-:Y:S01]  /*1400*/  LEA.HI R7, R5, R0, RZ, 0x7 ;  /* 0x0000000005077211 */ /* 0x000fe200078f38ff */
[----:B------:R-:W-:Y:S01]  /*1410*/  IMAD R4, R12, R91, R4 ;  /* 0x0000005b0c047224 */ /* 0x000fe200078e0204 */
[----:B------:R-:W-:Y:S01]  /*1420*/  @!P0 IADD3 R6, -R6, RZ, RZ ;  /* 0x000000ff06068210 */ /* 0x000fe20007ffe1ff */
[----:B------:R-:W-:Y:S01]  /*1430*/  IMAD R10, R12, R23, R10 ;  /* 0x000000170c0a7224 */ /* 0x000fe200078e020a */
[----:B------:R-:W-:Y:S01]  /*1440*/  IADD3 R8, P0, R17, R2, RZ ;  /* 0x0000000211087210 */ /* 0x000fe20007f1e0ff */
[----:B------:R1:W-:Y:S01]  /*1450*/  STL [R1+0x10], R7 ;  /* 0x0000100701007387 */ /* 0x0003e20000100800 */
[----:B------:R-:W-:Y:S01]  /*1460*/  @P4 SHF.R.S32.HI R2, RZ, 0x1f, R35 ;  /* 0x0000001fff024819 */ /* 0x000fe20000011423 */
[----:B------:R-:W-:Y:S01]  /*1470*/  BSSY B0, `(.L_x_560) ;  /* 0x0000032000007945 */ /* 0x000fe20003800000 */
[----:B------:R-:W-:-:S02]  /*1480*/  @!P1 LOP3.LUT R6, RZ, R36, RZ, 0x33, !PT ;  /* 0x00000024ff069212 */ /* 0x000fc400078e33ff */
[----:B------:R-:W-:Y:S01]  /*1490*/  IADD3.X R9, R25, R3, R4, P0, !PT ;  /* 0x0000000319097210 */ /* 0x000fe200007fe404 */
[-C--:B--2---:R-:W-:Y:S01]  /*14a0*/  @P4 IMAD R0, R2, R14.reuse, RZ ;  /* 0x0000000e02004224 */ /* 0x084fe200078e02ff */
[----:B------:R-:W-:Y:S01]  /*14b0*/  LEA.HI.SX32 R168, R7, 0xffffffff, 0x19 ;  /* 0xffffffff07a87811 */ /* 0x000fe200078fcaff */
[----:B------:R-:W-:-:S04]  /*14c0*/  @P4 IMAD.WIDE.U32 R2, R35, R14, R18 ;  /* 0x0000000e23024225 */ /* 0x000fc800078e0012 */
[----:B------:R-:W-:Y:S01]  /*14d0*/  @P4 IMAD R0, R35, R15, R0 ;  /* 0x0000000f23004224 */ /* 0x000fe200078e0200 */
[----:B------:R-:W-:Y:S01]  /*14e0*/  @P4 LEA R14, P0, R2, R30, 0x2 ;  /* 0x0000001e020e4211 */ /* 0x000fe200078010ff */
[----:B------:R-:W-:-:S04]  /*14f0*/  IMAD.WIDE.U32 R4, R12, R22, R176 ;  /* 0x000000160c047225 */ /* 0x000fc800078e00b0 */
[----:B------:R-:W-:Y:S01]  /*1500*/  @P4 IMAD.IADD R3, R3, 0x1, R0 ;  /* 0x0000000103034824 */ /* 0x000fe200078e0200 */
[----:B------:R-:W-:Y:S01]  /*1510*/  IADD3 R4, P1, R27, R4, RZ ;  /* 0x000000041b047210 */ /* 0x000fe20007f3e0ff */
[----:B------:R-:W-:Y:S01]  /*1520*/  IMAD.WIDE.U32 R18, R6, UR6, R8 ;  /* 0x0000000606127c25 */ /* 0x000fe2000f8e0008 */
[----:B------:R-:W-:Y:S02]  /*1530*/  SHF.R.S32.HI R9, RZ, 0x1f, R168 ;  /* 0x0000001fff097819 */ /* 0x000fe400000114a8 */
[----:B------:R-:W-:Y:S02]  /*1540*/  @P4 LEA.HI.X R15, R2, R31, R3, 0x2, P0 ;  /* 0x0000001f020f4211 */ /* 0x000fe400000f1403 */
[----:B-1----:R-:W-:Y:S01]  /*1550*/  SHF.R.S32.HI R7, RZ, 0x1f, R6 ;  /* 0x0000001fff077819 */ /* 0x002fe20000011406 */
[----:B------:R-:W-:Y:S01]  /*1560*/  STL.64 [R1+0x80], R18 ;  /* 0x0000801201007387 */ /* 0x000fe20000100a00 */
[----:B------:R-:W-:Y:S02]  /*1570*/  MOV R16, R18 ;  /* 0x0000001200107202 */ /* 0x000fe40000000f00 */
[----:B------:R-:W-:Y:S01]  /*1580*/  IADD3.X R5, R28, R5, R10, P1, !PT ;  /* 0x000000051c057210 */ /* 0x000fe20000ffe40a */
[----:B------:R-:W-:-:S02]  /*1590*/  IMAD R0, R7, UR6, RZ ;  /* 0x0000000607007c24 */ /* 0x000fc4000f8e02ff */
[----:B------:R-:W-:Y:S02]  /*15a0*/  IMAD R10, R168, -0x80, R88 ;  /* 0xffffff80a80a7824 */ /* 0x000fe400078e0258 */
[----:B------:R-:W-:Y:S01]  /*15b0*/  IMAD R2, R6, UR7, R0 ;  /* 0x0000000706027c24 */ /* 0x000fe2000f8e0200 */
[----:B------:R-:W-:Y:S01]  /*15c0*/  ULDC.64 UR6, c[0x0][0x268] ;  /* 0x00009a0000067ab9 */ /* 0x000fe20000000a00 */
[----:B------:R-:W-:Y:S01]  /*15d0*/  IMAD R0, R206, R168, RZ ;  /* 0x000000a8ce007224 */ /* 0x000fe200078e02ff */
[-C--:B------:R-:W-:Y:S01]  /*15e0*/  ISETP.GE.AND P0, PT, R12, R10.reuse, PT ;  /* 0x0000000a0c00720c */ /* 0x080fe20003f06270 */
[----:B------:R-:W-:Y:S01]  /*15f0*/  IMAD.IADD R17, R19, 0x1, R2 ;  /* 0x0000000113117824 */ /* 0x000fe200078e0202 */
[-C--:B------:R-:W-:Y:S01]  /*1600*/  ISETP.GE.AND P1, PT, R20, R10.reuse, PT ;  /* 0x0000000a1400720c */ /* 0x080fe20003f26270 */
[----:B------:R-:W-:Y:S01]  /*1610*/  IMAD R7, R7, UR6, RZ ;  /* 0x0000000607077c24 */ /* 0x000fe2000f8e02ff */
[----:B------:R-:W-:Y:S01]  /*1620*/  ISETP.GE.AND P2, PT, R24, R10, PT ;  /* 0x0000000a1800720c */ /* 0x000fe20003f46270 */
[----:B------:R-:W-:Y:S01]  /*1630*/  IMAD.WIDE.U32 R2, R168, R170, R16 ;  /* 0x000000aaa8027225 */ /* 0x000fe200078e0010 */
[----:B------:R1:W-:Y:S01]  /*1640*/  STL.64 [R1+0x70], R16 ;  /* 0x0000701001007387 */ /* 0x0003e20000100a00 */
[----:B------:R-:W-:-:S02]  /*1650*/  ISETP.GE.AND P3, PT, R29, R10, PT ;  /* 0x0000000a1d00720c */ /* 0x000fc40003f66270 */
[----:B------:R-:W-:Y:S02]  /*1660*/  IMAD R0, R9, R170, R0 ;  /* 0x000000aa09007224 */ /* 0x000fe400078e0200 */
[C---:B------:R-:W-:Y:S02]  /*1670*/  IMAD R11, R6.reuse, UR7, R7 ;  /* 0x00000007060b7c24 */ /* 0x040fe4000f8e0207 */
[----:B-1----:R-:W-:-:S04]  /*1680*/  IMAD.WIDE.U32 R16, R6, UR6, R4 ;  /* 0x0000000606107c25 */ /* 0x002fc8000f8e0004 */
[----:B------:R-:W-:Y:S01]  /*1690*/  IMAD.IADD R5, R3, 0x1, R0 ;  /* 0x0000000103057824 */ /* 0x000fe200078e0200 */
        /* <DEDUP_REMOVED lines=15> */
.L_x_561:
[----:B------:R-:W-:Y:S05]  /*1790*/  BSYNC B0 ;  /* 0x0000000000007941 */ /* 0x000fea0003800000 */
.L_x_560:
[C---:B---3--:R-:W-:Y:S01]  /*17a0*/  SHF.L.U64.HI R6, R90.reuse, 0x5, R91 ;  /* 0x000000055a067819 */ /* 0x048fe2000001025b */
        /* <DEDUP_REMOVED lines=9> */
[----:B---3--:R-:W-:Y:S01]  /*1840*/  IADD3 R0, P0, R0, R2, RZ ;  /* 0x0000000200007210 */ /* 0x008fe20007f1e0ff */
[----:B------:R-:W-:-:S04]  /*1850*/  ULDC.64 UR6, c[0x0][0x218] ;  /* 0x0000860000067ab9 */ /* 0x000fc80000000a00 */
[----:B------:R-:W-:Y:S01]  /*1860*/  IMAD.X R7, R6, 0x1, R5, P0 ;  /* 0x0000000106077824 */ /* 0x000fe200000e0605 */
[----:B------:R-:W-:-:S04]  /*1870*/  LEA R6, P0, R0, UR6, 0x1 ;  /* 0x0000000600067c11 */ /* 0x000fc8000f8008ff */
[----:B------:R-:W-:-:S05]  /*1880*/  LEA.HI.X R7, R0, UR7, R7, 0x1, P0 ;  /* 0x0000000700077c11 */ /* 0x000fca00080f0c07 */
[----:B------:R-:W-:Y:S01]  /*1890*/  @!PT LDS RZ, [RZ] ;  /* 0x00000000fffff984 */ /* 0x000fe20000000800 */
[----:B------:R-:W-:Y:S01]  /*18a0*/  @!PT LDS RZ, [RZ] ;  /* 0x00000000fffff984 */ /* 0x000fe20000000800 */
[----:B------:R-:W-:Y:S01]  /*18b0*/  @!PT LDS RZ, [RZ] ;  /* 0x00000000fffff984 */ /* 0x000fe20000000800 */
[----:B------:R3:W-:Y:S04]  /*18c0*/  LDGSTS.E.BYPASS.LTC128B.128 [R223+0x2800], desc[UR18][R6.64] ;  /* 0x0280000006df7fae */ /* 0x0007e8000b901d52 */
.L_x_563:
[----:B------:R-:W-:Y:S05]  /*18d0*/  BSYNC B0 ;  /* 0x0000000000007941 */ /* 0x000fea0003800000 */
.L_x_562:
[----:B------:R-:W-:Y:S04]  /*18e0*/  BSSY B0, `(.L_x_564) ;  /* 0x000000f000007945 */ /* 0x000fe80003800000 */
[----:B------:R-:W-:Y:S05]  /*18f0*/  @P2 BRA `(.L_x_565) ;  /* 0x0000000000342947 */ /* 0x000fea0003800000 */
[----:B------:R-:W-:Y:S02]  /*1900*/  ULDC UR5, c[0x0][0x2d0] ;  /* 0x0000b40000057ab9 */ /* 0x000fe40000000800 */
[----:B------:R-:W-:-:S13]  /*1910*/  ISETP.GE.AND P0, PT, R176, UR5, PT ;  /* 0x00000005b0007c0c */ /* 0x000fda000bf06270 */
[----:B------:R1:W-:Y:S01]  /*1920*/  @P0 STS.128 [R223+0x3000], RZ ;  /* 0x003000ffdf000388 */ /* 0x0003e20000000c00 */
[----:B------:R-:W-:Y:S05]  /*1930*/  @P0 BRA `(.L_x_565) ;  /* 0x0000000000240947 */ /* 0x000fea0003800000 */
[----:B---3--:R-:W-:Y:S01]  /*1940*/  LEA R0, P0, R90, R2, 0x6 ;  /* 0x000000025a007211 */ /* 0x008fe200078030ff */
[----:B------:R-:W-:-:S03]  /*1950*/  ULDC.64 UR6, c[0x0][0x218] ;  /* 0x0000860000067ab9 */ /* 0x000fc60000000a00 */
[----:B------:R-:W-:Y:S02]  /*1960*/  LEA.HI.X R7, R90, R5, R91, 0x6, P0 ;  /* 0x000000055a077211 */ /* 0x000fe400000f345b */
[----:B------:R-:W-:-:S04]  /*1970*/  LEA R6, P0, R0, UR6, 0x1 ;  /* 0x0000000600067c11 */ /* 0x000fc8000f8008ff */
[----:B------:R-:W-:-:S05]  /*1980*/  LEA.HI.X R7, R0, UR7, R7, 0x1, P0 ;  /* 0x0000000700077c11 */ /* 0x000fca00080f0c07 */
[----:B------:R-:W-:Y:S01]  /*1990*/  @!PT LDS RZ, [RZ] ;  /* 0x00000000fffff984 */ /* 0x000fe20000000800 */
[----:B------:R-:W-:Y:S01]  /*19a0*/  @!PT LDS RZ, [RZ] ;  /* 0x00000000fffff984 */ /* 0x000fe20000000800 */
[----:B------:R-:W-:Y:S01]  /*19b0*/  @!PT LDS RZ, [RZ] ;  /* 0x00000000fffff984 */ /* 0x000fe20000000800 */
[----:B------:R3:W-:Y:S04]  /*19c0*/  LDGSTS.E.BYPASS.LTC128B.128 [R223+0x3000], desc[UR18][R6.64] ;  /* 0x0300000006df7fae */ /* 0x0007e8000b901d52 */
.L_x_565:
[----:B------:R-:W-:Y:S05]  /*19d0*/  BSYNC B0 ;  /* 0x0000000000007941 */ /* 0x000fea0003800000 */
.L_x_564:
[----:B------:R-:W-:Y:S04]  /*19e0*/  BSSY B0, `(.L_x_566) ;  /* 0x0000011000007945 */ /* 0x000fe80003800000 */
[----:B------:R-:W-:Y:S05]  /*19f0*/  @P3 BRA `(.L_x_567) ;  /* 0x00000000003c3947 */ /* 0x000fea0003800000 */
[----:B------:R-:W-:Y:S02]  /*1a00*/  ULDC UR5, c[0x0][0x2d0] ;  /* 0x0000b40000057ab9 */ /* 0x000fe40000000800 */
[----:B------:R-:W-:-:S13]  /*1a10*/  ISETP.GE.AND P0, PT, R176, UR5, PT ;  /* 0x00000005b0007c0c */ /* 0x000fda000bf06270 */
[----:B------:R1:W-:Y:S01]  /*1a20*/  @P0 STS.128 [R223+0x3800], RZ ;  /* 0x003800ffdf000388 */ /* 0x0003e20000000c00 */
[----:B------:R-:W-:Y:S05]  /*1a30*/  @P0 BRA `(.L_x_567) ;  /* 0x00000000002c0947 */ /* 0x000fea0003800000 */
[----:B------:R-:W-:Y:S01]  /*1a40*/  MOV R4, R2 ;  /* 0x0000000200047202 */ /* 0x000fe20000000f00 */
[----:B---3--:R-:W-:Y:S01]  /*1a50*/  IMAD R0, R91, 0x60, RZ ;  /* 0x000000605b007824 */ /* 0x008fe200078e02ff */
        /* <DEDUP_REMOVED lines=9> */
.L_x_567:
[----:B------:R-:W-:Y:S05]  /*1af0*/  BSYNC B0 ;  /* 0x0000000000007941 */ /* 0x000fea0003800000 */
.L_x_566:
[----:B------:R-:W-:Y:S01]  /*1b00*/  LEA.HI R3, R33, R210, RZ, 0x4 ;  /* 0x000000d221037211 */ /* 0x000fe200078f20ff */
[----:B------:R-:W0:Y:S03]  /*1b10*/  LDGDEPBAR ;  /* 0x00000000000079af */ /* 0x000e260000000000 */
[----:B---3--:R-:W-:Y:S01]  /*1b20*/  SHF.R.S32.HI R4, RZ, 0x4, R3 ;  /* 0x00000004ff047819 */ /* 0x008fe20000011403 */
[----:B------:R3:W5:Y:S01]  /*1b30*/  @P4 LDG.E R169, desc[UR18][R14.64] ;  /* 0x000000120ea94981 */ /* 0x000762000c1e1900 */
[----:B------:R-:W-:Y:S01]  /*1b40*/  ISETP.GE.AND P0, PT, R12, R10, PT ;  /* 0x0000000a0c00720c */ /* 0x000fe20003f06270 */
[----:B------:R-:W-:Y:S01]  /*1b50*/  IMAD.IADD R11, R17, 0x1, R11 ;  /* 0x00000001110b7824 */ /* 0x000fe200078e020b */
[C---:B------:R-:W-:Y:S01]  /*1b60*/  LEA.HI R0, R3.reuse, R4, RZ, 0x1 ;  /* 0x0000000403007211 */ /* 0x040fe200078f08ff */
[----:B------:R-:W-:Y:S01]  /*1b70*/  BSSY B0, `(.L_x_568) ;  /* 0x0000047000007945 */ /* 0x000fe20003800000 */
[----:B------:R-:W-:-:S02]  /*1b80*/  LOP3.LUT R3, R3, 0xfffffff0, RZ, 0xc0, !PT ;  /* 0xfffffff003037812 */ /* 0x000fc400078ec0ff */
[----:B------:R-:W-:Y:S01]  /*1b90*/  LOP3.LUT R2, R0, 0xfffffffe, RZ, 0xc0, !PT ;  /* 0xfffffffe00027812 */ /* 0x000fe200078ec0ff */
[----:B------:R3:W-:Y:S01]  /*1ba0*/  STL [R1+0x8c], R11 ;  /* 0x00008c0b01007387 */ /* 0x0007e20000100800 */
[-C--:B------:R-:W-:Y:S01]  /*1bb0*/  ISETP.GE.AND P3, PT, R24, R10.reuse, PT ;  /* 0x0000000a1800720c */ /* 0x080fe20003f66270 */
[----:B------:R-:W-:Y:S01]  /*1bc0*/  IMAD.IADD R0, R210, 0x1, -R3 ;  /* 0x00000001d2007824 */ /* 0x000fe200078e0a03 */
[----:B------:R-:W-:Y:S01]  /*1bd0*/  LOP3.LUT R3, R34, 0xfffffff8, RZ, 0xc0, !PT ;  /* 0xfffffff822037812 */ /* 0x000fe200078ec0ff */
[----:B------:R-:W-:Y:S01]  /*1be0*/  IMAD.IADD R8, R4, 0x1, -R2 ;  /* 0x0000000104087824 */ /* 0x000fe200078e0a02 */
[----:B------:R-:W-:Y:S02]  /*1bf0*/  ISETP.GE.AND P2, PT, R20, R10, PT ;  /* 0x0000000a1400720c */ /* 0x000fe40003f46270 */
[----:B------:R-:W-:Y:S01]  /*1c00*/  LEA.HI R2, R0, R0, RZ, 0x1 ;  /* 0x0000000000027211 */ /* 0x000fe200078f08ff */
[----:B------:R-:W-:Y:S01]  /*1c10*/  IMAD.IADD R6, R210, 0x1, -R3 ;  /* 0x00000001d2067824 */ /* 0x000fe200078e0a03 */
[----:B------:R-:W-:-:S02]  /*1c20*/  SHF.R.S32.HI R7, RZ, 0x1f, R0 ;  /* 0x0000001fff077819 */ /* 0x000fc40000011400 */
[----:B------:R-:W-:Y:S01]  /*1c30*/  SHF.R.S32.HI R5, RZ, 0x1, R2 ;  /* 0x00000001ff057819 */ /* 0x000fe20000011402 */
[----:B------:R-:W-:-:S04]  /*1c40*/  DEPBAR.LE SB0, 0x0 ;  /* 0x000080000000791a */ /* 0x000fc80000000000 */
[----:B------:R-:W-:Y:S01]  /*1c50*/  BAR.SYNC.DEFER_BLOCKING 0x0 ;  /* 0x0000000000007b1d */ /* 0x000fe20000010000 */
[----:B------:R-:W-:Y:S02]  /*1c60*/  SHF.R.S32.HI R4, RZ, 0x1f, R2 ;  /* 0x0000001fff047819 */ /* 0x000fe40000011402 */
[----:B------:R-:W-:Y:S02]  /*1c70*/  LEA.HI R3, R6, R6, RZ, 0x1 ;  /* 0x0000000606037211 */ /* 0x000fe400078f08ff */
[----:B------:R-:W-:Y:S02]  /*1c80*/  LEA.HI R4, R4, R5, RZ, 0x2 ;  /* 0x0000000504047211 */ /* 0x000fe400078f10ff */
[----:B------:R-:W-:Y:S02]  /*1c90*/  LOP3.LUT R2, R2, 0x7fffffe, RZ, 0xc0, !PT ;  /* 0x07fffffe02027812 */ /* 0x000fe400078ec0ff */
[----:B------:R-:W-:Y:S02]  /*1ca0*/  SHF.R.S32.HI R25, RZ, 0x1, R3 ;  /* 0x00000001ff197819 */ /* 0x000fe40000011403 */
[----:B------:R-:W-:Y:S01]  /*1cb0*/  LOP3.LUT R4, R4, 0xfffffffc, RZ, 0xc0, !PT ;  /* 0xfffffffc04047812 */ /* 0x000fe200078ec0ff */
[----:B------:R-:W-:Y:S01]  /*1cc0*/  IMAD.IADD R205, R0, 0x1, -R2 ;  /* 0x0000000100cd7824 */ /* 0x000fe200078e0a02 */
[----:B------:R-:W-:Y:S01]  /*1cd0*/  LEA.HI R7, R7, R0, RZ, 0x3 ;  /* 0x0000000007077211 */ /* 0x000fe200078f18ff */
[----:B------:R-:W-:Y:S01]  /*1ce0*/  IMAD.SHL.U32 R0, R25, 0x40, RZ ;  /* 0x0000004019007824 */ /* 0x000fe200078e00ff */
[----:B------:R-:W-:Y:S01]  /*1cf0*/  LOP3.LUT R2, R3, 0x3fffffe, RZ, 0xc0, !PT ;  /* 0x03fffffe03027812 */ /* 0x000fe200078ec0ff */
[----:B------:R-:W-:Y:S01]  /*1d00*/  IMAD.IADD R24, R5, 0x1, -R4 ;  /* 0x0000000105187824 */ /* 0x000fe200078e0a04 */
[----:B------:R-:W-:Y:S01]  /*1d10*/  ISETP.GE.AND P5, PT, R29, R10, PT ;  /* 0x0000000a1d00720c */ /* 0x000fe20003fa6270 */
[----:B------:R-:W-:Y:S01]  /*1d20*/  IMAD.SHL.U32 R3, R32, 0x8, RZ ;  /* 0x0000000820037824 */ /* 0x000fe200078e00ff */
[----:B------:R-:W-:Y:S01]  /*1d30*/  LOP3.LUT R0, R0, 0xc0, RZ, 0xc0, !PT ;  /* 0x000000c000007812 */ /* 0x000fe200078ec0ff */
[----:B------:R-:W-:-:S02]  /*1d40*/  IMAD.SHL.U32 R7, R7, 0x20, RZ ;  /* 0x0000002007077824 */ /* 0x000fc400078e00ff */
[----:B------:R-:W-:Y:S02]  /*1d50*/  IMAD.SHL.U32 R4, R24, 0x40, RZ ;  /* 0x0000004018047824 */ /* 0x000fe400078e00ff */
[----:B------:R-:W-:Y:S01]  /*1d60*/  IMAD.IADD R5, R6, 0x1, -R2 ;  /* 0x0000000106057824 */ /* 0x000fe200078e0a02 */
[----:B------:R-:W-:Y:S01]  /*1d70*/  LOP3.LUT R6, R0, 0x8, R3, 0xf8, !PT ;  /* 0x0000000800067812 */ /* 0x000fe200078ef803 */
[----:B------:R3:W-:Y:S01]  /*1d80*/  @P0 STS [R223+0x4000], RZ ;  /* 0x004000ffdf000388 */ /* 0x0007e20000000800 */
[----:B------:R-:W-:Y:S01]  /*1d90*/  SHF.R.U32.HI R2, RZ, 0x3, R0 ;  /* 0x00000003ff027819 */ /* 0x000fe20000011600 */
[----:B------:R-:W-:Y:S01]  /*1da0*/  IMAD.SHL.U32 R3, R8, 0x8, RZ ;  /* 0x0000000808037824 */ /* 0x000fe200078e00ff */
[----:B------:R-:W-:Y:S01]  /*1db0*/  LOP3.LUT R0, R4, 0xc0, RZ, 0xc0, !PT ;  /* 0x000000c004007812 */ /* 0x000fe200078ec0ff */
[----:B------:R3:W-:Y:S01]  /*1dc0*/  @P0 STS [R223+0x4004], RZ ;  /* 0x004004ffdf000388 */ /* 0x0007e20000000800 */
[----:B------:R-:W-:Y:S01]  /*1dd0*/  LOP3.LUT R179, R7, 0xffffff00, RZ, 0xc0, !PT ;  /* 0xffffff0007b37812 */ /* 0x000fe200078ec0ff */
[----:B------:R-:W-:Y:S01]  /*1de0*/  IMAD R8, R8, 0x8, R5 ;  /* 0x0000000808087824 */ /* 0x000fe200078e0205 */
[----:B------:R-:W-:Y:S01]  /*1df0*/  LOP3.LUT R5, R6, R2, RZ, 0x3c, !PT ;  /* 0x0000000206057212 */ /* 0x000fe200078e3cff */
[----:B------:R3:W-:Y:S01]  /*1e00*/  @P0 STS.64 [R223+0x4008], RZ ;  /* 0x004008ffdf000388 */ /* 0x0007e20000000a00 */
[----:B------:R-:W-:Y:S01]  /*1e10*/  LOP3.LUT R4, R0, 0x8, R3, 0xf8, !PT ;  /* 0x0000000800047812 */ /* 0x000fe200078ef803 */
[----:B------:R-:W-:Y:S01]  /*1e20*/  IMAD R3, R9, R22, RZ ;  /* 0x0000001609037224 */ /* 0x000fe200078e02ff */
[----:B------:R-:W-:Y:S01]  /*1e30*/  SHF.R.U32.HI R2, RZ, 0x3, R0 ;  /* 0x00000003ff027819 */ /* 0x000fe20000011600 */
[----:B------:R-:W-:-:S02]  /*1e40*/  IMAD R0, R171, 0x200, R179 ;  /* 0x00000200ab007824 */ /* 0x000fc400078e02b3 */
[----:B------:R-:W-:Y:S01]  /*1e50*/  IMAD.WIDE.U32 R6, R168, R22, RZ ;  /* 0x00000016a8067225 */ /* 0x000fe200078e00ff */
[----:B------:R-:W-:-:S03]  /*1e60*/  LOP3.LUT R178, R4, R2, RZ, 0x3c, !PT ;  /* 0x0000000204b27212 */ /* 0x000fc600078e3cff */
[----:B------:R-:W-:Y:S01]  /*1e70*/  IMAD R3, R168, R23, R3 ;  /* 0x00000017a8037224 */ /* 0x000fe200078e0203 */
[----:B------:R-:W-:Y:S01]  /*1e80*/  LEA R4, P1, R6, R16, 0x7 ;  /* 0x0000001006047211 */ /* 0x000fe200078238ff */
[----:B------:R-:W-:Y:S02]  /*1e90*/  IMAD R2, R205, 0x20, R0 ;  /* 0x00000020cd027824 */ /* 0x000fe400078e0200 */
[----:B------:R-:W-:Y:S02]  /*1ea0*/  IMAD.IADD R3, R7, 0x1, R3 ;  /* 0x0000000107037824 */ /* 0x000fe400078e0203 */
[----:B------:R-:W-:Y:S02]  /*1eb0*/  IMAD.U32 R0, R8, 0x20, R5 ;  /* 0x0000002008007824 */ /* 0x000fe400078e0005 */
[----:B------:R-:W-:Y:S01]  /*1ec0*/  IMAD.IADD R2, R178, 0x1, R2 ;  /* 0x00000001b2027824 */ /* 0x000fe200078e0202 */
[----:B------:R-:W-:Y:S02]  /*1ed0*/  LEA.HI.X R5, R6, R11, R3, 0x7, P1 ;  /* 0x0000000b06057211 */ /* 0x000fe400008f3c03 */
[----:B------:R-:W-:-:S02]  /*1ee0*/  LEA R204, R0, UR4, 0x1 ;  /* 0x0000000400cc7c11 */ /* 0x000fc4000f8e08ff */
[----:B------:R-:W-:Y:S01]  /*1ef0*/  LEA R207, R2, UR4, 0x1 ;  /* 0x0000000402cf7c11 */ /* 0x000fe2000f8e08ff */
[----:B---3--:R-:W-:Y:S06]  /*1f00*/  @P0 BRA `(.L_x_569) ;  /* 0x0000000000340947 */ /* 0x008fec0003800000 */
        /* <DEDUP_REMOVED lines=13> */
.L_x_569:
[----:B------:R-:W-:Y:S05]  /*1fe0*/  BSYNC B0 ;  /* 0x0000000000007941 */ /* 0x000fea0003800000 */
.L_x_568:
        /* <DEDUP_REMOVED lines=16> */
.L_x_571:
[----:B------:R-:W-:Y:S05]  /*20f0*/  BSYNC B0 ;  /* 0x0000000000007941 */ /* 0x000fea0003800000 */
.L_x_570:
        /* <DEDUP_REMOVED lines=16> */
.L_x_573:
[----:B------:R-:W-:Y:S05]  /*2200*/  BSYNC B0 ;  /* 0x0000000000007941 */ /* 0x000fea0003800000 */
.L_x_572:
        /* <DEDUP_REMOVED lines=17> */
.L_x_575:
[----:B------:R-:W-:Y:S05]  /*2320*/  BSYNC B0 ;  /* 0x0000000000007941 */ /* 0x000fea0003800000 */
.L_x_574:
[----:B------:R-:W-:Y:S01]  /*2330*/  LDSM.16.M88.4 R12, [R207] ;  /* 0x00000000cf0c783b */ /* 0x000fe20000000200 */
[----:B------:R-:W-:Y:S01]  /*2340*/  LOP3.LUT P0, RZ, R25, 0x2, RZ, 0xc0, !PT ;  /* 0x0000000219ff7812 */ /* 0x000fe2000780c0ff */
[----:B------:R-:W-:Y:S01]  /*2350*/  IMAD.MOV.U32 R0, RZ, RZ, 0x10 ;  /* 0x00000010ff007424 */ /* 0x000fe200078e00ff */
[----:B------:R-:W-:Y:S01]  /*2360*/  LOP3.LUT P1, RZ, R24, 0x2, RZ, 0xc0, !PT ;  /* 0x0000000218ff7812 */ /* 0x000fe2000782c0ff */
[----:B------:R-:W2:Y:S01]  /*2370*/  LDSM.16.M88.4 R4, [R204+0x2000] ;  /* 0x00200000cc04783b */ /* 0x000ea20000000200 */
[----:B-1----:R-:W-:Y:S01]  /*2380*/  VIADD R2, R204, 0x2000 ;  /* 0x00002000cc027836 */ /* 0x002fe20000000000 */
[----:B------:R-:W1:Y:S01]  /*2390*/  @P4 LDC R3, c[0x0][0x2e8] ;  /* 0x0000ba00ff034b82 */ /* 0x000e620000000800 */
[----:B------:R-:W-:Y:S01]  /*23a0*/  SEL R0, R0, 0xfffffff0, !P1 ;  /* 0xfffffff000007807 */ /* 0x000fe20004800000 */
[----:B------:R-:W3:Y:S01]  /*23b0*/  LDSM.16.M88.4 R8, [R207+0x1000] ;  /* 0x00100000cf08783b */ /* 0x000ee20000000200 */
[----:B------:R-:W-:Y:S01]  /*23c0*/  VIADD R209, R204, 0x2020 ;  /* 0x00002020ccd17836 */ /* 0x000fe20000000000 */
[----:B------:R-:W-:-:S02]  /*23d0*/  ULDC.U8 UR13, c[0x0][0x388] ;  /* 0x0000e200000d7ab9 */ /* 0x000fc40000000000 */
[----:B------:R-:W4:Y:S01]  /*23e0*/  LDSM.16.M88.4 R56, [R204+0x3800] ;  /* 0x00380000cc38783b */ /* 0x000f220000000200 */
[----:B------:R-:W-:Y:S02]  /*23f0*/  IMAD R208, R0, 0x2, R207 ;  /* 0x0000000200d07824 */ /* 0x000fe400078e02cf */
[----:B------:R-:W-:Y:S01]  /*2400*/  @P0 VIADD R209, R2, 0xffffffe0 ;  /* 0xffffffe002d10836 */ /* 0x000fe20000000000 */
[----:B------:R-:W4:Y:S01]  /*2410*/  LDSM.16.M88.4 R40, [R204+0x3c00] ;  /* 0x003c0000cc28783b */ /* 0x000f220000000200 */
[----:B------:R-:W-:-:S03]  /*2420*/  SHF.R.S32.HI R2, RZ, 0x1f, R89 ;  /* 0x0000001fff027819 */ /* 0x000fc60000011459 */
[----:B------:R-:W4:Y:S01]  /*2430*/  LDSM.16.M88.4 R16, [R204+0x2800] ;  /* 0x00280000cc10783b */ /* 0x000f220000000200 */
[----:B------:R-:W-:-:S03]  /*2440*/  LEA.HI R2, R2, R89, RZ, 0x2 ;  /* 0x0000005902027211 */ /* 0x000fc600078f10ff */
[----:B------:R-:W4:Y:S01]  /*2450*/  LDSM.16.M88.4 R32, [R204+0x2c00] ;  /* 0x002c0000cc20783b */ /* 0x000f220000000200 */
[----:B------:R-:W-:-:S03]  /*2460*/  SHF.R.S32.HI R2, RZ, 0x2, R2 ;  /* 0x00000002ff027819 */ /* 0x000fc60000011402 */
[----:B------:R-:W4:Y:S01]  /*2470*/  LDSM.16.M88.4 R20, [R204+0x2400] ;  /* 0x00240000cc14783b */ /* 0x000f220000000200 */
[----:B-1----:R-:W1:Y:S01]  /*2480*/  @P4 MUFU.RCP R3, R3 ;  /* 0x0000000300034308 */ /* 0x002e620000001000 */
[----:B------:R-:W-:Y:S02]  /*2490*/  IMAD R2, R171, 0x10, R2 ;  /* 0x00000010ab027824 */ /* 0x000fe400078e0202 */
[----:B------:R-:W1:Y:S04]  /*24a0*/  LDSM.16.M88.4 R64, [R204+0x3000] ;  /* 0x00300000cc40783b */ /* 0x000e680000000200 */
[----:B------:R-:W1:Y:S04]  /*24b0*/  LDSM.16.M88.4 R60, [R204+0x3400] ;  /* 0x00340000cc3c783b */ /* 0x000e680000000200 */
[----:B------:R-:W-:Y:S01]  /*24c0*/  LDSM.16.M88.4 R180, [R209+0x1c00] ;  /* 0x001c0000d1b4783b */ /* 0x000fe20000000200 */
[-C--:B--2---:R-:W-:Y:S03]  /*24d0*/  HMMA.16816.F32 R164, R12, R4.reuse, RZ ;  /* 0x000000040ca4723c */ /* 0x084fe600000018ff */
[----:B------:R-:W-:Y:S04]  /*24e0*/  LDSM.16.M88.4 R172, [R209+0x1800] ;  /* 0x00180000d1ac783b */ /* 0x000fe80000000200 */
[----:B------:R-:W-:Y:S01]  /*24f0*/  LDSM.16.M88.4 R36, [R209+0x800] ;  /* 0x00080000d124783b */ /* 0x000fe20000000200 */
[C---:B---3--:R-:W-:Y:S03]  /*2500*/  HMMA.16816.F32 R160, R8.reuse, R4, RZ ;  /* 0x0000000408a0723c */ /* 0x048fe600000018ff */
[----:B------:R-:W-:Y:S03]  /*2510*/  LDSM.16.M88.4 R44, [R209+0xc00] ;  /* 0x000c0000d12c783b */ /* 0x000fe60000000200 */
[-C--:B------:R-:W-:Y:S01]  /*2520*/  HMMA.16816.F32 R156, R8, R6.reuse, RZ ;  /* 0x00000006089c723c */ /* 0x080fe200000018ff */
[----:B------:R-:W-:Y:S04]  /*2530*/  LDSM.16.M88.4 R24, [R209+0x400] ;  /* 0x00040000d118783b */ /* 0x000fe80000000200 */
[----:B------:R-:W-:Y:S01]  /*2540*/  LDSM.16.M88.4 R28, [R209] ;  /* 0x00000000d11c783b */ /* 0x000fe20000000200 */
[----:B------:R-:W-:Y:S03]  /*2550*/  HMMA.16816.F32 R152, R12, R6, RZ ;  /* 0x000000060c98723c */ /* 0x000fe600000018ff */
[----:B------:R-:W2:Y:S03]  /*2560*/  LDSM.16.M88.4 R4, [R208] ;  /* 0x00000000d004783b */ /* 0x000ea60000000200 */
[----:B----4-:R-:W-:Y:S01]  /*2570*/  HMMA.16816.F32 R184, R8, R58, RZ ;  /* 0x0000003a08b8723c */ /* 0x010fe200000018ff */
[----:B------:R-:W3:Y:S04]  /*2580*/  LDSM.16.M88.4 R48, [R209+0x1000] ;  /* 0x00100000d130783b */ /* 0x000ee80000000200 */
[----:B------:R-:W4:Y:S01]  /*2590*/  LDSM.16.M88.4 R52, [R209+0x1400] ;  /* 0x00140000d134783b */ /* 0x000f220000000200 */
[C---:B------:R-:W-:Y:S03]  /*25a0*/  HMMA.16816.F32 R84, R12.reuse, R40, RZ ;  /* 0x000000280c54723c */ /* 0x040fe600000018ff */
[----:B------:R-:W4:Y:S03]  /*25b0*/  LDSM.16.M88.4 R68, [R208+0x1000] ;  /* 0x00100000d044783b */ /* 0x000f260000000200 */
[-C--:B------:R-:W-:Y:S01]  /*25c0*/  HMMA.16816.F32 R140, R12, R16.reuse, RZ ;  /* 0x000000100c8c723c */ /* 0x080fe200000018ff */
[----:B------:R-:W0:Y:S05]  /*25d0*/  LDGDEPBAR ;  /* 0x00000000000079af */ /* 0x000e2a0000000000 */
[----:B------:R-:W-:Y:S06]  /*25e0*/  HMMA.16816.F32 R136, R8, R16, RZ ;  /* 0x000000100888723c */ /* 0x000fec00000018ff */
[----:B------:R-:W-:Y:S01]  /*25f0*/  IMAD.MOV.U32 R251, RZ, RZ, R184 ;  /* 0x000000fffffb7224 */ /* 0x000fe200078e00b8 */
[----:B------:R-:W-:Y:S01]  /*2600*/  HMMA.16816.F32 R100, R12, R56, RZ ;  /* 0x000000380c64723c */ /* 0x000fe200000018ff */
[----:B------:R-:W-:-:S02]  /*2610*/  IMAD.MOV.U32 R250, RZ, RZ, R185 ;  /* 0x000000fffffa7224 */ /* 0x000fc400078e00b9 */
[----:B------:R-:W-:Y:S02]  /*2620*/  IMAD.MOV.U32 R249, RZ, RZ, R186 ;  /* 0x000000fffff97224 */ /* 0x000fe400078e00ba */
[----:B------:R-:W-:Y:S01]  /*2630*/  IMAD.MOV.U32 R221, RZ, RZ, R187 ;  /* 0x000000ffffdd7224 */ /* 0x000fe200078e00bb */
[C---:B------:R-:W-:Y:S06]  /*2640*/  HMMA.16816.F32 R80, R8.reuse, R18, RZ ;  /* 0x000000120850723c */ /* 0x040fec00000018ff */
[----:B------:R-:W-:Y:S01]  /*2650*/  HMMA.16816.F32 R184, R8, R42, RZ ;  /* 0x0000002a08b8723c */ /* 0x000fe200000018ff */
[----:B------:R-:W-:-:S05]  /*2660*/  DEPBAR.LE SB0, 0x0 ;  /* 0x000080000000791a */ /* 0x000fca0000000000 */
[C---:B------:R-:W-:Y:S06]  /*2670*/  HMMA.16816.F32 R132, R12.reuse, R32, RZ ;  /* 0x000000200c84723c */ /* 0x040fec00000018ff */
[C---:B------:R-:W-:Y:S06]  /*2680*/  HMMA.16816.F32 R16, R12.reuse, R18, RZ ;  /* 0x000000120c10723c */ /* 0x040fec00000018ff */
[-C--:B------:R-:W-:Y:S06]  /*2690*/  HMMA.16816.F32 R148, R12, R20.reuse, RZ ;  /* 0x000000140c94723c */ /* 0x080fec00000018ff */
[----:B------:R-:W-:Y:S01]  /*26a0*/  HMMA.16816.F32 R144, R8, R20, RZ ;  /* 0x000000140890723c */ /* 0x000fe200000018ff */
[----:B------:R-:W-:-:S05]  /*26b0*/  IMAD.MOV.U32 R252, RZ, RZ, R187 ;  /* 0x000000fffffc7224 */ /* 0x000fca00078e00bb */
[----:B------:R-:W-:Y:S06]  /*26c0*/  HMMA.16816.F32 R128, R8, R32, RZ ;  /* 0x000000200880723c */ /* 0x000fec00000018ff */
[-C--:B-1----:R-:W-:Y:S06]  /*26d0*/  HMMA.16816.F32 R124, R12, R64.reuse, RZ ;  /* 0x000000400c7c723c */ /* 0x082fec00000018ff */
[----:B------:R-:W-:Y:S06]  /*26e0*/  HMMA.16816.F32 R116, R8, R64, RZ ;  /* 0x000000400874723c */ /* 0x000fec00000018ff */
[-C--:B------:R-:W-:Y:S06]  /*26f0*/  HMMA.16816.F32 R112, R12, R60.reuse, RZ ;  /* 0x0000003c0c70723c */ /* 0x080fec00000018ff */
        /* <DEDUP_REMOVED lines=11> */
[----:B------:R-:W-:Y:S06]  /*27b0*/  HMMA.16816.F32 R12, R12, R42, RZ ;  /* 0x0000002a0c0c723c */ /* 0x000fec00000018ff */
[----:B--2---:R-:W-:Y:S01]  /*27c0*/  HMMA.16816.F32 R84, R4, R180, R84 ;  /* 0x000000b40454723c */ /* 0x004fe20000001854 */
[----:B------:R-:W-:-:S05]  /*27d0*/  IMAD.IADD R43, R211, 0x1, R2 ;  /* 0x00000001d32b7824 */ /* 0x000fca00078e0202 */
[----:B------:R-:W-:Y:S01]  /*27e0*/  HMMA.16816.F32 R72, R8, R40, RZ ;  /* 0x000000280848723c */ /* 0x000fe200000018ff */
[----:B------:R1:W-:Y:S05]  /*27f0*/  STL [R1+0x14], R43 ;  /* 0x0000142b01007387 */ /* 0x0003ea0000100800 */
[C---:B------:R-:W-:Y:S01]  /*2800*/  HMMA.16816.F32 R228, R4.reuse, R172, R100 ;  /* 0x000000ac04e4723c */ /* 0x040fe20000001864 */
[----:B------:R-:W-:Y:S02]  /*2810*/  IMAD.SHL.U32 R10, R210, 0x2, RZ ;  /* 0x00000002d20a7824 */ /* 0x000fe400078e00ff */
[----:B------:R-:W-:Y:S02]  /*2820*/  IMAD.MOV.U32 R9, RZ, RZ, R186 ;  /* 0x000000ffff097224 */ /* 0x000fe400078e00ba */
[----:B------:R-:W-:Y:S01]  /*2830*/  IMAD.MOV.U32 R11, RZ, RZ, R185 ;  /* 0x000000ffff0b7224 */ /* 0x000fe200078e00b9 */
[----:B------:R-:W-:Y:S01]  /*2840*/  LOP3.LUT R10, R10, 0x6, RZ, 0xc0, !PT ;  /* 0x000000060a0a7812 */ /* 0x000fe200078ec0ff */
[----:B------:R-:W-:Y:S01]  /*2850*/  IMAD.MOV.U32 R8, RZ, RZ, R184 ;  /* 0x000000ffff087224 */ /* 0x000fe200078e00b8 */
[----:B------:R-:W-:Y:S03]  /*2860*/  HMMA.16816.F32 R100, R4, R38, R16 ;  /* 0x000000260464723c */ /* 0x000fe60000001810 */
[----:B------:R-:W-:-:S02]  /*2870*/  IMAD R10, R168, 0x80, R10 ;  /* 0x00000080a80a7824 */ /* 0x000fc400078e020a */
[----:B------:R-:W-:Y:S01]  /*2880*/  IMAD.MOV.U32 R42, RZ, RZ, R85 ;  /* 0x000000ffff2a7224 */ /* 0x000fe200078e0055 */
[C---:B------:R-:W-:Y:S01]  /*2890*/  HMMA.16816.F32 R184, R4.reuse, R44, R132 ;  /* 0x0000002c04b8723c */ /* 0x040fe20000001884 */
[----:B------:R-:W-:Y:S01]  /*28a0*/  IADD3 R16, R88, R43, -R220 ;  /* 0x0000002b58107210 */ /* 0x000fe20007ffe8dc */
[----:B------:R-:W-:Y:S01]  /*28b0*/  IMAD.MOV.U32 R41, RZ, RZ, R86 ;  /* 0x000000ffff297224 */ /* 0x000fe200078e0056 */
[C---:B------:R-:W-:Y:S01]  /*28c0*/  ISETP.GE.AND P1, PT, R10.reuse, R88, PT ;  /* 0x000000580a00720c */ /* 0x040fe20003f26270 */
[----:B------:R-:W-:Y:S02]  /*28d0*/  IMAD.MOV.U32 R40, RZ, RZ, R84 ;  /* 0x000000ffff287224 */ /* 0x000fe400078e0054 */
[----:B------:R-:W-:Y:S01]  /*28e0*/  IMAD.MOV.U32 R222, RZ, RZ, R87 ;  /* 0x000000ffffde7224 */ /* 0x000fe200078e0057 */
[----:B------:R-:W-:Y:S01]  /*28f0*/  HMMA.16816.F32 R244, R4, R182, R12 ;  /* 0x000000b604f4723c */ /* 0x000fe2000000180c */
[----:B------:R-:W-:Y:S02]  /*2900*/  IMAD.MOV.U32 R135, RZ, RZ, R9 ;  /* 0x000000ffff877224 */ /* 0x000fe400078e0009 */
[----:B------:R-:W-:-:S02]  /*2910*/  VIADD R9, R10, 0x1 ;  /* 0x000000010a097836 */ /* 0x000fc40000000000 */
[C---:B------:R-:W-:Y:S01]  /*2920*/  VIADD R17, R10.reuse, 0x9 ;  /* 0x000000090a117836 */ /* 0x040fe20000000000 */
[C---:B------:R-:W-:Y:S01]  /*2930*/  HMMA.16816.F32 R84, R4.reuse, R26, R20 ;  /* 0x0000001a0454723c */ /* 0x040fe20000001814 */
[----:B------:R-:W-:Y:S01]  /*2940*/  VIADD R15, R10, 0x8 ;  /* 0x000000080a0f7836 */ /* 0x000fe20000000000 */
[-C--:B------:R-:W-:Y:S01]  /*2950*/  ISETP.GE.AND P0, PT, R9, R88.reuse, PT ;  /* 0x000000580900720c */ /* 0x080fe20003f06270 */
[----:B------:R-:W-:Y:S02]  /*2960*/  IMAD.MOV.U32 R133, RZ, RZ, RZ ;  /* 0x000000ffff857224 */ /* 0x000fe400078e00ff */
[----:B-----5:R-:W-:Y:S01]  /*2970*/  @P4 FMUL.FTZ R133, R169, R3 ;  /* 0x00000003a9854220 */ /* 0x020fe20000410000 */
[----:B------:R-:W-:Y:S01]  /*2980*/  IMAD.IADD R2, R16, 0x1, -R9 ;  /* 0x0000000110027824 */ /* 0x000fe200078e0a09 */
[C---:B------:R-:W-:Y:S01]  /*2990*/  HMMA.16816.F32 R148, R4.reuse, R24, R148 ;  /* 0x000000180494723c */ /* 0x040fe20000001894 */
[----:B------:R-:W-:Y:S01]  /*29a0*/  VIADD R22, R10, 0x10 ;  /* 0x000000100a167836 */ /* 0x000fe20000000000 */
[-C--:B------:R-:W-:Y:S01]  /*29b0*/  ISETP.GE.AND P3, PT, R15, R88.reuse, PT ;  /* 0x000000580f00720c */ /* 0x080fe20003f66270 */
[C---:B------:R-:W-:Y:S01]  /*29c0*/  IMAD.IADD R3, R16.reuse, 0x1, -R10 ;  /* 0x0000000110037824 */ /* 0x040fe200078e0a0a */
[-C--:B------:R-:W-:Y:S01]  /*29d0*/  ISETP.GE.AND P4, PT, R17, R88.reuse, PT ;  /* 0x000000581100720c */ /* 0x080fe20003f86270 */
[----:B------:R-:W-:Y:S01]  /*29e0*/  IMAD.MOV.U32 R132, RZ, RZ, R8 ;  /* 0x000000ffff847224 */ /* 0x000fe200078e0008 */
[----:B------:R-:W-:Y:S01]  /*29f0*/  HMMA.16816.F32 R152, R4, R30, R152 ;  /* 0x0000001e0498723c */ /* 0x000fe20000001898 */
[----:B------:R-:W-:Y:S01]  /*2a00*/  IMAD.IADD R8, R16, 0x1, -R22 ;  /* 0x0000000110087824 */ /* 0x000fe200078e0a16 */
[----:B------:R-:W-:Y:S01]  /*2a10*/  ISETP.GE.AND P6, PT, R22, R88, PT ;  /* 0x000000581600720c */ /* 0x000fe20003fc6270 */
[----:B------:R-:W-:-:S02]  /*2a20*/  IMAD.MOV.U32 R210, RZ, RZ, R42 ;  /* 0x000000ffffd27224 */ /* 0x000fc400078e002a */
[C---:B------:R-:W-:Y:S01]  /*2a30*/  VIADD R42, R10.reuse, 0x11 ;  /* 0x000000110a2a7836 */ /* 0x040fe20000000000 */
[C---:B---3--:R-:W-:Y:S01]  /*2a40*/  HMMA.16816.F32 R188, R4.reuse, R48, R124 ;  /* 0x0000003004bc723c */ /* 0x048fe2000000187c */
[----:B------:R-:W-:Y:S02]  /*2a50*/  IMAD.MOV.U32 R211, RZ, RZ, R40 ;  /* 0x000000ffffd37224 */ /* 0x000fe400078e0028 */
[----:B-1----:R-:W-:Y:S02]  /*2a60*/  VIADD R43, R10, 0x38 ;  /* 0x000000380a2b7836 */ /* 0x002fe40000000000 */
[C---:B------:R-:W-:Y:S01]  /*2a70*/  VIADD R13, R16.reuse, 0x8 ;  /* 0x00000008100d7836 */ /* 0x040fe20000000000 */
[----:B----4-:R-:W-:Y:S01]  /*2a80*/  HMMA.16816.F32 R196, R4, R52, R112 ;  /* 0x0000003404c4723c */ /* 0x010fe20000001870 */
[----:B------:R-:W-:Y:S02]  /*2a90*/  IMAD.MOV.U32 R134, RZ, RZ, R11 ;  /* 0x000000ffff867224 */ /* 0x000fe400078e000b */
[----:B------:R-:W-:-:S02]  /*2aa0*/  VIADD R12, R16, 0x40 ;  /* 0x00000040100c7836 */ /* 0x000fc40000000000 */
[----:B------:R-:W-:Y:S01]  /*2ab0*/  VIADD R11, R16, 0x48 ;  /* 0x00000048100b7836 */ /* 0x000fe20000000000 */
[C---:B------:R-:W-:Y:S06]  /*2ac0*/  HMMA.16816.F32 R164, R4.reuse, R28, R164 ;  /* 0x0000001c04a4723c */ /* 0x040fec00000018a4 */
[C---:B------:R-:W-:Y:S06]  /*2ad0*/  HMMA.16816.F32 R140, R4.reuse, R36, R140 ;  /* 0x00000024048c723c */ /* 0x040fec000000188c */
[C---:B------:R-:W-:Y:S06]  /*2ae0*/  HMMA.16816.F32 R112, R4.reuse, R46, R32 ;  /* 0x0000002e0470723c */ /* 0x040fec0000001820 */
[----:B------:R-:W-:Y:S01]  /*2af0*/  HMMA.16816.F32 R124, R4, R50, R64 ;  /* 0x00000032047c723c */ /* 0x000fe20000001840 */
[----:B------:R-:W-:-:S05]  /*2b00*/  VIADD R34, R10, 0x20 ;  /* 0x000000200a227836 */ /* 0x000fca0000000000 */
[----:B------:R-:W-:Y:S01]  /*2b10*/  HMMA.16816.F32 R192, R4, R54, R60 ;  /* 0x0000003604c0723c */ /* 0x000fe2000000183c */
[----:B------:R-:W-:-:S05]  /*2b20*/  ISETP.GE.AND P2, PT, R34, R88, PT ;  /* 0x000000582200720c */ /* 0x000fca0003f46270 */
[----:B------:R-:W-:Y:S06]  /*2b30*/  HMMA.16816.F32 R240, R4, R174, R56 ;  /* 0x000000ae04f0723c */ /* 0x000fec0000001838 */
[C---:B------:R-:W-:Y:S01]  /*2b40*/  HMMA.16816.F32 R128, R68.reuse, R44, R128 ;  /* 0x0000002c4480723c */ /* 0x040fe20000001880 */
[C---:B------:R-:W-:Y:S01]  /*2b50*/  IMAD.IADD R5, R16.reuse, 0x1, -R15 ;  /* 0x0000000110057824 */ /* 0x040fe200078e0a0f */
[----:B------:R-:W-:Y:S01]  /*2b60*/  IABS R4, R2 ;  /* 0x0000000200047213 */ /* 0x000fe20000000000 */
[----:B------:R-:W-:Y:S01]  /*2b70*/  IMAD.IADD R6, R16, 0x1, -R17 ;  /* 0x0000000110067824 */ /* 0x000fe200078e0a11 */
[----:B------:R-:W-:Y:S01]  /*2b80*/  IABS R7, R3 ;  /* 0x0000000300077213 */ /* 0x000fe20000000000 */
[C---:B------:R-:W-:Y:S01]  /*2b90*/  VIADD R59, R10.reuse, 0x51 ;  /* 0x000000510a3b7836 */ /* 0x040fe20000000000 */
[----:B------:R-:W-:Y:S01]  /*2ba0*/  IABS R3, R5 ;  /* 0x0000000500037213 */ /* 0x000fe20000000000 */
[C---:B------:R-:W-:Y:S01]  /*2bb0*/  HMMA.16816.F32 R144, R68.reuse, R24, R144 ;  /* 0x000000184490723c */ /* 0x040fe20000001890 */
[----:B------:R-:W-:Y:S01]  /*2bc0*/  IABS R2, R6 ;  /* 0x0000000600027213 */ /* 0x000fe20000000000 */
[----:B------:R-:W-:Y:S01]  /*2bd0*/  IMAD.MOV.U32 R6, RZ, RZ, R4 ;  /* 0x000000ffff067224 */ /* 0x000fe200078e0004 */
[----:B------:R-:W-:Y:S01]  /*2be0*/  IABS R5, R8 ;  /* 0x0000000800057213 */ /* 0x000fe20000000000 */
[C---:B------:R-:W-:Y:S01]  /*2bf0*/  VIADD R45, R10.reuse, 0x18 ;  /* 0x000000180a2d7836 */ /* 0x040fe20000000000 */
[----:B------:R-:W-:Y:S01]  /*2c00*/  MOV R4, R3 ;  /* 0x0000000300047202 */ /* 0x000fe20000000f00 */
[----:B------:R-:W-:Y:S01]  /*2c10*/  IMAD.MOV.U32 R3, RZ, RZ, R2 ;  /* 0x000000ffff037224 */ /* 0x000fe200078e0002 */
[----:B------:R-:W-:Y:S01]  /*2c20*/  I2FP.F32.S32 R6, R6 ;  /* 0x0000000600067245 */ /* 0x000fe20000201400 */
[----:B------:R-:W-:Y:S01]  /*2c30*/  IMAD.MOV.U32 R2, RZ, RZ, R5 ;  /* 0x000000ffff027224 */ /* 0x000fe200078e0005 */
[C---:B------:R-:W-:Y:S01]  /*2c40*/  HMMA.16816.F32 R136, R68.reuse, R36, R136 ;  /* 0x000000244488723c */ /* 0x040fe20000001888 */
[C---:B------:R-:W-:Y:S01]  /*2c50*/  VIADD R24, R10.reuse, 0x19 ;  /* 0x000000190a187836 */ /* 0x040fe20000000000 */
[----:B------:R-:W-:Y:S01]  /*2c60*/  I2FP.F32.S32 R3, R3 ;  /* 0x0000000300037245 */ /* 0x000fe20000201400 */
[----:B------:R-:W-:Y:S01]  /*2c70*/  VIADD R44, R10, 0x39 ;  /* 0x000000390a2c7836 */ /* 0x000fe20000000000 */
[----:B------:R-:W-:Y:S01]  /*2c80*/  I2FP.F32.S32 R2, R2 ;  /* 0x0000000200027245 */ /* 0x000fe20000201400 */
[----:B------:R-:W-:Y:S01]  /*2c90*/  IMAD.IADD R5, R16, 0x1, -R24 ;  /* 0x0000000110057824 */ /* 0x000fe200078e0a18 */
[C---:B------:R-:W-:Y:S01]  /*2ca0*/  HMMA.16816.F32 R216, R68.reuse, R54, R120 ;  /* 0x0000003644d8723c */ /* 0x040fe20000001878 */
[----:B------:R-:W-:Y:S01]  /*2cb0*/  I2FP.F32.S32 R7, R7 ;  /* 0x0000000700077245 */ /* 0x000fe20000201400 */
[----:B------:R-:W-:Y:S01]  /*2cc0*/  VIADD R36, R10, 0x21 ;  /* 0x000000210a247836 */ /* 0x000fe20000000000 */
[----:B------:R-:W-:Y:S01]  /*2cd0*/  I2FP.F32.S32 R4, R4 ;  /* 0x0000000400047245 */ /* 0x000fe20000201400 */
[-C--:B------:R-:W-:Y:S01]  /*2ce0*/  FFMA.FTZ R60, R2, -R133.reuse, R148 ;  /* 0x80000085023c7223 */ /* 0x080fe20000010094 */
[C---:B------:R-:W-:Y:S01]  /*2cf0*/  IMAD.IADD R2, R16.reuse, 0x1, -R45 ;  /* 0x0000000110027824 */ /* 0x040fe200078e0a2d */
[----:B------:R-:W-:Y:S01]  /*2d00*/  HMMA.16816.F32 R224, R68, R52, R104 ;  /* 0x0000003444e0723c */ /* 0x000fe20000001868 */
[----:B------:R-:W-:Y:S01]  /*2d10*/  FFMA.FTZ R54, R3, -R133, R153 ;  /* 0x8000008503367223 */ /* 0x000fe20000010099 */
[----:B------:R-:W-:-:S02]  /*2d20*/  IMAD.IADD R3, R16, 0x1, -R42 ;  /* 0x0000000110037824 */ /* 0x000fc400078e0a2a */
[-C--:B------:R-:W-:Y:S01]  /*2d30*/  FFMA.FTZ R40, R4, -R133.reuse, R152 ;  /* 0x8000008504287223 */ /* 0x080fe20000010098 */
[----:B------:R-:W-:Y:S01]  /*2d40*/  IMAD.IADD R8, R16, 0x1, -R36 ;  /* 0x0000000110087824 */ /* 0x000fe200078e0a24 */
[----:B------:R-:W-:Y:S01]  /*2d50*/  IABS R4, R2 ;  /* 0x0000000200047213 */ /* 0x000fe20000000000 */
[C---:B------:R-:W-:Y:S01]  /*2d60*/  HMMA.16816.F32 R76, R68.reuse, R26, R76 ;  /* 0x0000001a444c723c */ /* 0x040fe2000000184c */
[-C--:B------:R-:W-:Y:S01]  /*2d70*/  FFMA.FTZ R52, R6, -R133.reuse, R165 ;  /* 0x8000008506347223 */ /* 0x080fe200000100a5 */
[----:B------:R-:W-:Y:S01]  /*2d80*/  IMAD.IADD R6, R16, 0x1, -R34 ;  /* 0x0000000110067824 */ /* 0x000fe200078e0a22 */
[----:B------:R-:W-:Y:S01]  /*2d90*/  ISETP.GE.AND P5, PT, R24, R88, PT ;  /* 0x000000581800720c */ /* 0x000fe20003fa6270 */
[----:B------:R-:W-:Y:S01]  /*2da0*/  VIADD R53, R10, 0x31 ;  /* 0x000000310a357836 */ /* 0x000fe20000000000 */
[----:B------:R-:W-:Y:S01]  /*2db0*/  FSEL R121, R60, -INF , !P6 ;  /* 0xff8000003c797808 */ /* 0x000fe20007000000 */
[C---:B------:R-:W-:Y:S01]  /*2dc0*/  HMMA.16816.F32 R236, R68.reuse, R180, R72 ;  /* 0x000000b444ec723c */ /* 0x040fe20000001848 */
[----:B------:R-:W-:Y:S01]  /*2dd0*/  FFMA.FTZ R27, R7, -R133, R164 ;  /* 0x80000085071b7223 */ /* 0x000fe200000100a4 */
[----:B------:R-:W-:Y:S01]  /*2de0*/  IABS R7, R3 ;  /* 0x0000000300077213 */ /* 0x000fe20000000000 */
[C---:B------:R-:W-:Y:S01]  /*2df0*/  VIADD R58, R10.reuse, 0x58 ;  /* 0x000000580a3a7836 */ /* 0x040fe20000000000 */
[----:B------:R-:W-:Y:S01]  /*2e00*/  IABS R3, R5 ;  /* 0x0000000500037213 */ /* 0x000fe20000000000 */
[C---:B------:R-:W-:Y:S01]  /*2e10*/  VIADD R57, R10.reuse, 0x59 ;  /* 0x000000590a397836 */ /* 0x040fe20000000000 */
[----:B------:R-:W-:Y:S01]  /*2e20*/  IABS R2, R6 ;  /* 0x0000000600027213 */ /* 0x000fe20000000000 */
[----:B------:R-:W-:Y:S01]  /*2e30*/  IMAD.MOV.U32 R6, RZ, RZ, R4 ;  /* 0x000000ffff067224 */ /* 0x000fe200078e0004 */
[----:B------:R-:W-:Y:S01]  /*2e40*/  IABS R5, R8 ;  /* 0x0000000800057213 */ /* 0x000fe20000000000 */
[----:B------:R-:W-:Y:S01]  /*2e50*/  IMAD.MOV.U32 R4, RZ, RZ, R3 ;  /* 0x000000ffff047224 */ /* 0x000fe200078e0003 */
[C---:B------:R-:W-:Y:S01]  /*2e60*/  HMMA.16816.F32 R80, R68.reuse, R38, R80 ;  /* 0x000000264450723c */ /* 0x040fe20000001850 */
[----:B------:R-:W-:Y:S01]  /*2e70*/  IMAD.MOV.U32 R3, RZ, RZ, R2 ;  /* 0x000000ffff037224 */ /* 0x000fe200078e0002 */
[----:B------:R-:W-:Y:S01]  /*2e80*/  I2FP.F32.S32 R6, R6 ;  /* 0x0000000600067245 */ /* 0x000fe20000201400 */
[----:B------:R-:W-:Y:S01]  /*2e90*/  IMAD.MOV.U32 R2, RZ, RZ, R5 ;  /* 0x000000ffff027224 */ /* 0x000fe200078e0005 */
[----:B------:R-:W-:Y:S01]  /*2ea0*/  I2FP.F32.S32 R7, R7 ;  /* 0x0000000700077245 */ /* 0x000fe20000201400 */
[----:B------:R-:W-:Y:S01]  /*2eb0*/  IMAD.MOV.U32 R180, RZ, RZ, R41 ;  /* 0x000000ffffb47224 */ /* 0x000fe200078e0029 */
[----:B------:R-:W-:Y:S01]  /*2ec0*/  I2FP.F32.S32 R3, R3 ;  /* 0x0000000300037245 */ /* 0x000fe20000201400 */
[----:B------:R-:W-:Y:S01]  /*2ed0*/  HMMA.16816.F32 R200, R68, R50, R108 ;  /* 0x0000003244c8723c */ /* 0x000fe2000000186c */
[----:B------:R-:W-:Y:S01]  /*2ee0*/  I2FP.F32.S32 R2, R2 ;  /* 0x0000000200027245 */ /* 0x000fe20000201400 */
[C---:B------:R-:W-:Y:S01]  /*2ef0*/  VIADD R39, R10.reuse, 0x28 ;  /* 0x000000280a277836 */ /* 0x040fe20000000000 */
[----:B------:R-:W-:Y:S01]  /*2f00*/  I2FP.F32.S32 R4, R4 ;  /* 0x0000000400047245 */ /* 0x000fe20000201400 */
[----:B------:R-:W-:-:S02]  /*2f10*/  VIADD R41, R10, 0x29 ;  /* 0x000000290a297836 */ /* 0x000fc40000000000 */
[-C--:B------:R-:W-:Y:S01]  /*2f20*/  FFMA.FTZ R63, R3, -R133.reuse, R140 ;  /* 0x80000085033f7223 */ /* 0x080fe2000001008c */
[-C--:B------:R-:W-:Y:S01]  /*2f30*/  FFMA.FTZ R65, R2, -R133.reuse, R141 ;  /* 0x8000008502417223 */ /* 0x080fe2000001008d */
[----:B------:R-:W-:Y:S02]  /*2f40*/  VIADD R51, R10, 0x30 ;  /* 0x000000300a337836 */ /* 0x000fe40000000000 */
        /* <DEDUP_REMOVED lines=9> */
[----:B------:R-:W-:Y:S01]  /*2fe0*/  IMAD.IADD R8, R16, 0x1, -R43 ;  /* 0x0000000110087824 */ /* 0x000fe200078e0a2b */
[----:B------:R-:W-:Y:S01]  /*2ff0*/  IABS R3, R5 ;  /* 0x0000000500037213 */ /* 0x000fe20000000000 */
[C---:B------:R-:W-:Y:S01]  /*3000*/  HMMA.16816.F32 R96, R68.reuse, R46, R96 ;  /* 0x0000002e4460723c */ /* 0x040fe20000001860 */
        /* <DEDUP_REMOVED lines=8> */
[----:B------:R-:W-:Y:S01]  /*3090*/  HMMA.16816.F32 R212, R68, R48, R116 ;  /* 0x0000003044d4723c */ /* 0x000fe20000001874 */
[C---:B------:R-:W-:Y:S01]  /*30a0*/  VIADD R46, R10.reuse, 0x40 ;  /* 0x000000400a2e7836 */ /* 0x040fe20000000000 */
[----:B------:R-:W-:Y:S01]  /*30b0*/  I2FP.F32.S32 R3, R3 ;  /* 0x0000000300037245 */ /* 0x000fe20000201400 */
[----:B------:R-:W-:Y:S01]  /*30c0*/  VIADD R47, R10, 0x41 ;  /* 0x000000410a2f7836 */ /* 0x000fe20000000000 */
[----:B------:R-:W-:Y:S01]  /*30d0*/  I2FP.F32.S32 R2, R2 ;  /* 0x0000000200027245 */ /* 0x000fe20000201400 */
[-C--:B------:R-:W-:Y:S01]  /*30e0*/  FFMA.FTZ R67, R6, -R133.reuse, R101 ;  /* 0x8000008506437223 */ /* 0x080fe20000010065 */
[----:B------:R-:W-:Y:S01]  /*30f0*/  I2FP.F32.S32 R4, R4 ;  /* 0x0000000400047245 */ /* 0x000fe20000201400 */
[C---:B------:R-:W-:Y:S01]  /*3100*/  VIADD R48, R10.reuse, 0x48 ;  /* 0x000000480a307836 */ /* 0x040fe20000000000 */
[----:B------:R-:W-:Y:S01]  /*3110*/  IADD3 R49, R10, 0x49, RZ ;  /* 0x000000490a317810 */ /* 0x000fe20007ffe0ff */
[-C--:B------:R-:W-:Y:S01]  /*3120*/  FFMA.FTZ R73, R3, -R133.reuse, R185 ;  /* 0x8000008503497223 */ /* 0x080fe200000100b9 */
[----:B------:R-:W-:Y:S01]  /*3130*/  FFMA.FTZ R84, R2, -R133, R112 ;  /* 0x8000008502547223 */ /* 0x000fe20000010070 */
[----:B------:R-:W-:-:S02]  /*3140*/  IMAD.IADD R3, R16, 0x1, -R44 ;  /* 0x0000000110037824 */ /* 0x000fc400078e0a2c */
        /* <DEDUP_REMOVED lines=9> */
[C---:B------:R-:W-:Y:S01]  /*31e0*/  VIADD R50, R10.reuse, 0x50 ;  /* 0x000000500a327836 */ /* 0x040fe20000000000 */
        /* <DEDUP_REMOVED lines=9> */
[----:B------:R-:W-:Y:S01]  /*3280*/  FFMA.FTZ R74, R7, -R133, R113 ;  /* 0x80000085074a7223 */ /* 0x000fe20000010071 */
[----:B------:R-:W-:Y:S01]  /*3290*/  I2FP.F32.S32 R3, R3 ;  /* 0x0000000300037245 */ /* 0x000fe20000201400 */
[----:B------:R-:W-:Y:S01]  /*32a0*/  VIADD R56, R10, 0x60 ;  /* 0x000000600a387836 */ /* 0x000fe20000000000 */
[----:B------:R-:W-:Y:S01]  /*32b0*/  I2FP.F32.S32 R2, R2 ;  /* 0x0000000200027245 */ /* 0x000fe20000201400 */
[-C--:B------:R-:W-:Y:S01]  /*32c0*/  FFMA.FTZ R85, R4, -R133.reuse, R189 ;  /* 0x8000008504557223 */ /* 0x080fe200000100bd */
[-C--:B------:R-:W-:Y:S01]  /*32d0*/  FFMA.FTZ R100, R6, -R133.reuse, R188 ;  /* 0x8000008506647223 */ /* 0x080fe200000100bc */
[----:B------:R-:W-:Y:S01]  /*32e0*/  FFMA.FTZ R113, R3, -R133, R124 ;  /* 0x8000008503717223 */ /* 0x000fe2000001007c */
[----:B------:R-:W-:-:S02]  /*32f0*/  IMAD.IADD R3, R16, 0x1, -R50 ;  /* 0x0000000110037824 */ /* 0x000fc400078e0a32 */
[----:B------:R-:W-:Y:S01]  /*3300*/  FFMA.FTZ R112, R2, -R133, R125 ;  /* 0x8000008502707223 */ /* 0x000fe2000001007d */
[C---:B------:R-:W-:Y:S01]  /*3310*/  IMAD.IADD R2, R16.reuse, 0x1, -R59 ;  /* 0x0000000110027824 */ /* 0x040fe200078e0a3b */
[C---:B------:R-:W-:Y:S01]  /*3320*/  HMMA.16816.F32 R160, R68.reuse, R28, R160 ;  /* 0x0000001c44a0723c */ /* 0x040fe200000018a0 */
[C---:B------:R-:W-:Y:S01]  /*3330*/  IMAD.IADD R4, R16.reuse, 0x1, -R58 ;  /* 0x0000000110047824 */ /* 0x040fe200078e0a3a */
[----:B------:R-:W-:Y:S01]  /*3340*/  IABS R5, R3 ;  /* 0x0000000300057213 */ /* 0x000fe20000000000 */
[C---:B------:R-:W-:Y:S01]  /*3350*/  IMAD.IADD R6, R16.reuse, 0x1, -R57 ;  /* 0x0000000110067824 */ /* 0x040fe200078e0a39 */
[----:B------:R-:W-:Y:S01]  /*3360*/  IABS R3, R2 ;  /* 0x0000000200037213 */ /* 0x000fe20000000000 */
[----:B------:R-:W-:Y:S01]  /*3370*/  IMAD.IADD R7, R16, 0x1, -R56 ;  /* 0x0000000110077824 */ /* 0x000fe200078e0a38 */
[----:B------:R-:W-:Y:S01]  /*3380*/  IABS R2, R4 ;  /* 0x0000000400027213 */ /* 0x000fe20000000000 */
[----:B------:R-:W-:Y:S01]  /*3390*/  HMMA.16816.F32 R156, R68, R30, R156 ;  /* 0x0000001e449c723c */ /* 0x000fe2000000189c */
        /* <DEDUP_REMOVED lines=9> */
[----:B------:R-:W-:Y:S01]  /*3430*/  IMAD.IADD R7, R12, 0x1, -R9 ;  /* 0x000000010c077824 */ /* 0x000fe200078e0a09 */
[----:B------:R-:W-:Y:S01]  /*3440*/  I2FP.F32.S32 R3, R3 ;  /* 0x0000000300037245 */ /* 0x000fe20000201400 */
[-C--:B------:R-:W-:Y:S01]  /*3450*/  FFMA.FTZ R107, R4, -R133.reuse, R192 ;  /* 0x80000085046b7223 */ /* 0x080fe200000100c0 */
[----:B------:R-:W-:Y:S01]  /*3460*/  I2FP.F32.S32 R2, R2 ;  /* 0x0000000200027245 */ /* 0x000fe20000201400 */
[-C--:B------:R-:W-:Y:S01]  /*3470*/  FFMA.FTZ R109, R5, -R133.reuse, R197 ;  /* 0x80000085056d7223 */ /* 0x080fe200000100c5 */
[----:B------:R-:W-:Y:S01]  /*3480*/  I2FP.F32.S32 R6, R6 ;  /* 0x0000000600067245 */ /* 0x000fe20000201400 */
[----:B------:R-:W-:Y:S01]  /*3490*/  FFMA.FTZ R105, R3, -R133, R193 ;  /* 0x8000008503697223 */ /* 0x000fe200000100c1 */
[----:B------:R-:W-:-:S02]  /*34a0*/  IMAD.IADD R3, R13, 0x1, -R10 ;  /* 0x000000010d037824 */ /* 0x000fc400078e0a0a */
[-C--:B------:R-:W-:Y:S01]  /*34b0*/  FFMA.FTZ R104, R2, -R133.reuse, R228 ;  /* 0x8000008502687223 */ /* 0x080fe200000100e4 */
[----:B------:R-:W-:Y:S02]  /*34c0*/  IMAD.IADD R2, R12, 0x1, -R10 ;  /* 0x000000010c027824 */ /* 0x000fe400078e0a0a */
[----:B------:R-:W-:Y:S01]  /*34d0*/  FFMA.FTZ R110, R6, -R133, R196 ;  /* 0x80000085066e7223 */ /* 0x000fe200000100c4 */
[----:B------:R-:W-:Y:S01]  /*34e0*/  IMAD.IADD R4, R11, 0x1, -R10 ;  /* 0x000000010b047824 */ /* 0x000fe200078e0a0a */
[----:B------:R-:W-:Y:S01]  /*34f0*/  IABS R6, R3 ;  /* 0x0000000300067213 */ /* 0x000fe20000000000 */
[----:B------:R-:W-:Y:S01]  /*3500*/  IMAD.IADD R5, R13, 0x1, -R9 ;  /* 0x000000010d057824 */ /* 0x000fe200078e0a09 */
[----:B------:R-:W-:Y:S01]  /*3510*/  IABS R3, R2 ;  /* 0x0000000200037213 */ /* 0x000fe20000000000 */
[----:B------:R-:W-:Y:S01]  /*3520*/  HMMA.16816.F32 R232, R68, R172, R92 ;  /* 0x000000ac44e8723c */ /* 0x000fe2000000185c */
[----:B------:R-:W-:Y:S01]  /*3530*/  IABS R2, R4 ;  /* 0x0000000400027213 */ /* 0x000fe20000000000 */
[----:B------:R-:W-:Y:S01]  /*3540*/  IMAD.MOV.U32 R60, RZ, RZ, R251 ;  /* 0x000000ffff3c7224 */ /* 0x000fe200078e00fb */
[----:B------:R-:W-:-:S02]  /*3550*/  IABS R4, R5 ;  /* 0x0000000500047213 */ /* 0x000fc40000000000 */
[----:B------:R-:W-:Y:S01]  /*3560*/  IABS R5, R7 ;  /* 0x0000000700057213 */ /* 0x000fe20000000000 */
[----:B------:R-:W-:Y:S01]  /*3570*/  IMAD.MOV.U32 R7, RZ, RZ, R6 ;  /* 0x000000ffff077224 */ /* 0x000fe200078e0006 */
[----:B------:R-:W-:Y:S01]  /*3580*/  FSEL R93, R27, -INF , !P1 ;  /* 0xff8000001b5d7808 */ /* 0x000fe20004800000 */
[----:B------:R-:W-:Y:S01]  /*3590*/  IMAD.MOV.U32 R6, RZ, RZ, R3 ;  /* 0x000000ffff067224 */ /* 0x000fe200078e0003 */
[----:B------:R-:W-:Y:S01]  /*35a0*/  MOV R3, R4 ;  /* 0x0000000400037202 */ /* 0x000fe20000000f00 */
[----:B------:R-:W-:Y:S01]  /*35b0*/  IMAD.MOV.U32 R4, RZ, RZ, R5 ;  /* 0x000000ffff047224 */ /* 0x000fe200078e0005 */
[----:B------:R-:W-:Y:S02]  /*35c0*/  I2FP.F32.S32 R5, R2 ;  /* 0x0000000200057245 */ /* 0x000fe40000201400 */
[----:B------:R-:W-:Y:S02]  /*35d0*/  I2FP.F32.S32 R3, R3 ;  /* 0x0000000300037245 */ /* 0x000fe40000201400 */
        /* <DEDUP_REMOVED lines=9> */
[-C--:B------:R-:W-:Y:S01]  /*3670*/  FFMA.FTZ R21, R7, -R133.reuse, R166 ;  /* 0x8000008507157223 */ /* 0x080fe200000100a6 */
[----:B------:R-:W-:Y:S02]  /*3680*/  IMAD.IADD R6, R11, 0x1, -R15 ;  /* 0x000000010b067824 */ /* 0x000fe400078e0a0f */
[----:B------:R-:W-:Y:S01]  /*3690*/  FFMA.FTZ R14, R5, -R133, R162 ;  /* 0x80000085050e7223 */ /* 0x000fe200000100a2 */
[----:B------:R-:W-:Y:S01]  /*36a0*/  IMAD.IADD R7, R13, 0x1, -R17 ;  /* 0x000000010d077824 */ /* 0x000fe200078e0a11 */
[----:B------:R-:W-:Y:S02]  /*36b0*/  IABS R5, R2 ;  /* 0x0000000200057213 */ /* 0x000fe40000000000 */
[----:B------:R-:W-:-:S02]  /*36c0*/  IABS R3, R3 ;  /* 0x0000000300037213 */ /* 0x000fc40000000000 */
        /* <DEDUP_REMOVED lines=17> */
[-C--:B------:R-:W-:Y:S01]  /*37e0*/  FFMA.FTZ R19, R6, -R133.reuse, R154 ;  /* 0x8000008506137223 */ /* 0x080fe2000001009a */
[----:B------:R-:W-:Y:S01]  /*37f0*/  I2FP.F32.S32 R2, R2 ;  /* 0x0000000200027245 */ /* 0x000fe20000201400 */
[----:B------:R-:W-:Y:S01]  /*3800*/  FFMA.FTZ R15, R5, -R133, R156 ;  /* 0x80000085050f7223 */ /* 0x000fe2000001009c */
[----:B------:R-:W-:-:S02]  /*3810*/  IMAD.IADD R5, R12, 0x1, -R22 ;  /* 0x000000010c057824 */ /* 0x000fc400078e0a16 */
[-C--:B------:R-:W-:Y:S01]  /*3820*/  FFMA.FTZ R26, R3, -R133.reuse, R155 ;  /* 0x80000085031a7223 */ /* 0x080fe2000001009b */
[--C-:B------:R-:W-:Y:S02]  /*3830*/  IMAD.IADD R3, R12, 0x1, -R17.reuse ;  /* 0x000000010c037824 */ /* 0x100fe400078e0a11 */
[----:B------:R-:W-:Y:S01]  /*3840*/  FFMA.FTZ R9, R2, -R133, R158 ;  /* 0x8000008502097223 */ /* 0x000fe2000001009e */
[----:B------:R-:W-:Y:S01]  /*3850*/  IMAD.IADD R2, R11, 0x1, -R17 ;  /* 0x000000010b027824 */ /* 0x000fe200078e0a11 */
[----:B------:R-:W-:Y:S01]  /*3860*/  FSEL R108, R20, -INF , !P0 ;  /* 0xff800000146c7808 */ /* 0x000fe20004000000 */
[----:B------:R-:W-:Y:S01]  /*3870*/  IMAD.IADD R4, R13, 0x1, -R22 ;  /* 0x000000010d047824 */ /* 0x000fe200078e0a16 */
[----:B------:R-:W-:Y:S02]  /*3880*/  IABS R6, R3 ;  /* 0x0000000300067213 */ /* 0x000fe40000000000 */
[----:B------:R-:W-:Y:S02]  /*3890*/  IABS R2, R2 ;  /* 0x0000000200027213 */ /* 0x000fe40000000000 */
[----:B------:R-:W-:-:S02]  /*38a0*/  IABS R3, R5 ;  /* 0x0000000500037213 */ /* 0x000fc40000000000 */
[----:B------:R-:W-:Y:S01]  /*38b0*/  IABS R5, R7 ;  /* 0x0000000700057213 */ /* 0x000fe20000000000 */
[----:B------:R-:W-:Y:S01]  /*38c0*/  IMAD.MOV.U32 R7, RZ, RZ, R6 ;  /* 0x000000ffff077224 */ /* 0x000fe200078e0006 */
[----:B------:R-:W-:Y:S01]  /*38d0*/  I2FP.F32.S32 R3, R3 ;  /* 0x0000000300037245 */ /* 0x000fe20000201400 */
[----:B------:R-:W-:Y:S01]  /*38e0*/  IMAD.MOV.U32 R6, RZ, RZ, R2 ;  /* 0x000000ffff067224 */ /* 0x000fe200078e0002 */
[----:B------:R-:W-:Y:S01]  /*38f0*/  IABS R4, R4 ;  /* 0x0000000400047213 */ /* 0x000fe20000000000 */
[----:B------:R-:W-:Y:S01]  /*3900*/  IMAD.MOV.U32 R2, RZ, RZ, R5 ;  /* 0x000000ffff027224 */ /* 0x000fe200078e0005 */
[----:B------:R-:W-:Y:S01]  /*3910*/  I2FP.F32.S32 R7, R7 ;  /* 0x0000000700077245 */ /* 0x000fe20000201400 */
[-C--:B------:R-:W-:Y:S01]  /*3920*/  FFMA.FTZ R32, R3, -R133.reuse, R144 ;  /* 0x8000008503207223 */ /* 0x080fe20000010090 */
        /* <DEDUP_REMOVED lines=9> */
[----:B------:R-:W-:Y:S01]  /*39c0*/  FFMA.FTZ R17, R6, -R133, R159 ;  /* 0x8000008506117223 */ /* 0x000fe2000001009f */
        /* <DEDUP_REMOVED lines=27> */
[----:B------:R-:W-:Y:S01]  /*3b80*/  IABS R2, R4 ;  /* 0x0000000400027213 */ /* 0x000fe20000000000 */
[----:B------:R-:W-:Y:S01]  /*3b90*/  IMAD.MOV.U32 R76, RZ, RZ, R132 ;  /* 0x000000ffff4c7224 */ /* 0x000fe200078e0084 */
[----:B------:R-:W-:-:S02]  /*3ba0*/  IABS R4, R6 ;  /* 0x0000000600047213 */ /* 0x000fc40000000000 */
        /* <DEDUP_REMOVED lines=8> */
[----:B------:R-:W-:Y:S02]  /*3c30*/  I2FP.F32.S32 R6, R5 ;  /* 0x0000000500067245 */ /* 0x000fe40000201400 */
[----:B------:R-:W-:Y:S01]  /*3c40*/  I2FP.F32.S32 R5, R3 ;  /* 0x0000000300057245 */ /* 0x000fe20000201400 */
[-C--:B------:R-:W-:Y:S01]  /*3c50*/  FFMA.FTZ R28, R7, -R133.reuse, R78 ;  /* 0x80000085071c7223 */ /* 0x080fe2000001004e */
[----:B------:R-:W-:Y:S01]  /*3c60*/  I2FP.F32.S32 R3, R4 ;  /* 0x0000000400037245 */ /* 0x000fe20000201400 */
[--C-:B------:R-:W-:Y:S01]  /*3c70*/  IMAD.IADD R7, R11, 0x1, -R36.reuse ;  /* 0x000000010b077824 */ /* 0x100fe200078e0a24 */
        /* <DEDUP_REMOVED lines=26> */
[----:B------:R-:W-:Y:S01]  /*3e20*/  IMAD.IADD R3, R13, 0x1, -R39 ;  /* 0x000000010d037824 */ /* 0x000fe200078e0a27 */
[----:B------:R-:W-:Y:S01]  /*3e30*/  FSEL R135, R30, -INF , !P0 ;  /* 0xff8000001e877808 */ /* 0x000fe20004000000 */
        /* <DEDUP_REMOVED lines=20> */
[----:B------:R-:W-:Y:S02]  /*3f80*/  I2FP.F32.S32 R5, R2 ;  /* 0x0000000200057245 */ /* 0x000fe40000201400 */
[----:B------:R-:W-:-:S02]  /*3f90*/  I2FP.F32.S32 R3, R3 ;  /* 0x0000000300037245 */ /* 0x000fc40000201400 */
[----:B------:R-:W-:Y:S01]  /*3fa0*/  I2FP.F32.S32 R2, R4 ;  /* 0x0000000400027245 */ /* 0x000fe20000201400 */
[----:B------:R-:W-:Y:S01]  /*3fb0*/  IMAD.IADD R4, R12, 0x1, -R51 ;  /* 0x000000010c047824 */ /* 0x000fe200078e0a33 */
[----:B------:R-:W-:Y:S02]  /*3fc0*/  I2FP.F32.S32 R6, R6 ;  /* 0x0000000600067245 */ /* 0x000fe40000201400 */
[----:B------:R-:W-:Y:S01]  /*3fd0*/  ISETP.GE.AND P0, PT, R39, R88, PT ;  /* 0x000000582700720c */ /* 0x000fe20003f06270 */
[-C--:B------:R-:W-:Y:S01]  /*3fe0*/  FFMA.FTZ R36, R2, -R133.reuse, R81 ;  /* 0x8000008502247223 */ /* 0x080fe20000010051 */
[-C--:B------:R-:W-:Y:S01]  /*3ff0*/  FFMA.FTZ R39, R3, -R133.reuse, R103 ;  /* 0x8000008503277223 */ /* 0x080fe20000010067 */
[----:B------:R-:W-:Y:S01]  /*4000*/  IMAD.IADD R2, R11, 0x1, -R41 ;  /* 0x000000010b027824 */ /* 0x000fe200078e0a29 */
        /* <DEDUP_REMOVED lines=21> */
[----:B------:R-:W-:-:S02]  /*4160*/  MOV R4, R6 ;  /* 0x0000000600047202 */ /* 0x000fc40000000f00 */
[----:B------:R-:W-:Y:S02]  /*4170*/  I2FP.F32.S32 R6, R5 ;  /* 0x0000000500067245 */ /* 0x000fe40000201400 */
[----:B------:R-:W-:Y:S02]  /*4180*/  I2FP.F32.S32 R5, R3 ;  /* 0x0000000300057245 */ /* 0x000fe40000201400 */
[----:B------:R-:W-:Y:S01]  /*4190*/  I2FP.F32.S32 R3, R4 ;  /* 0x0000000400037245 */ /* 0x000fe20000201400 */
[-C--:B------:R-:W-:Y:S01]  /*41a0*/  FFMA.FTZ R18, R6, -R133.reuse, R186 ;  /* 0x8000008506127223 */ /* 0x080fe200000100ba */
[----:B------:R-:W-:Y:S01]  /*41b0*/  I2FP.F32.S32 R2, R2 ;  /* 0x0000000200027245 */ /* 0x000fe20000201400 */
[----:B------:R-:W-:Y:S01]  /*41c0*/  FFMA.FTZ R14, R5, -R133, R128 ;  /* 0x80000085050e7223 */ /* 0x000fe20000010080 */
[----:B------:R-:W-:Y:S01]  /*41d0*/  I2FP.F32.S32 R7, R7 ;  /* 0x0000000700077245 */ /* 0x000fe20000201400 */
[--C-:B------:R-:W-:Y:S01]  /*41e0*/  IMAD.IADD R5, R12, 0x1, -R43.reuse ;  /* 0x000000010c057824 */ /* 0x100fe200078e0a2b */
[----:B------:R-:W-:Y:S01]  /*41f0*/  FSEL R123, R55, -INF , !P3 ;  /* 0xff800000377b7808 */ /* 0x000fe20005800000 */
[----:B------:R-:W-:Y:S01]  /*4200*/  IMAD.IADD R4, R13, 0x1, -R43 ;  /* 0x000000010d047824 */ /* 0x000fe200078e0a2b */
[----:B------:R-:W-:Y:S01]  /*4210*/  FSEL R55, R25, -INF , !P3 ;  /* 0xff80000019377808 */ /* 0x000fe20005800000 */
[-C--:B------:R-:W-:Y:S01]  /*4220*/  FFMA.FTZ R25, R3, -R133.reuse, R187 ;  /* 0x8000008503197223 */ /* 0x080fe200000100bb */
[----:B------:R-:W-:Y:S01]  /*4230*/  FSEL R82, R8, -INF , !P3 ;  /* 0xff80000008527808 */ /* 0x000fe20005800000 */
[----:B------:R-:W-:Y:S01]  /*4240*/  FFMA.FTZ R8, R2, -R133, R130 ;  /* 0x8000008502087223 */ /* 0x000fe20000010082 */
[----:B------:R-:W-:-:S02]  /*4250*/  IMAD.IADD R3, R12, 0x1, -R53 ;  /* 0x000000010c037824 */ /* 0x000fc400078e0a35 */
[----:B------:R-:W-:Y:S01]  /*4260*/  FFMA.FTZ R19, R7, -R133, R83 ;  /* 0x8000008507137223 */ /* 0x000fe20000010053 */
[C---:B------:R-:W-:Y:S01]  /*4270*/  IMAD.IADD R2, R11.reuse, 0x1, -R53 ;  /* 0x000000010b027824 */ /* 0x040fe200078e0a35 */
[----:B------:R-:W-:Y:S01]  /*4280*/  IABS R4, R4 ;  /* 0x0000000400047213 */ /* 0x000fe20000000000 */
        /* <DEDUP_REMOVED lines=8> */
[----:B------:R-:W-:Y:S01]  /*4310*/  FSEL R136, R29, -INF , !P3 ;  /* 0xff8000001d887808 */ /* 0x000fe20005800000 */
[----:B------:R-:W-:Y:S01]  /*4320*/  IMAD.MOV.U32 R2, RZ, RZ, R5 ;  /* 0x000000ffff027224 */ /* 0x000fe200078e0005 */
[----:B------:R-:W-:Y:S01]  /*4330*/  ISETP.GE.AND P3, PT, R45, R88, PT ;  /* 0x000000582d00720c */ /* 0x000fe20003f66270 */
[----:B------:R-:W-:Y:S01]  /*4340*/  IMAD.IADD R5, R13, 0x1, -R46 ;  /* 0x000000010d057824 */ /* 0x000fe200078e0a2e */
[----:B------:R-:W-:-:S02]  /*4350*/  I2FP.F32.S32 R4, R4 ;  /* 0x0000000400047245 */ /* 0x000fc40000201400 */
[----:B------:R-:W-:Y:S02]  /*4360*/  I2FP.F32.S32 R2, R2 ;  /* 0x0000000200027245 */ /* 0x000fe40000201400 */
[----:B------:R-:W-:Y:S02]  /*4370*/  FSEL R117, R54, -INF , !P4 ;  /* 0xff80000036757808 */ /* 0x000fe40006000000 */
[----:B------:R-:W-:Y:S01]  /*4380*/  FSEL R120, R27, -INF , !P5 ;  /* 0xff8000001b787808 */ /* 0x000fe20006800000 */
[----:B------:R-:W-:Y:S01]  /*4390*/  FFMA.FTZ R27, R3, -R133, R96 ;  /* 0x80000085031b7223 */ /* 0x000fe20000010060 */
[----:B------:R-:W-:Y:S01]  /*43a0*/  I2FP.F32.S32 R7, R7 ;  /* 0x0000000700077245 */ /* 0x000fe20000201400 */
[----:B------:R-:W-:Y:S01]  /*43b0*/  IMAD.IADD R3, R13, 0x1, -R44 ;  /* 0x000000010d037824 */ /* 0x000fe200078e0a2c */
[----:B------:R-:W-:Y:S01]  /*43c0*/  FSEL R54, R24, -INF , !P5 ;  /* 0xff80000018367808 */ /* 0x000fe20006800000 */
[-C--:B------:R-:W-:Y:S01]  /*43d0*/  FFMA.FTZ R24, R2, -R133.reuse, R98 ;  /* 0x8000008502187223 */ /* 0x080fe20000010062 */
[----:B------:R-:W-:Y:S01]  /*43e0*/  I2FP.F32.S32 R6, R6 ;  /* 0x0000000600067245 */ /* 0x000fe20000201400 */
[----:B------:R-:W-:Y:S01]  /*43f0*/  IMAD.IADD R2, R12, 0x1, -R44 ;  /* 0x000000010c027824 */ /* 0x000fe200078e0a2c */
[----:B------:R-:W-:Y:S01]  /*4400*/  FSEL R75, R28, -INF , !P3 ;  /* 0xff8000001c4b7808 */ /* 0x000fe20005800000 */
[----:B------:R-:W-:Y:S01]  /*4410*/  FFMA.FTZ R28, R4, -R133, R114 ;  /* 0x80000085041c7223 */ /* 0x000fe20000010072 */
[----:B------:R-:W-:Y:S01]  /*4420*/  FSEL R80, R21, -INF , !P5 ;  /* 0xff80000015507808 */ /* 0x000fe20006800000 */
[----:B------:R-:W-:-:S02]  /*4430*/  IMAD.IADD R4, R11, 0x1, -R44 ;  /* 0x000000010b047824 */ /* 0x000fc400078e0a2c */
[-C--:B------:R-:W-:Y:S01]  /*4440*/  FFMA.FTZ R21, R7, -R133.reuse, R129 ;  /* 0x8000008507157223 */ /* 0x080fe20000010081 */
        /* <DEDUP_REMOVED lines=31> */
[----:B------:R-:W-:Y:S01]  /*4640*/  VIADD R212, R209, 0x1400 ;  /* 0x00001400d1d47836 */ /* 0x000fe20000000000 */
        /* <DEDUP_REMOVED lines=16> */
[----:B------:R-:W-:Y:S02]  /*4750*/  I2FP.F32.S32 R2, R2 ;  /* 0x0000000200027245 */ /* 0x000fe40000201400 */
[----:B------:R-:W-:Y:S01]  /*4760*/  ISETP.GE.AND P6, PT, R43, R88, PT ;  /* 0x000000582b00720c */ /* 0x000fe20003fc6270 */
[-C--:B------:R-:W-:Y:S01]  /*4770*/  FFMA.FTZ R43, R3, -R133.reuse, R126 ;  /* 0x80000085032b7223 */ /* 0x080fe2000001007e */
[----:B------:R-:W-:Y:S01]  /*4780*/  FSEL R98, R17, -INF , !P0 ;  /* 0xff80000011627808 */ /* 0x000fe20004000000 */
[-C--:B------:R-:W-:Y:S01]  /*4790*/  FFMA.FTZ R17, R5, -R133.reuse, R213 ;  /* 0x8000008505117223 */ /* 0x080fe200000100d5 */
[----:B------:R-:W-:Y:S01]  /*47a0*/  FSEL R114, R9, -INF , !P0 ;  /* 0xff80000009727808 */ /* 0x000fe20004000000 */
[----:B------:R-:W-:Y:S01]  /*47b0*/  FFMA.FTZ R9, R2, -R133, R215 ;  /* 0x8000008502097223 */ /* 0x000fe200000100d7 */
[----:B------:R-:W-:Y:S01]  /*47c0*/  FSEL R52, R35, -INF , !P3 ;  /* 0xff80000023347808 */ /* 0x000fe20005800000 */
[----:B------:R-:W-:-:S02]  /*47d0*/  IMAD.IADD R3, R12, 0x1, -R48 ;  /* 0x000000010c037824 */ /* 0x000fc400078e0a30 */
[-C--:B------:R-:W-:Y:S01]  /*47e0*/  FFMA.FTZ R35, R7, -R133.reuse, R214 ;  /* 0x8000008507237223 */ /* 0x080fe200000100d6 */
[C---:B------:R-:W-:Y:S01]  /*47f0*/  IMAD.IADD R2, R11.reuse, 0x1, -R48 ;  /* 0x000000010b027824 */ /* 0x040fe200078e0a30 */
[----:B------:R-:W-:Y:S01]  /*4800*/  FSEL R99, R34, -INF , !P1 ;  /* 0xff80000022637808 */ /* 0x000fe20004800000 */
[----:B------:R-:W-:Y:S02]  /*4810*/  IMAD.IADD R5, R12, 0x1, -R49 ;  /* 0x000000010c057824 */ /* 0x000fe400078e0a31 */
[----:B------:R-:W-:Y:S01]  /*4820*/  FFMA.FTZ R34, R6, -R133, R191 ;  /* 0x8000008506227223 */ /* 0x000fe200000100bf */
[----:B------:R-:W-:Y:S01]  /*4830*/  IMAD.IADD R7, R11, 0x1, -R49 ;  /* 0x000000010b077824 */ /* 0x000fe200078e0a31 */
[----:B------:R-:W-:Y:S01]  /*4840*/  IABS R6, R3 ;  /* 0x0000000300067213 */ /* 0x000fe20000000000 */
[C---:B------:R-:W-:Y:S01]  /*4850*/  VIADD R215, R209.reuse, 0x800 ;  /* 0x00000800d1d77836 */ /* 0x040fe20000000000 */
[----:B------:R-:W-:Y:S01]  /*4860*/  IABS R2, R2 ;  /* 0x0000000200027213 */ /* 0x000fe20000000000 */
[C---:B------:R-:W-:Y:S01]  /*4870*/  VIADD R214, R209.reuse, 0xc00 ;  /* 0x00000c00d1d67836 */ /* 0x040fe20000000000 */
[----:B------:R-:W-:Y:S01]  /*4880*/  IABS R3, R5 ;  /* 0x0000000500037213 */ /* 0x000fe20000000000 */
[----:B------:R-:W-:Y:S01]  /*4890*/  VIADD R213, R209, 0x1000 ;  /* 0x00001000d1d57836 */ /* 0x000fe20000000000 */
[----:B------:R-:W-:Y:S01]  /*48a0*/  IABS R5, R7 ;  /* 0x0000000700057213 */ /* 0x000fe20000000000 */
[----:B------:R-:W-:Y:S01]  /*48b0*/  IMAD.MOV.U32 R7, RZ, RZ, R6 ;  /* 0x000000ffff077224 */ /* 0x000fe200078e0006 */
[----:B------:R-:W-:Y:S01]  /*48c0*/  IADD3 R4, -R49, R13, RZ ;  /* 0x0000000d31047210 */ /* 0x000fe20007ffe1ff */
[----:B------:R-:W-:Y:S01]  /*48d0*/  IMAD.MOV.U32 R6, RZ, RZ, R2 ;  /* 0x000000ffff067224 */ /* 0x000fe200078e0002 */
[----:B------:R-:W-:Y:S01]  /*48e0*/  I2FP.F32.S32 R3, R3 ;  /* 0x0000000300037245 */ /* 0x000fe20000201400 */
[----:B------:R-:W-:Y:S01]  /*48f0*/  IMAD.MOV.U32 R2, RZ, RZ, R5 ;  /* 0x000000ffff027224 */ /* 0x000fe200078e0005 */
[----:B------:R-:W-:Y:S01]  /*4900*/  IABS R4, R4 ;  /* 0x0000000400047213 */ /* 0x000fe20000000000 */
[----:B------:R-:W-:Y:S01]  /*4910*/  IMAD.IADD R5, R13, 0x1, -R59 ;  /* 0x000000010d057824 */ /* 0x000fe200078e0a3b */
[----:B------:R-:W-:Y:S01]  /*4920*/  FSEL R158, R37, -INF , !P2 ;  /* 0xff800000259e7808 */ /* 0x000fe20005000000 */
[----:B------:R-:W-:Y:S01]  /*4930*/  FFMA.FTZ R37, R3, -R133, R201 ;  /* 0x8000008503257223 */ /* 0x000fe200000100c9 */
[----:B------:R-:W-:Y:S01]  /*4940*/  I2FP.F32.S32 R2, R2 ;  /* 0x0000000200027245 */ /* 0x000fe20000201400 */
[----:B------:R-:W-:Y:S01]  /*4950*/  IMAD.IADD R3, R13, 0x1, -R50 ;  /* 0x000000010d037824 */ /* 0x000fe200078e0a32 */
[----:B------:R-:W-:-:S02]  /*4960*/  I2FP.F32.S32 R4, R4 ;  /* 0x0000000400047245 */ /* 0x000fc40000201400 */
[----:B------:R-:W-:Y:S02]  /*4970*/  I2FP.F32.S32 R7, R7 ;  /* 0x0000000700077245 */ /* 0x000fe40000201400 */
[----:B------:R-:W-:Y:S01]  /*4980*/  FSEL R96, R36, -INF , !P4 ;  /* 0xff80000024607808 */ /* 0x000fe20006000000 */
[-C--:B------:R-:W-:Y:S01]  /*4990*/  FFMA.FTZ R36, R2, -R133.reuse, R203 ;  /* 0x8000008502247223 */ /* 0x080fe200000100cb */
[----:B------:R-:W-:Y:S01]  /*49a0*/  I2FP.F32.S32 R6, R6 ;  /* 0x0000000600067245 */ /* 0x000fe20000201400 */
[--C-:B------:R-:W-:Y:S01]  /*49b0*/  IMAD.IADD R2, R12, 0x1, -R50.reuse ;  /* 0x000000010c027824 */ /* 0x100fe200078e0a32 */
[----:B------:R-:W-:Y:S01]  /*49c0*/  FSEL R119, R38, -INF , !P3 ;  /* 0xff80000026777808 */ /* 0x000fe20005800000 */
[-C--:B------:R-:W-:Y:S01]  /*49d0*/  FFMA.FTZ R38, R4, -R133.reuse, R127 ;  /* 0x8000008504267223 */ /* 0x080fe2000001007f */
        /* <DEDUP_REMOVED lines=20> */
[-C--:B------:R-:W-:Y:S01]  /*4b20*/  FFMA.FTZ R33, R7, -R133.reuse, R198 ;  /* 0x8000008507217223 */ /* 0x080fe200000100c6 */
[----:B------:R-:W-:Y:S01]  /*4b30*/  I2FP.F32.S32 R2, R4 ;  /* 0x0000000400027245 */ /* 0x000fe20000201400 */
[--C-:B------:R-:W-:Y:S01]  /*4b40*/  IMAD.IADD R4, R12, 0x1, -R58.reuse ;  /* 0x000000010c047824 */ /* 0x100fe200078e0a3a */
[----:B------:R-:W-:Y:S01]  /*4b50*/  I2FP.F32.S32 R6, R6 ;  /* 0x0000000600067245 */ /* 0x000fe20000201400 */
[-C--:B------:R-:W-:Y:S01]  /*4b60*/  FFMA.FTZ R30, R3, -R133.reuse, R199 ;  /* 0x80000085031e7223 */ /* 0x080fe200000100c7 */
[----:B------:R-:W-:Y:S02]  /*4b70*/  IMAD.IADD R3, R13, 0x1, -R58 ;  /* 0x000000010d037824 */ /* 0x000fe400078e0a3a */
[-C--:B------:R-:W-:Y:S01]  /*4b80*/  FFMA.FTZ R29, R2, -R133.reuse, R225 ;  /* 0x80000085021d7223 */ /* 0x080fe200000100e1 */
[C---:B------:R-:W-:Y:S02]  /*4b90*/  IMAD.IADD R2, R11.reuse, 0x1, -R59 ;  /* 0x000000010b027824 */ /* 0x040fe400078e0a3b */
        /* <DEDUP_REMOVED lines=21> */
[----:B------:R-:W-:Y:S01]  /*4cf0*/  IMAD.IADD R4, R13, 0x1, -R56 ;  /* 0x000000010d047824 */ /* 0x000fe200078e0a38 */
[----:B------:R-:W-:Y:S02]  /*4d00*/  I2FP.F32.S32 R2, R2 ;  /* 0x0000000200027245 */ /* 0x000fe40000201400 */
[----:B------:R-:W-:Y:S01]  /*4d10*/  FSEL R145, R26, -INF , !P0 ;  /* 0xff8000001a917808 */ /* 0x000fe20004000000 */
[-C--:B------:R-:W-:Y:S01]  /*4d20*/  FFMA.FTZ R24, R3, -R133.reuse, R195 ;  /* 0x8000008503187223 */ /* 0x080fe200000100c3 */
[----:B------:R-:W-:Y:S01]  /*4d30*/  IMAD.IADD R3, R12, 0x1, -R57 ;  /* 0x000000010c037824 */ /* 0x000fe200078e0a39 */
[----:B------:R-:W-:Y:S01]  /*4d40*/  FSEL R160, R25, -INF , !P4 ;  /* 0xff80000019a07808 */ /* 0x000fe20006000000 */
[-C--:B------:R-:W-:Y:S01]  /*4d50*/  FFMA.FTZ R26, R5, -R133.reuse, R216 ;  /* 0x80000085051a7223 */ /* 0x080fe200000100d8 */
[----:B------:R-:W-:Y:S01]  /*4d60*/  FSEL R152, R28, -INF , !P6 ;  /* 0xff8000001c987808 */ /* 0x000fe20007000000 */
[-C--:B------:R-:W-:Y:S01]  /*4d70*/  FFMA.FTZ R25, R2, -R133.reuse, R218 ;  /* 0x8000008502197223 */ /* 0x080fe200000100da */
[----:B------:R-:W-:Y:S01]  /*4d80*/  FSEL R127, R27, -INF , !P6 ;  /* 0xff8000001b7f7808 */ /* 0x000fe20007000000 */
[----:B------:R-:W-:Y:S01]  /*4d90*/  FFMA.FTZ R28, R7, -R133, R227 ;  /* 0x80000085071c7223 */ /* 0x000fe200000100e3 */
[----:B------:R-:W-:-:S02]  /*4da0*/  IMAD.IADD R2, R11, 0x1, -R57 ;  /* 0x000000010b027824 */ /* 0x000fc400078e0a39 */
[----:B------:R-:W-:Y:S01]  /*4db0*/  FFMA.FTZ R27, R6, -R133, R194 ;  /* 0x80000085061b7223 */ /* 0x000fe200000100c2 */
[--C-:B------:R-:W-:Y:S01]  /*4dc0*/  IMAD.IADD R5, R12, 0x1, -R56.reuse ;  /* 0x000000010c057824 */ /* 0x100fe200078e0a38 */
[----:B------:R-:W-:Y:S01]  /*4dd0*/  IABS R6, R3 ;  /* 0x0000000300067213 */ /* 0x000fe20000000000 */
[----:B------:R-:W-:Y:S01]  /*4de0*/  IMAD.IADD R7, R11, 0x1, -R56 ;  /* 0x000000010b077824 */ /* 0x000fe200078e0a38 */
[----:B------:R-:W-:Y:S01]  /*4df0*/  IABS R2, R2 ;  /* 0x0000000200027213 */ /* 0x000fe20000000000 */
[----:B------:R-:W-:Y:S01]  /*4e00*/  VIADD R216, R209, 0x400 ;  /* 0x00000400d1d87836 */ /* 0x000fe20000000000 */
[----:B------:R-:W-:Y:S02]  /*4e10*/  IABS R3, R5 ;  /* 0x0000000500037213 */ /* 0x000fe40000000000 */
[----:B------:R-:W-:Y:S01]  /*4e20*/  IABS R5, R7 ;  /* 0x0000000700057213 */ /* 0x000fe20000000000 */
[----:B------:R-:W-:Y:S01]  /*4e30*/  IMAD.MOV.U32 R7, RZ, RZ, R6 ;  /* 0x000000ffff077224 */ /* 0x000fe200078e0006 */
[----:B------:R-:W-:Y:S01]  /*4e40*/  FSEL R143, R64, -INF , !P0 ;  /* 0xff800000408f7808 */ /* 0x000fe20004000000 */
[----:B------:R-:W-:Y:S01]  /*4e50*/  IMAD.MOV.U32 R6, RZ, RZ, R2 ;  /* 0x000000ffff067224 */ /* 0x000fe200078e0002 */
[----:B------:R-:W-:Y:S01]  /*4e60*/  FSEL R103, R61, -INF , !P5 ;  /* 0xff8000003d677808 */ /* 0x000fe20006800000 */
[----:B------:R-:W-:Y:S01]  /*4e70*/  IMAD.MOV.U32 R2, RZ, RZ, R5 ;  /* 0x000000ffff027224 */ /* 0x000fe200078e0005 */
[-C--:B------:R-:W-:Y:S01]  /*4e80*/  ISETP.GE.AND P0, PT, R51, R88.reuse, PT ;  /* 0x000000583300720c */ /* 0x080fe20003f06270 */
[----:B------:R-:W-:Y:S01]  /*4e90*/  VIADD R5, R10, 0x70 ;  /* 0x000000700a057836 */ /* 0x000fe20000000000 */
[----:B------:R-:W-:Y:S01]  /*4ea0*/  ISETP.GE.AND P5, PT, R44, R88, PT ;  /* 0x000000582c00720c */ /* 0x000fe20003fa6270 */
[----:B------:R-:W-:Y:S01]  /*4eb0*/  IMAD.MOV.U32 R61, RZ, RZ, R250 ;  /* 0x000000ffff3d7224 */ /* 0x000fe200078e00fa */
[----:B------:R-:W-:-:S02]  /*4ec0*/  IABS R4, R4 ;  /* 0x0000000400047213 */ /* 0x000fc40000000000 */
[----:B------:R-:W-:Y:S02]  /*4ed0*/  I2FP.F32.S32 R7, R7 ;  /* 0x0000000700077245 */ /* 0x000fe40000201400 */
[----:B------:R-:W-:Y:S01]  /*4ee0*/  FSEL R102, R62, -INF , !P3 ;  /* 0xff8000003e667808 */ /* 0x000fe20005800000 */
[----:B------:R-:W-:Y:S01]  /*4ef0*/  IMAD.MOV.U32 R62, RZ, RZ, R249 ;  /* 0x000000ffff3e7224 */ /* 0x000fe200078e00f9 */
[----:B------:R-:W-:Y:S02]  /*4f00*/  FSEL R144, R65, -INF , !P1 ;  /* 0xff80000041907808 */ /* 0x000fe40004800000 */
[----:B------:R-:W-:Y:S01]  /*4f10*/  FSEL R150, R63, -INF , !P2 ;  /* 0xff8000003f967808 */ /* 0x000fe20005000000 */
[----:B------:R-:W-:Y:S01]  /*4f20*/  IMAD.MOV.U32 R63, RZ, RZ, R221 ;  /* 0x000000ffff3f7224 */ /* 0x000fe200078e00dd */
[-C--:B------:R-:W-:Y:S02]  /*4f30*/  ISETP.GE.AND P3, PT, R46, R88.reuse, PT ;  /* 0x000000582e00720c */ /* 0x080fe40003f66270 */
[----:B------:R-:W-:-:S02]  /*4f40*/  ISETP.GE.AND P1, PT, R48, R88, PT ;  /* 0x000000583000720c */ /* 0x000fc40003f26270 */
        /* <DEDUP_REMOVED lines=8> */
[-C--:B------:R-:W-:Y:S01]  /*4fd0*/  FFMA.FTZ R19, R6, -R133.reuse, R219 ;  /* 0x8000008506137223 */ /* 0x080fe200000100db */
[----:B------:R-:W-:Y:S01]  /*4fe0*/  FSEL R130, R20, -INF , !P5 ;  /* 0xff80000014827808 */ /* 0x000fe20006800000 */
[----:B------:R-:W-:Y:S01]  /*4ff0*/  FFMA.FTZ R20, R7, -R133, R217 ;  /* 0x8000008507147223 */ /* 0x000fe200000100d9 */
[----:B------:R-:W-:Y:S01]  /*5000*/  I2FP.F32.S32 R4, R4 ;  /* 0x0000000400047245 */ /* 0x000fe20000201400 */
[----:B------:R-:W-:Y:S01]  /*5010*/  VIADD R6, R10, 0x69 ;  /* 0x000000690a067836 */ /* 0x000fe20000000000 */
[----:B------:R-:W-:Y:S02]  /*5020*/  I2FP.F32.S32 R3, R3 ;  /* 0x0000000300037245 */ /* 0x000fe40000201400 */
[----:B------:R-:W-:Y:S01]  /*5030*/  I2FP.F32.S32 R2, R2 ;  /* 0x0000000200027245 */ /* 0x000fe20000201400 */
[----:B------:R-:W-:Y:S01]  /*5040*/  IMAD.IADD R18, R16, 0x1, -R6 ;  /* 0x0000000110127824 */ /* 0x000fe200078e0a06 */
[----:B------:R-:W-:Y:S01]  /*5050*/  IADD3 R7, R10, 0x68, RZ ;  /* 0x000000680a077810 */ /* 0x000fe20007ffe0ff */
[----:B------:R-:W-:Y:S01]  /*5060*/  FFMA.FTZ R14, R3, -R133, R232 ;  /* 0x80000085030e7223 */ /* 0x000fe200000100e8 */
[----:B------:R-:W-:Y:S01]  /*5070*/  FSEL R173, R100, -INF , !P3 ;  /* 0xff80000064ad7808 */ /* 0x000fe20005800000 */
[----:B------:R-:W-:Y:S01]  /*5080*/  VIADD R3, R10, 0x78 ;  /* 0x000000780a037836 */ /* 0x000fe20000000000 */
[----:B------:R-:W-:-:S02]  /*5090*/  FSEL R166, R113, -INF , !P1 ;  /* 0xff80000071a67808 */ /* 0x000fc40004800000 */
[----:B------:R-:W-:Y:S01]  /*50a0*/  FSEL R159, R17, -INF , !P2 ;  /* 0xff800000119f7808 */ /* 0x000fe20005000000 */
[-C--:B------:R-:W-:Y:S01]  /*50b0*/  FFMA.FTZ R17, R4, -R133.reuse, R230 ;  /* 0x8000008504117223 */ /* 0x080fe200000100e6 */
[----:B------:R-:W-:Y:S01]  /*50c0*/  FSEL R164, R9, -INF , !P2 ;  /* 0xff80000009a47808 */ /* 0x000fe20005000000 */
[----:B------:R-:W-:Y:S01]  /*50d0*/  FFMA.FTZ R9, R2, -R133, R234 ;  /* 0x8000008502097223 */ /* 0x000fe200000100ea */
[----:B------:R-:W-:Y:S01]  /*50e0*/  FSEL R169, R43, -INF , !P1 ;  /* 0xff8000002ba97808 */ /* 0x000fe20004800000 */
[----:B------:R-:W-:Y:S01]  /*50f0*/  VIADD R4, R10, 0x71 ;  /* 0x000000710a047836 */ /* 0x000fe20000000000 */
[----:B------:R-:W-:Y:S01]  /*5100*/  FSEL R100, R40, -INF , !P1 ;  /* 0xff80000028647808 */ /* 0x000fe20004800000 */
[----:B------:R-:W-:Y:S01]  /*5110*/  VIADD R2, R10, 0x79 ;  /* 0x000000790a027836 */ /* 0x000fe20000000000 */
[----:B------:R-:W-:Y:S01]  /*5120*/  FSEL R113, R39, -INF , !P1 ;  /* 0xff80000027717808 */ /* 0x000fe20004800000 */
[----:B------:R-:W-:Y:S01]  /*5130*/  IMAD.IADD R10, R16, 0x1, -R8 ;  /* 0x00000001100a7824 */ /* 0x000fe200078e0a08 */
[----:B------:R-:W-:Y:S01]  /*5140*/  FSEL R165, R112, -INF , !P0 ;  /* 0xff80000070a57808 */ /* 0x000fe20004000000 */
[C-C-:B------:R-:W-:Y:S01]  /*5150*/  IMAD.IADD R39, R13.reuse, 0x1, -R3.reuse ;  /* 0x000000010d277824 */ /* 0x140fe200078e0a03 */
[----:B------:R-:W-:Y:S01]  /*5160*/  FSEL R167, R38, -INF , !P0 ;  /* 0xff80000026a77808 */ /* 0x000fe20004000000 */
[--C-:B------:R-:W-:Y:S01]  /*5170*/  IMAD.IADD R45, R13, 0x1, -R2.reuse ;  /* 0x000000010d2d7824 */ /* 0x100fe200078e0a02 */
[----:B------:R-:W-:Y:S01]  /*5180*/  FSEL R112, R37, -INF , !P0 ;  /* 0xff80000025707808 */ /* 0x000fe20004000000 */
[--C-:B------:R-:W-:Y:S01]  /*5190*/  IMAD.IADD R48, R12, 0x1, -R3.reuse ;  /* 0x000000010c307824 */ /* 0x100fe200078e0a03 */
[----:B------:R-:W-:Y:S01]  /*51a0*/  FSEL R156, R36, -INF , !P0 ;  /* 0xff800000249c7808 */ /* 0x000fe20004000000 */
[--C-:B------:R-:W-:Y:S01]  /*51b0*/  IMAD.IADD R47, R12, 0x1, -R2.reuse ;  /* 0x000000010c2f7824 */ /* 0x100fe200078e0a02 */
[-C--:B------:R-:W-:Y:S01]  /*51c0*/  ISETP.GE.AND P1, PT, R57, R88.reuse, PT ;  /* 0x000000583900720c */ /* 0x080fe20003f26270 */
[----:B------:R-:W-:Y:S01]  /*51d0*/  IMAD.IADD R46, R11, 0x1, -R3 ;  /* 0x000000010b2e7824 */ /* 0x000fe200078e0a03 */
[----:B------:R-:W-:Y:S01]  /*51e0*/  FSEL R146, R15, -INF , !P4 ;  /* 0xff8000000f927808 */ /* 0x000fe20006000000 */
[----:B------:R-:W-:Y:S01]  /*51f0*/  IMAD.IADD R15, R16, 0x1, -R7 ;  /* 0x00000001100f7824 */ /* 0x000fe200078e0a07 */
[-C--:B------:R-:W-:Y:S01]  /*5200*/  ISETP.GE.AND P0, PT, R56, R88.reuse, PT ;  /* 0x000000583800720c */ /* 0x080fe20003f06270 */
[----:B------:R-:W-:Y:S01]  /*5210*/  IMAD.IADD R44, R11, 0x1, -R2 ;  /* 0x000000010b2c7824 */ /* 0x000fe200078e0a02 */
[----:B------:R-:W-:Y:S01]  /*5220*/  FSEL R172, R85, -INF , !P2 ;  /* 0xff80000055ac7808 */ /* 0x000fe20005000000 */
[--C-:B------:R-:W-:Y:S01]  /*5230*/  IMAD.IADD R36, R13, 0x1, -R4.reuse ;  /* 0x000000010d247824 */ /* 0x100fe200078e0a04 */
[----:B------:R-:W-:Y:S01]  /*5240*/  FSEL R186, R34, -INF , !P2 ;  /* 0xff80000022ba7808 */ /* 0x000fe20005000000 */
[--C-:B------:R-:W-:Y:S01]  /*5250*/  IMAD.IADD R38, R12, 0x1, -R4.reuse ;  /* 0x000000010c267824 */ /* 0x100fe200078e0a04 */
[----:B------:R-:W-:Y:S01]  /*5260*/  ISETP.GE.AND P2, PT, R58, R88, PT ;  /* 0x000000583a00720c */ /* 0x000fe20003f46270 */
[----:B------:R-:W-:Y:S01]  /*5270*/  IMAD.IADD R37, R11, 0x1, -R4 ;  /* 0x000000010b257824 */ /* 0x000fe200078e0a04 */
[----:B------:R-:W-:-:S02]  /*5280*/  FSEL R155, R73, -INF , !P4 ;  /* 0xff800000499b7808 */ /* 0x000fc40006000000 */
[----:B------:R-:W-:Y:S01]  /*5290*/  FSEL R142, R21, -INF , !P4 ;  /* 0xff800000158e7808 */ /* 0x000fe20006000000 */
[C---:B------:R-:W-:Y:S01]  /*52a0*/  IMAD.IADD R21, R16.reuse, 0x1, -R5 ;  /* 0x0000000110157824 */ /* 0x040fe200078e0a05 */
[----:B------:R-:W-:Y:S01]  /*52b0*/  FSEL R153, R23, -INF , !P5 ;  /* 0xff80000017997808 */ /* 0x000fe20006800000 */
[----:B------:R-:W-:Y:S01]  /*52c0*/  IMAD.IADD R23, R16, 0x1, -R3 ;  /* 0x0000000110177824 */ /* 0x000fe200078e0a03 */
[----:B------:R-:W-:Y:S01]  /*52d0*/  FSEL R126, R22, -INF , !P5 ;  /* 0xff800000167e7808 */ /* 0x000fe20006800000 */
[----:B------:R-:W-:Y:S01]  /*52e0*/  IMAD.IADD R22, R16, 0x1, -R4 ;  /* 0x0000000110167824 */ /* 0x000fe200078e0a04 */
[----:B------:R-:W-:Y:S01]  /*52f0*/  FSEL R187, R42, -INF , !P3 ;  /* 0xff8000002abb7808 */ /* 0x000fe20005800000 */
[----:B------:R-:W-:Y:S01]  /*5300*/  IMAD.IADD R16, R16, 0x1, -R2 ;  /* 0x0000000110107824 */ /* 0x000fe200078e0a02 */
[----:B------:R-:W-:Y:S02]  /*5310*/  FSEL R157, R41, -INF , !P3 ;  /* 0xff800000299d7808 */ /* 0x000fe40005800000 */
[----:B------:R-:W-:Y:S01]  /*5320*/  FSEL R161, R35, -INF , !P3 ;  /* 0xff80000023a17808 */ /* 0x000fe20005800000 */
[----:B------:R-:W-:Y:S01]  /*5330*/  IMAD.IADD R35, R11, 0x1, -R5 ;  /* 0x000000010b237824 */ /* 0x000fe200078e0a05 */
[----:B------:R-:W-:-:S02]  /*5340*/  FSEL R219, R105, -INF , !P1 ;  /* 0xff80000069db7808 */ /* 0x000fc40004800000 */
[-C--:B------:R-:W-:Y:S02]  /*5350*/  ISETP.GE.AND P4, PT, R50, R88.reuse, PT ;  /* 0x000000583200720c */ /* 0x080fe40003f86270 */
[----:B------:R-:W-:Y:S02]  /*5360*/  ISETP.GE.AND P3, PT, R59, R88, PT ;  /* 0x000000583b00720c */ /* 0x000fe40003f66270 */
[----:B------:R-:W-:Y:S01]  /*5370*/  FSEL R249, R24, -INF , !P1 ;  /* 0xff80000018f97808 */ /* 0x000fe20004800000 */
[--C-:B------:R-:W-:Y:S01]  /*5380*/  IMAD.IADD R24, R12, 0x1, -R7.reuse ;  /* 0x000000010c187824 */ /* 0x100fe200078e0a07 */
[----:B------:R-:W-:Y:S01]  /*5390*/  FSEL R105, R20, -INF , !P1 ;  /* 0xff80000014697808 */ /* 0x000fe20004800000 */
[--C-:B------:R-:W-:Y:S01]  /*53a0*/  IMAD.IADD R20, R11, 0x1, -R7.reuse ;  /* 0x000000010b147824 */ /* 0x100fe200078e0a07 */
[----:B------:R-:W-:Y:S01]  /*53b0*/  FSEL R191, R19, -INF , !P1 ;  /* 0xff80000013bf7808 */ /* 0x000fe20004800000 */
[----:B------:R-:W-:Y:S01]  /*53c0*/  IMAD.IADD R19, R13, 0x1, -R7 ;  /* 0x000000010d137824 */ /* 0x000fe200078e0a07 */
[----:B------:R-:W-:-:S02]  /*53d0*/  FSEL R218, R104, -INF , !P0 ;  /* 0xff80000068da7808 */ /* 0x000fc40004000000 */
[----:B------:R-:W-:Y:S01]  /*53e0*/  FSEL R234, R17, -INF , !P0 ;  /* 0xff80000011ea7808 */ /* 0x000fe20004000000 */
[--C-:B------:R-:W-:Y:S01]  /*53f0*/  IMAD.IADD R17, R12, 0x1, -R8.reuse ;  /* 0x000000010c117824 */ /* 0x100fe200078e0a08 */
[----:B------:R-:W-:Y:S01]  /*5400*/  FSEL R252, R14, -INF , !P0 ;  /* 0xff8000000efc7808 */ /* 0x000fe20004000000 */
[--C-:B------:R-:W-:Y:S01]  /*5410*/  IMAD.IADD R14, R11, 0x1, -R8.reuse ;  /* 0x000000010b0e7824 */ /* 0x100fe200078e0a08 */
[----:B------:R-:W-:Y:S01]  /*5420*/  FSEL R134, R9, -INF , !P0 ;  /* 0xff80000009867808 */ /* 0x000fe20004000000 */
[----:B------:R-:W-:Y:S01]  /*5430*/  IMAD.IADD R9, R13, 0x1, -R8 ;  /* 0x000000010d097824 */ /* 0x000fe200078e0a08 */
[-C--:B------:R-:W-:Y:S02]  /*5440*/  ISETP.GE.AND P1, PT, R3, R88.reuse, PT ;  /* 0x000000580300720c */ /* 0x080fe40003f26270 */
[----:B------:R-:W-:Y:S02]  /*5450*/  ISETP.GE.AND P0, PT, R2, R88, PT ;  /* 0x000000580200720c */ /* 0x000fe40003f06270 */
[----:B------:R-:W-:-:S02]  /*5460*/  FSEL R221, R107, -INF , !P2 ;  /* 0xff8000006bdd7808 */ /* 0x000fc40005000000 */
[----:B------:R-:W-:Y:S01]  /*5470*/  FSEL R250, R27, -INF , !P2 ;  /* 0xff8000001bfa7808 */ /* 0x000fe20005000000 */
[--C-:B------:R-:W-:Y:S01]  /*5480*/  IMAD.IADD R27, R12, 0x1, -R6.reuse ;  /* 0x000000010c1b7824 */ /* 0x100fe200078e0a06 */
[----:B------:R-:W-:Y:S01]  /*5490*/  FSEL R185, R26, -INF , !P2 ;  /* 0xff8000001ab97808 */ /* 0x000fe20005000000 */
[--C-:B------:R-:W-:Y:S01]  /*54a0*/  IMAD.IADD R26, R11, 0x1, -R6.reuse ;  /* 0x000000010b1a7824 */ /* 0x100fe200078e0a06 */
[----:B------:R-:W-:Y:S01]  /*54b0*/  FSEL R190, R25, -INF , !P2 ;  /* 0xff80000019be7808 */ /* 0x000fe20005000000 */
[----:B------:R-:W-:Y:S01]  /*54c0*/  IMAD.IADD R25, R13, 0x1, -R6 ;  /* 0x000000010d197824 */ /* 0x000fe200078e0a06 */
[----:B------:R-:W-:Y:S02]  /*54d0*/  IABS R3, R10 ;  /* 0x0000000a00037213 */ /* 0x000fe40000000000 */
[----:B------:R-:W-:Y:S02]  /*54e0*/  IABS R2, R15 ;  /* 0x0000000f00027213 */ /* 0x000fe40000000000 */
[----:B------:R-:W-:-:S02]  /*54f0*/  ISETP.GE.AND P2, PT, R4, R88, PT ;  /* 0x000000580400720c */ /* 0x000fc40003f46270 */
[----:B------:R-:W-:Y:S01]  /*5500*/  FSEL R232, R33, -INF , !P4 ;  /* 0xff80000021e87808 */ /* 0x000fe20006000000 */
[--C-:B------:R-:W-:Y:S01]  /*5510*/  IMAD.IADD R33, R12, 0x1, -R5.reuse ;  /* 0x000000010c217824 */ /* 0x100fe200078e0a05 */
[----:B------:R-:W-:Y:S01]  /*5520*/  FSEL R181, R32, -INF , !P4 ;  /* 0xff80000020b57808 */ /* 0x000fe20006000000 */
[----:B------:R-:W-:Y:S01]  /*5530*/  IMAD.IADD R32, R13, 0x1, -R5 ;  /* 0x000000010d207824 */ /* 0x000fe200078e0a05 */
[----:B------:R-:W-:Y:S02]  /*5540*/  FSEL R217, R109, -INF , !P3 ;  /* 0xff8000006dd97808 */ /* 0x000fe40005800000 */
[----:B------:R-:W-:Y:S02]  /*5550*/  FSEL R251, R30, -INF , !P3 ;  /* 0xff8000001efb7808 */ /* 0x000fe40005800000 */
[----:B------:R-:W-:Y:S02]  /*5560*/  FSEL R184, R29, -INF , !P3 ;  /* 0xff8000001db87808 */ /* 0x000fe40005800000 */
[----:B------:R-:W-:-:S02]  /*5570*/  FSEL R189, R28, -INF , !P3 ;  /* 0xff8000001cbd7808 */ /* 0x000fc40005800000 */
[----:B------:R-:W-:Y:S01]  /*5580*/  IABS R4, R18 ;  /* 0x0000001200047213 */ /* 0x000fe20000000000 */
[----:B------:R-:W-:Y:S01]  /*5590*/  BAR.SYNC.DEFER_BLOCKING 0x0 ;  /* 0x0000000000007b1d */ /* 0x000fe20000010000 */
[-C--:B------:R-:W-:Y:S02]  /*55a0*/  ISETP.GE.AND P3, PT, R5, R88.reuse, PT ;  /* 0x000000580500720c */ /* 0x080fe40003f66270 */
[----:B------:R-:W-:Y:S01]  /*55b0*/  MOV R5, R3 ;  /* 0x0000000300057202 */ /* 0x000fe20000000f00 */
[----:B------:R-:W-:Y:S01]  /*55c0*/  IMAD.MOV.U32 R3, RZ, RZ, R2 ;  /* 0x000000ffff037224 */ /* 0x000fe200078e0002 */
[----:B------:R-:W-:Y:S01]  /*55d0*/  FSEL R203, R110, -INF , !P4 ;  /* 0xff8000006ecb7808 */ /* 0x000fe20006000000 */
[----:B------:R-:W-:Y:S01]  /*55e0*/  IMAD.MOV.U32 R2, RZ, RZ, R4 ;  /* 0x000000ffff027224 */ /* 0x000fe200078e0004 */
[----:B------:R-:W-:Y:S02]  /*55f0*/  FSEL R188, R31, -INF , !P4 ;  /* 0xff8000001fbc7808 */ /* 0x000fe40006000000 */
[----:B------:R-:W-:Y:S01]  /*5600*/  I2FP.F32.S32 R4, R3 ;  /* 0x0000000300047245 */ /* 0x000fe20000201400 */
[C---:B------:R-:W-:Y:S01]  /*5610*/  HMMA.16816.F32 R28, R68.reuse, R174, R60 ;  /* 0x000000ae441c723c */ /* 0x040fe2000000183c */
[----:B------:R-:W-:Y:S01]  /*5620*/  ISETP.GE.AND P4, PT, R6, R88, PT ;  /* 0x000000580600720c */ /* 0x000fe20003f86270 */
[----:B------:R-:W-:Y:S01]  /*5630*/  IMAD R6, R205, 0x20, R179 ;  /* 0x00000020cd067824 */ /* 0x000fe200078e02b3 */
[----:B------:R-:W-:Y:S01]  /*5640*/  I2FP.F32.S32 R3, R2 ;  /* 0x0000000200037245 */ /* 0x000fe20000201400 */
[----:B------:R-:W-:Y:S01]  /*5650*/  FFMA.FTZ R51, R4, -R133, R240 ;  /* 0x8000008504337223 */ /* 0x000fe200000100f0 */
[----:B------:R-:W-:Y:S01]  /*5660*/  IABS R4, R21 ;  /* 0x0000001500047213 */ /* 0x000fe20000000000 */
[----:B------:R-:W-:Y:S01]  /*5670*/  IMAD.IADD R2, R178, 0x1, R6 ;  /* 0x00000001b2027824 */ /* 0x000fe200078e0206 */
[----:B------:R-:W-:Y:S01]  /*5680*/  IABS R6, R16 ;  /* 0x0000001000067213 */ /* 0x000fe20000000000 */
[----:B------:R-:W-:Y:S01]  /*5690*/  FFMA.FTZ R50, R3, -R133, R241 ;  /* 0x8000008503327223 */ /* 0x000fe200000100f1 */
[----:B------:R-:W-:Y:S01]  /*56a0*/  I2FP.F32.S32 R5, R5 ;  /* 0x0000000500057245 */ /* 0x000fe20000201400 */
[----:B------:R-:W-:Y:S01]  /*56b0*/  HMMA.16816.F32 R68, R68, R182, R76 ;  /* 0x000000b64444723c */ /* 0x000fe2000000184c */
[----:B------:R-:W-:-:S02]  /*56c0*/  IABS R3, R22 ;  /* 0x0000001600037213 */ /* 0x000fc40000000000 */
[----:B------:R-:W-:Y:S01]  /*56d0*/  FSEL R149, R84, -INF , !P6 ;  /* 0xff80000054957808 */ /* 0x000fe20007000000 */
[----:B------:R-:W-:Y:S01]  /*56e0*/  FFMA.FTZ R49, R5, -R133, R229 ;  /* 0x8000008505317223 */ /* 0x000fe200000100e5 */
[-C--:B------:R-:W-:Y:S01]  /*56f0*/  ISETP.GE.AND P6, PT, R8, R88.reuse, PT ;  /* 0x000000580800720c */ /* 0x080fe20003fc6270 */
[----:B------:R-:W-:Y:S01]  /*5700*/  IMAD.MOV.U32 R8, RZ, RZ, R4 ;  /* 0x000000ffff087224 */ /* 0x000fe200078e0004 */
[----:B------:R-:W-:Y:S01]  /*5710*/  FSEL R148, R74, -INF , !P5 ;  /* 0xff8000004a947808 */ /* 0x000fe20006800000 */
[----:B------:R-:W-:Y:S01]  /*5720*/  IMAD.MOV.U32 R4, RZ, RZ, R6 ;  /* 0x000000ffff047224 */ /* 0x000fe200078e0006 */
[----:B------:R-:W-:Y:S01]  /*5730*/  ISETP.GE.AND P5, PT, R7, R88, PT ;  /* 0x000000580700720c */ /* 0x000fe20003fa6270 */
[----:B------:R-:W-:Y:S01]  /*5740*/  IMAD.MOV.U32 R7, RZ, RZ, R3 ;  /* 0x000000ffff077224 */ /* 0x000fe200078e0003 */
[----:B------:R-:W-:Y:S02]  /*5750*/  IABS R5, R23 ;  /* 0x0000001700057213 */ /* 0x000fe40000000000 */
[----:B------:R-:W-:-:S02]  /*5760*/  IABS R3, R9 ;  /* 0x0000000900037213 */ /* 0x000fc40000000000 */
[----:B------:R-:W-:Y:S02]  /*5770*/  I2FP.F32.S32 R4, R4 ;  /* 0x0000000400047245 */ /* 0x000fe40000201400 */
[----:B------:R-:W-:Y:S02]  /*5780*/  I2FP.F32.S32 R5, R5 ;  /* 0x0000000500057245 */ /* 0x000fe40000201400 */
        /* <DEDUP_REMOVED lines=23> */
[----:B------:R-:W-:Y:S01]  /*5900*/  FFMA.FTZ R20, R7, -R133, R235 ;  /* 0x8000008507147223 */ /* 0x000fe200000100eb */
[----:B------:R-:W-:Y:S01]  /*5910*/  I2FP.F32.S32 R3, R5 ;  /* 0x0000000500037245 */ /* 0x000fe20000201400 */
[----:B------:R-:W-:Y:S01]  /*5920*/  FFMA.FTZ R24, R6, -R133, R242 ;  /* 0x8000008506187223 */ /* 0x000fe200000100f2 */
        /* <DEDUP_REMOVED lines=52> */
[----:B------:R-:W-:Y:S01]  /*5c70*/  FSEL R182, R34, -INF , !P6 ;  /* 0xff80000022b67808 */ /* 0x000fe20007000000 */
[----:B------:R-:W-:Y:S01]  /*5c80*/  IMAD.MOV.U32 R5, RZ, RZ, R8 ;  /* 0x000000ffff057224 */ /* 0x000fe200078e0008 */
[----:B------:R-:W-:-:S02]  /*5c90*/  FSEL R194, R21, -INF , !P6 ;  /* 0xff80000015c27808 */ /* 0x000fc40007000000 */
[----:B------:R-:W-:Y:S02]  /*5ca0*/  FSEL R222, R20, -INF , !P6 ;  /* 0xff80000014de7808 */ /* 0x000fe40007000000 */
[----:B------:R-:W-:Y:S02]  /*5cb0*/  ISETP.GE.AND P6, PT, R88, 0x81, PT ;  /* 0x000000815800780c */ /* 0x000fe40003fc6270 */
[----:B------:R-:W-:Y:S02]  /*5cc0*/  I2FP.F32.S32 R6, R4 ;  /* 0x0000000400067245 */ /* 0x000fe40000201400 */
[----:B------:R-:W-:Y:S02]  /*5cd0*/  I2FP.F32.S32 R4, R3 ;  /* 0x0000000300047245 */ /* 0x000fe40000201400 */
[----:B------:R-:W-:Y:S01]  /*5ce0*/  I2FP.F32.S32 R9, R9 ;  /* 0x0000000900097245 */ /* 0x000fe20000201400 */
[----:B------:R-:W-:Y:S01]  /*5cf0*/  FFMA.FTZ R6, R6, -R133, R69 ;  /* 0x8000008506067223 */ /* 0x000fe20000010045 */
[----:B------:R-:W-:Y:S01]  /*5d00*/  I2FP.F32.S32 R7, R7 ;  /* 0x0000000700077245 */ /* 0x000fe20000201400 */
[----:B------:R-:W-:Y:S01]  /*5d10*/  FFMA.FTZ R4, R4, -R133, R70 ;  /* 0x8000008504047223 */ /* 0x000fe20000010046 */
        /* <DEDUP_REMOVED lines=29> */
[----:B------:R-:W2:Y:S01]  /*5ef0*/  LDL R78, [R1+0x10] ;  /* 0x00001000014e7983 */ /* 0x000ea20000100800 */
[----:B------:R-:W-:-:S03]  /*5f00*/  ULDC UR5, c[0x0][0x2d0] ;  /* 0x0000b40000057ab9 */ /* 0x000fc60000000800 */
[----:B------:R-:W3:Y:S04]  /*5f10*/  LDL.64 R76, [R1+0x70] ;  /* 0x00007000014c7983 */ /* 0x000ee80000100a00 */
[----:B------:R-:W4:Y:S04]  /*5f20*/  LDL R86, [R1+0x88] ;  /* 0x0000880001567983 */ /* 0x000f280000100800 */
[----:B------:R-:W5:Y:S01]  /*5f30*/  LDL R140, [R1+0x48] ;  /* 0x00004800018c7983 */ /* 0x000f620000100800 */
[----:B------:R-:W-:Y:S01]  /*5f40*/  ISETP.GE.AND P0, PT, R176, UR5, PT ;  /* 0x00000005b0007c0c */ /* 0x000fe2000bf06270 */
[----:B------:R-:W-:-:S12]  /*5f50*/  BSSY B0, `(.L_x_577) ;  /* 0x0000032000007945 */ /* 0x000fd80003800000 */
[----:B------:R-:W1:Y:S01]  /*5f60*/  @!P0 LDC.64 R12, c[0x0][0x218] ;  /* 0x00008600ff0c8b82 */ /* 0x000e620000000a00 */
[----:B------:R1:W-:Y:S04]  /*5f70*/  @P0 STS [R223+0x2000], RZ ;  /* 0x002000ffdf000388 */ /* 0x0003e80000000800 */
[----:B------:R1:W-:Y:S03]  /*5f80*/  @P0 STS [R223+0x2004], RZ ;  /* 0x002004ffdf000388 */ /* 0x0003e60000000800 */
[----:B------:R-:W1:Y:S01]  /*5f90*/  @!P0 LDC.64 R14, c[0x0][0x218] ;  /* 0x00008600ff0e8b82 */ /* 0x000e620000000a00 */
[----:B------:R1:W-:Y:S07]  /*5fa0*/  @P0 STS.64 [R223+0x2008], RZ ;  /* 0x002008ffdf000388 */ /* 0x0003ee0000000a00 */
[----:B------:R-:W5:Y:S01]  /*5fb0*/  @!P0 LDC.64 R16, c[0x0][0x218] ;  /* 0x00008600ff108b82 */ /* 0x000f620000000a00 */
[----:B--2---:R-:W-:-:S04]  /*5fc0*/  LEA.HI.SX32 R4, R78, 0xfffffffe, 0x19 ;  /* 0xfffffffe4e047811 */ /* 0x004fc800078fcaff */
[----:B------:R-:W-:Y:S01]  /*5fd0*/  SHF.R.S32.HI R3, RZ, 0x1f, R4 ;  /* 0x0000001fff037819 */ /* 0x000fe20000011404 */
[----:B------:R-:W-:Y:S02]  /*5fe0*/  IMAD R6, R206, R4, RZ ;  /* 0x00000004ce067224 */ /* 0x000fe400078e02ff */
[----:B---3--:R-:W-:-:S04]  /*5ff0*/  IMAD.WIDE.U32 R4, R4, R170, R76 ;  /* 0x000000aa04047225 */ /* 0x008fc800078e004c */
[----:B------:R-:W-:Y:S01]  /*6000*/  IMAD R6, R3, R170, R6 ;  /* 0x000000aa03067224 */ /* 0x000fe200078e0206 */
[-C--:B----4-:R-:W-:Y:S02]  /*6010*/  @!P0 IADD3 R3, P1, R86, R4.reuse, RZ ;  /* 0x0000000456038210 */ /* 0x090fe40007f3e0ff */
[----:B------:R-:W-:Y:S01]  /*6020*/  @!P0 LEA R9, P2, R90, R4, 0x6 ;  /* 0x000000045a098211 */ /* 0x000fe200078430ff */
[----:B------:R-:W-:Y:S01]  /*6030*/  IMAD.IADD R7, R5, 0x1, R6 ;  /* 0x0000000105077824 */ /* 0x000fe200078e0206 */
[----:B-1----:R-:W-:Y:S02]  /*6040*/  @!P0 LEA R12, P4, R4, R12, 0x1 ;  /* 0x0000000c040c8211 */ /* 0x002fe400078808ff */
[----:B------:R-:W-:Y:S01]  /*6050*/  @!P0 LEA R10, P3, R3, R14, 0x1 ;  /* 0x0000000e030a8211 */ /* 0x000fe200078608ff */
[----:B-----5:R-:W-:Y:S01]  /*6060*/  @!P0 IMAD.X R11, R140, 0x1, R7, P1 ;  /* 0x000000018c0b8824 */ /* 0x020fe200008e0607 */
[----:B------:R-:W-:Y:S02]  /*6070*/  @!P0 LEA R8, P1, R9, R16, 0x1 ;  /* 0x0000001009088211 */ /* 0x000fe400078208ff */
[----:B------:R-:W-:-:S02]  /*6080*/  @!P0 LEA.HI.X R14, R90, R7, R91, 0x6, P2 ;  /* 0x000000075a0e8211 */ /* 0x000fc400010f345b */
[----:B------:R-:W-:Y:S02]  /*6090*/  @!P0 LEA.HI.X R13, R4, R13, R7, 0x1, P4 ;  /* 0x0000000d040d8211 */ /* 0x000fe400020f0c07 */
[----:B------:R-:W-:Y:S02]  /*60a0*/  @!P0 LEA.HI.X R11, R3, R15, R11, 0x1, P3 ;  /* 0x0000000f030b8211 */ /* 0x000fe400018f0c0b */
[----:B------:R-:W-:Y:S01]  /*60b0*/  @!P0 LEA.HI.X R9, R9, R17, R14, 0x1, P1 ;  /* 0x0000001109098211 */ /* 0x000fe200008f0c0e */
        /* <DEDUP_REMOVED lines=27> */
.L_x_578:
[----:B------:R-:W-:Y:S05]  /*6270*/  BSYNC B0 ;  /* 0x0000000000007941 */ /* 0x000fea0003800000 */
.L_x_577:
[----:B------:R-:W0:Y:S02]  /*6280*/  LDGDEPBAR ;  /* 0x00000000000079af */ /* 0x000e240000000000 */
.L_x_576:
[----:B-1----:R-:W3:Y:S01]  /*6290*/  LDL R8, [R1+0x18] ;  /* 0x0000180001087983 */ /* 0x002ee20000100800 */
[----:B--2---:R-:W-:Y:S01]  /*62a0*/  FMNMX.FTZ R4, R93, R116, !PT ;  /* 0x000000745d047209 */ /* 0x004fe20007810000 */
[----:B------:R-:W-:Y:S01]  /*62b0*/  IMAD.SHL.U32 R168, R168, 0x4, RZ ;  /* 0x00000004a8a87824 */ /* 0x000fe200078e00ff */
[----:B------:R-:W-:Y:S01]  /*62c0*/  FMNMX.FTZ R3, R95, R92, !PT ;  /* 0x0000005c5f037209 */ /* 0x000fe20007810000 */
[----:B------:R-:W1:Y:S01]  /*62d0*/  S2R R9, SR_CTAID.X ;  /* 0x0000000000097919 */ /* 0x000e620000002500 */
[----:B------:R-:W-:Y:S01]  /*62e0*/  FMNMX.FTZ R4, R118, R4, !PT ;  /* 0x0000000476047209 */ /* 0x000fe20007810000 */
[----:B------:R-:W-:Y:S01]  /*62f0*/  UIADD3 UR14, UR20, -0x61c88647, URZ ;  /* 0x9e3779b9140e7890 */ /* 0x000fe2000fffe03f */
[----:B------:R-:W-:Y:S01]  /*6300*/  FMNMX.FTZ R3, R94, R3, !PT ;  /* 0x000000035e037209 */ /* 0x000fe20007810000 */
[----:B------:R-:W-:Y:S01]  /*6310*/  IMAD.MOV.U32 R239, RZ, RZ, R134 ;  /* 0x000000ffffef7224 */ /* 0x000fe200078e0086 */
[----:B------:R-:W-:Y:S01]  /*6320*/  FMNMX.FTZ R4, R117, R4, !PT ;  /* 0x0000000475047209 */ /* 0x000fe20007810000 */
[----:B------:R-:W-:Y:S01]  /*6330*/  UIADD3 UR5, UR21, -0x4498517b, URZ ;  /* 0xbb67ae8515057890 */ /* 0x000fe2000fffe03f */
[----:B------:R-:W-:Y:S01]  /*6340*/  FMNMX.FTZ R3, R89, R3, !PT ;  /* 0x0000000359037209 */ /* 0x000fe20007810000 */
[----:B------:R-:W-:Y:S01]  /*6350*/  UIADD3 UR11, UR21, 0x76cf5d0a, URZ ;  /* 0x76cf5d0a150b7890 */ /* 0x000fe2000fffe03f */
[----:B------:R-:W-:Y:S01]  /*6360*/  FMNMX.FTZ R4, R121, R4, !PT ;  /* 0x0000000479047209 */ /* 0x000fe20007810000 */
[----:B------:R-:W-:Y:S01]  /*6370*/  UIADD3 UR10, UR20, -0x255992d5, URZ ;  /* 0xdaa66d2b140a7890 */ /* 0x000fe2000fffe03f */
[----:B------:R-:W-:Y:S01]  /*6380*/  FMNMX.FTZ R3, R72, R3, !PT ;  /* 0x0000000348037209 */ /* 0x000fe20007810000 */
[----:B------:R-:W-:Y:S01]  /*6390*/  UIADD3 UR12, UR20, 0x3c6ef372, URZ ;  /* 0x3c6ef372140c7890 */ /* 0x000fe2000fffe03f */
[----:B------:R-:W-:Y:S01]  /*63a0*/  FMNMX.FTZ R4, R123, R4, !PT ;  /* 0x000000047b047209 */ /* 0x000fe20007810000 */
[----:B------:R-:W-:Y:S01]  /*63b0*/  UIADD3 UR9, UR21, 0x32370b8f, URZ ;  /* 0x32370b8f15097890 */ /* 0x000fe2000fffe03f */
[----:B------:R-:W-:Y:S01]  /*63c0*/  FMNMX.FTZ R3, R55, R3, !PT ;  /* 0x0000000337037209 */ /* 0x000fe20007810000 */
[----:B------:R-:W-:Y:S01]  /*63d0*/  UIADD3 UR7, UR21, -0x126145ec, URZ ;  /* 0xed9eba1415077890 */ /* 0x000fe2000fffe03f */
[----:B------:R-:W-:Y:S01]  /*63e0*/  FMNMX.FTZ R4, R102, R4, !PT ;  /* 0x0000000466047209 */ /* 0x000fe20007810000 */
[----:B------:R-:W-:Y:S01]  /*63f0*/  ULDC UR17, c[0x0][0x2ec] ;  /* 0x0000bb0000117ab9 */ /* 0x000fe20000000800 */
[----:B------:R-:W-:Y:S01]  /*6400*/  FMNMX.FTZ R3, R52, R3, !PT ;  /* 0x0000000334037209 */ /* 0x000fe20007810000 */
[----:B------:R-:W-:Y:S01]  /*6410*/  STL [R1+0xcc], R215 ;  /* 0x0000ccd701007387 */ /* 0x000fe20000100800 */
[----:B------:R-:W-:Y:S01]  /*6420*/  FMNMX.FTZ R4, R103, R4, !PT ;  /* 0x0000000467047209 */ /* 0x000fe20007810000 */
[----:B------:R-:W-:Y:S01]  /*6430*/  UIADD3 UR8, UR20, 0x78dde6e4, URZ ;  /* 0x78dde6e414087890 */ /* 0x000fe2000fffe03f */
        /* <DEDUP_REMOVED lines=9> */
[----:B-1----:R-:W-:Y:S01]  /*64d0*/  IMAD R231, R9, 0x8, R171 ;  /* 0x0000000809e77824 */ /* 0x002fe200078e02ab */
        /* <DEDUP_REMOVED lines=10> */
[----:B------:R-:W-:-:S02]  /*6580*/  FMNMX.FTZ R3, R147, R3, !PT ;  /* 0x0000000393037209 */ /* 0x000fc40007810000 */
[----:B------:R-:W-:Y:S01]  /*6590*/  FMNMX.FTZ R4, R155, R4, !PT ;  /* 0x000000049b047209 */ /* 0x000fe20007810000 */
[----:B------:R-:W-:Y:S01]  /*65a0*/  STL [R1+0xb4], R209 ;  /* 0x0000b4d101007387 */ /* 0x000fe20000100800 */
[----:B------:R-:W-:Y:S02]  /*65b0*/  FMNMX.FTZ R3, R142, R3, !PT ;  /* 0x000000038e037209 */ /* 0x000fe40007810000 */
[----:B------:R-:W-:Y:S01]  /*65c0*/  FMNMX.FTZ R4, R149, R4, !PT ;  /* 0x0000000495047209 */ /* 0x000fe20007810000 */
[----:B------:R-:W-:Y:S01]  /*65d0*/  STL [R1+0xb0], R208 ;  /* 0x0000b0d001007387 */ /* 0x000fe20000100800 */
[----:B------:R-:W-:Y:S02]  /*65e0*/  FMNMX.FTZ R3, R127, R3, !PT ;  /* 0x000000037f037209 */ /* 0x000fe40007810000 */
        /* <DEDUP_REMOVED lines=43> */
[----:B------:R-:W-:Y:S01]  /*68a0*/  FMNMX.FTZ R7, R110, R7, !PT ;  /* 0x000000076e077209 */ /* 0x000fe20007810000 */
[----:B------:R-:W1:Y:S01]  /*68b0*/  SHFL.BFLY PT, R6, R3, 0x2, 0x1f ;  /* 0x0c401f0003067f89 */ /* 0x000e6200000e0000 */
[----:B------:R-:W-:-:S02]  /*68c0*/  FMNMX.FTZ R5, R128, R5, !PT ;  /* 0x0000000580057209 */ /* 0x000fc40007810000 */
[----:B------:R-:W-:Y:S02]  /*68d0*/  FMNMX.FTZ R7, R178, R7, !PT ;  /* 0x00000007b2077209 */ /* 0x000fe40007810000 */
[----:B------:R-:W-:Y:S02]  /*68e0*/  FMNMX.FTZ R5, R115, R5, !PT ;  /* 0x0000000573057209 */ /* 0x000fe40007810000 */
[----:B------:R-:W-:Y:S02]  /*68f0*/  FMNMX.FTZ R7, R179, R7, !PT ;  /* 0x00000007b3077209 */ /* 0x000fe40007810000 */
[----:B------:R-:W-:Y:S02]  /*6900*/  FMNMX.FTZ R5, R114, R5, !PT ;  /* 0x0000000572057209 */ /* 0x000fe40007810000 */
[----:B------:R-:W-:Y:S02]  /*6910*/  FMNMX.FTZ R4, R180, R7, !PT ;  /* 0x00000007b4047209 */ /* 0x000fe40007810000 */
[----:B------:R-:W-:-:S02]  /*6920*/  FMNMX.FTZ R5, R97, R5, !PT ;  /* 0x0000000561057209 */ /* 0x000fc40007810000 */
[----:B------:R-:W-:Y:S01]  /*6930*/  LOP3.LUT R248, R248, UR20, RZ, 0x3c, !PT ;  /* 0x00000014f8f87c12 */ /* 0x000fe2000f8e3cff */
[----:B------:R-:W2:Y:S01]  /*6940*/  SHFL.BFLY PT, R7, R4, 0x2, 0x1f ;  /* 0x0c401f0004077f89 */ /* 0x000ea200000e0000 */
[----:B------:R-:W-:Y:S02]  /*6950*/  FMNMX.FTZ R5, R154, R5, !PT ;  /* 0x000000059a057209 */ /* 0x000fe40007810000 */
[----:B------:R-:W-:Y:S02]  /*6960*/  LOP3.LUT R9, R77, R248, RZ, 0x3c, !PT ;  /* 0x000000f84d097212 */ /* 0x000fe400078e3cff */
[----:B------:R-:W-:Y:S02]  /*6970*/  FMNMX.FTZ R5, R146, R5, !PT ;  /* 0x0000000592057209 */ /* 0x000fe40007810000 */
[----:B------:R-:W-:Y:S01]  /*6980*/  LEA R205, R2, UR4, 0x1 ;  /* 0x0000000402cd7c11 */ /* 0x000fe2000f8e08ff */
[----:B------:R-:W-:Y:S01]  /*6990*/  IMAD.WIDE.U32 R84, R9, -0x2daee0ad, RZ ;  /* 0xd2511f5309547825 */ /* 0x000fe200078e00ff */
[----:B-1----:R-:W-:-:S02]  /*69a0*/  FMNMX.FTZ R138, R3, R6, !PT ;  /* 0x00000006038a7209 */ /* 0x002fc40007810000 */
[----:B------:R-:W-:Y:S01]  /*69b0*/  FMNMX.FTZ R3, R129, R5, !PT ;  /* 0x0000000581037209 */ /* 0x000fe20007810000 */
[----:B------:R-:W-:Y:S01]  /*69c0*/  IMAD R206, R0, 0x2, R205 ;  /* 0x0000000200ce7824 */ /* 0x000fe200078e02cd */
[----:B------:R-:W-:Y:S02]  /*69d0*/  LDSM.16.MT88.4 R40, [R205+0x4000] ;  /* 0x00400000cd28783b */ /* 0x000fe40000004200 */
[----:B------:R-:W-:Y:S02]  /*69e0*/  FMNMX.FTZ R3, R130, R3, !PT ;  /* 0x0000000382037209 */ /* 0x000fe40007810000 */
[----:B------:R-:W1:Y:S02]  /*69f0*/  SHFL.BFLY PT, R16, R138, 0x1, 0x1f ;  /* 0x0c201f008a107f89 */ /* 0x000e6400000e0000 */
[----:B------:R-:W-:Y:S02]  /*6a00*/  FMNMX.FTZ R3, R161, R3, !PT ;  /* 0x00000003a1037209 */ /* 0x000fe40007810000 */
[----:B------:R-:W-:Y:S02]  /*6a10*/  LDSM.16.MT88.4 R44, [R206+0x4000] ;  /* 0x00400000ce2c783b */ /* 0x000fe40000004200 */
[----:B------:R-:W-:-:S02]  /*6a20*/  FMNMX.FTZ R3, R164, R3, !PT ;  /* 0x00000003a4037209 */ /* 0x000fc40007810000 */
[----:B--2---:R-:W-:Y:S01]  /*6a30*/  FMNMX.FTZ R11, R4, R7, !PT ;  /* 0x00000007040b7209 */ /* 0x004fe20007810000 */
[----:B------:R-:W-:Y:S01]  /*6a40*/  VIADD R7, R231, 0x4 ;  /* 0x00000004e7077836 */ /* 0x000fe20000000000 */
[----:B------:R-:W-:Y:S01]  /*6a50*/  FMNMX.FTZ R3, R113, R3, !PT ;  /* 0x0000000371037209 */ /* 0x000fe20007810000 */
[----:B------:R-:W-:Y:S01]  /*6a60*/  LDSM.16.MT88.4 R56, [R205+0x4400] ;  /* 0x00440000cd38783b */ /* 0x000fe20000004200 */
[----:B------:R-:W-:Y:S01]  /*6a70*/  FMNMX.FTZ R4, R141, R135, !PT ;  /* 0x000000878d047209 */ /* 0x000fe20007810000 */
[----:B------:R-:W-:Y:S01]  /*6a80*/  IMAD.WIDE.U32 R78, R7, -0x326172a9, RZ ;  /* 0xcd9e8d57074e7825 */ /* 0x000fe200078e00ff */
[----:B------:R-:W-:Y:S01]  /*6a90*/  FMNMX.FTZ R3, R156, R3, !PT ;  /* 0x000000039c037209 */ /* 0x000fe20007810000 */
[----:B------:R-:W2:Y:S01]  /*6aa0*/  SHFL.BFLY PT, R140, R11, 0x1, 0x1f ;  /* 0x0c201f000b8c7f89 */ /* 0x000ea200000e0000 */
        /* <DEDUP_REMOVED lines=9> */
[----:B------:R-:W-:Y:S02]  /*6b40*/  LOP3.LUT R7, R79, R248, RZ, 0x3c, !PT ;  /* 0x000000f84f077212 */ /* 0x000fe400078e3cff */
[----:B------:R-:W-:Y:S02]  /*6b50*/  FMNMX.FTZ R3, R239, R3, !PT ;  /* 0x00000003ef037209 */ /* 0x000fe40007810000 */
[----:B-1----:R-:W-:Y:S01]  /*6b60*/  FMNMX.FTZ R138, R138, R16, !PT ;  /* 0x000000108a8a7209 */ /* 0x002fe20007810000 */
[----:B------:R-:W-:Y:S01]  /*6b70*/  IMAD.WIDE.U32 R86, R7, -0x2daee0ad, RZ ;  /* 0xd2511f5307567825 */ /* 0x000fe200078e00ff */
[----:B------:R-:W-:Y:S02]  /*6b80*/  FMNMX.FTZ R3, R222, R3, !PT ;  /* 0x00000003de037209 */ /* 0x000fe40007810000 */
[----:B--2---:R-:W-:-:S02]  /*6b90*/  FMNMX.FTZ R140, R11, R140, !PT ;  /* 0x0000008c0b8c7209 */ /* 0x004fc40007810000 */
[----:B------:R-:W-:Y:S02]  /*6ba0*/  FMNMX.FTZ R3, R197, R3, !PT ;  /* 0x00000003c5037209 */ /* 0x000fe40007810000 */
[----:B------:R-:W-:Y:S02]  /*6bb0*/  FSETP.NEU.FTZ.AND P0, PT, R140, -INF , PT ;  /* 0xff8000008c00780b */ /* 0x000fe40003f1d000 */
[----:B------:R-:W-:-:S04]  /*6bc0*/  FMNMX.FTZ R3, R202, R3, !PT ;  /* 0x00000003ca037209 */ /* 0x000fc80007810000 */
[----:B------:R-:W-:-:S04]  /*6bd0*/  FMNMX.FTZ R3, R224, R3, !PT ;  /* 0x00000003e0037209 */ /* 0x000fc80007810000 */
[----:B------:R-:W-:-:S04]  /*6be0*/  FMNMX.FTZ R3, R225, R3, !PT ;  /* 0x00000003e1037209 */ /* 0x000fc80007810000 */
[----:B------:R-:W-:-:S04]  /*6bf0*/  FMNMX.FTZ R3, R226, R3, !PT ;  /* 0x00000003e2037209 */ /* 0x000fc80007810000 */
[----:B------:R-:W-:-:S05]  /*6c00*/  FMNMX.FTZ R3, R227, R3, !PT ;  /* 0x00000003e3037209 */ /* 0x000fca0007810000 */
[----:B------:R-:W1:Y:S02]  /*6c10*/  SHFL.BFLY PT, R134, R3, 0x2, 0x1f ;  /* 0x0c401f0003867f89 */ /* 0x000e6400000e0000 */
[----:B-1----:R-:W-:Y:S01]  /*6c20*/  FMNMX.FTZ R134, R3, R134, !PT ;  /* 0x0000008603867209 */ /* 0x002fe20007810000 */
[----:B---3--:R-:W-:-:S05]  /*6c30*/  IMAD.WIDE.U32 R90, R8, -0x2daee0ad, RZ ;  /* 0xd2511f53085a7825 */ /* 0x008fca00078e00ff */
[----:B------:R-:W-:Y:S02]  /*6c40*/  LOP3.LUT R4, R91, UR21, R168, 0x96, !PT ;  /* 0x000000155b047c12 */ /* 0x000fe4000f8e96a8 */
[----:B------:R-:W-:-:S03]  /*6c50*/  LOP3.LUT R7, R87, UR5, R90, 0x96, !PT ;  /* 0x0000000557077c12 */ /* 0x000fc6000f8e965a */
[----:B------:R-:W-:-:S04]  /*6c60*/  IMAD.WIDE.U32 R4, R4, -0x326172a9, RZ ;  /* 0xcd9e8d5704047825 */ /* 0x000fc800078e00ff */
[----:B------:R-:W-:Y:S01]  /*6c70*/  IMAD.WIDE.U32 R62, R7, -0x326172a9, RZ ;  /* 0xcd9e8d57073e7825 */ /* 0x000fe200078e00ff */
[C---:B------:R-:W-:Y:S02]  /*6c80*/  LOP3.LUT R8, R5.reuse, UR14, R78, 0x96, !PT ;  /* 0x0000000e05087c12 */ /* 0x040fe4000f8e964e */
[----:B------:R-:W-:Y:S02]  /*6c90*/  LOP3.LUT R17, R5, UR14, R76, 0x96, !PT ;  /* 0x0000000e05117c12 */ /* 0x000fe4000f8e964c */
[----:B------:R-:W-:Y:S01]  /*6ca0*/  FMNMX.FTZ R5, R120, R6, !PT ;  /* 0x0000000678057209 */ /* 0x000fe20007810000 */
[----:B------:R-:W-:Y:S01]  /*6cb0*/  IMAD.WIDE.U32 R8, R8, -0x2daee0ad, RZ ;  /* 0xd2511f5308087825 */ /* 0x000fe200078e00ff */
[----:B------:R-:W-:Y:S01]  /*6cc0*/  LOP3.LUT R6, R85, UR5, R90, 0x96, !PT ;  /* 0x0000000555067c12 */ /* 0x000fe2000f8e965a */
[----:B------:R-:W-:Y:S01]  /*6cd0*/  UIADD3 UR5, UR21, -0x56f99767, URZ ;  /* 0xa906689915057890 */ /* 0x000fe2000fffe03f */
[----:B------:R-:W-:Y:S02]  /*6ce0*/  FMNMX.FTZ R5, R158, R5, !PT ;  /* 0x000000059e057209 */ /* 0x000fe40007810000 */
[----:B------:R-:W-:Y:S01]  /*6cf0*/  LOP3.LUT R9, R9, UR11, R86, 0x96, !PT ;  /* 0x0000000b09097c12 */ /* 0x000fe2000f8e9656 */
[----:B------:R-:W-:Y:S01]  /*6d00*/  IMAD.WIDE.U32 R60, R6, -0x326172a9, RZ ;  /* 0xcd9e8d57063c7825 */ /* 0x000fe200078e00ff */
[----:B------:R-:W-:-:S02]  /*6d10*/  FMNMX.FTZ R5, R151, R5, !PT ;  /* 0x0000000597057209 */ /* 0x000fc40007810000 */
[----:B------:R-:W-:Y:S01]  /*6d20*/  LOP3.LUT R7, R63, UR12, R4, 0x96, !PT ;  /* 0x0000000c3f077c12 */ /* 0x000fe2000f8e9604 */
[----:B------:R-:W-:Y:S01]  /*6d30*/  IMAD.WIDE.U32 R12, R9, -0x326172a9, RZ ;  /* 0xcd9e8d57090c7825 */ /* 0x000fe200078e00ff */
[----:B------:R-:W-:-:S03]  /*6d40*/  FMNMX.FTZ R5, R145, R5, !PT ;  /* 0x0000000591057209 */ /* 0x000fc60007810000 */
[----:B------:R-:W-:Y:S01]  /*6d50*/  IMAD.WIDE.U32 R6, R7, -0x2daee0ad, RZ ;  /* 0xd2511f5307067825 */ /* 0x000fe200078e00ff */
[----:B------:R-:W-:Y:S02]  /*6d60*/  FMNMX.FTZ R5, R137, R5, !PT ;  /* 0x0000000589057209 */ /* 0x000fe40007810000 */
[----:B------:R-:W-:Y:S02]  /*6d70*/  LOP3.LUT R9, R13, UR10, R62, 0x96, !PT ;  /* 0x0000000a0d097c12 */ /* 0x000fe4000f8e963e */
[----:B------:R-:W-:Y:S02]  /*6d80*/  FMNMX.FTZ R5, R163, R5, !PT ;  /* 0x00000005a3057209 */ /* 0x000fe40007810000 */
[----:B------:R-:W-:Y:S01]  /*6d90*/  LOP3.LUT R8, R7, UR9, R8, 0x96, !PT ;  /* 0x0000000907087c12 */ /* 0x000fe2000f8e9608 */
[----:B------:R-:W-:Y:S01]  /*6da0*/  IMAD.WIDE.U32 R14, R9, -0x2daee0ad, RZ ;  /* 0xd2511f53090e7825 */ /* 0x000fe200078e00ff */
[----:B------:R-:W-:Y:S02]  /*6db0*/  LOP3.LUT R9, R61, UR12, R4, 0x96, !PT ;  /* 0x0000000c3d097c12 */ /* 0x000fe4000f8e9604 */
[----:B------:R-:W-:Y:S01]  /*6dc0*/  FMNMX.FTZ R4, R160, R5, !PT ;  /* 0x00000005a0047209 */ /* 0x000fe20007810000 */
[----:B------:R-:W-:Y:S01]  /*6dd0*/  FMUL.FTZ R5, R140, UR17 ;  /* 0x000000118c057c20 */ /* 0x000fe20008410000 */
[----:B------:R-:W-:Y:S01]  /*6de0*/  LOP3.LUT R10, R15, UR7, R6, 0x96, !PT ;  /* 0x000000070f0a7c12 */ /* 0x000fe2000f8e9606 */
[----:B------:R-:W-:Y:S01]  /*6df0*/  IMAD.WIDE.U32 R6, R17, -0x2daee0ad, RZ ;  /* 0xd2511f5311067825 */ /* 0x000fe200078e00ff */
[----:B------:R-:W-:-:S02]  /*6e00*/  FMNMX.FTZ R4, R152, R4, !PT ;  /* 0x0000000498047209 */ /* 0x000fc40007810000 */
[----:B------:R-:W-:Y:S01]  /*6e10*/  FSEL R15, R5, RZ, P0 ;  /* 0x000000ff050f7208 */ /* 0x000fe20000000000 */
[----:B------:R-:W-:Y:S01]  /*6e20*/  IMAD.WIDE.U32 R48, R9, -0x2daee0ad, RZ ;  /* 0xd2511f5309307825 */ /* 0x000fe200078e00ff */
[----:B------:R-:W-:Y:S02]  /*6e30*/  FMNMX.FTZ R4, R153, R4, !PT ;  /* 0x0000000499047209 */ /* 0x000fe40007810000 */
[----:B------:R-:W-:Y:S01]  /*6e40*/  LOP3.LUT R16, R7, UR11, R84, 0x96, !PT ;  /* 0x0000000b07107c12 */ /* 0x000fe2000f8e9654 */
[----:B------:R-:W-:Y:S01]  /*6e50*/  FFMA.FTZ R5, R93, UR17, -R15 ;  /* 0x000000115d057c23 */ /* 0x000fe2000801080f */
[----:B------:R-:W-:Y:S01]  /*6e60*/  FMNMX.FTZ R4, R187, R4, !PT ;  /* 0x00000004bb047209 */ /* 0x000fe20007810000 */
[----:B------:R-:W-:Y:S01]  /*6e70*/  IMAD.WIDE.U32 R10, R10, -0x326172a9, RZ ;  /* 0xcd9e8d570a0a7825 */ /* 0x000fe200078e00ff */
[----:B------:R-:W-:Y:S01]  /*6e80*/  FSETP.NEU.FTZ.AND P0, PT, R138, -INF , PT ;  /* 0xff8000008a00780b */ /* 0x000fe20003f1d000 */
[----:B------:R1:W-:Y:S01]  /*6e90*/  MUFU.EX2 R215, R5 ;  /* 0x0000000500d77308 */ /* 0x0003e20000000800 */
[----:B------:R-:W-:Y:S01]  /*6ea0*/  FMNMX.FTZ R7, R186, R4, !PT ;  /* 0x00000004ba077209 */ /* 0x000fe20007810000 */
[----:B------:R-:W-:Y:S01]  /*6eb0*/  FMUL.FTZ R4, R138, UR17 ;  /* 0x000000118a047c20 */ /* 0x000fe20008410000 */
[----:B------:R-:W-:-:S02]  /*6ec0*/  LOP3.LUT R13, R49, UR9, R6, 0x96, !PT ;  /* 0x00000009310d7c12 */ /* 0x000fc4000f8e9606 */
[----:B------:R-:W-:Y:S02]  /*6ed0*/  FMNMX.FTZ R7, R169, R7, !PT ;  /* 0x00000007a9077209 */ /* 0x000fe40007810000 */
[----:B------:R-:W-:Y:S01]  /*6ee0*/  FSEL R21, R4, RZ, P0 ;  /* 0x000000ff04157208 */ /* 0x000fe20000000000 */
[----:B------:R-:W-:Y:S01]  /*6ef0*/  IMAD.WIDE.U32 R50, R13, -0x326172a9, RZ ;  /* 0xcd9e8d570d327825 */ /* 0x000fe200078e00ff */
[----:B------:R-:W-:-:S03]  /*6f00*/  FMNMX.FTZ R7, R167, R7, !PT ;  /* 0x00000007a7077209 */ /* 0x000fc60007810000 */
[----:B------:R-:W-:-:S04]  /*6f10*/  FFMA.FTZ R6, R92, UR17, -R21 ;  /* 0x000000115c067c23 */ /* 0x000fc80008010815 */
[----:B------:R2:W-:Y:S01]  /*6f20*/  MUFU.EX2 R211, R6 ;  /* 0x0000000600d37308 */ /* 0x0005e20000000800 */
[----:B-1----:R-:W-:-:S04]  /*6f30*/  IMAD.WIDE.U32 R4, R8, -0x326172a9, RZ ;  /* 0xcd9e8d5708047825 */ /* 0x002fc800078e00ff */
[----:B------:R-:W-:Y:S01]  /*6f40*/  FFMA.FTZ R8, R95, UR17, -R21 ;  /* 0x000000115f087c23 */ /* 0x000fe20008010815 */
[----:B------:R-:W-:Y:S02]  /*6f50*/  LOP3.LUT R9, R5, UR8, R12, 0x96, !PT ;  /* 0x0000000805097c12 */ /* 0x000fe4000f8e960c */
[----:B------:R-:W-:Y:S01]  /*6f60*/  FMNMX.FTZ R5, R232, R7, !PT ;  /* 0x00000007e8057209 */ /* 0x000fe20007810000 */
[----:B------:R1:W-:Y:S01]  /*6f70*/  MUFU.EX2 R210, R8 ;  /* 0x0000000800d27308 */ /* 0x0003e20000000800 */
[----:B------:R-:W-:Y:S01]  /*6f80*/  LOP3.LUT R7, R11, UR6, R4, 0x96, !PT ;  /* 0x000000060b077c12 */ /* 0x000fe2000f8e9604 */
[----:B------:R-:W3:Y:S01]  /*6f90*/  SHFL.BFLY PT, R12, R134, 0x1, 0x1f ;  /* 0x0c201f00860c7f89 */ /* 0x000ee200000e0000 */
[----:B------:R-:W-:Y:S01]  /*6fa0*/  FMNMX.FTZ R3, R251, R5, !PT ;  /* 0x00000005fb037209 */ /* 0x000fe20007810000 */
[----:B------:R-:W-:-:S03]  /*6fb0*/  IMAD.WIDE.U32 R4, R16, -0x326172a9, RZ ;  /* 0xcd9e8d5710047825 */ /* 0x000fc600078e00ff */
[----:B------:R-:W-:Y:S01]  /*6fc0*/  FMNMX.FTZ R3, R250, R3, !PT ;  /* 0x00000003fa037209 */ /* 0x000fe20007810000 */
[----:B--2---:R-:W-:Y:S01]  /*6fd0*/  IMAD.WIDE.U32 R6, R7, -0x2daee0ad, RZ ;  /* 0xd2511f5307067825 */ /* 0x004fe200078e00ff */
[----:B------:R-:W-:Y:S02]  /*6fe0*/  LOP3.LUT R26, R5, UR10, R60, 0x96, !PT ;  /* 0x0000000a051a7c12 */ /* 0x000fe4000f8e963c */
[----:B------:R-:W-:Y:S01]  /*6ff0*/  FMNMX.FTZ R5, R249, R3, !PT ;  /* 0x00000003f9057209 */ /* 0x000fe20007810000 */
[----:B------:R-:W-:Y:S01]  /*7000*/  FFMA.FTZ R3, R94, UR17, -R21 ;  /* 0x000000115e037c23 */ /* 0x000fe20008010815 */
[----:B------:R-:W-:Y:S02]  /*7010*/  LOP3.LUT R25, R51, UR8, R4, 0x96, !PT ;  /* 0x0000000833197c12 */ /* 0x000fe4000f8e9604 */
[----:B------:R-:W-:Y:S01]  /*7020*/  FMNMX.FTZ R5, R234, R5, !PT ;  /* 0x00000005ea057209 */ /* 0x000fe20007810000 */
[----:B------:R2:W-:Y:S01]  /*7030*/  MUFU.EX2 R93, R3 ;  /* 0x00000003005d7308 */ /* 0x0005e20000000800 */
[----:B-1----:R-:W-:Y:S01]  /*7040*/  IMAD.WIDE.U32 R8, R9, -0x2daee0ad, RZ ;  /* 0xd2511f5309087825 */ /* 0x002fe200078e00ff */
[----:B------:R-:W-:-:S02]  /*7050*/  LOP3.LUT R11, R6, 0xffff, RZ, 0xc0, !PT ;  /* 0x0000ffff060b7812 */ /* 0x000fc400078ec0ff */
[----:B------:R-:W-:Y:S02]  /*7060*/  LOP3.LUT R17, R6, 0xff, RZ, 0xc0, !PT ;  /* 0x000000ff06117812 */ /* 0x000fe400078ec0ff */
[----:B------:R-:W-:Y:S02]  /*7070*/  LOP3.LUT R8, R7, UR15, R8, 0x96, !PT ;  /* 0x0000000f07087c12 */ /* 0x000fe4000f8e9608 */
[--C-:B------:R-:W-:Y:S02]  /*7080*/  SHF.R.U32.HI R13, RZ, 0x10, R6.reuse ;  /* 0x00000010ff0d7819 */ /* 0x100fe40000011606 */
[----:B------:R-:W-:Y:S02]  /*7090*/  SHF.R.U32.HI R22, RZ, 0x18, R6 ;  /* 0x00000018ff167819 */ /* 0x000fe40000011606 */
[----:B------:R-:W-:Y:S02]  /*70a0*/  LOP3.LUT R9, R9, UR5, R14, 0x96, !PT ;  /* 0x0000000509097c12 */ /* 0x000fe4000f8e960e */
[----:B---3--:R-:W-:-:S02]  /*70b0*/  FMNMX.FTZ R134, R134, R12, !PT ;  /* 0x0000000c86867209 */ /* 0x008fc40007810000 */
[----:B--2---:R-:W-:Y:S01]  /*70c0*/  FMNMX.FTZ R3, R182, R5, !PT ;  /* 0x00000005b6037209 */ /* 0x004fe20007810000 */
[--C-:B------:R-:W-:Y:S01]  /*70d0*/  FFMA.FTZ R5, R89, UR17, -R21.reuse ;  /* 0x0000001159057c23 */ /* 0x100fe20008010815 */
[----:B------:R-:W-:Y:S02]  /*70e0*/  FSETP.NEU.FTZ.AND P0, PT, R134, -INF , PT ;  /* 0xff8000008600780b */ /* 0x000fe40003f1d000 */
[----:B------:R-:W-:Y:S01]  /*70f0*/  FMNMX.FTZ R4, R183, R3, !PT ;  /* 0x00000003b7047209 */ /* 0x000fe20007810000 */
[----:B------:R1:W2:Y:S01]  /*7100*/  MUFU.EX2 R23, R5 ;  /* 0x0000000500177308 */ /* 0x0002a20000000800 */
[----:B------:R-:W-:Y:S02]  /*7110*/  FFMA.FTZ R3, R72, UR17, -R21 ;  /* 0x0000001148037c23 */ /* 0x000fe40008010815 */
[----:B------:R-:W-:-:S04]  /*7120*/  FMNMX.FTZ R4, R192, R4, !PT ;  /* 0x00000004c0047209 */ /* 0x000fc80007810000 */
[----:B------:R-:W-:Y:S01]  /*7130*/  FMNMX.FTZ R7, R193, R4, !PT ;  /* 0x00000004c1077209 */ /* 0x000fe20007810000 */
[----:B------:R3:W-:Y:S03]  /*7140*/  MUFU.EX2 R236, R3 ;  /* 0x0000000300ec7308 */ /* 0x0007e60000000800 */
[----:B------:R-:W-:-:S04]  /*7150*/  FMNMX.FTZ R7, R230, R7, !PT ;  /* 0x00000007e6077209 */ /* 0x000fc80007810000 */
[----:B------:R-:W-:Y:S01]  /*7160*/  FMNMX.FTZ R6, R229, R7, !PT ;  /* 0x00000007e5067209 */ /* 0x000fe20007810000 */
[----:B------:R-:W-:Y:S01]  /*7170*/  FFMA.FTZ R7, R52, UR17, -R21 ;  /* 0x0000001134077c23 */ /* 0x000fe20008010815 */
[----:B-1----:R-:W-:-:S04]  /*7180*/  IMAD.WIDE.U32 R4, R9, -0x326172a9, RZ ;  /* 0xcd9e8d5709047825 */ /* 0x002fc800078e00ff */
[----:B------:R-:W-:Y:S01]  /*7190*/  FFMA.FTZ R9, R55, UR17, -R21 ;  /* 0x0000001137097c23 */ /* 0x000fe20008010815 */
[----:B------:R-:W-:Y:S01]  /*71a0*/  FMNMX.FTZ R6, R228, R6, !PT ;  /* 0x00000006e4067209 */ /* 0x000fe20007810000 */
[----:B------:R1:W-:Y:S01]  /*71b0*/  MUFU.EX2 R238, R7 ;  /* 0x0000000700ee7308 */ /* 0x0003e20000000800 */
[----:B------:R-:W-:-:S03]  /*71c0*/  LOP3.LUT R12, R4, 0xffff, RZ, 0xc0, !PT ;  /* 0x0000ffff040c7812 */ /* 0x000fc600078ec0ff */
[----:B------:R-:W4:Y:S01]  /*71d0*/  SHFL.BFLY PT, R16, R6, 0x2, 0x1f ;  /* 0x0c401f0006107f89 */ /* 0x000f2200000e0000 */
[----:B---3--:R-:W-:Y:S01]  /*71e0*/  LOP3.LUT R3, R5, UR16, R10, 0x96, !PT ;  /* 0x0000001005037c12 */ /* 0x008fe2000f8e960a */
[----:B------:R-:W-:Y:S01]  /*71f0*/  FMUL.FTZ R5, R134, UR17 ;  /* 0x0000001186057c20 */ /* 0x000fe20008410000 */
[----:B------:R-:W-:Y:S01]  /*7200*/  LOP3.LUT R19, R4, 0xff, RZ, 0xc0, !PT ;  /* 0x000000ff04137812 */ /* 0x000fe200078ec0ff */
[----:B------:R3:W-:Y:S01]  /*7210*/  MUFU.EX2 R95, R9 ;  /* 0x00000009005f7308 */ /* 0x0007e20000000800 */
[--C-:B------:R-:W-:Y:S02]  /*7220*/  SHF.R.U32.HI R14, RZ, 0x10, R4.reuse ;  /* 0x00000010ff0e7819 */ /* 0x100fe40000011604 */
[----:B------:R-:W-:Y:S02]  /*7230*/  SHF.R.U32.HI R18, RZ, 0x18, R4 ;  /* 0x00000018ff127819 */ /* 0x000fe40000011604 */
[----:B------:R-:W-:Y:S02]  /*7240*/  LOP3.LUT R4, R8, 0xffff, RZ, 0xc0, !PT ;  /* 0x0000ffff08047812 */ /* 0x000fe400078ec0ff */
[----:B------:R-:W-:Y:S01]  /*7250*/  FSEL R20, R5, RZ, P0 ;  /* 0x000000ff05147208 */ /* 0x000fe20000000000 */
[----:B-1----:R-:W-:Y:S01]  /*7260*/  FFMA.FTZ R7, R54, UR17, -R21 ;  /* 0x0000001136077c23 */ /* 0x002fe20008010815 */
[----:B------:R-:W-:Y:S01]  /*7270*/  SHF.R.U32.HI R5, RZ, 0x10, R8 ;  /* 0x00000010ff057819 */ /* 0x000fe20000011608 */
[----:B------:R-:W-:Y:S02]  /*7280*/  LDSM.16.MT88.4 R52, [R206+0x4400] ;  /* 0x00440000ce34783b */ /* 0x000fe40000004200 */
[----:B------:R-:W-:Y:S01]  /*7290*/  FFMA.FTZ R2, R101, UR17, -R20 ;  /* 0x0000001165027c23 */ /* 0x000fe20008010814 */
[----:B------:R1:W-:Y:S01]  /*72a0*/  MUFU.EX2 R174, R7 ;  /* 0x0000000700ae7308 */ /* 0x0003e20000000800 */
[----:B------:R-:W-:Y:S01]  /*72b0*/  LOP3.LUT R10, R13, 0xff, RZ, 0xc0, !PT ;  /* 0x000000ff0d0a7812 */ /* 0x000fe200078ec0ff */
[----:B------:R-:W-:Y:S01]  /*72c0*/  IMAD.U32 R13, RZ, RZ, UR13 ;  /* 0x0000000dff0d7e24 */ /* 0x000fe2000f8e00ff */
[----:B---3--:R-:W-:-:S02]  /*72d0*/  SHF.R.U32.HI R9, RZ, 0x8, R11 ;  /* 0x00000008ff097819 */ /* 0x008fc4000001160b */
[----:B------:R-:W-:Y:S02]  /*72e0*/  LOP3.LUT R11, R8, 0xff, RZ, 0xc0, !PT ;  /* 0x000000ff080b7812 */ /* 0x000fe400078ec0ff */
[----:B------:R-:W-:Y:S01]  /*72f0*/  PRMT R17, R17, 0x5410, R9 ;  /* 0x0000541011117816 */ /* 0x000fe20000000009 */
[----:B------:R-:W-:Y:S01]  /*7300*/  FFMA.FTZ R9, R111, UR17, -R20 ;  /* 0x000000116f097c23 */ /* 0x000fe20008010814 */
[----:B----4-:R-:W-:Y:S01]  /*7310*/  FMNMX.FTZ R6, R6, R16, !PT ;  /* 0x0000001006067209 */ /* 0x010fe20007810000 */
[----:B--2---:R-:W-:Y:S01]  /*7320*/  IMAD.MOV.U32 R111, RZ, RZ, R23 ;  /* 0x000000ffff6f7224 */ /* 0x004fe200078e0017 */
[----:B------:R-:W-:Y:S01]  /*7330*/  SHF.R.U32.HI R8, RZ, 0x18, R8 ;  /* 0x00000018ff087819 */ /* 0x000fe20000011608 */
[----:B------:R2:W-:Y:S01]  /*7340*/  MUFU.EX2 R209, R2 ;  /* 0x0000000200d17308 */ /* 0x0005e20000000800 */
[----:B------:R-:W-:Y:S02]  /*7350*/  PRMT R22, R10, 0x5410, R22 ;  /* 0x000054100a167816 */ /* 0x000fe40000000016 */
[----:B------:R-:W-:-:S02]  /*7360*/  LEA R0, R13, UR13, 0x10 ;  /* 0x0000000d0d007c11 */ /* 0x000fc4000f8e80ff */
[----:B-1----:R-:W-:Y:S02]  /*7370*/  SHF.R.U32.HI R7, RZ, 0x8, R4 ;  /* 0x00000008ff077819 */ /* 0x002fe40000011604 */
[----:B------:R-:W-:Y:S01]  /*7380*/  LOP3.LUT R4, R5, 0xff, RZ, 0xc0, !PT ;  /* 0x000000ff05047812 */ /* 0x000fe200078ec0ff */
[----:B------:R-:W-:Y:S01]  /*7390*/  FFMA.FTZ R5, R106, UR17, -R20 ;  /* 0x000000116a057c23 */ /* 0x000fe20008010814 */
[----:B------:R-:W-:Y:S01]  /*73a0*/  PRMT R23, R11, 0x5410, R7 ;  /* 0x000054100b177816 */ /* 0x000fe20000000007 */
[----:B------:R1:W-:Y:S01]  /*73b0*/  MUFU.EX2 R233, R9 ;  /* 0x0000000900e97308 */ /* 0x0003e20000000800 */
[----:B------:R-:W-:Y:S02]  /*73c0*/  SHF.R.U32.HI R7, RZ, 0x8, R12 ;  /* 0x00000008ff077819 */ /* 0x000fe4000001160c */
[----:B------:R-:W3:Y:S01]  /*73d0*/  SHFL.BFLY PT, R12, R6, 0x1, 0x1f ;  /* 0x0c201f00060c7f89 */ /* 0x000ee200000e0000 */
[----:B------:R-:W-:Y:S02]  /*73e0*/  PRMT R24, R4, 0x5410, R8 ;  /* 0x0000541004187816 */ /* 0x000fe40000000008 */
[----:B------:R-:W-:Y:S01]  /*73f0*/  LOP3.LUT R4, R14, 0xff, RZ, 0xc0, !PT ;  /* 0x000000ff0e047812 */ /* 0x000fe200078ec0ff */
[----:B------:R-:W-:Y:S01]  /*7400*/  FFMA.FTZ R14, R117, UR17, -R15 ;  /* 0x00000011750e7c23 */ /* 0x000fe2000801080f */
[----:B--2---:R-:W-:Y:S01]  /*7410*/  LOP3.LUT R2, R3, 0xffff, RZ, 0xc0, !PT ;  /* 0x0000ffff03027812 */ /* 0x004fe200078ec0ff */
[----:B------:R2:W4:Y:S01]  /*7420*/  MUFU.EX2 R176, R5 ;  /* 0x0000000500b07308 */ /* 0x0005220000000800 */
[----:B------:R-:W-:-:S02]  /*7430*/  PRMT R10, R4, 0x5410, R18 ;  /* 0x00005410040a7816 */ /* 0x000fc40000000012 */
[----:B------:R-:W-:Y:S02]  /*7440*/  SHF.R.U32.HI R4, RZ, 0x10, R3 ;  /* 0x00000010ff047819 */ /* 0x000fe40000011603 */
[----:B------:R-:W-:Y:S01]  /*7450*/  PRMT R11, R19, 0x5410, R7 ;  /* 0x00005410130b7816 */ /* 0x000fe20000000007 */
[----:B------:R-:W-:Y:S01]  /*7460*/  IMAD.WIDE.U32 R18, R25, -0x2daee0ad, RZ ;  /* 0xd2511f5319127825 */ /* 0x000fe200078e00ff */
[----:B------:R-:W-:-:S03]  /*7470*/  SHF.R.U32.HI R7, RZ, 0x8, R2 ;  /* 0x00000008ff077819 */ /* 0x000fc60000011602 */
[--C-:B------:R-:W-:Y:S01]  /*7480*/  FFMA.FTZ R2, R75, UR17, -R20.reuse ;  /* 0x000000114b027c23 */ /* 0x100fe20008010814 */
[----:B-1----:R-:W-:Y:S01]  /*7490*/  LOP3.LUT R9, R3, 0xff, RZ, 0xc0, !PT ;  /* 0x000000ff03097812 */ /* 0x002fe200078ec0ff */
[----:B------:R-:W-:Y:S01]  /*74a0*/  MUFU.EX2 R92, R14 ;  /* 0x0000000e005c7308 */ /* 0x000fe20000000800 */
[----:B------:R-:W-:Y:S02]  /*74b0*/  SHF.R.U32.HI R8, RZ, 0x18, R3 ;  /* 0x00000018ff087819 */ /* 0x000fe40000011603 */
[----:B------:R-:W-:Y:S02]  /*74c0*/  LOP3.LUT R3, R4, 0xff, RZ, 0xc0, !PT ;  /* 0x000000ff04037812 */ /* 0x000fe400078ec0ff */
[----:B------:R-:W-:Y:S01]  /*74d0*/  PRMT R9, R9, 0x5410, R7 ;  /* 0x0000541009097816 */ /* 0x000fe20000000007 */
[----:B--2---:R-:W-:Y:S02]  /*74e0*/  FFMA.FTZ R5, R108, UR17, -R20 ;  /* 0x000000116c057c23 */ /* 0x004fe40008010814 */
[----:B------:R1:W-:Y:S01]  /*74f0*/  MUFU.EX2 R237, R2 ;  /* 0x0000000200ed7308 */ /* 0x0003e20000000800 */
[----:B------:R-:W-:-:S02]  /*7500*/  PRMT R8, R3, 0x5410, R8 ;  /* 0x0000541003087816 */ /* 0x000fc40000000008 */
[----:B------:R-:W-:Y:S02]  /*7510*/  F2FP.F16.F32.PACK_AB R3, R111, R93 ;  /* 0x0000005d6f03723e */ /* 0x000fe400000000ff */
[----:B---3--:R-:W-:Y:S01]  /*7520*/  FMNMX.FTZ R139, R6, R12, !PT ;  /* 0x0000000c068b7209 */ /* 0x008fe20007810000 */
[----:B------:R-:W-:Y:S01]  /*7530*/  IMAD.WIDE.U32 R12, R26, -0x2daee0ad, RZ ;  /* 0xd2511f531a0c7825 */ /* 0x000fe200078e00ff */
[--C-:B------:R-:W-:Y:S01]  /*7540*/  HSET2.LE.AND R7, R10, R0.reuse, PT ;  /* 0x000000000a077233 */ /* 0x100fe20003803000 */
[----:B------:R2:W3:Y:S01]  /*7550*/  MUFU.EX2 R235, R5 ;  /* 0x0000000500eb7308 */ /* 0x0004e20000000800 */
[----:B----4-:R-:W-:Y:S02]  /*7560*/  F2FP.F16.F32.PACK_AB R4, R209, R176 ;  /* 0x000000b0d104723e */ /* 0x010fe400000000ff */
[----:B------:R-:W-:Y:S02]  /*7570*/  HSET2.LE.AND R8, R8, R0, PT ;  /* 0x0000000008087233 */ /* 0x000fe40003803000 */
[----:B------:R-:W-:-:S02]  /*7580*/  LOP3.LUT R7, R7, R4, RZ, 0xc0, !PT ;  /* 0x0000000407077212 */ /* 0x000fc400078ec0ff */
[--C-:B------:R-:W-:Y:S02]  /*7590*/  HSET2.LE.AND R4, R9, R0.reuse, PT ;  /* 0x0000000009047233 */ /* 0x100fe40003803000 */
[--C-:B-1----:R-:W-:Y:S01]  /*75a0*/  HSET2.LE.AND R2, R11, R0.reuse, PT ;  /* 0x000000000b027233 */ /* 0x102fe20003803000 */
[----:B------:R-:W-:Y:S01]  /*75b0*/  FFMA.FTZ R11, R116, UR17, -R15 ;  /* 0x00000011740b7c23 */ /* 0x000fe2000801080f */
[----:B------:R-:W-:Y:S01]  /*75c0*/  LOP3.LUT R16, R19, UR5, R12, 0x96, !PT ;  /* 0x0000000513107c12 */ /* 0x000fe2000f8e960c */
[C---:B------:R-:W-:Y:S01]  /*75d0*/  FMUL.FTZ R12, R139.reuse, UR17 ;  /* 0x000000118b0c7c20 */ /* 0x040fe20008410000 */
[----:B------:R-:W-:Y:S01]  /*75e0*/  FSETP.NEU.FTZ.AND P0, PT, R139, -INF , PT ;  /* 0xff8000008b00780b */ /* 0x000fe20003f1d000 */
[----:B------:R-:W-:Y:S01]  /*75f0*/  MUFU.EX2 R214, R11 ;  /* 0x0000000b00d67308 */ /* 0x000fe20000000800 */
[----:B------:R-:W-:Y:S01]  /*7600*/  LOP3.LUT R6, R2, R3, RZ, 0xc0, !PT ;  /* 0x0000000302067212 */ /* 0x000fe200078ec0ff */
[----:B--2---:R-:W-:Y:S01]  /*7610*/  FFMA.FTZ R5, R80, UR17, -R20 ;  /* 0x0000001150057c23 */ /* 0x004fe20008010814 */
[----:B------:R-:W-:-:S02]  /*7620*/  HSET2.LE.AND R2, R17, R0, PT ;  /* 0x0000000011027233 */ /* 0x000fc40003803000 */
[----:B------:R-:W-:-:S03]  /*7630*/  F2FP.F16.F32.PACK_AB R3, R174, R238 ;  /* 0x000000eeae03723e */ /* 0x000fc600000000ff */
[----:B------:R1:W2:Y:S01]  /*7640*/  MUFU.EX2 R171, R5 ;  /* 0x0000000500ab7308 */ /* 0x0002a20000000800 */
[----:B---3--:R-:W-:Y:S02]  /*7650*/  F2FP.F16.F32.PACK_AB R9, R235, R233 ;  /* 0x000000e9eb09723e */ /* 0x008fe400000000ff */
[----:B------:R-:W-:Y:S01]  /*7660*/  LOP3.LUT R10, R2, R3, RZ, 0xc0, !PT ;  /* 0x00000003020a7212 */ /* 0x000fe200078ec0ff */
[----:B------:R-:W-:Y:S01]  /*7670*/  FFMA.FTZ R2, R82, UR17, -R20 ;  /* 0x0000001152027c23 */ /* 0x000fe20008010814 */
[----:B------:R-:W-:Y:S02]  /*7680*/  FSEL R17, R12, RZ, P0 ;  /* 0x000000ff0c117208 */ /* 0x000fe40000000000 */
[----:B------:R-:W-:Y:S01]  /*7690*/  LOP3.LUT R12, R13, UR7, R48, 0x96, !PT ;  /* 0x000000070d0c7c12 */ /* 0x000fe2000f8e9630 */
[----:B------:R3:W-:Y:S04]  /*76a0*/  MUFU.EX2 R94, R2 ;  /* 0x00000002005e7308 */ /* 0x0007e80000000800 */
[----:B------:R-:W-:-:S04]  /*76b0*/  IMAD.WIDE.U32 R12, R12, -0x326172a9, RZ ;  /* 0xcd9e8d570c0c7825 */ /* 0x000fc800078e00ff */
[----:B-1----:R-:W-:Y:S01]  /*76c0*/  FFMA.FTZ R5, R81, UR17, -R20 ;  /* 0x0000001151057c23 */ /* 0x002fe20008010814 */
[----:B--2---:R-:W-:-:S03]  /*76d0*/  F2FP.F16.F32.PACK_AB R3, R171, R237 ;  /* 0x000000edab03723e */ /* 0x004fc600000000ff */
[----:B------:R1:W2:Y:S01]  /*76e0*/  MUFU.EX2 R89, R5 ;  /* 0x0000000500597308 */ /* 0x0002a20000000800 */
[----:B---3--:R-:W-:-:S05]  /*76f0*/  HSET2.LE.AND R2, R22, R0, PT ;  /* 0x0000000016027233 */ /* 0x008fca0003803000 */
[----:B------:R-:W-:Y:S01]  /*7700*/  LOP3.LUT R11, R2, R3, RZ, 0xc0, !PT ;  /* 0x00000003020b7212 */ /* 0x000fe200078ec0ff */
[----:B------:R-:W-:Y:S01]  /*7710*/  FFMA.FTZ R3, R118, UR17, -R15 ;  /* 0x0000001176037c23 */ /* 0x000fe2000801080f */
[----:B------:R-:W-:-:S03]  /*7720*/  HSET2.LE.AND R2, R24, R0, PT ;  /* 0x0000000018027233 */ /* 0x000fc60003803000 */
[----:B------:R2:W3:Y:S01]  /*7730*/  MUFU.EX2 R207, R3 ;  /* 0x0000000300cf7308 */ /* 0x0004e20000000800 */
[----:B-1----:R-:W-:-:S04]  /*7740*/  F2FP.F16.F32.PACK_AB R5, R211, R210 ;  /* 0x000000d2d305723e */ /* 0x002fc800000000ff */
[----:B------:R-:W-:Y:S02]  /*7750*/  LOP3.LUT R4, R4, R5, RZ, 0xc0, !PT ;  /* 0x0000000504047212 */ /* 0x000fe400078ec0ff */
[----:B------:R-:W-:Y:S02]  /*7760*/  LOP3.LUT R5, R8, R9, RZ, 0xc0, !PT ;  /* 0x0000000908057212 */ /* 0x000fe400078ec0ff */
[----:B------:R-:W-:Y:S02]  /*7770*/  HSET2.LE.AND R8, R23, R0, PT ;  /* 0x0000000017087233 */ /* 0x000fe40003803000 */
[----:B------:R-:W-:-:S03]  /*7780*/  F2FP.F16.F32.PACK_AB R9, R95, R236 ;  /* 0x000000ec5f09723e */ /* 0x000fc600000000ff */
[C---:B------:R-:W-:Y:S01]  /*7790*/  HMMA.16816.F32 R32, R4.reuse, R40, RZ ;  /* 0x000000280420723c */ /* 0x040fe200000018ff */
[----:B--2---:R-:W-:Y:S02]  /*77a0*/  F2FP.F16.F32.PACK_AB R3, R94, R89 ;  /* 0x000000595e03723e */ /* 0x004fe400000000ff */
[----:B------:R-:W-:Y:S02]  /*77b0*/  LOP3.LUT R8, R8, R9, RZ, 0xc0, !PT ;  /* 0x0000000908087212 */ /* 0x000fe400078ec0ff */
[----:B------:R-:W-:Y:S01]  /*77c0*/  LOP3.LUT R9, R2, R3, RZ, 0xc0, !PT ;  /* 0x0000000302097212 */ /* 0x000fe200078ec0ff */
[----:B------:R-:W-:Y:S01]  /*77d0*/  IMAD.WIDE.U32 R2, R16, -0x326172a9, RZ ;  /* 0xcd9e8d5710027825 */ /* 0x000fe200078e00ff */
[C---:B------:R-:W-:Y:S06]  /*77e0*/  HMMA.16816.F32 R28, R4.reuse, R44, RZ ;  /* 0x0000002c041c723c */ /* 0x040fec00000018ff */
[C---:B------:R-:W-:Y:S06]  /*77f0*/  HMMA.16816.F32 R36, R4.reuse, R42, RZ ;  /* 0x0000002a0424723c */ /* 0x040fec00000018ff */
[----:B------:R-:W-:Y:S06]  /*7800*/  HMMA.16816.F32 R24, R4, R46, RZ ;  /* 0x0000002e0418723c */ /* 0x000fec00000018ff */
[C---:B------:R-:W-:Y:S01]  /*7810*/  HMMA.16816.F32 R64, R8.reuse, R56, R32 ;  /* 0x000000380840723c */ /* 0x040fe20000001820 */
[--C-:B------:R-:W-:Y:S01]  /*7820*/  FFMA.FTZ R5, R141, UR17, -R17.reuse ;  /* 0x000000118d057c23 */ /* 0x100fe20008010811 */
[----:B------:R-:W-:Y:S01]  /*7830*/  LOP3.LUT R4, R2, 0xffff, RZ, 0xc0, !PT ;  /* 0x0000ffff02047812 */ /* 0x000fe200078ec0ff */
[----:B------:R-:W-:Y:S01]  /*7840*/  FFMA.FTZ R6, R132, UR17, -R17 ;  /* 0x0000001184067c23 */ /* 0x000fe20008010811 */
[----:B------:R-:W-:Y:S01]  /*7850*/  LOP3.LUT R7, R2, 0xff, RZ, 0xc0, !PT ;  /* 0x000000ff02077812 */ /* 0x000fe200078ec0ff */
[----:B------:R1:W-:Y:S01]  /*7860*/  MUFU.EX2 R212, R5 ;  /* 0x0000000500d47308 */ /* 0x0003e20000000800 */
[----:B------:R-:W-:Y:S01]  /*7870*/  HMMA.16816.F32 R72, R8, R52, R28 ;  /* 0x000000340848723c */ /* 0x000fe2000000181c */
[----:B------:R-:W-:-:S02]  /*7880*/  IMAD.MOV.U32 R132, RZ, RZ, R235 ;  /* 0x000000ffff847224 */ /* 0x000fc400078e00eb */
[----:B------:R-:W-:-:S03]  /*7890*/  IMAD.MOV.U32 R141, RZ, RZ, R237 ;  /* 0x000000ffff8d7224 */ /* 0x000fc600078e00ed */
[C---:B------:R-:W-:Y:S01]  /*78a0*/  HMMA.16816.F32 R80, R8.reuse, R58, R36 ;  /* 0x0000003a0850723c */ /* 0x040fe20000001824 */
[----:B------:R2:W-:Y:S05]  /*78b0*/  MUFU.EX2 R204, R6 ;  /* 0x0000000600cc7308 */ /* 0x0005ea0000000800 */
[----:B------:R-:W-:Y:S01]  /*78c0*/  HMMA.16816.F32 R68, R8, R54, R24 ;  /* 0x000000360844723c */ /* 0x000fe20000001818 */
[----:B-1----:R-:W-:Y:S02]  /*78d0*/  SHF.R.U32.HI R5, RZ, 0x8, R4 ;  /* 0x00000008ff057819 */ /* 0x002fe40000011604 */
[----:B------:R-:W-:Y:S02]  /*78e0*/  SHF.R.U32.HI R4, RZ, 0x10, R2 ;  /* 0x00000010ff047819 */ /* 0x000fe40000011602 */
[----:B------:R-:W-:Y:S01]  /*78f0*/  PRMT R14, R7, 0x5410, R5 ;  /* 0x00005410070e7816 */ /* 0x000fe20000000005 */
[----:B------:R-:W-:Y:S01]  /*7900*/  FFMA.FTZ R5, R122, UR17, -R17 ;  /* 0x000000117a057c23 */ /* 0x000fe20008010811 */
[----:B------:R-:W-:-:S02]  /*7910*/  LOP3.LUT R7, R4, 0xff, RZ, 0xc0, !PT ;  /* 0x000000ff04077812 */ /* 0x000fc400078ec0ff */
[----:B------:R-:W-:Y:S01]  /*7920*/  SHF.R.U32.HI R4, RZ, 0x18, R2 ;  /* 0x00000018ff047819 */ /* 0x000fe20000011602 */
[----:B------:R1:W4:Y:S01]  /*7930*/  MUFU.EX2 R88, R5 ;  /* 0x0000000500587308 */ /* 0x0003220000000800 */
[----:B------:R-:W-:Y:S02]  /*7940*/  LOP3.LUT R2, R3, UR16, R12, 0x96, !PT ;  /* 0x0000001003027c12 */ /* 0x000fe4000f8e960c */
[----:B------:R-:W-:Y:S02]  /*7950*/  PRMT R12, R7, 0x5410, R4 ;  /* 0x00005410070c7816 */ /* 0x000fe40000000004 */
[C---:B------:R-:W-:Y:S02]  /*7960*/  LOP3.LUT R3, R2.reuse, 0xffff, RZ, 0xc0, !PT ;  /* 0x0000ffff02037812 */ /* 0x040fe400078ec0ff */
[----:B------:R-:W-:Y:S02]  /*7970*/  LOP3.LUT R7, R2, 0xff, RZ, 0xc0, !PT ;  /* 0x000000ff02077812 */ /* 0x000fe400078ec0ff */
[----:B------:R-:W-:-:S02]  /*7980*/  SHF.R.U32.HI R4, RZ, 0x10, R2 ;  /* 0x00000010ff047819 */ /* 0x000fc40000011602 */
[----:B--2---:R-:W-:Y:S02]  /*7990*/  SHF.R.U32.HI R6, RZ, 0x18, R2 ;  /* 0x00000018ff067819 */ /* 0x004fe40000011602 */
[----:B------:R-:W-:Y:S02]  /*79a0*/  LOP3.LUT R4, R4, 0xff, RZ, 0xc0, !PT ;  /* 0x000000ff04047812 */ /* 0x000fe400078ec0ff */
[----:B------:R-:W-:Y:S01]  /*79b0*/  HSET2.LE.AND R2, R14, R0, PT ;  /* 0x000000000e027233 */ /* 0x000fe20003803000 */
[----:B-1----:R-:W-:-:S04]  /*79c0*/  FFMA.FTZ R5, R135, UR17, -R17 ;  /* 0x0000001187057c23 */ /* 0x002fc80008010811 */
[----:B------:R1:W2:Y:S02]  /*79d0*/  MUFU.EX2 R213, R5 ;  /* 0x0000000500d57308 */ /* 0x0002a40000000800 */
[----:B-1----:R-:W-:Y:S02]  /*79e0*/  SHF.R.U32.HI R5, RZ, 0x8, R3 ;  /* 0x00000008ff057819 */ /* 0x002fe40000011603 */
[----:B---3--:R-:W-:Y:S02]  /*79f0*/  F2FP.F16.F32.PACK_AB R3, R92, R207 ;  /* 0x000000cf5c03723e */ /* 0x008fe400000000ff */
[----:B------:R-:W-:Y:S02]  /*7a00*/  PRMT R7, R7, 0x5410, R5 ;  /* 0x0000541007077816 */ /* 0x000fe40000000005 */
[----:B------:R-:W-:Y:S02]  /*7a10*/  PRMT R5, R4, 0x5410, R6 ;  /* 0x0000541004057816 */ /* 0x000fe40000000006 */
[----:B------:R-:W-:-:S02]  /*7a20*/  LOP3.LUT R6, R2, R3, RZ, 0xc0, !PT ;  /* 0x0000000302067212 */ /* 0x000fc400078ec0ff */
[--C-:B------:R-:W-:Y:S01]  /*7a30*/  HSET2.LE.AND R4, R7, R0.reuse, PT ;  /* 0x0000000007047233 */ /* 0x100fe20003803000 */
[----:B------:R-:W-:Y:S01]  /*7a40*/  FFMA.FTZ R7, R121, UR17, -R15 ;  /* 0x0000001179077c23 */ /* 0x000fe2000801080f */
[--C-:B------:R-:W-:Y:S02]  /*7a50*/  HSET2.LE.AND R2, R12, R0.reuse, PT ;  /* 0x000000000c027233 */ /* 0x100fe40003803000 */
[----:B----4-:R-:W-:Y:S01]  /*7a60*/  F2FP.F16.F32.PACK_AB R3, R88, R204 ;  /* 0x000000cc5803723e */ /* 0x010fe200000000ff */
[----:B------:R1:W-:Y:S01]  /*7a70*/  MUFU.EX2 R208, R7 ;  /* 0x0000000700d07308 */ /* 0x0003e20000000800 */
[----:B------:R-:W-:Y:S02]  /*7a80*/  HSET2.LE.AND R8, R5, R0, PT ;  /* 0x0000000005087233 */ /* 0x000fe40003803000 */
[----:B------:R-:W-:Y:S02]  /*7a90*/  F2FP.F16.F32.PACK_AB R5, R214, R215 ;  /* 0x000000d7d605723e */ /* 0x000fe400000000ff */
[----:B--2---:R-:W-:-:S02]  /*7aa0*/  F2FP.F16.F32.PACK_AB R9, R213, R212 ;  /* 0x000000d4d509723e */ /* 0x004fc400000000ff */
[----:B------:R-:W-:Y:S02]  /*7ab0*/  LOP3.LUT R4, R4, R5, RZ, 0xc0, !PT ;  /* 0x0000000504047212 */ /* 0x000fe400078ec0ff */
[----:B------:R-:W-:Y:S01]  /*7ac0*/  LOP3.LUT R5, R8, R9, RZ, 0xc0, !PT ;  /* 0x0000000908057212 */ /* 0x000fe200078ec0ff */
[----:B------:R-:W-:-:S04]  /*7ad0*/  FFMA.FTZ R8, R125, UR17, -R17 ;  /* 0x000000117d087c23 */ /* 0x000fc80008010811 */
[----:B------:R-:W-:Y:S01]  /*7ae0*/  MUFU.EX2 R170, R8 ;  /* 0x0000000800aa7308 */ /* 0x000fe20000000800 */
[----:B-1----:R-:W-:Y:S01]  /*7af0*/  LOP3.LUT R7, R2, R3, RZ, 0xc0, !PT ;  /* 0x0000000302077212 */ /* 0x002fe200078ec0ff */
[--C-:B------:R-:W-:Y:S01]  /*7b00*/  FFMA.FTZ R2, R123, UR17, -R15.reuse ;  /* 0x000000117b027c23 */ /* 0x100fe2000801080f */
[----:B------:R-:W-:-:S05]  /*7b10*/  FFMA.FTZ R3, R103, UR17, -R15 ;  /* 0x0000001167037c23 */ /* 0x000fca000801080f */
[----:B------:R1:W-:Y:S01]  /*7b20*/  MUFU.EX2 R133, R2 ;  /* 0x0000000200857308 */ /* 0x0003e20000000800 */
[C---:B------:R-:W-:Y:S07]  /*7b30*/  HMMA.16816.F32 R28, R4.reuse, R40, RZ ;  /* 0x00000028041c723c */ /* 0x040fee00000018ff */
[----:B------:R-:W-:Y:S01]  /*7b40*/  MUFU.EX2 R14, R3 ;  /* 0x00000003000e7308 */ /* 0x000fe20000000800 */
[C---:B------:R-:W-:Y:S06]  /*7b50*/  HMMA.16816.F32 R32, R4.reuse, R42, RZ ;  /* 0x0000002a0420723c */ /* 0x040fec00000018ff */
[----:B------:R-:W-:Y:S01]  /*7b60*/  HMMA.16816.F32 R24, R4, R44, RZ ;  /* 0x0000002c0418723c */ /* 0x000fe200000018ff */
[----:B-1----:R-:W-:-:S04]  /*7b70*/  FFMA.FTZ R2, R102, UR17, -R15 ;  /* 0x0000001166027c23 */ /* 0x002fc8000801080f */
[----:B------:R1:W2:Y:S01]  /*7b80*/  MUFU.EX2 R116, R2 ;  /* 0x0000000200747308 */ /* 0x0002a20000000800 */
[----:B------:R-:W-:Y:S07]  /*7b90*/  HMMA.16816.F32 R36, R4, R46, RZ ;  /* 0x0000002e0424723c */ /* 0x000fee00000018ff */
[----:B------:R-:W-:-:S04]  /*7ba0*/  FFMA.FTZ R5, R119, UR17, -R17 ;  /* 0x0000001177057c23 */ /* 0x000fc80008010811 */
[----:B------:R3:W-:Y:S01]  /*7bb0*/  MUFU.EX2 R117, R5 ;  /* 0x0000000500757308 */ /* 0x0007e20000000800 */
[----:B-1----:R-:W-:-:S05]  /*7bc0*/  LOP3.LUT R2, R13, UR6, R50, 0x96, !PT ;  /* 0x000000060d027c12 */ /* 0x002fca000f8e9632 */
[----:B------:R-:W-:-:S03]  /*7bd0*/  IMAD.WIDE.U32 R2, R2, -0x2daee0ad, RZ ;  /* 0xd2511f5302027825 */ /* 0x000fc600078e00ff */
[C---:B------:R-:W-:Y:S02]  /*7be0*/  LOP3.LUT R4, R2.reuse, 0xffff, RZ, 0xc0, !PT ;  /* 0x0000ffff02047812 */ /* 0x040fe400078ec0ff */
[----:B------:R-:W-:Y:S02]  /*7bf0*/  LOP3.LUT R6, R2, 0xff, RZ, 0xc0, !PT ;  /* 0x000000ff02067812 */ /* 0x000fe400078ec0ff */
[----:B------:R-:W-:Y:S02]  /*7c00*/  SHF.R.U32.HI R4, RZ, 0x8, R4 ;  /* 0x00000008ff047819 */ /* 0x000fe40000011604 */
[----:B------:R-:W-:Y:S02]  /*7c10*/  LOP3.LUT R3, R3, UR15, R18, 0x96, !PT ;  /* 0x0000000f03037c12 */ /* 0x000fe4000f8e9612 */
[----:B------:R-:W-:Y:S01]  /*7c20*/  PRMT R11, R6, 0x5410, R4 ;  /* 0x00005410060b7816 */ /* 0x000fe20000000004 */
[----:B------:R-:W-:Y:S01]  /*7c30*/  FFMA.FTZ R4, R120, UR17, -R17 ;  /* 0x0000001178047c23 */ /* 0x000fe20008010811 */
[----:B------:R-:W-:-:S02]  /*7c40*/  SHF.R.U32.HI R7, RZ, 0x10, R2 ;  /* 0x00000010ff077819 */ /* 0x000fc40000011602 */
[----:B------:R-:W-:Y:S01]  /*7c50*/  SHF.R.U32.HI R8, RZ, 0x18, R2 ;  /* 0x00000018ff087819 */ /* 0x000fe20000011602 */
[----:B------:R1:W4:Y:S01]  /*7c60*/  MUFU.EX2 R121, R4 ;  /* 0x0000000400797308 */ /* 0x0003220000000800 */
[----:B------:R-:W-:Y:S02]  /*7c70*/  LOP3.LUT R2, R3, 0xffff, RZ, 0xc0, !PT ;  /* 0x0000ffff03027812 */ /* 0x000fe400078ec0ff */
[----:B---3--:R-:W-:Y:S01]  /*7c80*/  LOP3.LUT R5, R7, 0xff, RZ, 0xc0, !PT ;  /* 0x000000ff07057812 */ /* 0x008fe200078ec0ff */
[----:B------:R-:W-:Y:S01]  /*7c90*/  FFMA.FTZ R7, R136, UR17, -R17 ;  /* 0x0000001188077c23 */ /* 0x000fe20008010811 */
[----:B------:R-:W-:Y:S02]  /*7ca0*/  SHF.R.U32.HI R6, RZ, 0x8, R2 ;  /* 0x00000008ff067819 */ /* 0x000fe40000011602 */
[----:B------:R-:W-:Y:S01]  /*7cb0*/  SHF.R.U32.HI R2, RZ, 0x10, R3 ;  /* 0x00000010ff027819 */ /* 0x000fe20000011603 */
[----:B------:R3:W3:Y:S01]  /*7cc0*/  MUFU.EX2 R103, R7 ;  /* 0x0000000700677308 */ /* 0x0006e20000000800 */
[----:B------:R-:W-:-:S02]  /*7cd0*/  PRMT R10, R5, 0x5410, R8 ;  /* 0x00005410050a7816 */ /* 0x000fc40000000008 */
[----:B------:R-:W-:Y:S02]  /*7ce0*/  SHF.R.U32.HI R5, RZ, 0x18, R3 ;  /* 0x00000018ff057819 */ /* 0x000fe40000011603 */
[----:B-1----:R-:W-:Y:S02]  /*7cf0*/  LOP3.LUT R4, R3, 0xff, RZ, 0xc0, !PT ;  /* 0x000000ff03047812 */ /* 0x002fe400078ec0ff */
[----:B--2---:R-:W-:Y:S02]  /*7d00*/  F2FP.F16.F32.PACK_AB R3, R14, R116 ;  /* 0x000000740e03723e */ /* 0x004fe400000000ff */
[----:B------:R-:W-:Y:S02]  /*7d10*/  PRMT R9, R4, 0x5410, R6 ;  /* 0x0000541004097816 */ /* 0x000fe40000000006 */
[----:B------:R-:W-:Y:S02]  /*7d20*/  LOP3.LUT R4, R2, 0xff, RZ, 0xc0, !PT ;  /* 0x000000ff02047812 */ /* 0x000fe400078ec0ff */
[----:B------:R-:W-:-:S02]  /*7d30*/  HSET2.LE.AND R2, R11, R0, PT ;  /* 0x000000000b027233 */ /* 0x000fc40003803000 */
[----:B------:R-:W-:Y:S02]  /*7d40*/  PRMT R8, R4, 0x5410, R5 ;  /* 0x0000541004087816 */ /* 0x000fe40000000005 */
[--C-:B------:R-:W-:Y:S02]  /*7d50*/  HSET2.LE.AND R4, R9, R0.reuse, PT ;  /* 0x0000000009047233 */ /* 0x100fe40003803000 */
[----:B------:R-:W-:Y:S02]  /*7d60*/  F2FP.F16.F32.PACK_AB R5, R133, R208 ;  /* 0x000000d08505723e */ /* 0x000fe400000000ff */
[----:B------:R-:W-:Y:S02]  /*7d70*/  LOP3.LUT R6, R2, R3, RZ, 0xc0, !PT ;  /* 0x0000000302067212 */ /* 0x000fe400078ec0ff */
[----:B------:R-:W-:Y:S02]  /*7d80*/  HSET2.LE.AND R2, R10, R0, PT ;  /* 0x000000000a027233 */ /* 0x000fe40003803000 */
[----:B----4-:R-:W-:-:S02]  /*7d90*/  F2FP.F16.F32.PACK_AB R3, R121, R117 ;  /* 0x000000757903723e */ /* 0x010fc400000000ff */
[----:B------:R-:W-:Y:S01]  /*7da0*/  LOP3.LUT R4, R4, R5, RZ, 0xc0, !PT ;  /* 0x0000000504047212 */ /* 0x000fe200078ec0ff */
[----:B------:R-:W-:Y:S01]  /*7db0*/  VIADD R5, R168, 0x1 ;  /* 0x00000001a8057836 */ /* 0x000fe20000000000 */
[----:B---3--:R-:W-:Y:S02]  /*7dc0*/  LOP3.LUT R7, R2, R3, RZ, 0xc0, !PT ;  /* 0x0000000302077212 */ /* 0x008fe400078ec0ff */
[----:B------:R-:W-:Y:S02]  /*7dd0*/  HSET2.LE.AND R2, R8, R0, PT ;  /* 0x0000000008027233 */ /* 0x000fe40003803000 */
[----:B------:R-:W-:Y:S02]  /*7de0*/  LOP3.LUT R8, R91, UR21, R5, 0x96, !PT ;  /* 0x000000155b087c12 */ /* 0x000fe4000f8e9605 */
[----:B------:R-:W-:-:S03]  /*7df0*/  F2FP.F16.F32.PACK_AB R3, R103, R170 ;  /* 0x000000aa6703723e */ /* 0x000fc600000000ff */
[----:B------:R-:W-:Y:S01]  /*7e00*/  IMAD.WIDE.U32 R12, R8, -0x326172a9, RZ ;  /* 0xcd9e8d57080c7825 */ /* 0x000fe200078e00ff */
[----:B------:R-:W-:-:S04]  /*7e10*/  LOP3.LUT R5, R2, R3, RZ, 0xc0, !PT ;  /* 0x0000000302057212 */ /* 0x000fc800078ec0ff */
[----:B------:R-:W-:Y:S02]  /*7e20*/  LOP3.LUT R2, R13, UR14, R78, 0x96, !PT ;  /* 0x0000000e0d027c12 */ /* 0x000fe4000f8e964e */
[----:B------:R-:W-:Y:S01]  /*7e30*/  LOP3.LUT R8, R63, UR12, R12, 0x96, !PT ;  /* 0x0000000c3f087c12 */ /* 0x000fe2000f8e960c */
[----:B------:R-:W-:Y:S01]  /*7e40*/  HMMA.16816.F32 R40, R4, R56, R28 ;  /* 0x000000380428723c */ /* 0x000fe2000000181c */
[----:B------:R-:W1:Y:S01]  /*7e50*/  LDSM.16.MT88.4 R28, [R205+0x4800] ;  /* 0x00480000cd1c783b */ /* 0x000e620000004200 */
[----:B------:R-:W-:-:S04]  /*7e60*/  IMAD.WIDE.U32 R2, R2, -0x2daee0ad, RZ ;  /* 0xd2511f5302027825 */ /* 0x000fc800078e00ff */
[----:B------:R-:W-:Y:S01]  /*7e70*/  IMAD.WIDE.U32 R8, R8, -0x2daee0ad, RZ ;  /* 0xd2511f5308087825 */ /* 0x000fe200078e00ff */
[----:B------:R-:W-:Y:S01]  /*7e80*/  LOP3.LUT R3, R3, UR11, R86, 0x96, !PT ;  /* 0x0000000b03037c12 */ /* 0x000fe2000f8e9656 */
[C---:B------:R-:W-:Y:S03]  /*7e90*/  HMMA.16816.F32 R56, R4.reuse, R58, R32 ;  /* 0x0000003a0438723c */ /* 0x040fe60000001820 */
[----:B------:R-:W-:Y:S01]  /*7ea0*/  LOP3.LUT R9, R9, UR9, R2, 0x96, !PT ;  /* 0x0000000909097c12 */ /* 0x000fe2000f8e9602 */
[----:B------:R-:W-:Y:S02]  /*7eb0*/  IMAD.WIDE.U32 R2, R3, -0x326172a9, RZ ;  /* 0xcd9e8d5703027825 */ /* 0x000fe400078e00ff */
[----:B------:R-:W-:Y:S01]  /*7ec0*/  HMMA.16816.F32 R44, R4, R52, R24 ;  /* 0x00000034042c723c */ /* 0x000fe20000001818 */
[----:B------:R-:W2:Y:S01]  /*7ed0*/  LDSM.16.MT88.4 R24, [R206+0x4800] ;  /* 0x00480000ce18783b */ /* 0x000ea20000004200 */
[----:B------:R-:W-:Y:S01]  /*7ee0*/  IMAD.WIDE.U32 R34, R9, -0x326172a9, RZ ;  /* 0xcd9e8d5709227825 */ /* 0x000fe200078e00ff */
[----:B------:R-:W-:-:S03]  /*7ef0*/  LOP3.LUT R3, R3, UR10, R62, 0x96, !PT ;  /* 0x0000000a03037c12 */ /* 0x000fc6000f8e963e */
[----:B------:R-:W-:Y:S01]  /*7f00*/  HMMA.16816.F32 R48, R4, R54, R36 ;  /* 0x000000360430723c */ /* 0x000fe20000001824 */
[----:B------:R-:W-:Y:S01]  /*7f10*/  LOP3.LUT R9, R35, UR8, R2, 0x96, !PT ;  /* 0x0000000823097c12 */ /* 0x000fe2000f8e9602 */
[----:B------:R-:W-:-:S04]  /*7f20*/  FFMA.FTZ R2, R124, UR17, -R21 ;  /* 0x000000117c027c23 */ /* 0x000fc80008010815 */
[----:B------:R3:W-:Y:S01]  /*7f30*/  MUFU.EX2 R175, R2 ;  /* 0x0000000200af7308 */ /* 0x0007e20000000800 */
[----:B------:R-:W-:-:S04]  /*7f40*/  IMAD.WIDE.U32 R32, R9, -0x2daee0ad, RZ ;  /* 0xd2511f5309207825 */ /* 0x000fc800078e00ff */
[--C-:B------:R-:W-:Y:S01]  /*7f50*/  FFMA.FTZ R4, R99, UR17, -R21.reuse ;  /* 0x0000001163047c23 */ /* 0x100fe20008010815 */
[----:B------:R-:W-:Y:S01]  /*7f60*/  FFMA.FTZ R5, R98, UR17, -R21 ;  /* 0x0000001162057c23 */ /* 0x000fe20008010815 */
[----:B------:R-:W-:Y:S02]  /*7f70*/  IMAD.MOV.U32 R98, RZ, RZ, R94 ;  /* 0x000000ffff627224 */ /* 0x000fe400078e005e */
[----:B------:R-:W-:Y:S01]  /*7f80*/  IMAD.MOV.U32 R99, RZ, RZ, R95 ;  /* 0x000000ffff637224 */ /* 0x000fe200078e005f */
[----:B------:R4:W-:Y:S08]  /*7f90*/  MUFU.EX2 R123, R4 ;  /* 0x00000004007b7308 */ /* 0x0009f00000000800 */
[----:B------:R1:W-:Y:S01]  /*7fa0*/  MUFU.EX2 R106, R5 ;  /* 0x00000005006a7308 */ /* 0x0003e20000000800 */
[----:B---3--:R-:W-:-:S03]  /*7fb0*/  IMAD.WIDE.U32 R2, R3, -0x2daee0ad, RZ ;  /* 0xd2511f5303027825 */ /* 0x008fc600078e00ff */
[----:B------:R-:W-:Y:S02]  /*7fc0*/  LOP3.LUT R2, R33, UR5, R2, 0x96, !PT ;  /* 0x0000000521027c12 */ /* 0x000fe4000f8e9602 */
[----:B----4-:R-:W-:-:S03]  /*7fd0*/  LOP3.LUT R4, R3, UR7, R8, 0x96, !PT ;  /* 0x0000000703047c12 */ /* 0x010fc6000f8e9608 */
[----:B------:R-:W-:-:S04]  /*7fe0*/  IMAD.WIDE.U32 R2, R2, -0x326172a9, RZ ;  /* 0xcd9e8d5702027825 */ /* 0x000fc800078e00ff */
[----:B------:R-:W-:Y:S01]  /*7ff0*/  IMAD.WIDE.U32 R18, R4, -0x326172a9, RZ ;  /* 0xcd9e8d5704127825 */ /* 0x000fe200078e00ff */
[----:B------:R-:W-:-:S03]  /*8000*/  LOP3.LUT R4, R2, 0xffff, RZ, 0xc0, !PT ;  /* 0x0000ffff02047812 */ /* 0x000fc600078ec0ff */
[----:B-1----:R-:W-:Y:S01]  /*8010*/  FFMA.FTZ R5, R96, UR17, -R21 ;  /* 0x0000001160057c23 */ /* 0x002fe20008010815 */
[----:B------:R-:W-:Y:S02]  /*8020*/  LOP3.LUT R8, R2, 0xff, RZ, 0xc0, !PT ;  /* 0x000000ff02087812 */ /* 0x000fe400078ec0ff */
[--C-:B------:R-:W-:Y:S01]  /*8030*/  SHF.R.U32.HI R7, RZ, 0x10, R2.reuse ;  /* 0x00000010ff077819 */ /* 0x100fe20000011602 */
[----:B------:R1:W3:Y:S01]  /*8040*/  MUFU.EX2 R108, R5 ;  /* 0x00000005006c7308 */ /* 0x0002e20000000800 */
[----:B------:R-:W-:Y:S02]  /*8050*/  SHF.R.U32.HI R6, RZ, 0x18, R2 ;  /* 0x00000018ff067819 */ /* 0x000fe40000011602 */
[----:B------:R-:W-:Y:S01]  /*8060*/  LOP3.LUT R2, R3, UR16, R18, 0x96, !PT ;  /* 0x0000001003027c12 */ /* 0x000fe2000f8e9612 */
[----:B------:R-:W-:-:S04]  /*8070*/  FFMA.FTZ R3, R128, UR17, -R20 ;  /* 0x0000001180037c23 */ /* 0x000fc80008010814 */
[----:B------:R4:W-:Y:S01]  /*8080*/  MUFU.EX2 R118, R3 ;  /* 0x0000000300767308 */ /* 0x0009e20000000800 */
[----:B-1----:R-:W-:Y:S02]  /*8090*/  SHF.R.U32.HI R5, RZ, 0x8, R4 ;  /* 0x00000008ff057819 */ /* 0x002fe40000011604 */
[----:B------:R-:W-:Y:S01]  /*80a0*/  LOP3.LUT R4, R7, 0xff, RZ, 0xc0, !PT ;  /* 0x000000ff07047812 */ /* 0x000fe200078ec0ff */
[----:B------:R-:W-:Y:S01]  /*80b0*/  FFMA.FTZ R7, R114, UR17, -R20 ;  /* 0x0000001172077c23 */ /* 0x000fe20008010814 */
[----:B------:R-:W-:Y:S01]  /*80c0*/  PRMT R10, R8, 0x5410, R5 ;  /* 0x00005410080a7816 */ /* 0x000fe20000000005 */
[----:B------:R-:W-:Y:S01]  /*80d0*/  IMAD.MOV.U32 R114, RZ, RZ, R93 ;  /* 0x000000ffff727224 */ /* 0x000fe200078e005d */
[----:B------:R-:W-:Y:S01]  /*80e0*/  PRMT R9, R4, 0x5410, R6 ;  /* 0x0000541004097816 */ /* 0x000fe20000000006 */
[----:B------:R-:W-:Y:S01]  /*80f0*/  MUFU.EX2 R101, R7 ;  /* 0x0000000700657308 */ /* 0x000fe20000000800 */
[----:B----4-:R-:W-:Y:S02]  /*8100*/  LOP3.LUT R3, R2, 0xffff, RZ, 0xc0, !PT ;  /* 0x0000ffff02037812 */ /* 0x010fe400078ec0ff */
[----:B------:R-:W-:-:S02]  /*8110*/  SHF.R.U32.HI R4, RZ, 0x10, R2 ;  /* 0x00000010ff047819 */ /* 0x000fc40000011602 */
[----:B------:R-:W-:Y:S02]  /*8120*/  SHF.R.U32.HI R6, RZ, 0x8, R3 ;  /* 0x00000008ff067819 */ /* 0x000fe40000011603 */
[----:B------:R-:W-:Y:S02]  /*8130*/  LOP3.LUT R5, R2, 0xff, RZ, 0xc0, !PT ;  /* 0x000000ff02057812 */ /* 0x000fe400078ec0ff */
[----:B------:R-:W-:Y:S02]  /*8140*/  SHF.R.U32.HI R3, RZ, 0x18, R2 ;  /* 0x00000018ff037819 */ /* 0x000fe40000011602 */
[----:B------:R-:W-:Y:S01]  /*8150*/  LOP3.LUT R2, R4, 0xff, RZ, 0xc0, !PT ;  /* 0x000000ff04027812 */ /* 0x000fe200078ec0ff */
[----:B------:R-:W-:Y:S01]  /*8160*/  FFMA.FTZ R4, R97, UR17, -R20 ;  /* 0x0000001161047c23 */ /* 0x000fe20008010814 */
[----:B------:R-:W-:Y:S02]  /*8170*/  PRMT R5, R5, 0x5410, R6 ;  /* 0x0000541005057816 */ /* 0x000fe40000000006 */
[----:B------:R-:W-:Y:S01]  /*8180*/  PRMT R8, R2, 0x5410, R3 ;  /* 0x0000541002087816 */ /* 0x000fe20000000003 */
[----:B------:R-:W1:Y:S01]  /*8190*/  MUFU.EX2 R102, R4 ;  /* 0x0000000400667308 */ /* 0x000e620000000800 */
[----:B------:R-:W-:Y:S01]  /*81a0*/  FFMA.FTZ R3, R115, UR17, -R20 ;  /* 0x0000001173037c23 */ /* 0x000fe20008010814 */
[----:B------:R-:W-:-:S06]  /*81b0*/  HSET2.LE.AND R2, R10, R0, PT ;  /* 0x000000000a027233 */ /* 0x000fcc0003803000 */
[----:B------:R3:W4:Y:S02]  /*81c0*/  MUFU.EX2 R177, R3 ;  /* 0x0000000300b17308 */ /* 0x0007240000000800 */
        /* <DEDUP_REMOVED lines=9> */
[----:B----4-:R-:W-:-:S04]  /*8260*/  F2FP.F16.F32.PACK_AB R3, R177, R118 ;  /* 0x00000076b103723e */ /* 0x010fc800000000ff */
        /* <DEDUP_REMOVED lines=8> */
[----:B------:R-:W-:Y:S01]  /*82f0*/  LOP3.LUT R4, R61, UR12, R12, 0x96, !PT ;  /* 0x0000000c3d047c12 */ /* 0x000fe2000f8e960c */
[----:B------:R-:W-:-:S04]  /*8300*/  FFMA.FTZ R6, R150, UR17, -R15 ;  /* 0x0000001196067c23 */ /* 0x000fc8000801080f */
[----:B------:R-:W-:Y:S01]  /*8310*/  IMAD.WIDE.U32 R4, R4, -0x2daee0ad, RZ ;  /* 0xd2511f5304047825 */ /* 0x000fe200078e00ff */
[----:B------:R1:W2:Y:S04]  /*8320*/  MUFU.EX2 R240, R6 ;  /* 0x0000000600f07308 */ /* 0x0002a80000000800 */
        /* <DEDUP_REMOVED lines=9> */
[--C-:B------:R-:W-:Y:S01]  /*83c0*/  FFMA.FTZ R3, R144, UR17, -R15.reuse ;  /* 0x0000001190037c23 */ /* 0x100fe2000801080f */
[----:B------:R-:W-:Y:S01]  /*83d0*/  FFMA.FTZ R5, R143, UR17, -R15 ;  /* 0x000000118f057c23 */ /* 0x000fe2000801080f */
[----:B------:R-:W-:Y:S01]  /*83e0*/  MUFU.EX2 R96, R6 ;  /* 0x0000000600607308 */ /* 0x000fe20000000800 */
[----:B------:R-:W-:Y:S01]  /*83f0*/  LOP3.LUT R2, R23, UR5, R2, 0x96, !PT ;  /* 0x0000000517027c12 */ /* 0x000fe2000f8e9602 */
[----:B------:R-:W-:-:S04]  /*8400*/  IMAD.WIDE.U32 R10, R7, -0x326172a9, RZ ;  /* 0xcd9e8d57070a7825 */ /* 0x000fc800078e00ff */
[----:B--2---:R-:W-:Y:S02]  /*8410*/  IMAD.MOV.U32 R144, RZ, RZ, R240 ;  /* 0x000000ffff907224 */ /* 0x004fe400078e00f0 */
[----:B------:R1:W-:Y:S08]  /*8420*/  MUFU.EX2 R81, R3 ;  /* 0x0000000300517308 */ /* 0x0003f00000000800 */
[----:B------:R2:W-:Y:S01]  /*8430*/  MUFU.EX2 R80, R5 ;  /* 0x0000000500507308 */ /* 0x0005e20000000800 */
[----:B-1----:R-:W-:-:S03]  /*8440*/  IMAD.WIDE.U32 R2, R2, -0x326172a9, RZ ;  /* 0xcd9e8d5702027825 */ /* 0x002fc600078e00ff */
[C---:B------:R-:W-:Y:S02]  /*8450*/  LOP3.LUT R4, R2.reuse, 0xffff, RZ, 0xc0, !PT ;  /* 0x0000ffff02047812 */ /* 0x040fe400078ec0ff */
[----:B------:R-:W-:Y:S02]  /*8460*/  SHF.R.U32.HI R6, RZ, 0x18, R2 ;  /* 0x00000018ff067819 */ /* 0x000fe40000011602 */
[----:B--2---:R-:W-:Y:S02]  /*8470*/  SHF.R.U32.HI R5, RZ, 0x8, R4 ;  /* 0x00000008ff057819 */ /* 0x004fe40000011604 */
[----:B------:R-:W-:-:S04]  /*8480*/  LOP3.LUT R4, R2, 0xff, RZ, 0xc0, !PT ;  /* 0x000000ff02047812 */ /* 0x000fc800078ec0ff */
[----:B------:R-:W-:Y:S01]  /*8490*/  PRMT R9, R4, 0x5410, R5 ;  /* 0x0000541004097816 */ /* 0x000fe20000000005 */
[----:B------:R-:W-:Y:S01]  /*84a0*/  FFMA.FTZ R5, R145, UR17, -R17 ;  /* 0x0000001191057c23 */ /* 0x000fe20008010811 */
[----:B------:R-:W-:Y:S01]  /*84b0*/  SHF.R.U32.HI R4, RZ, 0x10, R2 ;  /* 0x00000010ff047819 */ /* 0x000fe20000011602 */
[----:B------:R-:W-:Y:S01]  /*84c0*/  IMAD.MOV.U32 R145, RZ, RZ, R121 ;  /* 0x000000ffff917224 */ /* 0x000fe200078e0079 */
[----:B------:R-:W-:Y:S01]  /*84d0*/  LOP3.LUT R2, R3, UR16, R10, 0x96, !PT ;  /* 0x0000001003027c12 */ /* 0x000fe2000f8e960a */
[----:B------:R1:W2:Y:S01]  /*84e0*/  MUFU.EX2 R16, R5 ;  /* 0x0000000500107308 */ /* 0x0002a20000000800 */
[----:B------:R-:W-:Y:S01]  /*84f0*/  LOP3.LUT R3, R4, 0xff, RZ, 0xc0, !PT ;  /* 0x000000ff04037812 */ /* 0x000fe200078ec0ff */
[----:B------:R-:W-:Y:S01]  /*8500*/  FFMA.FTZ R4, R137, UR17, -R17 ;  /* 0x0000001189047c23 */ /* 0x000fe20008010811 */
[----:B------:R-:W-:Y:S02]  /*8510*/  LOP3.LUT R7, R2, 0xff, RZ, 0xc0, !PT ;  /* 0x000000ff02077812 */ /* 0x000fe400078ec0ff */
[----:B------:R-:W-:-:S02]  /*8520*/  PRMT R8, R3, 0x5410, R6 ;  /* 0x0000541003087816 */ /* 0x000fc40000000006 */
[----:B------:R-:W-:Y:S01]  /*8530*/  LOP3.LUT R3, R2, 0xffff, RZ, 0xc0, !PT ;  /* 0x0000ffff02037812 */ /* 0x000fe200078ec0ff */
[----:B------:R3:W4:Y:S01]  /*8540*/  MUFU.EX2 R97, R4 ;  /* 0x0000000400617308 */ /* 0x0007220000000800 */
[----:B------:R-:W-:Y:S02]  /*8550*/  SHF.R.U32.HI R6, RZ, 0x18, R2 ;  /* 0x00000018ff067819 */ /* 0x000fe40000011602 */
[----:B-1----:R-:W-:Y:S01]  /*8560*/  SHF.R.U32.HI R5, RZ, 0x8, R3 ;  /* 0x00000008ff057819 */ /* 0x002fe20000011603 */
[----:B------:R-:W-:Y:S01]  /*8570*/  FFMA.FTZ R3, R158, UR17, -R17 ;  /* 0x000000119e037c23 */ /* 0x000fe20008010811 */
[----:B--2---:R-:W-:Y:S02]  /*8580*/  IMAD.MOV.U32 R158, RZ, RZ, R16 ;  /* 0x000000ffff9e7224 */ /* 0x004fe400078e0010 */
[----:B------:R-:W-:Y:S01]  /*8590*/  IMAD.MOV.U32 R16, RZ, RZ, R238 ;  /* 0x000000ffff107224 */ /* 0x000fe200078e00ee */
[----:B------:R1:W-:Y:S01]  /*85a0*/  MUFU.EX2 R150, R3 ;  /* 0x0000000300967308 */ /* 0x0003e20000000800 */
[----:B---3--:R-:W-:-:S04]  /*85b0*/  SHF.R.U32.HI R4, RZ, 0x10, R2 ;  /* 0x00000010ff047819 */ /* 0x008fc80000011602 */
[----:B------:R-:W-:Y:S02]  /*85c0*/  LOP3.LUT R2, R4, 0xff, RZ, 0xc0, !PT ;  /* 0x000000ff04027812 */ /* 0x000fe400078ec0ff */
[----:B------:R-:W-:Y:S02]  /*85d0*/  PRMT R4, R7, 0x5410, R5 ;  /* 0x0000541007047816 */ /* 0x000fe40000000005 */
[----:B------:R-:W-:Y:S02]  /*85e0*/  PRMT R5, R2, 0x5410, R6 ;  /* 0x0000541002057816 */ /* 0x000fe40000000006 */
[----:B------:R-:W-:Y:S01]  /*85f0*/  HSET2.LE.AND R2, R9, R0, PT ;  /* 0x0000000009027233 */ /* 0x000fe20003803000 */
[----:B-1----:R-:W-:Y:S01]  /*8600*/  FFMA.FTZ R3, R151, UR17, -R17 ;  /* 0x0000001197037c23 */ /* 0x002fe20008010811 */
[----:B------:R-:W-:-:S03]  /*8610*/  IMAD.MOV.U32 R151, RZ, RZ, R14 ;  /* 0x000000ffff977224 */ /* 0x000fc600078e000e */
[----:B------:R1:W2:Y:S02]  /*8620*/  MUFU.EX2 R247, R3 ;  /* 0x0000000300f77308 */ /* 0x0002a40000000800 */
[----:B-1----:R-:W-:-:S04]  /*8630*/  F2FP.F16.F32.PACK_AB R3, R96, R80 ;  /* 0x000000506003723e */ /* 0x002fc800000000ff */
[----:B------:R-:W-:Y:S02]  /*8640*/  LOP3.LUT R6, R2, R3, RZ, 0xc0, !PT ;  /* 0x0000000302067212 */ /* 0x000fe400078ec0ff */
[----:B------:R-:W-:Y:S02]  /*8650*/  HSET2.LE.AND R2, R8, R0, PT ;  /* 0x0000000008027233 */ /* 0x000fe40003803000 */
[----:B----4-:R-:W-:-:S04]  /*8660*/  F2FP.F16.F32.PACK_AB R3, R97, R158 ;  /* 0x0000009e6103723e */ /* 0x010fc800000000ff */
        /* <DEDUP_REMOVED lines=8> */
[----:B------:R-:W-:-:S03]  /*86f0*/  FFMA.FTZ R3, R142, UR17, -R21 ;  /* 0x000000118e037c23 */ /* 0x000fc60008010815 */
[----:B------:R1:W-:Y:S02]  /*8700*/  MUFU.EX2 R246, R2 ;  /* 0x0000000200f67308 */ /* 0x0003e40000000800 */
[C---:B------:R-:W-:Y:S06]  /*8710*/  HMMA.16816.F32 R40, R4.reuse, R28, R40 ;  /* 0x0000001c0428723c */ /* 0x040fec0000001828 */
[C---:B------:R-:W-:Y:S01]  /*8720*/  HMMA.16816.F32 R36, R4.reuse, R30, R56 ;  /* 0x0000001e0424723c */ /* 0x040fe20000001838 */
[----:B------:R2:W-:Y:S01]  /*8730*/  MUFU.EX2 R243, R3 ;  /* 0x0000000300f37308 */ /* 0x0005e20000000800 */
[----:B------:R-:W-:Y:S04]  /*8740*/  LDSM.16.MT88.4 R28, [R206+0x4c00] ;  /* 0x004c0000ce1c783b */ /* 0x000fe80000004200 */
[----:B------:R-:W-:Y:S01]  /*8750*/  HMMA.16816.F32 R44, R4, R24, R44 ;  /* 0x00000018042c723c */ /* 0x000fe2000000182c */
[----:B-1----:R-:W-:-:S05]  /*8760*/  LOP3.LUT R2, R19, UR6, R34, 0x96, !PT ;  /* 0x0000000613027c12 */ /* 0x002fca000f8e9622 */
[----:B------:R-:W-:Y:S01]  /*8770*/  HMMA.16816.F32 R48, R4, R26, R48 ;  /* 0x0000001a0430723c */ /* 0x000fe20000001830 */
[----:B------:R-:W1:Y:S01]  /*8780*/  LDSM.16.MT88.4 R24, [R205+0x4c00] ;  /* 0x004c0000cd18783b */ /* 0x000e620000004200 */
[----:B--2---:R-:W-:-:S05]  /*8790*/  IMAD.WIDE.U32 R2, R2, -0x2daee0ad, RZ ;  /* 0xd2511f5302027825 */ /* 0x004fca00078e00ff */
[--C-:B------:R-:W-:Y:S01]  /*87a0*/  FFMA.FTZ R4, R127, UR17, -R21.reuse ;  /* 0x000000117f047c23 */ /* 0x100fe20008010815 */
[----:B------:R-:W-:-:S03]  /*87b0*/  FFMA.FTZ R5, R126, UR17, -R21 ;  /* 0x000000117e057c23 */ /* 0x000fc60008010815 */
[----:B------:R2:W-:Y:S01]  /*87c0*/  MUFU.EX2 R244, R4 ;  /* 0x0000000400f47308 */ /* 0x0005e20000000800 */
[----:B------:R-:W-:Y:S02]  /*87d0*/  LOP3.LUT R7, R2, 0xff, RZ, 0xc0, !PT ;  /* 0x000000ff02077812 */ /* 0x000fe400078ec0ff */
[----:B------:R-:W-:-:S05]  /*87e0*/  SHF.R.U32.HI R9, RZ, 0x18, R2 ;  /* 0x00000018ff097819 */ /* 0x000fca0000011602 */
[----:B------:R3:W4:Y:S01]  /*87f0*/  MUFU.EX2 R245, R5 ;  /* 0x0000000500f57308 */ /* 0x0007220000000800 */
[----:B--2---:R-:W-:Y:S02]  /*8800*/  LOP3.LUT R4, R2, 0xffff, RZ, 0xc0, !PT ;  /* 0x0000ffff02047812 */ /* 0x004fe400078ec0ff */
[----:B------:R-:W-:Y:S02]  /*8810*/  LOP3.LUT R3, R3, UR15, R32, 0x96, !PT ;  /* 0x0000000f03037c12 */ /* 0x000fe4000f8e9620 */
[----:B------:R-:W-:Y:S01]  /*8820*/  SHF.R.U32.HI R6, RZ, 0x8, R4 ;  /* 0x00000008ff067819 */ /* 0x000fe20000011604 */
[----:B------:R-:W-:Y:S01]  /*8830*/  FFMA.FTZ R4, R129, UR17, -R20 ;  /* 0x0000001181047c23 */ /* 0x000fe20008010814 */
[----:B------:R-:W-:Y:S02]  /*8840*/  LOP3.LUT R8, R3, 0xff, RZ, 0xc0, !PT ;  /* 0x000000ff03087812 */ /* 0x000fe400078ec0ff */
[----:B---3--:R-:W-:Y:S01]  /*8850*/  SHF.R.U32.HI R5, RZ, 0x10, R2 ;  /* 0x00000010ff057819 */ /* 0x008fe20000011602 */
[----:B------:R2:W-:Y:S01]  /*8860*/  MUFU.EX2 R242, R4 ;  /* 0x0000000400f27308 */ /* 0x0005e20000000800 */
[----:B------:R-:W-:Y:S01]  /*8870*/  PRMT R10, R7, 0x5410, R6 ;  /* 0x00005410070a7816 */ /* 0x000fe20000000006 */
[----:B------:R-:W-:Y:S01]  /*8880*/  FFMA.FTZ R6, R130, UR17, -R20 ;  /* 0x0000001182067c23 */ /* 0x000fe20008010814 */
[----:B------:R-:W-:-:S02]  /*8890*/  LOP3.LUT R2, R3, 0xffff, RZ, 0xc0, !PT ;  /* 0x0000ffff03027812 */ /* 0x000fc400078ec0ff */
[----:B------:R-:W-:Y:S02]  /*88a0*/  LOP3.LUT R7, R5, 0xff, RZ, 0xc0, !PT ;  /* 0x000000ff05077812 */ /* 0x000fe400078ec0ff */
[--C-:B------:R-:W-:Y:S01]  /*88b0*/  SHF.R.U32.HI R5, RZ, 0x10, R3.reuse ;  /* 0x00000010ff057819 */ /* 0x100fe20000011603 */
[----:B------:R-:W3:Y:S01]  /*88c0*/  MUFU.EX2 R241, R6 ;  /* 0x0000000600f17308 */ /* 0x000ee20000000800 */
[----:B--2---:R-:W-:Y:S02]  /*88d0*/  SHF.R.U32.HI R4, RZ, 0x18, R3 ;  /* 0x00000018ff047819 */ /* 0x004fe40000011603 */
[----:B------:R-:W-:Y:S02]  /*88e0*/  SHF.R.U32.HI R3, RZ, 0x8, R2 ;  /* 0x00000008ff037819 */ /* 0x000fe40000011602 */
[----:B------:R-:W-:Y:S02]  /*88f0*/  LOP3.LUT R2, R5, 0xff, RZ, 0xc0, !PT ;  /* 0x000000ff05027812 */ /* 0x000fe400078ec0ff */
[----:B------:R-:W-:Y:S01]  /*8900*/  PRMT R8, R8, 0x5410, R3 ;  /* 0x0000541008087816 */ /* 0x000fe20000000003 */
[----:B------:R-:W-:Y:S01]  /*8910*/  FFMA.FTZ R3, R146, UR17, -R20 ;  /* 0x0000001192037c23 */ /* 0x000fe20008010814 */
[----:B------:R-:W-:Y:S01]  /*8920*/  PRMT R5, R7, 0x5410, R9 ;  /* 0x0000541007057816 */ /* 0x000fe20000000009 */
[----:B------:R-:W-:Y:S01]  /*8930*/  IMAD.MOV.U32 R146, RZ, RZ, R16 ;  /* 0x000000ffff927224 */ /* 0x000fe200078e0010 */
[----:B------:R-:W-:Y:S01]  /*8940*/  PRMT R9, R2, 0x5410, R4 ;  /* 0x0000541002097816 */ /* 0x000fe20000000004 */
[----:B------:R-:W-:Y:S01]  /*8950*/  FFMA.FTZ R4, R154, UR17, -R20 ;  /* 0x000000119a047c23 */ /* 0x000fe20008010814 */
[----:B------:R-:W-:Y:S01]  /*8960*/  IMAD.MOV.U32 R154, RZ, RZ, R89 ;  /* 0x000000ffff9a7224 */ /* 0x000fe200078e0059 */
[----:B------:R-:W-:Y:S01]  /*8970*/  HSET2.LE.AND R2, R10, R0, PT ;  /* 0x000000000a027233 */ /* 0x000fe20003803000 */
[----:B------:R4:W-:Y:S01]  /*8980*/  MUFU.EX2 R240, R3 ;  /* 0x0000000300f07308 */ /* 0x0009e20000000800 */
[----:B------:R-:W-:-:S07]  /*8990*/  IMAD.MOV.U32 R89, RZ, RZ, R239 ;  /* 0x000000ffff597224 */ /* 0x000fce00078e00ef */
[----:B------:R2:W1:Y:S01]  /*89a0*/  MUFU.EX2 R239, R4 ;  /* 0x0000000400ef7308 */ /* 0x0004620000000800 */
[----:B----4-:R-:W-:-:S04]  /*89b0*/  F2FP.F16.F32.PACK_AB R3, R245, R244 ;  /* 0x000000f4f503723e */ /* 0x010fc800000000ff */
[----:B------:R-:W-:Y:S02]  /*89c0*/  LOP3.LUT R6, R2, R3, RZ, 0xc0, !PT ;  /* 0x0000000302067212 */ /* 0x000fe400078ec0ff */
[----:B------:R-:W-:Y:S02]  /*89d0*/  HSET2.LE.AND R2, R5, R0, PT ;  /* 0x0000000005027233 */ /* 0x000fe40003803000 */
[----:B---3--:R-:W-:-:S04]  /*89e0*/  F2FP.F16.F32.PACK_AB R3, R241, R242 ;  /* 0x000000f2f103723e */ /* 0x008fc800000000ff */
[----:B------:R-:W-:Y:S02]  /*89f0*/  LOP3.LUT R7, R2, R3, RZ, 0xc0, !PT ;  /* 0x0000000302077212 */ /* 0x000fe400078ec0ff */
[----:B------:R-:W-:Y:S02]  /*8a00*/  HSET2.LE.AND R2, R8, R0, PT ;  /* 0x0000000008027233 */ /* 0x000fe40003803000 */
[----:B------:R-:W-:-:S04]  /*8a10*/  F2FP.F16.F32.PACK_AB R3, R243, R246 ;  /* 0x000000f6f303723e */ /* 0x000fc800000000ff */
[----:B--2---:R-:W-:Y:S02]  /*8a20*/  LOP3.LUT R4, R2, R3, RZ, 0xc0, !PT ;  /* 0x0000000302047212 */ /* 0x004fe400078ec0ff */
[----:B------:R-:W-:Y:S02]  /*8a30*/  HSET2.LE.AND R2, R9, R0, PT ;  /* 0x0000000009027233 */ /* 0x000fe40003803000 */
[----:B-1----:R-:W-:-:S04]  /*8a40*/  F2FP.F16.F32.PACK_AB R3, R240, R239 ;  /* 0x000000eff003723e */ /* 0x002fc800000000ff */
[----:B------:R-:W-:Y:S01]  /*8a50*/  LOP3.LUT R5, R2, R3, RZ, 0xc0, !PT ;  /* 0x0000000302057212 */ /* 0x000fe200078ec0ff */
[--C-:B------:R-:W-:Y:S01]  /*8a60*/  FFMA.FTZ R2, R162, UR17, -R15.reuse ;  /* 0x00000011a2027c23 */ /* 0x100fe2000801080f */
[----:B------:R-:W-:Y:S01]  /*8a70*/  FFMA.FTZ R3, R148, UR17, -R15 ;  /* 0x0000001194037c23 */ /* 0x000fe2000801080f */
[----:B------:R-:W-:Y:S02]  /*8a80*/  IMAD.MOV.U32 R162, RZ, RZ, R117 ;  /* 0x000000ffffa27224 */ /* 0x000fe400078e0075 */
[----:B------:R1:W-:Y:S01]  /*8a90*/  MUFU.EX2 R235, R2 ;  /* 0x0000000200eb7308 */ /* 0x0003e20000000800 */
[----:B------:R-:W-:Y:S01]  /*8aa0*/  IMAD.MOV.U32 R148, RZ, RZ, R116 ;  /* 0x000000ffff947224 */ /* 0x000fe200078e0074 */
[C---:B------:R-:W-:Y:S06]  /*8ab0*/  HMMA.16816.F32 R56, R4.reuse, R26, R52 ;  /* 0x0000001a0438723c */ /* 0x040fec0000001834 */
[C---:B------:R-:W-:Y:S06]  /*8ac0*/  HMMA.16816.F32 R64, R4.reuse, R24, R64 ;  /* 0x000000180440723c */ /* 0x040fec0000001840 */
[----:B------:R-:W-:Y:S01]  /*8ad0*/  HMMA.16816.F32 R52, R4, R28, R72 ;  /* 0x0000001c0434723c */ /* 0x000fe20000001848 */
[----:B-1----:R-:W-:Y:S01]  /*8ae0*/  FFMA.FTZ R2, R155, UR17, -R15 ;  /* 0x000000119b027c23 */ /* 0x002fe2000801080f */
[----:B------:R-:W-:-:S02]  /*8af0*/  IMAD.MOV.U32 R155, RZ, RZ, R236 ;  /* 0x000000ffff9b7224 */ /* 0x000fc400078e00ec */
[----:B------:R-:W-:Y:S02]  /*8b00*/  MUFU.EX2 R236, R3 ;  /* 0x0000000300ec7308 */ /* 0x000fe40000000800 */
[----:B------:R-:W-:Y:S06]  /*8b10*/  HMMA.16816.F32 R32, R4, R30, R68 ;  /* 0x0000001e0420723c */ /* 0x000fec0000001844 */
[----:B------:R1:W-:Y:S01]  /*8b20*/  MUFU.EX2 R237, R2 ;  /* 0x0000000200ed7308 */ /* 0x0003e20000000800 */
[----:B------:R-:W-:Y:S01]  /*8b30*/  FFMA.FTZ R4, R163, UR17, -R17 ;  /* 0x00000011a3047c23 */ /* 0x000fe20008010811 */
[----:B------:R-:W-:-:S06]  /*8b40*/  IMAD.MOV.U32 R163, RZ, RZ, R92 ;  /* 0x000000ffffa37224 */ /* 0x000fcc00078e005c */
[----:B------:R-:W-:Y:S01]  /*8b50*/  MUFU.EX2 R143, R4 ;  /* 0x00000004008f7308 */ /* 0x000fe20000000800 */
[----:B-1----:R-:W-:Y:S01]  /*8b60*/  FFMA.FTZ R2, R149, UR17, -R15 ;  /* 0x0000001195027c23 */ /* 0x002fe2000801080f */
[----:B------:R-:W-:-:S06]  /*8b70*/  IMAD.MOV.U32 R149, RZ, RZ, R118 ;  /* 0x000000ffff957224 */ /* 0x000fcc00078e0076 */
[----:B------:R1:W2:Y:S02]  /*8b80*/  MUFU.EX2 R238, R2 ;  /* 0x0000000200ee7308 */ /* 0x0002a40000000800 */
[----:B-1----:R-:W-:-:S05]  /*8b90*/  LOP3.LUT R2, R11, UR6, R12, 0x96, !PT ;  /* 0x000000060b027c12 */ /* 0x002fca000f8e960c */
[----:B------:R-:W-:-:S03]  /*8ba0*/  IMAD.WIDE.U32 R2, R2, -0x2daee0ad, RZ ;  /* 0xd2511f5302027825 */ /* 0x000fc600078e00ff */
[C---:B------:R-:W-:Y:S02]  /*8bb0*/  LOP3.LUT R5, R2.reuse, 0xffff, RZ, 0xc0, !PT ;  /* 0x0000ffff02057812 */ /* 0x040fe400078ec0ff */
[----:B------:R-:W-:Y:S02]  /*8bc0*/  LOP3.LUT R6, R2, 0xff, RZ, 0xc0, !PT ;  /* 0x000000ff02067812 */ /* 0x000fe400078ec0ff */
[----:B------:R-:W-:Y:S01]  /*8bd0*/  SHF.R.U32.HI R4, RZ, 0x8, R5 ;  /* 0x00000008ff047819 */ /* 0x000fe20000011605 */
[----:B------:R-:W-:Y:S01]  /*8be0*/  FFMA.FTZ R5, R152, UR17, -R17 ;  /* 0x0000001198057c23 */ /* 0x000fe20008010811 */
[----:B------:R-:W-:Y:S01]  /*8bf0*/  LOP3.LUT R3, R3, UR15, R22, 0x96, !PT ;  /* 0x0000000f03037c12 */ /* 0x000fe2000f8e9616 */
[----:B------:R-:W-:Y:S01]  /*8c00*/  IMAD.MOV.U32 R152, RZ, RZ, R233 ;  /* 0x000000ffff987224 */ /* 0x000fe200078e00e9 */
[----:B------:R-:W-:Y:S01]  /*8c10*/  PRMT R11, R6, 0x5410, R4 ;  /* 0x00005410060b7816 */ /* 0x000fe20000000004 */
[----:B------:R-:W-:Y:S01]  /*8c20*/  FFMA.FTZ R4, R153, UR17, -R17 ;  /* 0x0000001199047c23 */ /* 0x000fe20008010811 */
[--C-:B------:R-:W-:Y:S01]  /*8c30*/  SHF.R.U32.HI R7, RZ, 0x10, R2.reuse ;  /* 0x00000010ff077819 */ /* 0x100fe20000011602 */
[----:B------:R1:W-:Y:S01]  /*8c40*/  MUFU.EX2 R233, R5 ;  /* 0x0000000500e97308 */ /* 0x0003e20000000800 */
[----:B------:R-:W-:Y:S01]  /*8c50*/  SHF.R.U32.HI R8, RZ, 0x18, R2 ;  /* 0x00000018ff087819 */ /* 0x000fe20000011602 */
[----:B------:R-:W-:Y:S01]  /*8c60*/  IMAD.MOV.U32 R153, RZ, RZ, R132 ;  /* 0x000000ffff997224 */ /* 0x000fe200078e0084 */
[----:B------:R-:W-:Y:S01]  /*8c70*/  LOP3.LUT R2, R3, 0xffff, RZ, 0xc0, !PT ;  /* 0x0000ffff03027812 */ /* 0x000fe200078ec0ff */
[----:B------:R-:W-:-:S03]  /*8c80*/  IMAD.MOV.U32 R132, RZ, RZ, R141 ;  /* 0x000000ffff847224 */ /* 0x000fc600078e008d */
[----:B------:R-:W-:Y:S01]  /*8c90*/  SHF.R.U32.HI R6, RZ, 0x8, R2 ;  /* 0x00000008ff067819 */ /* 0x000fe20000011602 */
[----:B------:R3:W4:Y:S01]  /*8ca0*/  MUFU.EX2 R142, R4 ;  /* 0x00000004008e7308 */ /* 0x0007220000000800 */
[----:B------:R-:W-:Y:S01]  /*8cb0*/  SHF.R.U32.HI R2, RZ, 0x10, R3 ;  /* 0x00000010ff027819 */ /* 0x000fe20000011603 */
[----:B------:R-:W-:-:S04]  /*8cc0*/  IMAD.MOV.U32 R122, RZ, RZ, R132 ;  /* 0x000000ffff7a7224 */ /* 0x000fc800078e0084 */
[----:B------:R-:W-:Y:S01]  /*8cd0*/  IMAD.MOV.U32 R147, RZ, RZ, R122 ;  /* 0x000000ffff937224 */ /* 0x000fe200078e007a */
[----:B-1----:R-:W-:Y:S01]  /*8ce0*/  LOP3.LUT R5, R7, 0xff, RZ, 0xc0, !PT ;  /* 0x000000ff07057812 */ /* 0x002fe200078ec0ff */
[----:B------:R-:W-:-:S03]  /*8cf0*/  FFMA.FTZ R7, R160, UR17, -R17 ;  /* 0x00000011a0077c23 */ /* 0x000fc60008010811 */
[----:B------:R-:W-:Y:S01]  /*8d00*/  PRMT R10, R5, 0x5410, R8 ;  /* 0x00005410050a7816 */ /* 0x000fe20000000008 */
[----:B------:R1:W1:Y:S01]  /*8d10*/  MUFU.EX2 R141, R7 ;  /* 0x00000007008d7308 */ /* 0x0002620000000800 */
[----:B------:R-:W-:Y:S02]  /*8d20*/  SHF.R.U32.HI R5, RZ, 0x18, R3 ;  /* 0x00000018ff057819 */ /* 0x000fe40000011603 */
[----:B---3--:R-:W-:Y:S02]  /*8d30*/  LOP3.LUT R4, R3, 0xff, RZ, 0xc0, !PT ;  /* 0x000000ff03047812 */ /* 0x008fe400078ec0ff */
[----:B--2---:R-:W-:Y:S02]  /*8d40*/  F2FP.F16.F32.PACK_AB R3, R236, R238 ;  /* 0x000000eeec03723e */ /* 0x004fe400000000ff */
[----:B------:R-:W-:Y:S02]  /*8d50*/  PRMT R9, R4, 0x5410, R6 ;  /* 0x0000541004097816 */ /* 0x000fe40000000006 */
[----:B------:R-:W-:-:S02]  /*8d60*/  LOP3.LUT R4, R2, 0xff, RZ, 0xc0, !PT ;  /* 0x000000ff02047812 */ /* 0x000fc400078ec0ff */
[--C-:B------:R-:W-:Y:S02]  /*8d70*/  HSET2.LE.AND R2, R11, R0.reuse, PT ;  /* 0x000000000b027233 */ /* 0x100fe40003803000 */
[----:B------:R-:W-:Y:S02]  /*8d80*/  PRMT R8, R4, 0x5410, R5 ;  /* 0x0000541004087816 */ /* 0x000fe40000000005 */
[--C-:B------:R-:W-:Y:S02]  /*8d90*/  HSET2.LE.AND R4, R9, R0.reuse, PT ;  /* 0x0000000009047233 */ /* 0x100fe40003803000 */
[----:B------:R-:W-:Y:S02]  /*8da0*/  F2FP.F16.F32.PACK_AB R5, R237, R235 ;  /* 0x000000ebed05723e */ /* 0x000fe400000000ff */
[----:B------:R-:W-:Y:S02]  /*8db0*/  LOP3.LUT R6, R2, R3, RZ, 0xc0, !PT ;  /* 0x0000000302067212 */ /* 0x000fe400078ec0ff */
[--C-:B------:R-:W-:Y:S01]  /*8dc0*/  HSET2.LE.AND R2, R10, R0.reuse, PT ;  /* 0x000000000a027233 */ /* 0x100fe20003803000 */
[----:B------:R-:W-:Y:S01]  /*8dd0*/  FFMA.FTZ R10, R157, UR17, -R21 ;  /* 0x000000119d0a7c23 */ /* 0x000fe20008010815 */
[----:B----4-:R-:W-:Y:S01]  /*8de0*/  F2FP.F16.F32.PACK_AB R3, R142, R233 ;  /* 0x000000e98e03723e */ /* 0x010fe200000000ff */
[----:B------:R-:W-:Y:S01]  /*8df0*/  IMAD.MOV.U32 R157, RZ, RZ, R80 ;  /* 0x000000ffff9d7224 */ /* 0x000fe200078e0050 */
[----:B------:R-:W-:Y:S01]  /*8e00*/  LOP3.LUT R4, R4, R5, RZ, 0xc0, !PT ;  /* 0x0000000504047212 */ /* 0x000fe200078ec0ff */
[----:B------:R-:W-:Y:S01]  /*8e10*/  VIADD R5, R168, 0x2 ;  /* 0x00000002a8057836 */ /* 0x000fe20000000000 */
[----:B-1----:R-:W-:Y:S01]  /*8e20*/  LOP3.LUT R7, R2, R3, RZ, 0xc0, !PT ;  /* 0x0000000302077212 */ /* 0x002fe200078ec0ff */
[----:B------:R-:W-:Y:S01]  /*8e30*/  MUFU.EX2 R136, R10 ;  /* 0x0000000a00887308 */ /* 0x000fe20000000800 */
[----:B------:R-:W-:-:S02]  /*8e40*/  HSET2.LE.AND R2, R8, R0, PT ;  /* 0x0000000008027233 */ /* 0x000fc40003803000 */
[----:B------:R-:W-:Y:S02]  /*8e50*/  LOP3.LUT R8, R91, UR21, R5, 0x96, !PT ;  /* 0x000000155b087c12 */ /* 0x000fe4000f8e9605 */
[----:B------:R-:W-:-:S03]  /*8e60*/  F2FP.F16.F32.PACK_AB R3, R141, R143 ;  /* 0x0000008f8d03723e */ /* 0x000fc600000000ff */
[----:B------:R-:W-:Y:S01]  /*8e70*/  IMAD.WIDE.U32 R18, R8, -0x326172a9, RZ ;  /* 0xcd9e8d5708127825 */ /* 0x000fe200078e00ff */
[----:B------:R-:W-:-:S04]  /*8e80*/  LOP3.LUT R5, R2, R3, RZ, 0xc0, !PT ;  /* 0x0000000302057212 */ /* 0x000fc800078ec0ff */
[----:B------:R-:W-:Y:S02]  /*8e90*/  LOP3.LUT R2, R19, UR14, R78, 0x96, !PT ;  /* 0x0000000e13027c12 */ /* 0x000fe4000f8e964e */
[----:B------:R-:W-:Y:S01]  /*8ea0*/  LOP3.LUT R8, R63, UR12, R18, 0x96, !PT ;  /* 0x0000000c3f087c12 */ /* 0x000fe2000f8e9612 */
[----:B------:R-:W-:Y:S02]  /*8eb0*/  HMMA.16816.F32 R72, R4, R24, R40 ;  /* 0x000000180448723c */ /* 0x000fe40000001828 */
[----:B------:R-:W-:-:S04]  /*8ec0*/  IMAD.WIDE.U32 R2, R2, -0x2daee0ad, RZ ;  /* 0xd2511f5302027825 */ /* 0x000fc800078e00ff */
[----:B------:R-:W-:Y:S01]  /*8ed0*/  IMAD.WIDE.U32 R8, R8, -0x2daee0ad, RZ ;  /* 0xd2511f5308087825 */ /* 0x000fe200078e00ff */
[----:B------:R-:W-:Y:S01]  /*8ee0*/  LOP3.LUT R3, R3, UR11, R86, 0x96, !PT ;  /* 0x0000000b03037c12 */ /* 0x000fe2000f8e9656 */
[C---:B------:R-:W-:Y:S01]  /*8ef0*/  HMMA.16816.F32 R68, R4.reuse, R26, R36 ;  /* 0x0000001a0444723c */ /* 0x040fe20000001824 */
[----:B------:R-:W1:Y:S02]  /*8f00*/  LDSM.16.MT88.4 R24, [R205+0x5000] ;  /* 0x00500000cd18783b */ /* 0x000e640000004200 */
[----:B------:R-:W-:Y:S01]  /*8f10*/  LOP3.LUT R9, R9, UR9, R2, 0x96, !PT ;  /* 0x0000000909097c12 */ /* 0x000fe2000f8e9602 */
[----:B------:R-:W-:Y:S02]  /*8f20*/  IMAD.WIDE.U32 R2, R3, -0x326172a9, RZ ;  /* 0xcd9e8d5703027825 */ /* 0x000fe400078e00ff */
[----:B------:R-:W-:Y:S02]  /*8f30*/  HMMA.16816.F32 R40, R4, R28, R44 ;  /* 0x0000001c0428723c */ /* 0x000fe4000000182c */
[----:B------:R-:W-:Y:S01]  /*8f40*/  IMAD.WIDE.U32 R12, R9, -0x326172a9, RZ ;  /* 0xcd9e8d57090c7825 */ /* 0x000fe200078e00ff */
[----:B------:R-:W-:-:S03]  /*8f50*/  LOP3.LUT R3, R3, UR10, R62, 0x96, !PT ;  /* 0x0000000a03037c12 */ /* 0x000fc6000f8e963e */
[----:B------:R-:W-:Y:S01]  /*8f60*/  HMMA.16816.F32 R48, R4, R30, R48 ;  /* 0x0000001e0430723c */ /* 0x000fe20000001830 */
[----:B------:R-:W-:Y:S01]  /*8f70*/  LOP3.LUT R9, R13, UR8, R2, 0x96, !PT ;  /* 0x000000080d097c12 */ /* 0x000fe2000f8e9602 */
[----:B------:R-:W-:Y:S01]  /*8f80*/  IMAD.WIDE.U32 R2, R3, -0x2daee0ad, RZ ;  /* 0xd2511f5303027825 */ /* 0x000fe200078e00ff */
[----:B------:R-:W2:Y:S03]  /*8f90*/  LDSM.16.MT88.4 R28, [R206+0x5000] ;  /* 0x00500000ce1c783b */ /* 0x000ea60000004200 */
[----:B------:R-:W-:-:S04]  /*8fa0*/  IMAD.WIDE.U32 R22, R9, -0x2daee0ad, RZ ;  /* 0xd2511f5309167825 */ /* 0x000fc800078e00ff */
[--C-:B------:R-:W-:Y:S01]  /*8fb0*/  FFMA.FTZ R4, R159, UR17, -R21.reuse ;  /* 0x000000119f047c23 */ /* 0x100fe20008010815 */
[----:B------:R-:W-:Y:S01]  /*8fc0*/  FFMA.FTZ R5, R100, UR17, -R21 ;  /* 0x0000001164057c23 */ /* 0x000fe20008010815 */
[----:B------:R-:W-:Y:S01]  /*8fd0*/  IMAD.MOV.U32 R159, RZ, RZ, R81 ;  /* 0x000000ffff9f7224 */ /* 0x000fe200078e0051 */
[----:B------:R-:W-:Y:S01]  /*8fe0*/  LOP3.LUT R2, R23, UR5, R2, 0x96, !PT ;  /* 0x0000000517027c12 */ /* 0x000fe2000f8e9602 */
[----:B------:R3:W-:Y:S01]  /*8ff0*/  MUFU.EX2 R137, R4 ;  /* 0x0000000400897308 */ /* 0x0007e20000000800 */
[----:B------:R-:W-:Y:S02]  /*9000*/  IMAD.MOV.U32 R100, RZ, RZ, R148 ;  /* 0x000000ffff647224 */ /* 0x000fe400078e0094 */
[----:B------:R-:W-:Y:S02]  /*9010*/  IMAD.MOV.U32 R148, RZ, RZ, R147 ;  /* 0x000000ffff947224 */ /* 0x000fe400078e0093 */
[----:B------:R-:W-:-:S03]  /*9020*/  IMAD.MOV.U32 R147, RZ, RZ, R174 ;  /* 0x000000ffff937224 */ /* 0x000fc600078e00ae */
[----:B------:R4:W-:Y:S01]  /*9030*/  MUFU.EX2 R135, R5 ;  /* 0x0000000500877308 */ /* 0x0009e20000000800 */
[----:B---3--:R-:W-:Y:S01]  /*9040*/  LOP3.LUT R4, R3, UR7, R8, 0x96, !PT ;  /* 0x0000000703047c12 */ /* 0x008fe2000f8e9608 */
[----:B------:R-:W-:-:S04]  /*9050*/  IMAD.WIDE.U32 R2, R2, -0x326172a9, RZ ;  /* 0xcd9e8d5702027825 */ /* 0x000fc800078e00ff */
[----:B------:R-:W-:Y:S01]  /*9060*/  IMAD.WIDE.U32 R10, R4, -0x326172a9, RZ ;  /* 0xcd9e8d57040a7825 */ /* 0x000fe200078e00ff */
[----:B------:R-:W-:-:S03]  /*9070*/  LOP3.LUT R4, R2, 0xffff, RZ, 0xc0, !PT ;  /* 0x0000ffff02047812 */ /* 0x000fc600078ec0ff */
[----:B----4-:R-:W-:Y:S01]  /*9080*/  FFMA.FTZ R5, R112, UR17, -R21 ;  /* 0x0000001170057c23 */ /* 0x010fe20008010815 */
[----:B------:R-:W-:Y:S02]  /*9090*/  LOP3.LUT R9, R2, 0xff, RZ, 0xc0, !PT ;  /* 0x000000ff02097812 */ /* 0x000fe400078ec0ff */
[--C-:B------:R-:W-:Y:S01]  /*90a0*/  SHF.R.U32.HI R6, RZ, 0x10, R2.reuse ;  /* 0x00000010ff067819 */ /* 0x100fe20000011602 */
[----:B------:R3:W4:Y:S01]  /*90b0*/  MUFU.EX2 R132, R5 ;  /* 0x0000000500847308 */ /* 0x0007220000000800 */
[----:B------:R-:W-:Y:S02]  /*90c0*/  SHF.R.U32.HI R7, RZ, 0x18, R2 ;  /* 0x00000018ff077819 */ /* 0x000fe40000011602 */
[----:B------:R-:W-:Y:S01]  /*90d0*/  SHF.R.U32.HI R8, RZ, 0x8, R4 ;  /* 0x00000008ff087819 */ /* 0x000fe20000011604 */
[----:B------:R-:W-:Y:S01]  /*90e0*/  FFMA.FTZ R4, R161, UR17, -R20 ;  /* 0x00000011a1047c23 */ /* 0x000fe20008010814 */
[----:B------:R-:W-:Y:S02]  /*90f0*/  LOP3.LUT R2, R3, UR16, R10, 0x96, !PT ;  /* 0x0000001003027c12 */ /* 0x000fe4000f8e960a */
[----:B------:R-:W-:Y:S01]  /*9100*/  LOP3.LUT R3, R6, 0xff, RZ, 0xc0, !PT ;  /* 0x000000ff06037812 */ /* 0x000fe200078ec0ff */
[----:B------:R1:W-:Y:S01]  /*9110*/  MUFU.EX2 R130, R4 ;  /* 0x0000000400827308 */ /* 0x0003e20000000800 */
[----:B------:R-:W-:-:S02]  /*9120*/  PRMT R9, R9, 0x5410, R8 ;  /* 0x0000541009097816 */ /* 0x000fc40000000008 */
[----:B------:R-:W-:Y:S01]  /*9130*/  PRMT R10, R3, 0x5410, R7 ;  /* 0x00005410030a7816 */ /* 0x000fe20000000007 */
[----:B------:R-:W-:Y:S01]  /*9140*/  FFMA.FTZ R7, R113, UR17, -R20 ;  /* 0x0000001171077c23 */ /* 0x000fe20008010814 */
[----:B------:R-:W-:Y:S02]  /*9150*/  SHF.R.U32.HI R3, RZ, 0x18, R2 ;  /* 0x00000018ff037819 */ /* 0x000fe40000011602 */
[----:B------:R-:W-:Y:S01]  /*9160*/  LOP3.LUT R12, R11, UR6, R12, 0x96, !PT ;  /* 0x000000060b0c7c12 */ /* 0x000fe2000f8e960c */
[----:B------:R-:W-:Y:S01]  /*9170*/  MUFU.EX2 R131, R7 ;  /* 0x0000000700837308 */ /* 0x000fe20000000800 */
[----:B---3--:R-:W-:-:S04]  /*9180*/  LOP3.LUT R5, R2, 0xffff, RZ, 0xc0, !PT ;  /* 0x0000ffff02057812 */ /* 0x008fc800078ec0ff */
[----:B------:R-:W-:Y:S02]  /*9190*/  SHF.R.U32.HI R6, RZ, 0x8, R5 ;  /* 0x00000008ff067819 */ /* 0x000fe40000011605 */
[----:B------:R-:W-:Y:S02]  /*91a0*/  LOP3.LUT R5, R2, 0xff, RZ, 0xc0, !PT ;  /* 0x000000ff02057812 */ /* 0x000fe400078ec0ff */
[----:B-1----:R-:W-:Y:S02]  /*91b0*/  SHF.R.U32.HI R4, RZ, 0x10, R2 ;  /* 0x00000010ff047819 */ /* 0x002fe40000011602 */
[----:B------:R-:W-:Y:S02]  /*91c0*/  PRMT R5, R5, 0x5410, R6 ;  /* 0x0000541005057816 */ /* 0x000fe40000000006 */
[----:B------:R-:W-:Y:S01]  /*91d0*/  LOP3.LUT R2, R4, 0xff, RZ, 0xc0, !PT ;  /* 0x000000ff04027812 */ /* 0x000fe200078ec0ff */
[----:B------:R-:W-:Y:S01]  /*91e0*/  FFMA.FTZ R4, R156, UR17, -R20 ;  /* 0x000000119c047c23 */ /* 0x000fe20008010814 */
[----:B------:R-:W-:-:S02]  /*91f0*/  IMAD.MOV.U32 R156, RZ, RZ, R123 ;  /* 0x000000ffff9c7224 */ /* 0x000fc400078e007b */
[----:B------:R-:W-:Y:S01]  /*9200*/  PRMT R8, R2, 0x5410, R3 ;  /* 0x0000541002087816 */ /* 0x000fe20000000003 */
[----:B------:R-:W1:Y:S01]  /*9210*/  MUFU.EX2 R129, R4 ;  /* 0x0000000400817308 */ /* 0x000e620000000800 */
[----:B------:R-:W-:Y:S01]  /*9220*/  FFMA.FTZ R3, R164, UR17, -R20 ;  /* 0x00000011a4037c23 */ /* 0x000fe20008010814 */
[----:B------:R-:W-:Y:S01]  /*9230*/  HSET2.LE.AND R2, R9, R0, PT ;  /* 0x0000000009027233 */ /* 0x000fe20003803000 */
[----:B------:R-:W-:Y:S02]  /*9240*/  IMAD.MOV.U32 R164, RZ, RZ, R149 ;  /* 0x000000ffffa47224 */ /* 0x000fe400078e0095 */
[----:B------:R-:W-:Y:S02]  /*9250*/  IMAD.MOV.U32 R149, RZ, RZ, R151 ;  /* 0x000000ffff957224 */ /* 0x000fe400078e0097 */
[----:B------:R-:W-:Y:S01]  /*9260*/  IMAD.MOV.U32 R151, RZ, RZ, R175 ;  /* 0x000000ffff977224 */ /* 0x000fe200078e00af */
[----:B------:R4:W3:Y:S02]  /*9270*/  MUFU.EX2 R128, R3 ;  /* 0x0000000300807308 */ /* 0x0008e40000000800 */
        /* <DEDUP_REMOVED lines=9> */
[----:B---3--:R-:W-:-:S04]  /*9310*/  F2FP.F16.F32.PACK_AB R3, R128, R130 ;  /* 0x000000828003723e */ /* 0x008fc800000000ff */
[----:B------:R-:W-:Y:S02]  /*9320*/  LOP3.LUT R5, R2, R3, RZ, 0xc0, !PT ;  /* 0x0000000302057212 */ /* 0x000fe400078ec0ff */
[----:B------:R-:W-:-:S05]  /*9330*/  LOP3.LUT R2, R19, UR14, R76, 0x96, !PT ;  /* 0x0000000e13027c12 */ /* 0x000fca000f8e964c */
[----:B------:R-:W-:Y:S01]  /*9340*/  HMMA.16816.F32 R64, R4, R24, R64 ;  /* 0x000000180440723c */ /* 0x000fe20000001840 */
[----:B------:R-:W-:-:S05]  /*9350*/  IMAD.WIDE.U32 R2, R2, -0x2daee0ad, RZ ;  /* 0xd2511f5302027825 */ /* 0x000fca00078e00ff */
[----:B------:R-:W-:Y:S01]  /*9360*/  HMMA.16816.F32 R56, R4, R26, R56 ;  /* 0x0000001a0438723c */ /* 0x000fe20000001838 */
[----:B------:R-:W-:-:S05]  /*9370*/  LOP3.LUT R3, R3, UR11, R84, 0x96, !PT ;  /* 0x0000000b03037c12 */ /* 0x000fca000f8e9654 */
[C---:B--2---:R-:W-:Y:S01]  /*9380*/  HMMA.16816.F32 R44, R4.reuse, R28, R52 ;  /* 0x0000001c042c723c */ /* 0x044fe20000001834 */
[----:B------:R-:W-:Y:S05]  /*9390*/  LDSM.16.MT88.4 R52, [R206+0x5400] ;  /* 0x00540000ce34783b */ /* 0x000fea0000004200 */
[----:B------:R-:W-:Y:S07]  /*93a0*/  HMMA.16816.F32 R36, R4, R30, R32 ;  /* 0x0000001e0424723c */ /* 0x000fee0000001820 */
[----:B------:R-:W-:Y:S01]  /*93b0*/  LOP3.LUT R4, R61, UR12, R18, 0x96, !PT ;  /* 0x0000000c3d047c12 */ /* 0x000fe2000f8e9612 */
[----:B------:R-:W-:-:S02]  /*93c0*/  IMAD.MOV.U32 R34, RZ, RZ, R146 ;  /* 0x000000ffff227224 */ /* 0x000fc400078e0092 */
[----:B------:R-:W-:Y:S02]  /*93d0*/  IMAD.MOV.U32 R146, RZ, RZ, R145 ;  /* 0x000000ffff927224 */ /* 0x000fe400078e0091 */
[----:B------:R-:W-:-:S04]  /*93e0*/  IMAD.WIDE.U32 R4, R4, -0x2daee0ad, RZ ;  /* 0xd2511f5304047825 */ /* 0x000fc800078e00ff */
[----:B------:R-:W-:Y:S01]  /*93f0*/  IMAD.MOV.U32 R35, RZ, RZ, R162 ;  /* 0x000000ffff237224 */ /* 0x000fe200078e00a2 */
[----:B------:R-:W-:Y:S01]  /*9400*/  LOP3.LUT R6, R5, UR9, R2, 0x96, !PT ;  /* 0x0000000905067c12 */ /* 0x000fe2000f8e9602 */
[----:B------:R-:W-:-:S04]  /*9410*/  IMAD.WIDE.U32 R2, R3, -0x326172a9, RZ ;  /* 0xcd9e8d5703027825 */ /* 0x000fc800078e00ff */
[----:B------:R-:W-:Y:S01]  /*9420*/  IMAD.WIDE.U32 R6, R6, -0x326172a9, RZ ;  /* 0xcd9e8d5706067825 */ /* 0x000fe200078e00ff */
[----:B------:R-:W-:-:S03]  /*9430*/  LOP3.LUT R3, R3, UR10, R60, 0x96, !PT ;  /* 0x0000000a03037c12 */ /* 0x000fc6000f8e963c */
[----:B------:R-:W-:Y:S01]  /*9440*/  IMAD.MOV.U32 R145, RZ, RZ, R171 ;  /* 0x000000ffff917224 */ /* 0x000fe200078e00ab */
[----:B------:R-:W-:Y:S01]  /*9450*/  LOP3.LUT R5, R7, UR8, R2, 0x96, !PT ;  /* 0x0000000807057c12 */ /* 0x000fe2000f8e9602 */
[----:B------:R-:W-:-:S04]  /*9460*/  IMAD.WIDE.U32 R2, R3, -0x2daee0ad, RZ ;  /* 0xd2511f5303027825 */ /* 0x000fc800078e00ff */
[----:B------:R-:W-:Y:S01]  /*9470*/  IMAD.WIDE.U32 R32, R5, -0x2daee0ad, RZ ;  /* 0xd2511f5305207825 */ /* 0x000fe200078e00ff */
[----:B------:R-:W-:-:S03]  /*9480*/  LOP3.LUT R4, R3, UR7, R4, 0x96, !PT ;  /* 0x0000000703047c12 */ /* 0x000fc6000f8e9604 */
[----:B------:R-:W-:-:S04]  /*9490*/  FFMA.FTZ R3, R173, UR17, -R15 ;  /* 0x00000011ad037c23 */ /* 0x000fc8000801080f */
[----:B------:R1:W-:Y:S01]  /*94a0*/  MUFU.EX2 R127, R3 ;  /* 0x00000003007f7308 */ /* 0x0003e20000000800 */
[----:B------:R-:W-:-:S05]  /*94b0*/  IMAD.WIDE.U32 R4, R4, -0x326172a9, RZ ;  /* 0xcd9e8d5704047825 */ /* 0x000fca00078e00ff */
[----:B------:R-:W-:Y:S01]  /*94c0*/  LOP3.LUT R23, R5, UR6, R6, 0x96, !PT ;  /* 0x0000000605177c12 */ /* 0x000fe2000f8e9606 */
[----:B------:R-:W-:Y:S01]  /*94d0*/  FFMA.FTZ R5, R166, UR17, -R15 ;  /* 0x00000011a6057c23 */ /* 0x000fe2000801080f */
[----:B------:R-:W-:-:S03]  /*94e0*/  IMAD.MOV.U32 R166, RZ, RZ, R98 ;  /* 0x000000ffffa67224 */ /* 0x000fc600078e0062 */
[----:B------:R2:W-:Y:S01]  /*94f0*/  MUFU.EX2 R125, R5 ;  /* 0x00000005007d7308 */ /* 0x0005e20000000800 */
[----:B-1----:R-:W-:Y:S01]  /*9500*/  LOP3.LUT R3, R33, UR5, R2, 0x96, !PT ;  /* 0x0000000521037c12 */ /* 0x002fe2000f8e9602 */
[----:B------:R-:W-:Y:S01]  /*9510*/  FFMA.FTZ R2, R172, UR17, -R15 ;  /* 0x00000011ac027c23 */ /* 0x000fe2000801080f */
[----:B------:R-:W-:-:S05]  /*9520*/  IMAD.MOV.U32 R33, RZ, RZ, R170 ;  /* 0x000000ffff217224 */ /* 0x000fca00078e00aa */
[----:B------:R1:W-:Y:S01]  /*9530*/  MUFU.EX2 R126, R2 ;  /* 0x00000002007e7308 */ /* 0x0003e20000000800 */
[----:B--2---:R-:W-:Y:S01]  /*9540*/  FFMA.FTZ R5, R165, UR17, -R15 ;  /* 0x00000011a5057c23 */ /* 0x004fe2000801080f */
[----:B------:R-:W-:-:S06]  /*9550*/  IMAD.MOV.U32 R165, RZ, RZ, R99 ;  /* 0x000000ffffa57224 */ /* 0x000fcc00078e0063 */
[----:B------:R2:W3:Y:S01]  /*9560*/  MUFU.EX2 R124, R5 ;  /* 0x00000005007c7308 */ /* 0x0004e20000000800 */
[----:B-1----:R-:W-:-:S05]  /*9570*/  IMAD.WIDE.U32 R2, R3, -0x326172a9, RZ ;  /* 0xcd9e8d5703027825 */ /* 0x002fca00078e00ff */
[----:B------:R-:W-:Y:S02]  /*9580*/  LOP3.LUT R4, R3, UR16, R4, 0x96, !PT ;  /* 0x0000001003047c12 */ /* 0x000fe4000f8e9604 */
[C---:B------:R-:W-:Y:S02]  /*9590*/  LOP3.LUT R3, R2.reuse, 0xffff, RZ, 0xc0, !PT ;  /* 0x0000ffff02037812 */ /* 0x040fe400078ec0ff */
[----:B------:R-:W-:Y:S02]  /*95a0*/  LOP3.LUT R8, R2, 0xff, RZ, 0xc0, !PT ;  /* 0x000000ff02087812 */ /* 0x000fe400078ec0ff */
[--C-:B------:R-:W-:Y:S02]  /*95b0*/  SHF.R.U32.HI R7, RZ, 0x10, R2.reuse ;  /* 0x00000010ff077819 */ /* 0x100fe40000011602 */
[----:B------:R-:W-:Y:S02]  /*95c0*/  SHF.R.U32.HI R6, RZ, 0x18, R2 ;  /* 0x00000018ff067819 */ /* 0x000fe40000011602 */
[----:B------:R-:W-:Y:S01]  /*95d0*/  SHF.R.U32.HI R2, RZ, 0x8, R3 ;  /* 0x00000008ff027819 */ /* 0x000fe20000011603 */
[----:B------:R-:W-:Y:S01]  /*95e0*/  FFMA.FTZ R3, R169, UR17, -R17 ;  /* 0x00000011a9037c23 */ /* 0x000fe20008010811 */
[----:B--2---:R-:W-:-:S02]  /*95f0*/  SHF.R.U32.HI R5, RZ, 0x18, R4 ;  /* 0x00000018ff057819 */ /* 0x004fc40000011604 */
[----:B------:R-:W-:Y:S01]  /*9600*/  PRMT R8, R8, 0x5410, R2 ;  /* 0x0000541008087816 */ /* 0x000fe20000000002 */
[----:B------:R1:W-:Y:S01]  /*9610*/  MUFU.EX2 R123, R3 ;  /* 0x00000003007b7308 */ /* 0x0003e20000000800 */
[----:B------:R-:W-:-:S04]  /*9620*/  LOP3.LUT R2, R7, 0xff, RZ, 0xc0, !PT ;  /* 0x000000ff07027812 */ /* 0x000fc800078ec0ff */
[----:B------:R-:W-:Y:S02]  /*9630*/  PRMT R7, R2, 0x5410, R6 ;  /* 0x0000541002077816 */ /* 0x000fe40000000006 */
[C---:B------:R-:W-:Y:S02]  /*9640*/  LOP3.LUT R2, R4.reuse, 0xffff, RZ, 0xc0, !PT ;  /* 0x0000ffff04027812 */ /* 0x040fe400078ec0ff */
[----:B------:R-:W-:Y:S01]  /*9650*/  LOP3.LUT R6, R4, 0xff, RZ, 0xc0, !PT ;  /* 0x000000ff04067812 */ /* 0x000fe200078ec0ff */
[----:B-1----:R-:W-:Y:S01]  /*9660*/  FFMA.FTZ R3, R167, UR17, -R17 ;  /* 0x00000011a7037c23 */ /* 0x002fe20008010811 */
[----:B------:R-:W-:-:S03]  /*9670*/  IMAD.MOV.U32 R167, RZ, RZ, R103 ;  /* 0x000000ffffa77224 */ /* 0x000fc600078e0067 */
[----:B------:R1:W2:Y:S02]  /*9680*/  MUFU.EX2 R122, R3 ;  /* 0x00000003007a7308 */ /* 0x0002a40000000800 */
[----:B-1----:R-:W-:Y:S02]  /*9690*/  SHF.R.U32.HI R3, RZ, 0x10, R4 ;  /* 0x00000010ff037819 */ /* 0x002fe40000011604 */
[----:B------:R-:W-:Y:S02]  /*96a0*/  SHF.R.U32.HI R4, RZ, 0x8, R2 ;  /* 0x00000008ff047819 */ /* 0x000fe40000011602 */
[----:B------:R-:W-:Y:S01]  /*96b0*/  LOP3.LUT R2, R3, 0xff, RZ, 0xc0, !PT ;  /* 0x000000ff03027812 */ /* 0x000fe200078ec0ff */
[----:B------:R-:W-:Y:S01]  /*96c0*/  FFMA.FTZ R3, R187, UR17, -R17 ;  /* 0x00000011bb037c23 */ /* 0x000fe20008010811 */
[----:B------:R-:W-:Y:S01]  /*96d0*/  PRMT R4, R6, 0x5410, R4 ;  /* 0x0000541006047816 */ /* 0x000fe20000000004 */
[----:B------:R-:W-:Y:S01]  /*96e0*/  IMAD.MOV.U32 R187, RZ, RZ, R102 ;  /* 0x000000ffffbb7224 */ /* 0x000fe200078e0066 */
[----:B------:R-:W-:Y:S01]  /*96f0*/  PRMT R5, R2, 0x5410, R5 ;  /* 0x0000541002057816 */ /* 0x000fe20000000005 */
[----:B------:R1:W-:Y:S01]  /*9700*/  MUFU.EX2 R121, R3 ;  /* 0x0000000300797308 */ /* 0x0003e20000000800 */
[----:B------:R-:W-:Y:S01]  /*9710*/  HSET2.LE.AND R2, R8, R0, PT ;  /* 0x0000000008027233 */ /* 0x000fe20003803000 */
[----:B-1----:R-:W-:Y:S01]  /*9720*/  FFMA.FTZ R3, R186, UR17, -R17 ;  /* 0x00000011ba037c23 */ /* 0x002fe20008010811 */
[----:B------:R-:W-:-:S05]  /*9730*/  IMAD.MOV.U32 R186, RZ, RZ, R108 ;  /* 0x000000ffffba7224 */ /* 0x000fca00078e006c */
[----:B------:R3:W1:Y:S02]  /*9740*/  MUFU.EX2 R120, R3 ;  /* 0x0000000300787308 */ /* 0x0006640000000800 */
[----:B---3--:R-:W-:-:S04]  /*9750*/  F2FP.F16.F32.PACK_AB R3, R124, R125 ;  /* 0x0000007d7c03723e */ /* 0x008fc800000000ff */
[----:B------:R-:W-:Y:S02]  /*9760*/  LOP3.LUT R10, R2, R3, RZ, 0xc0, !PT ;  /* 0x00000003020a7212 */ /* 0x000fe400078ec0ff */
[----:B------:R-:W-:Y:S02]  /*9770*/  HSET2.LE.AND R2, R7, R0, PT ;  /* 0x0000000007027233 */ /* 0x000fe40003803000 */
[----:B--2---:R-:W-:-:S04]  /*9780*/  F2FP.F16.F32.PACK_AB R3, R122, R123 ;  /* 0x0000007b7a03723e */ /* 0x004fc800000000ff */
[----:B------:R-:W-:Y:S02]  /*9790*/  LOP3.LUT R11, R2, R3, RZ, 0xc0, !PT ;  /* 0x00000003020b7212 */ /* 0x000fe400078ec0ff */
[--C-:B------:R-:W-:Y:S01]  /*97a0*/  HSET2.LE.AND R2, R4, R0.reuse, PT ;  /* 0x0000000004027233 */ /* 0x100fe20003803000 */
[--C-:B------:R-:W-:Y:S01]  /*97b0*/  FFMA.FTZ R4, R184, UR17, -R21.reuse ;  /* 0x00000011b8047c23 */ /* 0x100fe20008010815 */
[----:B------:R-:W-:Y:S01]  /*97c0*/  F2FP.F16.F32.PACK_AB R3, R126, R127 ;  /* 0x0000007f7e03723e */ /* 0x000fe200000000ff */
[----:B------:R-:W-:Y:S02]  /*97d0*/  IMAD.MOV.U32 R184, RZ, RZ, R96 ;  /* 0x000000ffffb87224 */ /* 0x000fe400078e0060 */
[----:B------:R-:W-:Y:S01]  /*97e0*/  MUFU.EX2 R118, R4 ;  /* 0x0000000400767308 */ /* 0x000fe20000000800 */
[----:B------:R-:W-:Y:S02]  /*97f0*/  LOP3.LUT R8, R2, R3, RZ, 0xc0, !PT ;  /* 0x0000000302087212 */ /* 0x000fe400078ec0ff */
[----:B------:R-:W-:Y:S01]  /*9800*/  HSET2.LE.AND R2, R5, R0, PT ;  /* 0x0000000005027233 */ /* 0x000fe20003803000 */
[----:B------:R-:W-:Y:S01]  /*9810*/  FFMA.FTZ R5, R185, UR17, -R21 ;  /* 0x00000011b9057c23 */ /* 0x000fe20008010815 */
[----:B-1----:R-:W-:Y:S01]  /*9820*/  F2FP.F16.F32.PACK_AB R3, R120, R121 ;  /* 0x000000797803723e */ /* 0x002fe200000000ff */
[----:B------:R-:W-:-:S02]  /*9830*/  IMAD.MOV.U32 R185, RZ, RZ, R101 ;  /* 0x000000ffffb97224 */ /* 0x000fc400078e0065 */
[----:B------:R1:W-:Y:S01]  /*9840*/  MUFU.EX2 R117, R5 ;  /* 0x0000000500757308 */ /* 0x0003e20000000800 */
[----:B------:R-:W-:Y:S01]  /*9850*/  LOP3.LUT R9, R2, R3, RZ, 0xc0, !PT ;  /* 0x0000000302097212 */ /* 0x000fe200078ec0ff */
[----:B------:R-:W-:Y:S02]  /*9860*/  VIADD R2, R168, 0x3 ;  /* 0x00000003a8027836 */ /* 0x000fe40000000000 */
[----:B------:R-:W-:Y:S01]  /*9870*/  FFMA.FTZ R3, R181, UR17, -R21 ;  /* 0x00000011b5037c23 */ /* 0x000fe20008010815 */
[----:B------:R-:W-:Y:S02]  /*9880*/  IMAD.MOV.U32 R181, RZ, RZ, R97 ;  /* 0x000000ffffb57224 */ /* 0x000fe400078e0061 */
[----:B------:R-:W-:Y:S01]  /*9890*/  LOP3.LUT R2, R91, UR21, R2, 0x96, !PT ;  /* 0x000000155b027c12 */ /* 0x000fe2000f8e9602 */
[C---:B------:R-:W-:Y:S01]  /*98a0*/  HMMA.16816.F32 R72, R8.reuse, R24, R72 ;  /* 0x000000180848723c */ /* 0x040fe20000001848 */
[----:B------:R2:W3:Y:S05]  /*98b0*/  MUFU.EX2 R119, R3 ;  /* 0x0000000300777308 */ /* 0x0004ea0000000800 */
[----:B------:R-:W-:Y:S01]  /*98c0*/  HMMA.16816.F32 R68, R8, R26, R68 ;  /* 0x0000001a0844723c */ /* 0x000fe20000001844 */
[----:B------:R-:W-:-:S04]  /*98d0*/  IMAD.WIDE.U32 R24, R2, -0x326172a9, RZ ;  /* 0xcd9e8d5702187825 */ /* 0x000fc800078e00ff */
[----:B-1----:R-:W-:Y:S01]  /*98e0*/  FFMA.FTZ R5, R105, UR17, -R21 ;  /* 0x0000001169057c23 */ /* 0x002fe20008010815 */
[----:B------:R-:W-:-:S03]  /*98f0*/  LOP3.LUT R6, R25, UR14, R76, 0x96, !PT ;  /* 0x0000000e19067c12 */ /* 0x000fc6000f8e964c */
[----:B------:R1:W-:Y:S01]  /*9900*/  MUFU.EX2 R116, R5 ;  /* 0x0000000500747308 */ /* 0x0003e20000000800 */
[----:B------:R-:W-:Y:S01]  /*9910*/  HMMA.16816.F32 R92, R8, R28, R40 ;  /* 0x0000001c085c723c */ /* 0x000fe20000001828 */
[----:B------:R-:W4:Y:S01]  /*9920*/  LDSM.16.MT88.4 R40, [R205+0x5400] ;  /* 0x00540000cd28783b */ /* 0x000f220000004200 */
[----:B------:R-:W-:-:S04]  /*9930*/  IMAD.WIDE.U32 R6, R6, -0x2daee0ad, RZ ;  /* 0xd2511f5306067825 */ /* 0x000fc800078e00ff */
[----:B------:R-:W-:Y:S01]  /*9940*/  HMMA.16816.F32 R80, R8, R30, R48 ;  /* 0x0000001e0850723c */ /* 0x000fe20000001830 */
[----:B--2---:R-:W-:-:S05]  /*9950*/  IMAD.WIDE.U32 R2, R12, -0x2daee0ad, RZ ;  /* 0xd2511f530c027825 */ /* 0x004fca00078e00ff */
[----:B------:R-:W-:Y:S02]  /*9960*/  LOP3.LUT R4, R3, UR15, R22, 0x96, !PT ;  /* 0x0000000f03047c12 */ /* 0x000fe4000f8e9616 */
[C---:B------:R-:W-:Y:S02]  /*9970*/  LOP3.LUT R12, R2.reuse, 0xffff, RZ, 0xc0, !PT ;  /* 0x0000ffff020c7812 */ /* 0x040fe400078ec0ff */
[----:B------:R-:W-:Y:S01]  /*9980*/  LOP3.LUT R13, R2, 0xff, RZ, 0xc0, !PT ;  /* 0x000000ff020d7812 */ /* 0x000fe200078ec0ff */
[----:B-1----:R-:W-:Y:S01]  /*9990*/  FFMA.FTZ R5, R188, UR17, -R20 ;  /* 0x00000011bc057c23 */ /* 0x002fe20008010814 */
[----:B------:R-:W-:Y:S01]  /*99a0*/  SHF.R.U32.HI R14, RZ, 0x10, R2 ;  /* 0x00000010ff0e7819 */ /* 0x000fe20000011602 */
[----:B------:R-:W-:Y:S01]  /*99b0*/  IMAD.MOV.U32 R188, RZ, RZ, R106 ;  /* 0x000000ffffbc7224 */ /* 0x000fe200078e006a */
[----:B------:R-:W-:Y:S01]  /*99c0*/  SHF.R.U32.HI R22, RZ, 0x18, R2 ;  /* 0x00000018ff167819 */ /* 0x000fe20000011602 */
[----:B------:R1:W-:Y:S01]  /*99d0*/  MUFU.EX2 R115, R5 ;  /* 0x0000000500737308 */ /* 0x0003e20000000800 */
[----:B------:R-:W-:-:S02]  /*99e0*/  LOP3.LUT R3, R61, UR12, R24, 0x96, !PT ;  /* 0x0000000c3d037c12 */ /* 0x000fc4000f8e9618 */
[----:B------:R-:W-:Y:S02]  /*99f0*/  LOP3.LUT R2, R7, UR11, R84, 0x96, !PT ;  /* 0x0000000b07027c12 */ /* 0x000fe4000f8e9654 */
[----:B------:R-:W-:Y:S01]  /*9a00*/  SHF.R.U32.HI R7, RZ, 0x8, R12 ;  /* 0x00000008ff077819 */ /* 0x000fe2000001160c */
[----:B------:R-:W-:Y:S01]  /*9a10*/  IMAD.WIDE.U32 R18, R3, -0x2daee0ad, RZ ;  /* 0xd2511f5303127825 */ /* 0x000fe200078e00ff */
[----:B------:R-:W-:Y:S02]  /*9a20*/  LOP3.LUT R9, R4, 0xff, RZ, 0xc0, !PT ;  /* 0x000000ff04097812 */ /* 0x000fe400078ec0ff */
[----:B------:R-:W-:Y:S01]  /*9a30*/  PRMT R16, R13, 0x5410, R7 ;  /* 0x000054100d107816 */ /* 0x000fe20000000007 */
[----:B------:R-:W-:Y:S01]  /*9a40*/  IMAD.WIDE.U32 R2, R2, -0x326172a9, RZ ;  /* 0xcd9e8d5702027825 */ /* 0x000fe200078e00ff */
[----:B------:R-:W-:Y:S02]  /*9a50*/  LOP3.LUT R6, R19, UR9, R6, 0x96, !PT ;  /* 0x0000000913067c12 */ /* 0x000fe4000f8e9606 */
[----:B------:R-:W-:-:S02]  /*9a60*/  SHF.R.U32.HI R8, RZ, 0x18, R4 ;  /* 0x00000018ff087819 */ /* 0x000fc40000011604 */
[----:B------:R-:W-:Y:S01]  /*9a70*/  LOP3.LUT R19, R3, UR10, R60, 0x96, !PT ;  /* 0x0000000a03137c12 */ /* 0x000fe2000f8e963c */
[----:B------:R-:W-:Y:S01]  /*9a80*/  FFMA.FTZ R3, R189, UR17, -R20 ;  /* 0x00000011bd037c23 */ /* 0x000fe20008010814 */
[----:B-1----:R-:W-:Y:S01]  /*9a90*/  LOP3.LUT R5, R4, 0xffff, RZ, 0xc0, !PT ;  /* 0x0000ffff04057812 */ /* 0x002fe200078ec0ff */
[----:B------:R-:W-:Y:S02]  /*9aa0*/  IMAD.MOV.U32 R189, RZ, RZ, R114 ;  /* 0x000000ffffbd7224 */ /* 0x000fe400078e0072 */
[----:B------:R-:W-:Y:S01]  /*9ab0*/  IMAD.WIDE.U32 R12, R6, -0x326172a9, RZ ;  /* 0xcd9e8d57060c7825 */ /* 0x000fe200078e00ff */
[----:B------:R1:W2:Y:S01]  /*9ac0*/  MUFU.EX2 R114, R3 ;  /* 0x0000000300727308 */ /* 0x0002a20000000800 */
[----:B------:R-:W-:Y:S02]  /*9ad0*/  SHF.R.U32.HI R7, RZ, 0x8, R5 ;  /* 0x00000008ff077819 */ /* 0x000fe40000011605 */
[----:B------:R-:W-:Y:S01]  /*9ae0*/  SHF.R.U32.HI R6, RZ, 0x10, R4 ;  /* 0x00000010ff067819 */ /* 0x000fe20000011604 */
[----:B------:R-:W-:Y:S01]  /*9af0*/  FFMA.FTZ R4, R190, UR17, -R20 ;  /* 0x00000011be047c23 */ /* 0x000fe20008010814 */
[----:B------:R-:W-:Y:S01]  /*9b00*/  LOP3.LUT R11, R13, UR8, R2, 0x96, !PT ;  /* 0x000000080d0b7c12 */ /* 0x000fe2000f8e9602 */
[----:B------:R-:W-:Y:S01]  /*9b10*/  IMAD.MOV.U32 R190, RZ, RZ, R163 ;  /* 0x000000ffffbe7224 */ /* 0x000fe200078e00a3 */
[----:B------:R-:W-:Y:S01]  /*9b20*/  PRMT R2, R9, 0x5410, R7 ;  /* 0x0000541009027816 */ /* 0x000fe20000000007 */
[----:B------:R-:W-:Y:S01]  /*9b30*/  MUFU.EX2 R113, R4 ;  /* 0x0000000400717308 */ /* 0x000fe20000000800 */
[----:B------:R-:W-:-:S02]  /*9b40*/  LOP3.LUT R5, R6, 0xff, RZ, 0xc0, !PT ;  /* 0x000000ff06057812 */ /* 0x000fc400078ec0ff */
[----:B------:R-:W-:Y:S02]  /*9b50*/  LOP3.LUT R13, R25, UR14, R78, 0x96, !PT ;  /* 0x0000000e190d7c12 */ /* 0x000fe4000f8e964e */
[----:B------:R-:W-:Y:S02]  /*9b60*/  HSET2.LE.AND R2, R2, R0, PT ;  /* 0x0000000002027233 */ /* 0x000fe40003803000 */
[----:B------:R-:W-:Y:S02]  /*9b70*/  PRMT R5, R5, 0x5410, R8 ;  /* 0x0000541005057816 */ /* 0x000fe40000000008 */
[----:B-1----:R-:W-:Y:S02]  /*9b80*/  LOP3.LUT R3, R14, 0xff, RZ, 0xc0, !PT ;  /* 0x000000ff0e037812 */ /* 0x002fe400078ec0ff */
[----:B------:R-:W-:Y:S02]  /*9b90*/  LOP3.LUT R14, R63, UR12, R24, 0x96, !PT ;  /* 0x0000000c3f0e7c12 */ /* 0x000fe4000f8e9618 */
[----:B------:R-:W-:Y:S01]  /*9ba0*/  PRMT R10, R3, 0x5410, R22 ;  /* 0x00005410030a7816 */ /* 0x000fe20000000016 */
[----:B------:R-:W-:Y:S01]  /*9bb0*/  FFMA.FTZ R3, R191, UR17, -R20 ;  /* 0x00000011bf037c23 */ /* 0x000fe20008010814 */
[----:B------:R-:W-:-:S03]  /*9bc0*/  IMAD.MOV.U32 R191, RZ, RZ, R111 ;  /* 0x000000ffffbf7224 */ /* 0x000fc600078e006f */
[----:B------:R3:W1:Y:S02]  /*9bd0*/  MUFU.EX2 R112, R3 ;  /* 0x0000000300707308 */ /* 0x0006640000000800 */
[----:B---3--:R-:W-:-:S04]  /*9be0*/  F2FP.F16.F32.PACK_AB R3, R118, R119 ;  /* 0x000000777603723e */ /* 0x008fc800000000ff */
[----:B------:R-:W-:Y:S02]  /*9bf0*/  LOP3.LUT R4, R2, R3, RZ, 0xc0, !PT ;  /* 0x0000000302047212 */ /* 0x000fe400078ec0ff */
[----:B------:R-:W-:Y:S02]  /*9c00*/  HSET2.LE.AND R2, R5, R0, PT ;  /* 0x0000000005027233 */ /* 0x000fe40003803000 */
[----:B--2---:R-:W-:-:S04]  /*9c10*/  F2FP.F16.F32.PACK_AB R3, R114, R115 ;  /* 0x000000737203723e */ /* 0x004fc800000000ff */
[----:B------:R-:W-:Y:S02]  /*9c20*/  LOP3.LUT R5, R2, R3, RZ, 0xc0, !PT ;  /* 0x0000000302057212 */ /* 0x000fe400078ec0ff */
[----:B------:R-:W-:Y:S02]  /*9c30*/  HSET2.LE.AND R2, R16, R0, PT ;  /* 0x0000000010027233 */ /* 0x000fe40003803000 */
[----:B------:R-:W-:-:S04]  /*9c40*/  F2FP.F16.F32.PACK_AB R3, R116, R117 ;  /* 0x000000757403723e */ /* 0x000fc800000000ff */
[----:B------:R-:W-:Y:S02]  /*9c50*/  LOP3.LUT R6, R2, R3, RZ, 0xc0, !PT ;  /* 0x0000000302067212 */ /* 0x000fe400078ec0ff */
[----:B------:R-:W-:Y:S01]  /*9c60*/  HSET2.LE.AND R2, R10, R0, PT ;  /* 0x000000000a027233 */ /* 0x000fe20003803000 */
[----:B------:R-:W-:Y:S01]  /*9c70*/  IMAD.WIDE.U32 R10, R11, -0x2daee0ad, RZ ;  /* 0xd2511f530b0a7825 */ /* 0x000fe200078e00ff */
[----:B-1----:R-:W-:-:S04]  /*9c80*/  F2FP.F16.F32.PACK_AB R3, R112, R113 ;  /* 0x000000717003723e */ /* 0x002fc800000000ff */
[----:B------:R-:W-:Y:S01]  /*9c90*/  LOP3.LUT R7, R2, R3, RZ, 0xc0, !PT ;  /* 0x0000000302077212 */ /* 0x000fe200078ec0ff */
[----:B------:R-:W-:-:S05]  /*9ca0*/  IMAD.WIDE.U32 R2, R19, -0x2daee0ad, RZ ;  /* 0xd2511f5313027825 */ /* 0x000fca00078e00ff */
[----:B------:R-:W-:Y:S01]  /*9cb0*/  LOP3.LUT R3, R3, UR7, R18, 0x96, !PT ;  /* 0x0000000703037c12 */ /* 0x000fe2000f8e9612 */
[----:B----4-:R-:W-:Y:S01]  /*9cc0*/  HMMA.16816.F32 R172, R4, R40, R64 ;  /* 0x0000002804ac723c */ /* 0x010fe20000001840 */
[----:B------:R-:W-:-:S03]  /*9cd0*/  LOP3.LUT R2, R11, UR5, R2, 0x96, !PT ;  /* 0x000000050b027c12 */ /* 0x000fc6000f8e9602 */
[----:B------:R-:W-:Y:S02]  /*9ce0*/  IMAD.WIDE.U32 R8, R3, -0x326172a9, RZ ;  /* 0xcd9e8d5703087825 */ /* 0x000fe400078e00ff */
[----:B------:R-:W-:Y:S02]  /*9cf0*/  HMMA.16816.F32 R168, R4, R42, R56 ;  /* 0x0000002a04a8723c */ /* 0x000fe40000001838 */
[----:B------:R-:W-:Y:S01]  /*9d00*/  IMAD.WIDE.U32 R2, R2, -0x326172a9, RZ ;  /* 0xcd9e8d5702027825 */ /* 0x000fe200078e00ff */
[----:B------:R-:W-:-:S03]  /*9d10*/  LOP3.LUT R9, R9, UR6, R12, 0x96, !PT ;  /* 0x0000000609097c12 */ /* 0x000fc6000f8e960c */
[C---:B------:R-:W-:Y:S01]  /*9d20*/  HMMA.16816.F32 R160, R4.reuse, R52, R44 ;  /* 0x0000003404a0723c */ /* 0x040fe2000000182c */
[C---:B------:R-:W-:Y:S02]  /*9d30*/  LOP3.LUT R24, R2.reuse, 0xffff, RZ, 0xc0, !PT ;  /* 0x0000ffff02187812 */ /* 0x040fe400078ec0ff */
[----:B------:R-:W-:Y:S02]  /*9d40*/  SHF.R.U32.HI R28, RZ, 0x18, R2 ;  /* 0x00000018ff1c7819 */ /* 0x000fe40000011602 */
[----:B------:R-:W-:Y:S01]  /*9d50*/  LOP3.LUT R12, R3, UR16, R8, 0x96, !PT ;  /* 0x00000010030c7c12 */ /* 0x000fe2000f8e9608 */
[----:B------:R-:W-:Y:S01]  /*9d60*/  HMMA.16816.F32 R64, R4, R54, R36 ;  /* 0x000000360440723c */ /* 0x000fe20000001824 */
[----:B------:R-:W-:Y:S01]  /*9d70*/  IMAD.MOV.U32 R47, RZ, RZ, R33 ;  /* 0x000000ffff2f7224 */ /* 0x000fe200078e0021 */
[----:B------:R-:W-:Y:S01]  /*9d80*/  SHF.R.U32.HI R33, RZ, 0x10, R2 ;  /* 0x00000010ff217819 */ /* 0x000fe20000011602 */
[----:B------:R-:W-:Y:S01]  /*9d90*/  IMAD.MOV.U32 R46, RZ, RZ, R34 ;  /* 0x000000ffff2e7224 */ /* 0x000fe200078e0022 */
[----:B------:R-:W-:Y:S01]  /*9da0*/  LOP3.LUT R34, R2, 0xff, RZ, 0xc0, !PT ;  /* 0x000000ff02227812 */ /* 0x000fe200078ec0ff */
[----:B------:R-:W-:Y:S01]  /*9db0*/  FFMA.FTZ R2, R203, UR17, -R15 ;  /* 0x00000011cb027c23 */ /* 0x000fe2000801080f */
[----:B------:R-:W-:-:S02]  /*9dc0*/  IMAD.MOV.U32 R203, RZ, RZ, R164 ;  /* 0x000000ffffcb7224 */ /* 0x000fc400078e00a4 */
[----:B------:R-:W-:Y:S01]  /*9dd0*/  IMAD.WIDE.U32 R4, R23, -0x2daee0ad, RZ ;  /* 0xd2511f5317047825 */ /* 0x000fe200078e00ff */
[----:B------:R1:W-:Y:S03]  /*9de0*/  MUFU.EX2 R111, R2 ;  /* 0x00000002006f7308 */ /* 0x0003e60000000800 */
[----:B------:R-:W-:Y:S01]  /*9df0*/  IMAD.WIDE.U32 R6, R13, -0x2daee0ad, RZ ;  /* 0xd2511f530d067825 */ /* 0x000fe200078e00ff */
[----:B------:R-:W-:Y:S02]  /*9e00*/  LOP3.LUT R11, R5, UR15, R32, 0x96, !PT ;  /* 0x0000000f050b7c12 */ /* 0x000fe4000f8e9620 */
[C---:B------:R-:W-:Y:S01]  /*9e10*/  LOP3.LUT R27, R4.reuse, 0xffff, RZ, 0xc0, !PT ;  /* 0x0000ffff041b7812 */ /* 0x040fe200078ec0ff */
[----:B------:R-:W-:Y:S01]  /*9e20*/  IMAD.MOV.U32 R164, RZ, RZ, R100 ;  /* 0x000000ffffa47224 */ /* 0x000fe200078e0064 */
[----:B------:R-:W-:Y:S01]  /*9e30*/  LOP3.LUT R32, R4, 0xff, RZ, 0xc0, !PT ;  /* 0x000000ff04207812 */ /* 0x000fe200078ec0ff */
[----:B------:R-:W-:Y:S01]  /*9e40*/  IMAD.MOV.U32 R45, RZ, RZ, R35 ;  /* 0x000000ffff2d7224 */ /* 0x000fe200078e0023 */
[----:B------:R-:W-:-:S02]  /*9e50*/  SHF.R.U32.HI R29, RZ, 0x10, R4 ;  /* 0x00000010ff1d7819 */ /* 0x000fc40000011604 */
[----:B------:R-:W-:Y:S01]  /*9e60*/  SHF.R.U32.HI R31, RZ, 0x18, R4 ;  /* 0x00000018ff1f7819 */ /* 0x000fe20000011604 */
[----:B------:R-:W-:Y:S01]  /*9e70*/  FFMA.FTZ R4, R217, UR17, -R15 ;  /* 0x00000011d9047c23 */ /* 0x000fe2000801080f */
[----:B------:R-:W-:Y:S02]  /*9e80*/  IMAD.MOV.U32 R217, RZ, RZ, R89 ;  /* 0x000000ffffd97224 */ /* 0x000fe400078e0059 */
[----:B-1----:R-:W-:Y:S01]  /*9e90*/  IMAD.WIDE.U32 R2, R9, -0x2daee0ad, RZ ;  /* 0xd2511f5309027825 */ /* 0x002fe200078e00ff */
[----:B------:R1:W-:Y:S04]  /*9ea0*/  MUFU.EX2 R108, R4 ;  /* 0x00000004006c7308 */ /* 0x0003e80000000800 */
[----:B------:R-:W-:Y:S02]  /*9eb0*/  LOP3.LUT R16, R3, UR15, R10, 0x96, !PT ;  /* 0x0000000f03107c12 */ /* 0x000fe4000f8e960a */
[C---:B------:R-:W-:Y:S01]  /*9ec0*/  LOP3.LUT R23, R2.reuse, 0xffff, RZ, 0xc0, !PT ;  /* 0x0000ffff02177812 */ /* 0x040fe200078ec0ff */
[--C-:B------:R-:W-:Y:S01]  /*9ed0*/  FFMA.FTZ R3, R221, UR17, -R15.reuse ;  /* 0x00000011dd037c23 */ /* 0x100fe2000801080f */
[----:B------:R-:W-:Y:S01]  /*9ee0*/  LOP3.LUT R30, R2, 0xff, RZ, 0xc0, !PT ;  /* 0x000000ff021e7812 */ /* 0x000fe200078ec0ff */
[----:B------:R-:W-:Y:S01]  /*9ef0*/  IMAD.MOV.U32 R221, RZ, RZ, R46 ;  /* 0x000000ffffdd7224 */ /* 0x000fe200078e002e */
[--C-:B------:R-:W-:Y:S01]  /*9f00*/  SHF.R.U32.HI R26, RZ, 0x10, R2.reuse ;  /* 0x00000010ff1a7819 */ /* 0x100fe20000011602 */
[----:B------:R-:W-:Y:S01]  /*9f10*/  MUFU.EX2 R97, R3 ;  /* 0x0000000300617308 */ /* 0x000fe20000000800 */
[----:B------:R-:W-:Y:S01]  /*9f20*/  SHF.R.U32.HI R25, RZ, 0x18, R2 ;  /* 0x00000018ff197819 */ /* 0x000fe20000011602 */
[----:B------:R-:W-:Y:S01]  /*9f30*/  FFMA.FTZ R2, R219, UR17, -R15 ;  /* 0x00000011db027c23 */ /* 0x000fe2000801080f */
[----:B------:R-:W-:Y:S01]  /*9f40*/  IMAD.MOV.U32 R219, RZ, RZ, R47 ;  /* 0x000000ffffdb7224 */ /* 0x000fe200078e002f */
[----:B-1----:R-:W-:-:S04]  /*9f50*/  LOP3.LUT R4, R7, UR11, R86, 0x96, !PT ;  /* 0x0000000b07047c12 */ /* 0x002fc8000f8e9656 */
[----:B------:R1:W-:Y:S01]  /*9f60*/  MUFU.EX2 R106, R2 ;  /* 0x00000002006a7308 */ /* 0x0003e20000000800 */
[----:B------:R-:W-:-:S05]  /*9f70*/  IMAD.WIDE.U32 R4, R4, -0x326172a9, RZ ;  /* 0xcd9e8d5704047825 */ /* 0x000fca00078e00ff */
[----:B------:R-:W-:Y:S01]  /*9f80*/  LOP3.LUT R7, R5, UR10, R62, 0x96, !PT ;  /* 0x0000000a05077c12 */ /* 0x000fe2000f8e963e */
[----:B------:R-:W-:Y:S01]  /*9f90*/  FFMA.FTZ R5, R218, UR17, -R15 ;  /* 0x00000011da057c23 */ /* 0x000fe2000801080f */
[----:B------:R-:W-:Y:S02]  /*9fa0*/  IMAD.MOV.U32 R218, RZ, RZ, R190 ;  /* 0x000000ffffda7224 */ /* 0x000fe400078e00be */
[----:B------:R-:W-:Y:S01]  /*9fb0*/  IMAD.MOV.U32 R190, RZ, RZ, R155 ;  /* 0x000000ffffbe7224 */ /* 0x000fe200078e009b */
[----:B------:R2:W-:Y:S01]  /*9fc0*/  MUFU.EX2 R105, R5 ;  /* 0x0000000500697308 */ /* 0x0005e20000000800 */
[----:B------:R-:W-:-:S04]  /*9fd0*/  IMAD.WIDE.U32 R8, R7, -0x2daee0ad, RZ ;  /* 0xd2511f5307087825 */ /* 0x000fc800078e00ff */
[----:B-1----:R-:W-:-:S05]  /*9fe0*/  IMAD.WIDE.U32 R2, R14, -0x2daee0ad, RZ ;  /* 0xd2511f530e027825 */ /* 0x002fca00078e00ff */
[----:B------:R-:W-:Y:S01]  /*9ff0*/  LOP3.LUT R10, R3, UR9, R6, 0x96, !PT ;  /* 0x00000009030a7c12 */ /* 0x000fe2000f8e9606 */
[----:B------:R-:W-:Y:S01]  /*a000*/  FFMA.FTZ R3, R104, UR17, -R15 ;  /* 0x0000001168037c23 */ /* 0x000fe2000801080f */
[----:B------:R-:W-:-:S03]  /*a010*/  LOP3.LUT R6, R9, UR7, R2, 0x96, !PT ;  /* 0x0000000709067c12 */ /* 0x000fc6000f8e9602 */
[----:B------:R1:W-:Y:S02]  /*a020*/  MUFU.EX2 R104, R3 ;  /* 0x0000000300687308 */ /* 0x0003e40000000800 */
[----:B------:R-:W-:-:S04]  /*a030*/  IMAD.WIDE.U32 R6, R6, -0x326172a9, RZ ;  /* 0xcd9e8d5706067825 */ /* 0x000fc800078e00ff */
[----:B--2---:R-:W-:Y:S01]  /*a040*/  FFMA.FTZ R5, R107, UR17, -R15 ;  /* 0x000000116b057c23 */ /* 0x004fe2000801080f */
[----:B------:R-:W-:-:S03]  /*a050*/  IMAD.MOV.U32 R107, RZ, RZ, R189 ;  /* 0x000000ffff6b7224 */ /* 0x000fc600078e00bd */
[----:B------:R2:W-:Y:S01]  /*a060*/  MUFU.EX2 R103, R5 ;  /* 0x0000000500677308 */ /* 0x0005e20000000800 */
[----:B------:R-:W-:Y:S02]  /*a070*/  IMAD.MOV.U32 R189, RZ, RZ, R154 ;  /* 0x000000ffffbd7224 */ /* 0x000fe400078e009a */
[----:B-1----:R-:W-:-:S05]  /*a080*/  IMAD.WIDE.U32 R2, R10, -0x326172a9, RZ ;  /* 0xcd9e8d570a027825 */ /* 0x002fca00078e00ff */
[----:B------:R-:W-:Y:S01]  /*a090*/  LOP3.LUT R4, R3, UR8, R4, 0x96, !PT ;  /* 0x0000000803047c12 */ /* 0x000fe2000f8e9604 */
[----:B------:R-:W-:Y:S01]  /*a0a0*/  FFMA.FTZ R3, R109, UR17, -R15 ;  /* 0x000000116d037c23 */ /* 0x000fe2000801080f */
[----:B------:R-:W-:-:S03]  /*a0b0*/  IMAD.MOV.U32 R109, RZ, RZ, R153 ;  /* 0x000000ffff6d7224 */ /* 0x000fc600078e0099 */
[----:B------:R1:W-:Y:S01]  /*a0c0*/  MUFU.EX2 R102, R3 ;  /* 0x0000000300667308 */ /* 0x0003e20000000800 */
[----:B--2---:R-:W-:Y:S01]  /*a0d0*/  IMAD.WIDE.U32 R4, R4, -0x2daee0ad, RZ ;  /* 0xd2511f5304047825 */ /* 0x004fe200078e00ff */
[----:B-1----:R-:W-:-:S03]  /*a0e0*/  LOP3.LUT R3, R7, UR6, R2, 0x96, !PT ;  /* 0x0000000607037c12 */ /* 0x002fc6000f8e9602 */
[--C-:B------:R-:W-:Y:S01]  /*a0f0*/  FFMA.FTZ R2, R110, UR17, -R15.reuse ;  /* 0x000000116e027c23 */ /* 0x100fe2000801080f */
[----:B------:R-:W-:Y:S01]  /*a100*/  LOP3.LUT R7, R5, UR5, R8, 0x96, !PT ;  /* 0x0000000505077c12 */ /* 0x000fe2000f8e9608 */
[----:B------:R-:W-:Y:S01]  /*a110*/  FFMA.FTZ R5, R178, UR17, -R15 ;  /* 0x00000011b2057c23 */ /* 0x000fe2000801080f */
[----:B------:R-:W-:Y:S01]  /*a120*/  IMAD.MOV.U32 R178, RZ, RZ, R215 ;  /* 0x000000ffffb27224 */ /* 0x000fe200078e00d7 */
[----:B------:R1:W-:Y:S01]  /*a130*/  MUFU.EX2 R101, R2 ;  /* 0x0000000200657308 */ /* 0x0003e20000000800 */
[----:B------:R-:W-:Y:S01]  /*a140*/  IMAD.MOV.U32 R110, RZ, RZ, R152 ;  /* 0x000000ffff6e7224 */ /* 0x000fe200078e0098 */
[----:B------:R2:W5:Y:S04]  /*a150*/  LDL.LU R215, [R1+0xcc] ;  /* 0x0000cc0001d77983 */ /* 0x0005680000300800 */
[----:B------:R-:W-:Y:S02]  /*a160*/  LDSM.16.MT88.4 R152, [R205+0x5c00] ;  /* 0x005c0000cd98783b */ /* 0x000fe40000004200 */
[----:B------:R3:W-:Y:S01]  /*a170*/  MUFU.EX2 R100, R5 ;  /* 0x0000000500647308 */ /* 0x0007e20000000800 */
[----:B-1----:R-:W-:-:S05]  /*a180*/  IMAD.WIDE.U32 R2, R3, -0x2daee0ad, RZ ;  /* 0xd2511f5303027825 */ /* 0x002fca00078e00ff */
[----:B------:R-:W-:Y:S01]  /*a190*/  LOP3.LUT R19, R3, UR15, R4, 0x96, !PT ;  /* 0x0000000f03137c12 */ /* 0x000fe2000f8e9604 */
[----:B------:R-:W-:Y:S01]  /*a1a0*/  FFMA.FTZ R4, R179, UR17, -R15 ;  /* 0x00000011b3047c23 */ /* 0x000fe2000801080f */
[----:B------:R-:W-:Y:S01]  /*a1b0*/  LOP3.LUT R8, R2, 0xffff, RZ, 0xc0, !PT ;  /* 0x0000ffff02087812 */ /* 0x000fe200078ec0ff */
[----:B---3--:R-:W-:Y:S01]  /*a1c0*/  FFMA.FTZ R5, R234, UR17, -R17 ;  /* 0x00000011ea057c23 */ /* 0x008fe20008010811 */
[----:B------:R-:W-:Y:S01]  /*a1d0*/  LOP3.LUT R10, R2, 0xff, RZ, 0xc0, !PT ;  /* 0x000000ff020a7812 */ /* 0x000fe200078ec0ff */
[----:B------:R1:W-:Y:S01]  /*a1e0*/  MUFU.EX2 R98, R4 ;  /* 0x0000000400627308 */ /* 0x0003e20000000800 */
[--C-:B------:R-:W-:Y:S02]  /*a1f0*/  SHF.R.U32.HI R18, RZ, 0x10, R2.reuse ;  /* 0x00000010ff127819 */ /* 0x100fe40000011602 */
[----:B------:R-:W-:Y:S01]  /*a200*/  SHF.R.U32.HI R22, RZ, 0x18, R2 ;  /* 0x00000018ff167819 */ /* 0x000fe20000011602 */
[----:B------:R-:W-:Y:S01]  /*a210*/  IMAD.WIDE.U32 R2, R7, -0x326172a9, RZ ;  /* 0xcd9e8d5707027825 */ /* 0x000fe200078e00ff */
[----:B------:R-:W-:-:S03]  /*a220*/  SHF.R.U32.HI R7, RZ, 0x10, R11 ;  /* 0x00000010ff077819 */ /* 0x000fc6000001160b */
[----:B------:R3:W-:Y:S01]  /*a230*/  MUFU.EX2 R87, R5 ;  /* 0x0000000500577308 */ /* 0x0007e20000000800 */
[----:B------:R-:W-:Y:S02]  /*a240*/  LOP3.LUT R9, R3, UR16, R6, 0x96, !PT ;  /* 0x0000001003097c12 */ /* 0x000fe4000f8e9606 */
[C---:B------:R-:W-:Y:S01]  /*a250*/  LOP3.LUT R36, R2.reuse, 0xffff, RZ, 0xc0, !PT ;  /* 0x0000ffff02247812 */ /* 0x040fe200078ec0ff */
[----:B------:R-:W-:Y:S01]  /*a260*/  FFMA.FTZ R3, R251, UR17, -R17 ;  /* 0x00000011fb037c23 */ /* 0x000fe20008010811 */
[----:B------:R-:W-:Y:S02]  /*a270*/  LOP3.LUT R39, R2, 0xff, RZ, 0xc0, !PT ;  /* 0x000000ff02277812 */ /* 0x000fe400078ec0ff */
[--C-:B------:R-:W-:Y:S01]  /*a280*/  SHF.R.U32.HI R37, RZ, 0x10, R2.reuse ;  /* 0x00000010ff257819 */ /* 0x100fe20000011602 */
[----:B------:R4:W-:Y:S01]  /*a290*/  MUFU.EX2 R91, R3 ;  /* 0x00000003005b7308 */ /* 0x0009e20000000800 */
[----:B------:R-:W-:Y:S01]  /*a2a0*/  SHF.R.U32.HI R38, RZ, 0x18, R2 ;  /* 0x00000018ff267819 */ /* 0x000fe20000011602 */
[----:B-1----:R-:W-:Y:S01]  /*a2b0*/  FFMA.FTZ R4, R180, UR17, -R15 ;  /* 0x00000011b4047c23 */ /* 0x002fe2000801080f */
[----:B------:R-:W-:-:S02]  /*a2c0*/  SHF.R.U32.HI R2, RZ, 0x8, R24 ;  /* 0x00000008ff027819 */ /* 0x000fc40000011618 */
[----:B------:R-:W-:Y:S02]  /*a2d0*/  SHF.R.U32.HI R6, RZ, 0x18, R11 ;  /* 0x00000018ff067819 */ /* 0x000fe4000001160b */
[----:B------:R-:W-:Y:S01]  /*a2e0*/  PRMT R44, R34, 0x5410, R2 ;  /* 0x00005410222c7816 */ /* 0x000fe20000000002 */
[----:B------:R1:W-:Y:S01]  /*a2f0*/  MUFU.EX2 R99, R4 ;  /* 0x0000000400637308 */ /* 0x0003e20000000800 */
[----:B------:R-:W-:Y:S02]  /*a300*/  LOP3.LUT R2, R33, 0xff, RZ, 0xc0, !PT ;  /* 0x000000ff21027812 */ /* 0x000fe400078ec0ff */
[----:B---3--:R-:W-:Y:S02]  /*a310*/  LOP3.LUT R5, R18, 0xff, RZ, 0xc0, !PT ;  /* 0x000000ff12057812 */ /* 0x008fe400078ec0ff */
[----:B------:R-:W-:Y:S02]  /*a320*/  PRMT R24, R2, 0x5410, R28 ;  /* 0x0000541002187816 */ /* 0x000fe4000000001c */
[----:B------:R-:W-:Y:S01]  /*a330*/  LOP3.LUT R2, R29, 0xff, RZ, 0xc0, !PT ;  /* 0x000000ff1d027812 */ /* 0x000fe200078ec0ff */
[----:B----4-:R-:W-:Y:S01]  /*a340*/  FFMA.FTZ R3, R250, UR17, -R17 ;  /* 0x00000011fa037c23 */ /* 0x010fe20008010811 */
[----:B------:R-:W-:-:S02]  /*a350*/  PRMT R58, R5, 0x5410, R22 ;  /* 0x00005410053a7816 */ /* 0x000fc40000000016 */
[----:B------:R-:W-:Y:S01]  /*a360*/  PRMT R13, R2, 0x5410, R31 ;  /* 0x00005410020d7816 */ /* 0x000fe2000000001f */
[----:B------:R3:W-:Y:S01]  /*a370*/  MUFU.EX2 R90, R3 ;  /* 0x00000003005a7308 */ /* 0x0007e20000000800 */
[----:B------:R-:W-:Y:S02]  /*a380*/  SHF.R.U32.HI R2, RZ, 0x8, R8 ;  /* 0x00000008ff027819 */ /* 0x000fe40000011608 */
[C---:B------:R-:W-:Y:S01]  /*a390*/  LOP3.LUT R8, R11.reuse, 0xff, RZ, 0xc0, !PT ;  /* 0x000000ff0b087812 */ /* 0x040fe200078ec0ff */
[----:B-1----:R-:W-:Y:S01]  /*a3a0*/  FFMA.FTZ R4, R232, UR17, -R17 ;  /* 0x00000011e8047c23 */ /* 0x002fe20008010811 */
[----:B------:R-:W-:Y:S02]  /*a3b0*/  PRMT R59, R10, 0x5410, R2 ;  /* 0x000054100a3b7816 */ /* 0x000fe40000000002 */
[----:B------:R-:W-:Y:S01]  /*a3c0*/  LOP3.LUT R2, R11, 0xffff, RZ, 0xc0, !PT ;  /* 0x0000ffff0b027812 */ /* 0x000fe200078ec0ff */
[----:B------:R1:W-:Y:S01]  /*a3d0*/  MUFU.EX2 R96, R4 ;  /* 0x0000000400607308 */ /* 0x0003e20000000800 */
[----:B------:R-:W-:-:S02]  /*a3e0*/  SHF.R.U32.HI R5, RZ, 0x18, R12 ;  /* 0x00000018ff057819 */ /* 0x000fc4000001160c */
[----:B---3--:R-:W-:-:S04]  /*a3f0*/  SHF.R.U32.HI R3, RZ, 0x8, R27 ;  /* 0x00000008ff037819 */ /* 0x008fc8000001161b */
[----:B------:R-:W-:Y:S02]  /*a400*/  PRMT R14, R32, 0x5410, R3 ;  /* 0x00005410200e7816 */ /* 0x000fe40000000003 */
[----:B------:R-:W-:Y:S01]  /*a410*/  LOP3.LUT R3, R26, 0xff, RZ, 0xc0, !PT ;  /* 0x000000ff1a037812 */ /* 0x000fe200078ec0ff */
[----:B-1----:R-:W-:-:S03]  /*a420*/  FFMA.FTZ R4, R249, UR17, -R17 ;  /* 0x00000011f9047c23 */ /* 0x002fc60008010811 */
[----:B------:R-:W-:Y:S01]  /*a430*/  PRMT R60, R3, 0x5410, R25 ;  /* 0x00005410033c7816 */ /* 0x000fe20000000019 */
[----:B------:R-:W-:Y:S01]  /*a440*/  FFMA.FTZ R3, R182, UR17, -R17 ;  /* 0x00000011b6037c23 */ /* 0x000fe20008010811 */
[----:B------:R1:W3:Y:S08]  /*a450*/  MUFU.EX2 R89, R4 ;  /* 0x0000000400597308 */ /* 0x0002f00000000800 */
[----:B------:R4:W-:Y:S01]  /*a460*/  MUFU.EX2 R86, R3 ;  /* 0x0000000300567308 */ /* 0x0009e20000000800 */
[----:B-1----:R-:W-:-:S04]  /*a470*/  SHF.R.U32.HI R4, RZ, 0x8, R23 ;  /* 0x00000008ff047819 */ /* 0x002fc80000011617 */
[----:B------:R-:W-:Y:S01]  /*a480*/  PRMT R61, R30, 0x5410, R4 ;  /* 0x000054101e3d7816 */ /* 0x000fe20000000004 */
[----:B------:R-:W-:Y:S01]  /*a490*/  FFMA.FTZ R4, R183, UR17, -R17 ;  /* 0x00000011b7047c23 */ /* 0x000fe20008010811 */
[----:B------:R-:W1:Y:S01]  /*a4a0*/  LDSM.16.MT88.4 R28, [R205+0x5800] ;  /* 0x00580000cd1c783b */ /* 0x000e620000004200 */
[----:B----4-:R-:W-:Y:S02]  /*a4b0*/  SHF.R.U32.HI R3, RZ, 0x8, R2 ;  /* 0x00000008ff037819 */ /* 0x010fe40000011602 */
[----:B------:R4:W-:Y:S01]  /*a4c0*/  MUFU.EX2 R85, R4 ;  /* 0x0000000400557308 */ /* 0x0009e20000000800 */
[----:B------:R-:W-:Y:S02]  /*a4d0*/  LOP3.LUT R2, R7, 0xff, RZ, 0xc0, !PT ;  /* 0x000000ff07027812 */ /* 0x000fe400078ec0ff */
[----:B------:R-:W-:Y:S02]  /*a4e0*/  PRMT R7, R8, 0x5410, R3 ;  /* 0x0000541008077816 */ /* 0x000fe40000000003 */
[----:B------:R-:W-:-:S02]  /*a4f0*/  PRMT R8, R2, 0x5410, R6 ;  /* 0x0000541002087816 */ /* 0x000fc40000000006 */
[C---:B------:R-:W-:Y:S02]  /*a500*/  LOP3.LUT R2, R12.reuse, 0xffff, RZ, 0xc0, !PT ;  /* 0x0000ffff0c027812 */ /* 0x040fe400078ec0ff */
[----:B------:R-:W-:Y:S02]  /*a510*/  SHF.R.U32.HI R3, RZ, 0x10, R12 ;  /* 0x00000010ff037819 */ /* 0x000fe4000001160c */
[----:B------:R-:W-:Y:S01]  /*a520*/  LOP3.LUT R6, R12, 0xff, RZ, 0xc0, !PT ;  /* 0x000000ff0c067812 */ /* 0x000fe200078ec0ff */
[----:B----4-:R-:W-:-:S04]  /*a530*/  FFMA.FTZ R4, R192, UR17, -R17 ;  /* 0x00000011c0047c23 */ /* 0x010fc80008010811 */
[----:B------:R4:W2:Y:S02]  /*a540*/  MUFU.EX2 R84, R4 ;  /* 0x0000000400547308 */ /* 0x0008a40000000800 */
[----:B----4-:R-:W-:Y:S02]  /*a550*/  SHF.R.U32.HI R4, RZ, 0x8, R2 ;  /* 0x00000008ff047819 */ /* 0x010fe40000011602 */
[----:B------:R-:W-:Y:S01]  /*a560*/  LOP3.LUT R2, R3, 0xff, RZ, 0xc0, !PT ;  /* 0x000000ff03027812 */ /* 0x000fe200078ec0ff */
[----:B------:R-:W-:Y:S01]  /*a570*/  FFMA.FTZ R3, R193, UR17, -R17 ;  /* 0x00000011c1037c23 */ /* 0x000fe20008010811 */
[----:B------:R-:W-:Y:S01]  /*a580*/  PRMT R35, R6, 0x5410, R4 ;  /* 0x0000541006237816 */ /* 0x000fe20000000004 */
[----:B------:R-:W-:Y:S01]  /*a590*/  FFMA.FTZ R6, R252, UR17, -R21 ;  /* 0x00000011fc067c23 */ /* 0x000fe20008010815 */
[----:B------:R-:W-:Y:S01]  /*a5a0*/  PRMT R34, R2, 0x5410, R5 ;  /* 0x0000541002227816 */ /* 0x000fe20000000005 */
[----:B------:R4:W-:Y:S01]  /*a5b0*/  MUFU.EX2 R79, R3 ;  /* 0x00000003004f7308 */ /* 0x0009e20000000800 */
[----:B------:R-:W-:-:S02]  /*a5c0*/  HSET2.LE.AND R2, R14, R0, PT ;  /* 0x000000000e027233 */ /* 0x000fc40003803000 */
[----:B------:R-:W-:Y:S02]  /*a5d0*/  HSET2.LE.AND R4, R13, R0, PT ;  /* 0x000000000d047233 */ /* 0x000fe40003803000 */
[----:B---3--:R-:W-:-:S03]  /*a5e0*/  F2FP.F16.F32.PACK_AB R5, R89, R90 ;  /* 0x0000005a5905723e */ /* 0x008fc600000000ff */
[----:B------:R3:W-:Y:S01]  /*a5f0*/  MUFU.EX2 R78, R6 ;  /* 0x00000006004e7308 */ /* 0x0007e20000000800 */
[----:B------:R-:W-:Y:S02]  /*a600*/  LOP3.LUT R15, R4, R5, RZ, 0xc0, !PT ;  /* 0x00000005040f7212 */ /* 0x000fe400078ec0ff */
[----:B------:R-:W-:Y:S02]  /*a610*/  HSET2.LE.AND R4, R8, R0, PT ;  /* 0x0000000008047233 */ /* 0x000fe40003803000 */
[----:B------:R-:W-:Y:S02]  /*a620*/  F2FP.F16.F32.PACK_AB R5, R91, R96 ;  /* 0x000000605b05723e */ /* 0x000fe400000000ff */
[----:B----4-:R-:W-:Y:S02]  /*a630*/  F2FP.F16.F32.PACK_AB R3, R106, R97 ;  /* 0x000000616a03723e */ /* 0x010fe400000000ff */
[----:B------:R-:W-:Y:S01]  /*a640*/  LOP3.LUT R13, R4, R5, RZ, 0xc0, !PT ;  /* 0x00000005040d7212 */ /* 0x000fe200078ec0ff */
[----:B------:R-:W-:Y:S01]  /*a650*/  FFMA.FTZ R5, R195, UR17, -R21 ;  /* 0x00000011c3057c23 */ /* 0x000fe20008010815 */
[----:B------:R-:W-:-:S02]  /*a660*/  LOP3.LUT R14, R2, R3, RZ, 0xc0, !PT ;  /* 0x00000003020e7212 */ /* 0x000fc400078ec0ff */
[----:B------:R-:W-:Y:S01]  /*a670*/  HSET2.LE.AND R2, R7, R0, PT ;  /* 0x0000000007027233 */ /* 0x000fe20003803000 */
[----:B------:R4:W-:Y:S01]  /*a680*/  MUFU.EX2 R76, R5 ;  /* 0x00000005004c7308 */ /* 0x0009e20000000800 */
[----:B------:R-:W-:Y:S01]  /*a690*/  F2FP.F16.F32.PACK_AB R3, R108, R111 ;  /* 0x0000006f6c03723e */ /* 0x000fe200000000ff */
[----:B---3--:R-:W-:Y:S01]  /*a6a0*/  FFMA.FTZ R6, R194, UR17, -R21 ;  /* 0x00000011c2067c23 */ /* 0x008fe20008010815 */
[----:B------:R-:W-:Y:S02]  /*a6b0*/  LOP3.LUT R8, R9, 0xff, RZ, 0xc0, !PT ;  /* 0x000000ff09087812 */ /* 0x000fe400078ec0ff */
[----:B------:R-:W-:Y:S02]  /*a6c0*/  LOP3.LUT R12, R2, R3, RZ, 0xc0, !PT ;  /* 0x00000003020c7212 */ /* 0x000fe400078ec0ff */
[----:B------:R-:W-:Y:S01]  /*a6d0*/  LOP3.LUT R3, R16, 0xffff, RZ, 0xc0, !PT ;  /* 0x0000ffff10037812 */ /* 0x000fe200078ec0ff */
[----:B------:R3:W-:Y:S01]  /*a6e0*/  MUFU.EX2 R77, R6 ;  /* 0x00000006004d7308 */ /* 0x0007e20000000800 */
[----:B------:R-:W-:-:S02]  /*a6f0*/  SHF.R.U32.HI R2, RZ, 0x10, R16 ;  /* 0x00000010ff027819 */ /* 0x000fc40000011610 */
[----:B------:R-:W-:Y:S01]  /*a700*/  SHF.R.U32.HI R4, RZ, 0x8, R3 ;  /* 0x00000008ff047819 */ /* 0x000fe20000011603 */
[C---:B------:R-:W-:Y:S01]  /*a710*/  HMMA.16816.F32 R48, R12.reuse, R40, R72 ;  /* 0x000000280c30723c */ /* 0x040fe20000001848 */
[----:B------:R-:W-:Y:S02]  /*a720*/  LOP3.LUT R3, R16, 0xff, RZ, 0xc0, !PT ;  /* 0x000000ff10037812 */ /* 0x000fe400078ec0ff */
[----:B------:R-:W-:Y:S02]  /*a730*/  LOP3.LUT R2, R2, 0xff, RZ, 0xc0, !PT ;  /* 0x000000ff02027812 */ /* 0x000fe400078ec0ff */
[----:B------:R-:W-:Y:S01]  /*a740*/  PRMT R57, R3, 0x5410, R4 ;  /* 0x0000541003397816 */ /* 0x000fe20000000004 */
[--C-:B------:R-:W-:Y:S01]  /*a750*/  FFMA.FTZ R3, R196, UR17, -R21.reuse ;  /* 0x00000011c4037c23 */ /* 0x100fe20008010815 */
[----:B------:R-:W-:Y:S01]  /*a760*/  FFMA.FTZ R4, R217, UR17, -R20 ;  /* 0x00000011d9047c23 */ /* 0x000fe20008010814 */
[----:B----4-:R-:W-:Y:S02]  /*a770*/  SHF.R.U32.HI R5, RZ, 0x8, R36 ;  /* 0x00000008ff057819 */ /* 0x010fe40000011624 */
[----:B------:R-:W-:Y:S01]  /*a780*/  LOP3.LUT R7, R37, 0xff, RZ, 0xc0, !PT ;  /* 0x000000ff25077812 */ /* 0x000fe200078ec0ff */
[----:B------:R4:W1:Y:S01]  /*a790*/  MUFU.EX2 R74, R3 ;  /* 0x00000003004a7308 */ /* 0x0008620000000800 */
[----:B---3--:R-:W-:Y:S01]  /*a7a0*/  SHF.R.U32.HI R6, RZ, 0x18, R16 ;  /* 0x00000018ff067819 */ /* 0x008fe20000011610 */
[----:B------:R-:W-:Y:S01]  /*a7b0*/  HMMA.16816.F32 R40, R12, R42, R68 ;  /* 0x0000002a0c28723c */ /* 0x000fe20000001844 */
[----:B------:R-:W-:Y:S01]  /*a7c0*/  FFMA.FTZ R33, R199, UR17, -R21 ;  /* 0x00000011c7217c23 */ /* 0x000fe20008010815 */
[----:B------:R-:W-:Y:S01]  /*a7d0*/  IMAD.MOV.U32 R179, RZ, RZ, R214 ;  /* 0x000000ffffb37224 */ /* 0x000fe200078e00d6 */
[----:B------:R-:W-:Y:S01]  /*a7e0*/  PRMT R56, R2, 0x5410, R6 ;  /* 0x0000541002387816 */ /* 0x000fe20000000006 */
[----:B------:R-:W-:Y:S01]  /*a7f0*/  IMAD.MOV.U32 R217, RZ, RZ, R45 ;  /* 0x000000ffffd97224 */ /* 0x000fe200078e002d */
[----:B------:R-:W-:Y:S01]  /*a800*/  LOP3.LUT R2, R9, 0xffff, RZ, 0xc0, !PT ;  /* 0x0000ffff09027812 */ /* 0x000fe200078ec0ff */
[----:B------:R3:W-:Y:S01]  /*a810*/  MUFU.EX2 R73, R4 ;  /* 0x0000000400497308 */ /* 0x0007e20000000800 */
[----:B----4-:R-:W-:-:S02]  /*a820*/  SHF.R.U32.HI R3, RZ, 0x10, R9 ;  /* 0x00000010ff037819 */ /* 0x010fc40000011609 */
[----:B------:R-:W-:Y:S02]  /*a830*/  PRMT R22, R39, 0x5410, R5 ;  /* 0x0000541027167816 */ /* 0x000fe40000000005 */
[----:B------:R-:W-:Y:S01]  /*a840*/  PRMT R18, R7, 0x5410, R38 ;  /* 0x0000541007127816 */ /* 0x000fe20000000026 */
[----:B------:R-:W-:Y:S02]  /*a850*/  FFMA.FTZ R16, R200, UR17, -R21 ;  /* 0x00000011c8107c23 */ /* 0x000fe40008010815 */
[----:B------:R-:W-:Y:S01]  /*a860*/  MUFU.EX2 R62, R33 ;  /* 0x00000021003e7308 */ /* 0x000fe20000000800 */
[----:B------:R4:W5:Y:S01]  /*a870*/  LDL.LU R214, [R1+0xc8] ;  /* 0x0000c80001d67983 */ /* 0x0009620000300800 */
[----:B---3--:R-:W-:Y:S02]  /*a880*/  SHF.R.U32.HI R4, RZ, 0x8, R2 ;  /* 0x00000008ff047819 */ /* 0x008fe40000011602 */
[----:B------:R-:W-:Y:S01]  /*a890*/  LOP3.LUT R2, R3, 0xff, RZ, 0xc0, !PT ;  /* 0x000000ff03027812 */ /* 0x000fe200078ec0ff */
[----:B------:R-:W-:Y:S01]  /*a8a0*/  FFMA.FTZ R3, R197, UR17, -R20 ;  /* 0x00000011c5037c23 */ /* 0x000fe20008010814 */
[----:B------:R-:W-:-:S02]  /*a8b0*/  SHF.R.U32.HI R6, RZ, 0x18, R9 ;  /* 0x00000018ff067819 */ /* 0x000fc40000011609 */
[----:B------:R-:W-:Y:S01]  /*a8c0*/  PRMT R32, R8, 0x5410, R4 ;  /* 0x0000541008207816 */ /* 0x000fe20000000004 */
[----:B------:R3:W-:Y:S01]  /*a8d0*/  MUFU.EX2 R72, R3 ;  /* 0x0000000300487308 */ /* 0x0007e20000000800 */
[--C-:B------:R-:W-:Y:S02]  /*a8e0*/  HSET2.LE.AND R4, R24, R0.reuse, PT ;  /* 0x0000000018047233 */ /* 0x100fe40003803000 */
[----:B------:R-:W4:Y:S01]  /*a8f0*/  LDSM.16.MT88.4 R24, [R206+0x5800] ;  /* 0x00580000ce18783b */ /* 0x000f220000004200 */
[----:B------:R-:W-:Y:S02]  /*a900*/  PRMT R23, R2, 0x5410, R6 ;  /* 0x0000541002177816 */ /* 0x000fe40000000006 */
[----:B------:R-:W-:Y:S01]  /*a910*/  HSET2.LE.AND R2, R44, R0, PT ;  /* 0x000000002c027233 */ /* 0x000fe20003803000 */
[--C-:B------:R-:W-:Y:S01]  /*a920*/  FFMA.FTZ R6, R222, UR17, -R20.reuse ;  /* 0x00000011de067c23 */ /* 0x100fe20008010814 */
[----:B---3--:R-:W-:-:S04]  /*a930*/  FFMA.FTZ R3, R202, UR17, -R20 ;  /* 0x00000011ca037c23 */ /* 0x008fc80008010814 */
[----:B------:R3:W4:Y:S01]  /*a940*/  MUFU.EX2 R70, R3 ;  /* 0x0000000300467308 */ /* 0x0007220000000800 */
[----:B--2---:R-:W-:Y:S01]  /*a950*/  F2FP.F16.F32.PACK_AB R5, R84, R85 ;  /* 0x000000555405723e */ /* 0x004fe200000000ff */
[----:B------:R-:W-:-:S03]  /*a960*/  FFMA.FTZ R7, R201, UR17, -R21 ;  /* 0x00000011c9077c23 */ /* 0x000fc60008010815 */
[----:B------:R-:W-:-:S03]  /*a970*/  LOP3.LUT R11, R4, R5, RZ, 0xc0, !PT ;  /* 0x00000005040b7212 */ /* 0x000fc600078ec0ff */
[----:B------:R2:W4:Y:S01]  /*a980*/  MUFU.EX2 R68, R6 ;  /* 0x0000000600447308 */ /* 0x0005220000000800 */
[----:B---3--:R-:W-:-:S04]  /*a990*/  F2FP.F16.F32.PACK_AB R3, R102, R103 ;  /* 0x000000676603723e */ /* 0x008fc800000000ff */
[----:B------:R-:W-:Y:S02]  /*a9a0*/  LOP3.LUT R10, R2, R3, RZ, 0xc0, !PT ;  /* 0x00000003020a7212 */ /* 0x000fe400078ec0ff */
[--C-:B------:R-:W-:Y:S02]  /*a9b0*/  HSET2.LE.AND R2, R35, R0.reuse, PT ;  /* 0x0000000023027233 */ /* 0x100fe40003803000 */
[----:B------:R-:W-:Y:S02]  /*a9c0*/  F2FP.F16.F32.PACK_AB R3, R104, R105 ;  /* 0x000000696803723e */ /* 0x000fe400000000ff */
[--C-:B------:R-:W-:Y:S02]  /*a9d0*/  HSET2.LE.AND R4, R34, R0.reuse, PT ;  /* 0x0000000022047233 */ /* 0x100fe40003803000 */
[----:B------:R-:W-:Y:S02]  /*a9e0*/  LOP3.LUT R8, R2, R3, RZ, 0xc0, !PT ;  /* 0x0000000302087212 */ /* 0x000fe400078ec0ff */
[----:B------:R-:W-:-:S02]  /*a9f0*/  HSET2.LE.AND R2, R22, R0, PT ;  /* 0x0000000016027233 */ /* 0x000fc40003803000 */
[----:B------:R-:W-:Y:S02]  /*aa00*/  F2FP.F16.F32.PACK_AB R5, R86, R87 ;  /* 0x000000575605723e */ /* 0x000fe400000000ff */
[----:B-1----:R-:W-:Y:S01]  /*aa10*/  F2FP.F16.F32.PACK_AB R3, R74, R76 ;  /* 0x0000004c4a03723e */ /* 0x002fe200000000ff */
[----:B------:R1:W-:Y:S01]  /*aa20*/  MUFU.EX2 R69, R7 ;  /* 0x0000000700457308 */ /* 0x0003e20000000800 */
[----:B------:R-:W-:Y:S02]  /*aa30*/  LOP3.LUT R9, R4, R5, RZ, 0xc0, !PT ;  /* 0x0000000504097212 */ /* 0x000fe400078ec0ff */
[----:B--2---:R-:W-:Y:S02]  /*aa40*/  LOP3.LUT R6, R2, R3, RZ, 0xc0, !PT ;  /* 0x0000000302067212 */ /* 0x004fe400078ec0ff */
[----:B----4-:R-:W-:Y:S02]  /*aa50*/  F2FP.F16.F32.PACK_AB R4, R70, R72 ;  /* 0x000000484604723e */ /* 0x010fe400000000ff */
[----:B------:R-:W-:-:S02]  /*aa60*/  HSET2.LE.AND R2, R32, R0, PT ;  /* 0x0000000020027233 */ /* 0x000fc40003803000 */
[----:B------:R-:W-:Y:S02]  /*aa70*/  F2FP.F16.F32.PACK_AB R3, R77, R78 ;  /* 0x0000004e4d03723e */ /* 0x000fe400000000ff */
[--C-:B-1----:R-:W-:Y:S01]  /*aa80*/  HSET2.LE.AND R7, R18, R0.reuse, PT ;  /* 0x0000000012077233 */ /* 0x102fe20003803000 */
[C---:B------:R-:W-:Y:S04]  /*aa90*/  HMMA.16816.F32 R36, R12.reuse, R52, R92 ;  /* 0x000000340c24723c */ /* 0x040fe8000000185c */
[----:B------:R-:W-:Y:S02]  /*aaa0*/  LOP3.LUT R7, R7, R4, RZ, 0xc0, !PT ;  /* 0x0000000407077212 */ /* 0x000fe400078ec0ff */
[----:B------:R-:W-:Y:S01]  /*aab0*/  LOP3.LUT R4, R2, R3, RZ, 0xc0, !PT ;  /* 0x0000000302047212 */ /* 0x000fe200078ec0ff */
[----:B------:R-:W-:Y:S01]  /*aac0*/  FFMA.FTZ R3, R224, UR17, -R20 ;  /* 0x00000011e0037c23 */ /* 0x000fe20008010814 */
[----:B------:R-:W-:Y:S01]  /*aad0*/  HMMA.16816.F32 R32, R12, R54, R80 ;  /* 0x000000360c20723c */ /* 0x000fe20000001850 */
[----:B------:R-:W-:Y:S01]  /*aae0*/  LOP3.LUT R2, R19, 0xffff, RZ, 0xc0, !PT ;  /* 0x0000ffff13027812 */ /* 0x000fe200078ec0ff */
[----:B------:R1:W2:Y:S01]  /*aaf0*/  MUFU.EX2 R63, R16 ;  /* 0x00000010003f7308 */ /* 0x0002a20000000800 */
[----:B------:R-:W-:-:S04]  /*ab00*/  HSET2.LE.AND R5, R23, R0, PT ;  /* 0x0000000017057233 */ /* 0x000fc80003803000 */
[--C-:B------:R-:W-:Y:S01]  /*ab10*/  SHF.R.U32.HI R14, RZ, 0x10, R19.reuse ;  /* 0x00000010ff0e7819 */ /* 0x100fe20000011613 */
[----:B------:R-:W-:Y:S02]  /*ab20*/  FFMA.FTZ R12, R225, UR17, -R20 ;  /* 0x00000011e10c7c23 */ /* 0x000fe40008010814 */
[----:B------:R3:W-:Y:S01]  /*ab30*/  MUFU.EX2 R54, R3 ;  /* 0x0000000300367308 */ /* 0x0007e20000000800 */
[----:B------:R-:W-:Y:S02]  /*ab40*/  SHF.R.U32.HI R13, RZ, 0x18, R19 ;  /* 0x00000018ff0d7819 */ /* 0x000fe40000011613 */
[----:B-1----:R-:W-:-:S05]  /*ab50*/  F2FP.F16.F32.PACK_AB R16, R68, R73 ;  /* 0x000000494410723e */ /* 0x002fca00000000ff */
[----:B------:R1:W-:Y:S01]  /*ab60*/  MUFU.EX2 R53, R12 ;  /* 0x0000000c00357308 */ /* 0x0003e20000000800 */
[----:B------:R-:W-:Y:S02]  /*ab70*/  LOP3.LUT R5, R5, R16, RZ, 0xc0, !PT ;  /* 0x0000001005057212 */ /* 0x000fe400078ec0ff */
[----:B---3--:R-:W-:Y:S02]  /*ab80*/  SHF.R.U32.HI R3, RZ, 0x8, R2 ;  /* 0x00000008ff037819 */ /* 0x008fe40000011602 */
[----:B------:R-:W-:-:S03]  /*ab90*/  LOP3.LUT R2, R14, 0xff, RZ, 0xc0, !PT ;  /* 0x000000ff0e027812 */ /* 0x000fc600078ec0ff */
[----:B------:R-:W-:Y:S01]  /*aba0*/  HMMA.16816.F32 R172, R4, R28, R172 ;  /* 0x0000001c04ac723c */ /* 0x000fe200000018ac */
[----:B------:R-:W-:Y:S01]  /*abb0*/  FFMA.FTZ R21, R198, UR17, -R21 ;  /* 0x00000011c6157c23 */ /* 0x000fe20008010815 */
[----:B-1----:R-:W-:Y:S01]  /*abc0*/  PRMT R12, R2, 0x5410, R13 ;  /* 0x00005410020c7816 */ /* 0x002fe2000000000d */
[----:B------:R-:W-:-:S03]  /*abd0*/  FFMA.FTZ R2, R226, UR17, -R20 ;  /* 0x00000011e2027c23 */ /* 0x000fc60008010814 */
[C---:B------:R-:W-:Y:S01]  /*abe0*/  HMMA.16816.F32 R168, R4.reuse, R30, R168 ;  /* 0x0000001e04a8723c */ /* 0x040fe200000018a8 */
[----:B------:R1:W-:Y:S05]  /*abf0*/  MUFU.EX2 R52, R2 ;  /* 0x0000000200347308 */ /* 0x0003ea0000000800 */
[C---:B------:R-:W-:Y:S06]  /*ac00*/  HMMA.16816.F32 R160, R4.reuse, R24, R160 ;  /* 0x0000001804a0723c */ /* 0x040fec00000018a0 */
[----:B------:R-:W-:Y:S01]  /*ac10*/  HMMA.16816.F32 R44, R4, R26, R64 ;  /* 0x0000001a042c723c */ /* 0x000fe20000001840 */
[----:B------:R3:W4:Y:S06]  /*ac20*/  MUFU.EX2 R55, R21 ;  /* 0x0000001500377308 */ /* 0x00072c0000000800 */
[----:B------:R-:W-:Y:S01]  /*ac30*/  FADD.FTZ R4, R178, R179 ;  /* 0x000000b3b2047221 */ /* 0x000fe20000010000 */
[----:B-1----:R-:W-:Y:S01]  /*ac40*/  FFMA.FTZ R2, R227, UR17, -R20 ;  /* 0x00000011e3027c23 */ /* 0x002fe20008010814 */
[----:B------:R-:W-:-:S02]  /*ac50*/  IMAD.MOV.U32 R178, RZ, RZ, R110 ;  /* 0x000000ffffb27224 */ /* 0x000fc400078e006e */
[----:B------:R-:W-:Y:S02]  /*ac60*/  IMAD.MOV.U32 R179, RZ, RZ, R109 ;  /* 0x000000ffffb37224 */ /* 0x000fe400078e006d */
[----:B------:R-:W-:Y:S01]  /*ac70*/  IMAD.MOV.U32 R110, RZ, RZ, R107 ;  /* 0x000000ffff6e7224 */ /* 0x000fe200078e006b */
[----:B------:R-:W-:Y:S01]  /*ac80*/  HMMA.16816.F32 R48, R8, R28, R48 ;  /* 0x0000001c0830723c */ /* 0x000fe20000001830 */
[----:B------:R-:W-:Y:S02]  /*ac90*/  IMAD.MOV.U32 R109, RZ, RZ, R218 ;  /* 0x000000ffff6d7224 */ /* 0x000fe400078e00da */
[----:B------:R-:W-:Y:S01]  /*aca0*/  IMAD.MOV.U32 R107, RZ, RZ, R219 ;  /* 0x000000ffff6b7224 */ /* 0x000fe200078e00db */
[----:B------:R1:W4:Y:S01]  /*acb0*/  MUFU.EX2 R29, R2 ;  /* 0x00000002001d7308 */ /* 0x0003220000000800 */
[----:B------:R-:W-:Y:S02]  /*acc0*/  IMAD.MOV.U32 R219, RZ, RZ, R221 ;  /* 0x000000ffffdb7224 */ /* 0x000fe400078e00dd */
[----:B------:R-:W-:Y:S01]  /*acd0*/  FADD.FTZ R6, R178, R179 ;  /* 0x000000b3b2067221 */ /* 0x000fe20000010000 */
[----:B------:R-:W-:-:S02]  /*ace0*/  IMAD.MOV.U32 R218, RZ, RZ, R217 ;  /* 0x000000ffffda7224 */ /* 0x000fc400078e00d9 */
[----:B------:R-:W-:Y:S01]  /*acf0*/  FADD.FTZ R13, R210, R211 ;  /* 0x000000d3d20d7221 */ /* 0x000fe20000010000 */
[----:B------:R-:W-:Y:S01]  /*ad00*/  IMAD.MOV.U32 R221, RZ, RZ, R203 ;  /* 0x000000ffffdd7224 */ /* 0x000fe200078e00cb */
[----:B------:R-:W-:Y:S01]  /*ad10*/  LOP3.LUT R15, R19, 0xff, RZ, 0xc0, !PT ;  /* 0x000000ff130f7812 */ /* 0x000fe200078ec0ff */
[----:B------:R-:W-:Y:S02]  /*ad20*/  IMAD.MOV.U32 R217, RZ, RZ, R191 ;  /* 0x000000ffffd97224 */ /* 0x000fe400078e00bf */
[----:B------:R-:W-:Y:S01]  /*ad30*/  FFMA.FTZ R14, R230, UR17, -R17 ;  /* 0x00000011e60e7c23 */ /* 0x000fe20008010811 */
[----:B------:R-:W-:Y:S02]  /*ad40*/  IMAD.MOV.U32 R203, RZ, RZ, R209 ;  /* 0x000000ffffcb7224 */ /* 0x000fe400078e00d1 */
[----:B------:R-:W-:Y:S01]  /*ad50*/  FADD.FTZ R7, R212, R213 ;  /* 0x000000d5d4077221 */ /* 0x000fe20000010000 */
[----:B------:R-:W-:Y:S01]  /*ad60*/  IMAD.MOV.U32 R178, RZ, RZ, R110 ;  /* 0x000000ffffb27224 */ /* 0x000fe200078e006e */
[----:B------:R-:W-:Y:S01]  /*ad70*/  PRMT R15, R15, 0x5410, R3 ;  /* 0x000054100f0f7816 */ /* 0x000fe20000000003 */
[----:B------:R-:W-:-:S02]  /*ad80*/  IMAD.MOV.U32 R191, RZ, RZ, R208 ;  /* 0x000000ffffbf7224 */ /* 0x000fc400078e00d0 */
[----:B------:R-:W-:Y:S01]  /*ad90*/  FFMA.FTZ R5, R228, UR17, -R17 ;  /* 0x00000011e4057c23 */ /* 0x000fe20008010811 */
[----:B------:R-:W-:Y:S02]  /*ada0*/  IMAD.MOV.U32 R110, RZ, RZ, R109 ;  /* 0x000000ffff6e7224 */ /* 0x000fe400078e006d */
[----:B------:R-:W-:Y:S01]  /*adb0*/  FADD.FTZ R4, R207, R4 ;  /* 0x00000004cf047221 */ /* 0x000fe20000010000 */
[----:B------:R-:W-:Y:S02]  /*adc0*/  IMAD.MOV.U32 R109, RZ, RZ, R107 ;  /* 0x000000ffff6d7224 */ /* 0x000fe400078e006b */
[----:B------:R-:W-:Y:S01]  /*add0*/  FADD.FTZ R18, R178, R13 ;  /* 0x0000000db2127221 */ /* 0x000fe20000010000 */
[----:B------:R-:W-:Y:S02]  /*ade0*/  IMAD.MOV.U32 R107, RZ, RZ, R217 ;  /* 0x000000ffff6b7224 */ /* 0x000fe400078e00d9 */
[----:B------:R-:W-:Y:S01]  /*adf0*/  FADD.FTZ R19, R176, R6 ;  /* 0x00000006b0137221 */ /* 0x000fe20000010000 */
[----:B------:R-:W-:Y:S01]  /*ae00*/  IMAD.MOV.U32 R217, RZ, RZ, R203 ;  /* 0x000000ffffd97224 */ /* 0x000fe200078e00cb */
[----:B------:R-:W4:Y:S01]  /*ae10*/  MUFU.EX2 R14, R14 ;  /* 0x0000000e000e7308 */ /* 0x000f220000000800 */
[----:B------:R-:W-:Y:S01]  /*ae20*/  IMAD.MOV.U32 R203, RZ, RZ, R191 ;  /* 0x000000ffffcb7224 */ /* 0x000fe200078e00bf */
[----:B------:R-:W-:Y:S01]  /*ae30*/  HSET2.LE.AND R12, R12, R0, PT ;  /* 0x000000000c0c7233 */ /* 0x000fe20003803000 */
[----:B------:R-:W-:Y:S01]  /*ae40*/  IMAD.MOV.U32 R178, RZ, RZ, R110 ;  /* 0x000000ffffb27224 */ /* 0x000fe200078e006e */
[----:B------:R-:W-:Y:S01]  /*ae50*/  HMMA.16816.F32 R40, R8, R30, R40 ;  /* 0x0000001e0828723c */ /* 0x000fe20000001828 */
[----:B------:R-:W-:Y:S01]  /*ae60*/  IMAD.MOV.U32 R191, RZ, RZ, R190 ;  /* 0x000000ffffbf7224 */ /* 0x000fe200078e00be */
[----:B---3--:R-:W3:Y:S01]  /*ae70*/  LDSM.16.MT88.4 R20, [R206+0x5c00] ;  /* 0x005c0000ce14783b */ /* 0x008ee20000004200 */
[----:B------:R-:W-:-:S02]  /*ae80*/  IMAD.MOV.U32 R110, RZ, RZ, R109 ;  /* 0x000000ffff6e7224 */ /* 0x000fc400078e006d */
[----:B------:R-:W-:Y:S01]  /*ae90*/  IMAD.MOV.U32 R190, RZ, RZ, R189 ;  /* 0x000000ffffbe7224 */ /* 0x000fe200078e00bd */
[----:B------:R-:W-:Y:S01]  /*aea0*/  HMMA.16816.F32 R36, R8, R24, R36 ;  /* 0x000000180824723c */ /* 0x000fe20000001824 */
[----:B------:R-:W-:Y:S02]  /*aeb0*/  IMAD.MOV.U32 R109, RZ, RZ, R107 ;  /* 0x000000ffff6d7224 */ /* 0x000fe400078e006b */
[----:B------:R-:W-:Y:S01]  /*aec0*/  FFMA.FTZ R3, R229, UR17, -R17 ;  /* 0x00000011e5037c23 */ /* 0x000fe20008010811 */
[----:B------:R-:W-:Y:S01]  /*aed0*/  IMAD.MOV.U32 R189, RZ, RZ, R177 ;  /* 0x000000ffffbd7224 */ /* 0x000fe200078e00b1 */
[----:B------:R3:W5:Y:S01]  /*aee0*/  LDL.LU R213, [R1+0xc4] ;  /* 0x0000c40001d57983 */ /* 0x0007620000300800 */
[----:B------:R-:W-:Y:S02]  /*aef0*/  IMAD.MOV.U32 R107, RZ, RZ, R217 ;  /* 0x000000ffff6b7224 */ /* 0x000fe400078e00d9 */
[----:B-1----:R-:W-:Y:S01]  /*af00*/  FADD.FTZ R2, R204, R7 ;  /* 0x00000007cc027221 */ /* 0x002fe20000010000 */
[----:B------:R-:W-:Y:S01]  /*af10*/  IMAD.MOV.U32 R217, RZ, RZ, R203 ;  /* 0x000000ffffd97224 */ /* 0x000fe200078e00cb */
[----:B------:R-:W-:Y:S01]  /*af20*/  HSET2.LE.AND R6, R15, R0, PT ;  /* 0x000000000f067233 */ /* 0x000fe20003803000 */
[----:B------:R-:W-:Y:S01]  /*af30*/  IMAD.MOV.U32 R203, RZ, RZ, R191 ;  /* 0x000000ffffcb7224 */ /* 0x000fe200078e00bf */
[----:B------:R4:W-:Y:S01]  /*af40*/  MUFU.EX2 R28, R3 ;  /* 0x00000003001c7308 */ /* 0x0009e20000000800 */
[----:B------:R-:W-:-:S02]  /*af50*/  IMAD.MOV.U32 R191, RZ, RZ, R190 ;  /* 0x000000ffffbf7224 */ /* 0x000fc400078e00be */
[----:B------:R-:W-:Y:S01]  /*af60*/  FADD.FTZ R17, R178, R4 ;  /* 0x00000004b2117221 */ /* 0x000fe20000010000 */
[----:B------:R-:W-:Y:S02]  /*af70*/  IMAD.MOV.U32 R190, RZ, RZ, R189 ;  /* 0x000000ffffbe7224 */ /* 0x000fe400078e00bd */
[----:B------:R-:W-:Y:S01]  /*af80*/  FADD.FTZ R16, R88, R2 ;  /* 0x0000000258107221 */ /* 0x000fe20000010000 */
[----:B------:R-:W-:Y:S01]  /*af90*/  IMAD.MOV.U32 R189, RZ, RZ, R156 ;  /* 0x000000ffffbd7224 */ /* 0x000fe200078e009c */
[--C-:B------:R-:W-:Y:S01]  /*afa0*/  HSET2.LE.AND R2, R59, R0.reuse, PT ;  /* 0x000000003b027233 */ /* 0x100fe20003803000 */
[----:B------:R-:W-:Y:S01]  /*afb0*/  IMAD.MOV.U32 R156, RZ, RZ, R159 ;  /* 0x000000ffff9c7224 */ /* 0x000fe200078e009f */
[----:B------:R1:W3:Y:S01]  /*afc0*/  MUFU.EX2 R15, R5 ;  /* 0x00000005000f7308 */ /* 0x0002e20000000800 */
[----:B------:R-:W-:Y:S01]  /*afd0*/  IMAD.MOV.U32 R159, RZ, RZ, R133 ;  /* 0x000000ffff9f7224 */ /* 0x000fe200078e0085 */
[----:B------:R-:W-:Y:S01]  /*afe0*/  HSET2.LE.AND R4, R58, R0, PT ;  /* 0x000000003a047233 */ /* 0x000fe20003803000 */
[----:B------:R-:W-:Y:S01]  /*aff0*/  IMAD.MOV.U32 R178, RZ, RZ, R110 ;  /* 0x000000ffffb27224 */ /* 0x000fe200078e006e */
[----:B--2---:R-:W-:Y:S01]  /*b000*/  F2FP.F16.F32.PACK_AB R7, R63, R69 ;  /* 0x000000453f07723e */ /* 0x004fe200000000ff */
[----:B------:R-:W-:Y:S01]  /*b010*/  IMAD.MOV.U32 R110, RZ, RZ, R203 ;  /* 0x000000ffff6e7224 */ /* 0x000fe200078e00cb */
[----:B------:R-:W-:Y:S01]  /*b020*/  HMMA.16816.F32 R32, R8, R26, R32 ;  /* 0x0000001a0820723c */ /* 0x000fe20000001820 */
[----:B------:R-:W-:Y:S01]  /*b030*/  IMAD.MOV.U32 R180, RZ, RZ, R107 ;  /* 0x000000ffffb47224 */ /* 0x000fe200078e006b */
[----:B------:R2:W5:Y:S01]  /*b040*/  LDL.LU R212, [R1+0xc0] ;  /* 0x0000c00001d47983 */ /* 0x0005620000300800 */
[----:B----4-:R-:W-:Y:S01]  /*b050*/  F2FP.F16.F32.PACK_AB R3, R55, R62 ;  /* 0x0000003e3703723e */ /* 0x010fe200000000ff */
[----:B------:R-:W-:-:S02]  /*b060*/  IMAD.MOV.U32 R179, RZ, RZ, R217 ;  /* 0x000000ffffb37224 */ /* 0x000fc400078e00d9 */
[----:B------:R-:W-:Y:S01]  /*b070*/  IMAD.MOV.U32 R203, RZ, RZ, R189 ;  /* 0x000000ffffcb7224 */ /* 0x000fe200078e00bd */
[----:B-1----:R-:W-:Y:S01]  /*b080*/  F2FP.F16.F32.PACK_AB R5, R29, R52 ;  /* 0x000000341d05723e */ /* 0x002fe200000000ff */
[----:B------:R-:W-:Y:S01]  /*b090*/  IMAD.MOV.U32 R217, RZ, RZ, R156 ;  /* 0x000000ffffd97224 */ /* 0x000fe200078e009c */
[----:B------:R-:W-:Y:S01]  /*b0a0*/  LOP3.LUT R156, R6, R7, RZ, 0xc0, !PT ;  /* 0x00000007069c7212 */ /* 0x000fe200078ec0ff */
[----:B------:R-:W-:Y:S01]  /*b0b0*/  IMAD.MOV.U32 R107, RZ, RZ, R159 ;  /* 0x000000ffff6b7224 */ /* 0x000fe200078e009f */
[----:B------:R-:W-:Y:S01]  /*b0c0*/  LOP3.LUT R159, R4, R5, RZ, 0xc0, !PT ;  /* 0x00000005049f7212 */ /* 0x000fe200078ec0ff */
[----:B------:R-:W-:Y:S01]  /*b0d0*/  IMAD.MOV.U32 R189, RZ, RZ, R158 ;  /* 0x000000ffffbd7224 */ /* 0x000fe200078e009e */
[----:B------:R-:W-:Y:S01]  /*b0e0*/  LOP3.LUT R158, R2, R3, RZ, 0xc0, !PT ;  /* 0x00000003029e7212 */ /* 0x000fe200078ec0ff */
[----:B------:R-:W-:Y:S01]  /*b0f0*/  IMAD.MOV.U32 R232, RZ, RZ, R109 ;  /* 0x000000ffffe87224 */ /* 0x000fe200078e006d */
[--C-:B------:R-:W-:Y:S01]  /*b100*/  HSET2.LE.AND R2, R61, R0.reuse, PT ;  /* 0x000000003d027233 */ /* 0x100fe20003803000 */
[----:B------:R-:W-:Y:S01]  /*b110*/  FADD.FTZ R10, R178, R16 ;  /* 0x00000010b20a7221 */ /* 0x000fe20000010000 */
[--C-:B------:R-:W-:Y:S01]  /*b120*/  HSET2.LE.AND R4, R60, R0.reuse, PT ;  /* 0x000000003c047233 */ /* 0x100fe20003803000 */
[----:B------:R2:W5:Y:S01]  /*b130*/  LDL.LU R211, [R1+0xbc] ;  /* 0x0000bc0001d37983 */ /* 0x0005620000300800 */
[----:B------:R-:W-:-:S02]  /*b140*/  HSET2.LE.AND R6, R57, R0, PT ;  /* 0x0000000039067233 */ /* 0x000fc40003803000 */
[----:B------:R-:W-:Y:S01]  /*b150*/  HSET2.LE.AND R5, R56, R0, PT ;  /* 0x0000000038057233 */ /* 0x000fe20003803000 */
[----:B------:R-:W-:Y:S01]  /*b160*/  IMAD.MOV.U32 R178, RZ, RZ, R218 ;  /* 0x000000ffffb27224 */ /* 0x000fe200078e00da */
[----:B------:R-:W-:Y:S01]  /*b170*/  F2FP.F16.F32.PACK_AB R0, R99, R98 ;  /* 0x000000626300723e */ /* 0x000fe200000000ff */
[----:B------:R-:W-:Y:S02]  /*b180*/  IMAD.MOV.U32 R109, RZ, RZ, R191 ;  /* 0x000000ffff6d7224 */ /* 0x000fe400078e00bf */
[----:B------:R-:W-:Y:S01]  /*b190*/  FADD.FTZ R7, R180, R19 ;  /* 0x00000013b4077221 */ /* 0x000fe20000010000 */
[----:B------:R-:W-:Y:S02]  /*b1a0*/  IMAD.MOV.U32 R218, RZ, RZ, R146 ;  /* 0x000000ffffda7224 */ /* 0x000fe400078e0092 */
[----:B------:R-:W-:Y:S01]  /*b1b0*/  FADD.FTZ R8, R232, R18 ;  /* 0x00000012e8087221 */ /* 0x000fe20000010000 */
[----:B------:R-:W-:Y:S01]  /*b1c0*/  LOP3.LUT R146, R2, R0, RZ, 0xc0, !PT ;  /* 0x0000000002927212 */ /* 0x000fe200078ec0ff */
[----:B------:R-:W-:Y:S01]  /*b1d0*/  FADD.FTZ R9, R179, R17 ;  /* 0x00000011b3097221 */ /* 0x000fe20000010000 */
[----:B------:R-:W-:Y:S01]  /*b1e0*/  F2FP.F16.F32.PACK_AB R0, R100, R101 ;  /* 0x000000656400723e */ /* 0x000fe200000000ff */
[----:B------:R-:W-:Y:S01]  /*b1f0*/  IMAD.MOV.U32 R179, RZ, RZ, R107 ;  /* 0x000000ffffb37224 */ /* 0x000fe200078e006b */
[----:B------:R-:W-:Y:S01]  /*b200*/  F2FP.F16.F32.PACK_AB R2, R14, R79 ;  /* 0x0000004f0e02723e */ /* 0x000fe200000000ff */
[----:B------:R-:W-:Y:S01]  /*b210*/  FADD.FTZ R7, R109, R7 ;  /* 0x000000076d077221 */ /* 0x000fe20000010000 */
[----:B------:R-:W-:Y:S01]  /*b220*/  IMAD.MOV.U32 R107, RZ, RZ, R149 ;  /* 0x000000ffff6b7224 */ /* 0x000fe200078e0095 */
[----:B---3--:R-:W-:Y:S01]  /*b230*/  F2FP.F16.F32.PACK_AB R3, R15, R28 ;  /* 0x0000001c0f03723e */ /* 0x008fe200000000ff */
[----:B------:R-:W-:Y:S01]  /*b240*/  FADD.FTZ R8, R110, R8 ;  /* 0x000000086e087221 */ /* 0x000fe20000010000 */
[----:B------:R-:W-:Y:S01]  /*b250*/  IMAD.MOV.U32 R109, RZ, RZ, R148 ;  /* 0x000000ffff6d7224 */ /* 0x000fe200078e0094 */
[----:B------:R2:W5:Y:S01]  /*b260*/  LDL.LU R210, [R1+0xb8] ;  /* 0x0000b80001d27983 */ /* 0x0005620000300800 */
        /* <DEDUP_REMOVED lines=119> */
[----:B------:R2:W5:Y:S01]  /*b9e0*/  LDL.LU R204, [R1+0xa8] ;  /* 0x0000a80001cc7983 */ /* 0x0005620000300800 */
[----:B------:R-:W-:-:S03]  /*b9f0*/  FADD.FTZ R2, R55, R2 ;  /* 0x0000000237027221 */ /* 0x000fc60000010000 */
[----:B------:R2:W5:Y:S04]  /*ba00*/  LDL.LU R177, [R1+0xa4] ;  /* 0x0000a40001b17983 */ /* 0x0005680000300800 */
[----:B------:R2:W5:Y:S04]  /*ba10*/  LDL.LU R176, [R1+0xa0] ;  /* 0x0000a00001b07983 */ /* 0x0005680000300800 */
[----:B------:R2:W5:Y:S04]  /*ba20*/  LDL.LU R133, [R1+0x9c] ;  /* 0x00009c0001857983 */ /* 0x0005680000300800 */
[----:B------:R2:W5:Y:S04]  /*ba30*/  LDL.LU R88, [R1+0x98] ;  /* 0x0000980001587983 */ /* 0x0005680000300800 */
[----:B------:R2:W-:Y:S04]  /*ba40*/  STL [R1+0x30], R4 ;  /* 0x0000300401007387 */ /* 0x0005e80000100800 */
        /* <DEDUP_REMOVED lines=13> */
[----:B------:R-:W-:-:S08]  /*bb20*/  NOP ;  /* 0x0000000000007918 */ /* 0x000fd00000000000 */
[----:B--2---:R-:W-:-:S15]  /*bb30*/  @!P6 BRA `(.L_x_579) ;  /* 0x00000088007ce947 */ /* 0x004fde0003800000 */
[----:B------:R-:W2:Y:S01]  /*bb40*/  LDL.LU R184, [R1+0x14] ;  /* 0x0000140001b87983 */ /* 0x000ea20000300800 */
[----:B------:R-:W-:Y:S01]  /*bb50*/  ULDC UR4, c[0x0][0x2d0] ;  /* 0x0000b40000047ab9 */ /* 0x000fe20000000800 */
[----:B------:R-:W1:Y:S02]  /*bb60*/  LDC.64 R2, c[0x0][0x250] ;  /* 0x00009400ff027b82 */ /* 0x000e640000000a00 */
[----:B------:R-:W3:Y:S04]  /*bb70*/  LDL.LU R181, [R1+0x10] ;  /* 0x0000100001b57983 */ /* 0x000ee80000300800 */
[----:B------:R-:W4:Y:S01]  /*bb80*/  LDL.LU R187, [R1+0x18] ;  /* 0x0000180001bb7983 */ /* 0x000f220000300800 */
[----:B-----5:R-:W-:Y:S01]  /*bb90*/  ISETP.GE.AND P0, PT, R176, UR4, PT ;  /* 0x00000004b0007c0c */ /* 0x020fe2000bf06270 */
[----:B------:R-:W-:Y:S01]  /*bba0*/  IMAD.MOV.U32 R132, RZ, RZ, R140 ;  /* 0x000000ffff847224 */ /* 0x000fe200078e008c */
[----:B------:R-:W-:Y:S01]  /*bbb0*/  MOV R135, R139 ;  /* 0x0000008b00877202 */ /* 0x000fe20000000f00 */
[----:B------:R-:W1:Y:S01]  /*bbc0*/  S2R R186, SR_TID.X ;  /* 0x0000000000ba7919 */ /* 0x000e620000002100 */
[----:B------:R-:W-:Y:S01]  /*bbd0*/  MOV R137, R134 ;  /* 0x0000008600897202 */ /* 0x000fe20000000f00 */
[----:B------:R-:W-:Y:S01]  /*bbe0*/  IMAD.MOV.U32 R136, RZ, RZ, R138 ;  /* 0x000000ffff887224 */ /* 0x000fe200078e008a */
[----:B------:R-:W-:-:S07]  /*bbf0*/  ULDC UR4, c[0x0][0x2ec] ;  /* 0x0000bb0000047ab9 */ /* 0x000fce0000000800 */
[----:B------:R-:W1:Y:S02]  /*bc00*/  @!P0 LDC.64 R4, c[0x0][0x220] ;  /* 0x00008800ff048b82 */ /* 0x000e640000000a00 */
[----:B-1----:R1:W-:Y:S06]  /*bc10*/  STL.64 [R1+0x8], R2 ;  /* 0x0000080201007387 */ /* 0x0023ec0000100a00 */
[----:B------:R-:W1:Y:S08]  /*bc20*/  @!P0 LDC.64 R8, c[0x0][0x220] ;  /* 0x00008800ff088b82 */ /* 0x000e700000000a00 */
[----:B------:R-:W1:Y:S01]  /*bc30*/  @!P0 LDC.64 R6, c[0x0][0x220] ;  /* 0x00008800ff068b82 */ /* 0x000e620000000a00 */
[----:B------:R-:W-:Y:S01]  /*bc40*/  LOP3.LUT R186, R186, 0x3, RZ, 0xc0, !PT ;  /* 0x00000003baba7812 */ /* 0x000fe200078ec0ff */
[----:B------:R1:W-:Y:S02]  /*bc50*/  @!P0 STL.64 [R1+0x68], R4 ;  /* 0x0000680401008387 */ /* 0x0003e40000100a00 */
[----:B-1----:R-:W-:-:S02]  /*bc60*/  MOV R2, R3 ;  /* 0x0000000300027202 */ /* 0x002fc40000000f00 */
[----:B------:R-:W-:Y:S04]  /*bc70*/  @!P0 STL.64 [R1+0x60], R8 ;  /* 0x0000600801008387 */ /* 0x000fe80000100a00 */
[----:B------:R1:W-:Y:S01]  /*bc80*/  @!P0 STL.64 [R1+0x58], R6 ;  /* 0x0000580601008387 */ /* 0x0003e20000100a00 */
[----:B------:R-:W1:Y:S02]  /*bc90*/  @!P0 LDC.64 R4, c[0x0][0x220] ;  /* 0x00008800ff048b82 */ /* 0x000e640000000a00 */
[----:B-1----:R-:W-:-:S05]  /*bca0*/  IMAD.WIDE.U32 R6, R231, -0x326172a9, RZ ;  /* 0xcd9e8d57e7067825 */ /* 0x002fca00078e00ff */
[----:B------:R-:W-:Y:S01]  /*bcb0*/  LOP3.LUT R250, R7, R248, RZ, 0x3c, !PT ;  /* 0x000000f807fa7212 */ /* 0x000fe200078e3cff */
[----:B------:R1:W-:Y:S04]  /*bcc0*/  @!P0 STL.64 [R1+0x50], R4 ;  /* 0x0000500401008387 */ /* 0x0003e80000100a00 */
[----:B------:R-:W-:-:S04]  /*bcd0*/  IMAD.WIDE.U32 R250, R250, -0x2daee0ad, RZ ;  /* 0xd2511f53fafa7825 */ /* 0x000fc800078e00ff */
[----:B--2---:R-:W-:Y:S01]  /*bce0*/  IMAD R0, R186, -0x2, R184 ;  /* 0xfffffffeba007824 */ /* 0x004fe200078e02b8 */
[----:B------:R-:W-:Y:S02]  /*bcf0*/  IADD3 R186, R231, 0x4, RZ ;  /* 0x00000004e7ba7810 */ /* 0x000fe40007ffe0ff */
[----:B---3--:R-:W-:Y:S02]  /*bd00*/  LEA.HI.SX32 R227, R181, 0xfffffffe, 0x19 ;  /* 0xfffffffeb5e37811 */ /* 0x008fe400078fcaff */
[----:B------:R-:W-:Y:S01]  /*bd10*/  IADD3 R0, R88, R0, -R220 ;  /* 0x0000000058007210 */ /* 0x000fe20007ffe8dc */
[----:B-1----:R-:W-:-:S04]  /*bd20*/  IMAD.WIDE.U32 R4, R186, -0x326172a9, RZ ;  /* 0xcd9e8d57ba047825 */ /* 0x002fc800078e00ff */
[----:B------:R1:W-:Y:S01]  /*bd30*/  STL [R1+0x44], R0 ;  /* 0x0000440001007387 */ /* 0x0003e20000100800 */
[----:B------:R-:W-:Y:S01]  /*bd40*/  LOP3.LUT R248, R5, R248, RZ, 0x3c, !PT ;  /* 0x000000f805f87212 */ /* 0x000fe200078e3cff */
[----:B----4-:R-:W-:Y:S02]  /*bd50*/  IMAD.WIDE.U32 R234, R187, -0x2daee0ad, RZ ;  /* 0xd2511f53bbea7825 */ /* 0x010fe400078e00ff */
[----:B------:R2:W-:Y:S02]  /*bd60*/  STL.64 [R1+0x28], R6 ;  /* 0x0000280601007387 */ /* 0x0005e40000100a00 */
[----:B------:R-:W-:Y:S02]  /*bd70*/  IMAD.WIDE.U32 R248, R248, -0x2daee0ad, RZ ;  /* 0xd2511f53f8f87825 */ /* 0x000fe400078e00ff */
[----:B------:R2:W-:Y:S02]  /*bd80*/  STL.64 [R1+0x20], R4 ;  /* 0x0000200401007387 */ /* 0x0005e40000100a00 */
[----:B-1----:R-:W-:-:S05]  /*bd90*/  @!P0 IMAD R0, R2, 0x60, RZ ;  /* 0x0000006002008824 */ /* 0x002fca00078e02ff */
[----:B------:R2:W-:Y:S01]  /*bda0*/  @!P0 STL [R1+0x40], R0 ;  /* 0x0000400001008387 */ /* 0x0005e20000100800 */
[----:B------:R-:W-:Y:S05]  /*bdb0*/  BRA `(.L_x_580) ;  /* 0x0000000000e07947 */ /* 0x000fea0003800000 */
.L_x_582:
        /* <DEDUP_REMOVED lines=13> */
[-C--:B-1----:R-:W-:Y:S02]  /*be90*/  IMAD R3, R3, R138.reuse, RZ ;  /* 0x0000008a03037224 */ /* 0x082fe400078e02ff */
[C---:B------:R-:W-:Y:S04]  /*bea0*/  IMAD.WIDE.U32 R182, R2.reuse, R138, RZ ;  /* 0x0000008a02b67225 */ /* 0x040fe800078e00ff */
[----:B------:R-:W-:Y:S02]  /*beb0*/  IMAD R3, R2, R139, R3 ;  /* 0x0000008b02037224 */ /* 0x000fe400078e0203 */
[----:B------:R-:W-:Y:S02]  /*bec0*/  @!P0 IMAD R189, R139, 0x60, RZ ;  /* 0x000000608bbd8824 */ /* 0x000fe400078e02ff */
[----:B------:R-:W-:Y:S01]  /*bed0*/  IMAD.IADD R3, R183, 0x1, R3 ;  /* 0x00000001b7037824 */ /* 0x000fe200078e0203 */
[C---:B--2---:R-:W-:Y:S02]  /*bee0*/  LEA R2, P1, R182.reuse, R192, 0x7 ;  /* 0x000000c0b6027211 */ /* 0x044fe400078238ff */
[----:B------:R-:W1:Y:S02]  /*bef0*/  @!P0 LDC.64 R192, c[0x0][0x218] ;  /* 0x00008600ffc08b82 */ /* 0x000e640000000a00 */
[----:B---3--:R-:W-:Y:S02]  /*bf00*/  LEA.HI.X R3, R182, R197, R3, 0x7, P1 ;  /* 0x000000c5b6037211 */ /* 0x008fe400008f3c03 */
[----:B-----5:R-:W-:Y:S02]  /*bf10*/  @!P0 LEA R186, P1, R2, R186, 0x1 ;  /* 0x000000ba02ba8211 */ /* 0x020fe400078208ff */
[-C--:B----4-:R-:W-:Y:S02]  /*bf20*/  @!P0 IADD3 R181, P3, R188, R2.reuse, RZ ;  /* 0x00000002bcb58210 */ /* 0x090fe40007f7e0ff */
[----:B------:R-:W-:Y:S02]  /*bf30*/  @!P0 LEA.HI.X R187, R2, R187, R3, 0x1, P1 ;  /* 0x000000bb02bb8211 */ /* 0x000fe400008f0c03 */
[C---:B------:R-:W-:Y:S02]  /*bf40*/  @!P0 LEA R183, P1, R138.reuse, R2, 0x6 ;  /* 0x000000028ab78211 */ /* 0x040fe400078230ff */
[----:B------:R-:W-:Y:S01]  /*bf50*/  @!P0 LEA R184, P2, R181, R184, 0x1 ;  /* 0x000000b8b5b88211 */ /* 0x000fe200078408ff */
[----:B------:R-:W-:Y:S01]  /*bf60*/  @!PT LDS RZ, [RZ] ;  /* 0x00000000fffff984 */ /* 0x000fe20000000800 */
[----:B------:R-:W-:Y:S01]  /*bf70*/  @!PT LDS RZ, [RZ] ;  /* 0x00000000fffff984 */ /* 0x000fe20000000800 */
[----:B------:R-:W-:Y:S01]  /*bf80*/  @!PT LDS RZ, [RZ] ;  /* 0x00000000fffff984 */ /* 0x000fe20000000800 */
[----:B------:R2:W-:Y:S01]  /*bf90*/  @!P0 LDGSTS.E.BYPASS.LTC128B.128 [R223+0x2000], desc[UR18][R186.64] ;  /* 0x02000000badf8fae */ /* 0x0005e2000b901d52 */
[----:B------:R-:W-:Y:S01]  /*bfa0*/  @!P0 LEA.HI.X R188, R138, R3, R139, 0x6, P1 ;  /* 0x000000038abc8211 */ /* 0x000fe200008f348b */
[--C-:B------:R-:W-:Y:S01]  /*bfb0*/  @!P0 IMAD.X R139, R194, 0x1, R3.reuse, P3 ;  /* 0x00000001c28b8824 */ /* 0x100fe200018e0603 */
[----:B------:R-:W-:Y:S01]  /*bfc0*/  @!P0 LEA R182, P1, R183, R190, 0x1 ;  /* 0x000000beb7b68211 */ /* 0x000fe200078208ff */
[----:B------:R2:W-:Y:S01]  /*bfd0*/  @P0 STS.128 [R223+0x2800], RZ ;  /* 0x002800ffdf000388 */ /* 0x0005e20000000c00 */
[----:B------:R-:W-:Y:S03]  /*bfe0*/  @!P0 IMAD.WIDE.U32 R2, R138, 0x60, R2 ;  /* 0x000000608a028825 */ /* 0x000fe600078e0002 */
[----:B------:R-:W-:Y:S01]  /*bff0*/  @!P0 LEA.HI.X R185, R181, R185, R139, 0x1, P2 ;  /* 0x000000b9b5b98211 */ /* 0x000fe200010f0c8b */
[----:B------:R-:W-:Y:S01]  /*c000*/  @!P0 IMAD.IADD R3, R189, 0x1, R3 ;  /* 0x00000001bd038824 */ /* 0x000fe200078e0203 */
[----:B------:R-:W-:Y:S02]  /*c010*/  @!P0 LEA.HI.X R183, R183, R191, R188, 0x1, P1 ;  /* 0x000000bfb7b78211 */ /* 0x000fe400008f0cbc */
[C---:B-1----:R-:W-:Y:S01]  /*c020*/  @!P0 LEA R138, P1, R2.reuse, R192, 0x1 ;  /* 0x000000c0028a8211 */ /* 0x042fe200078208ff */
[----:B------:R-:W-:Y:S01]  /*c030*/  @!PT LDS RZ, [RZ] ;  /* 0x00000000fffff984 */ /* 0x000fe20000000800 */
[----:B------:R-:W-:Y:S01]  /*c040*/  @!PT LDS RZ, [RZ] ;  /* 0x00000000fffff984 */ /* 0x000fe20000000800 */
[----:B------:R-:W-:Y:S01]  /*c050*/  @!PT LDS RZ, [RZ] ;  /* 0x00000000fffff984 */ /* 0x000fe20000000800 */
[----:B------:R2:W-:Y:S03]  /*c060*/  @!P0 LDGSTS.E.BYPASS.LTC128B.128 [R223+0x2800], desc[UR18][R184.64] ;  /* 0x02800000b8df8fae */ /* 0x0005e6000b901d52 */
[----:B------:R-:W-:Y:S01]  /*c070*/  @!P0 LEA.HI.X R139, R2, R193, R3, 0x1, P1 ;  /* 0x000000c1028b8211 */ /* 0x000fe200008f0c03 */
        /* <DEDUP_REMOVED lines=10> */
[----:B------:R-:W0:Y:S01]  /*c120*/  LDGDEPBAR ;  /* 0x00000000000079af */ /* 0x000e220000000000 */
[----:B------:R-:W-:Y:S05]  /*c130*/  BRA `(.L_x_581) ;  /* 0x0000000c007c7947 */ /* 0x000fea0003800000 */
.L_x_580:
[----:B------:R-:W3:Y:S01]  /*c140*/  LDL R15, [R1+0x8] ;  /* 0x00000800010f7983 */ /* 0x000ee20000100800 */
[----:B------:R-:W-:Y:S04]  /*c150*/  DEPBAR.LE SB0, 0x0 ;  /* 0x000080000000791a */ /* 0x000fe80000000000 */
[----:B------:R-:W4:Y:S01]  /*c160*/  LDL R19, [R1+0xc] ;  /* 0x00000c0001137983 */ /* 0x000f220000100800 */
[----:B--2---:R-:W-:Y:S02]  /*c170*/  SHF.R.S32.HI R0, RZ, 0x1f, R227 ;  /* 0x0000001fff007819 */ /* 0x004fe400000114e3 */
[----:B-----5:R-:W-:Y:S02]  /*c180*/  LOP3.LUT R226, R226, 0xfffffffd, RZ, 0xc0, !PT ;  /* 0xfffffffde2e27812 */ /* 0x020fe400078ec0ff */
[----:B------:R-:W2:Y:S05]  /*c190*/  LDL.64 R10, [R1+0x78] ;  /* 0x00007800010a7983 */ /* 0x000eaa0000100a00 */
[----:B------:R-:W5:Y:S05]  /*c1a0*/  LDL R9, [R1+0x8c] ;  /* 0x00008c0001097983 */ /* 0x000f6a0000100800 */
[----:B------:R-:W5:Y:S05]  /*c1b0*/  LDL R8, [R1+0x68] ;  /* 0x0000680001087983 */ /* 0x000f6a0000100800 */
[----:B------:R-:W5:Y:S05]  /*c1c0*/  LDL R17, [R1+0x6c] ;  /* 0x00006c0001117983 */ /* 0x000f6a0000100800 */
[----:B------:R-:W5:Y:S05]  /*c1d0*/  LDL R7, [R1+0x60] ;  /* 0x0000600001077983 */ /* 0x000f6a0000100800 */
[----:B------:R-:W5:Y:S05]  /*c1e0*/  LDL R18, [R1+0x64] ;  /* 0x0000640001127983 */ /* 0x000f6a0000100800 */
[----:B-1----:R-:W5:Y:S05]  /*c1f0*/  LDL R6, [R1+0x58] ;  /* 0x0000580001067983 */ /* 0x002f6a0000100800 */
[----:B------:R-:W5:Y:S05]  /*c200*/  LDL R16, [R1+0x5c] ;  /* 0x00005c0001107983 */ /* 0x000f6a0000100800 */
[----:B------:R-:W5:Y:S05]  /*c210*/  LDL R14, [R1+0x40] ;  /* 0x00004000010e7983 */ /* 0x000f6a0000100800 */
[----:B------:R-:W5:Y:S05]  /*c220*/  LDL R13, [R1+0x50] ;  /* 0x00005000010d7983 */ /* 0x000f6a0000100800 */
[----:B------:R-:W5:Y:S01]  /*c230*/  LDL R12, [R1+0x54] ;  /* 0x00005400010c7983 */ /* 0x000f620000100800 */
[----:B------:R-:W-:Y:S06]  /*c240*/  BAR.SYNC.DEFER_BLOCKING 0x0 ;  /* 0x0000000000007b1d */ /* 0x000fec0000010000 */
[----:B------:R-:W-:Y:S05]  /*c250*/  @P0 STS [R223+0x4000], RZ ;  /* 0x004000ffdf000388 */ /* 0x000fea0000000800 */
[----:B------:R-:W-:Y:S05]  /*c260*/  @P0 STS [R223+0x4004], RZ ;  /* 0x004004ffdf000388 */ /* 0x000fea0000000800 */
[----:B------:R-:W-:Y:S05]  /*c270*/  @P0 STS.64 [R223+0x4008], RZ ;  /* 0x004008ffdf000388 */ /* 0x000fea0000000a00 */
[----:B------:R-:W5:Y:S01]  /*c280*/  LDL R134, [R1+0x44] ;  /* 0x0000440001867983 */ /* 0x000f620000100800 */
[-C--:B---3--:R-:W-:Y:S02]  /*c290*/  IMAD R0, R0, R15.reuse, RZ ;  /* 0x0000000f00007224 */ /* 0x088fe400078e02ff */
[C---:B------:R-:W-:Y:S04]  /*c2a0*/  IMAD.WIDE.U32 R4, R227.reuse, R15, RZ ;  /* 0x0000000fe3047225 */ /* 0x040fe800078e00ff */
[----:B----4-:R-:W-:Y:S01]  /*c2b0*/  IMAD R0, R227, R19, R0 ;  /* 0x00000013e3007224 */ /* 0x010fe200078e0200 */
[C---:B--2---:R-:W-:Y:S03]  /*c2c0*/  LEA R2, P1, R4.reuse, R10, 0x7 ;  /* 0x0000000a04027211 */ /* 0x044fe600078238ff */
[----:B------:R-:W-:Y:S01]  /*c2d0*/  IMAD.IADD R0, R5, 0x1, R0 ;  /* 0x0000000105007824 */ /* 0x000fe200078e0200 */
[C---:B------:R-:W-:Y:S04]  /*c2e0*/  @!P0 LEA R5, P4, R15.reuse, R2, 0x5 ;  /* 0x000000020f058211 */ /* 0x040fe800078828ff */
[----:B-----5:R-:W-:Y:S02]  /*c2f0*/  LEA.HI.X R3, R4, R9, R0, 0x7, P1 ;  /* 0x0000000904037211 */ /* 0x020fe400008f3c00 */
[C---:B------:R-:W-:Y:S02]  /*c300*/  @!P0 LEA R10, P5, R2.reuse, R8, 0x1 ;  /* 0x00000008020a8211 */ /* 0x040fe400078a08ff */
[C---:B------:R-:W-:Y:S02]  /*c310*/  @!P0 LEA.HI.X R4, R15.reuse, R3, R19, 0x5, P4 ;  /* 0x000000030f048211 */ /* 0x040fe400020f2c13 */
[----:B------:R-:W-:Y:S02]  /*c320*/  @!P0 LEA.HI.X R11, R2, R17, R3, 0x1, P5 ;  /* 0x00000011020b8211 */ /* 0x000fe400028f0c03 */
[----:B------:R-:W-:Y:S02]  /*c330*/  @!P0 LEA R0, P2, R15, R2, 0x6 ;  /* 0x000000020f008211 */ /* 0x000fe400078430ff */
[----:B------:R-:W-:Y:S01]  /*c340*/  @!P0 LEA R8, P3, R5, R7, 0x1 ;  /* 0x0000000705088211 */ /* 0x000fe200078608ff */
[----:B------:R-:W-:Y:S01]  /*c350*/  @!PT LDS RZ, [RZ] ;  /* 0x00000000fffff984 */ /* 0x000fe20000000800 */
[----:B------:R-:W-:Y:S01]  /*c360*/  @!PT LDS RZ, [RZ] ;  /* 0x00000000fffff984 */ /* 0x000fe20000000800 */
[----:B------:R-:W-:Y:S01]  /*c370*/  @!PT LDS RZ, [RZ] ;  /* 0x00000000fffff984 */ /* 0x000fe20000000800 */
[----:B------:R-:W-:Y:S01]  /*c380*/  @!P0 LDGSTS.E.BYPASS.LTC128B.128 [R223+0x4000], desc[UR18][R10.64] ;  /* 0x040000000adf8fae */ /* 0x000fe2000b901d52 */
[C---:B------:R-:W-:Y:S01]  /*c390*/  @!P0 LEA.HI.X R7, R15.reuse, R3, R19, 0x6, P2 ;  /* 0x000000030f078211 */ /* 0x040fe200010f3413 */
[----:B------:R-:W-:Y:S01]  /*c3a0*/  @!P0 IMAD.WIDE.U32 R2, R15, 0x60, R2 ;  /* 0x000000600f028825 */ /* 0x000fe200078e0002 */
[----:B------:R-:W-:Y:S02]  /*c3b0*/  @!P0 LEA.HI.X R9, R5, R18, R4, 0x1, P3 ;  /* 0x0000001205098211 */ /* 0x000fe400018f0c04 */
[----:B------:R-:W-:Y:S01]  /*c3c0*/  @P0 STS.128 [R223+0x4800], RZ ;  /* 0x004800ffdf000388 */ /* 0x000fe20000000c00 */
[C---:B------:R-:W-:Y:S04]  /*c3d0*/  @!P0 LEA R6, P1, R0.reuse, R6, 0x1 ;  /* 0x0000000600068211 */ /* 0x040fe800078208ff */
[----:B------:R-:W-:Y:S01]  /*c3e0*/  @!PT LDS RZ, [RZ] ;  /* 0x00000000fffff984 */ /* 0x000fe20000000800 */
[----:B------:R-:W-:Y:S01]  /*c3f0*/  @!PT LDS RZ, [RZ] ;  /* 0x00000000fffff984 */ /* 0x000fe20000000800 */
[----:B------:R-:W-:Y:S01]  /*c400*/  @!PT LDS RZ, [RZ] ;  /* 0x00000000fffff984 */ /* 0x000fe20000000800 */
[----:B------:R-:W-:Y:S01]  /*c410*/  @!P0 LDGSTS.E.BYPASS.LTC128B.128 [R223+0x4800], desc[UR18][R8.64] ;  /* 0x0480000008df8fae */ /* 0x000fe2000b901d52 */
[----:B------:R-:W-:Y:S04]  /*c420*/  @!P0 LEA.HI.X R7, R0, R16, R7, 0x1, P1 ;  /* 0x0000001000078211 */ /* 0x000fe800008f0c07 */
[----:B------:R-:W-:Y:S01]  /*c430*/  @P0 STS.128 [R223+0x5000], RZ ;  /* 0x005000ffdf000388 */ /* 0x000fe20000000c00 */
[----:B------:R-:W-:Y:S04]  /*c440*/  @!P0 IMAD.IADD R0, R14, 0x1, R3 ;  /* 0x000000010e008824 */ /* 0x000fe800078e0203 */
[----:B------:R-:W-:Y:S01]  /*c450*/  @!PT LDS RZ, [RZ] ;  /* 0x00000000fffff984 */ /* 0x000fe20000000800 */
[----:B------:R-:W-:Y:S01]  /*c460*/  @!PT LDS RZ, [RZ] ;  /* 0x00000000fffff984 */ /* 0x000fe20000000800 */
[----:B------:R-:W-:Y:S01]  /*c470*/  @!PT LDS RZ, [RZ] ;  /* 0x00000000fffff984 */ /* 0x000fe20000000800 */
[----:B------:R-:W-:Y:S01]  /*c480*/  @!P0 LDGSTS.E.BYPASS.LTC128B.128 [R223+0x5000], desc[UR18][R6.64] ;  /* 0x0500000006df8fae */ /* 0x000fe2000b901d52 */
[C---:B------:R-:W-:Y:S04]  /*c490*/  @!P0 LEA R4, P1, R2.reuse, R13, 0x1 ;  /* 0x0000000d02048211 */ /* 0x040fe800078208ff */
[----:B------:R-:W-:Y:S01]  /*c4a0*/  @P0 STS.128 [R223+0x5800], RZ ;  /* 0x005800ffdf000388 */ /* 0x000fe20000000c00 */
[----:B------:R-:W-:Y:S05]  /*c4b0*/  @!P0 LEA.HI.X R5, R2, R12, R0, 0x1, P1 ;  /* 0x0000000c02058211 */ /* 0x000fea00008f0c00 */
[----:B------:R-:W-:Y:S01]  /*c4c0*/  @!PT LDS RZ, [RZ] ;  /* 0x00000000fffff984 */ /* 0x000fe20000000800 */
[----:B------:R-:W-:Y:S01]  /*c4d0*/  @!PT LDS RZ, [RZ] ;  /* 0x00000000fffff984 */ /* 0x000fe20000000800 */
[----:B------:R-:W-:Y:S01]  /*c4e0*/  @!PT LDS RZ, [RZ] ;  /* 0x00000000fffff984 */ /* 0x000fe20000000800 */
[----:B------:R1:W-:Y:S05]  /*c4f0*/  @!P0 LDGSTS.E.BYPASS.LTC128B.128 [R223+0x5800], desc[UR18][R4.64] ;  /* 0x0580000004df8fae */ /* 0x0003ea000b901d52 */
[----:B------:R-:W-:Y:S05]  /*c500*/  LDSM.16.M88.4 R128, [R207] ;  /* 0x00000000cf80783b */ /* 0x000fea0000000200 */
[----:B------:R-:W1:Y:S05]  /*c510*/  LDSM.16.M88.4 R16, [R204+0x2000] ;  /* 0x00200000cc10783b */ /* 0x000e6a0000000200 */
[----:B------:R-:W2:Y:S05]  /*c520*/  LDSM.16.M88.4 R124, [R207+0x1000] ;  /* 0x00100000cf7c783b */ /* 0x000eaa0000000200 */
[----:B------:R-:W3:Y:S05]  /*c530*/  LDSM.16.M88.4 R32, [R204+0x2400] ;  /* 0x00240000cc20783b */ /* 0x000eea0000000200 */
[----:B------:R-:W0:Y:S05]  /*c540*/  LDGDEPBAR ;  /* 0x00000000000079af */ /* 0x000e2a0000000000 */
[----:B------:R-:W4:Y:S05]  /*c550*/  LDSM.16.M88.4 R48, [R204+0x2800] ;  /* 0x00280000cc30783b */ /* 0x000f2a0000000200 */
[----:B------:R-:W5:Y:S01]  /*c560*/  LDSM.16.M88.4 R64, [R204+0x2c00] ;  /* 0x002c0000cc40783b */ /* 0x000f620000000200 */
[----:B------:R-:W-:Y:S04]  /*c570*/  IMAD R0, R227, -0x80, R134 ;  /* 0xffffff80e3007824 */ /* 0x000fe800078e0286 */
[----:B------:R-:W5:Y:S01]  /*c580*/  LDSM.16.M88.4 R80, [R204+0x3000] ;  /* 0x00300000cc50783b */ /* 0x000f620000000200 */
[C---:B------:R-:W-:Y:S02]  /*c590*/  VIADD R134, R0.reuse, 0x47 ;  /* 0x0000004700867836 */ /* 0x040fe40000000000 */
[----:B------:R-:W-:Y:S02]  /*c5a0*/  VIADD R3, R0, 0x40 ;  /* 0x0000004000037836 */ /* 0x000fe40000000000 */
[----:B------:R-:W5:Y:S01]  /*c5b0*/  LDSM.16.M88.4 R96, [R204+0x3400] ;  /* 0x00340000cc60783b */ /* 0x000f620000000200 */
[----:B------:R-:W-:Y:S01]  /*c5c0*/  ISETP.GE.AND P1, PT, R134, RZ, PT ;  /* 0x000000ff8600720c */ /* 0x000fe20003f26270 */
[C---:B------:R-:W-:Y:S01]  /*c5d0*/  VIADD R2, R0.reuse, 0x3f ;  /* 0x0000003f00027836 */ /* 0x040fe20000000000 */
[----:B------:R-:W-:Y:S01]  /*c5e0*/  ISETP.GE.AND P2, PT, R3, RZ, PT ;  /* 0x000000ff0300720c */ /* 0x000fe20003f46270 */
[C---:B------:R-:W-:Y:S01]  /*c5f0*/  VIADD R139, R0.reuse, 0x30 ;  /* 0x00000030008b7836 */ /* 0x040fe20000000000 */
[----:B------:R-:W5:Y:S01]  /*c600*/  LDSM.16.M88.4 R112, [R204+0x3800] ;  /* 0x00380000cc70783b */ /* 0x000f620000000200 */
[-C--:B-1----:R-:W-:Y:S03]  /*c610*/  HMMA.16816.F32 R4, R128, R16.reuse, RZ ;  /* 0x000000108004723c */ /* 0x082fe600000018ff */
[C---:B------:R-:W-:Y:S01]  /*c620*/  VIADD R138, R0.reuse, 0x2f ;  /* 0x0000002f008a7836 */ /* 0x040fe20000000000 */
[----:B------:R-:W1:Y:S01]  /*c630*/  LDSM.16.M88.4 R140, [R204+0x3c00] ;  /* 0x003c0000cc8c783b */ /* 0x000e620000000200 */
[----:B------:R-:W-:Y:S01]  /*c640*/  ISETP.GE.AND P5, PT, R139, RZ, PT ;  /* 0x000000ff8b00720c */ /* 0x000fe20003fa6270 */
[C---:B--2---:R-:W-:Y:S02]  /*c650*/  HMMA.16816.F32 R8, R124.reuse, R16, RZ ;  /* 0x000000107c08723c */ /* 0x044fe400000018ff */
[----:B------:R-:W-:Y:S01]  /*c660*/  @!P1 IADD3 R134, -R0, -0x47, RZ ;  /* 0xffffffb900869810 */ /* 0x000fe20007ffe1ff */
[----:B------:R-:W-:Y:S01]  /*c670*/  LDSM.16.M88.4 R176, [R208] ;  /* 0x00000000d0b0783b */ /* 0x000fe20000000200 */
[----:B------:R-:W-:Y:S02]  /*c680*/  ISETP.GE.AND P1, PT, R2, RZ, PT ;  /* 0x000000ff0200720c */ /* 0x000fe40003f26270 */
[-C--:B------:R-:W-:Y:S01]  /*c690*/  HMMA.16816.F32 R12, R124, R18.reuse, RZ ;  /* 0x000000127c0c723c */ /* 0x080fe200000018ff */
[----:B------:R-:W-:Y:S01]  /*c6a0*/  @!P2 IADD3 R3, -R0, -0x40, RZ ;  /* 0xffffffc00003a810 */ /* 0x000fe20007ffe1ff */
[----:B------:R-:W2:Y:S01]  /*c6b0*/  LDSM.16.M88.4 R180, [R209] ;  /* 0x00000000d1b4783b */ /* 0x000ea20000000200 */
[----:B------:R-:W-:Y:S02]  /*c6c0*/  ISETP.GE.AND P4, PT, R138, RZ, PT ;  /* 0x000000ff8a00720c */ /* 0x000fe40003f86270 */
[----:B------:R-:W-:Y:S01]  /*c6d0*/  I2FP.F32.S32 R3, R3 ;  /* 0x0000000300037245 */ /* 0x000fe20000201400 */
[C---:B------:R-:W-:Y:S01]  /*c6e0*/  HMMA.16816.F32 R16, R128.reuse, R18, RZ ;  /* 0x000000128010723c */ /* 0x040fe200000018ff */
[----:B------:R-:W2:Y:S01]  /*c6f0*/  LDSM.16.M88.4 R184, [R208+0x1000] ;  /* 0x00100000d0b8783b */ /* 0x000ea20000000200 */
[----:B------:R-:W-:Y:S03]  /*c700*/  I2FP.F32.S32 R134, R134 ;  /* 0x0000008600867245 */ /* 0x000fe60000201400 */
[C---:B------:R-:W-:Y:S01]  /*c710*/  @!P1 IADD3 R2, -R0.reuse, -0x3f, RZ ;  /* 0xffffffc100029810 */ /* 0x040fe20007ffe1ff */
[-C--:B---3--:R-:W-:Y:S01]  /*c720*/  HMMA.16816.F32 R20, R128, R32.reuse, RZ ;  /* 0x000000208014723c */ /* 0x088fe200000018ff */
[----:B------:R-:W3:Y:S01]  /*c730*/  LDSM.16.M88.4 R188, [R216] ;  /* 0x00000000d8bc783b */ /* 0x000ee20000000200 */
[C---:B------:R-:W-:Y:S03]  /*c740*/  @!P5 IADD3 R139, -R0.reuse, -0x30, RZ ;  /* 0xffffffd0008bd810 */ /* 0x040fe60007ffe1ff */
[----:B------:R-:W-:Y:S01]  /*c750*/  I2FP.F32.S32 R2, R2 ;  /* 0x0000000200027245 */ /* 0x000fe20000201400 */
[C---:B------:R-:W-:Y:S01]  /*c760*/  HMMA.16816.F32 R24, R124.reuse, R32, RZ ;  /* 0x000000207c18723c */ /* 0x040fe200000018ff */
[----:B------:R-:W3:Y:S01]  /*c770*/  LDSM.16.M88.4 R192, [R215] ;  /* 0x00000000d7c0783b */ /* 0x000ee20000000200 */
[C---:B------:R-:W-:Y:S03]  /*c780*/  @!P4 IADD3 R138, -R0.reuse, -0x2f, RZ ;  /* 0xffffffd1008ac810 */ /* 0x040fe60007ffe1ff */
[----:B------:R-:W-:Y:S01]  /*c790*/  I2FP.F32.S32 R139, R139 ;  /* 0x0000008b008b7245 */ /* 0x000fe20000201400 */
[-C--:B------:R-:W-:Y:S01]  /*c7a0*/  HMMA.16816.F32 R28, R124, R34.reuse, RZ ;  /* 0x000000227c1c723c */ /* 0x080fe200000018ff */
[----:B------:R-:W3:Y:S01]  /*c7b0*/  LDSM.16.M88.4 R196, [R214] ;  /* 0x00000000d6c4783b */ /* 0x000ee20000000200 */
[----:B------:R-:W-:Y:S04]  /*c7c0*/  I2FP.F32.S32 R138, R138 ;  /* 0x0000008a008a7245 */ /* 0x000fe80000201400 */
[C---:B------:R-:W-:Y:S01]  /*c7d0*/  HMMA.16816.F32 R32, R128.reuse, R34, RZ ;  /* 0x000000228020723c */ /* 0x040fe200000018ff */
[----:B------:R-:W3:Y:S05]  /*c7e0*/  LDSM.16.M88.4 R200, [R213] ;  /* 0x00000000d5c8783b */ /* 0x000eea0000000200 */
        /* <DEDUP_REMOVED lines=23> */
[----:B------:R-:W-:Y:S01]  /*c960*/  HMMA.16816.F32 R128, R128, R142, RZ ;  /* 0x0000008e8080723c */ /* 0x000fe200000018ff */
[----:B------:R-:W1:Y:S05]  /*c970*/  LDSM.16.M88.4 R140, [R212] ;  /* 0x00000000d48c783b */ /* 0x000e6a0000000200 */
[-C--:B--2---:R-:W-:Y:S06]  /*c980*/  HMMA.16816.F32 R4, R176, R180.reuse, R4 ;  /* 0x000000b4b004723c */ /* 0x084fec0000001804 */
[C---:B------:R-:W-:Y:S06]  /*c990*/  HMMA.16816.F32 R8, R184.reuse, R180, R8 ;  /* 0x000000b4b808723c */ /* 0x040fec0000001808 */
[-C--:B------:R-:W-:Y:S06]  /*c9a0*/  HMMA.16816.F32 R12, R184, R182.reuse, R12 ;  /* 0x000000b6b80c723c */ /* 0x080fec000000180c */
[C---:B------:R-:W-:Y:S01]  /*c9b0*/  HMMA.16816.F32 R16, R176.reuse, R182, R16 ;  /* 0x000000b6b010723c */ /* 0x040fe20000001810 */
[----:B------:R-:W2:Y:S05]  /*c9c0*/  LDSM.16.M88.4 R180, [R211] ;  /* 0x00000000d3b4783b */ /* 0x000eaa0000000200 */
[-C--:B---3--:R-:W-:Y:S06]  /*c9d0*/  HMMA.16816.F32 R20, R176, R188.reuse, R20 ;  /* 0x000000bcb014723c */ /* 0x088fec0000001814 */
[C---:B------:R-:W-:Y:S05]  /*c9e0*/  HMMA.16816.F32 R24, R184.reuse, R188, R24 ;  /* 0x000000bcb818723c */ /* 0x040fea0000001818 */
[CC--:B------:R-:W-:Y:S01]  /*c9f0*/  FFMA.FTZ R8, R3.reuse, -R133.reuse, R8 ;  /* 0x8000008503087223 */ /* 0x0c0fe20000010008 */
[-C--:B------:R-:W-:Y:S05]  /*ca00*/  HMMA.16816.F32 R28, R184, R190.reuse, R28 ;  /* 0x000000beb81c723c */ /* 0x080fea000000181c */
[-C--:B------:R-:W-:Y:S01]  /*ca10*/  FFMA.FTZ R14, R3, -R133.reuse, R14 ;  /* 0x80000085030e7223 */ /* 0x080fe2000001000e */
[C---:B------:R-:W-:Y:S05]  /*ca20*/  HMMA.16816.F32 R32, R176.reuse, R190, R32 ;  /* 0x000000beb020723c */ /* 0x040fea0000001820 */
[----:B------:R-:W-:Y:S01]  /*ca30*/  VIADD R3, R0, 0x28 ;  /* 0x0000002800037836 */ /* 0x000fe20000000000 */
[-C--:B------:R-:W-:Y:S04]  /*ca40*/  HMMA.16816.F32 R36, R176, R192.reuse, R36 ;  /* 0x000000c0b024723c */ /* 0x080fe80000001824 */
[----:B------:R-:W-:Y:S01]  /*ca50*/  ISETP.GE.AND P3, PT, R3, RZ, PT ;  /* 0x000000ff0300720c */ /* 0x000fe20003f66270 */
[-C--:B------:R-:W-:Y:S01]  /*ca60*/  FFMA.FTZ R11, R134, -R133.reuse, R11 ;  /* 0x80000085860b7223 */ /* 0x080fe2000001000b */
[C---:B------:R-:W-:Y:S05]  /*ca70*/  HMMA.16816.F32 R40, R184.reuse, R192, R40 ;  /* 0x000000c0b828723c */ /* 0x040fea0000001828 */
[CC--:B------:R-:W-:Y:S01]  /*ca80*/  FFMA.FTZ R9, R2.reuse, -R133.reuse, R9 ;  /* 0x8000008502097223 */ /* 0x0c0fe20000010009 */
[-C--:B------:R-:W-:Y:S05]  /*ca90*/  HMMA.16816.F32 R44, R184, R194.reuse, R44 ;  /* 0x000000c2b82c723c */ /* 0x080fea000000182c */
[----:B------:R-:W-:Y:S01]  /*caa0*/  FFMA.FTZ R15, R2, -R133, R15 ;  /* 0x80000085020f7223 */ /* 0x000fe2000001000f */
[C---:B------:R-:W-:Y:S05]  /*cab0*/  HMMA.16816.F32 R48, R176.reuse, R194, R48 ;  /* 0x000000c2b030723c */ /* 0x040fea0000001830 */
[C---:B------:R-:W-:Y:S01]  /*cac0*/  VIADD R134, R0.reuse, 0x20 ;  /* 0x0000002000867836 */ /* 0x040fe20000000000 */
[-C--:B------:R-:W-:Y:S05]  /*cad0*/  HMMA.16816.F32 R52, R176, R196.reuse, R52 ;  /* 0x000000c4b034723c */ /* 0x080fea0000001834 */
[C---:B------:R-:W-:Y:S01]  /*cae0*/  VIADD R2, R0.reuse, 0x27 ;  /* 0x0000002700027836 */ /* 0x040fe20000000000 */
[C---:B------:R-:W-:Y:S05]  /*caf0*/  HMMA.16816.F32 R56, R184.reuse, R196, R56 ;  /* 0x000000c4b838723c */ /* 0x040fea0000001838 */
[----:B------:R-:W-:Y:S01]  /*cb00*/  @!P3 IADD3 R3, -R0, -0x28, RZ ;  /* 0xffffffd80003b810 */ /* 0x000fe20007ffe1ff */
[-C--:B------:R-:W-:Y:S03]  /*cb10*/  HMMA.16816.F32 R60, R184, R198.reuse, R60 ;  /* 0x000000c6b83c723c */ /* 0x080fe6000000183c */
[----:B------:R-:W-:Y:S02]  /*cb20*/  ISETP.GT.AND P3, PT, R227, RZ, PT ;  /* 0x000000ffe300720c */ /* 0x000fe40003f64270 */
[----:B------:R-:W-:Y:S01]  /*cb30*/  I2FP.F32.S32 R3, R3 ;  /* 0x0000000300037245 */ /* 0x000fe20000201400 */
[C---:B------:R-:W-:Y:S05]  /*cb40*/  HMMA.16816.F32 R64, R176.reuse, R198, R64 ;  /* 0x000000c6b040723c */ /* 0x040fea0000001840 */
[CC--:B------:R-:W-:Y:S01]  /*cb50*/  FFMA.FTZ R24, R139.reuse, -R133.reuse, R24 ;  /* 0x800000858b187223 */ /* 0x0c0fe20000010018 */
[-C--:B------:R-:W-:Y:S05]  /*cb60*/  HMMA.16816.F32 R68, R176, R200.reuse, R68 ;  /* 0x000000c8b044723c */ /* 0x080fea0000001844 */
[CC--:B------:R-:W-:Y:S01]  /*cb70*/  FFMA.FTZ R25, R138.reuse, -R133.reuse, R25 ;  /* 0x800000858a197223 */ /* 0x0c0fe20000010019 */
[C---:B------:R-:W-:Y:S05]  /*cb80*/  HMMA.16816.F32 R72, R184.reuse, R200, R72 ;  /* 0x000000c8b848723c */ /* 0x040fea0000001848 */
[-C--:B------:R-:W-:Y:S01]  /*cb90*/  FFMA.FTZ R30, R139, -R133.reuse, R30 ;  /* 0x800000858b1e7223 */ /* 0x080fe2000001001e */
[-C--:B------:R-:W-:Y:S05]  /*cba0*/  HMMA.16816.F32 R76, R184, R202.reuse, R76 ;  /* 0x000000cab84c723c */ /* 0x080fea000000184c */
[-C--:B------:R-:W-:Y:S01]  /*cbb0*/  FFMA.FTZ R31, R138, -R133.reuse, R31 ;  /* 0x800000858a1f7223 */ /* 0x080fe2000001001f */
[C---:B------:R-:W-:Y:S05]  /*cbc0*/  HMMA.16816.F32 R80, R176.reuse, R202, R80 ;  /* 0x000000cab050723c */ /* 0x040fea0000001850 */
[CC--:B------:R-:W-:Y:S01]  /*cbd0*/  FFMA.FTZ R28, R3.reuse, -R133.reuse, R28 ;  /* 0x80000085031c7223 */ /* 0x0c0fe2000001001c */
[-C--:B-1----:R-:W-:Y:S05]  /*cbe0*/  HMMA.16816.F32 R84, R176, R140.reuse, R84 ;  /* 0x0000008cb054723c */ /* 0x082fea0000001854 */
[-C--:B------:R-:W-:Y:S01]  /*cbf0*/  FFMA.FTZ R42, R3, -R133.reuse, R42 ;  /* 0x80000085032a7223 */ /* 0x080fe2000001002a */
[C---:B------:R-:W-:Y:S05]  /*cc00*/  HMMA.16816.F32 R88, R184.reuse, R140, R88 ;  /* 0x0000008cb858723c */ /* 0x040fea0000001858 */
[----:B------:R-:W-:Y:S01]  /*cc10*/  @P3 LOP3.LUT R226, R226, 0x2, RZ, 0xfc, !PT ;  /* 0x00000002e2e23812 */ /* 0x000fe200078efcff */
[-C--:B------:R-:W-:Y:S06]  /*cc20*/  HMMA.16816.F32 R92, R184, R142.reuse, R92 ;  /* 0x0000008eb85c723c */ /* 0x080fec000000185c */
[C---:B------:R-:W-:Y:S01]  /*cc30*/  HMMA.16816.F32 R96, R176.reuse, R142, R96 ;  /* 0x0000008eb060723c */ /* 0x040fe20000001860 */
[----:B------:R-:W1:Y:S01]  /*cc40*/  LDSM.16.M88.4 R140, [R210] ;  /* 0x00000000d28c783b */ /* 0x000e620000000200 */
[----:B------:R-:W-:Y:S04]  /*cc50*/  DEPBAR.LE SB0, 0x0 ;  /* 0x000080000000791a */ /* 0x000fe80000000000 */
[-C--:B--2---:R-:W-:Y:S01]  /*cc60*/  HMMA.16816.F32 R100, R176, R180.reuse, R100 ;  /* 0x000000b4b064723c */ /* 0x084fe20000001864 */
[----:B------:R-:W-:Y:S05]  /*cc70*/  BAR.SYNC.DEFER_BLOCKING 0x0 ;  /* 0x0000000000007b1d */ /* 0x000fea0000010000 */
[C---:B------:R-:W-:Y:S06]  /*cc80*/  HMMA.16816.F32 R104, R184.reuse, R180, R104 ;  /* 0x000000b4b868723c */ /* 0x040fec0000001868 */
[-C--:B------:R-:W-:Y:S05]  /*cc90*/  HMMA.16816.F32 R108, R184, R182.reuse, R108 ;  /* 0x000000b6b86c723c */ /* 0x080fea000000186c */
[----:B------:R-:W-:Y:S01]  /*cca0*/  VIADD R180, R0, 0x37 ;  /* 0x0000003700b47836 */ /* 0x000fe20000000000 */
[C---:B------:R-:W-:Y:S04]  /*ccb0*/  HMMA.16816.F32 R112, R176.reuse, R182, R112 ;  /* 0x000000b6b070723c */ /* 0x040fe80000001870 */
[----:B------:R-:W-:Y:S01]  /*ccc0*/  ISETP.GE.AND P1, PT, R180, RZ, PT ;  /* 0x000000ffb400720c */ /* 0x000fe20003f26270 */
[C---:B------:R-:W-:Y:S05]  /*ccd0*/  VIADD R181, R0.reuse, 0x38 ;  /* 0x0000003800b57836 */ /* 0x040fea0000000000 */
[----:B------:R-:W-:Y:S07]  /*cce0*/  ISETP.GE.AND P2, PT, R181, RZ, PT ;  /* 0x000000ffb500720c */ /* 0x000fee0003f46270 */
[----:B------:R-:W-:Y:S01]  /*ccf0*/  @!P1 IADD3 R180, -R0, -0x37, RZ ;  /* 0xffffffc900b49810 */ /* 0x000fe20007ffe1ff */
[-C--:B-1----:R-:W-:Y:S03]  /*cd00*/  HMMA.16816.F32 R116, R176, R140.reuse, R116 ;  /* 0x0000008cb074723c */ /* 0x082fe60000001874 */
[----:B------:R-:W-:Y:S02]  /*cd10*/  ISETP.GE.AND P1, PT, R134, RZ, PT ;  /* 0x000000ff8600720c */ /* 0x000fe40003f26270 */
[----:B------:R-:W-:Y:S01]  /*cd20*/  @!P2 IADD3 R181, -R0, -0x38, RZ ;  /* 0xffffffc800b5a810 */ /* 0x000fe20007ffe1ff */
[C---:B------:R-:W-:Y:S04]  /*cd30*/  HMMA.16816.F32 R120, R184.reuse, R140, R120 ;  /* 0x0000008cb878723c */ /* 0x040fe80000001878 */
[----:B------:R-:W-:Y:S02]  /*cd40*/  ISETP.GE.AND P2, PT, R2, RZ, PT ;  /* 0x000000ff0200720c */ /* 0x000fe40003f46270 */
[-C--:B------:R-:W-:Y:S05]  /*cd50*/  HMMA.16816.F32 R124, R184, R142.reuse, R124 ;  /* 0x0000008eb87c723c */ /* 0x080fea000000187c */
[C---:B------:R-:W-:Y:S01]  /*cd60*/  VIADD R141, R0.reuse, 0x17 ;  /* 0x00000017008d7836 */ /* 0x040fe20000000000 */
[C---:B------:R-:W-:Y:S01]  /*cd70*/  @!P1 IADD3 R134, -R0.reuse, -0x20, RZ ;  /* 0xffffffe000869810 */ /* 0x040fe20007ffe1ff */
[C---:B------:R-:W-:Y:S01]  /*cd80*/  VIADD R140, R0.reuse, 0x10 ;  /* 0x00000010008c7836 */ /* 0x040fe20000000000 */
[----:B------:R-:W-:Y:S01]  /*cd90*/  I2FP.F32.S32 R180, R180 ;  /* 0x000000b400b47245 */ /* 0x000fe20000201400 */
[----:B------:R-:W-:Y:S04]  /*cda0*/  HMMA.16816.F32 R128, R176, R142, R128 ;  /* 0x0000008eb080723c */ /* 0x000fe80000001880 */
[----:B------:R-:W-:Y:S01]  /*cdb0*/  @!P2 IADD3 R2, -R0, -0x27, RZ ;  /* 0xffffffd90002a810 */ /* 0x000fe20007ffe1ff */
[----:B------:R-:W-:Y:S01]  /*cdc0*/  FFMA.FTZ R13, R180, -R133, R13 ;  /* 0x80000085b40d7223 */ /* 0x000fe2000001000d */
[----:B------:R-:W-:Y:S01]  /*cdd0*/  I2FP.F32.S32 R134, R134 ;  /* 0x0000008600867245 */ /* 0x000fe20000201400 */
[C---:B------:R-:W-:Y:S01]  /*cde0*/  VIADD R178, R0.reuse, 0xffffffff ;  /* 0xffffffff00b27836 */ /* 0x040fe20000000000 */
[----:B------:R-:W-:Y:S03]  /*cdf0*/  I2FP.F32.S32 R181, R181 ;  /* 0x000000b500b57245 */ /* 0x000fe60000201400 */
[C---:B------:R-:W-:Y:S01]  /*ce00*/  VIADD R177, R0.reuse, 0x8 ;  /* 0x0000000800b17836 */ /* 0x040fe20000000000 */
[----:B------:R-:W-:Y:S01]  /*ce10*/  I2FP.F32.S32 R2, R2 ;  /* 0x0000000200027245 */ /* 0x000fe20000201400 */
[----:B------:R-:W-:Y:S02]  /*ce20*/  VIADD R176, R0, 0x7 ;  /* 0x0000000700b07836 */ /* 0x000fe40000000000 */
[-C--:B------:R-:W-:Y:S01]  /*ce30*/  FFMA.FTZ R27, R180, -R133.reuse, R27 ;  /* 0x80000085b41b7223 */ /* 0x080fe2000001001b */
[----:B------:R-:W-:Y:S02]  /*ce40*/  VIADD R143, R0, 0x1f ;  /* 0x0000001f008f7836 */ /* 0x000fe40000000000 */
[-C--:B------:R-:W-:Y:S01]  /*ce50*/  FFMA.FTZ R40, R134, -R133.reuse, R40 ;  /* 0x8000008586287223 */ /* 0x080fe20000010028 */
[----:B------:R-:W-:Y:S01]  /*ce60*/  VIADD R142, R0, 0x18 ;  /* 0x00000018008e7836 */ /* 0x000fe20000000000 */
[----:B------:R-:W-:Y:S01]  /*ce70*/  ISETP.GE.AND P4, PT, R178, RZ, PT ;  /* 0x000000ffb200720c */ /* 0x000fe20003f86270 */
[----:B------:R-:W-:Y:S02]  /*ce80*/  VIADD R180, R0, 0xffffffc0 ;  /* 0xffffffc000b47836 */ /* 0x000fe40000000000 */
[-C--:B------:R-:W-:Y:S01]  /*ce90*/  FFMA.FTZ R46, R134, -R133.reuse, R46 ;  /* 0x80000085862e7223 */ /* 0x080fe2000001002e */
[-C--:B------:R-:W-:Y:S01]  /*cea0*/  FFMA.FTZ R12, R181, -R133.reuse, R12 ;  /* 0x80000085b50c7223 */ /* 0x080fe2000001000c */
[----:B------:R-:W-:Y:S01]  /*ceb0*/  ISETP.GE.AND P5, PT, R177, RZ, PT ;  /* 0x000000ffb100720c */ /* 0x000fe20003fa6270 */
[----:B------:R-:W-:Y:S02]  /*cec0*/  VIADD R134, R0, 0xf ;  /* 0x0000000f00867836 */ /* 0x000fe40000000000 */
[-C--:B------:R-:W-:Y:S01]  /*ced0*/  FFMA.FTZ R26, R181, -R133.reuse, R26 ;  /* 0x80000085b51a7223 */ /* 0x080fe2000001001a */
[-C--:B------:R-:W-:Y:S01]  /*cee0*/  FFMA.FTZ R29, R2, -R133.reuse, R29 ;  /* 0x80000085021d7223 */ /* 0x080fe2000001001d */
[----:B------:R-:W-:Y:S01]  /*cef0*/  ISETP.GE.AND P6, PT, R176, RZ, PT ;  /* 0x000000ffb000720c */ /* 0x000fe20003fc6270 */
[----:B------:R-:W-:Y:S02]  /*cf00*/  VIADD R179, R0, 0xffffffbf ;  /* 0xffffffbf00b37836 */ /* 0x000fe40000000000 */
[----:B------:R-:W-:Y:S01]  /*cf10*/  FFMA.FTZ R43, R2, -R133, R43 ;  /* 0x80000085022b7223 */ /* 0x000fe2000001002b */
[----:B------:R-:W-:Y:S09]  /*cf20*/  @P3 BRA `(.L_x_582) ;  /* 0xffffffec00a43947 */ /* 0x000ff2000383ffff */
.L_x_581:
[----:B------:R-:W-:Y:S01]  /*cf30*/  ISETP.GE.AND P1, PT, R141, RZ, PT ;  /* 0x000000ff8d00720c */ /* 0x000fe20003f26270 */
[----:B------:R-:W3:Y:S01]  /*cf40*/  LDL.64 R238, [R1+0x20] ;  /* 0x0000200001ee7983 */ /* 0x000ee20000100a00 */
[----:B------:R-:W-:Y:S01]  /*cf50*/  ISETP.GE.AND P3, PT, R143, RZ, PT ;  /* 0x000000ff8f00720c */ /* 0x000fe20003f66270 */
[----:B--2---:R-:W-:Y:S01]  /*cf60*/  VIADD R182, R0, 0xffffffb7 ;  /* 0xffffffb700b67836 */ /* 0x004fe20000000000 */
[----:B------:R-:W-:Y:S01]  /*cf70*/  ISETP.GE.AND P2, PT, R142, RZ, PT ;  /* 0x000000ff8e00720c */ /* 0x000fe20003f46270 */
[----:B------:R-:W-:Y:S01]  /*cf80*/  IMAD.SHL.U32 R232, R227, 0x4, RZ ;  /* 0x00000004e3e87824 */ /* 0x000fe200078e00ff */
[C---:B------:R-:W-:Y:S01]  /*cf90*/  @!P4 IADD3 R178, -R0.reuse, 0x1, RZ ;  /* 0x0000000100b2c810 */ /* 0x040fe20007ffe1ff */
[----:B------:R-:W2:Y:S01]  /*cfa0*/  LDL.64 R242, [R1+0x28] ;  /* 0x0000280001f27983 */ /* 0x000ea20000100a00 */
[C---:B------:R-:W-:Y:S01]  /*cfb0*/  @!P5 IADD3 R177, -R0.reuse, -0x8, RZ ;  /* 0xfffffff800b1d810 */ /* 0x040fe20007ffe1ff */
[----:B------:R-:W-:Y:S01]  /*cfc0*/  UIADD3 UR16, UR20, -0x4ab325aa, URZ ;  /* 0xb54cda5614107890 */ /* 0x000fe2000fffe03f */
[----:B------:R-:W-:Y:S01]  /*cfd0*/  @!P6 IADD3 R176, -R0, -0x7, RZ ;  /* 0xfffffff900b0e810 */ /* 0x000fe20007ffe1ff */
[----:B------:R-:W-:Y:S01]  /*cfe0*/  UIADD3 UR15, UR21, 0x646e171e, URZ ;  /* 0x646e171e150f7890 */ /* 0x000fe2000fffe03f */
[----:B------:R-:W-:Y:S01]  /*cff0*/  ISETP.GE.AND P4, PT, R140, RZ, PT ;  /* 0x000000ff8c00720c */ /* 0x000fe20003f86270 */
[----:B------:R-:W-:Y:S01]  /*d000*/  STL [R1+0xd4], R205 ;  /* 0x0000d4cd01007387 */ /* 0x000fe20000100800 */
[C---:B------:R-:W-:Y:S01]  /*d010*/  @!P1 IADD3 R141, -R0.reuse, -0x17, RZ ;  /* 0xffffffe9008d9810 */ /* 0x040fe20007ffe1ff */
[----:B------:R-:W-:Y:S01]  /*d020*/  VIADD R189, R0, 0xffffffa8 ;  /* 0xffffffa800bd7836 */ /* 0x000fe20000000000 */
[----:B------:R-:W-:Y:S01]  /*d030*/  ISETP.GE.AND P1, PT, R182, RZ, PT ;  /* 0x000000ffb600720c */ /* 0x000fe20003f26270 */
[----:B------:R-:W-:Y:S01]  /*d040*/  STL [R1+0xd0], R206 ;  /* 0x0000d0ce01007387 */ /* 0x000fe20000100800 */
[C---:B------:R-:W-:Y:S01]  /*d050*/  @!P3 IADD3 R143, -R0.reuse, -0x1f, RZ ;  /* 0xffffffe1008fb810 */ /* 0x040fe20007ffe1ff */
[C---:B------:R-:W-:Y:S01]  /*d060*/  VIADD R181, R0.reuse, 0xffffffb8 ;  /* 0xffffffb800b57836 */ /* 0x040fe20000000000 */
[----:B------:R-:W-:Y:S01]  /*d070*/  @!P2 IADD3 R142, -R0, -0x18, RZ ;  /* 0xffffffe8008ea810 */ /* 0x000fe20007ffe1ff */
[----:B------:R-:W-:Y:S01]  /*d080*/  STL [R1+0xc4], R223 ;  /* 0x0000c4df01007387 */ /* 0x000fe20000100800 */
[----:B------:R-:W-:Y:S01]  /*d090*/  ISETP.GE.AND P6, PT, R134, RZ, PT ;  /* 0x000000ff8600720c */ /* 0x000fe20003fc6270 */
[----:B------:R-:W-:Y:S01]  /*d0a0*/  VIADD R196, R0, 0xffffff9f ;  /* 0xffffff9f00c47836 */ /* 0x000fe20000000000 */
[----:B------:R-:W-:Y:S01]  /*d0b0*/  ISETP.GE.AND P5, PT, R180, RZ, PT ;  /* 0x000000ffb400720c */ /* 0x000fe20003fa6270 */
[----:B------:R-:W-:Y:S01]  /*d0c0*/  STL [R1+0xc0], R216 ;  /* 0x0000c0d801007387 */ /* 0x000fe20000100800 */
[----:B------:R-:W-:Y:S01]  /*d0d0*/  ISETP.GE.AND P3, PT, R179, RZ, PT ;  /* 0x000000ffb300720c */ /* 0x000fe20003f66270 */
[C---:B------:R-:W-:Y:S01]  /*d0e0*/  VIADD R183, R0.reuse, 0xfffffff7 ;  /* 0xfffffff700b77836 */ /* 0x040fe20000000000 */
[----:B------:R-:W-:Y:S01]  /*d0f0*/  ISETP.GE.AND P2, PT, R181, RZ, PT ;  /* 0x000000ffb500720c */ /* 0x000fe20003f46270 */
[----:B------:R-:W-:Y:S01]  /*d100*/  STL [R1+0xbc], R215 ;  /* 0x0000bcd701007387 */ /* 0x000fe20000100800 */
[C---:B------:R-:W-:Y:S01]  /*d110*/  @!P1 IADD3 R182, -R0.reuse, 0x49, RZ ;  /* 0x0000004900b69810 */ /* 0x040fe20007ffe1ff */
[C---:B------:R-:W-:Y:S01]  /*d120*/  VIADD R185, R0.reuse, 0xfffffff0 ;  /* 0xfffffff000b97836 */ /* 0x040fe20000000000 */
[----:B------:R-:W-:Y:S01]  /*d130*/  ISETP.GE.AND P1, PT, R189, RZ, PT ;  /* 0x000000ffbd00720c */ /* 0x000fe20003f26270 */
[----:B------:R-:W-:Y:S01]  /*d140*/  STL [R1+0xb8], R214 ;  /* 0x0000b8d601007387 */ /* 0x000fe20000100800 */
[C---:B------:R-:W-:Y:S01]  /*d150*/  @!P4 IADD3 R140, -R0.reuse, -0x10, RZ ;  /* 0xfffffff0008cc810 */ /* 0x040fe20007ffe1ff */
[C---:B------:R-:W-:Y:S01]  /*d160*/  VIADD R186, R0.reuse, 0xffffffef ;  /* 0xffffffef00ba7836 */ /* 0x040fe20000000000 */
[C---:B------:R-:W-:Y:S01]  /*d170*/  @!P6 IADD3 R134, -R0.reuse, -0xf, RZ ;  /* 0xfffffff10086e810 */ /* 0x040fe20007ffe1ff */
[----:B------:R-:W-:Y:S01]  /*d180*/  STL [R1+0xb4], R213 ;  /* 0x0000b4d501007387 */ /* 0x000fe20000100800 */
[C---:B------:R-:W-:Y:S01]  /*d190*/  @!P5 IADD3 R180, -R0.reuse, 0x40, RZ ;  /* 0x0000004000b4d810 */ /* 0x040fe20007ffe1ff */
[C---:B------:R-:W-:Y:S01]  /*d1a0*/  VIADD R187, R0.reuse, 0xffffffb0 ;  /* 0xffffffb000bb7836 */ /* 0x040fe20000000000 */
[C---:B------:R-:W-:Y:S01]  /*d1b0*/  @!P3 IADD3 R179, -R0.reuse, 0x41, RZ ;  /* 0x0000004100b3b810 */ /* 0x040fe20007ffe1ff */
[----:B------:R-:W-:Y:S01]  /*d1c0*/  STL [R1+0xb0], R212 ;  /* 0x0000b0d401007387 */ /* 0x000fe20000100800 */
[C---:B------:R-:W-:Y:S01]  /*d1d0*/  @!P2 IADD3 R181, -R0.reuse, 0x48, RZ ;  /* 0x0000004800b5a810 */ /* 0x040fe20007ffe1ff */
[C---:B------:R-:W-:Y:S01]  /*d1e0*/  VIADD R188, R0.reuse, 0xffffffaf ;  /* 0xffffffaf00bc7836 */ /* 0x040fe20000000000 */
[----:B------:R-:W-:Y:S01]  /*d1f0*/  ISETP.GE.AND P6, PT, R183, RZ, PT ;  /* 0x000000ffb700720c */ /* 0x000fe20003fc6270 */
[----:B------:R-:W-:Y:S01]  /*d200*/  STL [R1+0xac], R211 ;  /* 0x0000acd301007387 */ /* 0x000fe20000100800 */
[C---:B------:R-:W-:Y:S01]  /*d210*/  @!P1 IADD3 R189, -R0.reuse, 0x58, RZ ;  /* 0x0000005800bd9810 */ /* 0x040fe20007ffe1ff */
[----:B------:R-:W-:Y:S01]  /*d220*/  VIADD R202, R0, 0xffffffcf ;  /* 0xffffffcf00ca7836 */ /* 0x000fe20000000000 */
[----:B------:R-:W-:Y:S01]  /*d230*/  ISETP.GE.AND P1, PT, R196, RZ, PT ;  /* 0x000000ffc400720c */ /* 0x000fe20003f26270 */
[----:B------:R-:W-:Y:S01]  /*d240*/  STL [R1+0xa8], R210 ;  /* 0x0000a8d201007387 */ /* 0x000fe20000100800 */
[----:B------:R-:W-:Y:S01]  /*d250*/  ISETP.GE.AND P5, PT, R185, RZ, PT ;  /* 0x000000ffb900720c */ /* 0x000fe20003fa6270 */
[----:B------:R-:W-:Y:S01]  /*d260*/  VIADD R184, R0, 0xfffffff8 ;  /* 0xfffffff800b87836 */ /* 0x000fe20000000000 */
[----:B------:R-:W-:Y:S01]  /*d270*/  ISETP.GE.AND P4, PT, R186, RZ, PT ;  /* 0x000000ffba00720c */ /* 0x000fe20003f86270 */
[----:B------:R-:W-:Y:S01]  /*d280*/  STL [R1+0xa4], R209 ;  /* 0x0000a4d101007387 */ /* 0x000fe20000100800 */
[----:B------:R-:W-:Y:S01]  /*d290*/  ISETP.GE.AND P3, PT, R187, RZ, PT ;  /* 0x000000ffbb00720c */ /* 0x000fe20003f66270 */
[----:B------:R-:W-:Y:S01]  /*d2a0*/  VIADD R190, R0, 0xffffffa7 ;  /* 0xffffffa700be7836 */ /* 0x000fe20000000000 */
[----:B------:R-:W-:Y:S01]  /*d2b0*/  ISETP.GE.AND P2, PT, R188, RZ, PT ;  /* 0x000000ffbc00720c */ /* 0x000fe20003f46270 */
[----:B------:R-:W-:Y:S01]  /*d2c0*/  STL [R1+0xa0], R208 ;  /* 0x0000a0d001007387 */ /* 0x000fe20000100800 */
[----:B------:R-:W-:Y:S01]  /*d2d0*/  LOP3.LUT R226, R226, 0xffffffef, RZ, 0xc0, !PT ;  /* 0xffffffefe2e27812 */ /* 0x000fe200078ec0ff */
[C---:B------:R-:W-:Y:S01]  /*d2e0*/  VIADD R192, R0.reuse, 0xffffffe7 ;  /* 0xffffffe700c07836 */ /* 0x040fe20000000000 */
[C---:B------:R-:W-:Y:S01]  /*d2f0*/  @!P6 IADD3 R183, -R0.reuse, 0x9, RZ ;  /* 0x0000000900b7e810 */ /* 0x040fe20007ffe1ff */
[----:B------:R-:W-:Y:S01]  /*d300*/  STL [R1+0x9c], R207 ;  /* 0x00009ccf01007387 */ /* 0x000fe20000100800 */
[C---:B------:R-:W-:Y:S01]  /*d310*/  @!P1 IADD3 R196, -R0.reuse, 0x61, RZ ;  /* 0x0000006100c49810 */ /* 0x040fe20007ffe1ff */
[----:B------:R-:W-:Y:S01]  /*d320*/  VIADD R193, R0, 0xffffffe0 ;  /* 0xffffffe000c17836 */ /* 0x000fe20000000000 */
[----:B------:R-:W-:Y:S01]  /*d330*/  ISETP.GE.AND P1, PT, R202, RZ, PT ;  /* 0x000000ffca00720c */ /* 0x000fe20003f26270 */
[----:B------:R-:W-:Y:S01]  /*d340*/  VIADD R194, R0, 0xffffffdf ;  /* 0xffffffdf00c27836 */ /* 0x000fe20000000000 */
[----:B------:R-:W-:Y:S01]  /*d350*/  @P0 LOP3.LUT R226, R226, 0x10, RZ, 0xfc, !PT ;  /* 0x00000010e2e20812 */ /* 0x000fe200078efcff */
[C---:B------:R-:W-:Y:S01]  /*d360*/  VIADD R195, R0.reuse, 0xffffffa0 ;  /* 0xffffffa000c37836 */ /* 0x040fe20000000000 */
[C---:B------:R-:W-:Y:S01]  /*d370*/  @!P5 IADD3 R185, -R0.reuse, 0x10, RZ ;  /* 0x0000001000b9d810 */ /* 0x040fe20007ffe1ff */
[----:B------:R1:W-:Y:S01]  /*d380*/  STL [R1+0x98], R204 ;  /* 0x000098cc01007387 */ /* 0x0003e20000100800 */
[C---:B------:R-:W-:Y:S01]  /*d390*/  @!P4 IADD3 R186, -R0.reuse, 0x11, RZ ;  /* 0x0000001100bac810 */ /* 0x040fe20007ffe1ff */
[C---:B------:R-:W-:Y:S01]  /*d3a0*/  VIADD R2, R0.reuse, 0x48 ;  /* 0x0000004800027836 */ /* 0x040fe20000000000 */
[C---:B------:R-:W-:Y:S01]  /*d3b0*/  @!P3 IADD3 R187, -R0.reuse, 0x50, RZ ;  /* 0x0000005000bbb810 */ /* 0x040fe20007ffe1ff */
        /* <DEDUP_REMOVED lines=8> */
[----:B------:R4:W-:Y:S01]  /*d440*/  STL [R1], R232 ;  /* 0x000000e801007387 */ /* 0x0009e20000100800 */
[----:B------:R-:W-:Y:S01]  /*d450*/  ISETP.GE.AND P4, PT, R193, RZ, PT ;  /* 0x000000ffc100720c */ /* 0x000fe20003f86270 */
[----:B------:R-:W-:Y:S01]  /*d460*/  VIADD R198, R0, 0xffffff97 ;  /* 0xffffff9700c67836 */ /* 0x000fe20000000000 */
[----:B------:R-:W-:Y:S01]  /*d470*/  ISETP.GE.AND P3, PT, R194, RZ, PT ;  /* 0x000000ffc200720c */ /* 0x000fe20003f66270 */
[C---:B------:R-:W-:Y:S01]  /*d480*/  VIADD R199, R0.reuse, 0xffffffd8 ;  /* 0xffffffd800c77836 */ /* 0x040fe20000000000 */
[----:B------:R-:W-:Y:S01]  /*d490*/  ISETP.GE.AND P2, PT, R195, RZ, PT ;  /* 0x000000ffc300720c */ /* 0x000fe20003f46270 */
[C---:B------:R-:W-:Y:S01]  /*d4a0*/  VIADD R200, R0.reuse, 0xffffffd7 ;  /* 0xffffffd700c87836 */ /* 0x040fe20000000000 */
[C---:B------:R-:W-:Y:S01]  /*d4b0*/  @!P1 IADD3 R202, -R0.reuse, 0x31, RZ ;  /* 0x0000003100ca9810 */ /* 0x040fe20007ffe1ff */
[----:B------:R-:W-:Y:S01]  /*d4c0*/  VIADD R201, R0, 0xffffffd0 ;  /* 0xffffffd000c97836 */ /* 0x000fe20000000000 */
[----:B------:R-:W-:Y:S01]  /*d4d0*/  ISETP.GE.AND P1, PT, R2, RZ, PT ;  /* 0x000000ff0200720c */ /* 0x000fe20003f26270 */
[C---:B------:R-:W-:Y:S01]  /*d4e0*/  VIADD R203, R0.reuse, 0xffffffc8 ;  /* 0xffffffc800cb7836 */ /* 0x040fe20000000000 */
[C---:B------:R-:W-:Y:S01]  /*d4f0*/  @!P0 IADD3 R184, -R0.reuse, 0x8, RZ ;  /* 0x0000000800b88810 */ /* 0x040fe20007ffe1ff */
        /* <DEDUP_REMOVED lines=9> */
[----:B------:R-:W-:Y:S01]  /*d590*/  @!P2 IADD3 R195, -R0, 0x60, RZ ;  /* 0x0000006000c3a810 */ /* 0x000fe20007ffe1ff */
[----:B------:R-:W-:Y:S01]  /*d5a0*/  UIADD3 UR17, UR21, -0x4498517b, URZ ;  /* 0xbb67ae8515117890 */ /* 0x000fe2000fffe03f */
[----:B------:R-:W-:Y:S01]  /*d5b0*/  ISETP.GE.AND P0, PT, R191, RZ, PT ;  /* 0x000000ffbf00720c */ /* 0x000fe20003f06270 */
[----:B------:R-:W-:Y:S01]  /*d5c0*/  UIADD3 UR14, UR20, -0x61c88647, URZ ;  /* 0x9e3779b9140e7890 */ /* 0x000fe2000fffe03f */
[----:B------:R-:W-:Y:S02]  /*d5d0*/  ISETP.GE.AND P5, PT, R197, RZ, PT ;  /* 0x000000ffc500720c */ /* 0x000fe40003fa6270 */
[----:B------:R-:W-:Y:S02]  /*d5e0*/  ISETP.GE.AND P4, PT, R198, RZ, PT ;  /* 0x000000ffc600720c */ /* 0x000fe40003f86270 */
[----:B------:R-:W-:Y:S02]  /*d5f0*/  ISETP.GE.AND P6, PT, R199, RZ, PT ;  /* 0x000000ffc700720c */ /* 0x000fe40003fc6270 */
[----:B------:R-:W-:Y:S02]  /*d600*/  ISETP.GE.AND P3, PT, R200, RZ, PT ;  /* 0x000000ffc800720c */ /* 0x000fe40003f66270 */
[----:B------:R-:W-:Y:S02]  /*d610*/  ISETP.GE.AND P2, PT, R201, RZ, PT ;  /* 0x000000ffc900720c */ /* 0x000fe40003f46270 */
[C---:B------:R-:W-:Y:S02]  /*d620*/  @!P1 IADD3 R2, -R0.reuse, -0x48, RZ ;  /* 0xffffffb800029810 */ /* 0x040fe40007ffe1ff */
[----:B------:R-:W-:Y:S02]  /*d630*/  I2FP.F32.S32 R140, R140 ;  /* 0x0000008c008c7245 */ /* 0x000fe40000201400 */
[----:B------:R-:W-:Y:S02]  /*d640*/  I2FP.F32.S32 R2, R2 ;  /* 0x0000000200027245 */ /* 0x000fe40000201400 */
[----:B------:R-:W-:Y:S01]  /*d650*/  @!P0 IADD3 R191, -R0, 0x18, RZ ;  /* 0x0000001800bf8810 */ /* 0x000fe20007ffe1ff */
[-C--:B------:R-:W-:Y:S01]  /*d660*/  FFMA.FTZ R62, R140, -R133.reuse, R62 ;  /* 0x800000858c3e7223 */ /* 0x080fe2000001003e */
[----:B------:R-:W-:Y:S01]  /*d670*/  @!P5 IADD3 R197, -R0, 0x68, RZ ;  /* 0x0000006800c5d810 */ /* 0x000fe20007ffe1ff */
[-C--:B------:R-:W-:Y:S01]  /*d680*/  FFMA.FTZ R56, R140, -R133.reuse, R56 ;  /* 0x800000858c387223 */ /* 0x080fe20000010038 */
[----:B------:R-:W-:Y:S01]  /*d690*/  @!P4 IADD3 R198, -R0, 0x69, RZ ;  /* 0x0000006900c6c810 */ /* 0x000fe20007ffe1ff */
[----:B------:R-:W-:Y:S01]  /*d6a0*/  FFMA.FTZ R10, R2, -R133, R10 ;  /* 0x80000085020a7223 */ /* 0x000fe2000001000a */
[C---:B------:R-:W-:Y:S02]  /*d6b0*/  @!P6 IADD3 R199, -R0.reuse, 0x28, RZ ;  /* 0x0000002800c7e810 */ /* 0x040fe40007ffe1ff */
[C---:B------:R-:W-:Y:S02]  /*d6c0*/  @!P3 IADD3 R200, -R0.reuse, 0x29, RZ ;  /* 0x0000002900c8b810 */ /* 0x040fe40007ffe1ff */
[----:B------:R-:W-:Y:S02]  /*d6d0*/  @!P2 IADD3 R201, -R0, 0x30, RZ ;  /* 0x0000003000c9a810 */ /* 0x000fe40007ffe1ff */
[----:B------:R-:W-:Y:S02]  /*d6e0*/  I2FP.F32.S32 R141, R141 ;  /* 0x0000008d008d7245 */ /* 0x000fe40000201400 */
[----:B------:R-:W-:Y:S02]  /*d6f0*/  ISETP.GE.AND P5, PT, R203, RZ, PT ;  /* 0x000000ffcb00720c */ /* 0x000fe40003fa6270 */
[----:B------:R-:W-:Y:S01]  /*d700*/  ISETP.GE.AND P0, PT, R217, RZ, PT ;  /* 0x000000ffd900720c */ /* 0x000fe20003f06270 */
[CC--:B------:R-:W-:Y:S01]  /*d710*/  FFMA.FTZ R59, R141.reuse, -R133.reuse, R59 ;  /* 0x800000858d3b7223 */ /* 0x0c0fe2000001003b */
[----:B------:R-:W-:Y:S01]  /*d720*/  ISETP.GE.AND P6, PT, R218, RZ, PT ;  /* 0x000000ffda00720c */ /* 0x000fe20003fc6270 */
[----:B------:R-:W-:Y:S01]  /*d730*/  FFMA.FTZ R45, R141, -R133, R45 ;  /* 0x800000858d2d7223 */ /* 0x000fe2000001002d */
[----:B------:R-:W-:Y:S02]  /*d740*/  ISETP.GE.AND P4, PT, R219, RZ, PT ;  /* 0x000000ffdb00720c */ /* 0x000fe40003f86270 */
[----:B------:R-:W-:Y:S02]  /*d750*/  ISETP.GE.AND P3, PT, R220, RZ, PT ;  /* 0x000000ffdc00720c */ /* 0x000fe40003f66270 */
[----:B------:R-:W-:Y:S02]  /*d760*/  ISETP.GE.AND P2, PT, R221, RZ, PT ;  /* 0x000000ffdd00720c */ /* 0x000fe40003f46270 */
[----:B------:R-:W-:Y:S02]  /*d770*/  LOP3.LUT R140, R235, UR21, R232, 0x96, !PT ;  /* 0x00000015eb8c7c12 */ /* 0x000fe4000f8e96e8 */
[----:B------:R-:W-:Y:S02]  /*d780*/  LOP3.LUT R2, R249, UR17, R234, 0x96, !PT ;  /* 0x00000011f9027c12 */ /* 0x000fe4000f8e96ea */
[----:B------:R-:W-:Y:S01]  /*d790*/  IABS R3, R0 ;  /* 0x0000000000037213 */ /* 0x000fe20000000000 */
[----:B------:R-:W-:Y:S01]  /*d7a0*/  IMAD.WIDE.U32 R140, R140, -0x326172a9, RZ ;  /* 0xcd9e8d578c8c7825 */ /* 0x000fe200078e00ff */
[C---:B------:R-:W-:Y:S02]  /*d7b0*/  @!P5 IADD3 R203, -R0.reuse, 0x38, RZ ;  /* 0x0000003800cbd810 */ /* 0x040fe40007ffe1ff */
[----:B------:R-:W-:Y:S01]  /*d7c0*/  @!P0 IADD3 R217, -R0, 0x39, RZ ;  /* 0x0000003900d98810 */ /* 0x000fe20007ffe1ff */
[----:B------:R-:W-:Y:S01]  /*d7d0*/  IMAD.WIDE.U32 R224, R2, -0x326172a9, RZ ;  /* 0xcd9e8d5702e07825 */ /* 0x000fe200078e00ff */
        /* <DEDUP_REMOVED lines=9> */
[----:B------:R-:W-:Y:S01]  /*d870*/  FFMA.FTZ R78, R0, -R133, R78 ;  /* 0x80000085004e7223 */ /* 0x000fe2000001004e */
[----:B------:R-:W-:Y:S01]  /*d880*/  I2FP.F32.S32 R177, R177 ;  /* 0x000000b100b17245 */ /* 0x000fe20000201400 */
[-C--:B------:R-:W-:Y:S01]  /*d890*/  FFMA.FTZ R75, R176, -R133.reuse, R75 ;  /* 0x80000085b04b7223 */ /* 0x080fe2000001004b */
[----:B------:R-:W-:Y:S01]  /*d8a0*/  I2FP.F32.S32 R134, R134 ;  /* 0x0000008600867245 */ /* 0x000fe20000201400 */
[CC--:B------:R-:W-:Y:S01]  /*d8b0*/  FFMA.FTZ R44, R142.reuse, -R133.reuse, R44 ;  /* 0x800000858e2c7223 */ /* 0x0c0fe2000001002c */
[----:B------:R-:W-:Y:S01]  /*d8c0*/  I2FP.F32.S32 R178, R178 ;  /* 0x000000b200b27245 */ /* 0x000fe20000201400 */
[-C--:B------:R-:W-:Y:S01]  /*d8d0*/  FFMA.FTZ R58, R142, -R133.reuse, R58 ;  /* 0x800000858e3a7223 */ /* 0x080fe2000001003a */
[----:B------:R-:W-:Y:S01]  /*d8e0*/  I2FP.F32.S32 R184, R184 ;  /* 0x000000b800b87245 */ /* 0x000fe20000201400 */
[-C--:B------:R-:W-:Y:S01]  /*d8f0*/  FFMA.FTZ R7, R176, -R133.reuse, R7 ;  /* 0x80000085b0077223 */ /* 0x080fe20000010007 */
[----:B------:R-:W-:Y:S01]  /*d900*/  I2FP.F32.S32 R180, R180 ;  /* 0x000000b400b47245 */ /* 0x000fe20000201400 */
[----:B------:R-:W-:Y:S01]  /*d910*/  FFMA.FTZ R73, R178, -R133, R73 ;  /* 0x80000085b2497223 */ /* 0x000fe20000010049 */
[----:B------:R-:W-:Y:S01]  /*d920*/  I2FP.F32.S32 R179, R179 ;  /* 0x000000b300b37245 */ /* 0x000fe20000201400 */
[-C--:B------:R-:W-:Y:S01]  /*d930*/  FFMA.FTZ R90, R184, -R133.reuse, R90 ;  /* 0x80000085b85a7223 */ /* 0x080fe2000001005a */
[----:B------:R-:W-:Y:S01]  /*d940*/  LOP3.LUT P0, RZ, R226, 0x10, RZ, 0xc0, !PT ;  /* 0x00000010e2ff7812 */ /* 0x000fe2000780c0ff */
[-C--:B------:R-:W-:Y:S01]  /*d950*/  FFMA.FTZ R68, R180, -R133.reuse, R68 ;  /* 0x80000085b4447223 */ /* 0x080fe20000010044 */
[----:B------:R-:W-:Y:S01]  /*d960*/  LOP3.LUT P5, RZ, R226, 0x2, RZ, 0xc0, !PT ;  /* 0x00000002e2ff7812 */ /* 0x000fe200078ac0ff */
[-C--:B------:R-:W-:Y:S01]  /*d970*/  FFMA.FTZ R69, R179, -R133.reuse, R69 ;  /* 0x80000085b3457223 */ /* 0x080fe20000010045 */
[-C--:B------:R-:W-:Y:S01]  /*d980*/  FFMA.FTZ R61, R176, -R133.reuse, R61 ;  /* 0x80000085b03d7223 */ /* 0x080fe2000001003d */
[----:B------:R-:W-:Y:S01]  /*d990*/  LOP3.LUT R176, R225, UR12, R140, 0x96, !PT ;  /* 0x0000000ce1b07c12 */ /* 0x000fe2000f8e968c */
[CC--:B------:R-:W-:Y:S01]  /*d9a0*/  FFMA.FTZ R41, R143.reuse, -R133.reuse, R41 ;  /* 0x800000858f297223 */ /* 0x0c0fe20000010029 */
[-C--:B------:R-:W-:Y:S01]  /*d9b0*/  FFMA.FTZ R47, R143, -R133.reuse, R47 ;  /* 0x800000858f2f7223 */ /* 0x080fe2000001002f */
[CC--:B------:R-:W-:Y:S01]  /*d9c0*/  FFMA.FTZ R6, R177.reuse, -R133.reuse, R6 ;  /* 0x80000085b1067223 */ /* 0x0c0fe20000010006 */
[-C--:B------:R-:W-:Y:S01]  /*d9d0*/  FFMA.FTZ R60, R177, -R133.reuse, R60 ;  /* 0x80000085b13c7223 */ /* 0x080fe2000001003c */
[CC--:B------:R-:W-:Y:S01]  /*d9e0*/  FFMA.FTZ R4, R0.reuse, -R133.reuse, R4 ;  /* 0x8000008500047223 */ /* 0x0c0fe20000010004 */
[-C--:B------:R-:W-:Y:S01]  /*d9f0*/  FFMA.FTZ R18, R0, -R133.reuse, R18 ;  /* 0x8000008500127223 */ /* 0x080fe20000010012 */
[----:B------:R-:W-:Y:S01]  /*da00*/  I2FP.F32.S32 R0, R182 ;  /* 0x000000b600007245 */ /* 0x000fe20000201400 */
[CC--:B------:R-:W-:Y:S01]  /*da10*/  FFMA.FTZ R57, R134.reuse, -R133.reuse, R57 ;  /* 0x8000008586397223 */ /* 0x0c0fe20000010039 */
[----:B------:R-:W-:Y:S01]  /*da20*/  FFMA.FTZ R63, R134, -R133, R63 ;  /* 0x80000085863f7223 */ /* 0x000fe2000001003f */
[----:B------:R-:W-:Y:S01]  /*da30*/  I2FP.F32.S32 R134, R181 ;  /* 0x000000b500867245 */ /* 0x000fe20000201400 */
[-C--:B------:R-:W-:Y:S01]  /*da40*/  FFMA.FTZ R19, R178, -R133.reuse, R19 ;  /* 0x80000085b2137223 */ /* 0x080fe20000010013 */
[CC--:B------:R-:W-:Y:S01]  /*da50*/  FFMA.FTZ R87, R0.reuse, -R133.reuse, R87 ;  /* 0x8000008500577223 */ /* 0x0c0fe20000010057 */
[-C--:B------:R-:W-:Y:S01]  /*da60*/  FFMA.FTZ R81, R0, -R133.reuse, R81 ;  /* 0x8000008500517223 */ /* 0x080fe20000010051 */
[-C--:B------:R-:W-:Y:S01]  /*da70*/  FFMA.FTZ R79, R178, -R133.reuse, R79 ;  /* 0x80000085b24f7223 */ /* 0x080fe2000001004f */
[CC--:B------:R-:W-:Y:S01]  /*da80*/  FFMA.FTZ R80, R134.reuse, -R133.reuse, R80 ;  /* 0x8000008586507223 */ /* 0x0c0fe20000010050 */
[-C--:B------:R-:W-:Y:S01]  /*da90*/  FFMA.FTZ R86, R134, -R133.reuse, R86 ;  /* 0x8000008586567223 */ /* 0x080fe20000010056 */
[CC--:B------:R-:W-:Y:S01]  /*daa0*/  FFMA.FTZ R16, R184.reuse, -R133.reuse, R16 ;  /* 0x80000085b8107223 */ /* 0x0c0fe20000010010 */
[-C--:B------:R-:W-:Y:S01]  /*dab0*/  FFMA.FTZ R76, R184, -R133.reuse, R76 ;  /* 0x80000085b84c7223 */ /* 0x080fe2000001004c */
[-C--:B------:R-:W-:Y:S01]  /*dac0*/  FFMA.FTZ R83, R179, -R133.reuse, R83 ;  /* 0x80000085b3537223 */ /* 0x080fe20000010053 */
[-C--:B------:R-:W-:Y:S01]  /*dad0*/  FFMA.FTZ R74, R177, -R133.reuse, R74 ;  /* 0x80000085b14a7223 */ /* 0x080fe2000001004a */
[-C--:B------:R-:W-:Y:S01]  /*dae0*/  FFMA.FTZ R5, R178, -R133.reuse, R5 ;  /* 0x80000085b2057223 */ /* 0x080fe20000010005 */
[-C--:B------:R-:W-:Y:S01]  /*daf0*/  FFMA.FTZ R22, R184, -R133.reuse, R22 ;  /* 0x80000085b8167223 */ /* 0x080fe20000010016 */
[----:B------:R-:W-:Y:S01]  /*db00*/  FFMA.FTZ R82, R180, -R133, R82 ;  /* 0x80000085b4527223 */ /* 0x000fe20000010052 */
[----:B------:R-:W-:Y:S01]  /*db10*/  IMAD.WIDE.U32 R176, R176, -0x2daee0ad, RZ ;  /* 0xd2511f53b0b07825 */ /* 0x000fe200078e00ff */
[----:B---3--:R-:W-:Y:S05]  /*db20*/  LOP3.LUT R2, R141, UR14, R238, 0x96, !PT ;  /* 0x0000000e8d027c12 */ /* 0x008fea000f8e96ee */
[----:B------:R-:W-:Y:S05]  /*db30*/  IMAD.WIDE.U32 R2, R2, -0x2daee0ad, RZ ;  /* 0xd2511f5302027825 */ /* 0x000fea00078e00ff */
[----:B------:R-:W-:Y:S02]  /*db40*/  LOP3.LUT R142, R3, UR11, R248, 0x96, !PT ;  /* 0x0000000b038e7c12 */ /* 0x000fe4000f8e96f8 */
[----:B------:R-:W-:Y:S03]  /*db50*/  LOP3.LUT R2, R177, UR9, R2, 0x96, !PT ;  /* 0x00000009b1027c12 */ /* 0x000fe6000f8e9602 */
[----:B------:R-:W-:Y:S04]  /*db60*/  IMAD.WIDE.U32 R142, R142, -0x326172a9, RZ ;  /* 0xcd9e8d578e8e7825 */ /* 0x000fe800078e00ff */
[----:B------:R-:W-:Y:S01]  /*db70*/  IMAD.WIDE.U32 R2, R2, -0x326172a9, RZ ;  /* 0xcd9e8d5702027825 */ /* 0x000fe200078e00ff */
[----:B------:R-:W-:Y:S05]  /*db80*/  LOP3.LUT R138, R143, UR10, R224, 0x96, !PT ;  /* 0x0000000a8f8a7c12 */ /* 0x000fea000f8e96e0 */
[----:B------:R-:W-:Y:S05]  /*db90*/  IMAD.WIDE.U32 R138, R138, -0x2daee0ad, RZ ;  /* 0xd2511f538a8a7825 */ /* 0x000fea00078e00ff */
[----:B------:R-:W-:Y:S02]  /*dba0*/  LOP3.LUT R143, R139, UR7, R176, 0x96, !PT ;  /* 0x000000078b8f7c12 */ /* 0x000fe4000f8e96b0 */
[----:B------:R-:W-:Y:S03]  /*dbb0*/  LOP3.LUT R176, R3, UR8, R142, 0x96, !PT ;  /* 0x0000000803b07c12 */ /* 0x000fe6000f8e968e */
[----:B------:R-:W-:Y:S04]  /*dbc0*/  IMAD.WIDE.U32 R142, R143, -0x326172a9, RZ ;  /* 0xcd9e8d578f8e7825 */ /* 0x000fe800078e00ff */
[----:B------:R-:W-:Y:S05]  /*dbd0*/  IMAD.WIDE.U32 R176, R176, -0x2daee0ad, RZ ;  /* 0xd2511f53b0b07825 */ /* 0x000fea00078e00ff */
[----:B------:R-:W-:Y:S02]  /*dbe0*/  LOP3.LUT R3, R177, UR5, R138, 0x96, !PT ;  /* 0x00000005b1037c12 */ /* 0x000fe4000f8e968a */
[----:B------:R-:W-:Y:S03]  /*dbf0*/  LOP3.LUT R138, R143, UR6, R2, 0x96, !PT ;  /* 0x000000068f8a7c12 */ /* 0x000fe6000f8e9602 */
[----:B------:R-:W-:Y:S04]  /*dc00*/  IMAD.WIDE.U32 R2, R3, -0x326172a9, RZ ;  /* 0xcd9e8d5703027825 */ /* 0x000fe800078e00ff */
[----:B------:R-:W-:Y:S01]  /*dc10*/  IMAD.WIDE.U32 R138, R138, -0x2daee0ad, RZ ;  /* 0xd2511f538a8a7825 */ /* 0x000fe200078e00ff */
[C---:B------:R-:W-:Y:S02]  /*dc20*/  LOP3.LUT R0, R2.reuse, 0xffff, RZ, 0xc0, !PT ;  /* 0x0000ffff02007812 */ /* 0x040fe400078ec0ff */
[----:B------:R-:W-:Y:S02]  /*dc30*/  LOP3.LUT R178, R3, UR16, R142, 0x96, !PT ;  /* 0x0000001003b27c12 */ /* 0x000fe4000f8e968e */
[----:B------:R-:W-:Y:S02]  /*dc40*/  LOP3.LUT R134, R2, 0xff, RZ, 0xc0, !PT ;  /* 0x000000ff02867812 */ /* 0x000fe400078ec0ff */
[----:B------:R-:W-:Y:S02]  /*dc50*/  SHF.R.U32.HI R0, RZ, 0x8, R0 ;  /* 0x00000008ff007819 */ /* 0x000fe40000011600 */
[----:B------:R-:W-:Y:S02]  /*dc60*/  SHF.R.U32.HI R3, RZ, 0x10, R2 ;  /* 0x00000010ff037819 */ /* 0x000fe40000011602 */
[----:B------:R-:W-:Y:S02]  /*dc70*/  PRMT R237, R134, 0x5410, R0 ;  /* 0x0000541086ed7816 */ /* 0x000fe40000000000 */
[----:B------:R-:W-:Y:S02]  /*dc80*/  SHF.R.U32.HI R2, RZ, 0x18, R2 ;  /* 0x00000018ff027819 */ /* 0x000fe40000011602 */
[----:B------:R-:W-:Y:S02]  /*dc90*/  LOP3.LUT R0, R3, 0xff, RZ, 0xc0, !PT ;  /* 0x000000ff03007812 */ /* 0x000fe400078ec0ff */
[----:B--2---:R-:W-:Y:S02]  /*dca0*/  LOP3.LUT R3, R141, UR14, R242, 0x96, !PT ;  /* 0x0000000e8d037c12 */ /* 0x004fe4000f8e96f2 */
[----:B------:R-:W-:Y:S02]  /*dcb0*/  PRMT R247, R0, 0x5410, R2 ;  /* 0x0000541000f77816 */ /* 0x000fe40000000002 */
[----:B------:R-:W-:Y:S02]  /*dcc0*/  LOP3.LUT R2, R251, UR17, R234, 0x96, !PT ;  /* 0x00000011fb027c12 */ /* 0x000fe4000f8e96ea */
[----:B------:R-:W-:Y:S02]  /*dcd0*/  LOP3.LUT R228, R138, 0xffff, RZ, 0xc0, !PT ;  /* 0x0000ffff8ae47812 */ /* 0x000fe400078ec0ff */
[--C-:B------:R-:W-:Y:S01]  /*dce0*/  SHF.R.U32.HI R229, RZ, 0x10, R138.reuse ;  /* 0x00000010ffe57819 */ /* 0x100fe2000001168a */
[----:B-1----:R-:W-:Y:S01]  /*dcf0*/  IMAD.WIDE.U32 R204, R2, -0x326172a9, RZ ;  /* 0xcd9e8d5702cc7825 */ /* 0x002fe200078e00ff */
[----:B------:R-:W-:Y:S02]  /*dd00*/  I2FP.F32.S32 R2, R185 ;  /* 0x000000b900027245 */ /* 0x000fe40000201400 */
[----:B------:R-:W-:Y:S02]  /*dd10*/  LOP3.LUT R231, R138, 0xff, RZ, 0xc0, !PT ;  /* 0x000000ff8ae77812 */ /* 0x000fe400078ec0ff */
[----:B------:R-:W-:Y:S01]  /*dd20*/  SHF.R.U32.HI R230, RZ, 0x18, R138 ;  /* 0x00000018ffe67819 */ /* 0x000fe2000001168a */
[CC--:B------:R-:W-:Y:S01]  /*dd30*/  FFMA.FTZ R88, R2.reuse, -R133.reuse, R88 ;  /* 0x8000008502587223 */ /* 0x0c0fe20000010058 */
[----:B------:R-:W-:Y:S01]  /*dd40*/  LOP3.LUT R140, R205, UR12, R140, 0x96, !PT ;  /* 0x0000000ccd8c7c12 */ /* 0x000fe2000f8e968c */
[CC--:B------:R-:W-:Y:S01]  /*dd50*/  FFMA.FTZ R20, R2.reuse, -R133.reuse, R20 ;  /* 0x8000008502147223 */ /* 0x0c0fe20000010014 */
[----:B------:R-:W-:Y:S01]  /*dd60*/  LOP3.LUT R222, R139, UR15, R176, 0x96, !PT ;  /* 0x0000000f8bde7c12 */ /* 0x000fe2000f8e96b0 */
[C---:B------:R-:W-:Y:S01]  /*dd70*/  FFMA.FTZ R34, R2.reuse, -R133, R34 ;  /* 0x8000008502227223 */ /* 0x040fe20000010022 */
[----:B------:R-:W-:Y:S01]  /*dd80*/  I2FP.F32.S32 R0, R183 ;  /* 0x000000b700007245 */ /* 0x000fe20000201400 */
[----:B------:R-:W-:Y:S01]  /*dd90*/  FFMA.FTZ R94, R2, -R133, R94 ;  /* 0x80000085025e7223 */ /* 0x000fe2000001005e */
[----:B------:R-:W-:Y:S01]  /*dda0*/  I2FP.F32.S32 R134, R187 ;  /* 0x000000bb00867245 */ /* 0x000fe20000201400 */
[----:B------:R-:W-:Y:S04]  /*ddb0*/  IMAD.WIDE.U32 R2, R3, -0x2daee0ad, RZ ;  /* 0xd2511f5303027825 */ /* 0x000fe800078e00ff */
[-C--:B------:R-:W-:Y:S01]  /*ddc0*/  FFMA.FTZ R17, R0, -R133.reuse, R17 ;  /* 0x8000008500117223 */ /* 0x080fe20000010011 */
[-C--:B------:R-:W-:Y:S01]  /*ddd0*/  FFMA.FTZ R84, R134, -R133.reuse, R84 ;  /* 0x8000008586547223 */ /* 0x080fe20000010054 */
[----:B------:R-:W-:Y:S01]  /*dde0*/  LOP3.LUT R138, R3, UR11, R250, 0x96, !PT ;  /* 0x0000000b038a7c12 */ /* 0x000fe2000f8e96fa */
[----:B------:R-:W-:Y:S04]  /*ddf0*/  IMAD.WIDE.U32 R142, R140, -0x2daee0ad, RZ ;  /* 0xd2511f538c8e7825 */ /* 0x000fe800078e00ff */
[-C--:B------:R-:W-:Y:S01]  /*de00*/  FFMA.FTZ R98, R134, -R133.reuse, R98 ;  /* 0x8000008586627223 */ /* 0x080fe20000010062 */
[-C--:B------:R-:W-:Y:S01]  /*de10*/  FFMA.FTZ R77, R0, -R133.reuse, R77 ;  /* 0x80000085004d7223 */ /* 0x080fe2000001004d */
[----:B------:R-:W-:Y:S01]  /*de20*/  IMAD.WIDE.U32 R138, R138, -0x326172a9, RZ ;  /* 0xcd9e8d578a8a7825 */ /* 0x000fe200078e00ff */
[----:B------:R-:W-:Y:S03]  /*de30*/  LOP3.LUT R140, R143, UR9, R2, 0x96, !PT ;  /* 0x000000098f8c7c12 */ /* 0x000fe6000f8e9602 */
[CC--:B------:R-:W-:Y:S01]  /*de40*/  FFMA.FTZ R91, R0.reuse, -R133.reuse, R91 ;  /* 0x80000085005b7223 */ /* 0x0c0fe2000001005b */
[-C--:B------:R-:W-:Y:S01]  /*de50*/  FFMA.FTZ R23, R0, -R133.reuse, R23 ;  /* 0x8000008500177223 */ /* 0x080fe20000010017 */
[----:B------:R-:W-:Y:S02]  /*de60*/  LOP3.LUT R2, R139, UR10, R204, 0x96, !PT ;  /* 0x0000000a8b027c12 */ /* 0x000fe4000f8e96cc */
[----:B------:R-:W-:Y:S03]  /*de70*/  I2FP.F32.S32 R0, R186 ;  /* 0x000000ba00007245 */ /* 0x000fe60000201400 */
[----:B------:R-:W-:Y:S04]  /*de80*/  IMAD.WIDE.U32 R2, R2, -0x2daee0ad, RZ ;  /* 0xd2511f5302027825 */ /* 0x000fe800078e00ff */
[CC--:B------:R-:W-:Y:S01]  /*de90*/  FFMA.FTZ R89, R0.reuse, -R133.reuse, R89 ;  /* 0x8000008500597223 */ /* 0x0c0fe20000010059 */
[-C--:B------:R-:W-:Y:S01]  /*dea0*/  FFMA.FTZ R21, R0, -R133.reuse, R21 ;  /* 0x8000008500157223 */ /* 0x080fe20000010015 */
[----:B------:R-:W-:Y:S01]  /*deb0*/  LOP3.LUT R139, R3, UR7, R142, 0x96, !PT ;  /* 0x00000007038b7c12 */ /* 0x000fe2000f8e968e */
[----:B------:R-:W-:Y:S04]  /*dec0*/  IMAD.WIDE.U32 R142, R140, -0x326172a9, RZ ;  /* 0xcd9e8d578c8e7825 */ /* 0x000fe800078e00ff */
[CC--:B------:R-:W-:Y:S01]  /*ded0*/  FFMA.FTZ R35, R0.reuse, -R133.reuse, R35 ;  /* 0x8000008500237223 */ /* 0x0c0fe20000010023 */
[-C--:B------:R-:W-:Y:S01]  /*dee0*/  FFMA.FTZ R95, R0, -R133.reuse, R95 ;  /* 0x80000085005f7223 */ /* 0x080fe2000001005f */
[----:B------:R-:W-:Y:S02]  /*def0*/  I2FP.F32.S32 R0, R188 ;  /* 0x000000bc00007245 */ /* 0x000fe40000201400 */
[----:B------:R-:W-:Y:S03]  /*df00*/  LOP3.LUT R138, R143, UR8, R138, 0x96, !PT ;  /* 0x000000088f8a7c12 */ /* 0x000fe6000f8e968a */
[CC--:B------:R-:W-:Y:S01]  /*df10*/  FFMA.FTZ R85, R0.reuse, -R133.reuse, R85 ;  /* 0x8000008500557223 */ /* 0x0c0fe20000010055 */
[----:B------:R-:W-:Y:S01]  /*df20*/  FFMA.FTZ R99, R0, -R133, R99 ;  /* 0x8000008500637223 */ /* 0x000fe20000010063 */
[----:B------:R-:W-:Y:S04]  /*df30*/  IMAD.WIDE.U32 R140, R138, -0x2daee0ad, RZ ;  /* 0xd2511f538a8c7825 */ /* 0x000fe800078e00ff */
[----:B------:R-:W-:Y:S01]  /*df40*/  IMAD.WIDE.U32 R138, R139, -0x326172a9, RZ ;  /* 0xcd9e8d578b8a7825 */ /* 0x000fe200078e00ff */
[----:B------:R-:W-:Y:S04]  /*df50*/  LOP3.LUT R2, R141, UR5, R2, 0x96, !PT ;  /* 0x000000058d027c12 */ /* 0x000fe8000f8e9602 */
        /* <DEDUP_REMOVED lines=9> */
[----:B------:R-:W-:Y:S02]  /*dff0*/  LOP3.LUT R2, R134, 0xff, RZ, 0xc0, !PT ;  /* 0x000000ff86027812 */ /* 0x000fe400078ec0ff */
[----:B------:R-:W-:Y:S02]  /*e000*/  I2FP.F32.S32 R134, R189 ;  /* 0x000000bd00867245 */ /* 0x000fe40000201400 */
[----:B------:R-:W-:Y:S01]  /*e010*/  PRMT R246, R2, 0x5410, R3 ;  /* 0x0000541002f67816 */ /* 0x000fe20000000003 */
[----:B------:R-:W-:Y:S01]  /*e020*/  IMAD.WIDE.U32 R2, R0, -0x2daee0ad, RZ ;  /* 0xd2511f5300027825 */ /* 0x000fe200078e00ff */
[----:B------:R-:W-:Y:S03]  /*e030*/  I2FP.F32.S32 R0, R190 ;  /* 0x000000be00007245 */ /* 0x000fe60000201400 */
[CC--:B------:R-:W-:Y:S01]  /*e040*/  FFMA.FTZ R96, R134.reuse, -R133.reuse, R96 ;  /* 0x8000008586607223 */ /* 0x0c0fe20000010060 */
[-C--:B------:R-:W-:Y:S01]  /*e050*/  FFMA.FTZ R102, R134, -R133.reuse, R102 ;  /* 0x8000008586667223 */ /* 0x080fe20000010066 */
[----:B------:R-:W-:Y:S01]  /*e060*/  LOP3.LUT R184, R3, UR15, R140, 0x96, !PT ;  /* 0x0000000f03b87c12 */ /* 0x000fe2000f8e968c */
[-C--:B------:R-:W-:Y:S01]  /*e070*/  FFMA.FTZ R97, R0, -R133.reuse, R97 ;  /* 0x8000008500617223 */ /* 0x080fe20000010061 */
[----:B------:R-:W-:Y:S01]  /*e080*/  LOP3.LUT R185, R2, 0xffff, RZ, 0xc0, !PT ;  /* 0x0000ffff02b97812 */ /* 0x000fe200078ec0ff */
[----:B------:R-:W-:Y:S01]  /*e090*/  FFMA.FTZ R103, R0, -R133, R103 ;  /* 0x8000008500677223 */ /* 0x000fe20000010067 */
[----:B------:R-:W-:Y:S01]  /*e0a0*/  I2FP.F32.S32 R0, R191 ;  /* 0x000000bf00007245 */ /* 0x000fe20000201400 */
[----:B------:R-:W-:Y:S01]  /*e0b0*/  VIADD R134, R232, 0x1 ;  /* 0x00000001e8867836 */ /* 0x000fe20000000000 */
[----:B------:R-:W-:Y:S01]  /*e0c0*/  LOP3.LUT R186, R2, 0xff, RZ, 0xc0, !PT ;  /* 0x000000ff02ba7812 */ /* 0x000fe200078ec0ff */
[----:B------:R-:W-:Y:S01]  /*e0d0*/  STL [R1+0xdc], R246 ;  /* 0x0000dcf601007387 */ /* 0x000fe20000100800 */
[----:B------:R-:W-:Y:S01]  /*e0e0*/  SHF.R.U32.HI R188, RZ, 0x10, R2 ;  /* 0x00000010ffbc7819 */ /* 0x000fe20000011602 */
[CC--:B------:R-:W-:Y:S01]  /*e0f0*/  FFMA.FTZ R32, R0.reuse, -R133.reuse, R32 ;  /* 0x8000008500207223 */ /* 0x0c0fe20000010020 */
[----:B------:R-:W-:Y:S01]  /*e100*/  SHF.R.U32.HI R189, RZ, 0x18, R2 ;  /* 0x00000018ffbd7819 */ /* 0x000fe20000011602 */
[-C--:B------:R-:W-:Y:S01]  /*e110*/  FFMA.FTZ R38, R0, -R133.reuse, R38 ;  /* 0x8000008500267223 */ /* 0x080fe20000010026 */
[----:B------:R-:W-:Y:S01]  /*e120*/  LOP3.LUT R3, R142, 0xff, RZ, 0xc0, !PT ;  /* 0x000000ff8e037812 */ /* 0x000fe200078ec0ff */
[CC--:B------:R-:W-:Y:S01]  /*e130*/  FFMA.FTZ R92, R0.reuse, -R133.reuse, R92 ;  /* 0x80000085005c7223 */ /* 0x0c0fe2000001005c */
[----:B------:R-:W-:Y:S01]  /*e140*/  LOP3.LUT R134, R235, UR21, R134, 0x96, !PT ;  /* 0x00000015eb867c12 */ /* 0x000fe2000f8e9686 */
[-C--:B------:R-:W-:Y:S01]  /*e150*/  FFMA.FTZ R106, R0, -R133.reuse, R106 ;  /* 0x80000085006a7223 */ /* 0x080fe2000001006a */
[----:B------:R-:W-:Y:S01]  /*e160*/  LOP3.LUT R0, R142, 0xffff, RZ, 0xc0, !PT ;  /* 0x0000ffff8e007812 */ /* 0x000fe200078ec0ff */
[----:B------:R-:W-:Y:S02]  /*e170*/  STL [R1+0xd8], R235 ;  /* 0x0000d8eb01007387 */ /* 0x000fe40000100800 */
[----:B------:R-:W-:Y:S01]  /*e180*/  IMAD.WIDE.U32 R140, R134, -0x326172a9, RZ ;  /* 0xcd9e8d57868c7825 */ /* 0x000fe200078e00ff */
[----:B------:R-:W-:Y:S02]  /*e190*/  SHF.R.U32.HI R2, RZ, 0x8, R0 ;  /* 0x00000008ff027819 */ /* 0x000fe40000011600 */
[----:B------:R-:W-:Y:S02]  /*e1a0*/  I2FP.F32.S32 R0, R192 ;  /* 0x000000c000007245 */ /* 0x000fe40000201400 */
[----:B------:R-:W-:Y:S02]  /*e1b0*/  PRMT R244, R3, 0x5410, R2 ;  /* 0x0000541003f47816 */ /* 0x000fe40000000002 */
[----:B------:R-:W-:Y:S01]  /*e1c0*/  I2FP.F32.S32 R2, R194 ;  /* 0x000000c200027245 */ /* 0x000fe20000201400 */
[C---:B------:R-:W-:Y:S01]  /*e1d0*/  FFMA.FTZ R107, R0.reuse, -R133, R107 ;  /* 0x80000085006b7223 */ /* 0x040fe2000001006b */
[----:B------:R-:W-:Y:S01]  /*e1e0*/  I2FP.F32.S32 R3, R193 ;  /* 0x000000c100037245 */ /* 0x000fe20000201400 */
[-C--:B------:R-:W-:Y:S01]  /*e1f0*/  FFMA.FTZ R33, R0, -R133.reuse, R33 ;  /* 0x8000008500217223 */ /* 0x080fe20000010021 */
[--C-:B----4-:R-:W-:Y:S01]  /*e200*/  LOP3.LUT R232, R205, UR12, R140.reuse, 0x96, !PT ;  /* 0x0000000ccde87c12 */ /* 0x110fe2000f8e968c */
[CC--:B------:R-:W-:Y:S01]  /*e210*/  FFMA.FTZ R37, R2.reuse, -R133.reuse, R37 ;  /* 0x8000008502257223 */ /* 0x0c0fe20000010025 */
[----:B------:R-:W-:Y:S01]  /*e220*/  LOP3.LUT R140, R225, UR12, R140, 0x96, !PT ;  /* 0x0000000ce18c7c12 */ /* 0x000fe2000f8e968c */
[CC--:B------:R-:W-:Y:S01]  /*e230*/  FFMA.FTZ R105, R2.reuse, -R133.reuse, R105 ;  /* 0x8000008502697223 */ /* 0x0c0fe20000010069 */
[C---:B------:R-:W-:Y:S01]  /*e240*/  LOP3.LUT R233, R141.reuse, UR14, R242, 0x96, !PT ;  /* 0x0000000e8de97c12 */ /* 0x040fe2000f8e96f2 */
[C---:B------:R-:W-:Y:S01]  /*e250*/  FFMA.FTZ R51, R2.reuse, -R133, R51 ;  /* 0x8000008502337223 */ /* 0x040fe20000010033 */
[----:B------:R-:W-:Y:S01]  /*e260*/  I2FP.F32.S32 R134, R197 ;  /* 0x000000c500867245 */ /* 0x000fe20000201400 */
[-C--:B------:R-:W-:Y:S01]  /*e270*/  FFMA.FTZ R111, R2, -R133.reuse, R111 ;  /* 0x80000085026f7223 */ /* 0x080fe2000001006f */
[----:B------:R-:W-:Y:S01]  /*e280*/  LOP3.LUT R2, R141, UR14, R238, 0x96, !PT ;  /* 0x0000000e8d027c12 */ /* 0x000fe2000f8e96ee */
[CC--:B------:R-:W-:Y:S01]  /*e290*/  FFMA.FTZ R93, R0.reuse, -R133.reuse, R93 ;  /* 0x80000085005d7223 */ /* 0x0c0fe2000001005d */
[----:B------:R-:W-:Y:S01]  /*e2a0*/  FFMA.FTZ R39, R0, -R133, R39 ;  /* 0x8000008500277223 */ /* 0x000fe20000010027 */
[----:B------:R-:W-:Y:S01]  /*e2b0*/  I2FP.F32.S32 R0, R195 ;  /* 0x000000c300007245 */ /* 0x000fe20000201400 */
[CC--:B------:R-:W-:Y:S01]  /*e2c0*/  FFMA.FTZ R36, R3.reuse, -R133.reuse, R36 ;  /* 0x8000008503247223 */ /* 0x0c0fe20000010024 */
[CC--:B------:R-:W-:Y:S01]  /*e2d0*/  FFMA.FTZ R104, R3.reuse, -R133.reuse, R104 ;  /* 0x8000008503687223 */ /* 0x0c0fe20000010068 */
[CC--:B------:R-:W-:Y:S01]  /*e2e0*/  FFMA.FTZ R50, R3.reuse, -R133.reuse, R50 ;  /* 0x8000008503327223 */ /* 0x0c0fe20000010032 */
[-C--:B------:R-:W-:Y:S01]  /*e2f0*/  FFMA.FTZ R110, R3, -R133.reuse, R110 ;  /* 0x80000085036e7223 */ /* 0x080fe2000001006e */
[----:B------:R-:W-:Y:S04]  /*e300*/  IMAD.WIDE.U32 R2, R2, -0x2daee0ad, RZ ;  /* 0xd2511f5302027825 */ /* 0x000fe800078e00ff */
[CC--:B------:R-:W-:Y:S01]  /*e310*/  FFMA.FTZ R100, R0.reuse, -R133.reuse, R100 ;  /* 0x8000008500647223 */ /* 0x0c0fe20000010064 */
[-C--:B------:R-:W-:Y:S01]  /*e320*/  FFMA.FTZ R114, R0, -R133.reuse, R114 ;  /* 0x8000008500727223 */ /* 0x080fe20000010072 */
[----:B------:R-:W-:Y:S01]  /*e330*/  I2FP.F32.S32 R0, R196 ;  /* 0x000000c400007245 */ /* 0x000fe20000201400 */
[----:B------:R-:W-:Y:S01]  /*e340*/  FFMA.FTZ R112, R134, -R133, R112 ;  /* 0x8000008586707223 */ /* 0x000fe20000010070 */
[----:B------:R-:W-:Y:S01]  /*e350*/  LOP3.LUT R138, R3, UR11, R248, 0x96, !PT ;  /* 0x0000000b038a7c12 */ /* 0x000fe2000f8e96f8 */
[----:B------:R-:W-:Y:S01]  /*e360*/  IMAD.WIDE.U32 R140, R140, -0x2daee0ad, RZ ;  /* 0xd2511f538c8c7825 */ /* 0x000fe200078e00ff */
[----:B------:R-:W-:Y:S03]  /*e370*/  I2FP.F32.S32 R3, R199 ;  /* 0x000000c700037245 */ /* 0x000fe60000201400 */
[CC--:B------:R-:W-:Y:S01]  /*e380*/  FFMA.FTZ R115, R0.reuse, -R133.reuse, R115 ;  /* 0x8000008500737223 */ /* 0x0c0fe20000010073 */
[-C--:B------:R-:W-:Y:S01]  /*e390*/  FFMA.FTZ R101, R0, -R133.reuse, R101 ;  /* 0x8000008500657223 */ /* 0x080fe20000010065 */
[----:B------:R-:W-:Y:S01]  /*e3a0*/  I2FP.F32.S32 R0, R198 ;  /* 0x000000c600007245 */ /* 0x000fe20000201400 */
[----:B------:R-:W-:Y:S01]  /*e3b0*/  IMAD.WIDE.U32 R138, R138, -0x326172a9, RZ ;  /* 0xcd9e8d578a8a7825 */ /* 0x000fe200078e00ff */
[----:B------:R-:W-:Y:S02]  /*e3c0*/  LOP3.LUT R2, R141, UR9, R2, 0x96, !PT ;  /* 0x000000098d027c12 */ /* 0x000fe4000f8e9602 */
[----:B------:R-:W-:Y:S01]  /*e3d0*/  SHF.R.U32.HI R141, RZ, 0x18, R142 ;  /* 0x00000018ff8d7819 */ /* 0x000fe2000001168e */
[CC--:B------:R-:W-:Y:S01]  /*e3e0*/  FFMA.FTZ R113, R0.reuse, -R133.reuse, R113 ;  /* 0x8000008500717223 */ /* 0x0c0fe20000010071 */
[-C--:B------:R-:W-:Y:S01]  /*e3f0*/  FFMA.FTZ R119, R0, -R133.reuse, R119 ;  /* 0x8000008500777223 */ /* 0x080fe20000010077 */
[----:B------:R-:W-:Y:S01]  /*e400*/  LOP3.LUT R0, R139, UR10, R224, 0x96, !PT ;  /* 0x0000000a8b007c12 */ /* 0x000fe2000f8e96e0 */
[----:B------:R-:W-:Y:S01]  /*e410*/  FFMA.FTZ R118, R134, -R133, R118 ;  /* 0x8000008586767223 */ /* 0x000fe20000010076 */
[----:B------:R-:W-:Y:S01]  /*e420*/  I2FP.F32.S32 R134, R203 ;  /* 0x000000cb00867245 */ /* 0x000fe20000201400 */
[C---:B------:R-:W-:Y:S01]  /*e430*/  FFMA.FTZ R108, R3.reuse, -R133, R108 ;  /* 0x80000085036c7223 */ /* 0x040fe2000001006c */
[----:B------:R-:W-:Y:S01]  /*e440*/  I2FP.F32.S32 R139, R201 ;  /* 0x000000c9008b7245 */ /* 0x000fe20000201400 */
[----:B------:R-:W-:Y:S01]  /*e450*/  IMAD.WIDE.U32 R176, R0, -0x2daee0ad, RZ ;  /* 0xd2511f5300b07825 */ /* 0x000fe200078e00ff */
[----:B------:R-:W-:Y:S03]  /*e460*/  I2FP.F32.S32 R0, R202 ;  /* 0x000000ca00007245 */ /* 0x000fe60000201400 */
[-C--:B------:R-:W-:Y:S01]  /*e470*/  FFMA.FTZ R70, R134, -R133.reuse, R70 ;  /* 0x8000008586467223 */ /* 0x080fe20000010046 */
[-C--:B------:R-:W-:Y:S01]  /*e480*/  FFMA.FTZ R122, R3, -R133.reuse, R122 ;  /* 0x80000085037a7223 */ /* 0x080fe2000001007a */
[----:B------:R-:W-:Y:S01]  /*e490*/  LOP3.LUT R140, R177, UR7, R140, 0x96, !PT ;  /* 0x00000007b18c7c12 */ /* 0x000fe2000f8e968c */
[CC--:B------:R-:W-:Y:S01]  /*e4a0*/  FFMA.FTZ R48, R3.reuse, -R133.reuse, R48 ;  /* 0x8000008503307223 */ /* 0x0c0fe20000010030 */
[-C--:B------:R-:W-:Y:S01]  /*e4b0*/  FFMA.FTZ R54, R3, -R133.reuse, R54 ;  /* 0x8000008503367223 */ /* 0x080fe20000010036 */
[----:B------:R-:W-:Y:S04]  /*e4c0*/  IMAD.WIDE.U32 R2, R2, -0x326172a9, RZ ;  /* 0xcd9e8d5702027825 */ /* 0x000fe800078e00ff */
[CC--:B------:R-:W-:Y:S01]  /*e4d0*/  FFMA.FTZ R124, R134.reuse, -R133.reuse, R124 ;  /* 0x80000085867c7223 */ /* 0x0c0fe2000001007c */
[-C--:B------:R-:W-:Y:S01]  /*e4e0*/  FFMA.FTZ R64, R134, -R133.reuse, R64 ;  /* 0x8000008586407223 */ /* 0x080fe20000010040 */
[----:B------:R-:W-:Y:S01]  /*e4f0*/  IMAD.WIDE.U32 R182, R140, -0x326172a9, RZ ;  /* 0xcd9e8d578cb67825 */ /* 0x000fe200078e00ff */
[----:B------:R-:W-:Y:S02]  /*e500*/  I2FP.F32.S32 R140, R200 ;  /* 0x000000c8008c7245 */ /* 0x000fe40000201400 */
[----:B------:R-:W-:Y:S01]  /*e510*/  LOP3.LUT R180, R3, UR8, R138, 0x96, !PT ;  /* 0x0000000803b47c12 */ /* 0x000fe2000f8e968a */
[----:B------:R-:W-:Y:S01]  /*e520*/  FFMA.FTZ R121, R0, -R133, R121 ;  /* 0x8000008500797223 */ /* 0x000fe20000010079 */
[----:B------:R-:W-:Y:S01]  /*e530*/  I2FP.F32.S32 R138, R217 ;  /* 0x000000d9008a7245 */ /* 0x000fe20000201400 */
[CC--:B------:R-:W-:Y:S01]  /*e540*/  FFMA.FTZ R55, R140.reuse, -R133.reuse, R55 ;  /* 0x800000858c377223 */ /* 0x0c0fe20000010037 */
[----:B------:R-:W-:Y:S01]  /*e550*/  LOP3.LUT R187, R183, UR6, R2, 0x96, !PT ;  /* 0x00000006b7bb7c12 */ /* 0x000fe2000f8e9602 */
[C---:B------:R-:W-:Y:S01]  /*e560*/  FFMA.FTZ R109, R140.reuse, -R133, R109 ;  /* 0x800000858c6d7223 */ /* 0x040fe2000001006d */
[----:B------:R-:W-:Y:S01]  /*e570*/  I2FP.F32.S32 R2, R219 ;  /* 0x000000db00027245 */ /* 0x000fe20000201400 */
[CC--:B------:R-:W-:Y:S01]  /*e580*/  FFMA.FTZ R123, R140.reuse, -R133.reuse, R123 ;  /* 0x800000858c7b7223 */ /* 0x0c0fe2000001007b */
[----:B------:R-:W-:Y:S01]  /*e590*/  I2FP.F32.S32 R3, R218 ;  /* 0x000000da00037245 */ /* 0x000fe20000201400 */
[-C--:B------:R-:W-:Y:S01]  /*e5a0*/  FFMA.FTZ R49, R140, -R133.reuse, R49 ;  /* 0x800000858c317223 */ /* 0x080fe20000010031 */
[----:B------:R-:W-:Y:S01]  /*e5b0*/  FMNMX.FTZ R140, R4, R132, !PT ;  /* 0x00000084048c7209 */ /* 0x000fe20007810000 */
[-C--:B------:R-:W-:Y:S01]  /*e5c0*/  FFMA.FTZ R125, R138, -R133.reuse, R125 ;  /* 0x800000858a7d7223 */ /* 0x080fe2000001007d */
[-C--:B------:R-:W-:Y:S01]  /*e5d0*/  FFMA.FTZ R127, R0, -R133.reuse, R127 ;  /* 0x80000085007f7223 */ /* 0x080fe2000001007f */
[-C--:B------:R-:W-:Y:S01]  /*e5e0*/  FFMA.FTZ R117, R2, -R133.reuse, R117 ;  /* 0x8000008502757223 */ /* 0x080fe20000010075 */
[----:B------:R-:W-:Y:S01]  /*e5f0*/  FMNMX.FTZ R140, R5, R140, !PT ;  /* 0x0000008c058c7209 */ /* 0x000fe20007810000 */
[-C--:B------:R-:W-:Y:S01]  /*e600*/  FFMA.FTZ R71, R138, -R133.reuse, R71 ;  /* 0x800000858a477223 */ /* 0x080fe20000010047 */
[-C--:B------:R-:W-:Y:S01]  /*e610*/  FFMA.FTZ R67, R0, -R133.reuse, R67 ;  /* 0x8000008500437223 */ /* 0x080fe20000010043 */
[-C--:B------:R-:W-:Y:S01]  /*e620*/  FFMA.FTZ R131, R2, -R133.reuse, R131 ;  /* 0x8000008502837223 */ /* 0x080fe20000010083 */
[----:B------:R-:W-:Y:S01]  /*e630*/  FMNMX.FTZ R134, R16, R140, !PT ;  /* 0x0000008c10867209 */ /* 0x000fe20007810000 */
[CC--:B------:R-:W-:Y:S01]  /*e640*/  FFMA.FTZ R116, R3.reuse, -R133.reuse, R116 ;  /* 0x8000008503747223 */ /* 0x0c0fe20000010074 */
[----:B------:R-:W-:Y:S01]  /*e650*/  FMNMX.FTZ R2, R8, R136, !PT ;  /* 0x0000008808027209 */ /* 0x000fe20007810000 */
[-C--:B------:R-:W-:Y:S01]  /*e660*/  FFMA.FTZ R130, R3, -R133.reuse, R130 ;  /* 0x8000008503827223 */ /* 0x080fe20000010082 */
[----:B------:R-:W-:Y:S01]  /*e670*/  FMNMX.FTZ R134, R17, R134, !PT ;  /* 0x0000008611867209 */ /* 0x000fe20007810000 */
[-C--:B------:R-:W-:Y:S01]  /*e680*/  FFMA.FTZ R52, R139, -R133.reuse, R52 ;  /* 0x800000858b347223 */ /* 0x080fe20000010034 */
[----:B------:R-:W-:Y:S01]  /*e690*/  FMNMX.FTZ R2, R9, R2, !PT ;  /* 0x0000000209027209 */ /* 0x000fe20007810000 */
[CC--:B------:R-:W-:Y:S01]  /*e6a0*/  FFMA.FTZ R66, R139.reuse, -R133.reuse, R66 ;  /* 0x800000858b427223 */ /* 0x0c0fe20000010042 */
[----:B------:R-:W-:Y:S01]  /*e6b0*/  FMNMX.FTZ R134, R20, R134, !PT ;  /* 0x0000008614867209 */ /* 0x000fe20007810000 */
[----:B------:R-:W-:Y:S01]  /*e6c0*/  FFMA.FTZ R65, R138, -R133, R65 ;  /* 0x800000858a417223 */ /* 0x000fe20000010041 */
[----:B------:R-:W-:Y:S01]  /*e6d0*/  FMNMX.FTZ R138, R6, R135, !PT ;  /* 0x00000087068a7209 */ /* 0x000fe20007810000 */
[-C--:B------:R-:W-:Y:S01]  /*e6e0*/  FFMA.FTZ R120, R139, -R133.reuse, R120 ;  /* 0x800000858b787223 */ /* 0x080fe20000010078 */
[----:B------:R-:W-:Y:S01]  /*e6f0*/  FMNMX.FTZ R134, R21, R134, !PT ;  /* 0x0000008615867209 */ /* 0x000fe20007810000 */
[-C--:B------:R-:W-:Y:S01]  /*e700*/  FFMA.FTZ R53, R0, -R133.reuse, R53 ;  /* 0x8000008500357223 */ /* 0x080fe20000010035 */
[----:B------:R-:W-:Y:S01]  /*e710*/  FMNMX.FTZ R0, R7, R138, !PT ;  /* 0x0000008a07007209 */ /* 0x000fe20007810000 */
[----:B------:R-:W-:Y:S01]  /*e720*/  FFMA.FTZ R126, R139, -R133, R126 ;  /* 0x800000858b7e7223 */ /* 0x000fe2000001007e */
[----:B------:R-:W-:Y:S01]  /*e730*/  FMNMX.FTZ R134, R32, R134, !PT ;  /* 0x0000008620867209 */ /* 0x000fe20007810000 */
        /* <DEDUP_REMOVED lines=87> */
[----:B------:R-:W-:Y:S01]  /*ecb0*/  FFMA.FTZ R128, R139, -R133, R128 ;  /* 0x800000858b807223 */ /* 0x000fe20000010080 */
        /* <DEDUP_REMOVED lines=30> */
[----:B------:R-:W-:Y:S01]  /*eea0*/  LOP3.LUT R139, R178, 0xffff, RZ, 0xc0, !PT ;  /* 0x0000ffffb28b7812 */ /* 0x000fe200078ec0ff */
[----:B------:R-:W2:Y:S01]  /*eeb0*/  SHFL.BFLY PT, R177, R134, 0x2, 0x1f ;  /* 0x0c401f0086b17f89 */ /* 0x000ea200000e0000 */
[----:B------:R-:W-:Y:S02]  /*eec0*/  FMNMX.FTZ R3, R121, R3, !PT ;  /* 0x0000000379037209 */ /* 0x000fe40007810000 */
[----:B------:R-:W-:Y:S02]  /*eed0*/  FMNMX.FTZ R0, R126, R0, !PT ;  /* 0x000000007e007209 */ /* 0x000fe40007810000 */
[----:B------:R-:W-:Y:S02]  /*eee0*/  LOP3.LUT R140, R178, 0xff, RZ, 0xc0, !PT ;  /* 0x000000ffb28c7812 */ /* 0x000fe400078ec0ff */
[----:B------:R-:W-:Y:S02]  /*eef0*/  SHF.R.U32.HI R139, RZ, 0x8, R139 ;  /* 0x00000008ff8b7819 */ /* 0x000fe4000001168b */
[----:B------:R-:W-:Y:S02]  /*ef00*/  FMNMX.FTZ R3, R124, R3, !PT ;  /* 0x000000037c037209 */ /* 0x000fe40007810000 */
[----:B------:R-:W-:Y:S02]  /*ef10*/  FMNMX.FTZ R0, R127, R0, !PT ;  /* 0x000000007f007209 */ /* 0x000fe40007810000 */
[----:B------:R-:W-:Y:S02]  /*ef20*/  PRMT R194, R140, 0x5410, R139 ;  /* 0x000054108cc27816 */ /* 0x000fe4000000008b */
[----:B------:R-:W-:Y:S02]  /*ef30*/  FMNMX.FTZ R3, R125, R3, !PT ;  /* 0x000000037d037209 */ /* 0x000fe40007810000 */
[----:B-1----:R-:W-:Y:S02]  /*ef40*/  FMNMX.FTZ R140, R2, R143, !PT ;  /* 0x0000008f028c7209 */ /* 0x002fe40007810000 */
[----:B------:R-:W1:Y:S01]  /*ef50*/  SHFL.BFLY PT, R2, R0, 0x2, 0x1f ;  /* 0x0c401f0000027f89 */ /* 0x000e6200000e0000 */
[----:B------:R-:W-:Y:S02]  /*ef60*/  SHF.R.U32.HI R138, RZ, 0x10, R142 ;  /* 0x00000010ff8a7819 */ /* 0x000fe4000001168e */
[----:B------:R-:W-:Y:S05]  /*ef70*/  LOP3.LUT R142, R181, UR5, R176, 0x96, !PT ;  /* 0x00000005b58e7c12 */ /* 0x000fea000f8e96b0 */
[----:B------:R-:W3:Y:S01]  /*ef80*/  SHFL.BFLY PT, R179, R3, 0x2, 0x1f ;  /* 0x0c401f0003b37f89 */ /* 0x000ee200000e0000 */
[----:B------:R-:W-:Y:S02]  /*ef90*/  LOP3.LUT R138, R138, 0xff, RZ, 0xc0, !PT ;  /* 0x000000ff8a8a7812 */ /* 0x000fe400078ec0ff */
[----:B--2---:R-:W-:Y:S05]  /*efa0*/  FMNMX.FTZ R134, R134, R177, !PT ;  /* 0x000000b186867209 */ /* 0x004fea0007810000 */
[----:B------:R-:W2:Y:S01]  /*efb0*/  SHFL.BFLY PT, R181, R140, 0x1, 0x1f ;  /* 0x0c201f008cb57f89 */ /* 0x000ea200000e0000 */
[----:B------:R-:W-:Y:S01]  /*efc0*/  PRMT R195, R138, 0x5410, R141 ;  /* 0x000054108ac37816 */ /* 0x000fe2000000008d */
[----:B------:R-:W-:Y:S01]  /*efd0*/  IMAD.WIDE.U32 R138, R142, -0x326172a9, RZ ;  /* 0xcd9e8d578e8a7825 */ /* 0x000fe200078e00ff */
[----:B------:R-:W-:Y:S02]  /*efe0*/  SHF.R.U32.HI R141, RZ, 0x10, R178 ;  /* 0x00000010ff8d7819 */ /* 0x000fe400000116b2 */
[----:B------:R-:W-:Y:S02]  /*eff0*/  LOP3.LUT R177, R188, 0xff, RZ, 0xc0, !PT ;  /* 0x000000ffbcb17812 */ /* 0x000fe400078ec0ff */
[----:B------:R-:W-:Y:S02]  /*f000*/  LOP3.LUT R142, R141, 0xff, RZ, 0xc0, !PT ;  /* 0x000000ff8d8e7812 */ /* 0x000fe400078ec0ff */
[----:B------:R-:W-:Y:S02]  /*f010*/  LOP3.LUT R141, R139, UR16, R182, 0x96, !PT ;  /* 0x000000108b8d7c12 */ /* 0x000fe4000f8e96b6 */
[----:B------:R-:W4:Y:S01]  /*f020*/  SHFL.BFLY PT, R182, R134, 0x1, 0x1f ;  /* 0x0c201f0086b67f89 */ /* 0x000f2200000e0000 */
[----:B------:R-:W-:Y:S02]  /*f030*/  PRMT R193, R177, 0x5410, R189 ;  /* 0x00005410b1c17816 */ /* 0x000fe400000000bd */
[----:B------:R-:W-:Y:S02]  /*f040*/  SHF.R.U32.HI R176, RZ, 0x18, R178 ;  /* 0x00000018ffb07819 */ /* 0x000fe400000116b2 */
[----:B-1----:R-:W-:Y:S02]  /*f050*/  FMNMX.FTZ R2, R0, R2, !PT ;  /* 0x0000000200027209 */ /* 0x002fe40007810000 */
[----:B------:R-:W-:Y:S02]  /*f060*/  SHF.R.U32.HI R0, RZ, 0x10, R184 ;  /* 0x00000010ff007819 */ /* 0x000fe400000116b8 */
[----:B---3--:R-:W-:Y:S02]  /*f070*/  FMNMX.FTZ R177, R3, R179, !PT ;  /* 0x000000b303b17209 */ /* 0x008fe40007810000 */
[----:B------:R-:W1:Y:S01]  /*f080*/  SHFL.BFLY PT, R3, R2, 0x1, 0x1f ;  /* 0x0c201f0002037f89 */ /* 0x000e6200000e0000 */
[----:B------:R-:W-:Y:S02]  /*f090*/  LOP3.LUT R183, R138, 0xffff, RZ, 0xc0, !PT ;  /* 0x0000ffff8ab77812 */ /* 0x000fe400078ec0ff */
[----:B------:R-:W-:Y:S02]  /*f0a0*/  PRMT R190, R142, 0x5410, R176 ;  /* 0x000054108ebe7816 */ /* 0x000fe400000000b0 */
[----:B------:R-:W-:Y:S02]  /*f0b0*/  SHF.R.U32.HI R139, RZ, 0x18, R184 ;  /* 0x00000018ff8b7819 */ /* 0x000fe400000116b8 */
[----:B------:R-:W-:Y:S02]  /*f0c0*/  LOP3.LUT R0, R0, 0xff, RZ, 0xc0, !PT ;  /* 0x000000ff00007812 */ /* 0x000fe400078ec0ff */
[----:B------:R-:W-:Y:S02]  /*f0d0*/  LOP3.LUT R142, R184, 0xffff, RZ, 0xc0, !PT ;  /* 0x0000ffffb88e7812 */ /* 0x000fe400078ec0ff */
[----:B------:R-:W-:Y:S02]  /*f0e0*/  SHF.R.U32.HI R143, RZ, 0x8, R185 ;  /* 0x00000008ff8f7819 */ /* 0x000fe400000116b9 */
[----:B------:R-:W-:Y:S02]  /*f0f0*/  PRMT R188, R0, 0x5410, R139 ;  /* 0x0000541000bc7816 */ /* 0x000fe4000000008b */
[----:B------:R-:W-:Y:S02]  /*f100*/  LOP3.LUT R178, R184, 0xff, RZ, 0xc0, !PT ;  /* 0x000000ffb8b27812 */ /* 0x000fe400078ec0ff */
[----:B------:R-:W-:Y:S02]  /*f110*/  SHF.R.U32.HI R142, RZ, 0x8, R142 ;  /* 0x00000008ff8e7819 */ /* 0x000fe4000001168e */
[----:B------:R-:W-:Y:S02]  /*f120*/  LOP3.LUT R0, R222, 0xffff, RZ, 0xc0, !PT ;  /* 0x0000ffffde007812 */ /* 0x000fe400078ec0ff */
[----:B------:R-:W-:Y:S02]  /*f130*/  PRMT R192, R186, 0x5410, R143 ;  /* 0x00005410bac07816 */ /* 0x000fe4000000008f */
[----:B------:R-:W-:Y:S02]  /*f140*/  LOP3.LUT R143, R229, 0xff, RZ, 0xc0, !PT ;  /* 0x000000ffe58f7812 */ /* 0x000fe400078ec0ff */
[--C-:B------:R-:W-:Y:S02]  /*f150*/  SHF.R.U32.HI R185, RZ, 0x10, R138.reuse ;  /* 0x00000010ffb97819 */ /* 0x100fe4000001168a */
[----:B------:R-:W-:Y:S02]  /*f160*/  LOP3.LUT R186, R138, 0xff, RZ, 0xc0, !PT ;  /* 0x000000ff8aba7812 */ /* 0x000fe400078ec0ff */
[----:B------:R-:W-:Y:S02]  /*f170*/  SHF.R.U32.HI R184, RZ, 0x18, R138 ;  /* 0x00000018ffb87819 */ /* 0x000fe4000001168a */
[----:B------:R-:W-:Y:S02]  /*f180*/  PRMT R191, R178, 0x5410, R142 ;  /* 0x00005410b2bf7816 */ /* 0x000fe4000000008e */
[----:B--2---:R-:W-:Y:S01]  /*f190*/  FMNMX.FTZ R140, R140, R181, !PT ;  /* 0x000000b58c8c7209 */ /* 0x004fe20007810000 */
[----:B------:R-:W2:Y:S01]  /*f1a0*/  SHFL.BFLY PT, R178, R177, 0x1, 0x1f ;  /* 0x0c201f00b1b27f89 */ /* 0x000ea200000e0000 */
[----:B------:R-:W-:Y:S02]  /*f1b0*/  LOP3.LUT R138, R222, 0xff, RZ, 0xc0, !PT ;  /* 0x000000ffde8a7812 */ /* 0x000fe400078ec0ff */
[----:B------:R-:W-:Y:S02]  /*f1c0*/  SHF.R.U32.HI R0, RZ, 0x8, R0 ;  /* 0x00000008ff007819 */ /* 0x000fe40000011600 */
[----:B------:R-:W-:Y:S01]  /*f1d0*/  PRMT R197, R143, 0x5410, R230 ;  /* 0x000054108fc57816 */ /* 0x000fe200000000e6 */
[----:B------:R-:W-:Y:S01]  /*f1e0*/  IMAD.WIDE.U32 R142, R187, -0x2daee0ad, RZ ;  /* 0xd2511f53bb8e7825 */ /* 0x000fe200078e00ff */
[----:B------:R-:W-:Y:S02]  /*f1f0*/  PRMT R187, R138, 0x5410, R0 ;  /* 0x000054108abb7816 */ /* 0x000fe40000000000 */
[----:B----4-:R-:W-:Y:S01]  /*f200*/  FMNMX.FTZ R139, R134, R182, !PT ;  /* 0x000000b6868b7209 */ /* 0x010fe20007810000 */
[----:B------:R-:W-:Y:S01]  /*f210*/  FADD.FTZ R0, -R140, R132 ;  /* 0x000000848c007221 */ /* 0x000fe20000010100 */
[----:B-1----:R-:W-:Y:S02]  /*f220*/  FMNMX.FTZ R134, R2, R3, !PT ;  /* 0x0000000302867209 */ /* 0x002fe40007810000 */
[----:B------:R-:W-:Y:S01]  /*f230*/  SHF.R.U32.HI R176, RZ, 0x8, R228 ;  /* 0x00000008ffb07819 */ /* 0x000fe200000116e4 */
[----:B------:R-:W-:Y:S01]  /*f240*/  FMUL.FTZ R132, R0, UR4 ;  /* 0x0000000400847c20 */ /* 0x000fe20008410000 */
[----:B------:R-:W-:Y:S01]  /*f250*/  FADD.FTZ R0, -R139, R135 ;  /* 0x000000878b007221 */ /* 0x000fe20000010100 */
[----:B------:R-:W-:Y:S02]  /*f260*/  LOP3.LUT R179, R142, 0xffff, RZ, 0xc0, !PT ;  /* 0x0000ffff8eb37812 */ /* 0x000fe400078ec0ff */
[----:B------:R-:W-:Y:S01]  /*f270*/  PRMT R196, R231, 0x5410, R176 ;  /* 0x00005410e7c47816 */ /* 0x000fe200000000b0 */
[----:B------:R-:W-:Y:S01]  /*f280*/  FMUL.FTZ R2, R0, UR4 ;  /* 0x0000000400027c20 */ /* 0x000fe20008410000 */
[----:B------:R-:W-:Y:S01]  /*f290*/  MUFU.EX2 R132, R132 ;  /* 0x0000008400847308 */ /* 0x000fe20000000800 */
[----:B------:R-:W-:Y:S02]  /*f2a0*/  LOP3.LUT R176, R143, UR15, R180, 0x96, !PT ;  /* 0x0000000f8fb07c12 */ /* 0x000fe4000f8e96b4 */
[--C-:B------:R-:W-:Y:S02]  /*f2b0*/  SHF.R.U32.HI R181, RZ, 0x10, R142.reuse ;  /* 0x00000010ffb57819 */ /* 0x100fe4000001168e */
[----:B------:R-:W-:Y:S02]  /*f2c0*/  FSETP.NEU.FTZ.AND P1, PT, R140, -INF , PT ;  /* 0xff8000008c00780b */ /* 0x000fe40003f3d000 */
[----:B--2---:R-:W-:Y:S03]  /*f2d0*/  FMNMX.FTZ R138, R177, R178, !PT ;  /* 0x000000b2b18a7209 */ /* 0x004fe60007810000 */
[----:B------:R1:W-:Y:S01]  /*f2e0*/  MUFU.EX2 R3, R2 ;  /* 0x0000000200037308 */ /* 0x0003e20000000800 */
[----:B------:R-:W-:Y:S02]  /*f2f0*/  LOP3.LUT R182, R142, 0xff, RZ, 0xc0, !PT ;  /* 0x000000ff8eb67812 */ /* 0x000fe400078ec0ff */
[----:B------:R-:W-:Y:S01]  /*f300*/  SHF.R.U32.HI R180, RZ, 0x18, R142 ;  /* 0x00000018ffb47819 */ /* 0x000fe2000001168e */
[----:B------:R-:W-:Y:S01]  /*f310*/  FADD.FTZ R0, -R138, R136 ;  /* 0x000000888a007221 */ /* 0x000fe20000010100 */
[C---:B------:R-:W-:Y:S01]  /*f320*/  LOP3.LUT R142, R141.reuse, 0xffff, RZ, 0xc0, !PT ;  /* 0x0000ffff8d8e7812 */ /* 0x040fe200078ec0ff */
[----:B------:R-:W-:Y:S01]  /*f330*/  FMUL.FTZ R136, R140, UR4 ;  /* 0x000000048c887c20 */ /* 0x000fe20008410000 */
[----:B------:R-:W-:Y:S02]  /*f340*/  SHF.R.U32.HI R135, RZ, 0x10, R222 ;  /* 0x00000010ff877819 */ /* 0x000fe400000116de */
[----:B------:R-:W-:Y:S02]  /*f350*/  LOP3.LUT R177, R141, 0xff, RZ, 0xc0, !PT ;  /* 0x000000ff8db17812 */ /* 0x000fe400078ec0ff */
[----:B------:R-:W-:Y:S02]  /*f360*/  SHF.R.U32.HI R143, RZ, 0x8, R142 ;  /* 0x00000008ff8f7819 */ /* 0x000fe4000001168e */
[----:B------:R-:W-:Y:S02]  /*f370*/  SHF.R.U32.HI R142, RZ, 0x18, R222 ;  /* 0x00000018ff8e7819 */ /* 0x000fe400000116de */
[----:B------:R-:W-:Y:S01]  /*f380*/  LOP3.LUT R135, R135, 0xff, RZ, 0xc0, !PT ;  /* 0x000000ff87877812 */ /* 0x000fe200078ec0ff */
[----:B-1----:R-:W-:Y:S01]  /*f390*/  FMUL.FTZ R2, R0, UR4 ;  /* 0x0000000400027c20 */ /* 0x002fe20008410000 */
[----:B------:R-:W-:Y:S01]  /*f3a0*/  FADD.FTZ R0, -R134, R137 ;  /* 0x0000008986007221 */ /* 0x000fe20000010100 */
[----:B------:R-:W-:Y:S02]  /*f3b0*/  SHF.R.U32.HI R137, RZ, 0x10, R141 ;  /* 0x00000010ff897819 */ /* 0x000fe4000001168d */
[----:B------:R-:W-:Y:S01]  /*f3c0*/  PRMT R189, R177, 0x5410, R143 ;  /* 0x00005410b1bd7816 */ /* 0x000fe2000000008f */
[----:B------:R-:W-:Y:S01]  /*f3d0*/  FMUL.FTZ R0, R0, UR4 ;  /* 0x0000000400007c20 */ /* 0x000fe20008410000 */
[----:B------:R-:W-:Y:S01]  /*f3e0*/  MUFU.EX2 R2, R2 ;  /* 0x0000000200027308 */ /* 0x000fe20000000800 */
[----:B------:R-:W-:Y:S01]  /*f3f0*/  PRMT R143, R135, 0x5410, R142 ;  /* 0x00005410878f7816 */ /* 0x000fe2000000008e */
[C---:B------:R-:W-:Y:S01]  /*f400*/  FMUL.FTZ R135, R139.reuse, UR4 ;  /* 0x000000048b877c20 */ /* 0x040fe20008410000 */
[----:B------:R-:W-:Y:S02]  /*f410*/  FSEL R136, R136, RZ, P1 ;  /* 0x000000ff88887208 */ /* 0x000fe40000800000 */
[----:B------:R-:W-:Y:S02]  /*f420*/  FSETP.NEU.FTZ.AND P1, PT, R139, -INF , PT ;  /* 0xff8000008b00780b */ /* 0x000fe40003f3d000 */
[----:B------:R-:W-:Y:S03]  /*f430*/  SHF.R.U32.HI R141, RZ, 0x18, R141 ;  /* 0x00000018ff8d7819 */ /* 0x000fe6000001168d */
[----:B------:R-:W-:Y:S01]  /*f440*/  MUFU.EX2 R0, R0 ;  /* 0x0000000000007308 */ /* 0x000fe20000000800 */
[----:B------:R-:W-:Y:S01]  /*f450*/  LOP3.LUT R137, R137, 0xff, RZ, 0xc0, !PT ;  /* 0x000000ff89897812 */ /* 0x000fe200078ec0ff */
[--C-:B------:R-:W-:Y:S01]  /*f460*/  FFMA.FTZ R4, R4, UR4, -R136.reuse ;  /* 0x0000000404047c23 */ /* 0x100fe20008010888 */
[----:B------:R-:W-:Y:S01]  /*f470*/  FSEL R135, R135, RZ, P1 ;  /* 0x000000ff87877208 */ /* 0x000fe20000800000 */
[--C-:B------:R-:W-:Y:S01]  /*f480*/  FFMA.FTZ R206, R80, UR4, -R136.reuse ;  /* 0x0000000450ce7c23 */ /* 0x100fe20008010888 */
[----:B------:R-:W-:Y:S01]  /*f490*/  PRMT R178, R137, 0x5410, R141 ;  /* 0x0000541089b27816 */ /* 0x000fe2000000008d */
[C---:B------:R-:W-:Y:S01]  /*f4a0*/  FMUL.FTZ R141, R138.reuse, UR4 ;  /* 0x000000048a8d7c20 */ /* 0x040fe20008410000 */
[----:B------:R-:W-:Y:S03]  /*f4b0*/  FSETP.NEU.FTZ.AND P2, PT, R138, -INF , PT ;  /* 0xff8000008a00780b */ /* 0x000fe60003f5d000 */
[----:B------:R1:W-:Y:S01]  /*f4c0*/  MUFU.EX2 R142, R4 ;  /* 0x00000004008e7308 */ /* 0x0003e20000000800 */
[--C-:B------:R-:W-:Y:S01]  /*f4d0*/  FFMA.FTZ R137, R6, UR4, -R135.reuse ;  /* 0x0000000406897c23 */ /* 0x100fe20008010887 */
[----:B------:R-:W-:Y:S01]  /*f4e0*/  FSETP.NEU.FTZ.AND P1, PT, R134, -INF , PT ;  /* 0xff8000008600780b */ /* 0x000fe20003f3d000 */
[--C-:B------:R-:W-:Y:S01]  /*f4f0*/  FFMA.FTZ R5, R5, UR4, -R136.reuse ;  /* 0x0000000405057c23 */ /* 0x100fe20008010888 */
[----:B------:R-:W-:Y:S01]  /*f500*/  FSEL R6, R141, RZ, P2 ;  /* 0x000000ff8d067208 */ /* 0x000fe20001000000 */
[--C-:B------:R-:W-:Y:S01]  /*f510*/  FFMA.FTZ R16, R16, UR4, -R136.reuse ;  /* 0x0000000410107c23 */ /* 0x100fe20008010888 */
[--C-:B------:R-:W-:Y:S01]  /*f520*/  FFMA.FTZ R246, R68, UR4, -R136.reuse ;  /* 0x0000000444f67c23 */ /* 0x100fe20008010888 */
[----:B------:R-:W-:Y:S03]  /*f530*/  FFMA.FTZ R223, R97, UR4, -R136 ;  /* 0x0000000461df7c23 */ /* 0x000fe60008010888 */
[----:B------:R-:W-:Y:S01]  /*f540*/  MUFU.EX2 R141, R137 ;  /* 0x00000089008d7308 */ /* 0x000fe20000000800 */
[----:B------:R-:W-:Y:S01]  /*f550*/  FFMA.FTZ R8, R8, UR4, -R6 ;  /* 0x0000000408087c23 */ /* 0x000fe20008010806 */
[--C-:B------:R-:W-:Y:S01]  /*f560*/  FFMA.FTZ R216, R98, UR4, -R135.reuse ;  /* 0x0000000462d87c23 */ /* 0x100fe20008010887 */
[--C-:B------:R-:W-:Y:S01]  /*f570*/  FFMA.FTZ R80, R69, UR4, -R136.reuse ;  /* 0x0000000445507c23 */ /* 0x100fe20008010888 */
[--C-:B------:R-:W-:Y:S01]  /*f580*/  FFMA.FTZ R226, R70, UR4, -R135.reuse ;  /* 0x0000000446e27c23 */ /* 0x100fe20008010887 */
[--C-:B------:R-:W-:Y:S01]  /*f590*/  FFMA.FTZ R209, R115, UR4, -R135.reuse ;  /* 0x0000000473d17c23 */ /* 0x100fe20008010887 */
[--C-:B------:R-:W-:Y:S01]  /*f5a0*/  FFMA.FTZ R227, R103, UR4, -R135.reuse ;  /* 0x0000000467e37c23 */ /* 0x100fe20008010887 */
[--C-:B------:R-:W-:Y:S03]  /*f5b0*/  FFMA.FTZ R214, R84, UR4, -R136.reuse ;  /* 0x0000000454d67c23 */ /* 0x100fe60008010888 */
[----:B------:R2:W-:Y:S01]  /*f5c0*/  MUFU.EX2 R228, R8 ;  /* 0x0000000800e47308 */ /* 0x0005e20000000800 */
[----:B-1----:R-:W-:Y:S01]  /*f5d0*/  FMUL.FTZ R4, R134, UR4 ;  /* 0x0000000486047c20 */ /* 0x002fe20008410000 */
[--C-:B------:R-:W-:Y:S01]  /*f5e0*/  FFMA.FTZ R213, R85, UR4, -R136.reuse ;  /* 0x0000000455d57c23 */ /* 0x100fe20008010888 */
[--C-:B------:R-:W-:Y:S01]  /*f5f0*/  FFMA.FTZ R210, R113, UR4, -R136.reuse ;  /* 0x0000000471d27c23 */ /* 0x100fe20008010888 */
[----:B------:R-:W-:Y:S01]  /*f600*/  FFMA.FTZ R235, R128, UR4, -R136 ;  /* 0x0000000480eb7c23 */ /* 0x000fe20008010888 */
[--C-:B------:R-:W-:Y:S01]  /*f610*/  FFMA.FTZ R211, R87, UR4, -R135.reuse ;  /* 0x0000000457d37c23 */ /* 0x100fe20008010887 */
[----:B------:R-:W-:Y:S01]  /*f620*/  FSEL R4, R4, RZ, P1 ;  /* 0x000000ff04047208 */ /* 0x000fe20000800000 */
[--C-:B------:R-:W-:Y:S03]  /*f630*/  FFMA.FTZ R215, R99, UR4, -R135.reuse ;  /* 0x0000000463d77c23 */ /* 0x100fe60008010887 */
[----:B------:R1:W-:Y:S01]  /*f640*/  MUFU.EX2 R236, R16 ;  /* 0x0000001000ec7308 */ /* 0x0003e20000000800 */
[--C-:B------:R-:W-:Y:S01]  /*f650*/  FFMA.FTZ R9, R9, UR4, -R6.reuse ;  /* 0x0000000409097c23 */ /* 0x100fe20008010806 */
[----:B------:R-:W-:Y:S01]  /*f660*/  FFMA.FTZ R12, R12, UR4, -R6 ;  /* 0x000000040c0c7c23 */ /* 0x000fe20008010806 */
[----:B------:R-:W-:Y:S01]  /*f670*/  FFMA.FTZ R10, R10, UR4, -R4 ;  /* 0x000000040a0a7c23 */ /* 0x000fe20008010804 */
[----:B------:R-:W-:Y:S01]  /*f680*/  FFMA.FTZ R212, R86, UR4, -R135 ;  /* 0x0000000456d47c23 */ /* 0x000fe20008010887 */
[--C-:B------:R-:W-:Y:S01]  /*f690*/  FFMA.FTZ R24, R24, UR4, -R6.reuse ;  /* 0x0000000418187c23 */ /* 0x100fe20008010806 */
[--C-:B------:R-:W-:Y:S01]  /*f6a0*/  FFMA.FTZ R29, R29, UR4, -R6.reuse ;  /* 0x000000041d1d7c23 */ /* 0x100fe20008010806 */
[--C-:B------:R-:W-:Y:S03]  /*f6b0*/  FFMA.FTZ R115, R72, UR4, -R6.reuse ;  /* 0x0000000448737c23 */ /* 0x100fe60008010806 */
[----:B------:R3:W-:Y:S01]  /*f6c0*/  MUFU.EX2 R137, R10 ;  /* 0x0000000a00897308 */ /* 0x0007e20000000800 */
[----:B--2---:R-:W-:Y:S01]  /*f6d0*/  SHF.R.U32.HI R8, RZ, 0x8, R183 ;  /* 0x00000008ff087819 */ /* 0x004fe200000116b7 */
[----:B------:R-:W-:Y:S01]  /*f6e0*/  FFMA.FTZ R13, R13, UR4, -R6 ;  /* 0x000000040d0d7c23 */ /* 0x000fe20008010806 */
[--C-:B------:R-:W-:Y:S01]  /*f6f0*/  FFMA.FTZ R14, R14, UR4, -R4.reuse ;  /* 0x000000040e0e7c23 */ /* 0x100fe20008010804 */
[----:B------:R-:W-:Y:S01]  /*f700*/  FFMA.FTZ R72, R62, UR4, -R4 ;  /* 0x000000043e487c23 */ /* 0x000fe20008010804 */
[----:B------:R-:W-:Y:S01]  /*f710*/  PRMT R186, R186, 0x5410, R8 ;  /* 0x00005410baba7816 */ /* 0x000fe20000000008 */
[----:B------:R-:W2:Y:S01]  /*f720*/  LDL.LU R62, [R1+0x30] ;  /* 0x00003000013e7983 */ /* 0x000ea20000300800 */
[----:B------:R-:W-:Y:S03]  /*f730*/  LOP3.LUT R8, R185, 0xff, RZ, 0xc0, !PT ;  /* 0x000000ffb9087812 */ /* 0x000fe600078ec0ff */
[----:B------:R-:W-:Y:S01]  /*f740*/  MUFU.EX2 R200, R9 ;  /* 0x0000000900c87308 */ /* 0x000fe20000000800 */
[--C-:B------:R-:W-:Y:S01]  /*f750*/  FFMA.FTZ R42, R42, UR4, -R4.reuse ;  /* 0x000000042a2a7c23 */ /* 0x100fe20008010804 */
[--C-:B------:R-:W-:Y:S01]  /*f760*/  FFMA.FTZ R43, R43, UR4, -R4.reuse ;  /* 0x000000042b2b7c23 */ /* 0x100fe20008010804 */
[----:B------:R-:W-:Y:S01]  /*f770*/  FFMA.FTZ R46, R46, UR4, -R4 ;  /* 0x000000042e2e7c23 */ /* 0x000fe20008010804 */
[--C-:B------:R-:W-:Y:S01]  /*f780*/  FFMA.FTZ R7, R7, UR4, -R135.reuse ;  /* 0x0000000407077c23 */ /* 0x100fe20008010887 */
[--C-:B------:R-:W-:Y:S01]  /*f790*/  FFMA.FTZ R18, R18, UR4, -R135.reuse ;  /* 0x0000000412127c23 */ /* 0x100fe20008010887 */
[--C-:B------:R-:W-:Y:S01]  /*f7a0*/  FFMA.FTZ R19, R19, UR4, -R135.reuse ;  /* 0x0000000413137c23 */ /* 0x100fe20008010887 */
[----:B-1----:R-:W-:Y:S03]  /*f7b0*/  IMAD.MOV.U32 R16, RZ, RZ, R238 ;  /* 0x000000ffff107224 */ /* 0x002fe600078e00ee */
[----:B------:R1:W-:Y:S01]  /*f7c0*/  MUFU.EX2 R185, R5 ;  /* 0x0000000500b97308 */ /* 0x0003e20000000800 */
[----:B---3--:R-:W-:Y:S01]  /*f7d0*/  LOP3.LUT R10, R176, 0xff, RZ, 0xc0, !PT ;  /* 0x000000ffb00a7812 */ /* 0x008fe200078ec0ff */
        /* <DEDUP_REMOVED lines=14> */
[----:B------:R3:W4:Y:S01]  /*f8c0*/  MUFU.EX2 R207, R13 ;  /* 0x0000000d00cf7308 */ /* 0x0007220000000800 */
[--C-:B------:R-:W-:Y:S01]  /*f8d0*/  FFMA.FTZ R103, R76, UR4, -R6.reuse ;  /* 0x000000044c677c23 */ /* 0x100fe20008010806 */
[--C-:B------:R-:W-:Y:S01]  /*f8e0*/  FFMA.FTZ R108, R108, UR4, -R6.reuse ;  /* 0x000000046c6c7c23 */ /* 0x100fe20008010806 */
[--C-:B------:R-:W-:Y:S01]  /*f8f0*/  FFMA.FTZ R109, R109, UR4, -R6.reuse ;  /* 0x000000046d6d7c23 */ /* 0x100fe20008010806 */
[----:B------:R-:W-:Y:S01]  /*f900*/  FFMA.FTZ R77, R104, UR4, -R6 ;  /* 0x00000004684d7c23 */ /* 0x000fe20008010806 */
[----:B------:R-:W-:Y:S01]  /*f910*/  FFMA.FTZ R104, R75, UR4, -R4 ;  /* 0x000000044b687c23 */ /* 0x000fe20008010804 */
[--C-:B------:R-:W-:Y:S01]  /*f920*/  FFMA.FTZ R17, R17, UR4, -R136.reuse ;  /* 0x0000000411117c23 */ /* 0x100fe20008010888 */
[----:B------:R-:W-:Y:S03]  /*f930*/  FFMA.FTZ R32, R32, UR4, -R136 ;  /* 0x0000000420207c23 */ /* 0x000fe60008010888 */
[----:B------:R-:W4:Y:S01]  /*f940*/  MUFU.EX2 R208, R14 ;  /* 0x0000000e00d07308 */ /* 0x000f220000000800 */
[--C-:B------:R-:W-:Y:S01]  /*f950*/  FFMA.FTZ R15, R15, UR4, -R4.reuse ;  /* 0x000000040f0f7c23 */ /* 0x100fe20008010804 */
[----:B------:R-:W-:Y:S01]  /*f960*/  FFMA.FTZ R26, R26, UR4, -R4 ;  /* 0x000000041a1a7c23 */ /* 0x000fe20008010804 */
[--C-:B------:R-:W-:Y:S01]  /*f970*/  FFMA.FTZ R33, R33, UR4, -R136.reuse ;  /* 0x0000000421217c23 */ /* 0x100fe20008010888 */
[--C-:B------:R-:W-:Y:S01]  /*f980*/  FFMA.FTZ R20, R20, UR4, -R136.reuse ;  /* 0x0000000414147c23 */ /* 0x100fe20008010888 */
[--C-:B------:R-:W-:Y:S01]  /*f990*/  FFMA.FTZ R21, R21, UR4, -R136.reuse ;  /* 0x0000000415157c23 */ /* 0x100fe20008010888 */
[----:B------:R-:W-:Y:S01]  /*f9a0*/  FFMA.FTZ R229, R81, UR4, -R136 ;  /* 0x0000000451e57c23 */ /* 0x000fe20008010888 */
[--C-:B------:R-:W-:Y:S03]  /*f9b0*/  FFMA.FTZ R34, R34, UR4, -R135.reuse ;  /* 0x0000000422227c23 */ /* 0x100fe60008010887 */
[----:B------:R-:W-:Y:S01]  /*f9c0*/  MUFU.EX2 R183, R7 ;  /* 0x0000000700b77308 */ /* 0x000fe20000000800 */
[----:B-1----:R-:W-:Y:S01]  /*f9d0*/  SHF.R.U32.HI R5, RZ, 0x10, R176 ;  /* 0x00000010ff057819 */ /* 0x002fe200000116b0 */
[----:B---3--:R-:W-:Y:S01]  /*f9e0*/  IMAD.WIDE.U32 R12, R232, -0x2daee0ad, RZ ;  /* 0xd2511f53e80c7825 */ /* 0x008fe200078e00ff */
[----:B------:R-:W-:Y:S03]  /*f9f0*/  PRMT R184, R8, 0x5410, R184 ;  /* 0x0000541008b87816 */ /* 0x000fe600000000b8 */
[----:B------:R-:W-:Y:S01]  /*fa00*/  FFMA.FTZ R35, R35, UR4, -R135 ;  /* 0x0000000423237c23 */ /* 0x000fe20008010887 */
[----:B----4-:R-:W-:Y:S02]  /*fa10*/  IMAD.MOV.U32 R81, RZ, RZ, R207 ;  /* 0x000000ffff517224 */ /* 0x010fe400078e00cf */
[--C-:B------:R-:W-:Y:S01]  /*fa20*/  FFMA.FTZ R50, R50, UR4, -R135.reuse ;  /* 0x0000000432327c23 */ /* 0x100fe20008010887 */
[----:B------:R1:W-:Y:S01]  /*fa30*/  MUFU.EX2 R230, R18 ;  /* 0x0000001200e67308 */ /* 0x0003e20000000800 */
[----:B------:R-:W-:Y:S02]  /*fa40*/  IMAD.MOV.U32 R99, RZ, RZ, R208 ;  /* 0x000000ffff637224 */ /* 0x000fe400078e00d0 */
[----:B------:R-:W-:Y:S01]  /*fa50*/  FFMA.FTZ R14, R100, UR4, -R136 ;  /* 0x00000004640e7c23 */ /* 0x000fe20008010888 */
[--C-:B------:R-:W-:Y:S01]  /*fa60*/  FFMA.FTZ R38, R38, UR4, -R135.reuse ;  /* 0x0000000426267c23 */ /* 0x100fe20008010887 */
[--C-:B------:R-:W-:Y:S01]  /*fa70*/  FFMA.FTZ R67, R67, UR4, -R135.reuse ;  /* 0x0000000443437c23 */ /* 0x100fe20008010887 */
[--C-:B------:R-:W-:Y:S01]  /*fa80*/  FFMA.FTZ R47, R47, UR4, -R4.reuse ;  /* 0x000000042f2f7c23 */ /* 0x100fe20008010804 */
[----:B------:R-:W-:Y:S01]  /*fa90*/  FFMA.FTZ R76, R122, UR4, -R4 ;  /* 0x000000047a4c7c23 */ /* 0x000fe20008010804 */
[----:B------:R-:W-:Y:S02]  /*faa0*/  IMAD.MOV.U32 R56, RZ, RZ, R16 ;  /* 0x000000ffff387224 */ /* 0x000fe400078e0010 */
[----:B------:R3:W-:Y:S01]  /*fab0*/  MUFU.EX2 R238, R19 ;  /* 0x0000001300ee7308 */ /* 0x0007e20000000800 */
[----:B------:R-:W-:Y:S01]  /*fac0*/  FMUL.FTZ R16, R132, R152 ;  /* 0x0000009884107220 */ /* 0x000fe20000410000 */
[----:B------:R-:W-:Y:S01]  /*fad0*/  LOP3.LUT R8, R176, 0xffff, RZ, 0xc0, !PT ;  /* 0x0000ffffb0087812 */ /* 0x000fe200078ec0ff */
[----:B------:R-:W-:Y:S01]  /*fae0*/  FFMA.FTZ R199, R130, UR4, -R135 ;  /* 0x0000000482c77c23 */ /* 0x000fe20008010887 */
[--C-:B------:R-:W-:Y:S01]  /*faf0*/  FFMA.FTZ R130, R93, UR4, -R6.reuse ;  /* 0x000000045d827c23 */ /* 0x100fe20008010806 */
[----:B------:R-:W-:Y:S01]  /*fb00*/  FFMA.FTZ R93, R120, UR4, -R6 ;  /* 0x00000004785d7c23 */ /* 0x000fe20008010806 */
[----:B------:R-:W-:Y:S01]  /*fb10*/  SHF.R.U32.HI R8, RZ, 0x8, R8 ;  /* 0x00000008ff087819 */ /* 0x000fe20000011608 */
[--C-:B------:R-:W-:Y:S03]  /*fb20*/  FFMA.FTZ R203, R101, UR4, -R136.reuse ;  /* 0x0000000465cb7c23 */ /* 0x100fe60008010888 */
[----:B------:R4:W4:Y:S01]  /*fb30*/  MUFU.EX2 R222, R15 ;  /* 0x0000000f00de7308 */ /* 0x0009220000000800 */
[----:B------:R-:W-:Y:S01]  /*fb40*/  LOP3.LUT R5, R5, 0xff, RZ, 0xc0, !PT ;  /* 0x000000ff05057812 */ /* 0x000fe200078ec0ff */
[----:B-1----:R-:W-:Y:S01]  /*fb50*/  FFMA.FTZ R18, R96, UR4, -R136 ;  /* 0x0000000460127c23 */ /* 0x002fe20008010888 */
[----:B------:R-:W-:Y:S01]  /*fb60*/  SHF.R.U32.HI R176, RZ, 0x18, R176 ;  /* 0x00000018ffb07819 */ /* 0x000fe200000116b0 */
[----:B------:R-:W-:Y:S01]  /*fb70*/  FFMA.FTZ R231, R129, UR4, -R136 ;  /* 0x0000000481e77c23 */ /* 0x000fe20008010888 */
[----:B------:R-:W-:Y:S01]  /*fb80*/  PRMT R177, R10, 0x5410, R8 ;  /* 0x000054100ab17816 */ /* 0x000fe20000000008 */
[----:B------:R-:W-:Y:S01]  /*fb90*/  FFMA.FTZ R10, R36, UR4, -R136 ;  /* 0x00000004240a7c23 */ /* 0x000fe20008010888 */
[----:B------:R-:W-:Y:S03]  /*fba0*/  PRMT R176, R5, 0x5410, R176 ;  /* 0x0000541005b07816 */ /* 0x000fe600000000b0 */
[----:B------:R1:W-:Y:S01]  /*fbb0*/  MUFU.EX2 R240, R17 ;  /* 0x0000001100f07308 */ /* 0x0003e20000000800 */
[----:B------:R-:W-:Y:S01]  /*fbc0*/  SHF.R.U32.HI R5, RZ, 0x8, R179 ;  /* 0x00000008ff057819 */ /* 0x000fe200000116b3 */
[--C-:B------:R-:W-:Y:S01]  /*fbd0*/  FFMA.FTZ R179, R112, UR4, -R136.reuse ;  /* 0x0000000470b37c23 */ /* 0x100fe20008010888 */
[----:B------:R-:W-:Y:S04]  /*fbe0*/  IMAD.WIDE.U32 R8, R233, -0x2daee0ad, RZ ;  /* 0xd2511f53e9087825 */ /* 0x000fe800078e00ff */
[----:B---3--:R-:W-:Y:S01]  /*fbf0*/  FFMA.FTZ R19, R116, UR4, -R136 ;  /* 0x0000000474137c23 */ /* 0x008fe20008010888 */
[----:B------:R-:W-:Y:S01]  /*fc00*/  FFMA.FTZ R220, R71, UR4, -R135 ;  /* 0x0000000447dc7c23 */ /* 0x000fe20008010887 */
[----:B------:R-:W-:Y:S01]  /*fc10*/  IMAD.MOV.U32 R100, RZ, RZ, R179 ;  /* 0x000000ffff647224 */ /* 0x000fe200078e00b3 */
[----:B------:R-:W-:Y:S01]  /*fc20*/  MUFU.EX2 R241, R35 ;  /* 0x0000002300f17308 */ /* 0x000fe20000000800 */
[----:B------:R-:W-:Y:S01]  /*fc30*/  LOP3.LUT R7, R9, UR11, R250, 0x96, !PT ;  /* 0x0000000b09077c12 */ /* 0x000fe2000f8e96fa */
[----:B------:R-:W-:Y:S01]  /*fc40*/  FFMA.FTZ R112, R73, UR4, -R6 ;  /* 0x0000000449707c23 */ /* 0x000fe20008010806 */
[----:B------:R-:W-:Y:S01]  /*fc50*/  LOP3.LUT R8, R13, UR9, R8, 0x96, !PT ;  /* 0x000000090d087c12 */ /* 0x000fe2000f8e9608 */
[----:B------:R-:W-:Y:S01]  /*fc60*/  FMUL.FTZ R13, R2, R169 ;  /* 0x000000a9020d7220 */ /* 0x000fe20000410000 */
[----:B----4-:R-:W-:Y:S01]  /*fc70*/  FFMA.FTZ R15, R131, UR4, -R135 ;  /* 0x00000004830f7c23 */ /* 0x010fe20008010887 */
[--C-:B------:R-:W-:Y:S01]  /*fc80*/  FFMA.FTZ R71, R61, UR4, -R6.reuse ;  /* 0x000000043d477c23 */ /* 0x100fe20008010806 */
[--C-:B------:R-:W-:Y:S03]  /*fc90*/  FFMA.FTZ R129, R88, UR4, -R6.reuse ;  /* 0x0000000458817c23 */ /* 0x100fe60008010806 */
[----:B------:R3:W-:Y:S01]  /*fca0*/  MUFU.EX2 R179, R10 ;  /* 0x0000000a00b37308 */ /* 0x0007e20000000800 */
[--C-:B------:R-:W-:Y:S01]  /*fcb0*/  FFMA.FTZ R116, R89, UR4, -R6.reuse ;  /* 0x0000000459747c23 */ /* 0x100fe20008010806 */
[--C-:B------:R-:W-:Y:S01]  /*fcc0*/  FFMA.FTZ R131, R92, UR4, -R6.reuse ;  /* 0x000000045c837c23 */ /* 0x100fe20008010806 */
[--C-:B------:R-:W-:Y:S01]  /*fcd0*/  FFMA.FTZ R96, R105, UR4, -R6.reuse ;  /* 0x0000000469607c23 */ /* 0x100fe20008010806 */
[----:B------:R-:W-:Y:S01]  /*fce0*/  FFMA.FTZ R101, R124, UR4, -R6 ;  /* 0x000000047c657c23 */ /* 0x000fe20008010806 */
[----:B------:R-:W-:Y:S04]  /*fcf0*/  IMAD.WIDE.U32 R8, R8, -0x326172a9, RZ ;  /* 0xcd9e8d5708087825 */ /* 0x000fe800078e00ff */
[--C-:B------:R-:W-:Y:S01]  /*fd00*/  FFMA.FTZ R11, R11, UR4, -R4.reuse ;  /* 0x000000040b0b7c23 */ /* 0x100fe20008010804 */
[----:B------:R-:W-:Y:S01]  /*fd10*/  MUFU.EX2 R208, R42 ;  /* 0x0000002a00d07308 */ /* 0x000fe20000000800 */
[----:B------:R-:W-:Y:S04]  /*fd20*/  IMAD.WIDE.U32 R6, R7, -0x326172a9, RZ ;  /* 0xcd9e8d5707067825 */ /* 0x000fe800078e00ff */
[----:B------:R-:W-:Y:S01]  /*fd30*/  FFMA.FTZ R105, R78, UR4, -R4 ;  /* 0x000000044e697c23 */ /* 0x000fe20008010804 */
[----:B------:R-:W-:Y:S01]  /*fd40*/  FFMA.FTZ R48, R48, UR4, -R136 ;  /* 0x0000000430307c23 */ /* 0x000fe20008010888 */
[----:B------:R-:W-:Y:S01]  /*fd50*/  IMAD.MOV.U32 R89, RZ, RZ, R247 ;  /* 0x000000ffff597224 */ /* 0x000fe200078e00f7 */
[----:B------:R-:W-:Y:S01]  /*fd60*/  LOP3.LUT R6, R9, UR8, R6, 0x96, !PT ;  /* 0x0000000809067c12 */ /* 0x000fe2000f8e9606 */
[----:B------:R-:W-:Y:S01]  /*fd70*/  IMAD.MOV.U32 R36, RZ, RZ, R242 ;  /* 0x000000ffff247224 */ /* 0x000fe200078e00f2 */
[----:B------:R4:W4:Y:S01]  /*fd80*/  MUFU.EX2 R202, R11 ;  /* 0x0000000b00ca7308 */ /* 0x0009220000000800 */
[----:B------:R-:W2:Y:S01]  /*fd90*/  LDL.LU R9, [R1+0x34] ;  /* 0x0000340001097983 */ /* 0x000ea20000300800 */
[----:B-1----:R-:W-:Y:S02]  /*fda0*/  IMAD.MOV.U32 R17, RZ, RZ, R239 ;  /* 0x000000ffff117224 */ /* 0x002fe400078e00ef */
[--C-:B------:R-:W-:Y:S01]  /*fdb0*/  FFMA.FTZ R49, R49, UR4, -R136.reuse ;  /* 0x0000000431317c23 */ /* 0x100fe20008010888 */
[--C-:B------:R-:W-:Y:S01]  /*fdc0*/  FFMA.FTZ R64, R64, UR4, -R136.reuse ;  /* 0x0000000440407c23 */ /* 0x100fe20008010888 */
[----:B---3--:R-:W3:Y:S01]  /*fdd0*/  LDL.LU R10, [R1+0x38] ;  /* 0x00003800010a7983 */ /* 0x008ee20000300800 */
[----:B------:R-:W-:Y:S02]  /*fde0*/  IMAD.MOV.U32 R57, RZ, RZ, R17 ;  /* 0x000000ffff397224 */ /* 0x000fe400078e0011 */
[----:B------:R-:W-:Y:S01]  /*fdf0*/  FMUL.FTZ R17, R132, R153 ;  /* 0x0000009984117220 */ /* 0x000fe20000410000 */
        /* <DEDUP_REMOVED lines=8> */
[----:B------:R-:W-:Y:S01]  /*fe80*/  MUFU.EX2 R239, R34 ;  /* 0x0000002200ef7308 */ /* 0x000fe20000000800 */
[--C-:B----4-:R-:W-:Y:S01]  /*fe90*/  FFMA.FTZ R11, R37, UR4, -R136.reuse ;  /* 0x00000004250b7c23 */ /* 0x110fe20008010888 */
[----:B------:R-:W-:Y:S01]  /*fea0*/  FFMA.FTZ R136, R117, UR4, -R136 ;  /* 0x0000000475887c23 */ /* 0x000fe20008010888 */
[----:B------:R-:W-:Y:S02]  /*feb0*/  IMAD.MOV.U32 R37, RZ, RZ, R243 ;  /* 0x000000ffff257224 */ /* 0x000fe400078e00f3 */
[--C-:B------:R-:W-:Y:S01]  /*fec0*/  FFMA.FTZ R66, R66, UR4, -R135.reuse ;  /* 0x0000000442427c23 */ /* 0x100fe20008010887 */
[--C-:B------:R-:W-:Y:S01]  /*fed0*/  FFMA.FTZ R54, R54, UR4, -R135.reuse ;  /* 0x0000000436367c23 */ /* 0x100fe20008010887 */
[----:B------:R-:W-:Y:S01]  /*fee0*/  FFMA.FTZ R201, R82, UR4, -R135 ;  /* 0x0000000452c97c23 */ /* 0x000fe20008010887 */
[----:B------:R-:W-:Y:S02]  /*fef0*/  IMAD.MOV.U32 R35, RZ, RZ, R37 ;  /* 0x000000ffff237224 */ /* 0x000fe400078e0025 */
[----:B------:R4:W-:Y:S01]  /*ff00*/  MUFU.EX2 R117, R26 ;  /* 0x0000001a00757308 */ /* 0x0009e20000000800 */
[----:B-1----:R-:W-:Y:S02]  /*ff10*/  IMAD.MOV.U32 R32, RZ, RZ, R204 ;  /* 0x000000ffff207224 */ /* 0x002fe400078e00cc */
[--C-:B------:R-:W-:Y:S01]  /*ff20*/  FFMA.FTZ R204, R118, UR4, -R135.reuse ;  /* 0x0000000476cc7c23 */ /* 0x100fe20008010887 */
[--C-:B------:R-:W-:Y:S01]  /*ff30*/  FFMA.FTZ R252, R83, UR4, -R135.reuse ;  /* 0x0000000453fc7c23 */ /* 0x100fe20008010887 */
[--C-:B------:R-:W-:Y:S01]  /*ff40*/  FFMA.FTZ R84, R114, UR4, -R135.reuse ;  /* 0x0000000472547c23 */ /* 0x100fe20008010887 */
[--C-:B------:R-:W-:Y:S01]  /*ff50*/  FFMA.FTZ R87, R102, UR4, -R135.reuse ;  /* 0x0000000466577c23 */ /* 0x100fe20008010887 */
[----:B------:R-:W-:Y:S01]  /*ff60*/  FFMA.FTZ R135, R119, UR4, -R135 ;  /* 0x0000000477877c23 */ /* 0x000fe20008010887 */
[--C-:B------:R-:W-:Y:S02]  /*ff70*/  FFMA.FTZ R119, R90, UR4, -R4.reuse ;  /* 0x000000045a777c23 */ /* 0x100fe40008010804 */
[----:B------:R1:W-:Y:S01]  /*ff80*/  MUFU.EX2 R243, R33 ;  /* 0x0000002100f37308 */ /* 0x0003e20000000800 */
[--C-:B------:R-:W-:Y:S01]  /*ff90*/  FFMA.FTZ R120, R110, UR4, -R4.reuse ;  /* 0x000000046e787c23 */ /* 0x100fe20008010804 */
[--C-:B------:R-:W-:Y:S01]  /*ffa0*/  FFMA.FTZ R90, R107, UR4, -R4.reuse ;  /* 0x000000046b5a7c23 */ /* 0x100fe20008010804 */
[--C-:B------:R-:W-:Y:S01]  /*ffb0*/  FFMA.FTZ R110, R127, UR4, -R4.reuse ;  /* 0x000000047f6e7c23 */ /* 0x100fe20008010804 */
[----:B------:R-:W-:Y:S01]  /*ffc0*/  PRMT R182, R182, 0x5410, R5 ;  /* 0x00005410b6b67816 */ /* 0x000fe20000000005 */
[--C-:B------:R-:W-:Y:S01]  /*ffd0*/  FFMA.FTZ R27, R27, UR4, -R4.reuse ;  /* 0x000000041b1b7c23 */ /* 0x100fe20008010804 */
[--C-:B------:R-:W-:Y:S01]  /*ffe0*/  FFMA.FTZ R30, R30, UR4, -R4.reuse ;  /* 0x000000041e1e7c23 */ /* 0x100fe20008010804 */
[----:B------:R-:W-:Y:S03]  /*fff0*/  FFMA.FTZ R31, R31, UR4, -R4 ;  /* 0x000000041f1f7c23 */ /* 0x000fe60008010804 */
[----:B------:R1:W-:Y:S01]  /*10000*/  MUFU.EX2 R198, R22 ;  /* 0x0000001600c67308 */ /* 0x0003e20000000800 */
[----:B----4-:R-:W-:Y:S02]  /*10010*/  IMAD.MOV.U32 R26, RZ, RZ, R32 ;  /* 0x000000ffff1a7224 */ /* 0x010fe400078e0020 */
[--C-:B------:R-:W-:Y:S01]  /*10020*/  FFMA.FTZ R60, R58, UR4, -R4.reuse ;  /* 0x000000043a3c7c23 */ /* 0x100fe20008010804 */
[--C-:B------:R-:W-:Y:S01]  /*10030*/  FFMA.FTZ R61, R59, UR4, -R4.reuse ;  /* 0x000000043b3d7c23 */ /* 0x100fe20008010804 */
[--C-:B------:R-:W-:Y:S01]  /*10040*/  FFMA.FTZ R73, R63, UR4, -R4.reuse ;  /* 0x000000043f497c23 */ /* 0x100fe20008010804 */
[--C-:B------:R-:W-:Y:S01]  /*10050*/  FFMA.FTZ R113, R79, UR4, -R4.reuse ;  /* 0x000000044f717c23 */ /* 0x100fe20008010804 */
[--C-:B------:R-:W-:Y:S01]  /*10060*/  FFMA.FTZ R92, R74, UR4, -R4.reuse ;  /* 0x000000044a5c7c23 */ /* 0x100fe20008010804 */
[--C-:B------:R-:W-:Y:S02]  /*10070*/  FFMA.FTZ R118, R91, UR4, -R4.reuse ;  /* 0x000000045b767c23 */ /* 0x100fe40008010804 */
[----:B------:R4:W-:Y:S01]  /*10080*/  MUFU.EX2 R221, R23 ;  /* 0x0000001700dd7308 */ /* 0x0009e20000000800 */
[--C-:B------:R-:W-:Y:S01]  /*10090*/  FFMA.FTZ R124, R94, UR4, -R4.reuse ;  /* 0x000000045e7c7c23 */ /* 0x100fe20008010804 */
[--C-:B------:R-:W-:Y:S01]  /*100a0*/  FFMA.FTZ R128, R95, UR4, -R4.reuse ;  /* 0x000000045f807c23 */ /* 0x100fe20008010804 */
[--C-:B------:R-:W-:Y:S01]  /*100b0*/  FFMA.FTZ R247, R111, UR4, -R4.reuse ;  /* 0x000000046ff77c23 */ /* 0x100fe20008010804 */
[--C-:B------:R-:W-:Y:S01]  /*100c0*/  FFMA.FTZ R106, R106, UR4, -R4.reuse ;  /* 0x000000046a6a7c23 */ /* 0x100fe20008010804 */
[--C-:B------:R-:W-:Y:S01]  /*100d0*/  FFMA.FTZ R126, R126, UR4, -R4.reuse ;  /* 0x000000047e7e7c23 */ /* 0x100fe20008010804 */
[----:B------:R-:W-:Y:S01]  /*100e0*/  FFMA.FTZ R85, R123, UR4, -R4 ;  /* 0x000000047b557c23 */ /* 0x000fe20008010804 */
[----:B------:R-:W-:Y:S03]  /*100f0*/  LOP3.LUT R5, R181, 0xff, RZ, 0xc0, !PT ;  /* 0x000000ffb5057812 */ /* 0x000fe600078ec0ff */
[----:B------:R-:W-:Y:S01]  /*10100*/  MUFU.EX2 R111, R30 ;  /* 0x0000001e006f7308 */ /* 0x000fe20000000800 */
[----:B------:R-:W-:Y:S01]  /*10110*/  LOP3.LUT R4, R7, UR10, R26, 0x96, !PT ;  /* 0x0000000a07047c12 */ /* 0x000fe2000f8e961a */
[----:B------:R-:W-:Y:S01]  /*10120*/  IMAD.MOV.U32 R34, RZ, RZ, R36 ;  /* 0x000000ffff227224 */ /* 0x000fe200078e0024 */
[----:B------:R-:W-:Y:S01]  /*10130*/  PRMT R180, R5, 0x5410, R180 ;  /* 0x0000541005b47816 */ /* 0x000fe200000000b4 */
[----:B------:R-:W-:Y:S04]  /*10140*/  IMAD.WIDE.U32 R36, R6, -0x2daee0ad, RZ ;  /* 0xd2511f5306247825 */ /* 0x000fe800078e00ff */
[----:B------:R-:W-:Y:S02]  /*10150*/  FMUL.FTZ R32, R132, R144 ;  /* 0x0000009084207220 */ /* 0x000fe40000410000 */
[----:B------:R-:W-:Y:S01]  /*10160*/  MUFU.EX2 R83, R27 ;  /* 0x0000001b00537308 */ /* 0x000fe20000000800 */
[----:B------:R-:W-:Y:S04]  /*10170*/  IMAD.WIDE.U32 R4, R4, -0x2daee0ad, RZ ;  /* 0xd2511f5304047825 */ /* 0x000fe800078e00ff */
[----:B-1----:R-:W-:Y:S01]  /*10180*/  IMAD.MOV.U32 R33, RZ, RZ, R205 ;  /* 0x000000ffff217224 */ /* 0x002fe200078e00cd */
[----:B------:R-:W-:Y:S01]  /*10190*/  LOP3.LUT R7, R5, UR7, R12, 0x96, !PT ;  /* 0x0000000705077c12 */ /* 0x000fe2000f8e960c */
[----:B------:R-:W-:Y:S01]  /*101a0*/  FMUL.FTZ R12, R2, R168 ;  /* 0x000000a8020c7220 */ /* 0x000fe20000410000 */
[----:B------:R-:W-:Y:S02]  /*101b0*/  LOP3.LUT R4, R37, UR5, R4, 0x96, !PT ;  /* 0x0000000525047c12 */ /* 0x000fe4000f8e9604 */
[----:B------:R1:W-:Y:S01]  /*101c0*/  MUFU.EX2 R205, R24 ;  /* 0x0000001800cd7308 */ /* 0x0003e20000000800 */
[----:B------:R-:W-:Y:S02]  /*101d0*/  IMAD.MOV.U32 R82, RZ, RZ, R231 ;  /* 0x000000ffff527224 */ /* 0x000fe400078e00e7 */
[----:B------:R-:W-:Y:S04]  /*101e0*/  IMAD.WIDE.U32 R6, R7, -0x326172a9, RZ ;  /* 0xcd9e8d5707067825 */ /* 0x000fe800078e00ff */
[----:B------:R-:W-:Y:S01]  /*101f0*/  IMAD.WIDE.U32 R4, R4, -0x326172a9, RZ ;  /* 0xcd9e8d5704047825 */ /* 0x000fe200078e00ff */
[----:B------:R-:W-:Y:S02]  /*10200*/  LOP3.LUT R7, R7, UR6, R8, 0x96, !PT ;  /* 0x0000000607077c12 */ /* 0x000fe4000f8e9608 */
[----:B------:R-:W-:Y:S01]  /*10210*/  MUFU.EX2 R207, R43 ;  /* 0x0000002b00cf7308 */ /* 0x000fe20000000800 */
[----:B------:R-:W-:Y:S01]  /*10220*/  IMAD.MOV.U32 R78, RZ, RZ, R204 ;  /* 0x000000ffff4e7224 */ /* 0x000fe200078e00cc */
[----:B------:R-:W-:Y:S01]  /*10230*/  LOP3.LUT R6, R5, UR16, R6, 0x96, !PT ;  /* 0x0000001005067c12 */ /* 0x000fe2000f8e9606 */
[----:B------:R-:W-:Y:S01]  /*10240*/  IMAD.MOV.U32 R22, RZ, RZ, R220 ;  /* 0x000000ffff167224 */ /* 0x000fe200078e00dc */
[C---:B------:R-:W-:Y:S01]  /*10250*/  LOP3.LUT R5, R4.reuse, 0xffff, RZ, 0xc0, !PT ;  /* 0x0000ffff04057812 */ /* 0x040fe200078ec0ff */
[----:B----4-:R-:W-:Y:S01]  /*10260*/  IMAD.MOV.U32 R23, RZ, RZ, R200 ;  /* 0x000000ffff177224 */ /* 0x010fe200078e00c8 */
[----:B------:R-:W-:Y:S04]  /*10270*/  LOP3.LUT R8, R4, 0xff, RZ, 0xc0, !PT ;  /* 0x000000ff04087812 */ /* 0x000fe800078ec0ff */
[----:B------:R-:W-:Y:S01]  /*10280*/  MUFU.EX2 R204, R46 ;  /* 0x0000002e00cc7308 */ /* 0x000fe20000000800 */
[----:B------:R-:W-:Y:S01]  /*10290*/  SHF.R.U32.HI R5, RZ, 0x8, R5 ;  /* 0x00000008ff057819 */ /* 0x000fe20000011605 */
[----:B-1----:R-:W-:Y:S02]  /*102a0*/  IMAD.MOV.U32 R24, RZ, RZ, R237 ;  /* 0x000000ffff187224 */ /* 0x002fe400078e00ed */
[----:B------:R-:W-:Y:S01]  /*102b0*/  IMAD.MOV.U32 R30, RZ, RZ, R56 ;  /* 0x000000ffff1e7224 */ /* 0x000fe200078e0038 */
[----:B------:R-:W-:Y:S01]  /*102c0*/  PRMT R58, R8, 0x5410, R5 ;  /* 0x00005410083a7816 */ /* 0x000fe20000000005 */
[----:B------:R-:W-:Y:S01]  /*102d0*/  IMAD.MOV.U32 R91, RZ, RZ, R23 ;  /* 0x000000ffff5b7224 */ /* 0x000fe200078e0017 */
[--C-:B------:R-:W-:Y:S03]  /*102e0*/  SHF.R.U32.HI R8, RZ, 0x10, R4.reuse ;  /* 0x00000010ff087819 */ /* 0x100fe60000011604 */
[----:B------:R-:W-:Y:S01]  /*102f0*/  MUFU.EX2 R88, R25 ;  /* 0x0000001900587308 */ /* 0x000fe20000000800 */
[----:B------:R-:W-:Y:S01]  /*10300*/  SHF.R.U32.HI R5, RZ, 0x18, R4 ;  /* 0x00000018ff057819 */ /* 0x000fe20000011604 */
[----:B------:R-:W-:Y:S01]  /*10310*/  FMUL.FTZ R23, R3, R151 ;  /* 0x0000009703177220 */ /* 0x000fe20000410000 */
[----:B------:R-:W-:Y:S01]  /*10320*/  LOP3.LUT R4, R8, 0xff, RZ, 0xc0, !PT ;  /* 0x000000ff08047812 */ /* 0x000fe200078ec0ff */
[----:B------:R-:W-:Y:S01]  /*10330*/  IMAD.MOV.U32 R94, RZ, RZ, R222 ;  /* 0x000000ffff5e7224 */ /* 0x000fe200078e00de */
[----:B------:R-:W-:Y:S01]  /*10340*/  LOP3.LUT R8, R6, 0xff, RZ, 0xc0, !PT ;  /* 0x000000ff06087812 */ /* 0x000fe200078ec0ff */
[----:B------:R-:W-:Y:S01]  /*10350*/  IMAD.MOV.U32 R95, RZ, RZ, R202 ;  /* 0x000000ffff5f7224 */ /* 0x000fe200078e00ca */
[----:B------:R-:W-:Y:S01]  /*10360*/  PRMT R59, R4, 0x5410, R5 ;  /* 0x00005410043b7816 */ /* 0x000fe20000000005 */
[----:B------:R-:W-:Y:S02]  /*10370*/  IMAD.WIDE.U32 R4, R7, -0x2daee0ad, RZ ;  /* 0xd2511f5307047825 */ /* 0x000fe400078e00ff */
[----:B------:R1:W4:Y:S02]  /*10380*/  MUFU.EX2 R25, R29 ;  /* 0x0000001d00197308 */ /* 0x0003240000000800 */
[----:B------:R-:W-:Y:S01]  /*10390*/  IMAD.MOV.U32 R107, RZ, RZ, R95 ;  /* 0x000000ffff6b7224 */ /* 0x000fe200078e005f */
[----:B------:R-:W-:Y:S01]  /*103a0*/  LOP3.LUT R36, R5, UR15, R36, 0x96, !PT ;  /* 0x0000000f05247c12 */ /* 0x000fe2000f8e9624 */
[----:B------:R-:W-:Y:S01]  /*103b0*/  IMAD.MOV.U32 R95, RZ, RZ, R24 ;  /* 0x000000ffff5f7224 */ /* 0x000fe200078e0018 */
[----:B------:R-:W-:Y:S01]  /*103c0*/  LOP3.LUT R5, R4, 0xffff, RZ, 0xc0, !PT ;  /* 0x0000ffff04057812 */ /* 0x000fe200078ec0ff */
[----:B------:R-:W-:Y:S01]  /*103d0*/  FMUL.FTZ R24, R2, R160 ;  /* 0x000000a002187220 */ /* 0x000fe20000410000 */
[----:B------:R-:W-:Y:S03]  /*103e0*/  LOP3.LUT R7, R4, 0xff, RZ, 0xc0, !PT ;  /* 0x000000ff04077812 */ /* 0x000fe600078ec0ff */
[----:B------:R-:W-:Y:S01]  /*103f0*/  MUFU.EX2 R181, R38 ;  /* 0x0000002600b57308 */ /* 0x000fe20000000800 */
[----:B------:R-:W-:Y:S01]  /*10400*/  SHF.R.U32.HI R5, RZ, 0x8, R5 ;  /* 0x00000008ff057819 */ /* 0x000fe20000011605 */
[----:B------:R-:W-:Y:S02]  /*10410*/  IMAD.MOV.U32 R27, RZ, RZ, R33 ;  /* 0x000000ffff1b7224 */ /* 0x000fe400078e0021 */
[----:B------:R-:W-:Y:S01]  /*10420*/  FMUL.FTZ R33, R132, R145 ;  /* 0x0000009184217220 */ /* 0x000fe20000410000 */
[----:B------:R-:W-:Y:S01]  /*10430*/  IMAD.MOV.U32 R122, RZ, RZ, R34 ;  /* 0x000000ffff7a7224 */ /* 0x000fe200078e0022 */
[----:B------:R-:W-:Y:S01]  /*10440*/  PRMT R42, R7, 0x5410, R5 ;  /* 0x00005410072a7816 */ /* 0x000fe20000000005 */
[----:B------:R-:W-:Y:S01]  /*10450*/  FMUL.FTZ R34, R3, R146 ;  /* 0x0000009203227220 */ /* 0x000fe20000410000 */
[--C-:B------:R-:W-:Y:S02]  /*10460*/  SHF.R.U32.HI R7, RZ, 0x10, R4.reuse ;  /* 0x00000010ff077819 */ /* 0x100fe40000011604 */
[----:B------:R4:W4:Y:S01]  /*10470*/  MUFU.EX2 R114, R28 ;  /* 0x0000001c00727308 */ /* 0x0009220000000800 */
[----:B------:R-:W-:Y:S01]  /*10480*/  SHF.R.U32.HI R5, RZ, 0x18, R4 ;  /* 0x00000018ff057819 */ /* 0x000fe20000011604 */
[----:B------:R-:W-:Y:S01]  /*10490*/  IMAD.MOV.U32 R86, RZ, RZ, R203 ;  /* 0x000000ffff567224 */ /* 0x000fe200078e00cb */
[----:B------:R-:W-:Y:S01]  /*104a0*/  LOP3.LUT R4, R7, 0xff, RZ, 0xc0, !PT ;  /* 0x000000ff07047812 */ /* 0x000fe200078ec0ff */
[----:B-1----:R-:W-:Y:S01]  /*104b0*/  FMUL.FTZ R29, R2, R157 ;  /* 0x0000009d021d7220 */ /* 0x002fe20000410000 */
[----:B------:R-:W-:Y:S01]  /*104c0*/  LOP3.LUT R7, R6, 0xffff, RZ, 0xc0, !PT ;  /* 0x0000ffff06077812 */ /* 0x000fe200078ec0ff */
[----:B----4-:R-:W-:Y:S02]  /*104d0*/  IMAD.MOV.U32 R127, RZ, RZ, R25 ;  /* 0x000000ffff7f7224 */ /* 0x010fe400078e0019 */
[----:B------:R-:W-:Y:S02]  /*104e0*/  FMUL.FTZ R25, R2, R161 ;  /* 0x000000a102197220 */ /* 0x000fe40000410000 */
[----:B------:R1:W-:Y:S01]  /*104f0*/  MUFU.EX2 R237, R51 ;  /* 0x0000003300ed7308 */ /* 0x0003e20000000800 */
[----:B------:R-:W-:Y:S01]  /*10500*/  SHF.R.U32.HI R7, RZ, 0x8, R7 ;  /* 0x00000008ff077819 */ /* 0x000fe20000011607 */
[----:B------:R-:W-:Y:S02]  /*10510*/  IMAD.MOV.U32 R123, RZ, RZ, R35 ;  /* 0x000000ffff7b7224 */ /* 0x000fe400078e0023 */
[C---:B------:R-:W-:Y:S01]  /*10520*/  FMUL.FTZ R35, R3.reuse, R147 ;  /* 0x0000009303237220 */ /* 0x040fe20000410000 */
[----:B------:R-:W-:Y:S01]  /*10530*/  IMAD.MOV.U32 R79, RZ, RZ, R19 ;  /* 0x000000ffff4f7224 */ /* 0x000fe200078e0013 */
[----:B------:R-:W-:Y:S01]  /*10540*/  PRMT R56, R8, 0x5410, R7 ;  /* 0x0000541008387816 */ /* 0x000fe20000000007 */
[C---:B------:R-:W-:Y:S01]  /*10550*/  FMUL.FTZ R19, R3.reuse, R155 ;  /* 0x0000009b03137220 */ /* 0x040fe20000410000 */
[--C-:B------:R-:W-:Y:S02]  /*10560*/  SHF.R.U32.HI R8, RZ, 0x10, R6.reuse ;  /* 0x00000010ff087819 */ /* 0x100fe40000011606 */
[----:B------:R4:W-:Y:S01]  /*10570*/  MUFU.EX2 R233, R49 ;  /* 0x0000003100e97308 */ /* 0x0009e20000000800 */
[----:B------:R-:W-:Y:S01]  /*10580*/  SHF.R.U32.HI R7, RZ, 0x18, R6 ;  /* 0x00000018ff077819 */ /* 0x000fe20000011606 */
[----:B------:R-:W-:Y:S01]  /*10590*/  IMAD.MOV.U32 R28, RZ, RZ, R83 ;  /* 0x000000ffff1c7224 */ /* 0x000fe200078e0053 */
[----:B------:R-:W-:Y:S01]  /*105a0*/  LOP3.LUT R6, R8, 0xff, RZ, 0xc0, !PT ;  /* 0x000000ff08067812 */ /* 0x000fe200078ec0ff */
[----:B------:R-:W-:Y:S02]  /*105b0*/  IMAD.MOV.U32 R83, RZ, RZ, R100 ;  /* 0x000000ffff537224 */ /* 0x000fe400078e0064 */
[C---:B------:R-:W-:Y:S01]  /*105c0*/  FMUL.FTZ R8, R2.reuse, R172 ;  /* 0x000000ac02087220 */ /* 0x040fe20000410000 */
[----:B------:R-:W-:Y:S03]  /*105d0*/  IMAD.MOV.U32 R43, RZ, RZ, R114 ;  /* 0x000000ffff2b7224 */ /* 0x000fe600078e0072 */
[----:B------:R4:W-:Y:S01]  /*105e0*/  MUFU.EX2 R231, R50 ;  /* 0x0000003200e77308 */ /* 0x0009e20000000800 */
[----:B-1----:R-:W-:Y:S02]  /*105f0*/  IMAD.MOV.U32 R51, RZ, RZ, R94 ;  /* 0x000000ffff337224 */ /* 0x002fe400078e005e */
[----:B------:R-:W-:Y:S02]  /*10600*/  IMAD.MOV.U32 R94, RZ, RZ, R99 ;  /* 0x000000ffff5e7224 */ /* 0x000fe400078e0063 */
[----:B------:R-:W-:Y:S02]  /*10610*/  IMAD.MOV.U32 R121, RZ, RZ, R199 ;  /* 0x000000ffff797224 */ /* 0x000fe400078e00c7 */
[----:B------:R-:W-:Y:S03]  /*10620*/  IMAD.MOV.U32 R102, RZ, RZ, R201 ;  /* 0x000000ffff667224 */ /* 0x000fe600078e00c9 */
[----:B------:R1:W2:Y:S01]  /*10630*/  MUFU.EX2 R75, R31 ;  /* 0x0000001f004b7308 */ /* 0x0002a20000000800 */
[----:B----4-:R-:W-:Y:S02]  /*10640*/  IMAD.MOV.U32 R49, RZ, RZ, R91 ;  /* 0x000000ffff317224 */ /* 0x010fe400078e005b */
[----:B------:R-:W-:Y:S02]  /*10650*/  IMAD.MOV.U32 R74, RZ, RZ, R121 ;  /* 0x000000ffff4a7224 */ /* 0x000fe400078e0079 */
[----:B------:R-:W-:Y:S02]  /*10660*/  IMAD.MOV.U32 R37, RZ, RZ, R49 ;  /* 0x000000ffff257224 */ /* 0x000fe400078e0031 */
[----:B------:R-:W-:Y:S03]  /*10670*/  IMAD.MOV.U32 R121, RZ, RZ, R18 ;  /* 0x000000ffff797224 */ /* 0x000fe600078e0012 */
[----:B------:R4:W-:Y:S01]  /*10680*/  MUFU.EX2 R220, R45 ;  /* 0x0000002d00dc7308 */ /* 0x0009e20000000800 */
[----:B------:R-:W-:Y:S02]  /*10690*/  IMAD.MOV.U32 R50, RZ, RZ, R28 ;  /* 0x000000ffff327224 */ /* 0x000fe400078e001c */
[----:B------:R-:W-:Y:S01]  /*106a0*/  FMUL.FTZ R28, R2, R156 ;  /* 0x0000009c021c7220 */ /* 0x000fe20000410000 */
[C---:B------:R-:W-:Y:S01]  /*106b0*/  FMUL.FTZ R18, R3.reuse, R154 ;  /* 0x0000009a03127220 */ /* 0x040fe20000410000 */
[----:B------:R-:W-:Y:S02]  /*106c0*/  IMAD.MOV.U32 R91, RZ, RZ, R81 ;  /* 0x000000ffff5b7224 */ /* 0x000fe400078e0051 */
[----:B------:R-:W-:Y:S03]  /*106d0*/  IMAD.MOV.U32 R38, RZ, RZ, R51 ;  /* 0x000000ffff267224 */ /* 0x000fe600078e0033 */
[----:B------:R4:W-:Y:S01]  /*106e0*/  MUFU.EX2 R203, R39 ;  /* 0x0000002700cb7308 */ /* 0x0009e20000000800 */
[----:B-1----:R-:W-:Y:S01]  /*106f0*/  IMAD.MOV.U32 R31, RZ, RZ, R57 ;  /* 0x000000ffff1f7224 */ /* 0x002fe200078e0039 */
[----:B------:R-:W-:Y:S01]  /*10700*/  PRMT R57, R6, 0x5410, R7 ;  /* 0x0000541006397816 */ /* 0x000fe20000000007 */
[C---:B------:R-:W-:Y:S01]  /*10710*/  FMUL.FTZ R6, R3.reuse, R166 ;  /* 0x000000a603067220 */ /* 0x040fe20000410000 */
[C---:B------:R-:W-:Y:S01]  /*10720*/  FMUL.FTZ R7, R3.reuse, R167 ;  /* 0x000000a703077220 */ /* 0x040fe20000410000 */
[----:B------:R-:W-:Y:S02]  /*10730*/  IMAD.MOV.U32 R49, RZ, RZ, R31 ;  /* 0x000000ffff317224 */ /* 0x000fe400078e001f */
[C---:B------:R-:W-:Y:S01]  /*10740*/  FMUL.FTZ R31, R0.reuse, R159 ;  /* 0x0000009f001f7220 */ /* 0x040fe20000410000 */
[----:B------:R-:W-:Y:S02]  /*10750*/  IMAD.MOV.U32 R51, RZ, RZ, R27 ;  /* 0x000000ffff337224 */ /* 0x000fe400078e001b */
[----:B------:R1:W-:Y:S01]  /*10760*/  MUFU.EX2 R218, R20 ;  /* 0x0000001400da7308 */ /* 0x0003e20000000800 */
[----:B----4-:R-:W-:Y:S02]  /*10770*/  IMAD.MOV.U32 R45, RZ, RZ, R127 ;  /* 0x000000ffff2d7224 */ /* 0x010fe400078e007f */
[----:B------:R-:W-:Y:S01]  /*10780*/  FMUL.FTZ R27, R0, R163 ;  /* 0x000000a3001b7220 */ /* 0x000fe20000410000 */
[----:B------:R-:W-:Y:S02]  /*10790*/  IMAD.MOV.U32 R127, RZ, RZ, R94 ;  /* 0x000000ffff7f7224 */ /* 0x000fe400078e005e */
[----:B------:R-:W-:Y:S02]  /*107a0*/  IMAD.MOV.U32 R159, RZ, RZ, R45 ;  /* 0x000000ffff9f7224 */ /* 0x000fe400078e002d */
[----:B------:R-:W-:Y:S02]  /*107b0*/  IMAD.MOV.U32 R45, RZ, RZ, R43 ;  /* 0x000000ffff2d7224 */ /* 0x000fe400078e002b */
[----:B------:R4:W-:Y:S01]  /*107c0*/  MUFU.EX2 R199, R41 ;  /* 0x0000002900c77308 */ /* 0x0009e20000000800 */
[----:B------:R-:W-:Y:S02]  /*107d0*/  IMAD.MOV.U32 R39, RZ, RZ, R50 ;  /* 0x000000ffff277224 */ /* 0x000fe400078e0032 */
[----:B------:R-:W-:Y:S02]  /*107e0*/  IMAD.MOV.U32 R63, RZ, RZ, R98 ;  /* 0x000000ffff3f7224 */ /* 0x000fe400078e0062 */
[----:B------:R-:W-:Y:S02]  /*107f0*/  IMAD.MOV.U32 R43, RZ, RZ, R39 ;  /* 0x000000ffff2b7224 */ /* 0x000fe400078e0027 */
[----:B------:R-:W-:Y:S03]  /*10800*/  IMAD.MOV.U32 R39, RZ, RZ, R107 ;  /* 0x000000ffff277224 */ /* 0x000fe600078e006b */
[----:B------:R2:W-:Y:S01]  /*10810*/  MUFU.EX2 R219, R21 ;  /* 0x0000001500db7308 */ /* 0x0005e20000000800 */
[----:B------:R-:W-:Y:S02]  /*10820*/  IMAD.MOV.U32 R107, RZ, RZ, R88 ;  /* 0x000000ffff6b7224 */ /* 0x000fe400078e0058 */
[----:B-1----:R-:W-:Y:S01]  /*10830*/  FMUL.FTZ R20, R132, R148 ;  /* 0x0000009484147220 */ /* 0x002fe20000410000 */
[----:B------:R-:W-:Y:S02]  /*10840*/  IMAD.MOV.U32 R88, RZ, RZ, R246 ;  /* 0x000000ffff587224 */ /* 0x000fe400078e00f6 */
[----:B------:R-:W-:Y:S02]  /*10850*/  IMAD.MOV.U32 R152, RZ, RZ, R43 ;  /* 0x000000ffff987224 */ /* 0x000fe400078e002b */
[----:B------:R-:W-:Y:S02]  /*10860*/  IMAD.MOV.U32 R43, RZ, RZ, R89 ;  /* 0x000000ffff2b7224 */ /* 0x000fe400078e0059 */
[----:B------:R1:W-:Y:S01]  /*10870*/  MUFU.EX2 R232, R48 ;  /* 0x0000003000e87308 */ /* 0x0003e20000000800 */
[----:B----4-:R-:W-:Y:S01]  /*10880*/  PRMT R41, R4, 0x5410, R5 ;  /* 0x0000541004297816 */ /* 0x010fe20000000005 */
        /* <DEDUP_REMOVED lines=8> */
[C---:B--2---:R-:W-:Y:S01]  /*10910*/  FMUL.FTZ R21, R132.reuse, R149 ;  /* 0x0000009584157220 */ /* 0x044fe20000410000 */
[----:B------:R-:W-:Y:S01]  /*10920*/  FFMA.FTZ R132, R132, R62, R142 ;  /* 0x0000003e84847223 */ /* 0x000fe2000001008e */
[----:B------:R-:W-:Y:S02]  /*10930*/  IMAD.MOV.U32 R62, RZ, RZ, R22 ;  /* 0x000000ffff3e7224 */ /* 0x000fe400078e0016 */
[C---:B------:R-:W-:Y:S01]  /*10940*/  FMUL.FTZ R22, R3.reuse, R150 ;  /* 0x0000009603167220 */ /* 0x040fe20000410000 */
[----:B------:R-:W-:Y:S02]  /*10950*/  IMAD.MOV.U32 R50, RZ, RZ, R26 ;  /* 0x000000ffff327224 */ /* 0x000fe400078e001a */
[C---:B------:R-:W-:Y:S01]  /*10960*/  FMUL.FTZ R26, R0.reuse, R162 ;  /* 0x000000a2001a7220 */ /* 0x040fe20000410000 */
[----:B------:R2:W-:Y:S01]  /*10970*/  MUFU.EX2 R200, R11 ;  /* 0x0000000b00c87308 */ /* 0x0005e20000000800 */
[----:B-1----:R-:W-:Y:S02]  /*10980*/  IMAD.MOV.U32 R48, RZ, RZ, R75 ;  /* 0x000000ffff307224 */ /* 0x002fe400078e004b */
[----:B------:R-:W-:Y:S02]  /*10990*/  IMAD.MOV.U32 R75, RZ, RZ, R77 ;  /* 0x000000ffff4b7224 */ /* 0x000fe400078e004d */
[----:B------:R-:W-:Y:S02]  /*109a0*/  IMAD.U32 R77, RZ, RZ, UR13 ;  /* 0x0000000dff4d7e24 */ /* 0x000fe4000f8e00ff */
[----:B------:R-:W-:Y:S03]  /*109b0*/  IMAD.MOV.U32 R164, RZ, RZ, R48 ;  /* 0x000000ffffa47224 */ /* 0x000fe600078e0030 */
[----:B------:R-:W-:Y:S01]  /*109c0*/  MUFU.EX2 R222, R64 ;  /* 0x0000004000de7308 */ /* 0x000fe20000000800 */
[----:B----4-:R-:W-:Y:S02]  /*109d0*/  IMAD.MOV.U32 R44, RZ, RZ, R111 ;  /* 0x000000ffff2c7224 */ /* 0x010fe400078e006f */
[----:B------:R-:W-:Y:S02]  /*109e0*/  IMAD.MOV.U32 R48, RZ, RZ, R30 ;  /* 0x000000ffff307224 */ /* 0x000fe400078e001e */
[C---:B------:R-:W-:Y:S01]  /*109f0*/  FMUL.FTZ R30, R0.reuse, R158 ;  /* 0x0000009e001e7220 */ /* 0x040fe20000410000 */
[----:B------:R-:W-:Y:S02]  /*10a00*/  IMAD.MOV.U32 R94, RZ, RZ, R75 ;  /* 0x000000ffff5e7224 */ /* 0x000fe400078e004b */
[----:B------:R-:W-:Y:S02]  /*10a10*/  IMAD.MOV.U32 R158, RZ, RZ, R164 ;  /* 0x000000ffff9e7224 */ /* 0x000fe400078e00a4 */
[----:B------:R-:W-:Y:S01]  /*10a20*/  MUFU.EX2 R202, R47 ;  /* 0x0000002f00ca7308 */ /* 0x000fe20000000800 */
[----:B------:R-:W-:Y:S02]  /*10a30*/  IMAD.MOV.U32 R75, RZ, RZ, R74 ;  /* 0x000000ffff4b7224 */ /* 0x000fe400078e004a */
[C---:B--2---:R-:W-:Y:S01]  /*10a40*/  FMUL.FTZ R11, R0.reuse, R175 ;  /* 0x000000af000b7220 */ /* 0x044fe20000410000 */
[----:B------:R-:W-:Y:S02]  /*10a50*/  IMAD.MOV.U32 R74, RZ, RZ, R79 ;  /* 0x000000ffff4a7224 */ /* 0x000fe400078e004f */
[----:B------:R-:W-:Y:S02]  /*10a60*/  IMAD.MOV.U32 R164, RZ, RZ, R44 ;  /* 0x000000ffffa47224 */ /* 0x000fe400078e002c */
[----:B------:R-:W-:Y:S02]  /*10a70*/  IMAD.MOV.U32 R111, RZ, RZ, R91 ;  /* 0x000000ffff6f7224 */ /* 0x000fe400078e005b */
[----:B------:R-:W-:Y:S01]  /*10a80*/  MUFU.EX2 R155, R55 ;  /* 0x00000037009b7308 */ /* 0x000fe20000000800 */
[----:B------:R-:W-:Y:S02]  /*10a90*/  IMAD.MOV.U32 R44, RZ, RZ, R37 ;  /* 0x000000ffff2c7224 */ /* 0x000fe400078e0025 */
[----:B------:R-:W-:Y:S02]  /*10aa0*/  IMAD.MOV.U32 R79, RZ, RZ, R82 ;  /* 0x000000ffff4f7224 */ /* 0x000fe400078e0052 */
[----:B------:R-:W-:Y:S02]  /*10ab0*/  IMAD.MOV.U32 R91, RZ, RZ, R15 ;  /* 0x000000ffff5b7224 */ /* 0x000fe400078e000f */
[C---:B------:R-:W-:Y:S01]  /*10ac0*/  FMUL.FTZ R15, R0.reuse, R171 ;  /* 0x000000ab000f7220 */ /* 0x040fe20000410000 */
[----:B------:R-:W-:Y:S02]  /*10ad0*/  IMAD.MOV.U32 R82, RZ, RZ, R14 ;  /* 0x000000ffff527224 */ /* 0x000fe400078e000e */
[----:B------:R-:W-:Y:S01]  /*10ae0*/  FMUL.FTZ R14, R0, R170 ;  /* 0x000000aa000e7220 */ /* 0x000fe20000410000 */
[----:B------:R-:W-:Y:S01]  /*10af0*/  IMAD.MOV.U32 R37, RZ, RZ, R38 ;  /* 0x000000ffff257224 */ /* 0x000fe200078e0026 */
[----:B------:R-:W-:Y:S01]  /*10b00*/  MUFU.EX2 R169, R54 ;  /* 0x0000003600a97308 */ /* 0x000fe20000000800 */
[----:B------:R-:W-:Y:S02]  /*10b10*/  IMAD.MOV.U32 R98, RZ, RZ, R229 ;  /* 0x000000ffff627224 */ /* 0x000fe400078e00e5 */
[----:B------:R-:W-:Y:S02]  /*10b20*/  IMAD.MOV.U32 R153, RZ, RZ, R44 ;  /* 0x000000ffff997224 */ /* 0x000fe400078e002c */
[----:B------:R-:W-:Y:S01]  /*10b30*/  IMAD.MOV.U32 R165, RZ, RZ, R37 ;  /* 0x000000ffffa57224 */ /* 0x000fe200078e0025 */
[----:B------:R-:W-:Y:S01]  /*10b40*/  SHF.R.U32.HI R37, RZ, 0x18, R36 ;  /* 0x00000018ff257819 */ /* 0x000fe20000011624 */
[----:B------:R-:W-:Y:S03]  /*10b50*/  IMAD.MOV.U32 R44, RZ, RZ, R95 ;  /* 0x000000ffff2c7224 */ /* 0x000fe600078e005f */
[----:B------:R-:W-:Y:S01]  /*10b60*/  MUFU.EX2 R229, R65 ;  /* 0x0000004100e57308 */ /* 0x000fe20000000800 */
[----:B------:R-:W-:Y:S02]  /*10b70*/  IMAD.MOV.U32 R81, RZ, RZ, R217 ;  /* 0x000000ffff517224 */ /* 0x000fe400078e00d9 */
[----:B------:R-:W-:Y:S02]  /*10b80*/  IMAD.MOV.U32 R95, RZ, RZ, R205 ;  /* 0x000000ffff5f7224 */ /* 0x000fe400078e00cd */
[----:B------:R-:W-:Y:S02]  /*10b90*/  IMAD.MOV.U32 R145, RZ, RZ, R126 ;  /* 0x000000ffff917224 */ /* 0x000fe400078e007e */
[----:B------:R-:W-:Y:S03]  /*10ba0*/  IMAD.MOV.U32 R126, RZ, RZ, R106 ;  /* 0x000000ffff7e7224 */ /* 0x000fe600078e006a */
[----:B------:R-:W1:Y:S01]  /*10bb0*/  MUFU.EX2 R40, R40 ;  /* 0x0000002800287308 */ /* 0x000e620000000800 */
[----:B------:R-:W-:Y:S02]  /*10bc0*/  IMAD.MOV.U32 R106, RZ, RZ, R63 ;  /* 0x000000ffff6a7224 */ /* 0x000fe400078e003f */
[----:B------:R-:W-:Y:S02]  /*10bd0*/  IMAD.MOV.U32 R175, RZ, RZ, R123 ;  /* 0x000000ffffaf7224 */ /* 0x000fe400078e007b */
[----:B------:R-:W-:Y:S02]  /*10be0*/  IMAD.MOV.U32 R123, RZ, RZ, R94 ;  /* 0x000000ffff7b7224 */ /* 0x000fe400078e005e */
[----:B------:R-:W-:Y:S03]  /*10bf0*/  IMAD.MOV.U32 R94, RZ, RZ, R93 ;  /* 0x000000ffff5e7224 */ /* 0x000fe600078e005d */
[----:B------:R2:W-:Y:S01]  /*10c00*/  MUFU.EX2 R166, R60 ;  /* 0x0000003c00a67308 */ /* 0x0005e20000000800 */
[----:B------:R-:W-:Y:S01]  /*10c10*/  IMAD.MOV.U32 R93, RZ, RZ, R89 ;  /* 0x000000ffff5d7224 */ /* 0x000fe200078e0059 */
[----:B------:R-:W-:Y:S01]  /*10c20*/  MOV R89, R88 ;  /* 0x0000005800597202 */ /* 0x000fe20000000f00 */
[----:B------:R-:W-:Y:S02]  /*10c30*/  IMAD.MOV.U32 R151, RZ, RZ, R108 ;  /* 0x000000ffff977224 */ /* 0x000fe400078e006c */
[----:B------:R-:W-:Y:S02]  /*10c40*/  IMAD.MOV.U32 R108, RZ, RZ, R86 ;  /* 0x000000ffff6c7224 */ /* 0x000fe400078e0056 */
[----:B------:R-:W-:Y:S03]  /*10c50*/  IMAD.MOV.U32 R144, RZ, RZ, R117 ;  /* 0x000000ffff907224 */ /* 0x000fe600078e0075 */
[----:B------:R4:W-:Y:S01]  /*10c60*/  MUFU.EX2 R167, R61 ;  /* 0x0000003d00a77308 */ /* 0x0009e20000000800 */
[----:B-1----:R-:W-:Y:S02]  /*10c70*/  IMAD.MOV.U32 R157, RZ, RZ, R40 ;  /* 0x000000ffff9d7224 */ /* 0x002fe400078e0028 */
[----:B------:R-:W-:Y:S02]  /*10c80*/  IMAD.MOV.U32 R154, RZ, RZ, R91 ;  /* 0x000000ffff9a7224 */ /* 0x000fe400078e005b */
[----:B------:R-:W-:Y:S02]  /*10c90*/  IMAD.MOV.U32 R91, RZ, RZ, R109 ;  /* 0x000000ffff5b7224 */ /* 0x000fe400078e006d */
[----:B------:R-:W-:Y:S03]  /*10ca0*/  IMAD.MOV.U32 R109, RZ, RZ, R87 ;  /* 0x000000ffff6d7224 */ /* 0x000fe600078e0057 */
[----:B------:R-:W-:Y:S01]  /*10cb0*/  MUFU.EX2 R217, R66 ;  /* 0x0000004200d97308 */ /* 0x000fe20000000800 */
[----:B------:R-:W-:Y:S02]  /*10cc0*/  IMAD.MOV.U32 R147, RZ, RZ, R151 ;  /* 0x000000ffff937224 */ /* 0x000fe400078e0097 */
[----:B------:R-:W-:Y:S02]  /*10cd0*/  IMAD.MOV.U32 R151, RZ, RZ, R145 ;  /* 0x000000ffff977224 */ /* 0x000fe400078e0091 */
[----:B------:R-:W-:Y:S02]  /*10ce0*/  IMAD.MOV.U32 R145, RZ, RZ, R75 ;  /* 0x000000ffff917224 */ /* 0x000fe400078e004b */
[----:B------:R-:W-:Y:S01]  /*10cf0*/  FFMA.FTZ R100, R3, R9, R141 ;  /* 0x0000000903647223 */ /* 0x000fe2000001008d */
[C---:B------:R-:W-:Y:S01]  /*10d00*/  FMUL.FTZ R9, R2.reuse, R173 ;  /* 0x000000ad02097220 */ /* 0x040fe20000410000 */
[----:B------:R-:W-:Y:S01]  /*10d10*/  IMAD.MOV.U32 R3, RZ, RZ, 0x7054 ;  /* 0x00007054ff037424 */ /* 0x000fe200078e00ff */
[----:B------:R1:W1:Y:S01]  /*10d20*/  MUFU.EX2 R173, R67 ;  /* 0x0000004300ad7308 */ /* 0x0002620000000800 */
[----:B---3--:R-:W-:Y:S01]  /*10d30*/  FFMA.FTZ R99, R2, R10, R228 ;  /* 0x0000000a02637223 */ /* 0x008fe200000100e4 */
[----:B------:R-:W-:Y:S01]  /*10d40*/  FMUL.FTZ R10, R0, R174 ;  /* 0x000000ae000a7220 */ /* 0x000fe20000410000 */
[----:B------:R-:W3:Y:S01]  /*10d50*/  LDL.LU R2, [R1+0x3c] ;  /* 0x00003c0001027983 */ /* 0x000ee20000300800 */
[----:B------:R-:W-:Y:S01]  /*10d60*/  PRMT R77, R77, R3, UR13 ;  /* 0x0000000d4d4d7e16 */ /* 0x000fe20008000003 */
[----:B------:R-:W-:Y:S01]  /*10d70*/  IMAD.MOV.U32 R174, RZ, RZ, R122 ;  /* 0x000000ffffae7224 */ /* 0x000fe200078e007a */
[----:B------:R-:W-:Y:S01]  /*10d80*/  LOP3.LUT R3, R36, 0xffff, RZ, 0xc0, !PT ;  /* 0x0000ffff24037812 */ /* 0x000fe200078ec0ff */
[----:B------:R-:W3:Y:S03]  /*10d90*/  LDL.LU R246, [R1+0xdc] ;  /* 0x0000dc0001f67983 */ /* 0x000ee60000300800 */
[----:B------:R1:W-:Y:S01]  /*10da0*/  MUFU.EX2 R168, R69 ;  /* 0x0000004500a87308 */ /* 0x0003e20000000800 */
[--C-:B------:R-:W-:Y:S01]  /*10db0*/  HSET2.LE.AND R38, R245, R77.reuse, PT ;  /* 0x0000004df5267233 */ /* 0x100fe20003803000 */
[----:B------:R-:W-:Y:S01]  /*10dc0*/  IMAD.MOV.U32 R245, RZ, RZ, R164 ;  /* 0x000000fffff57224 */ /* 0x000fe200078e00a4 */
[----:B------:R-:W-:Y:S01]  /*10dd0*/  SHF.R.U32.HI R3, RZ, 0x8, R3 ;  /* 0x00000008ff037819 */ /* 0x000fe20000011603 */
[----:B------:R-:W3:Y:S01]  /*10de0*/  LDL.LU R80, [R1] ;  /* 0x0000000001507983 */ /* 0x000ee20000300800 */
[--C-:B------:R-:W-:Y:S01]  /*10df0*/  HSET2.LE.AND R47, R43, R77.reuse, PT ;  /* 0x0000004d2b2f7233 */ /* 0x100fe20003803000 */
[----:B------:R-:W-:Y:S01]  /*10e00*/  IMAD.MOV.U32 R164, RZ, RZ, R39 ;  /* 0x000000ffffa47224 */ /* 0x000fe200078e0027 */
[--C-:B------:R-:W-:Y:S01]  /*10e10*/  HSET2.LE.AND R54, R196, R77.reuse, PT ;  /* 0x0000004dc4367233 */ /* 0x100fe20003803000 */
[----:B------:R-:W3:Y:S01]  /*10e20*/  LDL.LU R235, [R1+0xd8] ;  /* 0x0000d80001eb7983 */ /* 0x000ee20000300800 */
[--C-:B------:R-:W-:Y:S01]  /*10e30*/  HSET2.LE.AND R55, R197, R77.reuse, PT ;  /* 0x0000004dc5377233 */ /* 0x100fe20003803000 */
[----:B------:R-:W-:Y:S01]  /*10e40*/  IMAD.MOV.U32 R122, RZ, RZ, R79 ;  /* 0x000000ffff7a7224 */ /* 0x000fe200078e004f */
[--C-:B------:R-:W-:Y:S01]  /*10e50*/  HSET2.LE.AND R59, R59, R77.reuse, PT ;  /* 0x0000004d3b3b7233 */ /* 0x100fe20003803000 */
[----:B------:R-:W3:Y:S01]  /*10e60*/  LDL.LU R205, [R1+0xd4] ;  /* 0x0000d40001cd7983 */ /* 0x000ee20000300800 */
[--C-:B------:R-:W-:Y:S01]  /*10e70*/  HSET2.LE.AND R56, R56, R77.reuse, PT ;  /* 0x0000004d38387233 */ /* 0x100fe20003803000 */
[----:B------:R-:W-:Y:S01]  /*10e80*/  MUFU.EX2 R89, R89 ;  /* 0x0000005900597308 */ /* 0x000fe20000000800 */
[--C-:B--2---:R-:W-:Y:S01]  /*10e90*/  HSET2.LE.AND R60, R189, R77.reuse, PT ;  /* 0x0000004dbd3c7233 */ /* 0x104fe20003803000 */
[----:B------:R-:W-:Y:S01]  /*10ea0*/  IMAD.MOV.U32 R196, RZ, RZ, R96 ;  /* 0x000000ffffc47224 */ /* 0x000fe200078e0060 */
[--C-:B----4-:R-:W-:Y:S01]  /*10eb0*/  HSET2.LE.AND R61, R178, R77.reuse, PT ;  /* 0x0000004db23d7233 */ /* 0x110fe20003803000 */
[----:B------:R-:W-:Y:S01]  /*10ec0*/  IMAD.MOV.U32 R156, RZ, RZ, R85 ;  /* 0x000000ffff9c7224 */ /* 0x000fe200078e0055 */
[--C-:B-1----:R-:W-:Y:S01]  /*10ed0*/  HSET2.LE.AND R67, R41, R77.reuse, PT ;  /* 0x0000004d29437233 */ /* 0x102fe20003803000 */
[----:B------:R-:W-:Y:S01]  /*10ee0*/  IMAD.MOV.U32 R197, RZ, RZ, R196 ;  /* 0x000000ffffc57224 */ /* 0x000fe200078e00c4 */
[--C-:B------:R-:W-:Y:S03]  /*10ef0*/  HSET2.LE.AND R66, R42, R77.reuse, PT ;  /* 0x0000004d2a427233 */ /* 0x100fe60003803000 */
[----:B------:R-:W-:Y:S01]  /*10f00*/  MUFU.EX2 R105, R105 ;  /* 0x0000006900697308 */ /* 0x000fe20000000800 */
[--C-:B------:R-:W-:Y:S01]  /*10f10*/  HSET2.LE.AND R69, R176, R77.reuse, PT ;  /* 0x0000004db0457233 */ /* 0x100fe20003803000 */
[----:B------:R-:W-:Y:S01]  /*10f20*/  IMAD.MOV.U32 R178, RZ, RZ, R197 ;  /* 0x000000ffffb27224 */ /* 0x000fe200078e00c5 */
[--C-:B------:R-:W-:Y:S01]  /*10f30*/  HSET2.LE.AND R58, R58, R77.reuse, PT ;  /* 0x0000004d3a3a7233 */ /* 0x100fe20003803000 */
[----:B------:R-:W-:Y:S01]  /*10f40*/  IMAD.MOV.U32 R175, RZ, RZ, R151 ;  /* 0x000000ffffaf7224 */ /* 0x000fe200078e0097 */
[--C-:B------:R-:W-:Y:S02]  /*10f50*/  HSET2.LE.AND R57, R57, R77.reuse, PT ;  /* 0x0000004d39397233 */ /* 0x100fe40003803000 */
[--C-:B------:R-:W-:Y:S01]  /*10f60*/  HSET2.LE.AND R63, R184, R77.reuse, PT ;  /* 0x0000004db83f7233 */ /* 0x100fe20003803000 */
[----:B------:R-:W-:Y:S02]  /*10f70*/  IMAD.MOV.U32 R184, RZ, RZ, R178 ;  /* 0x000000ffffb87224 */ /* 0x000fe400078e00b2 */
[----:B------:R-:W-:Y:S10]  /*10f80*/  MUFU.EX2 R113, R113 ;  /* 0x0000007100717308 */ /* 0x000ff40000000800 */
[----:B------:R1:W-:Y:S10]  /*10f90*/  MUFU.EX2 R171, R52 ;  /* 0x0000003400ab7308 */ /* 0x0003f40000000800 */
[----:B------:R2:W4:Y:S10]  /*10fa0*/  MUFU.EX2 R170, R68 ;  /* 0x0000004400aa7308 */ /* 0x0005340000000800 */
[----:B------:R-:W-:Y:S01]  /*10fb0*/  MUFU.EX2 R163, R72 ;  /* 0x0000004800a37308 */ /* 0x000fe20000000800 */
[--C-:B-1----:R-:W-:Y:S01]  /*10fc0*/  HSET2.LE.AND R52, R187, R77.reuse, PT ;  /* 0x0000004dbb347233 */ /* 0x102fe20003803000 */
[----:B------:R-:W-:Y:S08]  /*10fd0*/  IMAD.MOV.U32 R187, RZ, RZ, R83 ;  /* 0x000000ffffbb7224 */ /* 0x000ff000078e0053 */
[----:B------:R-:W1:Y:S01]  /*10fe0*/  MUFU.EX2 R162, R73 ;  /* 0x0000004900a27308 */ /* 0x000e620000000800 */
[--C-:B--2---:R-:W-:Y:S09]  /*10ff0*/  HSET2.LE.AND R68, R177, R77.reuse, PT ;  /* 0x0000004db1447233 */ /* 0x104ff20003803000 */
[----:B------:R2:W1:Y:S10]  /*11000*/  MUFU.EX2 R172, R53 ;  /* 0x0000003500ac7308 */ /* 0x0004740000000800 */
[----:B------:R-:W-:Y:S10]  /*11010*/  MUFU.EX2 R102, R102 ;  /* 0x0000006600667308 */ /* 0x000ff40000000800 */
[----:B------:R-:W-:Y:S01]  /*11020*/  MUFU.EX2 R93, R93 ;  /* 0x0000005d005d7308 */ /* 0x000fe20000000800 */
[--C-:B--2---:R-:W-:Y:S01]  /*11030*/  HSET2.LE.AND R53, R143, R77.reuse, PT ;  /* 0x0000004d8f357233 */ /* 0x104fe20003803000 */
[----:B------:R-:W-:Y:S08]  /*11040*/  IMAD.MOV.U32 R143, RZ, RZ, R187 ;  /* 0x000000ffff8f7224 */ /* 0x000ff000078e00bb */
        /* <DEDUP_REMOVED lines=11> */
[----:B------:R-:W-:Y:S02]  /*11100*/  F2FP.F16.F32.PACK_AB R0, R240, R236 ;  /* 0x000000ecf000723e */ /* 0x000fe400000000ff */
[----:B------:R-:W-:Y:S02]  /*11110*/  LOP3.LUT R2, R36, 0xff, RZ, 0xc0, !PT ;  /* 0x000000ff24027812 */ /* 0x000fe400078ec0ff */
[----:B------:R-:W-:Y:S02]  /*11120*/  LOP3.LUT R38, R38, R0, RZ, 0xc0, !PT ;  /* 0x0000000026267212 */ /* 0x000fe400078ec0ff */
[----:B------:R-:W-:Y:S02]  /*11130*/  SHF.R.U32.HI R0, RZ, 0x10, R36 ;  /* 0x00000010ff007819 */ /* 0x000fe40000011624 */
[----:B------:R-:W-:Y:S01]  /*11140*/  PRMT R64, R2, 0x5410, R3 ;  /* 0x0000541002407816 */ /* 0x000fe20000000003 */
[----:B------:R-:W-:Y:S01]  /*11150*/  IMAD.MOV.U32 R146, RZ, RZ, R80 ;  /* 0x000000ffff927224 */ /* 0x000fe200078e0050 */
[--C-:B------:R-:W-:Y:S02]  /*11160*/  HSET2.LE.AND R39, R246, R77.reuse, PT ;  /* 0x0000004df6277233 */ /* 0x100fe40003803000 */
[----:B------:R-:W-:Y:S01]  /*11170*/  LOP3.LUT R3, R0, 0xff, RZ, 0xc0, !PT ;  /* 0x000000ff00037812 */ /* 0x000fe200078ec0ff */
[----:B------:R-:W-:Y:S01]  /*11180*/  VIADD R41, R146, 0x2 ;  /* 0x0000000292297836 */ /* 0x000fe20000000000 */
[----:B------:R-:W-:Y:S01]  /*11190*/  F2FP.F16.F32.PACK_AB R2, R185, R142 ;  /* 0x0000008eb902723e */ /* 0x000fe200000000ff */
[----:B------:R-:W-:Y:S01]  /*111a0*/  IMAD.MOV.U32 R142, RZ, RZ, R153 ;  /* 0x000000ffff8e7224 */ /* 0x000fe200078e0099 */
[----:B------:R-:W-:Y:S01]  /*111b0*/  F2FP.F16.F32.PACK_AB R0, R238, R230 ;  /* 0x000000e6ee00723e */ /* 0x000fe200000000ff */
[----:B------:R-:W-:Y:S01]  /*111c0*/  IMAD.MOV.U32 R153, RZ, RZ, R152 ;  /* 0x000000ffff997224 */ /* 0x000fe200078e0098 */
[--C-:B------:R-:W-:Y:S01]  /*111d0*/  HSET2.LE.AND R36, R244, R77.reuse, PT ;  /* 0x0000004df4247233 */ /* 0x100fe20003803000 */
        /* <DEDUP_REMOVED lines=9> */
[----:B------:R-:W-:Y:S01]  /*11270*/  PRMT R65, R3, 0x5410, R37 ;  /* 0x0000541003417816 */ /* 0x000fe20000000025 */
[----:B------:R-:W-:Y:S01]  /*11280*/  IMAD.MOV.U32 R228, RZ, RZ, R164 ;  /* 0x000000ffffe47224 */ /* 0x000fe200078e00a4 */
[--C-:B------:R-:W-:Y:S01]  /*11290*/  HSET2.LE.AND R44, R194, R77.reuse, PT ;  /* 0x0000004dc22c7233 */ /* 0x100fe20003803000 */
[----:B------:R-:W-:Y:S01]  /*112a0*/  IMAD.MOV.U32 R164, RZ, RZ, R45 ;  /* 0x000000ffffa47224 */ /* 0x000fe200078e002d */
[--C-:B------:R-:W-:Y:S01]  /*112b0*/  HSET2.LE.AND R45, R190, R77.reuse, PT ;  /* 0x0000004dbe2d7233 */ /* 0x100fe20003803000 */
[----:B------:R-:W-:Y:S01]  /*112c0*/  IMAD.MOV.U32 R152, RZ, RZ, R50 ;  /* 0x000000ffff987224 */ /* 0x000fe200078e0032 */
[----:B------:R-:W-:Y:S01]  /*112d0*/  F2FP.F16.F32.PACK_AB R3, R141, R137 ;  /* 0x000000898d03723e */ /* 0x000fe200000000ff */
[----:B------:R-:W-:Y:S01]  /*112e0*/  IMAD.MOV.U32 R137, RZ, RZ, R165 ;  /* 0x000000ffff897224 */ /* 0x000fe200078e00a5 */
[----:B------:R-:W-:Y:S01]  /*112f0*/  LOP3.LUT R44, R44, R2, RZ, 0xc0, !PT ;  /* 0x000000022c2c7212 */ /* 0x000fe200078ec0ff */
[----:B------:R-:W-:Y:S01]  /*11300*/  IMAD.MOV.U32 R194, RZ, RZ, R153 ;  /* 0x000000ffffc27224 */ /* 0x000fe200078e0099 */
[----:B------:R-:W-:Y:S01]  /*11310*/  LOP3.LUT R45, R45, R3, RZ, 0xc0, !PT ;  /* 0x000000032d2d7212 */ /* 0x000fe200078ec0ff */
[----:B------:R-:W-:Y:S01]  /*11320*/  IMAD.MOV.U32 R153, RZ, RZ, R51 ;  /* 0x000000ffff997224 */ /* 0x000fe200078e0033 */
[--C-:B------:R-:W-:Y:S01]  /*11330*/  HSET2.LE.AND R50, R192, R77.reuse, PT ;  /* 0x0000004dc0327233 */ /* 0x100fe20003803000 */
[----:B------:R-:W-:Y:S01]  /*11340*/  IMAD.MOV.U32 R160, RZ, RZ, R152 ;  /* 0x000000ffffa07224 */ /* 0x000fe200078e0098 */
        /* <DEDUP_REMOVED lines=8> */
[----:B------:R-:W-:Y:S01]  /*113d0*/  LOP3.LUT R50, R50, R3, RZ, 0xc0, !PT ;  /* 0x0000000332327212 */ /* 0x000fe200078ec0ff */
[----:B------:R-:W-:Y:S01]  /*113e0*/  IMAD.MOV.U32 R192, RZ, RZ, R152 ;  /* 0x000000ffffc07224 */ /* 0x000fe200078e0098 */
[--C-:B------:R-:W-:Y:S01]  /*113f0*/  HSET2.LE.AND R48, R191, R77.reuse, PT ;  /* 0x0000004dbf307233 */ /* 0x100fe20003803000 */
[----:B------:R-:W-:Y:S01]  /*11400*/  IMAD.MOV.U32 R148, RZ, RZ, R164 ;  /* 0x000000ffff947224 */ /* 0x000fe200078e00a4 */
[--C-:B------:R-:W-:Y:S01]  /*11410*/  HSET2.LE.AND R49, R188, R77.reuse, PT ;  /* 0x0000004dbc317233 */ /* 0x100fe20003803000 */
[----:B------:R2:W-:Y:S01]  /*11420*/  MUFU.EX2 R164, R71 ;  /* 0x0000004700a47308 */ /* 0x0005e20000000800 */
[----:B------:R-:W-:Y:S01]  /*11430*/  F2FP.F16.F32.PACK_AB R2, R219, R218 ;  /* 0x000000dadb02723e */ /* 0x000fe200000000ff */
[----:B------:R-:W-:Y:S01]  /*11440*/  IMAD.MOV.U32 R191, RZ, RZ, R95 ;  /* 0x000000ffffbf7224 */ /* 0x000fe200078e005f */
[----:B------:R-:W-:Y:S01]  /*11450*/  F2FP.F16.F32.PACK_AB R3, R221, R198 ;  /* 0x000000c6dd03723e */ /* 0x000fe200000000ff */
[----:B------:R-:W-:Y:S01]  /*11460*/  IMAD.MOV.U32 R95, RZ, RZ, R62 ;  /* 0x000000ffff5f7224 */ /* 0x000fe200078e003e */
[----:B------:R-:W-:Y:S01]  /*11470*/  LOP3.LUT R48, R48, R2, RZ, 0xc0, !PT ;  /* 0x0000000230307212 */ /* 0x000fe200078ec0ff */
[----:B------:R-:W-:Y:S01]  /*11480*/  IMAD.MOV.U32 R149, RZ, RZ, R165 ;  /* 0x000000ffff957224 */ /* 0x000fe200078e00a5 */
[----:B------:R-:W-:Y:S03]  /*11490*/  LOP3.LUT R49, R49, R3, RZ, 0xc0, !PT ;  /* 0x0000000331317212 */ /* 0x000fe600078ec0ff */
[----:B------:R3:W3:Y:S01]  /*114a0*/  MUFU.EX2 R165, R70 ;  /* 0x0000004600a57308 */ /* 0x0006e20000000800 */
[----:B------:R-:W-:Y:S01]  /*114b0*/  F2FP.F16.F32.PACK_AB R2, R159, R244 ;  /* 0x000000f49f02723e */ /* 0x000fe200000000ff */
[----:B------:R-:W-:Y:S01]  /*114c0*/  IMAD.MOV.U32 R177, RZ, RZ, R149 ;  /* 0x000000ffffb17224 */ /* 0x000fe200078e0095 */
[----:B------:R-:W-:Y:S01]  /*114d0*/  F2FP.F16.F32.PACK_AB R3, R158, R245 ;  /* 0x000000f59e03723e */ /* 0x000fe200000000ff */
[----:B------:R-:W-:Y:S01]  /*114e0*/  IMAD.MOV.U32 R177, RZ, RZ, R184 ;  /* 0x000000ffffb17224 */ /* 0x000fe200078e00b8 */
[----:B------:R-:W-:Y:S01]  /*114f0*/  LOP3.LUT R54, R54, R2, RZ, 0xc0, !PT ;  /* 0x0000000236367212 */ /* 0x000fe200078ec0ff */
[----:B------:R-:W-:Y:S01]  /*11500*/  IMAD.MOV.U32 R190, RZ, RZ, R144 ;  /* 0x000000ffffbe7224 */ /* 0x000fe200078e0090 */
        /* <DEDUP_REMOVED lines=11> */
[----:B------:R-:W-:Y:S01]  /*115c0*/  MUFU.EX2 R95, R95 ;  /* 0x0000005f005f7308 */ /* 0x000fe20000000800 */
[----:B------:R-:W-:Y:S01]  /*115d0*/  F2FP.F16.F32.PACK_AB R3, R207, R208 ;  /* 0x000000d0cf03723e */ /* 0x000fe200000000ff */
[----:B------:R-:W-:Y:S01]  /*115e0*/  IMAD.MOV.U32 R188, RZ, RZ, R81 ;  /* 0x000000ffffbc7224 */ /* 0x000fe200078e0051 */
[----:B------:R-:W-:Y:S02]  /*115f0*/  LOP3.LUT R60, R60, R2, RZ, 0xc0, !PT ;  /* 0x000000023c3c7212 */ /* 0x000fe400078ec0ff */
[----:B------:R-:W-:Y:S01]  /*11600*/  LOP3.LUT R61, R61, R3, RZ, 0xc0, !PT ;  /* 0x000000033d3d7212 */ /* 0x000fe200078ec0ff */
[----:B------:R-:W-:Y:S01]  /*11610*/  IMAD.MOV.U32 R189, RZ, RZ, R188 ;  /* 0x000000ffffbd7224 */ /* 0x000fe200078e00bc */
[----:B------:R-:W-:Y:S01]  /*11620*/  F2FP.F16.F32.PACK_AB R2, R229, R222 ;  /* 0x000000dee502723e */ /* 0x000fe200000000ff */
[----:B------:R-:W-:Y:S01]  /*11630*/  IMAD.MOV.U32 R188, RZ, RZ, R137 ;  /* 0x000000ffffbc7224 */ /* 0x000fe200078e0089 */
[----:B------:R-:W-:Y:S01]  /*11640*/  F2FP.F16.F32.PACK_AB R3, R173, R217 ;  /* 0x000000d9ad03723e */ /* 0x000fe200000000ff */
[----:B------:R-:W-:Y:S01]  /*11650*/  IMAD.MOV.U32 R178, RZ, RZ, R189 ;  /* 0x000000ffffb27224 */ /* 0x000fe200078e00bd */
[----:B------:R-:W-:Y:S01]  /*11660*/  LOP3.LUT R41, R235, UR21, R41, 0x96, !PT ;  /* 0x00000015eb297c12 */ /* 0x000fe2000f8e9629 */
        /* <DEDUP_REMOVED lines=8> */
[----:B------:R-:W-:Y:S01]  /*116f0*/  IMAD.WIDE.U32 R78, R41, -0x326172a9, RZ ;  /* 0xcd9e8d57294e7825 */ /* 0x000fe200078e00ff */
[----:B------:R-:W-:Y:S02]  /*11700*/  F2FP.F16.F32.PACK_AB R40, R228, R191 ;  /* 0x000000bfe428723e */ /* 0x000fe400000000ff */
[----:B----4-:R-:W-:Y:S01]  /*11710*/  F2FP.F16.F32.PACK_AB R2, R170, R169 ;  /* 0x000000a9aa02723e */ /* 0x010fe200000000ff */
[----:B------:R-:W-:Y:S01]  /*11720*/  IMAD.MOV.U32 R142, RZ, RZ, R109 ;  /* 0x000000ffff8e7224 */ /* 0x000fe200078e006d */
[----:B------:R-:W-:Y:S01]  /*11730*/  F2FP.F16.F32.PACK_AB R3, R168, R155 ;  /* 0x0000009ba803723e */ /* 0x000fe200000000ff */
[----:B------:R-:W-:Y:S01]  /*11740*/  IMAD.MOV.U32 R189, RZ, RZ, R197 ;  /* 0x000000ffffbd7224 */ /* 0x000fe200078e00c5 */
[----:B------:R-:W-:Y:S01]  /*11750*/  LOP3.LUT R52, R52, R40, RZ, 0xc0, !PT ;  /* 0x0000002834347212 */ /* 0x000fe200078ec0ff */
[----:B------:R-:W-:Y:S01]  /*11760*/  IMAD.MOV.U32 R197, RZ, RZ, R137 ;  /* 0x000000ffffc57224 */ /* 0x000fe200078e0089 */
[--C-:B------:R-:W-:Y:S01]  /*11770*/  HSET2.LE.AND R62, R186, R77.reuse, PT ;  /* 0x0000004dba3e7233 */ /* 0x100fe20003803000 */
[----:B------:R-:W-:Y:S01]  /*11780*/  IMAD.MOV.U32 R186, RZ, RZ, R190 ;  /* 0x000000ffffba7224 */ /* 0x000fe200078e00be */
[----:B------:R-:W-:Y:S01]  /*11790*/  LOP3.LUT R65, R65, R2, RZ, 0xc0, !PT ;  /* 0x0000000241417212 */ /* 0x000fe200078ec0ff */
[----:B------:R-:W-:Y:S01]  /*117a0*/  MUFU.EX2 R109, R252 ;  /* 0x000000fc006d7308 */ /* 0x000fe20000000800 */
[----:B------:R-:W-:Y:S02]  /*117b0*/  LOP3.LUT R68, R68, R3, RZ, 0xc0, !PT ;  /* 0x0000000344447212 */ /* 0x000fe400078ec0ff */
[--C-:B--2---:R-:W-:Y:S02]  /*117c0*/  HSET2.LE.AND R71, R180, R77.reuse, PT ;  /* 0x0000004db4477233 */ /* 0x104fe40003803000 */
[----:B------:R-:W-:Y:S02]  /*117d0*/  F2FP.F16.F32.PACK_AB R40, R220, R201 ;  /* 0x000000c9dc28723e */ /* 0x000fe400000000ff */
[----:B-1----:R-:W-:Y:S02]  /*117e0*/  F2FP.F16.F32.PACK_AB R2, R162, R163 ;  /* 0x000000a3a202723e */ /* 0x002fe400000000ff */
[----:B------:R-:W-:Y:S02]  /*117f0*/  LOP3.LUT R3, R79, UR14, R174, 0x96, !PT ;  /* 0x0000000e4f037c12 */ /* 0x000fe4000f8e96ae */
[----:B------:R-:W-:Y:S02]  /*11800*/  LOP3.LUT R62, R62, R40, RZ, 0xc0, !PT ;  /* 0x000000283e3e7212 */ /* 0x000fe400078ec0ff */
[----:B------:R-:W-:Y:S01]  /*11810*/  LOP3.LUT R71, R71, R2, RZ, 0xc0, !PT ;  /* 0x0000000247477212 */ /* 0x000fe200078ec0ff */
[----:B------:R-:W-:Y:S01]  /*11820*/  IMAD.WIDE.U32 R2, R3, -0x2daee0ad, RZ ;  /* 0xd2511f5303027825 */ /* 0x000fe200078e00ff */
[----:B------:R-:W-:Y:S02]  /*11830*/  F2FP.F16.F32.PACK_AB R40, R167, R166 ;  /* 0x000000a6a728723e */ /* 0x000fe400000000ff */
[----:B------:R-:W-:Y:S02]  /*11840*/  LOP3.LUT R42, R161, UR12, R78, 0x96, !PT ;  /* 0x0000000ca12a7c12 */ /* 0x000fe4000f8e964e */
[----:B------:R-:W-:Y:S02]  /*11850*/  LOP3.LUT R69, R69, R40, RZ, 0xc0, !PT ;  /* 0x0000002845457212 */ /* 0x000fe400078ec0ff */
[--C-:B------:R-:W-:Y:S01]  /*11860*/  HSET2.LE.AND R37, R195, R77.reuse, PT ;  /* 0x0000004dc3257233 */ /* 0x100fe20003803000 */
[----:B------:R-:W-:Y:S01]  /*11870*/  IMAD.MOV.U32 R195, RZ, RZ, R145 ;  /* 0x000000ffffc37224 */ /* 0x000fe200078e0091 */
[----:B------:R-:W-:Y:S01]  /*11880*/  LOP3.LUT R40, R3, UR11, R250, 0x96, !PT ;  /* 0x0000000b03287c12 */ /* 0x000fe2000f8e96fa */
[----:B------:R-:W-:Y:S01]  /*11890*/  IMAD.WIDE.U32 R42, R42, -0x2daee0ad, RZ ;  /* 0xd2511f532a2a7825 */ /* 0x000fe200078e00ff */
[--C-:B------:R-:W-:Y:S02]  /*118a0*/  HSET2.LE.AND R64, R64, R77.reuse, PT ;  /* 0x0000004d40407233 */ /* 0x100fe40003803000 */
[----:B------:R-:W-:Y:S01]  /*118b0*/  LOP3.LUT R37, R37, R0, RZ, 0xc0, !PT ;  /* 0x0000000025257212 */ /* 0x000fe200078ec0ff */
[----:B------:R-:W-:Y:S01]  /*118c0*/  IMAD.WIDE.U32 R40, R40, -0x326172a9, RZ ;  /* 0xcd9e8d5728287825 */ /* 0x000fe200078e00ff */
[----:B------:R-:W-:Y:S02]  /*118d0*/  F2FP.F16.F32.PACK_AB R0, R111, R81 ;  /* 0x000000516f00723e */ /* 0x000fe400000000ff */
[----:B------:R-:W-:Y:S01]  /*118e0*/  LOP3.LUT R43, R43, UR9, R2, 0x96, !PT ;  /* 0x000000092b2b7c12 */ /* 0x000fe2000f8e9602 */
[----:B------:R-:W-:Y:S01]  /*118f0*/  IMAD.MOV.U32 R192, RZ, RZ, R195 ;  /* 0x000000ffffc07224 */ /* 0x000fe200078e00c3 */
[----:B------:R-:W-:Y:S01]  /*11900*/  LOP3.LUT R46, R46, R0, RZ, 0xc0, !PT ;  /* 0x000000002e2e7212 */ /* 0x000fe200078ec0ff */
[----:B------:R-:W-:Y:S01]  /*11910*/  IMAD.MOV.U32 R195, RZ, RZ, R175 ;  /* 0x000000ffffc37224 */ /* 0x000fe200078e00af */
[----:B------:R-:W-:Y:S02]  /*11920*/  LOP3.LUT R2, R41, UR10, R160, 0x96, !PT ;  /* 0x0000000a29027c12 */ /* 0x000fe4000f8e96a0 */
[----:B------:R-:W-:Y:S02]  /*11930*/  F2FP.F16.F32.PACK_AB R0, R241, R239 ;  /* 0x000000eff100723e */ /* 0x000fe400000000ff */
[--C-:B---3--:R-:W-:Y:S01]  /*11940*/  HSET2.LE.AND R70, R182, R77.reuse, PT ;  /* 0x0000004db6467233 */ /* 0x108fe20003803000 */
[----:B------:R-:W-:Y:S01]  /*11950*/  IMAD.WIDE.U32 R2, R2, -0x2daee0ad, RZ ;  /* 0xd2511f5302027825 */ /* 0x000fe200078e00ff */
[----:B------:R-:W-:Y:S02]  /*11960*/  LOP3.LUT R51, R51, R0, RZ, 0xc0, !PT ;  /* 0x0000000033337212 */ /* 0x000fe400078ec0ff */
[----:B------:R-:W-:Y:S01]  /*11970*/  F2FP.F16.F32.PACK_AB R0, R194, R193 ;  /* 0x000000c1c200723e */ /* 0x000fe200000000ff */
[----:B------:R-:W-:Y:S01]  /*11980*/  IMAD.MOV.U32 R182, RZ, RZ, R189 ;  /* 0x000000ffffb67224 */ /* 0x000fe200078e00bd */
[----:B------:R-:W-:Y:S01]  /*11990*/  LOP3.LUT R41, R3, UR7, R42, 0x96, !PT ;  /* 0x0000000703297c12 */ /* 0x000fe2000f8e962a */
        /* <DEDUP_REMOVED lines=8> */
[----:B------:R-:W-:Y:S01]  /*11a20*/  IMAD.WIDE.U32 R72, R72, -0x2daee0ad, RZ ;  /* 0xd2511f5348487825 */ /* 0x000fe200078e00ff */
[----:B------:R-:W-:Y:S02]  /*11a30*/  LOP3.LUT R42, R41, UR6, R42, 0x96, !PT ;  /* 0x00000006292a7c12 */ /* 0x000fe4000f8e962a */
[----:B------:R-:W-:Y:S02]  /*11a40*/  LOP3.LUT R57, R57, R0, RZ, 0xc0, !PT ;  /* 0x0000000039397212 */ /* 0x000fe400078ec0ff */
[----:B------:R-:W-:Y:S02]  /*11a50*/  F2FP.F16.F32.PACK_AB R0, R202, R204 ;  /* 0x000000ccca00723e */ /* 0x000fe400000000ff */
[----:B------:R-:W-:Y:S02]  /*11a60*/  LOP3.LUT R2, R73, UR5, R2, 0x96, !PT ;  /* 0x0000000549027c12 */ /* 0x000fe4000f8e9602 */
[----:B------:R-:W-:Y:S02]  /*11a70*/  LOP3.LUT R63, R63, R0, RZ, 0xc0, !PT ;  /* 0x000000003f3f7212 */ /* 0x000fe400078ec0ff */
[----:B------:R-:W-:Y:S01]  /*11a80*/  F2FP.F16.F32.PACK_AB R0, R172, R171 ;  /* 0x000000abac00723e */ /* 0x000fe200000000ff */
[----:B------:R-:W-:Y:S03]  /*11a90*/  IMAD.WIDE.U32 R2, R2, -0x326172a9, RZ ;  /* 0xcd9e8d5702027825 */ /* 0x000fe600078e00ff */
[----:B------:R-:W-:Y:S02]  /*11aa0*/  LOP3.LUT R64, R64, R0, RZ, 0xc0, !PT ;  /* 0x0000000040407212 */ /* 0x000fe400078ec0ff */
[----:B------:R-:W-:Y:S02]  /*11ab0*/  F2FP.F16.F32.PACK_AB R0, R164, R165 ;  /* 0x000000a5a400723e */ /* 0x000fe400000000ff */
[----:B------:R-:W-:Y:S02]  /*11ac0*/  LOP3.LUT R40, R3, UR16, R40, 0x96, !PT ;  /* 0x0000001003287c12 */ /* 0x000fe4000f8e9628 */
        /* <DEDUP_REMOVED lines=36> */
[----:B------:R-:W-:Y:S02]  /*11d10*/  IMAD.MOV.U32 R146, RZ, RZ, R154 ;  /* 0x000000ffff927224 */ /* 0x000fe400078e009a */
[----:B------:R-:W-:Y:S01]  /*11d20*/  IMAD.MOV.U32 R154, RZ, RZ, R123 ;  /* 0x000000ffff9a7224 */ /* 0x000fe200078e007b */
[----:B------:R-:W-:Y:S01]  /*11d30*/  LOP3.LUT R0, R235, UR21, R0, 0x96, !PT ;  /* 0x00000015eb007c12 */ /* 0x000fe2000f8e9600 */
[----:B------:R-:W-:Y:S02]  /*11d40*/  IMAD.MOV.U32 R123, RZ, RZ, R74 ;  /* 0x000000ffff7b7224 */ /* 0x000fe400078e004a */
[----:B------:R-:W-:Y:S02]  /*11d50*/  IMAD.MOV.U32 R246, RZ, RZ, R154 ;  /* 0x000000fffff67224 */ /* 0x000fe400078e009a */
[----:B------:R-:W-:Y:S04]  /*11d60*/  IMAD.WIDE.U32 R74, R0, -0x326172a9, RZ ;  /* 0xcd9e8d57004a7825 */ /* 0x000fe800078e00ff */
[----:B------:R-:W-:Y:S01]  /*11d70*/  IMAD.MOV.U32 R190, RZ, RZ, R246 ;  /* 0x000000ffffbe7224 */ /* 0x000fe200078e00f6 */
[----:B------:R-:W-:Y:S01]  /*11d80*/  LOP3.LUT R2, R75, UR14, R174, 0x96, !PT ;  /* 0x0000000e4b027c12 */ /* 0x000fe2000f8e96ae */
[----:B------:R-:W-:Y:S01]  /*11d90*/  IMAD.MOV.U32 R246, RZ, RZ, R108 ;  /* 0x000000fffff67224 */ /* 0x000fe200078e006c */
[----:B------:R-:W-:Y:S01]  /*11da0*/  LOP3.LUT R0, R161, UR12, R74, 0x96, !PT ;  /* 0x0000000ca1007c12 */ /* 0x000fe2000f8e964a */
[----:B------:R-:W-:Y:S02]  /*11db0*/  IMAD.MOV.U32 R108, RZ, RZ, R98 ;  /* 0x000000ffff6c7224 */ /* 0x000fe400078e0062 */
[----:B------:R-:W-:Y:S04]  /*11dc0*/  IMAD.WIDE.U32 R2, R2, -0x2daee0ad, RZ ;  /* 0xd2511f5302027825 */ /* 0x000fe800078e00ff */
[----:B------:R-:W-:Y:S01]  /*11dd0*/  IMAD.MOV.U32 R98, RZ, RZ, R206 ;  /* 0x000000ffff627224 */ /* 0x000fe200078e00ce */
[----:B------:R-:W-:Y:S01]  /*11de0*/  LOP3.LUT R40, R3, UR11, R250, 0x96, !PT ;  /* 0x0000000b03287c12 */ /* 0x000fe2000f8e96fa */
[----:B------:R-:W-:Y:S01]  /*11df0*/  IMAD.WIDE.U32 R42, R0, -0x2daee0ad, RZ ;  /* 0xd2511f53002a7825 */ /* 0x000fe200078e00ff */
[----:B------:R-:W2:Y:S01]  /*11e00*/  LDL.LU R206, [R1+0xd0] ;  /* 0x0000d00001ce7983 */ /* 0x000ea20000300800 */
[----:B------:R-:W-:Y:S02]  /*11e10*/  MUFU.EX2 R108, R108 ;  /* 0x0000006c006c7308 */ /* 0x000fe40000000800 */
[----:B------:R-:W-:Y:S01]  /*11e20*/  IMAD.WIDE.U32 R40, R40, -0x326172a9, RZ ;  /* 0xcd9e8d5728287825 */ /* 0x000fe200078e00ff */
[----:B------:R-:W-:Y:S03]  /*11e30*/  LOP3.LUT R0, R43, UR9, R2, 0x96, !PT ;  /* 0x000000092b007c12 */ /* 0x000fe6000f8e9602 */
[----:B------:R-:W-:Y:S01]  /*11e40*/  IMAD.MOV.U32 R141, RZ, RZ, R246 ;  /* 0x000000ffff8d7224 */ /* 0x000fe200078e00f6 */
[----:B------:R-:W-:Y:S01]  /*11e50*/  LOP3.LUT R3, R41, UR10, R160, 0x96, !PT ;  /* 0x0000000a29037c12 */ /* 0x000fe2000f8e96a0 */
[----:B------:R-:W-:Y:S02]  /*11e60*/  IMAD.WIDE.U32 R72, R0, -0x326172a9, RZ ;  /* 0xcd9e8d5700487825 */ /* 0x000fe400078e00ff */
[----:B------:R-:W1:Y:S02]  /*11e70*/  MUFU.EX2 R98, R98 ;  /* 0x0000006200627308 */ /* 0x000e640000000800 */
[----:B------:R-:W-:Y:S01]  /*11e80*/  IMAD.WIDE.U32 R2, R3, -0x2daee0ad, RZ ;  /* 0xd2511f5303027825 */ /* 0x000fe200078e00ff */
[----:B------:R-:W-:Y:S03]  /*11e90*/  LOP3.LUT R40, R73, UR8, R40, 0x96, !PT ;  /* 0x0000000849287c12 */ /* 0x000fe6000f8e9628 */
[----:B------:R-:W-:Y:S01]  /*11ea0*/  IMAD.MOV.U32 R246, RZ, RZ, R227 ;  /* 0x000000fffff67224 */ /* 0x000fe200078e00e3 */
[----:B------:R-:W-:Y:S01]  /*11eb0*/  LOP3.LUT R41, R3, UR7, R42, 0x96, !PT ;  /* 0x0000000703297c12 */ /* 0x000fe2000f8e962a */
[----:B------:R-:W-:Y:S01]  /*11ec0*/  IMAD.WIDE.U32 R42, R40, -0x2daee0ad, RZ ;  /* 0xd2511f53282a7825 */ /* 0x000fe200078e00ff */
[----:B------:R-:W3:Y:S03]  /*11ed0*/  LDL.LU R227, [R1+0xcc] ;  /* 0x0000cc0001e37983 */ /* 0x000ee60000300800 */
[----:B------:R-:W-:Y:S01]  /*11ee0*/  IMAD.MOV.U32 R160, RZ, RZ, R147 ;  /* 0x000000ffffa07224 */ /* 0x000fe200078e0093 */
[----:B------:R-:W-:Y:S01]  /*11ef0*/  LOP3.LUT R2, R43, UR5, R2, 0x96, !PT ;  /* 0x000000052b027c12 */ /* 0x000fe2000f8e9602 */
[----:B------:R-:W-:Y:S04]  /*11f00*/  IMAD.WIDE.U32 R40, R41, -0x326172a9, RZ ;  /* 0xcd9e8d5729287825 */ /* 0x000fe800078e00ff */
[----:B------:R-:W-:Y:S01]  /*11f10*/  IMAD.WIDE.U32 R2, R2, -0x326172a9, RZ ;  /* 0xcd9e8d5702027825 */ /* 0x000fe200078e00ff */
[----:B------:R-:W-:Y:S03]  /*11f20*/  LOP3.LUT R0, R41, UR6, R72, 0x96, !PT ;  /* 0x0000000629007c12 */ /* 0x000fe6000f8e9648 */
[----:B------:R-:W-:Y:S01]  /*11f30*/  IMAD.MOV.U32 R161, RZ, RZ, R146 ;  /* 0x000000ffffa17224 */ /* 0x000fe200078e0092 */
[----:B------:R-:W-:Y:S01]  /*11f40*/  LOP3.LUT R40, R3, UR16, R40, 0x96, !PT ;  /* 0x0000001003287c12 */ /* 0x000fe2000f8e9628 */
[----:B------:R-:W-:Y:S01]  /*11f50*/  IMAD.MOV.U32 R174, RZ, RZ, R76 ;  /* 0x000000ffffae7224 */ /* 0x000fe200078e004c */
[C---:B------:R-:W-:Y:S01]  /*11f60*/  LOP3.LUT R3, R2.reuse, 0xffff, RZ, 0xc0, !PT ;  /* 0x0000ffff02037812 */ /* 0x040fe200078ec0ff */
[----:B------:R-:W-:Y:S01]  /*11f70*/  IMAD.MOV.U32 R137, RZ, RZ, R141 ;  /* 0x000000ffff897224 */ /* 0x000fe200078e008d */
[----:B------:R-:W-:Y:S01]  /*11f80*/  LOP3.LUT R41, R2, 0xff, RZ, 0xc0, !PT ;  /* 0x000000ff02297812 */ /* 0x000fe200078ec0ff */
[----:B------:R-:W-:Y:S01]  /*11f90*/  IMAD.MOV.U32 R141, RZ, RZ, R142 ;  /* 0x000000ffff8d7224 */ /* 0x000fe200078e008e */
[----:B------:R-:W-:Y:S01]  /*11fa0*/  SHF.R.U32.HI R3, RZ, 0x8, R3 ;  /* 0x00000008ff037819 */ /* 0x000fe20000011603 */
[----:B------:R-:W-:Y:S02]  /*11fb0*/  IMAD.MOV.U32 R142, RZ, RZ, R246 ;  /* 0x000000ffff8e7224 */ /* 0x000fe400078e00f6 */
[----:B------:R-:W-:Y:S01]  /*11fc0*/  IMAD.MOV.U32 R246, RZ, RZ, R90 ;  /* 0x000000fffff67224 */ /* 0x000fe200078e005a */
[----:B------:R-:W-:Y:S01]  /*11fd0*/  PRMT R96, R41, 0x5410, R3 ;  /* 0x0000541029607816 */ /* 0x000fe20000000003 */
[----:B------:R4:W1:Y:S01]  /*11fe0*/  MUFU.EX2 R90, R226 ;  /* 0x000000e2005a7308 */ /* 0x0008620000000800 */
[----:B------:R-:W-:Y:S01]  /*11ff0*/  SHF.R.U32.HI R41, RZ, 0x10, R2 ;  /* 0x00000010ff297819 */ /* 0x000fe20000011602 */
[----:B------:R-:W-:Y:S01]  /*12000*/  IMAD.MOV.U32 R189, RZ, RZ, R246 ;  /* 0x000000ffffbd7224 */ /* 0x000fe200078e00f6 */
[----:B------:R-:W-:Y:S01]  /*12010*/  SHF.R.U32.HI R3, RZ, 0x18, R2 ;  /* 0x00000018ff037819 */ /* 0x000fe20000011602 */
[----:B------:R-:W-:Y:S01]  /*12020*/  IMAD.MOV.U32 R246, RZ, RZ, R94 ;  /* 0x000000fffff67224 */ /* 0x000fe200078e005e */
[----:B------:R-:W-:Y:S01]  /*12030*/  LOP3.LUT R2, R41, 0xff, RZ, 0xc0, !PT ;  /* 0x000000ff29027812 */ /* 0x000fe200078ec0ff */
[----:B------:R-:W-:Y:S04]  /*12040*/  IMAD.MOV.U32 R175, RZ, RZ, R161 ;  /* 0x000000ffffaf7224 */ /* 0x000fe800078e00a1 */
[----:B------:R-:W-:Y:S01]  /*12050*/  MUFU.EX2 R94, R104 ;  /* 0x00000068005e7308 */ /* 0x000fe20000000800 */
[----:B------:R-:W-:Y:S01]  /*12060*/  PRMT R151, R2, 0x5410, R3 ;  /* 0x0000541002977816 */ /* 0x000fe20000000003 */
[----:B------:R-:W-:Y:S04]  /*12070*/  IMAD.WIDE.U32 R2, R0, -0x2daee0ad, RZ ;  /* 0xd2511f5300027825 */ /* 0x000fe800078e00ff */
[----:B------:R-:W-:Y:S01]  /*12080*/  IMAD.MOV.U32 R178, RZ, RZ, R141 ;  /* 0x000000ffffb27224 */ /* 0x000fe200078e008d */
[----:B------:R-:W-:Y:S03]  /*12090*/  LOP3.LUT R0, R3, UR15, R42, 0x96, !PT ;  /* 0x0000000f03007c12 */ /* 0x000fe6000f8e962a */
[----:B------:R-:W-:Y:S01]  /*120a0*/  MUFU.EX2 R104, R214 ;  /* 0x000000d600687308 */ /* 0x000fe20000000800 */
[C---:B------:R-:W-:Y:S01]  /*120b0*/  LOP3.LUT R3, R2.reuse, 0xffff, RZ, 0xc0, !PT ;  /* 0x0000ffff02037812 */ /* 0x040fe200078ec0ff */
[----:B----4-:R4:W5:Y:S01]  /*120c0*/  LDL.LU R226, [R1+0xc8] ;  /* 0x0000c80001e27983 */ /* 0x0109620000300800 */
[----:B------:R-:W-:Y:S01]  /*120d0*/  LOP3.LUT R42, R225, UR12, R78, 0x96, !PT ;  /* 0x0000000ce12a7c12 */ /* 0x000fe2000f8e964e */
[----:B------:R-:W-:Y:S01]  /*120e0*/  IMAD.MOV.U32 R141, RZ, RZ, R142 ;  /* 0x000000ffff8d7224 */ /* 0x000fe200078e008e */
[----:B------:R-:W-:Y:S01]  /*120f0*/  SHF.R.U32.HI R41, RZ, 0x8, R3 ;  /* 0x00000008ff297819 */ /* 0x000fe20000011603 */
[----:B------:R-:W-:Y:S01]  /*12100*/  IMAD.MOV.U32 R142, RZ, RZ, R91 ;  /* 0x000000ffff8e7224 */ /* 0x000fe200078e005b */
[----:B------:R-:W-:Y:S03]  /*12110*/  LOP3.LUT R3, R2, 0xff, RZ, 0xc0, !PT ;  /* 0x000000ff02037812 */ /* 0x000fe600078ec0ff */
[----:B------:R-:W-:Y:S01]  /*12120*/  MUFU.EX2 R91, R115 ;  /* 0x00000073005b7308 */ /* 0x000fe20000000800 */
[----:B------:R-:W-:Y:S01]  /*12130*/  IMAD.WIDE.U32 R42, R42, -0x2daee0ad, RZ ;  /* 0xd2511f532a2a7825 */ /* 0x000fe200078e00ff */
[----:B------:R-:W-:Y:S03]  /*12140*/  PRMT R154, R3, 0x5410, R41 ;  /* 0x00005410039a7816 */ /* 0x000fe60000000029 */
[----:B------:R-:W-:Y:S01]  /*12150*/  IMAD.MOV.U32 R161, RZ, RZ, R160 ;  /* 0x000000ffffa17224 */ /* 0x000fe200078e00a0 */
[----:B------:R-:W-:Y:S01]  /*12160*/  SHF.R.U32.HI R41, RZ, 0x10, R2 ;  /* 0x00000010ff297819 */ /* 0x000fe20000011602 */
[----:B------:R-:W-:Y:S01]  /*12170*/  IMAD.MOV.U32 R160, RZ, RZ, R84 ;  /* 0x000000ffffa07224 */ /* 0x000fe200078e0054 */
[----:B------:R-:W-:Y:S02]  /*12180*/  SHF.R.U32.HI R3, RZ, 0x18, R2 ;  /* 0x00000018ff037819 */ /* 0x000fe40000011602 */
[----:B------:R-:W-:Y:S01]  /*12190*/  MUFU.EX2 R115, R211 ;  /* 0x000000d300737308 */ /* 0x000fe20000000800 */
[----:B------:R-:W-:Y:S04]  /*121a0*/  LOP3.LUT R2, R41, 0xff, RZ, 0xc0, !PT ;  /* 0x000000ff29027812 */ /* 0x000fe800078ec0ff */
[----:B------:R-:W-:Y:S02]  /*121b0*/  PRMT R152, R2, 0x5410, R3 ;  /* 0x0000541002987816 */ /* 0x000fe40000000003 */
[C---:B------:R-:W-:Y:S03]  /*121c0*/  LOP3.LUT R2, R40.reuse, 0xffff, RZ, 0xc0, !PT ;  /* 0x0000ffff28027812 */ /* 0x040fe600078ec0ff */
[----:B------:R-:W-:Y:S01]  /*121d0*/  MUFU.EX2 R137, R137 ;  /* 0x0000008900897308 */ /* 0x000fe20000000800 */
[----:B------:R-:W-:Y:S02]  /*121e0*/  SHF.R.U32.HI R3, RZ, 0x8, R2 ;  /* 0x00000008ff037819 */ /* 0x000fe40000011602 */
[----:B------:R-:W-:Y:S07]  /*121f0*/  LOP3.LUT R2, R40, 0xff, RZ, 0xc0, !PT ;  /* 0x000000ff28027812 */ /* 0x000fee00078ec0ff */
[----:B------:R-:W-:Y:S01]  /*12200*/  MUFU.EX2 R141, R141 ;  /* 0x0000008d008d7308 */ /* 0x000fe20000000800 */
[----:B------:R-:W-:Y:S02]  /*12210*/  PRMT R147, R2, 0x5410, R3 ;  /* 0x0000541002937816 */ /* 0x000fe40000000003 */
[--C-:B------:R-:W-:Y:S02]  /*12220*/  SHF.R.U32.HI R2, RZ, 0x10, R40.reuse ;  /* 0x00000010ff027819 */ /* 0x100fe40000011628 */
[----:B------:R-:W-:Y:S02]  /*12230*/  SHF.R.U32.HI R40, RZ, 0x18, R40 ;  /* 0x00000018ff287819 */ /* 0x000fe40000011628 */
[----:B------:R-:W-:Y:S03]  /*12240*/  LOP3.LUT R2, R2, 0xff, RZ, 0xc0, !PT ;  /* 0x000000ff02027812 */ /* 0x000fe600078ec0ff */
[----:B------:R-:W-:Y:S01]  /*12250*/  MUFU.EX2 R160, R160 ;  /* 0x000000a000a07308 */ /* 0x000fe20000000800 */
[----:B------:R-:W-:Y:S02]  /*12260*/  PRMT R146, R2, 0x5410, R40 ;  /* 0x0000541002927816 */ /* 0x000fe40000000028 */
[C---:B------:R-:W-:Y:S07]  /*12270*/  LOP3.LUT R2, R0.reuse, 0xffff, RZ, 0xc0, !PT ;  /* 0x0000ffff00027812 */ /* 0x040fee00078ec0ff */
[----:B------:R-:W-:Y:S01]  /*12280*/  MUFU.EX2 R161, R161 ;  /* 0x000000a100a17308 */ /* 0x000fe20000000800 */
[----:B------:R-:W-:Y:S02]  /*12290*/  SHF.R.U32.HI R3, RZ, 0x8, R2 ;  /* 0x00000008ff037819 */ /* 0x000fe40000011602 */
[----:B------:R-:W-:Y:S04]  /*122a0*/  LOP3.LUT R2, R0, 0xff, RZ, 0xc0, !PT ;  /* 0x000000ff00027812 */ /* 0x000fe800078ec0ff */
[----:B------:R-:W-:Y:S03]  /*122b0*/  PRMT R149, R2, 0x5410, R3 ;  /* 0x0000541002957816 */ /* 0x000fe60000000003 */
[----:B------:R-:W-:Y:S01]  /*122c0*/  MUFU.EX2 R142, R142 ;  /* 0x0000008e008e7308 */ /* 0x000fe20000000800 */
[--C-:B------:R-:W-:Y:S02]  /*122d0*/  SHF.R.U32.HI R3, RZ, 0x10, R0.reuse ;  /* 0x00000010ff037819 */ /* 0x100fe40000011600 */
[----:B------:R-:W-:Y:S02]  /*122e0*/  SHF.R.U32.HI R2, RZ, 0x18, R0 ;  /* 0x00000018ff027819 */ /* 0x000fe40000011600 */
[----:B------:R-:W-:Y:S04]  /*122f0*/  LOP3.LUT R0, R3, 0xff, RZ, 0xc0, !PT ;  /* 0x000000ff03007812 */ /* 0x000fe800078ec0ff */
[----:B------:R-:W-:Y:S02]  /*12300*/  PRMT R148, R0, 0x5410, R2 ;  /* 0x0000541000947816 */ /* 0x000fe40000000002 */
[----:B------:R-:W-:Y:S05]  /*12310*/  LOP3.LUT R2, R79, UR14, R176, 0x96, !PT ;  /* 0x0000000e4f027c12 */ /* 0x000fea000f8e96b0 */
[----:B------:R-:W-:Y:S05]  /*12320*/  IMAD.WIDE.U32 R2, R2, -0x2daee0ad, RZ ;  /* 0xd2511f5302027825 */ /* 0x000fea00078e00ff */
[----:B------:R-:W-:Y:S02]  /*12330*/  LOP3.LUT R40, R3, UR11, R248, 0x96, !PT ;  /* 0x0000000b03287c12 */ /* 0x000fe4000f8e96f8 */
[----:B------:R-:W-:Y:S03]  /*12340*/  LOP3.LUT R43, R43, UR9, R2, 0x96, !PT ;  /* 0x000000092b2b7c12 */ /* 0x000fe6000f8e9602 */
        /* <DEDUP_REMOVED lines=9> */
[----:B------:R-:W-:Y:S05]  /*123e0*/  LOP3.LUT R2, R73, UR5, R2, 0x96, !PT ;  /* 0x0000000549027c12 */ /* 0x000fea000f8e9602 */
        /* <DEDUP_REMOVED lines=29> */
[----:B------:R-:W-:Y:S01]  /*125c0*/  LOP3.LUT R40, R225, UR12, R74, 0x96, !PT ;  /* 0x0000000ce1287c12 */ /* 0x000fe2000f8e964a */
[----:B------:R-:W-:Y:S01]  /*125d0*/  IMAD.MOV.U32 R225, RZ, RZ, R180 ;  /* 0x000000ffffe17224 */ /* 0x000fe200078e00b4 */
[----:B------:R-:W-:Y:S02]  /*125e0*/  SHF.R.U32.HI R3, RZ, 0x8, R0 ;  /* 0x00000008ff037819 */ /* 0x000fe40000011600 */
[----:B------:R-:W-:Y:S01]  /*125f0*/  LOP3.LUT R0, R2, 0xff, RZ, 0xc0, !PT ;  /* 0x000000ff02007812 */ /* 0x000fe200078ec0ff */
[----:B------:R-:W-:Y:S03]  /*12600*/  IMAD.WIDE.U32 R40, R40, -0x2daee0ad, RZ ;  /* 0xd2511f5328287825 */ /* 0x000fe600078e00ff */
[----:B------:R-:W-:Y:S02]  /*12610*/  PRMT R145, R0, 0x5410, R3 ;  /* 0x0000541000917816 */ /* 0x000fe40000000003 */
[--C-:B------:R-:W-:Y:S02]  /*12620*/  SHF.R.U32.HI R0, RZ, 0x10, R2.reuse ;  /* 0x00000010ff007819 */ /* 0x100fe40000011602 */
[----:B------:R-:W-:Y:S02]  /*12630*/  SHF.R.U32.HI R2, RZ, 0x18, R2 ;  /* 0x00000018ff027819 */ /* 0x000fe40000011602 */
[----:B------:R-:W-:Y:S04]  /*12640*/  LOP3.LUT R0, R0, 0xff, RZ, 0xc0, !PT ;  /* 0x000000ff00007812 */ /* 0x000fe800078ec0ff */
[----:B------:R-:W-:Y:S02]  /*12650*/  PRMT R144, R0, 0x5410, R2 ;  /* 0x0000541000907816 */ /* 0x000fe40000000002 */
[----:B------:R-:W-:Y:S01]  /*12660*/  LOP3.LUT R2, R75, UR14, R176, 0x96, !PT ;  /* 0x0000000e4b027c12 */ /* 0x000fe2000f8e96b0 */
[----:B------:R-:W-:Y:S02]  /*12670*/  IMAD.MOV.U32 R176, RZ, RZ, R197 ;  /* 0x000000ffffb07224 */ /* 0x000fe400078e00c5 */
[----:B------:R-:W-:Y:S02]  /*12680*/  IMAD.MOV.U32 R197, RZ, RZ, R111 ;  /* 0x000000ffffc57224 */ /* 0x000fe400078e006f */
[----:B------:R-:W-:Y:S01]  /*12690*/  IMAD.WIDE.U32 R2, R2, -0x2daee0ad, RZ ;  /* 0xd2511f5302027825 */ /* 0x000fe200078e00ff */
[----:B------:R-:W4:Y:S03]  /*126a0*/  MUFU.EX2 R111, R97 ;  /* 0x00000061006f7308 */ /* 0x000f260000000800 */
[----:B------:R-:W-:Y:S01]  /*126b0*/  IMAD.MOV.U32 R182, RZ, RZ, R176 ;  /* 0x000000ffffb67224 */ /* 0x000fe200078e00b0 */
[----:B------:R-:W-:Y:S01]  /*126c0*/  LOP3.LUT R42, R41, UR9, R2, 0x96, !PT ;  /* 0x00000009292a7c12 */ /* 0x000fe2000f8e9602 */
[----:B------:R-:W-:Y:S01]  /*126d0*/  IMAD.MOV.U32 R176, RZ, RZ, R178 ;  /* 0x000000ffffb07224 */ /* 0x000fe200078e00b2 */
[----:B------:R-:W-:Y:S01]  /*126e0*/  LOP3.LUT R72, R3, UR11, R248, 0x96, !PT ;  /* 0x0000000b03487c12 */ /* 0x000fe2000f8e96f8 */
[----:B------:R-:W-:Y:S03]  /*126f0*/  IMAD.MOV.U32 R178, RZ, RZ, R189 ;  /* 0x000000ffffb27224 */ /* 0x000fe600078e00bd */
[----:B------:R-:W-:Y:S01]  /*12700*/  MUFU.EX2 R97, R112 ;  /* 0x0000007000617308 */ /* 0x000fe20000000800 */
[----:B------:R-:W-:Y:S04]  /*12710*/  IMAD.WIDE.U32 R42, R42, -0x326172a9, RZ ;  /* 0xcd9e8d572a2a7825 */ /* 0x000fe800078e00ff */
[----:B------:R-:W-:Y:S05]  /*12720*/  IMAD.WIDE.U32 R72, R72, -0x326172a9, RZ ;  /* 0xcd9e8d5748487825 */ /* 0x000fea00078e00ff */
[----:B------:R-:W3:Y:S01]  /*12730*/  MUFU.EX2 R112, R213 ;  /* 0x000000d500707308 */ /* 0x000ee20000000800 */
[----:B------:R-:W-:Y:S01]  /*12740*/  IMAD.MOV.U32 R189, RZ, RZ, R196 ;  /* 0x000000ffffbd7224 */ /* 0x000fe200078e00c4 */
[----:B------:R-:W-:Y:S01]  /*12750*/  LOP3.LUT R72, R43, UR8, R72, 0x96, !PT ;  /* 0x000000082b487c12 */ /* 0x000fe2000f8e9648 */
[----:B------:R-:W-:Y:S01]  /*12760*/  IMAD.MOV.U32 R196, RZ, RZ, R192 ;  /* 0x000000ffffc47224 */ /* 0x000fe200078e00c0 */
[----:B------:R-:W-:Y:S01]  /*12770*/  LOP3.LUT R3, R73, UR10, R224, 0x96, !PT ;  /* 0x0000000a49037c12 */ /* 0x000fe2000f8e96e0 */
[----:B------:R-:W-:Y:S02]  /*12780*/  IMAD.MOV.U32 R192, RZ, RZ, R190 ;  /* 0x000000ffffc07224 */ /* 0x000fe400078e00be */
[----:B------:R-:W-:Y:S04]  /*12790*/  IMAD.WIDE.U32 R72, R72, -0x2daee0ad, RZ ;  /* 0xd2511f5348487825 */ /* 0x000fe800078e00ff */
[----:B------:R-:W-:Y:S04]  /*127a0*/  IMAD.WIDE.U32 R2, R3, -0x2daee0ad, RZ ;  /* 0xd2511f5303027825 */ /* 0x000fe800078e00ff */
[----:B------:R-:W-:Y:S01]  /*127b0*/  IMAD.MOV.U32 R180, RZ, RZ, R182 ;  /* 0x000000ffffb47224 */ /* 0x000fe200078e00b6 */
[----:B------:R-:W-:Y:S01]  /*127c0*/  LOP3.LUT R2, R73, UR5, R2, 0x96, !PT ;  /* 0x0000000549027c12 */ /* 0x000fe2000f8e9602 */
[----:B------:R-:W-:Y:S01]  /*127d0*/  IMAD.MOV.U32 R190, RZ, RZ, R195 ;  /* 0x000000ffffbe7224 */ /* 0x000fe200078e00c3 */
[----:B------:R-:W-:Y:S01]  /*127e0*/  LOP3.LUT R40, R3, UR7, R40, 0x96, !PT ;  /* 0x0000000703287c12 */ /* 0x000fe2000f8e9628 */
[----:B------:R-:W-:Y:S02]  /*127f0*/  IMAD.MOV.U32 R182, RZ, RZ, R176 ;  /* 0x000000ffffb67224 */ /* 0x000fe400078e00b0 */
[----:B------:R-:W-:Y:S04]  /*12800*/  IMAD.WIDE.U32 R2, R2, -0x326172a9, RZ ;  /* 0xcd9e8d5702027825 */ /* 0x000fe800078e00ff */
[----:B------:R-:W-:Y:S01]  /*12810*/  IMAD.WIDE.U32 R40, R40, -0x326172a9, RZ ;  /* 0xcd9e8d5728287825 */ /* 0x000fe200078e00ff */
[C---:B------:R-:W-:Y:S03]  /*12820*/  LOP3.LUT R0, R2.reuse, 0xffff, RZ, 0xc0, !PT ;  /* 0x0000ffff02007812 */ /* 0x040fe600078ec0ff */
[----:B------:R-:W-:Y:S01]  /*12830*/  IMAD.MOV.U32 R195, RZ, RZ, R175 ;  /* 0x000000ffffc37224 */ /* 0x000fe200078e00af */
[----:B------:R-:W-:Y:S01]  /*12840*/  LOP3.LUT R73, R3, UR16, R40, 0x96, !PT ;  /* 0x0000001003497c12 */ /* 0x000fe2000f8e9628 */
[----:B------:R-:W-:Y:S01]  /*12850*/  IMAD.MOV.U32 R176, RZ, RZ, R178 ;  /* 0x000000ffffb07224 */ /* 0x000fe200078e00b2 */
[----:B------:R-:W-:Y:S01]  /*12860*/  SHF.R.U32.HI R3, RZ, 0x8, R0 ;  /* 0x00000008ff037819 */ /* 0x000fe20000011600 */
[----:B------:R-:W-:Y:S01]  /*12870*/  IMAD.MOV.U32 R224, RZ, RZ, R225 ;  /* 0x000000ffffe07224 */ /* 0x000fe200078e00e1 */
[----:B------:R-:W-:Y:S01]  /*12880*/  LOP3.LUT R0, R2, 0xff, RZ, 0xc0, !PT ;  /* 0x000000ff02007812 */ /* 0x000fe200078ec0ff */
[----:B------:R-:W-:Y:S01]  /*12890*/  IMAD.MOV.U32 R175, RZ, RZ, R122 ;  /* 0x000000ffffaf7224 */ /* 0x000fe200078e007a */
[----:B------:R-:W-:Y:S01]  /*128a0*/  LOP3.LUT R42, R41, UR6, R42, 0x96, !PT ;  /* 0x00000006292a7c12 */ /* 0x000fe2000f8e962a */
[----:B------:R-:W-:Y:S01]  /*128b0*/  IMAD.MOV.U32 R178, RZ, RZ, R189 ;  /* 0x000000ffffb27224 */ /* 0x000fe200078e00bd */
[----:B------:R-:W-:Y:S01]  /*128c0*/  PRMT R82, R0, 0x5410, R3 ;  /* 0x0000541000527816 */ /* 0x000fe20000000003 */
[----:B------:R-:W-:Y:S01]  /*128d0*/  IMAD.MOV.U32 R122, RZ, RZ, R126 ;  /* 0x000000ffff7a7224 */ /* 0x000fe200078e007e */
[----:B------:R-:W-:Y:S01]  /*128e0*/  SHF.R.U32.HI R0, RZ, 0x10, R2 ;  /* 0x00000010ff007819 */ /* 0x000fe20000011602 */
[----:B------:R-:W-:Y:S01]  /*128f0*/  IMAD.MOV.U32 R189, RZ, RZ, R196 ;  /* 0x000000ffffbd7224 */ /* 0x000fe200078e00c4 */
[----:B------:R-:W-:Y:S01]  /*12900*/  SHF.R.U32.HI R2, RZ, 0x18, R2 ;  /* 0x00000018ff027819 */ /* 0x000fe20000011602 */
[----:B------:R-:W-:Y:S01]  /*12910*/  IMAD.MOV.U32 R225, RZ, RZ, R180 ;  /* 0x000000ffffe17224 */ /* 0x000fe200078e00b4 */
[----:B------:R-:W-:Y:S01]  /*12920*/  LOP3.LUT R0, R0, 0xff, RZ, 0xc0, !PT ;  /* 0x000000ff00007812 */ /* 0x000fe200078ec0ff */
[----:B------:R-:W-:Y:S01]  /*12930*/  IMAD.MOV.U32 R196, RZ, RZ, R192 ;  /* 0x000000ffffc47224 */ /* 0x000fe200078e00c0 */
[----:B------:R-:W-:Y:S01]  /*12940*/  MOV R126, R107 ;  /* 0x0000006b007e7202 */ /* 0x000fe20000000f00 */
[----:B------:R-:W-:Y:S01]  /*12950*/  IMAD.MOV.U32 R180, RZ, RZ, R182 ;  /* 0x000000ffffb47224 */ /* 0x000fe200078e00b6 */
[----:B------:R-:W-:Y:S01]  /*12960*/  PRMT R75, R0, 0x5410, R2 ;  /* 0x00005410004b7816 */ /* 0x000fe20000000002 */
[----:B------:R-:W-:Y:S02]  /*12970*/  IMAD.WIDE.U32 R2, R42, -0x2daee0ad, RZ ;  /* 0xd2511f532a027825 */ /* 0x000fe400078e00ff */
[----:B------:R-:W1:Y:S02]  /*12980*/  LDSM.16.MT88.4 R40, [R205+0x4000] ;  /* 0x00400000cd28783b */ /* 0x000e640000004200 */
[----:B------:R-:W-:Y:S01]  /*12990*/  IMAD.MOV.U32 R107, RZ, RZ, R106 ;  /* 0x000000ffff6b7224 */ /* 0x000fe200078e006a */
[----:B------:R-:W-:Y:S01]  /*129a0*/  LOP3.LUT R72, R3, UR15, R72, 0x96, !PT ;  /* 0x0000000f03487c12 */ /* 0x000fe2000f8e9648 */
[----:B------:R-:W-:Y:S01]  /*129b0*/  IMAD.MOV.U32 R106, RZ, RZ, R125 ;  /* 0x000000ffff6a7224 */ /* 0x000fe200078e007d */
[C---:B------:R-:W-:Y:S01]  /*129c0*/  LOP3.LUT R0, R2.reuse, 0xffff, RZ, 0xc0, !PT ;  /* 0x0000ffff02007812 */ /* 0x040fe200078ec0ff */
[----:B------:R2:W-:Y:S01]  /*129d0*/  MUFU.EX2 R125, R223 ;  /* 0x000000df007d7308 */ /* 0x0005e20000000800 */
[----:B------:R-:W-:Y:S02]  /*129e0*/  IMAD.MOV.U32 R192, RZ, RZ, R195 ;  /* 0x000000ffffc07224 */ /* 0x000fe400078e00c3 */
[----:B------:R-:W-:Y:S01]  /*129f0*/  IMAD.MOV.U32 R195, RZ, RZ, R175 ;  /* 0x000000ffffc37224 */ /* 0x000fe200078e00af */
[----:B------:R-:W-:Y:S01]  /*12a00*/  SHF.R.U32.HI R3, RZ, 0x8, R0 ;  /* 0x00000008ff037819 */ /* 0x000fe20000011600 */
[----:B------:R-:W-:Y:S01]  /*12a10*/  IMAD.MOV.U32 R175, RZ, RZ, R122 ;  /* 0x000000ffffaf7224 */ /* 0x000fe200078e007a */
[----:B------:R-:W-:Y:S01]  /*12a20*/  LOP3.LUT R0, R2, 0xff, RZ, 0xc0, !PT ;  /* 0x000000ff02007812 */ /* 0x000fe200078ec0ff */
[----:B------:R-:W-:Y:S03]  /*12a30*/  IMAD.MOV.U32 R182, RZ, RZ, R176 ;  /* 0x000000ffffb67224 */ /* 0x000fe600078e00b0 */
[----:B------:R4:W-:Y:S01]  /*12a40*/  MUFU.EX2 R122, R216 ;  /* 0x000000d8007a7308 */ /* 0x0009e20000000800 */
[----:B------:R-:W-:Y:S01]  /*12a50*/  IMAD.MOV.U32 R176, RZ, RZ, R178 ;  /* 0x000000ffffb07224 */ /* 0x000fe200078e00b2 */
[----:B------:R-:W-:Y:S01]  /*12a60*/  PRMT R84, R0, 0x5410, R3 ;  /* 0x0000541000547816 */ /* 0x000fe20000000003 */
[----:B------:R-:W-:Y:S01]  /*12a70*/  IMAD.MOV.U32 R3, RZ, RZ, R224 ;  /* 0x000000ffff037224 */ /* 0x000fe200078e00e0 */
[--C-:B------:R-:W-:Y:S01]  /*12a80*/  SHF.R.U32.HI R0, RZ, 0x10, R2.reuse ;  /* 0x00000010ff007819 */ /* 0x100fe20000011602 */
[----:B------:R-:W-:Y:S01]  /*12a90*/  IMAD.MOV.U32 R178, RZ, RZ, R189 ;  /* 0x000000ffffb27224 */ /* 0x000fe200078e00bd */
[----:B------:R-:W-:Y:S01]  /*12aa0*/  SHF.R.U32.HI R2, RZ, 0x18, R2 ;  /* 0x00000018ff027819 */ /* 0x000fe20000011602 */
[----:B------:R-:W-:Y:S01]  /*12ab0*/  IMAD.MOV.U32 R224, RZ, RZ, R225 ;  /* 0x000000ffffe07224 */ /* 0x000fe200078e00e1 */
[----:B------:R-:W-:Y:S01]  /*12ac0*/  LOP3.LUT R0, R0, 0xff, RZ, 0xc0, !PT ;  /* 0x000000ff00007812 */ /* 0x000fe200078ec0ff */
[----:B--2---:R2:W5:Y:S01]  /*12ad0*/  LDL.LU R223, [R1+0xc4] ;  /* 0x0000c40001df7983 */ /* 0x0045620000300800 */
[----:B------:R-:W-:Y:S02]  /*12ae0*/  IMAD.MOV.U32 R189, RZ, RZ, R196 ;  /* 0x000000ffffbd7224 */ /* 0x000fe400078e00c4 */
[----:B------:R-:W-:Y:S01]  /*12af0*/  IMAD.MOV.U32 R196, RZ, RZ, R192 ;  /* 0x000000ffffc47224 */ /* 0x000fe200078e00c0 */
[----:B------:R-:W-:Y:S01]  /*12b00*/  PRMT R74, R0, 0x5410, R2 ;  /* 0x00005410004a7816 */ /* 0x000fe20000000002 */
[----:B------:R-:W-:Y:S02]  /*12b10*/  IMAD.MOV.U32 R0, RZ, RZ, R3 ;  /* 0x000000ffff007224 */ /* 0x000fe400078e0003 */
[----:B------:R-:W-:Y:S01]  /*12b20*/  IMAD.MOV.U32 R3, RZ, RZ, R224 ;  /* 0x000000ffff037224 */ /* 0x000fe200078e00e0 */
[----:B----4-:R2:W5:Y:S01]  /*12b30*/  LDL.LU R216, [R1+0xc0] ;  /* 0x0000c00001d87983 */ /* 0x0105620000300800 */
[----:B------:R-:W-:Y:S02]  /*12b40*/  IMAD.MOV.U32 R192, RZ, RZ, R195 ;  /* 0x000000ffffc07224 */ /* 0x000fe400078e00c3 */
[----:B------:R-:W-:Y:S02]  /*12b50*/  IMAD.MOV.U32 R195, RZ, RZ, R175 ;  /* 0x000000ffffc37224 */ /* 0x000fe400078e00af */
[----:B------:R-:W-:Y:S02]  /*12b60*/  IMAD.MOV.U32 R175, RZ, RZ, R126 ;  /* 0x000000ffffaf7224 */ /* 0x000fe400078e007e */
[----:B------:R4:W-:Y:S01]  /*12b70*/  MUFU.EX2 R126, R215 ;  /* 0x000000d7007e7308 */ /* 0x0009e20000000800 */
[----:B------:R-:W-:Y:S01]  /*12b80*/  IMAD.MOV.U32 R225, RZ, RZ, R180 ;  /* 0x000000ffffe17224 */ /* 0x000fe200078e00b4 */
[-C--:B-1----:R-:W-:Y:S05]  /*12b90*/  HMMA.16816.F32 R4, R36, R40.reuse, R4 ;  /* 0x000000282404723c */ /* 0x082fea0000001804 */
[----:B------:R-:W-:Y:S01]  /*12ba0*/  IMAD.MOV.U32 R180, RZ, RZ, R182 ;  /* 0x000000ffffb47224 */ /* 0x000fe200078e00b6 */
[C---:B------:R-:W-:Y:S05]  /*12bb0*/  HMMA.16816.F32 R8, R44.reuse, R40, R8 ;  /* 0x000000282c08723c */ /* 0x040fea0000001808 */
[----:B------:R-:W-:Y:S01]  /*12bc0*/  IMAD.MOV.U32 R182, RZ, RZ, R176 ;  /* 0x000000ffffb67224 */ /* 0x000fe200078e00b0 */
[-C--:B------:R-:W-:Y:S01]  /*12bd0*/  HMMA.16816.F32 R12, R44, R42.reuse, R12 ;  /* 0x0000002a2c0c723c */ /* 0x080fe2000000180c */
[----:B----4-:R2:W5:Y:S04]  /*12be0*/  LDL.LU R215, [R1+0xbc] ;  /* 0x0000bc0001d77983 */ /* 0x0105680000300800 */
[----:B------:R-:W-:Y:S01]  /*12bf0*/  IMAD.MOV.U32 R176, RZ, RZ, R178 ;  /* 0x000000ffffb07224 */ /* 0x000fe200078e00b2 */
[C---:B------:R-:W-:Y:S01]  /*12c00*/  HMMA.16816.F32 R16, R36.reuse, R42, R16 ;  /* 0x0000002a2410723c */ /* 0x040fe20000001810 */
[----:B------:R-:W1:Y:S04]  /*12c10*/  LDSM.16.MT88.4 R40, [R206+0x4000] ;  /* 0x00400000ce28783b */ /* 0x000e680000004200 */
[----:B------:R-:W-:Y:S02]  /*12c20*/  IMAD.MOV.U32 R178, RZ, RZ, R189 ;  /* 0x000000ffffb27224 */ /* 0x000fe400078e00bd */
[----:B------:R-:W-:Y:S02]  /*12c30*/  IMAD.MOV.U32 R189, RZ, RZ, R196 ;  /* 0x000000ffffbd7224 */ /* 0x000fe400078e00c4 */
[----:B------:R2:W5:Y:S02]  /*12c40*/  LDL.LU R214, [R1+0xb8] ;  /* 0x0000b80001d67983 */ /* 0x0005640000300800 */
[----:B------:R-:W-:Y:S02]  /*12c50*/  IMAD.MOV.U32 R196, RZ, RZ, R192 ;  /* 0x000000ffffc47224 */ /* 0x000fe400078e00c0 */
[----:B------:R2:W5:Y:S01]  /*12c60*/  LDL.LU R213, [R1+0xb4] ;  /* 0x0000b40001d57983 */ /* 0x0005620000300800 */
        /* <DEDUP_REMOVED lines=11> */
[----:B------:R4:W-:Y:S01]  /*12d20*/  MUFU.EX2 R106, R212 ;  /* 0x000000d4006a7308 */ /* 0x0009e20000000800 */
[----:B------:R-:W-:Y:S02]  /*12d30*/  IMAD.MOV.U32 R189, RZ, RZ, R192 ;  /* 0x000000ffffbd7224 */ /* 0x000fe400078e00c0 */
[----:B------:R-:W-:Y:S01]  /*12d40*/  IMAD.MOV.U32 R192, RZ, RZ, R175 ;  /* 0x000000ffffc07224 */ /* 0x000fe200078e00af */
[-C--:B-1----:R-:W-:Y:S03]  /*12d50*/  HMMA.16816.F32 R20, R36, R40.reuse, R20 ;  /* 0x000000282414723c */ /* 0x082fe60000001814 */
[----:B------:R-:W-:Y:S02]  /*12d60*/  IMAD.MOV.U32 R196, RZ, RZ, R195 ;  /* 0x000000ffffc47224 */ /* 0x000fe400078e00c3 */
[----:B------:R-:W-:Y:S01]  /*12d70*/  IMAD.MOV.U32 R195, RZ, RZ, R110 ;  /* 0x000000ffffc37224 */ /* 0x000fe200078e006e */
[C---:B------:R-:W-:Y:S01]  /*12d80*/  HMMA.16816.F32 R24, R44.reuse, R40, R24 ;  /* 0x000000282c18723c */ /* 0x040fe20000001818 */
[----:B------:R-:W-:Y:S04]  /*12d90*/  MUFU.EX2 R110, R119 ;  /* 0x00000077006e7308 */ /* 0x000fe80000000800 */
[----:B------:R-:W-:Y:S01]  /*12da0*/  IMAD.MOV.U32 R175, RZ, RZ, R107 ;  /* 0x000000ffffaf7224 */ /* 0x000fe200078e006b */
[-C--:B------:R-:W-:Y:S01]  /*12db0*/  HMMA.16816.F32 R28, R44, R42.reuse, R28 ;  /* 0x0000002a2c1c723c */ /* 0x080fe2000000181c */
[----:B----4-:R2:W5:Y:S04]  /*12dc0*/  LDL.LU R212, [R1+0xb0] ;  /* 0x0000b00001d47983 */ /* 0x0105680000300800 */
[----:B------:R-:W-:Y:S01]  /*12dd0*/  MUFU.EX2 R107, R129 ;  /* 0x00000081006b7308 */ /* 0x000fe20000000800 */
[----:B------:R2:W5:Y:S01]  /*12de0*/  LDL.LU R211, [R1+0xac] ;  /* 0x0000ac0001d37983 */ /* 0x0005620000300800 */
[----:B------:R-:W-:Y:S03]  /*12df0*/  HMMA.16816.F32 R32, R36, R42, R32 ;  /* 0x0000002a2420723c */ /* 0x000fe60000001820 */
[----:B------:R-:W1:Y:S01]  /*12e00*/  LDSM.16.MT88.4 R36, [R205+0x4400] ;  /* 0x00440000cd24783b */ /* 0x000e620000004200 */
[----:B------:R-:W-:Y:S01]  /*12e10*/  IMAD.MOV.U32 R41, RZ, RZ, R0 ;  /* 0x000000ffff297224 */ /* 0x000fe200078e0000 */
[--C-:B------:R-:W-:Y:S01]  /*12e20*/  HSET2.LE.AND R45, R87, R77.reuse, PT ;  /* 0x0000004d572d7233 */ /* 0x100fe20003803000 */
[----:B------:R-:W-:Y:S01]  /*12e30*/  IMAD.MOV.U32 R0, RZ, RZ, R2 ;  /* 0x000000ffff007224 */ /* 0x000fe200078e0002 */
[----:B------:R-:W-:Y:S01]  /*12e40*/  F2FP.F16.F32.PACK_AB R44, R93, R89 ;  /* 0x000000595d2c723e */ /* 0x000fe200000000ff */
[----:B------:R-:W-:Y:S03]  /*12e50*/  MUFU.EX2 R87, R196 ;  /* 0x000000c400577308 */ /* 0x000fe60000000800 */
[----:B------:R-:W-:Y:S02]  /*12e60*/  IMAD.MOV.U32 R40, RZ, RZ, R0 ;  /* 0x000000ffff287224 */ /* 0x000fe400078e0000 */
[----:B------:R-:W-:Y:S02]  /*12e70*/  IMAD.MOV.U32 R47, RZ, RZ, R41 ;  /* 0x000000ffff2f7224 */ /* 0x000fe400078e0029 */
[----:B------:R-:W-:Y:S02]  /*12e80*/  IMAD.MOV.U32 R2, RZ, RZ, R225 ;  /* 0x000000ffff027224 */ /* 0x000fe400078e00e1 */
[----:B------:R-:W-:Y:S02]  /*12e90*/  IMAD.MOV.U32 R225, RZ, RZ, R180 ;  /* 0x000000ffffe17224 */ /* 0x000fe400078e00b4 */
[----:B------:R-:W-:Y:S02]  /*12ea0*/  IMAD.MOV.U32 R41, RZ, RZ, R2 ;  /* 0x000000ffff297224 */ /* 0x000fe400078e0002 */
[----:B------:R-:W-:Y:S02]  /*12eb0*/  IMAD.MOV.U32 R0, RZ, RZ, R225 ;  /* 0x000000ffff007224 */ /* 0x000fe400078e00e1 */
[----:B------:R-:W-:Y:S02]  /*12ec0*/  IMAD.MOV.U32 R180, RZ, RZ, R176 ;  /* 0x000000ffffb47224 */ /* 0x000fe400078e00b0 */
[----:B------:R4:W2:Y:S01]  /*12ed0*/  MUFU.EX2 R176, R210 ;  /* 0x000000d200b07308 */ /* 0x0008a20000000800 */
        /* <DEDUP_REMOVED lines=9> */
[----:B------:R-:W-:Y:S01]  /*12f70*/  MUFU.EX2 R127, R130 ;  /* 0x00000082007f7308 */ /* 0x000fe20000000800 */
[----:B----4-:R4:W5:Y:S01]  /*12f80*/  LDL.LU R210, [R1+0xa8] ;  /* 0x0000a80001d27983 */ /* 0x0109620000300800 */
[-C--:B-1----:R-:W-:Y:S05]  /*12f90*/  HMMA.16816.F32 R4, R48, R36.reuse, R4 ;  /* 0x000000243004723c */ /* 0x082fea0000001804 */
[----:B------:R-:W-:Y:S01]  /*12fa0*/  IMAD.MOV.U32 R2, RZ, RZ, R177 ;  /* 0x000000ffff027224 */ /* 0x000fe200078e00b1 */
[C---:B------:R-:W-:Y:S02]  /*12fb0*/  HMMA.16816.F32 R8, R52.reuse, R36, R8 ;  /* 0x000000243408723c */ /* 0x040fe40000001808 */
[----:B------:R1:W-:Y:S03]  /*12fc0*/  MUFU.EX2 R177, R209 ;  /* 0x000000d100b17308 */ /* 0x0003e60000000800 */
[--C-:B---3--:R-:W-:Y:S01]  /*12fd0*/  HSET2.LE.AND R46, R88, R77.reuse, PT ;  /* 0x0000004d582e7233 */ /* 0x108fe20003803000 */
[-C--:B------:R-:W-:Y:S06]  /*12fe0*/  HMMA.16816.F32 R12, R52, R38.reuse, R12 ;  /* 0x00000026340c723c */ /* 0x080fec000000180c */
[----:B------:R-:W-:Y:S01]  /*12ff0*/  MUFU.EX2 R130, R120 ;  /* 0x0000007800827308 */ /* 0x000fe20000000800 */
[----:B------:R-:W-:Y:S01]  /*13000*/  IMAD.MOV.U32 R189, RZ, RZ, R123 ;  /* 0x000000ffffbd7224 */ /* 0x000fe200078e007b */
[C---:B------:R-:W-:Y:S01]  /*13010*/  HMMA.16816.F32 R16, R48.reuse, R38, R16 ;  /* 0x000000263010723c */ /* 0x040fe20000001810 */
[----:B------:R-:W3:Y:S07]  /*13020*/  LDSM.16.MT88.4 R36, [R206+0x4400] ;  /* 0x00440000ce24783b */ /* 0x000eee0000004200 */
[----:B------:R-:W-:Y:S01]  /*13030*/  MUFU.EX2 R120, R225 ;  /* 0x000000e100787308 */ /* 0x000fe20000000800 */
[----:B-1----:R4:W5:Y:S09]  /*13040*/  LDL.LU R209, [R1+0xa4] ;  /* 0x0000a40001d17983 */ /* 0x0029720000300800 */
[----:B------:R-:W-:Y:S10]  /*13050*/  MUFU.EX2 R123, R131 ;  /* 0x00000083007b7308 */ /* 0x000ff40000000800 */
[----:B------:R1:W4:Y:S10]  /*13060*/  MUFU.EX2 R131, R47 ;  /* 0x0000002f00837308 */ /* 0x0003340000000800 */
[----:B------:R-:W-:Y:S01]  /*13070*/  MUFU.EX2 R88, R189 ;  /* 0x000000bd00587308 */ /* 0x000fe20000000800 */
[--C-:B-1----:R-:W-:Y:S09]  /*13080*/  HSET2.LE.AND R47, R86, R77.reuse, PT ;  /* 0x0000004d562f7233 */ /* 0x102ff20003803000 */
[----:B------:R-:W-:Y:S01]  /*13090*/  MUFU.EX2 R86, R187 ;  /* 0x000000bb00567308 */ /* 0x000fe20000000800 */
[-C--:B---3--:R-:W-:Y:S06]  /*130a0*/  HMMA.16816.F32 R20, R48, R36.reuse, R20 ;  /* 0x000000243014723c */ /* 0x088fec0000001814 */
[C---:B------:R-:W-:Y:S06]  /*130b0*/  HMMA.16816.F32 R24, R52.reuse, R36, R24 ;  /* 0x000000243418723c */ /* 0x040fec0000001818 */
[-C--:B------:R-:W-:Y:S06]  /*130c0*/  HMMA.16816.F32 R28, R52, R38.reuse, R28 ;  /* 0x00000026341c723c */ /* 0x080fec000000181c */
[----:B------:R-:W-:Y:S01]  /*130d0*/  HMMA.16816.F32 R32, R48, R38, R32 ;  /* 0x000000263020723c */ /* 0x000fe20000001820 */
[----:B------:R-:W1:Y:S04]  /*130e0*/  LDSM.16.MT88.4 R36, [R205+0x4800] ;  /* 0x00480000cd24783b */ /* 0x000e680000004200 */
[----:B------:R-:W-:Y:S02]  /*130f0*/  IMAD.MOV.U32 R52, RZ, RZ, R40 ;  /* 0x000000ffff347224 */ /* 0x000fe400078e0028 */
[----:B------:R-:W-:Y:S01]  /*13100*/  IMAD.MOV.U32 R53, RZ, RZ, R41 ;  /* 0x000000ffff357224 */ /* 0x000fe200078e0029 */
[--C-:B------:R-:W-:Y:S01]  /*13110*/  HSET2.LE.AND R50, R76, R77.reuse, PT ;  /* 0x0000004d4c327233 */ /* 0x100fe20003803000 */
[----:B------:R-:W-:Y:S02]  /*13120*/  LDSM.16.MT88.4 R40, [R206+0x4c00] ;  /* 0x004c0000ce28783b */ /* 0x000fe40000004200 */
[----:B------:R3:W-:Y:S01]  /*13130*/  MUFU.EX2 R119, R53 ;  /* 0x0000003500777308 */ /* 0x0007e20000000800 */
[--C-:B------:R-:W-:Y:S01]  /*13140*/  HSET2.LE.AND R51, R78, R77.reuse, PT ;  /* 0x0000004d4e337233 */ /* 0x100fe20003803000 */
[----:B------:R-:W-:Y:S01]  /*13150*/  IMAD.MOV.U32 R55, RZ, RZ, R0 ;  /* 0x000000ffff377224 */ /* 0x000fe200078e0000 */
[----:B------:R-:W-:Y:S01]  /*13160*/  F2FP.F16.F32.PACK_AB R0, R108, R98 ;  /* 0x000000626c00723e */ /* 0x000fe200000000ff */
[----:B------:R-:W-:Y:S01]  /*13170*/  IMAD.MOV.U32 R54, RZ, RZ, R2 ;  /* 0x000000ffff367224 */ /* 0x000fe200078e0002 */
[----:B------:R-:W-:Y:S02]  /*13180*/  F2FP.F16.F32.PACK_AB R2, R109, R102 ;  /* 0x000000666d02723e */ /* 0x000fe400000000ff */
[----:B------:R-:W-:Y:S02]  /*13190*/  LOP3.LUT R46, R46, R0, RZ, 0xc0, !PT ;  /* 0x000000002e2e7212 */ /* 0x000fe400078ec0ff */
[----:B------:R-:W-:Y:S02]  /*131a0*/  LOP3.LUT R47, R47, R2, RZ, 0xc0, !PT ;  /* 0x000000022f2f7212 */ /* 0x000fe400078ec0ff */
[----:B------:R-:W-:Y:S02]  /*131b0*/  LOP3.LUT R2, R73, 0xff, RZ, 0xc0, !PT ;  /* 0x000000ff49027812 */ /* 0x000fe400078ec0ff */
[----:B------:R-:W-:Y:S02]  /*131c0*/  F2FP.F16.F32.PACK_AB R0, R95, R90 ;  /* 0x0000005a5f00723e */ /* 0x000fe400000000ff */
[--C-:B------:R-:W-:Y:S02]  /*131d0*/  HSET2.LE.AND R48, R79, R77.reuse, PT ;  /* 0x0000004d4f307233 */ /* 0x100fe40003803000 */
[--C-:B---3--:R-:W-:Y:S02]  /*131e0*/  HSET2.LE.AND R53, R153, R77.reuse, PT ;  /* 0x0000004d99357233 */ /* 0x108fe40003803000 */
[----:B------:R-:W-:Y:S02]  /*131f0*/  LOP3.LUT R45, R45, R0, RZ, 0xc0, !PT ;  /* 0x000000002d2d7212 */ /* 0x000fe400078ec0ff */
[----:B------:R-:W-:Y:S02]  /*13200*/  LOP3.LUT R0, R73, 0xffff, RZ, 0xc0, !PT ;  /* 0x0000ffff49007812 */ /* 0x000fe400078ec0ff */
[--C-:B------:R-:W-:Y:S02]  /*13210*/  HSET2.LE.AND R49, R81, R77.reuse, PT ;  /* 0x0000004d51317233 */ /* 0x100fe40003803000 */
[----:B------:R-:W-:Y:S02]  /*13220*/  SHF.R.U32.HI R0, RZ, 0x8, R0 ;  /* 0x00000008ff007819 */ /* 0x000fe40000011600 */
[--C-:B------:R-:W-:Y:S02]  /*13230*/  HSET2.LE.AND R79, R74, R77.reuse, PT ;  /* 0x0000004d4a4f7233 */ /* 0x100fe40003803000 */
[--C-:B------:R-:W-:Y:S01]  /*13240*/  HSET2.LE.AND R78, R84, R77.reuse, PT ;  /* 0x0000004d544e7233 */ /* 0x100fe20003803000 */
[-C--:B-1----:R-:W-:Y:S01]  /*13250*/  HMMA.16816.F32 R4, R56, R36.reuse, R4 ;  /* 0x000000243804723c */ /* 0x082fe20000001804 */
[----:B------:R-:W-:Y:S04]  /*13260*/  MUFU.EX2 R84, R190 ;  /* 0x000000be00547308 */ /* 0x000fe80000000800 */
[--C-:B------:R-:W-:Y:S01]  /*13270*/  HSET2.LE.AND R74, R149, R77.reuse, PT ;  /* 0x0000004d954a7233 */ /* 0x100fe20003803000 */
[C---:B------:R-:W-:Y:S06]  /*13280*/  HMMA.16816.F32 R8, R60.reuse, R36, R8 ;  /* 0x000000243c08723c */ /* 0x040fec0000001808 */
[-C--:B------:R-:W-:Y:S06]  /*13290*/  HMMA.16816.F32 R12, R60, R38.reuse, R12 ;  /* 0x000000263c0c723c */ /* 0x080fec000000180c */
[C---:B------:R-:W-:Y:S01]  /*132a0*/  HMMA.16816.F32 R16, R56.reuse, R38, R16 ;  /* 0x000000263810723c */ /* 0x040fe20000001810 */
[----:B------:R-:W1:Y:S05]  /*132b0*/  LDSM.16.MT88.4 R36, [R206+0x4800] ;  /* 0x00480000ce24783b */ /* 0x000e6a0000004200 */
[-C--:B-1----:R-:W-:Y:S06]  /*132c0*/  HMMA.16816.F32 R20, R56, R36.reuse, R20 ;  /* 0x000000243814723c */ /* 0x082fec0000001814 */
[C---:B------:R-:W-:Y:S06]  /*132d0*/  HMMA.16816.F32 R24, R60.reuse, R36, R24 ;  /* 0x000000243c18723c */ /* 0x040fec0000001818 */
[-C--:B------:R-:W-:Y:S06]  /*132e0*/  HMMA.16816.F32 R28, R60, R38.reuse, R28 ;  /* 0x000000263c1c723c */ /* 0x080fec000000181c */
[----:B------:R-:W-:Y:S01]  /*132f0*/  HMMA.16816.F32 R32, R56, R38, R32 ;  /* 0x000000263820723c */ /* 0x000fe20000001820 */
[----:B------:R-:W1:Y:S04]  /*13300*/  LDSM.16.MT88.4 R36, [R205+0x4c00] ;  /* 0x004c0000cd24783b */ /* 0x000e680000004200 */
[--C-:B------:R-:W-:Y:S02]  /*13310*/  HSET2.LE.AND R61, R83, R77.reuse, PT ;  /* 0x0000004d533d7233 */ /* 0x100fe40003803000 */
[----:B------:R-:W-:Y:S01]  /*13320*/  FADD.FTZ R59, R52, R114 ;  /* 0x00000072343b7221 */ /* 0x000fe20000010000 */
[----:B------:R-:W-:Y:S01]  /*13330*/  FADD.FTZ R58, R3, R99 ;  /* 0x00000063033a7221 */ /* 0x000fe20000010000 */
[----:B------:R3:W-:Y:S02]  /*13340*/  MUFU.EX2 R114, R54 ;  /* 0x0000003600727308 */ /* 0x0007e40000000800 */
[----:B------:R-:W-:Y:S01]  /*13350*/  FADD.FTZ R57, R185, R132 ;  /* 0x00000084b9397221 */ /* 0x000fe20000010000 */
[----:B------:R-:W-:Y:S01]  /*13360*/  FADD.FTZ R58, R184, R58 ;  /* 0x0000003ab83a7221 */ /* 0x000fe20000010000 */
[----:B------:R-:W-:Y:S01]  /*13370*/  FADD.FTZ R56, R183, R100 ;  /* 0x00000064b7387221 */ /* 0x000fe20000010000 */
[----:B------:R-:W-:Y:S01]  /*13380*/  PRMT R63, R2, 0x5410, R0 ;  /* 0x00005410023f7816 */ /* 0x000fe20000000000 */
[----:B------:R-:W-:Y:S01]  /*13390*/  FADD.FTZ R57, R236, R57 ;  /* 0x00000039ec397221 */ /* 0x000fe20000010000 */
[----:B------:R-:W-:Y:S01]  /*133a0*/  FADD.FTZ R83, R197, R58 ;  /* 0x0000003ac5537221 */ /* 0x000fe20000010000 */
[----:B------:R-:W-:Y:S01]  /*133b0*/  FADD.FTZ R56, R230, R56 ;  /* 0x00000038e6387221 */ /* 0x000fe20000010000 */
[----:B------:R-:W-:Y:S01]  /*133c0*/  SHF.R.U32.HI R0, RZ, 0x10, R73 ;  /* 0x00000010ff007819 */ /* 0x000fe20000011649 */
[----:B------:R4:W-:Y:S01]  /*133d0*/  MUFU.EX2 R100, R55 ;  /* 0x0000003700647308 */ /* 0x0009e20000000800 */
[--C-:B------:R-:W-:Y:S01]  /*133e0*/  HSET2.LE.AND R3, R80, R77.reuse, PT ;  /* 0x0000004d50037233 */ /* 0x100fe20003803000 */
[----:B------:R-:W-:Y:S01]  /*133f0*/  FADD.FTZ R83, R191, R83 ;  /* 0x00000053bf537221 */ /* 0x000fe20000010000 */
[--C-:B------:R-:W-:Y:S02]  /*13400*/  HSET2.LE.AND R52, R101, R77.reuse, PT ;  /* 0x0000004d65347233 */ /* 0x100fe40003803000 */
[--C-:B------:R-:W-:Y:S02]  /*13410*/  HSET2.LE.AND R60, R85, R77.reuse, PT ;  /* 0x0000004d553c7233 */ /* 0x100fe40003803000 */
[----:B------:R-:W-:Y:S03]  /*13420*/  LOP3.LUT R44, R3, R44, RZ, 0xc0, !PT ;  /* 0x0000002c032c7212 */ /* 0x000fe600078ec0ff */
[----:B------:R-:W-:Y:S01]  /*13430*/  MUFU.EX2 R85, R192 ;  /* 0x000000c000557308 */ /* 0x000fe20000000800 */
[----:B------:R-:W-:Y:S02]  /*13440*/  SHF.R.U32.HI R3, RZ, 0x18, R73 ;  /* 0x00000018ff037819 */ /* 0x000fe40000011649 */
[--C-:B------:R-:W-:Y:S02]  /*13450*/  HSET2.LE.AND R73, R152, R77.reuse, PT ;  /* 0x0000004d98497233 */ /* 0x100fe40003803000 */
[--C-:B---3--:R-:W-:Y:S02]  /*13460*/  HSET2.LE.AND R54, R150, R77.reuse, PT ;  /* 0x0000004d96367233 */ /* 0x108fe40003803000 */
[----:B------:R-:W-:Y:S03]  /*13470*/  LOP3.LUT R2, R0, 0xff, RZ, 0xc0, !PT ;  /* 0x000000ff00027812 */ /* 0x000fe600078ec0ff */
[----:B------:R-:W-:Y:S01]  /*13480*/  MUFU.EX2 R101, R182 ;  /* 0x000000b600657308 */ /* 0x000fe20000000800 */
[----:B------:R-:W-:Y:S02]  /*13490*/  F2FP.F16.F32.PACK_AB R0, R111, R103 ;  /* 0x000000676f00723e */ /* 0x000fe400000000ff */
[----:B------:R-:W-:Y:S02]  /*134a0*/  PRMT R62, R2, 0x5410, R3 ;  /* 0x00005410023e7816 */ /* 0x000fe40000000003 */
[----:B------:R-:W-:Y:S01]  /*134b0*/  LOP3.LUT R50, R50, R0, RZ, 0xc0, !PT ;  /* 0x0000000032327212 */ /* 0x000fe200078ec0ff */
[-C--:B-1----:R-:W-:Y:S04]  /*134c0*/  HMMA.16816.F32 R4, R64, R36.reuse, R4 ;  /* 0x000000244004723c */ /* 0x082fe80000001804 */
[----:B------:R-:W1:Y:S01]  /*134d0*/  MUFU.EX2 R132, R247 ;  /* 0x000000f700847308 */ /* 0x000e620000000800 */
[C---:B------:R-:W-:Y:S01]  /*134e0*/  LOP3.LUT R0, R72.reuse, 0xffff, RZ, 0xc0, !PT ;  /* 0x0000ffff48007812 */ /* 0x040fe200078ec0ff */
[C---:B------:R-:W-:Y:S08]  /*134f0*/  HMMA.16816.F32 R8, R68.reuse, R36, R8 ;  /* 0x000000244408723c */ /* 0x040ff00000001808 */
[----:B------:R-:W3:Y:S03]  /*13500*/  MUFU.EX2 R99, R224 ;  /* 0x000000e000637308 */ /* 0x000ee60000000800 */
[----:B------:R-:W-:Y:S01]  /*13510*/  SHF.R.U32.HI R3, RZ, 0x8, R0 ;  /* 0x00000008ff037819 */ /* 0x000fe20000011600 */
[-C--:B------:R-:W-:Y:S03]  /*13520*/  HMMA.16816.F32 R12, R68, R38.reuse, R12 ;  /* 0x00000026440c723c */ /* 0x080fe6000000180c */
[----:B------:R-:W-:Y:S03]  /*13530*/  LOP3.LUT R36, R72, 0xff, RZ, 0xc0, !PT ;  /* 0x000000ff48247812 */ /* 0x000fe600078ec0ff */
[C---:B------:R-:W-:Y:S05]  /*13540*/  HMMA.16816.F32 R16, R64.reuse, R38, R16 ;  /* 0x000000264010723c */ /* 0x040fea0000001810 */
[----:B------:R-:W-:Y:S01]  /*13550*/  PRMT R76, R36, 0x5410, R3 ;  /* 0x00005410244c7816 */ /* 0x000fe20000000003 */
[-C--:B------:R-:W-:Y:S01]  /*13560*/  HMMA.16816.F32 R20, R64, R40.reuse, R20 ;  /* 0x000000284014723c */ /* 0x080fe20000001814 */
[----:B------:R-:W4:Y:S04]  /*13570*/  LDSM.16.MT88.4 R36, [R205+0x5000] ;  /* 0x00500000cd24783b */ /* 0x000f280000004200 */
[----:B------:R-:W-:Y:S01]  /*13580*/  F2FP.F16.F32.PACK_AB R0, R113, R105 ;  /* 0x000000697100723e */ /* 0x000fe200000000ff */
[C---:B------:R-:W-:Y:S05]  /*13590*/  HMMA.16816.F32 R24, R68.reuse, R40, R24 ;  /* 0x000000284418723c */ /* 0x040fea0000001818 */
[----:B------:R-:W-:Y:S01]  /*135a0*/  LOP3.LUT R51, R51, R0, RZ, 0xc0, !PT ;  /* 0x0000000033337212 */ /* 0x000fe200078ec0ff */
[-C--:B------:R-:W-:Y:S05]  /*135b0*/  HMMA.16816.F32 R28, R68, R42.reuse, R28 ;  /* 0x0000002a441c723c */ /* 0x080fea000000181c */
[----:B------:R-:W-:Y:S01]  /*135c0*/  F2FP.F16.F32.PACK_AB R40, R112, R104 ;  /* 0x000000687028723e */ /* 0x000fe200000000ff */
[----:B------:R-:W-:Y:S05]  /*135d0*/  HMMA.16816.F32 R32, R64, R42, R32 ;  /* 0x0000002a4020723c */ /* 0x000fea0000001820 */
[----:B------:R-:W-:Y:S02]  /*135e0*/  LOP3.LUT R52, R52, R40, RZ, 0xc0, !PT ;  /* 0x0000002834347212 */ /* 0x000fe400078ec0ff */
[--C-:B------:R-:W-:Y:S01]  /*135f0*/  HSET2.LE.AND R66, R96, R77.reuse, PT ;  /* 0x0000004d60427233 */ /* 0x100fe20003803000 */
[----:B------:R-:W-:Y:S01]  /*13600*/  FADD.FTZ R64, R186, R59 ;  /* 0x0000003bba407221 */ /* 0x000fe20000010000 */
[----:B------:R-:W-:Y:S02]  /*13610*/  MUFU.EX2 R96, R178 ;  /* 0x000000b200607308 */ /* 0x000fe40000000800 */
[----:B--2---:R-:W-:Y:S01]  /*13620*/  F2FP.F16.F32.PACK_AB R40, R176, R143 ;  /* 0x0000008fb028723e */ /* 0x004fe200000000ff */
[----:B------:R-:W-:Y:S01]  /*13630*/  FADD.FTZ R67, R240, R57 ;  /* 0x00000039f0437221 */ /* 0x000fe20000010000 */
[----:B------:R-:W-:Y:S01]  /*13640*/  F2FP.F16.F32.PACK_AB R2, R97, R91 ;  /* 0x0000005b6102723e */ /* 0x000fe200000000ff */
[----:B------:R-:W-:Y:S01]  /*13650*/  FADD.FTZ R65, R238, R56 ;  /* 0x00000038ee417221 */ /* 0x000fe20000010000 */
[----:B------:R-:W-:Y:S01]  /*13660*/  LOP3.LUT R66, R66, R40, RZ, 0xc0, !PT ;  /* 0x0000002842427212 */ /* 0x000fe200078ec0ff */
[----:B------:R-:W-:Y:S01]  /*13670*/  LDSM.16.MT88.4 R56, [R205+0x5400] ;  /* 0x00540000cd38783b */ /* 0x000fe20000004200 */
[--C-:B------:R-:W-:Y:S01]  /*13680*/  SHF.R.U32.HI R0, RZ, 0x10, R72.reuse ;  /* 0x00000010ff007819 */ /* 0x100fe20000011648 */
[----:B------:R-:W-:Y:S01]  /*13690*/  FADD.FTZ R81, R198, R65 ;  /* 0x00000041c6517221 */ /* 0x000fe20000010000 */
[----:B------:R-:W-:Y:S02]  /*136a0*/  LOP3.LUT R48, R48, R2, RZ, 0xc0, !PT ;  /* 0x0000000230307212 */ /* 0x000fe400078ec0ff */
[----:B------:R-:W-:Y:S01]  /*136b0*/  SHF.R.U32.HI R2, RZ, 0x18, R72 ;  /* 0x00000018ff027819 */ /* 0x000fe20000011648 */
[-C--:B----4-:R-:W-:Y:S02]  /*136c0*/  HMMA.16816.F32 R4, R44, R36.reuse, R4 ;  /* 0x000000242c04723c */ /* 0x090fe40000001804 */
[----:B------:R-:W2:Y:S03]  /*136d0*/  LDSM.16.MT88.4 R40, [R206+0x5000] ;  /* 0x00500000ce28783b */ /* 0x000ea60000004200 */
[----:B------:R-:W-:Y:S02]  /*136e0*/  LOP3.LUT R0, R0, 0xff, RZ, 0xc0, !PT ;  /* 0x000000ff00007812 */ /* 0x000fe400078ec0ff */
[--C-:B------:R-:W-:Y:S04]  /*136f0*/  HSET2.LE.AND R71, R62, R77.reuse, PT ;  /* 0x0000004d3e477233 */ /* 0x100fe80003803000 */
[----:B------:R-:W-:Y:S02]  /*13700*/  PRMT R80, R0, 0x5410, R2 ;  /* 0x0000541000507816 */ /* 0x000fe40000000002 */
[----:B------:R-:W-:Y:S02]  /*13710*/  F2FP.F16.F32.PACK_AB R0, R94, R92 ;  /* 0x0000005c5e00723e */ /* 0x000fe400000000ff */
[--C-:B------:R-:W-:Y:S02]  /*13720*/  HSET2.LE.AND R62, R145, R77.reuse, PT ;  /* 0x0000004d913e7233 */ /* 0x100fe40003803000 */
[----:B------:R-:W-:Y:S02]  /*13730*/  LOP3.LUT R49, R49, R0, RZ, 0xc0, !PT ;  /* 0x0000000031317212 */ /* 0x000fe400078ec0ff */
[--C-:B------:R-:W-:Y:S02]  /*13740*/  HSET2.LE.AND R72, R154, R77.reuse, PT ;  /* 0x0000004d9a487233 */ /* 0x100fe40003803000 */
[----:B------:R-:W-:Y:S02]  /*13750*/  F2FP.F16.F32.PACK_AB R65, R141, R131 ;  /* 0x000000838d41723e */ /* 0x000fe400000000ff */
[----:B------:R-:W-:Y:S01]  /*13760*/  F2FP.F16.F32.PACK_AB R0, R115, R106 ;  /* 0x0000006a7300723e */ /* 0x000fe200000000ff */
[C---:B------:R-:W-:Y:S04]  /*13770*/  HMMA.16816.F32 R8, R48.reuse, R36, R8 ;  /* 0x000000243008723c */ /* 0x040fe80000001808 */
[----:B------:R-:W-:Y:S02]  /*13780*/  LOP3.LUT R53, R53, R0, RZ, 0xc0, !PT ;  /* 0x0000000035357212 */ /* 0x000fe400078ec0ff */
[-C--:B------:R-:W-:Y:S05]  /*13790*/  HMMA.16816.F32 R12, R48, R38.reuse, R12 ;  /* 0x00000026300c723c */ /* 0x080fea000000180c */
[--C-:B------:R-:W-:Y:S01]  /*137a0*/  HSET2.LE.AND R36, R147, R77.reuse, PT ;  /* 0x0000004d93247233 */ /* 0x100fe20003803000 */
[C---:B------:R-:W-:Y:S05]  /*137b0*/  HMMA.16816.F32 R16, R44.reuse, R38, R16 ;  /* 0x000000262c10723c */ /* 0x040fea0000001810 */
[----:B------:R-:W-:Y:S01]  /*137c0*/  F2FP.F16.F32.PACK_AB R0, R127, R123 ;  /* 0x0000007b7f00723e */ /* 0x000fe200000000ff */
[-C--:B--2---:R-:W-:Y:S05]  /*137d0*/  HMMA.16816.F32 R20, R44, R40.reuse, R20 ;  /* 0x000000282c14723c */ /* 0x084fea0000001814 */
[----:B------:R-:W-:Y:S01]  /*137e0*/  LOP3.LUT R62, R62, R0, RZ, 0xc0, !PT ;  /* 0x000000003e3e7212 */ /* 0x000fe200078ec0ff */
[C---:B------:R-:W-:Y:S05]  /*137f0*/  HMMA.16816.F32 R24, R48.reuse, R40, R24 ;  /* 0x000000283018723c */ /* 0x040fea0000001818 */
[--C-:B------:R-:W-:Y:S01]  /*13800*/  HSET2.LE.AND R37, R146, R77.reuse, PT ;  /* 0x0000004d92257233 */ /* 0x100fe20003803000 */
[-C--:B------:R-:W-:Y:S05]  /*13810*/  HMMA.16816.F32 R28, R48, R42.reuse, R28 ;  /* 0x0000002a301c723c */ /* 0x080fea000000181c */
[----:B------:R-:W-:Y:S01]  /*13820*/  FADD.FTZ R0, R188, R64 ;  /* 0x00000040bc007221 */ /* 0x000fe20000010000 */
[----:B------:R-:W-:Y:S05]  /*13830*/  HMMA.16816.F32 R32, R44, R42, R32 ;  /* 0x0000002a2c20723c */ /* 0x000fea0000001820 */
[----:B------:R-:W-:Y:S02]  /*13840*/  F2FP.F16.F32.PACK_AB R64, R137, R129 ;  /* 0x000000818940723e */ /* 0x000fe400000000ff */
[----:B------:R-:W-:Y:S04]  /*13850*/  LOP3.LUT R65, R37, R65, RZ, 0xc0, !PT ;  /* 0x0000004125417212 */ /* 0x000fe800078ec0ff */
[----:B------:R-:W-:Y:S02]  /*13860*/  LOP3.LUT R64, R36, R64, RZ, 0xc0, !PT ;  /* 0x0000004024407212 */ /* 0x000fe400078ec0ff */
[----:B------:R-:W2:Y:S01]  /*13870*/  LDSM.16.MT88.4 R36, [R206+0x5400] ;  /* 0x00540000ce24783b */ /* 0x000ea20000004200 */
[----:B------:R-:W-:Y:S02]  /*13880*/  F2FP.F16.F32.PACK_AB R2, R125, R121 ;  /* 0x000000797d02723e */ /* 0x000fe400000000ff */
[--C-:B------:R-:W-:Y:S02]  /*13890*/  HSET2.LE.AND R55, R117, R77.reuse, PT ;  /* 0x0000004d75377233 */ /* 0x100fe40003803000 */
[----:B------:R-:W-:Y:S01]  /*138a0*/  LOP3.LUT R54, R54, R2, RZ, 0xc0, !PT ;  /* 0x0000000236367212 */ /* 0x000fe200078ec0ff */
[----:B------:R-:W4:Y:S01]  /*138b0*/  MUFU.EX2 R117, R180 ;  /* 0x000000b400757308 */ /* 0x000f220000000800 */
[----:B------:R-:W-:Y:S02]  /*138c0*/  F2FP.F16.F32.PACK_AB R3, R126, R122 ;  /* 0x0000007a7e03723e */ /* 0x000fe400000000ff */
[----:B------:R-:W-:Y:S02]  /*138d0*/  F2FP.F16.F32.PACK_AB R2, R116, R107 ;  /* 0x0000006b7402723e */ /* 0x000fe400000000ff */
[----:B------:R-:W-:Y:S02]  /*138e0*/  LOP3.LUT R55, R55, R3, RZ, 0xc0, !PT ;  /* 0x0000000337377212 */ /* 0x000fe400078ec0ff */
[----:B------:R-:W-:Y:S02]  /*138f0*/  LOP3.LUT R60, R60, R2, RZ, 0xc0, !PT ;  /* 0x000000023c3c7212 */ /* 0x000fe400078ec0ff */
[--C-:B------:R-:W-:Y:S02]  /*13900*/  HSET2.LE.AND R2, R144, R77.reuse, PT ;  /* 0x0000004d90027233 */ /* 0x100fe40003803000 */
[--C-:B------:R-:W-:Y:S01]  /*13910*/  HSET2.LE.AND R70, R63, R77.reuse, PT ;  /* 0x0000004d3f467233 */ /* 0x100fe20003803000 */
[-C--:B------:R-:W-:Y:S05]  /*13920*/  HMMA.16816.F32 R4, R52, R56.reuse, R4 ;  /* 0x000000383404723c */ /* 0x080fea0000001804 */
[----:B------:R-:W-:Y:S02]  /*13930*/  F2FP.F16.F32.PACK_AB R3, R118, R110 ;  /* 0x0000006e7603723e */ /* 0x000fe400000000ff */
[----:B------:R-:W-:Y:S04]  /*13940*/  F2FP.F16.F32.PACK_AB R63, R128, R124 ;  /* 0x0000007c803f723e */ /* 0x000fe800000000ff */
[----:B------:R-:W-:Y:S02]  /*13950*/  LOP3.LUT R61, R61, R3, RZ, 0xc0, !PT ;  /* 0x000000033d3d7212 */ /* 0x000fe400078ec0ff */
[----:B------:R-:W-:Y:S01]  /*13960*/  LOP3.LUT R63, R2, R63, RZ, 0xc0, !PT ;  /* 0x0000003f023f7212 */ /* 0x000fe200078ec0ff */
[----:B------:R-:W-:Y:S01]  /*13970*/  FADD.FTZ R2, R218, R67 ;  /* 0x00000043da027221 */ /* 0x000fe20000010000 */
[--C-:B------:R-:W-:Y:S02]  /*13980*/  HSET2.LE.AND R3, R151, R77.reuse, PT ;  /* 0x0000004d97037233 */ /* 0x100fe40003803000 */
[--C-:B------:R-:W-:Y:S01]  /*13990*/  HSET2.LE.AND R68, R82, R77.reuse, PT ;  /* 0x0000004d52447233 */ /* 0x100fe20003803000 */
[----:B------:R-:W-:Y:S01]  /*139a0*/  FADD.FTZ R82, R193, R0 ;  /* 0x00000000c1527221 */ /* 0x000fe20000010000 */
[----:B------:R-:W-:Y:S01]  /*139b0*/  FADD.FTZ R0, R221, R81 ;  /* 0x00000051dd007221 */ /* 0x000fe20000010000 */
[C---:B------:R-:W-:Y:S01]  /*139c0*/  HMMA.16816.F32 R8, R60.reuse, R56, R8 ;  /* 0x000000383c08723c */ /* 0x040fe20000001808 */
[----:B------:R-:W-:Y:S03]  /*139d0*/  MUFU.EX2 R57, R156 ;  /* 0x0000009c00397308 */ /* 0x000fe60000000800 */
[----:B------:R-:W-:Y:S01]  /*139e0*/  FADD.FTZ R40, R239, R0 ;  /* 0x00000000ef287221 */ /* 0x000fe20000010000 */
[--C-:B------:R-:W-:Y:S01]  /*139f0*/  HSET2.LE.AND R69, R75, R77.reuse, PT ;  /* 0x0000004d4b457233 */ /* 0x100fe20003803000 */
[-C--:B------:R-:W-:Y:S05]  /*13a00*/  HMMA.16816.F32 R12, R60, R58.reuse, R12 ;  /* 0x0000003a3c0c723c */ /* 0x080fea000000180c */
[----:B------:R-:W-:Y:S01]  /*13a10*/  FADD.FTZ R50, R241, R40 ;  /* 0x00000028f1327221 */ /* 0x000fe20000010000 */
[C---:B------:R-:W-:Y:S01]  /*13a20*/  HMMA.16816.F32 R16, R52.reuse, R58, R16 ;  /* 0x0000003a3410723c */ /* 0x040fe20000001810 */
[----:B------:R-:W-:Y:S04]  /*13a30*/  MUFU.EX2 R58, R174 ;  /* 0x000000ae003a7308 */ /* 0x000fe80000000800 */
[----:B------:R-:W-:Y:S01]  /*13a40*/  F2FP.F16.F32.PACK_AB R67, R177, R160 ;  /* 0x000000a0b143723e */ /* 0x000fe200000000ff */
[-C--:B--2---:R-:W-:Y:S05]  /*13a50*/  HMMA.16816.F32 R20, R52, R36.reuse, R20 ;  /* 0x000000243414723c */ /* 0x084fea0000001814 */
[--C-:B------:R-:W-:Y:S01]  /*13a60*/  HSET2.LE.AND R75, R148, R77.reuse, PT ;  /* 0x0000004d944b7233 */ /* 0x100fe20003803000 */
[C---:B------:R-:W-:Y:S05]  /*13a70*/  HMMA.16816.F32 R24, R60.reuse, R36, R24 ;  /* 0x000000243c18723c */ /* 0x040fea0000001818 */
[--C-:B------:R-:W-:Y:S01]  /*13a80*/  HSET2.LE.AND R76, R76, R77.reuse, PT ;  /* 0x0000004d4c4c7233 */ /* 0x100fe20003803000 */
[-C--:B------:R-:W-:Y:S05]  /*13a90*/  HMMA.16816.F32 R28, R60, R38.reuse, R28 ;  /* 0x000000263c1c723c */ /* 0x080fea000000181c */
[----:B------:R-:W-:Y:S01]  /*13aa0*/  HSET2.LE.AND R77, R80, R77, PT ;  /* 0x0000004d504d7233 */ /* 0x000fe20003803000 */
[----:B------:R-:W-:Y:S05]  /*13ab0*/  HMMA.16816.F32 R32, R52, R38, R32 ;  /* 0x000000263420723c */ /* 0x000fea0000001820 */
[----:B------:R-:W-:Y:S01]  /*13ac0*/  FADD.FTZ R80, R219, R2 ;  /* 0x00000002db507221 */ /* 0x000fe20000010000 */
[----:B------:R-:W-:Y:S01]  /*13ad0*/  LOP3.LUT R67, R3, R67, RZ, 0xc0, !PT ;  /* 0x0000004303437212 */ /* 0x000fe200078ec0ff */
[----:B------:R-:W-:Y:S01]  /*13ae0*/  FADD.FTZ R3, R194, R82 ;  /* 0x00000052c2037221 */ /* 0x000fe20000010000 */
[----:B------:R-:W-:Y:S03]  /*13af0*/  FADD.FTZ R2, R228, R83 ;  /* 0x00000053e4027221 */ /* 0x000fe60000010000 */
[----:B------:R-:W-:Y:S01]  /*13b00*/  FADD.FTZ R41, R242, R80 ;  /* 0x00000050f2297221 */ /* 0x000fe20000010000 */
[----:B------:R-:W-:Y:S01]  /*13b10*/  FADD.FTZ R0, R245, R3 ;  /* 0x00000003f5007221 */ /* 0x000fe20000010000 */
[----:B------:R-:W2:Y:S01]  /*13b20*/  MUFU.EX2 R80, R195 ;  /* 0x000000c300507308 */ /* 0x000ea20000000800 */
[----:B------:R-:W-:Y:S01]  /*13b30*/  FADD.FTZ R2, R244, R2 ;  /* 0x00000002f4027221 */ /* 0x000fe20000010000 */
[----:B------:R-:W-:Y:S01]  /*13b40*/  FADD.FTZ R3, R243, R41 ;  /* 0x00000029f3037221 */ /* 0x000fe20000010000 */
[----:B------:R-:W-:Y:S01]  /*13b50*/  FADD.FTZ R49, R158, R0 ;  /* 0x000000009e317221 */ /* 0x000fe20000010000 */
[----:B------:R-:W2:Y:S01]  /*13b60*/  LDSM.16.MT88.4 R40, [R205+0x5800] ;  /* 0x00580000cd28783b */ /* 0x000ea20000004200 */
        /* <DEDUP_REMOVED lines=12> */
[----:B-1----:R-:W-:Y:S01]  /*13c30*/  F2FP.F16.F32.PACK_AB R47, R132, R130 ;  /* 0x00000082842f723e */ /* 0x002fe200000000ff */
[----:B------:R1:W5:Y:S01]  /*13c40*/  LDL.LU R207, [R1+0x9c] ;  /* 0x00009c0001cf7983 */ /* 0x0003620000300800 */
[----:B------:R-:W-:Y:S01]  /*13c50*/  FADD.FTZ R36, R201, R3 ;  /* 0x00000003c9247221 */ /* 0x000fe20000010000 */
[----:B------:R-:W-:Y:S01]  /*13c60*/  FADD.FTZ R3, R204, R2 ;  /* 0x00000002cc037221 */ /* 0x000fe20000010000 */
[----:B------:R-:W-:Y:S01]  /*13c70*/  F2FP.F16.F32.PACK_AB R44, R114, R119 ;  /* 0x00000077722c723e */ /* 0x000fe200000000ff */
[----:B------:R1:W5:Y:S01]  /*13c80*/  LDL.LU R204, [R1+0x98] ;  /* 0x0000980001cc7983 */ /* 0x0003620000300800 */
[----:B---3--:R-:W-:Y:S01]  /*13c90*/  F2FP.F16.F32.PACK_AB R45, R99, R100 ;  /* 0x00000064632d723e */ /* 0x008fe200000000ff */
[----:B------:R-:W-:Y:S01]  /*13ca0*/  FADD.FTZ R0, R232, R56 ;  /* 0x00000038e8007221 */ /* 0x000fe20000010000 */
[----:B------:R-:W-:Y:S01]  /*13cb0*/  LOP3.LUT R46, R68, R46, RZ, 0xc0, !PT ;  /* 0x0000002e442e7212 */ /* 0x000fe200078ec0ff */
[----:B------:R-:W3:Y:S01]  /*13cc0*/  LDSM.16.MT88.4 R48, [R206+0x5800] ;  /* 0x00580000ce30783b */ /* 0x000ee20000004200 */
        /* <DEDUP_REMOVED lines=8> */
[----:B----4-:R-:W-:Y:S01]  /*13d50*/  F2FP.F16.F32.PACK_AB R146, R117, R120 ;  /* 0x000000787592723e */ /* 0x010fe200000000ff */
[----:B------:R-:W-:Y:S01]  /*13d60*/  FADD.FTZ R37, R169, R0 ;  /* 0x00000000a9257221 */ /* 0x000fe20000010000 */
[----:B------:R-:W-:Y:S01]  /*13d70*/  FADD.FTZ R0, R155, R2 ;  /* 0x000000029b007221 */ /* 0x000fe20000010000 */
[----:B------:R-:W-:Y:S01]  /*13d80*/  FADD.FTZ R2, R166, R3 ;  /* 0x00000003a6027221 */ /* 0x000fe20000010000 */
[----:B------:R-:W4:Y:S01]  /*13d90*/  LDSM.16.MT88.4 R152, [R205+0x5c00] ;  /* 0x005c0000cd98783b */ /* 0x000f220000004200 */
[----:B------:R-:W-:Y:S01]  /*13da0*/  FADD.FTZ R36, R172, R36 ;  /* 0x00000024ac247221 */ /* 0x000fe20000010000 */
[----:B------:R-:W-:Y:S01]  /*13db0*/  FADD.FTZ R3, R170, R37 ;  /* 0x00000025aa037221 */ /* 0x000fe20000010000 */
[----:B------:R-:W-:Y:S01]  /*13dc0*/  FADD.FTZ R0, R168, R0 ;  /* 0x00000000a8007221 */ /* 0x000fe20000010000 */
[----:B------:R-:W-:Y:S01]  /*13dd0*/  FADD.FTZ R2, R167, R2 ;  /* 0x00000002a7027221 */ /* 0x000fe20000010000 */
[-C--:B--2---:R-:W-:Y:S01]  /*13de0*/  HMMA.16816.F32 R4, R64, R40.reuse, R4 ;  /* 0x000000284004723c */ /* 0x084fe20000001804 */
[----:B------:R-:W-:Y:S04]  /*13df0*/  MUFU.EX2 R68, R175 ;  /* 0x000000af00447308 */ /* 0x000fe80000000800 */
[----:B------:R-:W-:Y:S01]  /*13e00*/  FADD.FTZ R37, R222, R36 ;  /* 0x00000024de257221 */ /* 0x000fe20000010000 */
[C---:B------:R-:W-:Y:S05]  /*13e10*/  HMMA.16816.F32 R8, R44.reuse, R40, R8 ;  /* 0x000000282c08723c */ /* 0x040fea0000001808 */
[----:B------:R-:W2:Y:S01]  /*13e20*/  MUFU.EX2 R69, R246 ;  /* 0x000000f600457308 */ /* 0x000ea20000000800 */
[----:B------:R-:W-:Y:S01]  /*13e30*/  FADD.FTZ R3, R217, R3 ;  /* 0x00000003d9037221 */ /* 0x000fe20000010000 */
[-C--:B------:R-:W-:Y:S04]  /*13e40*/  HMMA.16816.F32 R12, R44, R42.reuse, R12 ;  /* 0x0000002a2c0c723c */ /* 0x080fe8000000180c */
[----:B------:R-:W-:Y:S02]  /*13e50*/  FADD.FTZ R36, R165, R0 ;  /* 0x00000000a5247221 */ /* 0x000fe40000010000 */
[C---:B------:R-:W-:Y:S05]  /*13e60*/  HMMA.16816.F32 R16, R64.reuse, R42, R16 ;  /* 0x0000002a4010723c */ /* 0x040fea0000001810 */
[----:B------:R-:W-:Y:S01]  /*13e70*/  FADD.FTZ R36, R164, R36 ;  /* 0x00000024a4247221 */ /* 0x000fe20000010000 */
[-C--:B---3--:R-:W-:Y:S05]  /*13e80*/  HMMA.16816.F32 R20, R64, R48.reuse, R20 ;  /* 0x000000304014723c */ /* 0x088fea0000001814 */
        /* <DEDUP_REMOVED lines=8> */
[----:B------:R-:W-:Y:S01]  /*13f10*/  FADD.FTZ R2, R90, R37 ;  /* 0x000000255a027221 */ /* 0x000fe20000010000 */
[-C--:B------:R-:W-:Y:S01]  /*13f20*/  HMMA.16816.F32 R28, R44, R50.reuse, R28 ;  /* 0x000000322c1c723c */ /* 0x080fe2000000181c */
[----:B------:R-:W3:Y:S02]  /*13f30*/  LDSM.16.MT88.4 R36, [R206+0x5c00] ;  /* 0x005c0000ce24783b */ /* 0x000ee40000004200 */
[----:B------:R-:W-:Y:S01]  /*13f40*/  F2FP.F16.F32.PACK_AB R147, R96, R101 ;  /* 0x000000656093723e */ /* 0x000fe200000000ff */
        /* <DEDUP_REMOVED lines=17> */
[----:B------:R-:W-:Y:S01]  /*14060*/  FADD.FTZ R40, R109, R0 ;  /* 0x000000006d287221 */ /* 0x000fe20000010000 */
[-C--:B----4-:R-:W-:Y:S05]  /*14070*/  HMMA.16816.F32 R164, R144, R152.reuse, R4 ;  /* 0x0000009890a4723c */ /* 0x090fea0000001804 */
        /* <DEDUP_REMOVED lines=21> */
[----:B--2---:R-:W-:Y:S01]  /*141d0*/  F2FP.F16.F32.PACK_AB R156, R68, R69 ;  /* 0x00000045449c723e */ /* 0x004fe200000000ff */
[----:B------:R-:W-:Y:S01]  /*141e0*/  FADD.FTZ R0, R119, R2 ;  /* 0x0000000277007221 */ /* 0x000fe20000010000 */
[----:B------:R-:W-:Y:S01]  /*141f0*/  F2FP.F16.F32.PACK_AB R157, R57, R58 ;  /* 0x0000003a399d723e */ /* 0x000fe200000000ff */
        /* <DEDUP_REMOVED lines=22> */
[-C--:B---3--:R-:W-:Y:S05]  /*14360*/  HMMA.16816.F32 R148, R144, R36.reuse, R20 ;  /* 0x000000249094723c */ /* 0x088fea0000001814 */
        /* <DEDUP_REMOVED lines=10> */
[----:B------:R-:W-:Y:S02]  /*14410*/  IMAD.MOV.U32 R137, RZ, RZ, R134 ;  /* 0x000000ffff897224 */ /* 0x000fe400078e0086 */
[----:B------:R-:W-:Y:S03]  /*14420*/  FADD.FTZ R0, R57, R3 ;  /* 0x0000000339007221 */ /* 0x000fe60000010000 */
[----:B------:R-:W-:Y:S01]  /*14430*/  FADD.FTZ R3, R86, R2 ;  /* 0x0000000256037221 */ /* 0x000fe20000010000 */
[----:B------:R1:W-:Y:S01]  /*14440*/  STL [R1+0x30], R6 ;  /* 0x0000300601007387 */ /* 0x0003e20000100800 */
[----:B------:R-:W-:Y:S04]  /*14450*/  HMMA.16816.F32 R144, R144, R38, R32 ;  /* 0x000000269090723c */ /* 0x000fe80000001820 */
[----:B------:R-:W-:Y:S01]  /*14460*/  FADD.FTZ R4, R96, R5 ;  /* 0x0000000560047221 */ /* 0x000fe20000010000 */
[----:B------:R-:W-:Y:S01]  /*14470*/  FADD.FTZ R3, R85, R3 ;  /* 0x0000000355037221 */ /* 0x000fe20000010000 */
[----:B------:R-:W-:Y:S01]  /*14480*/  FADD.FTZ R2, R84, R0 ;  /* 0x0000000054027221 */ /* 0x000fe20000010000 */
[----:B------:R-:W-:Y:S02]  /*14490*/  VIADD R0, R227, 0xffffffff ;  /* 0xffffffffe3007836 */ /* 0x000fe40000000000 */
[----:B------:R1:W-:Y:S02]  /*144a0*/  STL [R1+0x34], R4 ;  /* 0x0000340401007387 */ /* 0x0003e40000100800 */
[----:B------:R-:W-:Y:S01]  /*144b0*/  FADD.FTZ R2, R80, R2 ;  /* 0x0000000250027221 */ /* 0x000fe20000010000 */
[----:B------:R-:W-:Y:S01]  /*144c0*/  IMAD.MOV.U32 R227, RZ, RZ, R0 ;  /* 0x000000ffffe37224 */ /* 0x000fe200078e0000 */
[----:B------:R1:W-:Y:S01]  /*144d0*/  STL [R1+0x38], R3 ;  /* 0x0000380301007387 */ /* 0x0003e20000100800 */
[----:B------:R-:W-:Y:S02]  /*144e0*/  IMAD.MOV.U32 R135, RZ, RZ, R139 ;  /* 0x000000ffff877224 */ /* 0x000fe400078e008b */
[----:B------:R-:W-:Y:S01]  /*144f0*/  IMAD.MOV.U32 R132, RZ, RZ, R140 ;  /* 0x000000ffff847224 */ /* 0x000fe200078e008c */
[----:B------:R1:W-:Y:S01]  /*14500*/  STL [R1+0x3c], R2 ;  /* 0x00003c0201007387 */ /* 0x0003e20000100800 */
[----:B------:R-:W-:Y:S01]  /*14510*/  IMAD.MOV.U32 R136, RZ, RZ, R138 ;  /* 0x000000ffff887224 */ /* 0x000fe200078e008a */
[----:B------:R-:W-:Y:S06]  /*14520*/  @P5 BRA `(.L_x_580) ;  /* 0xffffff7c00045947 */ /* 0x000fec000383ffff */
.L_x_579:
[----:B------:R-:W2:Y:S01]  /*14530*/  LDL.LU R8, [R1+0x30] ;  /* 0x0000300001087983 */ /* 0x000ea20000300800 */
[----:B------:R-:W-:-:S03]  /*14540*/  ULDC UR4, c[0x0][0x38c] ;  /* 0x0000e30000047ab9 */ /* 0x000fc60000000800 */
[----:B------:R-:W3:Y:S04]  /*14550*/  LDL.LU R7, [R1+0x34] ;  /* 0x0000340001077983 */ /* 0x000ee80000300800 */
[----:B------:R-:W4:Y:S04]  /*14560*/  LDL.LU R5, [R1+0x38] ;  /* 0x0000380001057983 */ /* 0x000f280000300800 */
[----:B-1----:R-:W4:Y:S04]  /*14570*/  LDL.LU R6, [R1+0x3c] ;  /* 0x00003c0001067983 */ /* 0x002f280000300800 */
[----:B------:R-:W4:Y:S01]  /*14580*/  LDL R24, [R1+0x90] ;  /* 0x0000900001187983 */ /* 0x000f220000100800 */
[----:B------:R-:W1:Y:S02]  /*14590*/  S2R R22, SR_TID.X ;  /* 0x0000000000167919 */ /* 0x000e640000002100 */
[----:B-1----:R-:W-:Y:S01]  /*145a0*/  SHF.R.S32.HI R21, RZ, 0x1f, R22 ;  /* 0x0000001fff157819 */ /* 0x002fe20000011416 */
[----:B------:R-:W-:Y:S01]  /*145b0*/  UMOV UR5, 0x400 ;  /* 0x0000040000057882 */ /* 0x000fe20000000000 */
[----:B--2---:R-:W1:Y:S04]  /*145c0*/  SHFL.BFLY PT, R3, R8, 0x2, 0x1f ;  /* 0x0c401f0008037f89 */ /* 0x004e6800000e0000 */
[----:B---3--:R-:W2:Y:S04]  /*145d0*/  SHFL.BFLY PT, R2, R7, 0x2, 0x1f ;  /* 0x0c401f0007027f89 */ /* 0x008ea800000e0000 */
        /* <DEDUP_REMOVED lines=26> */
[----:B------:R-:W-:-:S07]  /*14780*/  LOP3.LUT R7, R5, 0xfffffffc, RZ, 0xc0, !PT ;  /* 0xfffffffc05077812 */ /* 0x000fce00078ec0ff */
[----:B------:R-:W3:Y:S01]  /*14790*/  @P3 MUFU.RCP R3, R19 ;  /* 0x0000001300033308 */ /* 0x000ee20000001000 */
[----:B------:R-:W-:-:S07]  /*147a0*/  SHF.R.S32.HI R5, RZ, 0x1f, R28 ;  /* 0x0000001fff057819 */ /* 0x000fce000001141c */
[----:B------:R-:W4:Y:S01]  /*147b0*/  @P2 MUFU.RCP R4, R20 ;  /* 0x0000001400042308 */ /* 0x000f220000001000 */
[----:B------:R-:W-:Y:S01]  /*147c0*/  LEA.HI R5, R5, R28, RZ, 0x3 ;  /* 0x0000001c05057211 */ /* 0x000fe200078f18ff */
[----:B-1----:R-:W-:Y:S01]  /*147d0*/  FMUL.FTZ R2, R2, UR4 ;  /* 0x0000000402027c20 */ /* 0x002fe20008410000 */
[----:B------:R-:W-:Y:S02]  /*147e0*/  LEA.HI R21, R21, R22, RZ, 0x5 ;  /* 0x0000001615157211 */ /* 0x000fe400078f28ff */
        /* <DEDUP_REMOVED lines=11> */
[----:B------:R-:W-:Y:S01]  /*148a0*/  IADD3 R5, R28, -R5, RZ ;  /* 0x800000051c057210 */ /* 0x000fe20007ffe0ff */
[----:B----4-:R-:W-:Y:S01]  /*148b0*/  FMUL.FTZ R2, R4, UR4 ;  /* 0x0000000404027c20 */ /* 0x010fe20008410000 */
[----:B------:R-:W1:Y:S01]  /*148c0*/  S2UR UR4, SR_CgaCtaId ;  /* 0x00000000000479c3 */ /* 0x000e620000008800 */
[----:B------:R-:W-:-:S02]  /*148d0*/  SHF.R.S32.HI R6, RZ, 0x5, R21 ;  /* 0x00000005ff067819 */ /* 0x000fc40000011415 */
[----:B------:R-:W-:Y:S02]  /*148e0*/  IADD3 R7, -R7, R22, RZ ;  /* 0x0000001607077210 */ /* 0x000fe40007ffe1ff */
[----:B------:R-:W-:Y:S01]  /*148f0*/  LEA.HI R4, R5, R5, RZ, 0x1 ;  /* 0x0000000505047211 */ /* 0x000fe200078f08ff */
[C---:B------:R-:W-:Y:S01]  /*14900*/  FMUL.FTZ R164, R0.reuse, R164 ;  /* 0x000000a400a47220 */ /* 0x040fe20000410000 */
[----:B------:R-:W-:Y:S01]  /*14910*/  FMUL.FTZ R15, R0, R165 ;  /* 0x000000a5000f7220 */ /* 0x000fe20000410000 */
[----:B------:R-:W-:Y:S02]  /*14920*/  IMAD R10, R6, 0x100, R7 ;  /* 0x00000100060a7824 */ /* 0x000fe400078e0207 */
        /* <DEDUP_REMOVED lines=8> */
[----:B------:R-:W-:-:S03]  /*149b0*/  SHF.L.U32 R6, R0, 0x6, RZ ;  /* 0x0000000600067819 */ /* 0x000fc600000006ff */
[----:B------:R-:W-:Y:S01]  /*149c0*/  IMAD.IADD R4, R5, 0x1, -R4 ;  /* 0x0000000105047824 */ /* 0x000fe200078e0a04 */
[----:B------:R-:W-:Y:S02]  /*149d0*/  LOP3.LUT R5, R6, 0xc0, RZ, 0xc0, !PT ;  /* 0x000000c006057812 */ /* 0x000fe400078ec0ff */
[----:B------:R-:W-:Y:S02]  /*149e0*/  LOP3.LUT R6, R0, 0x1, RZ, 0xc0, !PT ;  /* 0x0000000100067812 */ /* 0x000fe400078ec0ff */
[----:B------:R-:W-:Y:S02]  /*149f0*/  LEA R4, R4, R10, 0x4 ;  /* 0x0000000a04047211 */ /* 0x000fe400078e20ff */
[----:B------:R-:W-:Y:S01]  /*14a00*/  LEA.HI R5, R5, R5, RZ, 0x1d ;  /* 0x0000000505057211 */ /* 0x000fe200078fe8ff */
[----:B-1----:R-:W-:Y:S01]  /*14a10*/  ULEA UR4, UR4, UR5, 0x18 ;  /* 0x0000000504047291 */ /* 0x002fe2000f8ec03f */
[----:B------:R-:W-:Y:S02]  /*14a20*/  ISETP.NE.U32.AND P6, PT, R6, 0x1, PT ;  /* 0x000000010600780c */ /* 0x000fe40003fc5070 */
[----:B------:R-:W-:Y:S01]  /*14a30*/  MOV R10, 0x10 ;  /* 0x00000010000a7802 */ /* 0x000fe20000000f00 */
[----:B------:R-:W-:Y:S01]  /*14a40*/  IMAD.U32 R4, R4, 0x2, R5 ;  /* 0x0000000204047824 */ /* 0x000fe200078e0005 */
[----:B------:R-:W-:-:S02]  /*14a50*/  LOP3.LUT P0, RZ, R0, 0x2, RZ, 0xc0, !PT ;  /* 0x0000000200ff7812 */ /* 0x000fc4000780c0ff */
[----:B------:R-:W-:Y:S02]  /*14a60*/  ISETP.NE.AND P1, PT, R24, -0x1, PT ;  /* 0xffffffff1800780c */ /* 0x000fe40003f25270 */
[----:B------:R-:W-:Y:S02]  /*14a70*/  SEL R10, R10, 0xfffffff0, P6 ;  /* 0xfffffff00a0a7807 */ /* 0x000fe40003000000 */
[----:B------:R-:W-:Y:S02]  /*14a80*/  LEA R0, R4, UR4, 0x1 ;  /* 0x0000000404007c11 */ /* 0x000fe4000f8e08ff */
[----:B------:R-:W-:Y:S02]  /*14a90*/  F2FP.F16.F32.PACK_AB R15, R15, R164 ;  /* 0x000000a40f0f723e */ /* 0x000fe400000000ff */
[----:B------:R-:W-:Y:S02]  /*14aa0*/  F2FP.F16.F32.PACK_AB R16, R16, R166 ;  /* 0x000000a61010723e */ /* 0x000fe400000000ff */
[----:B------:R-:W-:-:S02]  /*14ab0*/  F2FP.F16.F32.PACK_AB R14, R14, R152 ;  /* 0x000000980e0e723e */ /* 0x000fc400000000ff */
        /* <DEDUP_REMOVED lines=58> */
.L_x_583:
[----:B------:R-:W-:Y:S01]  /*14e60*/  STS [R6+0x1000], R9 ;  /* 0x0010000906007388 */ /* 0x000fe20000000800 */
[----:B------:R-:W-:Y:S01]  /*14e70*/  ULDC.U8 UR5, c[0x0][0x3d8] ;  /* 0x0000f60000057ab9 */ /* 0x000fe20000000000 */
[----:B------:R-:W1:Y:S01]  /*14e80*/  @P5 LDC R12, c[0x0][0x2e8] ;  /* 0x0000ba00ff0c5b82 */ /* 0x000e620000000800 */
[----:B------:R-:W-:Y:S01]  /*14e90*/  ISETP.NE.AND P0, PT, RZ, UR5, PT ;  /* 0x00000005ff007c0c */ /* 0x000fe2000bf05270 */
[----:B------:R2:W-:Y:S01]  /*14ea0*/  STS [R6+0x1200], R8 ;  /* 0x0012000806007388 */ /* 0x0005e20000000800 */
[----:B------:R-:W-:Y:S02]  /*14eb0*/  ULDC.U8 UR4, c[0x0][0x3d9] ;  /* 0x0000f64000047ab9 */ /* 0x000fe40000000000 */
[----:B------:R-:W-:Y:S01]  /*14ec0*/  ISETP.EQ.AND P0, PT, RZ, UR4, P0 ;  /* 0x00000004ff007c0c */ /* 0x000fe20008702270 */
[----:B------:R-:W3:Y:S01]  /*14ed0*/  S2R R23, SR_CTAID.Y ;  /* 0x0000000000177919 */ /* 0x000ee20000002600 */
[----:B------:R-:W-:Y:S01]  /*14ee0*/  ISETP.NE.AND P6, PT, RZ, UR4, PT ;  /* 0x00000004ff007c0c */ /* 0x000fe2000bfc5270 */
[----:B------:R-:W4:Y:S01]  /*14ef0*/  @P4 LDC R14, c[0x0][0x2e8] ;  /* 0x0000ba00ff0e4b82 */ /* 0x000f220000000800 */
[----:B------:R-:W1:Y:S01]  /*14f00*/  S2R R31, SR_CTAID.Z ;  /* 0x00000000001f7919 */ /* 0x000e620000002700 */
[----:B------:R-:W1:Y:S01]  /*14f10*/  S2R R30, SR_CTAID.X ;  /* 0x00000000001e7919 */ /* 0x000e620000002500 */
[----:B------:R-:W1:Y:S07]  /*14f20*/  S2R R11, SR_TID.X ;  /* 0x00000000000b7919 */ /* 0x000e6e0000002100 */
[----:B------:R-:W-:-:S02]  /*14f30*/  @!P0 CS2R R2, SRZ ;  /* 0x0000000000028805 */ /* 0x000fc4000001ff00 */
[----:B------:R-:W1:Y:S01]  /*14f40*/  @P6 LDC.64 R4, c[0x0][0x2c0] ;  /* 0x0000b000ff046b82 */ /* 0x000e620000000a00 */
[----:B------:R-:W-:Y:S04]  /*14f50*/  STS [R10+0x1200], R0 ;  /* 0x001200000a007388 */ /* 0x000fe80000000800 */
[----:B------:R3:W-:Y:S01]  /*14f60*/  STS [R10+0x1000], R7 ;  /* 0x001000070a007388 */ /* 0x0007e20000000800 */
[----:B--2---:R2:W1:Y:S01]  /*14f70*/  @P4 MUFU.LG2 R8, R18 ;  /* 0x0000001200084308 */ /* 0x0044620000000c00 */
[----:B------:R-:W-:Y:S02]  /*14f80*/  P2R R6, PR, RZ, 0x40 ;  /* 0x00000040ff067803 */ /* 0x000fe40000000000 */
[----:B------:R-:W-:-:S05]  /*14f90*/  @!P0 PLOP3.LUT P6, PT, PT, PT, PT, 0x8, 0x0 ;  /* 0x000000000000881c */ /* 0x000fca0003fce170 */
[----:B---3--:R2:W3:Y:S01]  /*14fa0*/  @P5 MUFU.LG2 R7, R17 ;  /* 0x0000001100075308 */ /* 0x0084e20000000c00 */
[----:B------:R-:W-:Y:S07]  /*14fb0*/  @!P0 BRA `(.L_x_584) ;  /* 0x0000000000188947 */ /* 0x000fee0003800000 */
[----:B------:R-:W4:Y:S01]  /*14fc0*/  S2R R2, SR_CTAID.Y ;  /* 0x0000000000027919 */ /* 0x000f220000002600 */
[----:B------:R-:W4:Y:S01]  /*14fd0*/  LDC R0, c[0x0][0x2c4] ;  /* 0x0000b100ff007b82 */ /* 0x000f220000000800 */
[----:B------:R-:W-:Y:S01]  /*14fe0*/  PLOP3.LUT P6, PT, PT, PT, PT, 0x80, 0x0 ;  /* 0x000000000000781c */ /* 0x000fe20003fcf070 */
[----:B----4-:R-:W-:-:S05]  /*14ff0*/  IMAD R2, R2, R0, RZ ;  /* 0x0000000002027224 */ /* 0x010fca00078e02ff */
[----:B------:R-:W-:-:S04]  /*15000*/  SEL R2, R2, R24, !P1 ;  /* 0x0000001802027207 */ /* 0x000fc80004800000 */
[----:B------:R-:W-:-:S07]  /*15010*/  SHF.R.S32.HI R3, RZ, 0x1f, R2 ;  /* 0x0000001fff037819 */ /* 0x000fce0000011402 */
.L_x_584:
[----:B------:R-:W-:Y:S02]  /*15020*/  ISETP.NE.AND P0, PT, R6, RZ, PT ;  /* 0x000000ff0600720c */ /* 0x000fe40003f05270 */
[----:B-1----:R-:W-:-:S11]  /*15030*/  SHF.R.S32.HI R29, RZ, 0x1f, R11 ;  /* 0x0000001fff1d7819 */ /* 0x002fd6000001140b */
[----:B------:R-:W1:Y:S01]  /*15040*/  @P0 LDC R6, c[0x0][0x2c0] ;  /* 0x0000b000ff060b82 */ /* 0x000e620000000800 */
[----:B------:R-:W-:Y:S01]  /*15050*/  @P0 IMAD R0, R5, R4, RZ ;  /* 0x0000000405000224 */ /* 0x000fe200078e02ff */
        /* <DEDUP_REMOVED lines=8> */
.L_x_585:
[----:B------:R2:W5:Y:S01]  /*150e0*/  LDL R36, [R1+0x94] ;  /* 0x0000940001247983 */ /* 0x0005620000100800 */
[----:B------:R-:W-:Y:S01]  /*150f0*/  LEA.HI R29, R29, R11, RZ, 0x2 ;  /* 0x0000000b1d1d7211 */ /* 0x000fe200078f10ff */
[----:B------:R-:W2:Y:S01]  /*15100*/  @P3 LDC R16, c[0x0][0x2e8] ;  /* 0x0000ba00ff103b82 */ /* 0x000ea20000000800 */
[----:B------:R-:W-:-:S07]  /*15110*/  LOP3.LUT R9, R21, 0xffffffe0, RZ, 0xc0, !PT ;  /* 0xffffffe015097812 */ /* 0x000fce00078ec0ff */
[----:B------:R-:W-:Y:S01]  /*15120*/  BAR.SYNC.DEFER_BLOCKING 0x0 ;  /* 0x0000000000007b1d */ /* 0x000fe20000010000 */
[----:B------:R-:W-:Y:S01]  /*15130*/  LOP3.LUT R5, R29, 0xfffffffc, RZ, 0xc0, !PT ;  /* 0xfffffffc1d057812 */ /* 0x000fe200078ec0ff */
[----:B------:R-:W-:Y:S01]  /*15140*/  IMAD R4, R23, R4, RZ ;  /* 0x0000000417047224 */ /* 0x000fe200078e02ff */
[----:B------:R-:W-:Y:S01]  /*15150*/  IADD3 R9, -R9, R22, RZ ;  /* 0x0000001609097210 */ /* 0x000fe20007ffe1ff */
[----:B---3--:R-:W-:Y:S01]  /*15160*/  @P5 FMUL.FTZ R7, R7, 0.69314718246459960938 ;  /* 0x3f31721807075820 */ /* 0x008fe20000410000 */
[----:B------:R-:W-:-:S03]  /*15170*/  MOV R24, 0x7f800000 ;  /* 0x7f80000000187802 */ /* 0x000fc60000000f00 */
[----:B------:R-:W3:Y:S01]  /*15180*/  @P2 LDC R15, c[0x0][0x2e8] ;  /* 0x0000ba00ff0f2b82 */ /* 0x000ee20000000800 */
[----:B------:R-:W-:Y:S01]  /*15190*/  IMAD.IADD R10, R11, 0x1, -R5 ;  /* 0x000000010b0a7824 */ /* 0x000fe200078e0a05 */
[----:B------:R-:W4:Y:S01]  /*151a0*/  @P3 MUFU.LG2 R13, R19 ;  /* 0x00000013000d3308 */ /* 0x000f220000000c00 */
[----:B------:R-:W-:Y:S01]  /*151b0*/  SEL R5, R4, RZ, !P6 ;  /* 0x000000ff04057207 */ /* 0x000fe20007000000 */
[----:B-1----:R-:W-:Y:S01]  /*151c0*/  IMAD R4, R30, R6, RZ ;  /* 0x000000061e047224 */ /* 0x002fe200078e02ff */
[----:B------:R-:W-:Y:S01]  /*151d0*/  LOP3.LUT P6, RZ, R9, 0x3, RZ, 0xc0, !PT ;  /* 0x0000000309ff7812 */ /* 0x000fe200078cc0ff */
[----:B------:R-:W-:Y:S01]  /*151e0*/  @P5 FFMA.FTZ R24, R140, R12, R7 ;  /* 0x0000000c8c185223 */ /* 0x000fe20000010007 */
[----:B------:R-:W-:Y:S01]  /*151f0*/  SHF.L.U32 R12, R10, 0x3, RZ ;  /* 0x000000030a0c7819 */ /* 0x000fe200000006ff */
[----:B------:R-:W-:Y:S01]  /*15200*/  IMAD R0, R31, R0, R5 ;  /* 0x000000001f007224 */ /* 0x000fe200078e0205 */
[----:B------:R-:W-:Y:S01]  /*15210*/  SHF.L.U32 R7, R4, 0x7, RZ ;  /* 0x0000000704077819 */ /* 0x000fe200000006ff */
[----:B------:R-:W1:Y:S01]  /*15220*/  @P2 MUFU.LG2 R11, R20 ;  /* 0x00000014000b2308 */ /* 0x000e620000000c00 */
[----:B------:R-:W-:Y:S01]  /*15230*/  @P4 FMUL.FTZ R8, R8, 0.69314718246459960938 ;  /* 0x3f31721808084820 */ /* 0x000fe20000410000 */
[----:B------:R-:W-:Y:S01]  /*15240*/  BSSY B0, `(.L_x_586) ;  /* 0x0000041000007945 */ /* 0x000fe20003800000 */
[--C-:B------:R-:W-:Y:S01]  /*15250*/  IADD3 R10, P1, P0, R7, R2, R0.reuse ;  /* 0x00000002070a7210 */ /* 0x100fe2000783e000 */
[----:B------:R-:W-:Y:S01]  /*15260*/  IMAD.MOV.U32 R25, RZ, RZ, 0x7f800000 ;  /* 0x7f800000ff197424 */ /* 0x000fe200078e00ff */
[----:B------:R-:W-:Y:S01]  /*15270*/  SHF.R.S32.HI R9, RZ, 0x1f, R7 ;  /* 0x0000001fff097819 */ /* 0x000fe20000011407 */
[----:B------:R-:W-:Y:S01]  /*15280*/  IMAD.MOV.U32 R23, RZ, RZ, 0x7f800000 ;  /* 0x7f800000ff177424 */ /* 0x000fe200078e00ff */
[----:B------:R-:W-:Y:S01]  /*15290*/  SHF.R.S32.HI R0, RZ, 0x1f, R0 ;  /* 0x0000001fff007819 */ /* 0x000fe20000011400 */
[----:B-----5:R3:W3:Y:S01]  /*152a0*/  LDS.128 R32, [R223+0x1800] ;  /* 0x00180000df207984 */ /* 0x0206e20000000c00 */
[----:B----4-:R-:W-:Y:S01]  /*152b0*/  @P3 FMUL.FTZ R5, R13, 0.69314718246459960938 ;  /* 0x3f3172180d053820 */ /* 0x010fe20000410000 */
[----:B------:R-:W-:Y:S01]  /*152c0*/  MOV R22, 0x7f800000 ;  /* 0x7f80000000167802 */ /* 0x000fe20000000f00 */
[----:B------:R-:W-:Y:S01]  /*152d0*/  @P4 FFMA.FTZ R25, R139, R14, R8 ;  /* 0x0000000e8b194223 */ /* 0x000fe20000010008 */
[----:B------:R-:W-:Y:S01]  /*152e0*/  SHF.R.S32.HI R30, RZ, 0x1f, R12 ;  /* 0x0000001fff1e7819 */ /* 0x000fe2000001140c */
[----:B--2---:R-:W-:Y:S01]  /*152f0*/  @P3 FFMA.FTZ R22, R138, R16, R5 ;  /* 0x000000108a163223 */ /* 0x004fe20000010005 */
[----:B------:R-:W-:Y:S01]  /*15300*/  IADD3.X R9, R9, R3, R0, P1, P0 ;  /* 0x0000000309097210 */ /* 0x000fe20000fe0400 */
[----:B-1----:R-:W-:-:S04]  /*15310*/  @P2 FMUL.FTZ R4, R11, 0.69314718246459960938 ;  /* 0x3f3172180b042820 */ /* 0x002fc80000410000 */
[----:B---3--:R-:W-:Y:S01]  /*15320*/  @P2 FFMA.FTZ R23, R134, R15, R4 ;  /* 0x0000000f86172223 */ /* 0x008fe20000010004 */
        /* <DEDUP_REMOVED lines=50> */
.L_x_587:
[----:B------:R-:W-:Y:S05]  /*15650*/  BSYNC B0 ;  /* 0x0000000000007941 */ /* 0x000fea0003800000 */
.L_x_586:
        /* <DEDUP_REMOVED lines=34> */
.L_x_589:
[----:B------:R-:W-:Y:S05]  /*15880*/  BSYNC B0 ;  /* 0x0000000000007941 */ /* 0x000fea0003800000 */
.L_x_588:
        /* <DEDUP_REMOVED lines=16> */
.L_x_591:
[----:B------:R-:W-:Y:S05]  /*15990*/  BSYNC B0 ;  /* 0x0000000000007941 */ /* 0x000fea0003800000 */
.L_x_590:
        /* <DEDUP_REMOVED lines=16> */
.L_x_593:
[----:B------:R-:W-:Y:S05]  /*15aa0*/  BSYNC B0 ;  /* 0x0000000000007941 */ /* 0x000fea0003800000 */
.L_x_592:
        /* <DEDUP_REMOVED lines=15> */
.L_x_549:
[----:B------:R-:W2:Y:S01]  /*15ba0*/  LDL.LU R21, [R1+0x90] ;  /* 0x0000900001157983 */ /* 0x000ea20000300800 */
[----:B------:R-:W1:Y:S01]  /*15bb0*/  LDC.U8 R2, c[0x0][0x3d9] ;  /* 0x0000f640ff027b82 */ /* 0x000e620000000000 */
[----:B------:R-:W-:Y:S01]  /*15bc0*/  LEA.HI R12, R33, R210, RZ, 0x2 ;  /* 0x000000d2210c7211 */ /* 0x000fe200078f10ff */
[----:B------:R-:W-:Y:S01]  /*15bd0*/  ULDC UR6, c[0x0][0x2d0] ;  /* 0x0000b40000067ab9 */ /* 0x000fe20000000800 */
[----:B------:R-:W3:Y:S01]  /*15be0*/  S2R R28, SR_CTAID.X ;  /* 0x00000000001c7919 */ /* 0x000ee20000002500 */
[----:B------:R-:W-:Y:S01]  /*15bf0*/  ULDC.64 UR4, c[0x0][0x2a0] ;  /* 0x0000a80000047ab9 */ /* 0x000fe20000000a00 */
[----:B------:R-:W-:Y:S03]  /*15c00*/  BSSY B0, `(.L_x_594) ;  /* 0x000004e000007945 */ /* 0x000fe60003800000 */
[----:B------:R-:W4:Y:S01]  /*15c10*/  LDC.U8 R0, c[0x0][0x3d8] ;  /* 0x0000f600ff007b82 */ /* 0x000f220000000000 */
[----:B-1----:R-:W-:-:S02]  /*15c20*/  ISETP.NE.AND P5, PT, R2, RZ, PT ;  /* 0x000000ff0200720c */ /* 0x002fc40003fa5270 */
[C---:B----4-:R-:W-:Y:S02]  /*15c30*/  ISETP.NE.AND P1, PT, R0.reuse, RZ, PT ;  /* 0x000000ff0000720c */ /* 0x050fe40003f25270 */
[----:B------:R-:W-:Y:S02]  /*15c40*/  ISETP.NE.AND P2, PT, R0, RZ, !P5 ;  /* 0x000000ff0000720c */ /* 0x000fe40006f45270 */
[----:B------:R-:W-:-:S07]  /*15c50*/  ISETP.EQ.AND P1, PT, R2, RZ, P1 ;  /* 0x000000ff0200720c */ /* 0x000fce0000f22270 */
[----:B------:R-:W1:Y:S08]  /*15c60*/  @!P5 LDC R6, c[0x0][0x2c4] ;  /* 0x0000b100ff06db82 */ /* 0x000e700000000800 */
[----:B------:R-:W4:Y:S01]  /*15c70*/  @P5 LDC.64 R10, c[0x0][0x2c0] ;  /* 0x0000b000ff0a5b82 */ /* 0x000f220000000a00 */
[----:B------:R-:W-:-:S07]  /*15c80*/  @!P1 CS2R R16, SRZ ;  /* 0x0000000000109805 */ /* 0x000fce000001ff00 */
        /* <DEDUP_REMOVED lines=17> */
[----:B------:R-:W-:Y:S02]  /*15da0*/  @P0 IMAD R9, R21, R9, R3 ;  /* 0x0000000915090224 */ /* 0x000fe400078e0203 */
[----:B-----5:R-:W-:Y:S02]  /*15db0*/  @!P2 IMAD R21, R35, R14, RZ ;  /* 0x0000000e2315a224 */ /* 0x020fe400078e02ff */
        /* <DEDUP_REMOVED lines=10> */
[----:B------:R-:W-:Y:S01]  /*15e60*/  @P1 SHF.R.S32.HI R17, RZ, 0x1f, R21 ;  /* 0x0000001fff111819 */ /* 0x000fe20000011415 */
[----:B------:R-:W-:-:S02]  /*15e70*/  @!P0 IMAD.IADD R9, R5, 0x1, R7 ;  /* 0x0000000105098824 */ /* 0x000fc400078e0207 */
[----:B------:R-:W-:Y:S01]  /*15e80*/  @!P0 IMAD.MOV.U32 R3, RZ, RZ, R4 ;  /* 0x000000ffff038224 */ /* 0x000fe200078e0004 */
[----:B------:R-:W-:Y:S01]  /*15e90*/  ISETP.GE.AND P0, PT, R24, R12, PT ;  /* 0x0000000c1800720c */ /* 0x000fe20003f06270 */
[----:B------:R-:W-:Y:S01]  /*15ea0*/  @P5 IMAD.MOV.U32 R2, RZ, RZ, 0x1 ;  /* 0x00000001ff025424 */ /* 0x000fe200078e00ff */
[----:B------:R-:W-:Y:S01]  /*15eb0*/  ISETP.NE.OR P6, PT, R0, RZ, P4 ;  /* 0x000000ff0000720c */ /* 0x000fe200027c5670 */
[----:B------:R-:W-:Y:S01]  /*15ec0*/  @!P5 IMAD R2, R6, R15, RZ ;  /* 0x0000000f0602d224 */ /* 0x000fe200078e02ff */
[C---:B------:R-:W-:Y:S01]  /*15ed0*/  ISETP.NE.OR P3, PT, R0.reuse, RZ, P3 ;  /* 0x000000ff0000720c */ /* 0x040fe20001f65670 */
[----:B------:R-:W-:Y:S01]  /*15ee0*/  @P1 IMAD.MOV.U32 R16, RZ, RZ, R21 ;  /* 0x000000ffff101224 */ /* 0x000fe200078e0015 */
[C---:B------:R-:W-:Y:S01]  /*15ef0*/  ISETP.NE.OR P2, PT, R0.reuse, RZ, P2 ;  /* 0x000000ff0000720c */ /* 0x040fe20001745670 */
[----:B------:R-:W-:Y:S01]  /*15f00*/  IMAD R5, R35, R2, RZ ;  /* 0x0000000223057224 */ /* 0x000fe200078e02ff */
[C---:B------:R-:W-:Y:S01]  /*15f10*/  ISETP.NE.OR P0, PT, R0.reuse, RZ, P0 ;  /* 0x000000ff0000720c */ /* 0x040fe20000705670 */
[----:B------:R-:W-:Y:S01]  /*15f20*/  IMAD.SHL.U32 R0, R0, 0x8, RZ ;  /* 0x0000000800007824 */ /* 0x000fe200078e00ff */
[----:B------:R-:W-:-:S02]  /*15f30*/  P2R R26, PR, RZ, 0x4 ;  /* 0x00000004ff1a7803 */ /* 0x000fc40000000000 */
[----:B------:R-:W-:Y:S02]  /*15f40*/  P2R R27, PR, RZ, 0x1 ;  /* 0x00000001ff1b7803 */ /* 0x000fe40000000000 */
[C---:B------:R-:W-:Y:S02]  /*15f50*/  IADD3 R2, P0, R0.reuse, R3, RZ ;  /* 0x0000000300027210 */ /* 0x040fe40007f1e0ff */
[C---:B------:R-:W-:Y:S02]  /*15f60*/  ISETP.GE.AND P2, PT, R0.reuse, UR6, PT ;  /* 0x0000000600007c0c */ /* 0x040fe4000bf46270 */
[----:B------:R-:W-:Y:S02]  /*15f70*/  LEA.HI.X.SX32 R3, R0, R9, 0x1, P0 ;  /* 0x0000000900037211 */ /* 0x000fe400000f0eff */
[----:B------:R-:W-:Y:S02]  /*15f80*/  ISETP.GE.OR P0, PT, R8, R12, P2 ;  /* 0x0000000c0800720c */ /* 0x000fe40001706670 */
[----:B------:R-:W-:Y:S01]  /*15f90*/  SHF.R.S32.HI R4, RZ, 0x1f, R18 ;  /* 0x0000001fff047819 */ /* 0x000fe20000011412 */
[----:B------:R-:W-:Y:S01]  /*15fa0*/  IMAD.WIDE.U32 R6, R18, UR4, R2 ;  /* 0x0000000412067c25 */ /* 0x000fe2000f8e0002 */
[----:B------:R-:W-:-:S02]  /*15fb0*/  SHF.R.S32.HI R9, RZ, 0x1f, R8 ;  /* 0x0000001fff097819 */ /* 0x000fc40000011408 */
[----:B------:R-:W-:Y:S01]  /*15fc0*/  P2R R25, PR, RZ, 0x8 ;  /* 0x00000008ff197803 */ /* 0x000fe20000000000 */
[----:B------:R-:W-:Y:S01]  /*15fd0*/  IMAD R4, R4, UR4, RZ ;  /* 0x0000000404047c24 */ /* 0x000fe2000f8e02ff */
[----:B-1----:R-:W-:Y:S01]  /*15fe0*/  SEL R21, R5, RZ, !P1 ;  /* 0x000000ff05157207 */ /* 0x002fe20004800000 */
[----:B---3--:R-:W-:Y:S01]  /*15ff0*/  IMAD.WIDE R2, R28, 0x80, R8 ;  /* 0x000000801c027825 */ /* 0x008fe200078e0208 */
[----:B------:R-:W-:-:S03]  /*16000*/  ISETP.GE.OR P3, PT, R22, R12, P2 ;  /* 0x0000000c1600720c */ /* 0x000fc60001766670 */
        /* <DEDUP_REMOVED lines=13> */
.L_x_595:
[----:B------:R-:W-:Y:S05]  /*160e0*/  BSYNC B0 ;  /* 0x0000000000007941 */ /* 0x000fea0003800000 */
.L_x_594:
        /* <DEDUP_REMOVED lines=19> */
.L_x_597:
[----:B------:R-:W-:Y:S05]  /*16220*/  BSYNC B0 ;  /* 0x0000000000007941 */ /* 0x000fea0003800000 */
.L_x_596:
        /* <DEDUP_REMOVED lines=15> */
.L_x_599:
[----:B------:R-:W-:Y:S05]  /*16320*/  BSYNC B0 ;  /* 0x0000000000007941 */ /* 0x000fea0003800000 */
.L_x_598:
        /* <DEDUP_REMOVED lines=17> */
.L_x_601:
[----:B------:R-:W-:Y:S05]  /*16440*/  BSYNC B0 ;  /* 0x0000000000007941 */ /* 0x000fea0003800000 */
.L_x_600:
        /* <DEDUP_REMOVED lines=11> */
.L_x_603:
[----:B------:R-:W-:Y:S05]  /*16500*/  BSYNC B0 ;  /* 0x0000000000007941 */ /* 0x000fea0003800000 */
.L_x_602:
        /* <DEDUP_REMOVED lines=11> */
.L_x_605:
[----:B------:R-:W-:Y:S05]  /*165c0*/  BSYNC B0 ;  /* 0x0000000000007941 */ /* 0x000fea0003800000 */
.L_x_604:
        /* <DEDUP_REMOVED lines=11> */
.L_x_607:
[----:B------:R-:W-:Y:S05]  /*16680*/  BSYNC B0 ;  /* 0x0000000000007941 */ /* 0x000fea0003800000 */
.L_x_606:
        /* <DEDUP_REMOVED lines=11> */
.L_x_608:
        /* <DEDUP_REMOVED lines=12> */
.L_x_1317:


//--------------------- .text._ZN5flash16flash_fwd_kernelI23Flash_fwd_kernel_traitsILi32ELi128ELi128ELi4ELb0ELb0EN7cutlass6half_tE19Flash_kernel_traitsILi32ELi128ELi128ELi4ES3_EELb1ELb0ELb0ELb0ELb0ELb0ELb0ELb1EEEvNS_16Flash_fwd_paramsE --------------------------
	.section	.text._ZN5flash16flash_fwd_kernelI23Flash_fwd_kernel_traitsILi32ELi128ELi128ELi4ELb0ELb0EN7cutlass6half_tE19Flash_kernel_traitsILi32ELi128ELi128ELi4ES3_EELb1ELb0ELb0ELb0ELb0ELb0ELb0ELb1EEEvNS_16Flash_fwd_paramsE,"ax",@progbits
	.align	128
        .global         _ZN5flash16flash_fwd_kernelI23Flash_fwd_kernel_traitsILi32ELi128ELi128ELi4ELb0ELb0EN7cutlass6half_tE19Flash_kernel_traitsILi32ELi128ELi128ELi4ES3_EELb1ELb0ELb0ELb0ELb0ELb0ELb0ELb1EEEvNS_16Flash_fwd_paramsE
        .type           _ZN5flash16flash_fwd_kernelI23Flash_fwd_kernel_traitsILi32ELi128ELi128ELi4ELb0ELb0EN7cutlass6half_tE19Flash_kernel_traitsILi32ELi128ELi128ELi4ES3_EELb1ELb0ELb0ELb0ELb0ELb0ELb0ELb1EEEvNS_16Flash_fwd_paramsE,@function
        .size           _ZN5flash16flash_fwd_kernelI23Flash_fwd_kernel_traitsILi32ELi128ELi128ELi4ELb0ELb0EN7cutlass6half_tE19Flash_kernel_traitsILi32ELi128ELi128ELi4ES3_EELb1ELb0ELb0ELb0ELb0ELb0ELb0ELb1EEEvNS_16Flash_fwd_paramsE,(.L_x_1318 - _ZN5flash16flash_fwd_kernelI23Flash_fwd_kernel_traitsILi32ELi128ELi128ELi4ELb0ELb0EN7cutlass6half_tE19Flash_kernel_traitsILi32ELi128ELi128ELi4ES3_EELb1ELb0ELb0ELb0ELb0ELb0ELb0ELb1EEEvNS_16Flash_fwd_paramsE)
        .other          _ZN5flash16flash_fwd_kernelI23Flash_fwd_kernel_traitsILi32ELi128ELi128ELi4ELb0ELb0EN7cutlass6half_tE19Flash_kernel_traitsILi32ELi128ELi128ELi4ES3_EELb1ELb0ELb0ELb0ELb0ELb0ELb0ELb1EEEvNS_16Flash_fwd_paramsE,@"STO_CUDA_ENTRY STV_DEFAULT"
_ZN5flash16flash_fwd_kernelI23Flash_fwd_kernel_traitsILi32ELi128ELi128ELi4ELb0ELb0EN7cutlass6half_tE19Flash_kernel_traitsILi32ELi128ELi128ELi4ES3_EELb1ELb0ELb0ELb0ELb0ELb0ELb0ELb1EEEvNS_16Flash_fwd_paramsE:
.text._ZN5flash16flash_fwd_kernelI23Flash_fwd_kernel_traitsILi32ELi128ELi128ELi4ELb0ELb0EN7cutlass6half_tE19Flash_kernel_traitsILi32ELi128ELi128ELi4ES3_EELb1ELb0ELb0ELb0ELb0ELb0ELb0ELb1EEEvNS_16Flash_fwd_paramsE:
        /* <DEDUP_REMOVED lines=11> */
[----:B-1----:R-:W-:-:S05]  /*00b0*/  VIADD R1, R1, 0xfffffb90 ;  /* 0xfffffb9001017836 */ /* 0x002fca0000000000 */
[----:B------:R-:W-:Y:S01]  /*00c0*/  S2UR UR14, SR_CTAID.X ;  /* 0x00000000000e79c3 */ /* 0x000fe20000002500 */
[----:B------:R2:W5:Y:S07]  /*00d0*/  @P2 LDG.E.64 R4, desc[UR20][R2.64] ;  /* 0x0000001402042981 */ /* 0x00056e000c1e1b00 */
[----:B------:R-:W-:Y:S08]  /*00e0*/  S2UR UR7, SR_CTAID.Y ;  /* 0x00000000000779c3 */ /* 0x000ff00000002600 */
[----:B------:R-:W1:Y:S01]  /*00f0*/  S2UR UR29, SR_CTAID.Z ;  /* 0x00000000001d79c3 */ /* 0x000e620000002700 */
[----:B------:R-:W-:Y:S01]  /*0100*/  ULDC.U8 UR6, c[0x0][0x3c2] ;  /* 0x0000f08000067ab9 */ /* 0x000fe20000000000 */
[----:B------:R-:W-:Y:S01]  /*0110*/  UMOV UR13, 0xffffffff ;  /* 0xffffffff000d7882 */ /* 0x000fe20000000000 */
[----:B------:R-:W-:Y:S01]  /*0120*/  UMOV UR34, URZ ;  /* 0x0000003f00227c82 */ /* 0x000fe20008000000 */
[----:B------:R-:W-:-:S04]  /*0130*/  ULDC.U8 UR12, c[0x0][0x388] ;  /* 0x0000e200000c7ab9 */ /* 0x000fc80000000000 */
[----:B------:R-:W5:Y:S01]  /*0140*/  @P2 LDC R0, c[0x0][0x3b0] ;  /* 0x0000ec00ff002b82 */ /* 0x000f620000000800 */
[----:B--2---:R-:W-:Y:S02]  /*0150*/  @P2 IMAD.MOV.U32 R2, RZ, RZ, R8 ;  /* 0x000000ffff022224 */ /* 0x004fe400078e0008 */
[----:B---3--:R-:W-:-:S06]  /*0160*/  @P2 IMAD.MOV.U32 R3, RZ, RZ, R9 ;  /* 0x000000ffff032224 */ /* 0x008fcc00078e0009 */
[----:B------:R-:W2:Y:S01]  /*0170*/  @P2 LDG.E.64 R2, desc[UR20][R2.64] ;  /* 0x0000001402022981 */ /* 0x000ea2000c1e1b00 */
[----:B------:R-:W-:Y:S02]  /*0180*/  UISETP.NE.U32.AND UP2, UPT, UR8, URZ, UPT ;  /* 0x0000003f0800728c */ /* 0x000fe4000bf45070 */
[----:B------:R-:W-:Y:S02]  /*0190*/  UISETP.NE.AND UP3, UPT, UR6, URZ, UPT ;  /* 0x0000003f0600728c */ /* 0x000fe4000bf65270 */
[----:B------:R-:W-:Y:S02]  /*01a0*/  UISETP.NE.AND.EX UP2, UPT, UR9, URZ, UPT, UP2 ;  /* 0x0000003f0900728c */ /* 0x000fe4000bf45320 */
[----:B-1----:R-:W-:Y:S01]  /*01b0*/  ULOP3.LUT UR4, UR29, UR14, UR7, 0xfe, !UPT ;  /* 0x0000000e1d047292 */ /* 0x002fe2000f8efe07 */
[----:B------:R-:W-:-:S03]  /*01c0*/  ULDC.64 UR8, c[0x0][0x2f0] ;  /* 0x0000bc0000087ab9 */ /* 0x000fc60000000a00 */
[----:B------:R-:W-:Y:S01]  /*01d0*/  PLOP3.LUT P0, PT, PT, PT, UP2, 0x80, 0x0 ;  /* 0x000000000000781c */ /* 0x000fe20003f0f028 */
[----:B------:R-:W-:Y:S01]  /*01e0*/  UIMAD.WIDE UR8, UR7, 0x4, UR8 ;  /* 0x00000004070878a5 */ /* 0x000fe2000f8e0208 */
[----:B----4-:R-:W-:Y:S01]  /*01f0*/  LOP3.LUT P3, RZ, R179, UR4, RZ, 0xfc, !PT ;  /* 0x00000004b3ff7c12 */ /* 0x010fe2000f86fcff */
[----:B------:R-:W-:Y:S02]  /*0200*/  ULDC.64 UR4, c[0x0][0x300] ;  /* 0x0000c00000047ab9 */ /* 0x000fe40000000a00 */
[----:B------:R-:W-:-:S04]  /*0210*/  UISETP.NE.U32.AND UP1, UPT, UR4, URZ, UPT ;  /* 0x0000003f0400728c */ /* 0x000fc8000bf25070 */
[----:B------:R-:W-:-:S03]  /*0220*/  UISETP.NE.AND.EX UP1, UPT, UR5, URZ, UPT, UP1 ;  /* 0x0000003f0500728c */ /* 0x000fc6000bf25310 */
[----:B------:R-:W-:Y:S02]  /*0230*/  ULDC.64 UR4, c[0x0][0x2f8] ;  /* 0x0000be0000047ab9 */ /* 0x000fe40000000a00 */
[----:B------:R-:W-:Y:S01]  /*0240*/  UISETP.EQ.U32.AND UP0, UPT, UR4, URZ, UPT ;  /* 0x0000003f0400728c */ /* 0x000fe2000bf02070 */
[----:B------:R-:W1:Y:S03]  /*0250*/  @!P3 LDC.64 R6, c[0x0][0x3b8] ;  /* 0x0000ee00ff06bb82 */ /* 0x000e660000000a00 */
[----:B------:R-:W-:Y:S02]  /*0260*/  UISETP.EQ.OR.EX UP0, UPT, UR5, URZ, !UP3, UP0 ;  /* 0x0000003f0500728c */ /* 0x000fe4000df02700 */
[----:B------:R-:W-:Y:S02]  /*0270*/  @UP1 ULDC.64 UR10, c[0x0][0x300] ;  /* 0x0000c000000a1ab9 */ /* 0x000fe40000000a00 */
[----:B------:R-:W-:Y:S01]  /*0280*/  @UP1 UIMAD.WIDE UR10, UR7, 0x4, UR10 ;  /* 0x00000004070a18a5 */ /* 0x000fe2000f8e020a */
[----:B-----5:R-:W-:-:S02]  /*0290*/  @P2 R2UR UR24, R4 ;  /* 0x00000000041822ca */ /* 0x020fc400000e0000 */
        /* <DEDUP_REMOVED lines=9> */
[----:B------:R-:W-:Y:S01]  /*0330*/  ULDC.64 UR8, c[0x0][0x2f8] ;  /* 0x0000be0000087ab9 */ /* 0x000fe20000000a00 */
[----:B-1----:R-:W-:Y:S02]  /*0340*/  @!P3 IMAD.MOV.U32 R4, RZ, RZ, R8 ;  /* 0x000000ffff04b224 */ /* 0x002fe400078e0008 */
[----:B------:R-:W-:-:S05]  /*0350*/  @!P3 IMAD.MOV.U32 R5, RZ, RZ, R9 ;  /* 0x000000ffff05b224 */ /* 0x000fca00078e0009 */
[----:B------:R1:W-:Y:S01]  /*0360*/  @!P3 STG.E.64 desc[UR20][R6.64+0x8], R4 ;  /* 0x000008040600b986 */ /* 0x0003e2000c101b14 */
[----:B------:R-:W-:Y:S01]  /*0370*/  PLOP3.LUT P2, PT, PT, PT, UP0, 0x80, 0x0 ;  /* 0x000000000000781c */ /* 0x000fe20003f4f008 */
[----:B------:R-:W-:Y:S02]  /*0380*/  UIMAD.WIDE UR8, UR7, 0x4, UR8 ;  /* 0x00000004070878a5 */ /* 0x000fe4000f8e0208 */
[----:B-1----:R-:W2:Y:S04]  /*0390*/  @P0 LDG.E R6, desc[UR20][R2.64] ;  /* 0x0000001402060981 */ /* 0x002ea8000c1e1900 */
[----:B------:R1:W3:Y:S02]  /*03a0*/  @P0 LDG.E R5, desc[UR20][R2.64+0x4] ;  /* 0x0000041402050981 */ /* 0x0002e4000c1e1900 */
[----:B-1----:R-:W-:-:S02]  /*03b0*/  IMAD.U32 R2, RZ, RZ, UR10 ;  /* 0x0000000aff027e24 */ /* 0x002fc4000f8e00ff */
[----:B------:R-:W-:-:S05]  /*03c0*/  IMAD.U32 R3, RZ, RZ, UR11 ;  /* 0x0000000bff037e24 */ /* 0x000fca000f8e00ff */
[----:B------:R1:W4:Y:S02]  /*03d0*/  @P1 LDG.E R0, desc[UR20][R2.64] ;  /* 0x0000001402001981 */ /* 0x000324000c1e1900 */
[----:B-1----:R-:W-:Y:S02]  /*03e0*/  IMAD.U32 R2, RZ, RZ, UR8 ;  /* 0x00000008ff027e24 */ /* 0x002fe4000f8e00ff */
[----:B------:R-:W-:-:S05]  /*03f0*/  IMAD.U32 R3, RZ, RZ, UR9 ;  /* 0x00000009ff037e24 */ /* 0x000fca000f8e00ff */
[----:B------:R-:W5:Y:S01]  /*0400*/  @!P2 LDG.E R4, desc[UR20][R2.64] ;  /* 0x000000140204a981 */ /* 0x000f62000c1e1900 */
[----:B------:R-:W-:Y:S01]  /*0410*/  SHF.R.S32.HI R11, RZ, 0x1f, R179 ;  /* 0x0000001fff0b7819 */ /* 0x000fe200000114b3 */
[----:B------:R-:W-:-:S03]  /*0420*/  UMOV UR8, 0xffffffff ;  /* 0xffffffff00087882 */ /* 0x000fc60000000000 */
[----:B------:R-:W-:Y:S02]  /*0430*/  LEA.HI R212, R11, R179, RZ, 0x5 ;  /* 0x000000b30bd47211 */ /* 0x000fe400078f28ff */
[----:B--2---:R-:W-:Y:S02]  /*0440*/  @P0 R2UR UR13, R6 ;  /* 0x00000000060d02ca */ /* 0x004fe400000e0000 */
[----:B---3--:R-:W-:Y:S02]  /*0450*/  @P0 R2UR UR15, R5 ;  /* 0x00000000050f02ca */ /* 0x008fe400000e0000 */
[----:B------:R-:W-:-:S04]  /*0460*/  ISETP.NE.U32.AND P0, PT, RZ, UR4, PT ;  /* 0x00000004ff007c0c */ /* 0x000fc8000bf05070 */
[----:B------:R-:W-:-:S07]  /*0470*/  ISETP.NE.AND.EX P0, PT, RZ, UR5, PT, P0 ;  /* 0x00000005ff007c0c */ /* 0x000fce000bf05300 */
[----:B------:R-:W-:-:S07]  /*0480*/  @UP2 UIADD3 UR15, UR15, -UR13, URZ ;  /* 0x8000000d0f0f2290 */ /* 0x000fce000fffe03f */
[----:B------:R-:W-:Y:S01]  /*0490*/  @!UP2 ULDC UR15, c[0x0][0x2c4] ;  /* 0x0000b100000faab9 */ /* 0x000fe20000000800 */
[----:B----4-:R-:W-:Y:S02]  /*04a0*/  @P1 R2UR UR34, R0 ;  /* 0x00000000002212ca */ /* 0x010fe400000e0000 */
[----:B------:R-:W-:-:S05]  /*04b0*/  LOP3.LUT R0, R212, 0xffffffe0, RZ, 0xc0, !PT ;  /* 0xffffffe0d4007812 */ /* 0x000fca00078ec0ff */
[----:B------:R-:W-:Y:S01]  /*04c0*/  IMAD.IADD R248, R179, 0x1, -R0 ;  /* 0x00000001b3f87824 */ /* 0x000fe200078e0a00 */
[----:B-----5:R-:W-:Y:S01]  /*04d0*/  @!P2 R2UR UR8, R4 ;  /* 0x000000000408a2ca */ /* 0x020fe200000e0000 */
[----:B------:R-:W-:-:S14]  /*04e0*/  @!P0 BRA `(.L_x_609) ;  /* 0x00000000001c8947 */ /* 0x000fdc0003800000 */
[----:B------:R-:W-:-:S13]  /*04f0*/  PLOP3.LUT P0, PT, PT, PT, UP3, 0x80, 0x0 ;  /* 0x000000000000781c */ /* 0x000fda0003f0f038 */
[----:B------:R-:W2:Y:S04]  /*0500*/  @P0 LDG.E R0, desc[UR20][R2.64+0x4] ;  /* 0x0000041402000981 */ /* 0x000ea8000c1e1900 */
[----:B------:R-:W3:Y:S01]  /*0510*/  @!P0 LDG.E R2, desc[UR20][R2.64] ;  /* 0x0000001402028981 */ /* 0x000ee2000c1e1900 */
[----:B--2---:R-:W-:-:S13]  /*0520*/  @P0 R2UR UR6, R0 ;  /* 0x00000000000602ca */ /* 0x004fda00000e0000 */
[----:B------:R-:W-:-:S07]  /*0530*/  @UP3 UIADD3 UR6, UR6, -UR8, URZ ;  /* 0x8000000806063290 */ /* 0x000fce000fffe03f */
[----:B---3--:R-:W-:Y:S01]  /*0540*/  @!P0 R2UR UR6, R2 ;  /* 0x00000000020682ca */ /* 0x008fe200000e0000 */
[----:B------:R-:W-:-:S14]  /*0550*/  BRA `(.L_x_610) ;  /* 0x0000000000047947 */ /* 0x000fdc0003800000 */
.L_x_609:
[----:B------:R-:W-:-:S05]  /*0560*/  ULDC UR6, c[0x0][0x2c8] ;  /* 0x0000b20000067ab9 */ /* 0x000fca0000000800 */
.L_x_610:
        /* <DEDUP_REMOVED lines=19> */
[----:B------:R-:W-:Y:S01]  /*06a0*/  @!UP2 UIADD3 UR23, UR4, UR6, -UR34 ;  /* 0x000000060417a290 */ /* 0x000fe2000fffe822 */
[----:B------:R-:W-:Y:S11]  /*06b0*/  @!P0 EXIT ;  /* 0x000000000000894d */ /* 0x000ff60003800000 */
[----:B------:R-:W-:Y:S02]  /*06c0*/  UISETP.GE.AND UP0, UPT, UR23, 0x1, UPT ;  /* 0x000000011700788c */ /* 0x000fe4000bf06270 */
[----:B------:R-:W-:-:S04]  /*06d0*/  UIADD3 UR4, UR23, 0x7f, URZ ;  /* 0x0000007f17047890 */ /* 0x000fc8000fffe03f */
[----:B------:R-:W-:Y:S01]  /*06e0*/  PLOP3.LUT P0, PT, PT, PT, UP0, 0x80, 0x0 ;  /* 0x000000000000781c */ /* 0x000fe20003f0f008 */
[----:B------:R-:W-:-:S04]  /*06f0*/  USHF.R.S32.HI UR18, URZ, 0x1f, UR4 ;  /* 0x0000001f3f127899 */ /* 0x000fc80008011404 */
[----:B------:R-:W-:-:S08]  /*0700*/  ULEA.HI UR18, UR18, UR4, URZ, 0x7 ;  /* 0x0000000412127291 */ /* 0x000fd0000f8f383f */
[----:B------:R-:W-:Y:S05]  /*0710*/  @!P0 BRA `(.L_x_611) ;  /* 0x000001cc00308947 */ /* 0x000fea0003800000 */
[----:B------:R-:W1:Y:S01]  /*0720*/  LDC R14, c[0x0][0x278] ;  /* 0x00009e00ff0e7b82 */ /* 0x000e620000000800 */
[----:B------:R-:W2:Y:S01]  /*0730*/  S2R R13, SR_CTAID.Z ;  /* 0x00000000000d7919 */ /* 0x000ea20000002700 */
[----:B------:R-:W-:Y:S01]  /*0740*/  ULDC UR22, c[0x0][0x270] ;  /* 0x00009c0000167ab9 */ /* 0x000fe20000000800 */
[----:B------:R-:W-:Y:S01]  /*0750*/  UISETP.NE.AND UP1, UPT, UR13, -0x1, UPT ;  /* 0xffffffff0d00788c */ /* 0x000fe2000bf25270 */
[CC--:B------:R-:W-:Y:S01]  /*0760*/  LEA.HI R10, R11.reuse, R179.reuse, RZ, 0x2 ;  /* 0x000000b30b0a7211 */ /* 0x0c0fe200078f10ff */
[----:B------:R-:W-:Y:S01]  /*0770*/  UIMAD UR22, UR7, UR22, UR29 ;  /* 0x00000016071672a4 */ /* 0x000fe2000f8e021d */
[----:B------:R-:W-:Y:S01]  /*0780*/  LEA.HI R21, R11, R179, RZ, 0x3 ;  /* 0x000000b30b157211 */ /* 0x000fe200078f18ff */
[----:B------:R-:W-:Y:S01]  /*0790*/  UISETP.NE.AND UP0, UPT, UR8, -0x1, UPT ;  /* 0xffffffff0800788c */ /* 0x000fe2000bf05270 */
[----:B------:R-:W-:Y:S01]  /*07a0*/  SHF.R.S32.HI R213, RZ, 0x5, R212 ;  /* 0x00000005ffd57819 */ /* 0x000fe200000114d4 */
[----:B------:R-:W-:Y:S01]  /*07b0*/  USHF.L.U32 UR10, UR22, 0x5, URZ ;  /* 0x00000005160a7899 */ /* 0x000fe2000800063f */
[----:B------:R-:W-:Y:S01]  /*07c0*/  SHF.R.S32.HI R20, RZ, 0x3, R21 ;  /* 0x00000003ff147819 */ /* 0x000fe20000011415 */
[----:B------:R-:W-:-:S02]  /*07d0*/  USHF.R.S32.HI UR18, URZ, 0x7, UR18 ;  /* 0x000000073f127899 */ /* 0x000fc40008011412 */
[----:B------:R-:W-:Y:S01]  /*07e0*/  USHF.R.S32.HI UR9, URZ, 0x1f, UR10 ;  /* 0x0000001f3f097899 */ /* 0x000fe2000801140a */
[----:B------:R-:W-:Y:S01]  /*07f0*/  PLOP3.LUT P2, PT, PT, PT, UP0, 0x80, 0x0 ;  /* 0x000000000000781c */ /* 0x000fe20003f4f008 */
[----:B------:R-:W-:Y:S01]  /*0800*/  @UP1 ULDC.64 UR30, c[0x0][0x240] ;  /* 0x00009000001e1ab9 */ /* 0x000fe20000000a00 */
[----:B------:R-:W-:Y:S01]  /*0810*/  IADD3 R4, P1, P0, R8, UR10, R248 ;  /* 0x0000000a08047c10 */ /* 0x000fe2000f83e0f8 */
[----:B------:R-:W-:Y:S02]  /*0820*/  @UP1 UIMAD.WIDE.U32 UR26, UR13, UR30, URZ ;  /* 0x0000001e0d1a12a5 */ /* 0x000fe4000f8e003f */
[----:B------:R-:W-:Y:S02]  /*0830*/  @!UP1 USHF.R.S32.HI UR6, URZ, 0x1f, UR7 ;  /* 0x0000001f3f069899 */ /* 0x000fe40008011407 */
[----:B------:R3:W-:Y:S01]  /*0840*/  STL [R1+0x1f4], R4 ;  /* 0x0001f40401007387 */ /* 0x0007e20000100800 */
[----:B------:R-:W-:Y:S01]  /*0850*/  @UP1 UIMAD UR31, UR13, UR31, UR27 ;  /* 0x0000001f0d1f12a4 */ /* 0x000fe2000f8e021b */
[----:B-1----:R-:W-:Y:S01]  /*0860*/  IABS R12, R14 ;  /* 0x0000000e000c7213 */ /* 0x002fe20000000000 */
[----:B------:R-:W-:Y:S01]  /*0870*/  @UP0 UIADD3 UR27, UR34, UR8, URZ ;  /* 0x00000008221b0290 */ /* 0x000fe2000fffe03f */
[----:B------:R-:W-:-:S02]  /*0880*/  @!UP1 ULDC.64 UR4, c[0x0][0x228] ;  /* 0x00008a0000049ab9 */ /* 0x000fc40000000a00 */
[----:B------:R-:W1:Y:S01]  /*0890*/  I2F.RP R2, R12 ;  /* 0x0000000c00027306 */ /* 0x000e620000209400 */
[----:B------:R-:W-:Y:S01]  /*08a0*/  @UP0 ULDC.64 UR10, c[0x0][0x248] ;  /* 0x00009200000a0ab9 */ /* 0x000fe20000000a00 */
[----:B------:R-:W-:Y:S02]  /*08b0*/  @!UP1 UIMAD UR6, UR6, UR4, URZ ;  /* 0x00000004060692a4 */ /* 0x000fe4000f8e023f */
[----:B------:R-:W-:Y:S01]  /*08c0*/  @!UP1 UIMAD.WIDE.U32 UR36, UR7, UR4, URZ ;  /* 0x00000004072492a5 */ /* 0x000fe2000f8e003f */
[----:B--2---:R-:W-:Y:S01]  /*08d0*/  IABS R13, R13 ;  /* 0x0000000d000d7213 */ /* 0x004fe20000000000 */
[----:B------:R-:W-:Y:S01]  /*08e0*/  @UP0 UIMAD.WIDE.U32 UR38, UR27, UR10, URZ ;  /* 0x0000000a1b2602a5 */ /* 0x000fe2000f8e003f */
[----:B------:R-:W-:Y:S01]  /*08f0*/  ULDC UR4, c[0x0][0x2d4] ;  /* 0x0000b50000047ab9 */ /* 0x000fe20000000800 */
[----:B------:R-:W-:Y:S02]  /*0900*/  @!UP1 UIMAD UR5, UR7, UR5, UR6 ;  /* 0x00000005070592a4 */ /* 0x000fe4000f8e0206 */
[----:B------:R-:W-:-:S02]  /*0910*/  UIADD3 UR17, UR18, -0x1, URZ ;  /* 0xffffffff12117890 */ /* 0x000fc4000fffe03f */
[----:B------:R-:W-:Y:S01]  /*0920*/  UIMAD UR22, UR22, UR4, UR33 ;  /* 0x00000004161672a4 */ /* 0x000fe2000f8e0221 */
[----:B-1----:R-:W1:Y:S01]  /*0930*/  MUFU.RCP R2, R2 ;  /* 0x0000000200027308 */ /* 0x002e620000001000 */
[----:B------:R-:W-:Y:S01]  /*0940*/  @UP0 UIMAD UR27, UR27, UR11, URZ ;  /* 0x0000000b1b1b02a4 */ /* 0x000fe2000f8e023f */
[----:B---3--:R-:W-:Y:S01]  /*0950*/  IMAD.SHL.U32 R4, R20, 0x40, RZ ;  /* 0x0000004014047824 */ /* 0x008fe200078e00ff */
[----:B------:R-:W-:Y:S01]  /*0960*/  ULDC UR19, c[0x0][0x2d8] ;  /* 0x0000b60000137ab9 */ /* 0x000fe20000000800 */
[----:B------:R-:W-:Y:S01]  /*0970*/  @UP1 UMOV UR6, UR26 ;  /* 0x0000001a00061c82 */ /* 0x000fe20008000000 */
[----:B------:R-:W-:Y:S02]  /*0980*/  UIMAD UR16, UR17, -0x80, UR23 ;  /* 0xffffff80111078a4 */ /* 0x000fe4000f8e0217 */
[----:B------:R-:W-:Y:S01]  /*0990*/  LOP3.LUT R4, R4, 0xc0, RZ, 0xc0, !PT ;  /* 0x000000c004047812 */ /* 0x000fe200078ec0ff */
[----:B------:R-:W-:Y:S02]  /*09a0*/  UIMAD UR22, UR22, UR19, URZ ;  /* 0x00000013161672a4 */ /* 0x000fe4000f8e023f */
[----:B------:R-:W-:Y:S01]  /*09b0*/  @UP0 UIADD3 UR27, UR39, UR27, URZ ;  /* 0x0000001b271b0290 */ /* 0x000fe2000fffe03f */
[----:B------:R-:W-:Y:S01]  /*09c0*/  SHF.R.U32.HI R7, RZ, 0x3, R4 ;  /* 0x00000003ff077819 */ /* 0x000fe20000011604 */
[----:B------:R-:W-:Y:S01]  /*09d0*/  @UP0 UMOV UR30, UR38 ;  /* 0x00000026001e0c82 */ /* 0x000fe20008000000 */
[----:B------:R-:W-:Y:S01]  /*09e0*/  @!UP1 UIADD3 UR31, UR37, UR5, URZ ;  /* 0x00000005251f9290 */ /* 0x000fe2000fffe03f */
[----:B------:R-:W-:Y:S01]  /*09f0*/  @!UP1 UMOV UR6, UR36 ;  /* 0x0000002400069c82 */ /* 0x000fe20008000000 */
[----:B-1----:R-:W-:-:S04]  /*0a00*/  VIADD R2, R2, 0xffffffe ;  /* 0x0ffffffe02027836 */ /* 0x002fc80000000000 */
[----:B------:R1:W2:Y:S02]  /*0a10*/  F2I.FTZ.U32.TRUNC.NTZ R3, R2 ;  /* 0x0000000200037305 */ /* 0x0002a4000021f000 */
[----:B-1----:R-:W-:Y:S01]  /*0a20*/  SHF.R.S32.HI R2, RZ, 0x1f, R248 ;  /* 0x0000001fff027819 */ /* 0x002fe200000114f8 */
[----:B--2---:R-:W-:-:S03]  /*0a30*/  IMAD.MOV R0, RZ, RZ, -R3 ;  /* 0x000000ffff007224 */ /* 0x004fc600078e0a03 */
[----:B------:R-:W-:Y:S01]  /*0a40*/  IADD3.X R224, R9, UR9, R2, P1, P0 ;  /* 0x0000000909e07c10 */ /* 0x000fe20008fe0402 */
[----:B------:R-:W-:Y:S02]  /*0a50*/  IMAD R0, R0, R12, RZ ;  /* 0x0000000c00007224 */ /* 0x000fe400078e02ff */
[----:B------:R-:W-:Y:S02]  /*0a60*/  IMAD.MOV.U32 R2, RZ, RZ, RZ ;  /* 0x000000ffff027224 */ /* 0x000fe400078e00ff */
[----:B------:R-:W-:Y:S02]  /*0a70*/  IMAD.U32 R9, RZ, RZ, UR14 ;  /* 0x0000000eff097e24 */ /* 0x000fe4000f8e00ff */
[----:B------:R-:W-:Y:S01]  /*0a80*/  IMAD.HI.U32 R5, R3, R0, R2 ;  /* 0x0000000003057227 */ /* 0x000fe200078e0002 */
[----:B------:R-:W-:Y:S02]  /*0a90*/  LOP3.LUT R0, R10, 0xfffffffc, RZ, 0xc0, !PT ;  /* 0xfffffffc0a007812 */ /* 0x000fe400078ec0ff */
[----:B------:R-:W-:-:S03]  /*0aa0*/  SHF.R.S32.HI R2, RZ, 0x2, R10 ;  /* 0x00000002ff027819 */ /* 0x000fc6000001140a */
[----:B------:R-:W-:Y:S01]  /*0ab0*/  IMAD.IADD R0, R179, 0x1, -R0 ;  /* 0x00000001b3007824 */ /* 0x000fe200078e0a00 */
[----:B------:R-:W-:-:S03]  /*0ac0*/  SHF.R.S32.HI R3, RZ, 0x1f, R2 ;  /* 0x0000001fff037819 */ /* 0x000fc60000011402 */
[----:B------:R-:W-:Y:S02]  /*0ad0*/  IMAD.SHL.U32 R136, R0, 0x8, RZ ;  /* 0x0000000800887824 */ /* 0x000fe400078e00ff */
[----:B------:R-:W-:-:S03]  /*0ae0*/  IMAD.HI.U32 R0, R5, R13, RZ ;  /* 0x0000000d05007227 */ /* 0x000fc600078e00ff */
[----:B------:R-:W-:Y:S01]  /*0af0*/  LOP3.LUT R8, R4, 0x18, R136, 0xf8, !PT ;  /* 0x0000001804087812 */ /* 0x000fe200078ef888 */
[----:B------:R-:W-:Y:S02]  /*0b00*/  IMAD.MOV R6, RZ, RZ, -R0 ;  /* 0x000000ffff067224 */ /* 0x000fe400078e0a00 */
[----:B------:R-:W-:Y:S01]  /*0b10*/  IMAD.WIDE R4, R9, 0x80, R2 ;  /* 0x0000008009047825 */ /* 0x000fe200078e0202 */
[----:B------:R-:W-:Y:S02]  /*0b20*/  LOP3.LUT R8, R8, R7, RZ, 0x3c, !PT ;  /* 0x0000000708087212 */ /* 0x000fe400078e3cff */
[----:B------:R-:W-:Y:S01]  /*0b30*/  LEA.HI R7, R10, R2, RZ, 0x1 ;  /* 0x000000020a077211 */ /* 0x000fe200078f08ff */
[----:B------:R-:W-:-:S03]  /*0b40*/  IMAD R6, R12, R6, R13 ;  /* 0x000000060c067224 */ /* 0x000fc600078e020d */
[----:B------:R-:W-:Y:S02]  /*0b50*/  LOP3.LUT R7, R7, 0x7fffffe, RZ, 0xc0, !PT ;  /* 0x07fffffe07077812 */ /* 0x000fe400078ec0ff */
[----:B------:R-:W-:-:S03]  /*0b60*/  ISETP.GT.U32.AND P0, PT, R12, R6, PT ;  /* 0x000000060c00720c */ /* 0x000fc60003f04070 */
[----:B------:R-:W-:Y:S01]  /*0b70*/  IMAD.IADD R7, R2, 0x1, -R7 ;  /* 0x0000000102077824 */ /* 0x000fe200078e0a07 */
[----:B------:R-:W-:Y:S09]  /*0b80*/  @P2 BRA `(.L_x_612) ;  /* 0x0000000000382947 */ /* 0x000ff20003800000 */
        /* <DEDUP_REMOVED lines=8> */
[----:B------:R-:W-:Y:S01]  /*0c10*/  UIMAD UR9, UR9, UR4, URZ ;  /* 0x00000004090972a4 */ /* 0x000fe2000f8e023f */
[----:B------:R-:W-:Y:S02]  /*0c20*/  UMOV UR26, UR36 ;  /* 0x00000024001a7c82 */ /* 0x000fe40008000000 */
[----:B------:R-:W-:Y:S02]  /*0c30*/  UIMAD.WIDE.U32 UR26, UR7, UR4, UR26 ;  /* 0x00000004071a72a5 */ /* 0x000fe4000f8e001a */
[----:B------:R-:W-:-:S04]  /*0c40*/  UIMAD UR5, UR7, UR5, UR9 ;  /* 0x00000005070572a4 */ /* 0x000fc8000f8e0209 */
[----:B------:R-:W-:Y:S01]  /*0c50*/  UIADD3 UR27, UR27, UR5, URZ ;  /* 0x000000051b1b7290 */ /* 0x000fe2000fffe03f */
[----:B------:R-:W-:-:S11]  /*0c60*/  UMOV UR30, UR26 ;  /* 0x0000001a001e7c82 */ /* 0x000fd60008000000 */
.L_x_612:
[----:B------:R-:W-:Y:S01]  /*0c70*/  @UP0 UIADD3 UR26, UR34, UR8, URZ ;  /* 0x00000008221a0290 */ /* 0x000fe2000fffe03f */
[----:B------:R-:W-:Y:S01]  /*0c80*/  IMAD R7, R213, 0x8, R7 ;  /* 0x00000008d5077824 */ /* 0x000fe200078e0207 */
[----:B------:R-:W-:Y:S01]  /*0c90*/  USHF.R.S32.HI UR32, URZ, 0x1f, UR29 ;  /* 0x0000001f3f207899 */ /* 0x000fe2000801141d */
[----:B------:R-:W-:Y:S01]  /*0ca0*/  @!P0 IMAD.IADD R6, R6, 0x1, -R12 ;  /* 0x0000000106068824 */ /* 0x000fe200078e0a0c */
[----:B------:R-:W-:Y:S02]  /*0cb0*/  @UP0 ULDC.64 UR8, c[0x0][0x250] ;  /* 0x0000940000080ab9 */ /* 0x000fe40000000a00 */
[----:B------:R-:W-:Y:S01]  /*0cc0*/  @UP0 UIMAD.WIDE.U32 UR4, UR26, UR8, URZ ;  /* 0x000000081a0402a5 */ /* 0x000fe2000f8e003f */
[----:B------:R-:W-:Y:S01]  /*0cd0*/  LEA R225, R7, R8, 0x5 ;  /* 0x0000000807e17211 */ /* 0x000fe200078e28ff */
[----:B------:R-:W-:Y:S01]  /*0ce0*/  @UP0 UIMAD UR26, UR26, UR9, URZ ;  /* 0x000000091a1a02a4 */ /* 0x000fe2000f8e023f */
[----:B------:R-:W-:Y:S02]  /*0cf0*/  LOP3.LUT R7, R14, UR29, RZ, 0x3c, !PT ;  /* 0x0000001d0e077c12 */ /* 0x000fe4000f8e3cff */
[----:B------:R-:W-:Y:S01]  /*0d00*/  ISETP.GE.U32.AND P1, PT, R6, R12, PT ;  /* 0x0000000c0600720c */ /* 0x000fe20003f26070 */
[----:B------:R-:W-:Y:S01]  /*0d10*/  @UP0 UIADD3 UR26, UR5, UR26, URZ ;  /* 0x0000001a051a0290 */ /* 0x000fe2000fffe03f */
[----:B------:R-:W-:Y:S01]  /*0d20*/  VIADD R6, R2, 0x20 ;  /* 0x0000002002067836 */ /* 0x000fe20000000000 */
[----:B------:R-:W-:Y:S01]  /*0d30*/  @UP0 UMOV UR28, UR4 ;  /* 0x00000004001c0c82 */ /* 0x000fe20008000000 */
[----:B------:R-:W-:Y:S09]  /*0d40*/  @P2 BRA `(.L_x_613) ;  /* 0x0000000000382947 */ /* 0x000ff20003800000 */
        /* <DEDUP_REMOVED lines=8> */
[----:B------:R-:W-:Y:S01]  /*0dd0*/  UIMAD UR26, UR26, UR4, URZ ;  /* 0x000000041a1a72a4 */ /* 0x000fe2000f8e023f */
[----:B------:R-:W-:-:S03]  /*0de0*/  UMOV UR34, UR36 ;  /* 0x0000002400227c82 */ /* 0x000fc60008000000 */
[----:B------:R-:W-:Y:S02]  /*0df0*/  UIMAD UR26, UR7, UR5, UR26 ;  /* 0x00000005071a72a4 */ /* 0x000fe4000f8e021a */
[----:B------:R-:W-:-:S04]  /*0e00*/  UIMAD.WIDE.U32 UR4, UR7, UR4, UR34 ;  /* 0x00000004070472a5 */ /* 0x000fc8000f8e0022 */
[----:B------:R-:W-:-:S03]  /*0e10*/  UIADD3 UR26, UR5, UR26, URZ ;  /* 0x0000001a051a7290 */ /* 0x000fc6000fffe03f */
[----:B------:R-:W-:-:S09]  /*0e20*/  UMOV UR28, UR4 ;  /* 0x00000004001c7c82 */ /* 0x000fd20008000000 */
.L_x_613:
[----:B------:R-:W-:Y:S01]  /*0e30*/  ISETP.GE.AND P4, PT, R7, RZ, PT ;  /* 0x000000ff0700720c */ /* 0x000fe20003f86270 */
[----:B------:R-:W1:Y:S01]  /*0e40*/  S2UR UR4, SR_CgaCtaId ;  /* 0x00000000000479c3 */ /* 0x000e620000008800 */
[----:B------:R-:W-:Y:S01]  /*0e50*/  @!P0 VIADD R0, R0, 0x1 ;  /* 0x0000000100008836 */ /* 0x000fe20000000000 */
[----:B------:R-:W-:Y:S01]  /*0e60*/  ISETP.NE.AND P3, PT, R14, RZ, PT ;  /* 0x000000ff0e00720c */ /* 0x000fe20003f65270 */
[----:B------:R-:W-:Y:S01]  /*0e70*/  UIADD3 UR5, -UR33, UR15, URZ ;  /* 0x0000000f21057290 */ /* 0x000fe2000fffe13f */
[----:B------:R-:W-:Y:S01]  /*0e80*/  ISETP.GE.AND P6, PT, R6, UR16, PT ;  /* 0x0000001006007c0c */ /* 0x000fe2000bfc6270 */
[----:B------:R-:W-:Y:S01]  /*0e90*/  @P1 VIADD R0, R0, 0x1 ;  /* 0x0000000100001836 */ /* 0x000fe20000000000 */
[C---:B------:R-:W-:Y:S01]  /*0ea0*/  ISETP.GE.AND P2, PT, R6.reuse, UR16, PT ;  /* 0x0000001006007c0c */ /* 0x040fe2000bf46270 */
[----:B------:R-:W-:Y:S01]  /*0eb0*/  BSSY B0, `(.L_x_614) ;  /* 0x0000033000007945 */ /* 0x000fe20003800000 */
[----:B------:R-:W-:Y:S01]  /*0ec0*/  SHF.R.S32.HI R137, RZ, 0x1f, R136 ;  /* 0x0000001fff897819 */ /* 0x000fe20000011488 */
[----:B------:R-:W-:Y:S01]  /*0ed0*/  IMAD.MOV.U32 R15, RZ, RZ, R0 ;  /* 0x000000ffff0f7224 */ /* 0x000fe200078e0000 */
[----:B------:R-:W-:Y:S01]  /*0ee0*/  ISETP.GE.AND P0, PT, R6, UR5, PT ;  /* 0x0000000506007c0c */ /* 0x000fe2000bf06270 */
[----:B------:R-:W-:Y:S01]  /*0ef0*/  VIADD R6, R2, 0x40 ;  /* 0x0000004002067836 */ /* 0x000fe20000000000 */
[----:B------:R-:W-:Y:S01]  /*0f00*/  IADD3 R8, P1, R136, UR6, RZ ;  /* 0x0000000688087c10 */ /* 0x000fe2000ff3e0ff */
[----:B------:R-:W-:Y:S01]  /*0f10*/  ULDC.64 UR6, c[0x0][0x258] ;  /* 0x0000960000067ab9 */ /* 0x000fe20000000a00 */
[----:B------:R-:W-:Y:S01]  /*0f20*/  @!P4 IMAD.MOV R15, RZ, RZ, -R15 ;  /* 0x000000ffff0fc224 */ /* 0x000fe200078e0a0f */
[----:B------:R-:W-:Y:S01]  /*0f30*/  @!P3 LOP3.LUT R15, RZ, R14, RZ, 0x33, !PT ;  /* 0x0000000eff0fb212 */ /* 0x000fe200078e33ff */
[----:B------:R-:W-:Y:S01]  /*0f40*/  IMAD.U32 R0, RZ, RZ, UR6 ;  /* 0x00000006ff007e24 */ /* 0x000fe2000f8e00ff */
[----:B------:R-:W-:Y:S01]  /*0f50*/  IADD3.X R9, R137, UR31, RZ, P1, !PT ;  /* 0x0000001f89097c10 */ /* 0x000fe20008ffe4ff */
[----:B------:R-:W-:Y:S01]  /*0f60*/  UIMAD UR32, UR32, UR6, URZ ;  /* 0x00000006202072a4 */ /* 0x000fe2000f8e023f */
[C---:B------:R-:W-:Y:S01]  /*0f70*/  ISETP.GE.AND P5, PT, R6.reuse, UR16, PT ;  /* 0x0000001006007c0c */ /* 0x040fe2000bfa6270 */
[----:B------:R-:W-:Y:S01]  /*0f80*/  UMOV UR31, 0x400 ;  /* 0x00000400001f7882 */ /* 0x000fe20000000000 */
[----:B------:R-:W-:Y:S01]  /*0f90*/  ISETP.GE.AND P1, PT, R6, UR16, PT ;  /* 0x0000001006007c0c */ /* 0x000fe2000bf26270 */
[----:B------:R-:W-:Y:S01]  /*0fa0*/  IMAD.WIDE.U32 R8, R0, UR29, R8 ;  /* 0x0000001d00087c25 */ /* 0x000fe2000f8e0008 */
[----:B------:R-:W-:Y:S01]  /*0fb0*/  ISETP.GE.AND P4, PT, R6, UR5, PT ;  /* 0x0000000506007c0c */ /* 0x000fe2000bf86270 */
[----:B------:R-:W-:Y:S01]  /*0fc0*/  UIMAD UR7, UR29, UR7, UR32 ;  /* 0x000000071d0772a4 */ /* 0x000fe2000f8e0220 */
[C---:B------:R-:W-:Y:S01]  /*0fd0*/  ISETP.GE.AND P3, PT, R2.reuse, UR5, PT ;  /* 0x0000000502007c0c */ /* 0x040fe2000bf66270 */
[----:B-1----:R-:W-:Y:S01]  /*0fe0*/  ULEA UR4, UR4, UR31, 0x18 ;  /* 0x0000001f04047291 */ /* 0x002fe2000f8ec03f */
[----:B------:R-:W-:Y:S01]  /*0ff0*/  LEA.HI R6, R11, R179, RZ, 0x4 ;  /* 0x000000b30b067211 */ /* 0x000fe200078f20ff */
[----:B------:R-:W-:-:S02]  /*1000*/  VIADD R19, R2, 0x60 ;  /* 0x0000006002137836 */ /* 0x000fc40000000000 */
[----:B------:R-:W-:Y:S01]  /*1010*/  VIADD R7, R9, UR7 ;  /* 0x0000000709077c36 */ /* 0x000fe20008000000 */
[C---:B------:R-:W-:Y:S02]  /*1020*/  LOP3.LUT R0, R6.reuse, 0xfffffff0, RZ, 0xc0, !PT ;  /* 0xfffffff006007812 */ /* 0x040fe400078ec0ff */
[----:B------:R-:W-:Y:S02]  /*1030*/  SHF.R.S32.HI R14, RZ, 0x4, R6 ;  /* 0x00000004ff0e7819 */ /* 0x000fe40000011406 */
[----:B------:R-:W-:Y:S01]  /*1040*/  LEA R225, R225, UR4, 0x1 ;  /* 0x00000004e1e17c11 */ /* 0x000fe2000f8e08ff */
[----:B------:R-:W-:Y:S01]  /*1050*/  IMAD.IADD R0, R179, 0x1, -R0 ;  /* 0x00000001b3007824 */ /* 0x000fe200078e0a00 */
[----:B------:R-:W-:-:S04]  /*1060*/  LEA.HI R6, R6, R14, RZ, 0x1 ;  /* 0x0000000e06067211 */ /* 0x000fc800078f08ff */
[----:B------:R-:W-:Y:S02]  /*1070*/  LOP3.LUT R16, R6, 0xfffffffe, RZ, 0xc0, !PT ;  /* 0xfffffffe06107812 */ /* 0x000fe400078ec0ff */
[----:B------:R-:W-:Y:S02]  /*1080*/  LEA.HI R17, R0, R0, RZ, 0x1 ;  /* 0x0000000000117211 */ /* 0x000fe400078f08ff */
[----:B------:R-:W-:Y:S01]  /*1090*/  SHF.R.S32.HI R18, RZ, 0x1f, R0 ;  /* 0x0000001fff127819 */ /* 0x000fe20000011400 */
        /* <DEDUP_REMOVED lines=20> */
.L_x_615:
[----:B------:R-:W-:Y:S05]  /*11e0*/  BSYNC B0 ;  /* 0x0000000000007941 */ /* 0x000fea0003800000 */
.L_x_614:
[----:B------:R-:W-:Y:S01]  /*11f0*/  LOP3.LUT R10, R17, 0x7fffffe, RZ, 0xc0, !PT ;  /* 0x07fffffe110a7812 */ /* 0x000fe200078ec0ff */
[----:B------:R-:W-:Y:S01]  /*1200*/  BSSY B0, `(.L_x_616) ;  /* 0x000001b000007945 */ /* 0x000fe20003800000 */
[----:B------:R-:W-:Y:S01]  /*1210*/  IMAD.IADD R16, R14, 0x1, -R16 ;  /* 0x000000010e107824 */ /* 0x000fe200078e0a10 */
[----:B------:R-:W-:Y:S02]  /*1220*/  ISETP.GE.AND P3, PT, R19, UR5, PT ;  /* 0x0000000513007c0c */ /* 0x000fe4000bf66270 */
[----:B------:R-:W-:Y:S01]  /*1230*/  LEA.HI R18, R18, R0, RZ, 0x3 ;  /* 0x0000000012127211 */ /* 0x000fe200078f18ff */
[----:B------:R-:W-:Y:S01]  /*1240*/  IMAD.IADD R178, R0, 0x1, -R10 ;  /* 0x0000000100b27824 */ /* 0x000fe200078e0a0a */
        /* <DEDUP_REMOVED lines=22> */
.L_x_617:
[----:B------:R-:W-:Y:S05]  /*13b0*/  BSYNC B0 ;  /* 0x0000000000007941 */ /* 0x000fea0003800000 */
.L_x_616:
        /* <DEDUP_REMOVED lines=22> */
.L_x_619:
[----:B------:R-:W-:Y:S05]  /*1520*/  BSYNC B0 ;  /* 0x0000000000007941 */ /* 0x000fea0003800000 */
.L_x_618:
        /* <DEDUP_REMOVED lines=21> */
.L_x_621:
[----:B------:R-:W-:Y:S05]  /*1680*/  BSYNC B0 ;  /* 0x0000000000007941 */ /* 0x000fea0003800000 */
.L_x_620:
[C---:B------:R-:W-:Y:S01]  /*1690*/  IMAD R0, R3.reuse, UR10, RZ ;  /* 0x0000000a03007c24 */ /* 0x040fe2000f8e02ff */
[----:B------:R-:W-:Y:S01]  /*16a0*/  SHF.R.S32.HI R10, RZ, 0x1, R17 ;  /* 0x00000001ff0a7819 */ /* 0x000fe20000011411 */
[C---:B------:R-:W-:Y:S01]  /*16b0*/  IMAD.WIDE.U32 R6, R2.reuse, UR10, R136 ;  /* 0x0000000a02067c25 */ /* 0x040fe2000f8e0088 */
[----:B------:R-:W-:Y:S01]  /*16c0*/  SHF.R.S32.HI R9, RZ, 0x1f, R17 ;  /* 0x0000001fff097819 */ /* 0x000fe20000011411 */
[----:B------:R-:W-:Y:S01]  /*16d0*/  ULDC.64 UR6, c[0x0][0x260] ;  /* 0x0000980000067ab9 */ /* 0x000fe20000000a00 */
[C---:B------:R-:W-:Y:S01]  /*16e0*/  ISETP.GE.AND P0, PT, R2.reuse, UR16, PT ;  /* 0x0000001002007c0c */ /* 0x040fe2000bf06270 */
[----:B------:R-:W-:Y:S01]  /*16f0*/  IMAD R3, R3, UR8, RZ ;  /* 0x0000000803037c24 */ /* 0x000fe2000f8e02ff */
[C---:B------:R-:W-:Y:S01]  /*1700*/  ISETP.GE.AND P3, PT, R2.reuse, UR16, PT ;  /* 0x0000001002007c0c */ /* 0x040fe2000bf66270 */
[----:B------:R-:W-:Y:S01]  /*1710*/  IMAD R8, R2, UR11, R0 ;  /* 0x0000000b02087c24 */ /* 0x000fe2000f8e0200 */
[----:B------:R-:W-:Y:S01]  /*1720*/  IADD3 R6, P4, R6, UR30, RZ ;  /* 0x0000001e06067c10 */ /* 0x000fe2000ff9e0ff */
[C---:B-1----:R-:W-:Y:S01]  /*1730*/  IMAD.WIDE.U32 R4, R2.reuse, UR8, R136 ;  /* 0x0000000802047c25 */ /* 0x042fe2000f8e0088 */
[----:B------:R-:W-:Y:S01]  /*1740*/  USHF.R.S32.HI UR30, URZ, 0x1f, UR17 ;  /* 0x0000001f3f1e7899 */ /* 0x000fe20008011411 */
[----:B------:R-:W-:Y:S01]  /*1750*/  BSSY B0, `(.L_x_622) ;  /* 0x0000035000007945 */ /* 0x000fe20003800000 */
[----:B------:R-:W-:Y:S01]  /*1760*/  IADD3.X R7, R7, UR27, R8, P4, !PT ;  /* 0x0000001b07077c10 */ /* 0x000fe2000a7fe408 */
[----:B------:R-:W-:Y:S01]  /*1770*/  IMAD R11, R2, UR9, R3 ;  /* 0x00000009020b7c24 */ /* 0x000fe2000f8e0203 */
[----:B------:R-:W-:Y:S01]  /*1780*/  LEA.HI R3, R9, R10, RZ, 0x2 ;  /* 0x0000000a09037211 */ /* 0x000fe200078f10ff */
[----:B------:R-:W-:Y:S01]  /*1790*/  IMAD.IADD R14, R179, 0x1, -R14 ;  /* 0x00000001b30e7824 */ /* 0x000fe200078e0a0e */
[----:B------:R-:W-:Y:S01]  /*17a0*/  SHF.R.S32.HI R2, RZ, 0x1f, R15 ;  /* 0x0000001fff027819 */ /* 0x000fe2000001140f */
[----:B------:R-:W-:Y:S01]  /*17b0*/  IMAD.WIDE.U32 R22, R15, UR6, R6 ;  /* 0x000000060f167c25 */ /* 0x000fe2000f8e0006 */
[----:B------:R-:W-:Y:S01]  /*17c0*/  LOP3.LUT R8, R3, 0xfffffffc, RZ, 0xc0, !PT ;  /* 0xfffffffc03087812 */ /* 0x000fe200078ec0ff */
[----:B------:R-:W-:Y:S01]  /*17d0*/  USHF.L.U32 UR27, UR10, 0x7, URZ ;  /* 0x000000070a1b7899 */ /* 0x000fe2000800063f */
[----:B------:R-:W-:Y:S01]  /*17e0*/  LEA.HI R0, R14, R14, RZ, 0x1 ;  /* 0x0000000e0e007211 */ /* 0x000fe200078f08ff */
[----:B------:R-:W-:Y:S01]  /*17f0*/  IMAD R3, R2, UR6, RZ ;  /* 0x0000000602037c24 */ /* 0x000fe2000f8e02ff */
[----:B------:R-:W-:Y:S01]  /*1800*/  IADD3 R4, P4, R4, UR28, RZ ;  /* 0x0000001c04047c10 */ /* 0x000fe2000ff9e0ff */
[----:B------:R-:W-:Y:S01]  /*1810*/  IMAD.MOV.U32 R226, RZ, RZ, R22 ;  /* 0x000000ffffe27224 */ /* 0x000fe200078e0016 */
[----:B------:R-:W-:Y:S01]  /*1820*/  LOP3.LUT R9, R0, 0x3fffffe, RZ, 0xc0, !PT ;  /* 0x03fffffe00097812 */ /* 0x000fe200078ec0ff */
[----:B------:R-:W-:Y:S01]  /*1830*/  IMAD R3, R15, UR7, R3 ;  /* 0x000000070f037c24 */ /* 0x000fe2000f8e0203 */
[----:B------:R-:W-:Y:S01]  /*1840*/  ULDC.64 UR6, c[0x0][0x268] ;  /* 0x00009a0000067ab9 */ /* 0x000fe20000000a00 */
[----:B------:R-:W-:Y:S01]  /*1850*/  IADD3.X R5, R5, UR26, R11, P4, !PT ;  /* 0x0000001a05057c10 */ /* 0x000fe2000a7fe40b */
[----:B------:R-:W-:Y:S01]  /*1860*/  IMAD R2, R2, UR6, RZ ;  /* 0x0000000602027c24 */ /* 0x000fe2000f8e02ff */
[----:B------:R1:W-:Y:S01]  /*1870*/  STL.64 [R1+0x2f8], R22 ;  /* 0x0002f81601007387 */ /* 0x0003e20000100a00 */
[----:B--2-4-:R-:W-:Y:S01]  /*1880*/  IMAD.IADD R12, R14, 0x1, -R9 ;  /* 0x000000010e0c7824 */ /* 0x014fe200078e0a09 */
[----:B------:R-:W-:Y:S01]  /*1890*/  USHF.L.U64.HI UR26, UR10, 0x7, UR11 ;  /* 0x000000070a1a7899 */ /* 0x000fe2000801020b */
[----:B------:R-:W-:Y:S01]  /*18a0*/  IMAD.IADD R227, R23, 0x1, R3 ;  /* 0x0000000117e37824 */ /* 0x000fe200078e0203 */
[----:B------:R-:W-:Y:S01]  /*18b0*/  MOV R177, UR27 ;  /* 0x0000001b00b17c02 */ /* 0x000fe20008000f00 */
[C---:B------:R-:W-:Y:S01]  /*18c0*/  IMAD R9, R15.reuse, UR7, R2 ;  /* 0x000000070f097c24 */ /* 0x040fe2000f8e0202 */
[----:B------:R-:W-:Y:S01]  /*18d0*/  UIMAD UR28, UR26, UR17, URZ ;  /* 0x000000111a1c72a4 */ /* 0x000fe2000f8e023f */
[----:B------:R-:W-:Y:S01]  /*18e0*/  IMAD.WIDE.U32 R14, R15, UR6, R4 ;  /* 0x000000060f0e7c25 */ /* 0x000fe2000f8e0004 */
[----:B------:R1:W-:Y:S01]  /*18f0*/  STL.64 [R1+0x2e8], R226 ;  /* 0x0002e8e201007387 */ /* 0x0003e20000100a00 */
[----:B------:R-:W-:Y:S01]  /*1900*/  SHF.L.U32 R6, R20, 0x3, RZ ;  /* 0x0000000314067819 */ /* 0x000fe200000006ff */
[----:B------:R-:W-:Y:S01]  /*1910*/  UIMAD UR28, UR30, UR27, UR28 ;  /* 0x0000001b1e1c72a4 */ /* 0x000fe2000f8e021c */
[----:B------:R-:W-:Y:S01]  /*1920*/  IMAD.IADD R21, R10, 0x1, -R8 ;  /* 0x000000010a157824 */ /* 0x000fe200078e0a08 */
[----:B------:R1:W-:Y:S01]  /*1930*/  STL.64 [R1+0x2f0], R14 ;  /* 0x0002f00e01007387 */ /* 0x0003e20000100a00 */
[----:B------:R-:W-:Y:S01]  /*1940*/  SHF.R.S32.HI R10, RZ, 0x1, R0 ;  /* 0x00000001ff0a7819 */ /* 0x000fe20000011400 */
[----:B------:R-:W-:Y:S01]  /*1950*/  IMAD.WIDE.U32 R2, R177, UR17, R226 ;  /* 0x00000011b1027c25 */ /* 0x000fe2000f8e00e2 */
[----:B------:R-:W-:-:S03]  /*1960*/  ISETP.GE.AND P4, PT, R19, UR16, PT ;  /* 0x0000001013007c0c */ /* 0x000fc6000bf86270 */
[----:B------:R-:W-:Y:S01]  /*1970*/  IMAD.SHL.U32 R0, R10, 0x40, RZ ;  /* 0x000000400a007824 */ /* 0x000fe200078e00ff */
[----:B------:R-:W-:-:S04]  /*1980*/  IADD3 R5, R3, UR28, RZ ;  /* 0x0000001c03057c10 */ /* 0x000fc8000fffe0ff */
[----:B------:R-:W-:-:S04]  /*1990*/  LOP3.LUT R0, R0, 0xc0, RZ, 0xc0, !PT ;  /* 0x000000c000007812 */ /* 0x000fc800078ec0ff */
[----:B------:R-:W-:Y:S02]  /*19a0*/  LOP3.LUT R4, R0, 0x8, R6, 0xf8, !PT ;  /* 0x0000000800047812 */ /* 0x000fe400078ef806 */
[----:B------:R-:W-:Y:S01]  /*19b0*/  SHF.R.U32.HI R0, RZ, 0x3, R0 ;  /* 0x00000003ff007819 */ /* 0x000fe20000011600 */
        /* <DEDUP_REMOVED lines=14> */
.L_x_623:
[----:B------:R-:W-:Y:S05]  /*1aa0*/  BSYNC B0 ;  /* 0x0000000000007941 */ /* 0x000fea0003800000 */
.L_x_622:
[----:B------:R-:W-:Y:S01]  /*1ab0*/  USHF.L.U64.HI UR28, UR10, 0x5, UR11 ;  /* 0x000000050a1c7899 */ /* 0x000fe2000801020b */
[----:B------:R-:W-:Y:S01]  /*1ac0*/  BSSY B0, `(.L_x_624) ;  /* 0x0000011000007945 */ /* 0x000fe20003800000 */
[----:B------:R-:W-:Y:S01]  /*1ad0*/  USHF.L.U32 UR29, UR10, 0x5, URZ ;  /* 0x000000050a1d7899 */ /* 0x000fe2000800063f */
[----:B------:R-:W-:Y:S02]  /*1ae0*/  LOP3.LUT R8, R4, R0, RZ, 0x3c, !PT ;  /* 0x0000000004087212 */ /* 0x000fe400078e3cff */
        /* <DEDUP_REMOVED lines=14> */
.L_x_625:
[----:B------:R-:W-:Y:S05]  /*1bd0*/  BSYNC B0 ;  /* 0x0000000000007941 */ /* 0x000fea0003800000 */
.L_x_624:
        /* <DEDUP_REMOVED lines=8> */
[----:B----4-:R-:W-:-:S03]  /*1c60*/  IMAD.U32 R6, RZ, RZ, UR11 ;  /* 0x0000000bff067e24 */ /* 0x010fc6000f8e00ff */
        /* <DEDUP_REMOVED lines=8> */
.L_x_627:
[----:B------:R-:W-:Y:S05]  /*1cf0*/  BSYNC B0 ;  /* 0x0000000000007941 */ /* 0x000fea0003800000 */
.L_x_626:
        /* <DEDUP_REMOVED lines=18> */
.L_x_629:
[----:B------:R-:W-:Y:S05]  /*1e20*/  BSYNC B0 ;  /* 0x0000000000007941 */ /* 0x000fea0003800000 */
.L_x_628:
[----:B------:R-:W0:Y:S01]  /*1e30*/  LDGDEPBAR ;  /* 0x00000000000079af */ /* 0x000e220000000000 */
[----:B------:R-:W-:Y:S01]  /*1e40*/  IMAD.IADD R9, R15, 0x1, R9 ;  /* 0x000000010f097824 */ /* 0x000fe200078e0209 */
[----:B------:R-:W-:Y:S01]  /*1e50*/  UIMAD UR6, UR30, UR8, URZ ;  /* 0x000000081e0672a4 */ /* 0x000fe2000f8e023f */
[----:B------:R-:W-:Y:S01]  /*1e60*/  IMAD.SHL.U32 R0, R21, 0x40, RZ ;  /* 0x0000004015007824 */ /* 0x000fe200078e00ff */
[----:B------:R-:W-:Y:S01]  /*1e70*/  UIMAD.WIDE.U32 UR30, UR17, UR8, URZ ;  /* 0x00000008111e72a5 */ /* 0x000fe2000f8e003f */
[----:B------:R-:W-:Y:S01]  /*1e80*/  IMAD.SHL.U32 R3, R18, 0x20, RZ ;  /* 0x0000002012037824 */ /* 0x000fe200078e00ff */
[----:B------:R2:W-:Y:S01]  /*1e90*/  STL [R1+0x300], R9 ;  /* 0x0003000901007387 */ /* 0x0005e20000100800 */
[----:B------:R-:W-:Y:S01]  /*1ea0*/  IMAD.SHL.U32 R2, R16, 0x8, RZ ;  /* 0x0000000810027824 */ /* 0x000fe200078e00ff */
[----:B------:R-:W-:Y:S01]  /*1eb0*/  LOP3.LUT R0, R0, 0xc0, RZ, 0xc0, !PT ;  /* 0x000000c000007812 */ /* 0x000fe200078ec0ff */
[----:B------:R-:W-:Y:S01]  /*1ec0*/  UIMAD UR6, UR17, UR9, UR6 ;  /* 0x00000009110672a4 */ /* 0x000fe2000f8e0206 */
[----:B------:R-:W-:Y:S01]  /*1ed0*/  LOP3.LUT R176, R3, 0xffffff00, RZ, 0xc0, !PT ;  /* 0xffffff0003b07812 */ /* 0x000fe200078ec0ff */
[----:B-1----:R-:W-:Y:S01]  /*1ee0*/  IMAD R5, R16, 0x8, R12 ;  /* 0x0000000810057824 */ /* 0x002fe200078e020c */
[----:B------:R-:W-:Y:S01]  /*1ef0*/  LOP3.LUT R3, R0, 0x8, R2, 0xf8, !PT ;  /* 0x0000000800037812 */ /* 0x000fe200078ef802 */
[----:B------:R-:W-:Y:S01]  /*1f00*/  UIADD3 UR6, UR31, UR6, URZ ;  /* 0x000000061f067290 */ /* 0x000fe2000fffe03f */
[----:B------:R-:W-:Y:S01]  /*1f10*/  SHF.R.U32.HI R2, RZ, 0x3, R0 ;  /* 0x00000003ff027819 */ /* 0x000fe20000011600 */
[----:B------:R-:W-:Y:S01]  /*1f20*/  IMAD R0, R213, 0x200, R176 ;  /* 0x00000200d5007824 */ /* 0x000fe200078e02b0 */
[----:B----4-:R-:W-:Y:S01]  /*1f30*/  MOV R7, UR31 ;  /* 0x0000001f00077c02 */ /* 0x010fe20008000f00 */
[----:B------:R-:W-:Y:S01]  /*1f40*/  IMAD.U32 R6, RZ, RZ, UR30 ;  /* 0x0000001eff067e24 */ /* 0x000fe2000f8e00ff */
[----:B------:R-:W-:Y:S01]  /*1f50*/  LOP3.LUT R138, R3, R2, RZ, 0x3c, !PT ;  /* 0x00000002038a7212 */ /* 0x000fe200078e3cff */
[----:B------:R-:W-:Y:S01]  /*1f60*/  IMAD R2, R178, 0x20, R0 ;  /* 0x00000020b2027824 */ /* 0x000fe200078e0200 */
[----:B------:R-:W-:Y:S01]  /*1f70*/  LEA R0, R5, R8, 0x5 ;  /* 0x0000000805007211 */ /* 0x000fe200078e28ff */
[----:B------:R-:W-:Y:S01]  /*1f80*/  IMAD.U32 R3, RZ, RZ, UR6 ;  /* 0x00000006ff037e24 */ /* 0x000fe2000f8e00ff */
[----:B------:R-:W-:Y:S01]  /*1f90*/  LEA R4, P0, R6, R14, 0x7 ;  /* 0x0000000e06047211 */ /* 0x000fe200078038ff */
[----:B------:R-:W-:Y:S01]  /*1fa0*/  IMAD.IADD R2, R138, 0x1, R2 ;  /* 0x000000018a027824 */ /* 0x000fe200078e0202 */
[----:B------:R-:W-:-:S04]  /*1fb0*/  DEPBAR.LE SB0, 0x0 ;  /* 0x000080000000791a */ /* 0x000fc80000000000 */
[----:B------:R-:W-:Y:S01]  /*1fc0*/  BAR.SYNC.DEFER_BLOCKING 0x0 ;  /* 0x0000000000007b1d */ /* 0x000fe20000010000 */
[----:B------:R-:W-:Y:S02]  /*1fd0*/  ISETP.GE.AND P4, PT, R19, UR16, PT ;  /* 0x0000001013007c0c */ /* 0x000fe4000bf86270 */
[----:B------:R-:W-:Y:S02]  /*1fe0*/  LEA.HI.X R5, R6, R9, R3, 0x7, P0 ;  /* 0x0000000906057211 */ /* 0x000fe400000f3c03 */
[----:B------:R-:W-:Y:S01]  /*1ff0*/  LEA R139, R0, UR4, 0x1 ;  /* 0x00000004008b7c11 */ /* 0x000fe2000f8e08ff */
[----:B------:R-:W-:Y:S01]  /*2000*/  BSSY B0, `(.L_x_630) ;  /* 0x0000013000007945 */ /* 0x000fe20003800000 */
        /* <DEDUP_REMOVED lines=18> */
.L_x_631:
[----:B------:R-:W-:Y:S05]  /*2130*/  BSYNC B0 ;  /* 0x0000000000007941 */ /* 0x000fea0003800000 */
.L_x_630:
        /* <DEDUP_REMOVED lines=18> */
.L_x_633:
[----:B------:R-:W-:Y:S05]  /*2260*/  BSYNC B0 ;  /* 0x0000000000007941 */ /* 0x000fea0003800000 */
.L_x_632:
        /* <DEDUP_REMOVED lines=18> */
.L_x_635:
[----:B------:R-:W-:Y:S05]  /*2390*/  BSYNC B0 ;  /* 0x0000000000007941 */ /* 0x000fea0003800000 */
.L_x_634:
        /* <DEDUP_REMOVED lines=8> */
[----:B------:R-:W-:Y:S01]  /*2420*/  UIMAD UR16, UR9, 0x60, URZ ;  /* 0x00000060091078a4 */ /* 0x000fe2000f8e023f */
[----:B------:R-:W-:Y:S02]  /*2430*/  ULDC.64 UR6, c[0x0][0x220] ;  /* 0x0000880000067ab9 */ /* 0x000fe40000000a00 */
[----:B------:R-:W-:-:S05]  /*2440*/  IMAD.WIDE.U32 R4, R0, 0x60, R4 ;  /* 0x0000006000047825 */ /* 0x000fca00078e0004 */
[----:B------:R-:W-:Y:S02]  /*2450*/  IADD3 R0, R5, UR16, RZ ;  /* 0x0000001005007c10 */ /* 0x000fe4000fffe0ff */
[----:B----4-:R-:W-:-:S04]  /*2460*/  LEA R2, P0, R4, UR6, 0x1 ;  /* 0x0000000604027c11 */ /* 0x010fc8000f8008ff */
[----:B------:R-:W-:-:S05]  /*2470*/  LEA.HI.X R3, R4, UR7, R0, 0x1, P0 ;  /* 0x0000000704037c11 */ /* 0x000fca00080f0c00 */
[----:B------:R-:W-:Y:S01]  /*2480*/  @!PT LDS RZ, [RZ] ;  /* 0x00000000fffff984 */ /* 0x000fe20000000800 */
[----:B------:R-:W-:Y:S01]  /*2490*/  @!PT LDS RZ, [RZ] ;  /* 0x00000000fffff984 */ /* 0x000fe20000000800 */
[----:B------:R-:W-:Y:S01]  /*24a0*/  @!PT LDS RZ, [RZ] ;  /* 0x00000000fffff984 */ /* 0x000fe20000000800 */
[----:B------:R4:W-:Y:S04]  /*24b0*/  LDGSTS.E.BYPASS.LTC128B.128 [R225+0x5800], desc[UR20][R2.64] ;  /* 0x0580000002e17fae */ /* 0x0009e8000b901d54 */
.L_x_637:
[----:B------:R-:W-:Y:S05]  /*24c0*/  BSYNC B0 ;  /* 0x0000000000007941 */ /* 0x000fea0003800000 */
.L_x_636:
[----:B------:R-:W-:Y:S01]  /*24d0*/  LDSM.16.M88.4 R16, [R214] ;  /* 0x00000000d610783b */ /* 0x000fe20000000200 */
[----:B------:R-:W-:Y:S01]  /*24e0*/  LOP3.LUT P0, RZ, R10, 0x2, RZ, 0xc0, !PT ;  /* 0x000000020aff7812 */ /* 0x000fe2000780c0ff */
[----:B------:R-:W-:Y:S01]  /*24f0*/  IMAD.MOV.U32 R0, RZ, RZ, 0x10 ;  /* 0x00000010ff007424 */ /* 0x000fe200078e00ff */
[----:B------:R-:W-:Y:S01]  /*2500*/  LOP3.LUT P1, RZ, R21, 0x2, RZ, 0xc0, !PT ;  /* 0x0000000215ff7812 */ /* 0x000fe2000782c0ff */
[----:B------:R-:W5:Y:S01]  /*2510*/  LDSM.16.M88.4 R4, [R139+0x2000] ;  /* 0x002000008b04783b */ /* 0x000f620000000200 */
[C---:B----4-:R-:W-:Y:S01]  /*2520*/  VIADD R2, R139.reuse, 0x2000 ;  /* 0x000020008b027836 */ /* 0x050fe20000000000 */
[----:B------:R-:W-:Y:S01]  /*2530*/  SHF.R.S32.HI R3, RZ, 0x1f, R248 ;  /* 0x0000001fff037819 */ /* 0x000fe200000114f8 */
[----:B------:R-:W-:Y:S01]  /*2540*/  VIADD R216, R139, 0x2020 ;  /* 0x000020208bd87836 */ /* 0x000fe20000000000 */
[----:B------:R-:W4:Y:S01]  /*2550*/  LDSM.16.M88.4 R12, [R214+0x1000] ;  /* 0x00100000d60c783b */ /* 0x000f220000000200 */
[----:B------:R-:W-:Y:S01]  /*2560*/  SEL R0, R0, 0xfffffff0, !P1 ;  /* 0xfffffff000007807 */ /* 0x000fe20004800000 */
[----:B------:R-:W-:-:S02]  /*2570*/  UISETP.GE.AND UP0, UPT, UR23, 0x81, UPT ;  /* 0x000000811700788c */ /* 0x000fc4000bf06270 */
[----:B------:R-:W2:Y:S01]  /*2580*/  LDSM.16.M88.4 R52, [R139+0x3c00] ;  /* 0x003c00008b34783b */ /* 0x000ea20000000200 */
[----:B------:R-:W-:Y:S01]  /*2590*/  LEA R215, R0, R214, 0x1 ;  /* 0x000000d600d77211 */ /* 0x000fe200078e08ff */
[----:B------:R-:W-:Y:S01]  /*25a0*/  @P0 VIADD R216, R2, 0xffffffe0 ;  /* 0xffffffe002d80836 */ /* 0x000fe20000000000 */
[----:B------:R-:W-:Y:S01]  /*25b0*/  SHF.R.S32.HI R2, RZ, 0x1f, R212 ;  /* 0x0000001fff027819 */ /* 0x000fe200000114d4 */
[----:B------:R-:W3:Y:S01]  /*25c0*/  LDSM.16.M88.4 R56, [R139+0x3800] ;  /* 0x003800008b38783b */ /* 0x000ee20000000200 */
[----:B------:R-:W-:Y:S01]  /*25d0*/  PLOP3.LUT P0, PT, PT, PT, UP0, 0x80, 0x0 ;  /* 0x000000000000781c */ /* 0x000fe20003f0f008 */
[----:B------:R-:W-:Y:S01]  /*25e0*/  VIADD R223, R216, 0x400 ;  /* 0x00000400d8df7836 */ /* 0x000fe20000000000 */
[----:B------:R-:W-:Y:S01]  /*25f0*/  LEA.HI R2, R2, R213, RZ, 0x2 ;  /* 0x000000d502027211 */ /* 0x000fe200078f10ff */
[----:B------:R-:W1:Y:S01]  /*2600*/  LDSM.16.M88.4 R76, [R139+0x2400] ;  /* 0x002400008b4c783b */ /* 0x000e620000000200 */
[C---:B------:R-:W-:Y:S01]  /*2610*/  IADD3 R222, R216.reuse, 0x800, RZ ;  /* 0x00000800d8de7810 */ /* 0x040fe20007ffe0ff */
[----:B------:R-:W-:Y:S01]  /*2620*/  VIADD R221, R216, 0xc00 ;  /* 0x00000c00d8dd7836 */ /* 0x000fe20000000000 */
[----:B------:R-:W-:Y:S01]  /*2630*/  LOP3.LUT R2, R2, 0xffffffc, RZ, 0xc0, !PT ;  /* 0x0ffffffc02027812 */ /* 0x000fe200078ec0ff */
[----:B------:R-:W1:Y:S01]  /*2640*/  LDSM.16.M88.4 R72, [R139+0x2800] ;  /* 0x002800008b48783b */ /* 0x000e620000000200 */
[C---:B------:R-:W-:Y:S01]  /*2650*/  VIADD R220, R216.reuse, 0x1000 ;  /* 0x00001000d8dc7836 */ /* 0x040fe20000000000 */
[C---:B------:R-:W-:Y:S01]  /*2660*/  IADD3 R218, R216.reuse, 0x1800, RZ ;  /* 0x00001800d8da7810 */ /* 0x040fe20007ffe0ff */
[----:B------:R-:W-:Y:S01]  /*2670*/  VIADD R219, R216, 0x1400 ;  /* 0x00001400d8db7836 */ /* 0x000fe20000000000 */
[----:B------:R-:W1:Y:S01]  /*2680*/  LDSM.16.M88.4 R68, [R139+0x2c00] ;  /* 0x002c00008b44783b */ /* 0x000e620000000200 */
[----:B------:R-:W-:-:S02]  /*2690*/  IMAD.IADD R2, R213, 0x1, -R2 ;  /* 0x00000001d5027824 */ /* 0x000fc400078e0a02 */
[----:B------:R-:W-:Y:S01]  /*26a0*/  VIADD R217, R216, 0x1c00 ;  /* 0x00001c00d8d97836 */ /* 0x000fe20000000000 */
[----:B------:R-:W1:Y:S04]  /*26b0*/  LDSM.16.M88.4 R64, [R139+0x3000] ;  /* 0x003000008b40783b */ /* 0x000e680000000200 */
[----:B------:R-:W1:Y:S04]  /*26c0*/  LDSM.16.M88.4 R60, [R139+0x3400] ;  /* 0x003400008b3c783b */ /* 0x000e680000000200 */
[----:B------:R-:W-:Y:S01]  /*26d0*/  LDSM.16.M88.4 R48, [R216+0x1c00] ;  /* 0x001c0000d830783b */ /* 0x000fe20000000200 */
[-C--:B-----5:R-:W-:Y:S03]  /*26e0*/  HMMA.16816.F32 R152, R16, R4.reuse, RZ ;  /* 0x000000041098723c */ /* 0x0a0fe600000018ff */
[----:B------:R-:W-:Y:S04]  /*26f0*/  LDSM.16.M88.4 R20, [R216+0x1800] ;  /* 0x00180000d814783b */ /* 0x000fe80000000200 */
[----:B------:R-:W-:Y:S01]  /*2700*/  LDSM.16.M88.4 R44, [R216] ;  /* 0x00000000d82c783b */ /* 0x000fe20000000200 */
[C---:B----4-:R-:W-:Y:S03]  /*2710*/  HMMA.16816.F32 R148, R12.reuse, R4, RZ ;  /* 0x000000040c94723c */ /* 0x050fe600000018ff */
[----:B------:R-:W-:Y:S03]  /*2720*/  LDSM.16.M88.4 R40, [R216+0x400] ;  /* 0x00040000d828783b */ /* 0x000fe60000000200 */
[-C--:B------:R-:W-:Y:S01]  /*2730*/  HMMA.16816.F32 R144, R12, R6.reuse, RZ ;  /* 0x000000060c90723c */ /* 0x080fe200000018ff */
[----:B------:R-:W-:Y:S04]  /*2740*/  LDSM.16.M88.4 R36, [R216+0x800] ;  /* 0x00080000d824783b */ /* 0x000fe80000000200 */
[----:B------:R-:W-:Y:S01]  /*2750*/  LDSM.16.M88.4 R32, [R216+0xc00] ;  /* 0x000c0000d820783b */ /* 0x000fe20000000200 */
[----:B------:R-:W-:Y:S03]  /*2760*/  HMMA.16816.F32 R180, R16, R6, RZ ;  /* 0x0000000610b4723c */ /* 0x000fe600000018ff */
[----:B------:R-:W4:Y:S03]  /*2770*/  LDSM.16.M88.4 R4, [R215+0x1000] ;  /* 0x00100000d704783b */ /* 0x000f260000000200 */
[C---:B--2---:R-:W-:Y:S01]  /*2780*/  HMMA.16816.F32 R88, R12.reuse, R52, RZ ;  /* 0x000000340c58723c */ /* 0x044fe200000018ff */
[----:B------:R-:W2:Y:S04]  /*2790*/  LDSM.16.M88.4 R28, [R216+0x1000] ;  /* 0x00100000d81c783b */ /* 0x000ea80000000200 */
[----:B------:R-:W5:Y:S01]  /*27a0*/  LDSM.16.M88.4 R24, [R216+0x1400] ;  /* 0x00140000d818783b */ /* 0x000f620000000200 */
[C---:B---3--:R-:W-:Y:S03]  /*27b0*/  HMMA.16816.F32 R92, R12.reuse, R58, RZ ;  /* 0x0000003a0c5c723c */ /* 0x048fe600000018ff */
[----:B------:R-:W3:Y:S03]  /*27c0*/  LDSM.16.M88.4 R8, [R215] ;  /* 0x00000000d708783b */ /* 0x000ee60000000200 */
[C---:B-1----:R-:W-:Y:S01]  /*27d0*/  HMMA.16816.F32 R140, R12.reuse, R76, RZ ;  /* 0x0000004c0c8c723c */ /* 0x042fe200000018ff */
        /* <DEDUP_REMOVED lines=27> */
[C---:B----4-:R-:W-:Y:S06]  /*2990*/  HMMA.16816.F32 R52, R4.reuse, R48, R88 ;  /* 0x000000300434723c */ /* 0x050fec0000001858 */
[C---:B------:R-:W-:Y:S06]  /*29a0*/  HMMA.16816.F32 R88, R4.reuse, R22, R92 ;  /* 0x000000160458723c */ /* 0x040fec000000185c */
[C---:B------:R-:W-:Y:S06]  /*29b0*/  HMMA.16816.F32 R148, R4.reuse, R44, R148 ;  /* 0x0000002c0494723c */ /* 0x040fec0000001894 */
[C---:B------:R-:W-:Y:S05]  /*29c0*/  HMMA.16816.F32 R188, R4.reuse, R40, R140 ;  /* 0x0000002804bc723c */ /* 0x040fea000000188c */
[----:B------:R-:W-:Y:S01]  /*29d0*/  STL.64 [R1+0x20], R52 ;  /* 0x0000203401007387 */ /* 0x000fe20000100a00 */
[C---:B------:R-:W-:Y:S03]  /*29e0*/  HMMA.16816.F32 R196, R4.reuse, R36, R132 ;  /* 0x0000002404c4723c */ /* 0x040fe60000001884 */
[----:B------:R-:W-:Y:S03]  /*29f0*/  STL.64 [R1+0x28], R54 ;  /* 0x0000283601007387 */ /* 0x000fe60000100a00 */
[C---:B------:R-:W-:Y:S01]  /*2a00*/  HMMA.16816.F32 R208, R4.reuse, R32, R120 ;  /* 0x0000002004d0723c */ /* 0x040fe20000001878 */
[----:B------:R1:W-:Y:S04]  /*2a10*/  STL.64 [R1], R88 ;  /* 0x0000005801007387 */ /* 0x0003e80000100a00 */
[----:B------:R4:W-:Y:S01]  /*2a20*/  STL.64 [R1+0x8], R90 ;  /* 0x0000085a01007387 */ /* 0x0009e20000100a00 */
[C---:B--2---:R-:W-:Y:S06]  /*2a30*/  HMMA.16816.F32 R232, R4.reuse, R28, R112 ;  /* 0x0000001c04e8723c */ /* 0x044fec0000001870 */
[C---:B-----5:R-:W-:Y:S06]  /*2a40*/  HMMA.16816.F32 R240, R4.reuse, R24, R104 ;  /* 0x0000001804f0723c */ /* 0x060fec0000001868 */
[C---:B------:R-:W-:Y:S06]  /*2a50*/  HMMA.16816.F32 R244, R4.reuse, R20, R96 ;  /* 0x0000001404f4723c */ /* 0x040fec0000001860 */
[----:B------:R-:W-:Y:S01]  /*2a60*/  HMMA.16816.F32 R144, R4, R46, R144 ;  /* 0x0000002e0490723c */ /* 0x000fe20000001890 */
[----:B-1----:R-:W-:-:S05]  /*2a70*/  LEA.HI R88, R3, R248, RZ, 0x2 ;  /* 0x000000f803587211 */ /* 0x002fca00078f10ff */
[----:B------:R-:W-:Y:S01]  /*2a80*/  HMMA.16816.F32 R128, R4, R42, R128 ;  /* 0x0000002a0480723c */ /* 0x000fe20000001880 */
[----:B------:R-:W-:-:S05]  /*2a90*/  SHF.R.S32.HI R3, RZ, 0x2, R88 ;  /* 0x00000002ff037819 */ /* 0x000fca0000011458 */
[C---:B------:R-:W-:Y:S06]  /*2aa0*/  HMMA.16816.F32 R184, R4.reuse, R38, R124 ;  /* 0x0000002604b8723c */ /* 0x040fec000000187c */
[C---:B------:R-:W-:Y:S06]  /*2ab0*/  HMMA.16816.F32 R192, R4.reuse, R34, R116 ;  /* 0x0000002204c0723c */ /* 0x040fec0000001874 */
[C---:B------:R-:W-:Y:S06]  /*2ac0*/  HMMA.16816.F32 R204, R4.reuse, R30, R108 ;  /* 0x0000001e04cc723c */ /* 0x040fec000000186c */
[C---:B------:R-:W-:Y:S06]  /*2ad0*/  HMMA.16816.F32 R228, R4.reuse, R26, R100 ;  /* 0x0000001a04e4723c */ /* 0x040fec0000001864 */
[----:B------:R-:W-:Y:S06]  /*2ae0*/  HMMA.16816.F32 R4, R4, R50, R84 ;  /* 0x000000320404723c */ /* 0x000fec0000001854 */
[C---:B---3--:R-:W-:Y:S06]  /*2af0*/  HMMA.16816.F32 R68, R8.reuse, R28, R68 ;  /* 0x0000001c0844723c */ /* 0x048fec0000001844 */
[C---:B------:R-:W-:Y:S06]  /*2b00*/  HMMA.16816.F32 R28, R8.reuse, R30, R160 ;  /* 0x0000001e081c723c */ /* 0x040fec00000018a0 */
[C---:B------:R-:W-:Y:S05]  /*2b10*/  HMMA.16816.F32 R160, R8.reuse, R50, R16 ;  /* 0x0000003208a0723c */ /* 0x040fea0000001810 */
[----:B------:R4:W-:Y:S01]  /*2b20*/  STL.64 [R1+0x10], R4 ;  /* 0x0000100401007387 */ /* 0x0009e20000100a00 */
[----:B------:R-:W-:Y:S01]  /*2b30*/  HMMA.16816.F32 R52, R8, R44, R152 ;  /* 0x0000002c0834723c */ /* 0x000fe20000001898 */
[----:B------:R-:W-:-:S02]  /*2b40*/  IMAD R18, R2, 0x10, R3 ;  /* 0x0000001002127824 */ /* 0x000fc400078e0203 */
[----:B------:R4:W-:Y:S03]  /*2b50*/  STL.64 [R1+0x18], R6 ;  /* 0x0000180601007387 */ /* 0x0009e60000100a00 */
[C---:B------:R-:W-:Y:S01]  /*2b60*/  HMMA.16816.F32 R80, R8.reuse, R40, R80 ;  /* 0x000000280850723c */ /* 0x040fe20000001850 */
[----:B------:R4:W-:Y:S05]  /*2b70*/  STL [R1+0x304], R18 ;  /* 0x0003041201007387 */ /* 0x0009ea0000100800 */
        /* <DEDUP_REMOVED lines=11> */
[----:B------:R-:W-:Y:S06]  /*2c30*/  BAR.SYNC.DEFER_BLOCKING 0x0 ;  /* 0x0000000000007b1d */ /* 0x000fec0000010000 */
[----:B------:R-:W-:-:S02]  /*2c40*/  NOP ;  /* 0x0000000000007918 */ /* 0x000fc40000000000 */
[----:B----4-:R-:W-:-:S15]  /*2c50*/  @!P0 BRA `(.L_x_638) ;  /* 0x0000000000e48947 */ /* 0x010fde0003800000 */
[----:B------:R-:W-:Y:S01]  /*2c60*/  ULDC UR6, c[0x0][0x2d0] ;  /* 0x0000b40000067ab9 */ /* 0x000fe20000000800 */
[----:B------:R-:W-:Y:S01]  /*2c70*/  UIADD3 UR7, UR18, -0x2, URZ ;  /* 0xfffffffe12077890 */ /* 0x000fe2000fffe03f */
[----:B------:R-:W-:Y:S01]  /*2c80*/  ISETP.GE.AND P1, PT, R136, UR6, PT ;  /* 0x0000000688007c0c */ /* 0x000fe2000bf26270 */
[----:B------:R-:W-:Y:S01]  /*2c90*/  IMAD.U32 R4, RZ, RZ, UR10 ;  /* 0x0000000aff047e24 */ /* 0x000fe2000f8e00ff */
[----:B------:R-:W-:Y:S01]  /*2ca0*/  BSSY B0, `(.L_x_639) ;  /* 0x0000033000007945 */ /* 0x000fe20003800000 */
[----:B------:R-:W-:Y:S01]  /*2cb0*/  USHF.R.S32.HI UR6, URZ, 0x1f, UR7 ;  /* 0x0000001f3f067899 */ /* 0x000fe20008011407 */
[----:B------:R-:W-:Y:S01]  /*2cc0*/  IMAD.U32 R6, RZ, RZ, UR11 ;  /* 0x0000000bff067e24 */ /* 0x000fe2000f8e00ff */
[----:B------:R-:W-:Y:S01]  /*2cd0*/  UIMAD UR26, UR26, UR7, URZ ;  /* 0x000000071a1a72a4 */ /* 0x000fe2000f8e023f */
[----:B------:R-:W-:-:S03]  /*2ce0*/  IMAD.WIDE.U32 R2, R177, UR7, R226 ;  /* 0x00000007b1027c25 */ /* 0x000fc6000f8e00e2 */
[----:B------:R-:W-:-:S04]  /*2cf0*/  UIMAD UR6, UR6, UR27, UR26 ;  /* 0x0000001b060672a4 */ /* 0x000fc8000f8e021a */
[----:B------:R-:W1:Y:S01]  /*2d00*/  @!P1 LDC.64 R8, c[0x0][0x218] ;  /* 0x00008600ff089b82 */ /* 0x000e620000000a00 */
[----:B------:R-:W-:Y:S01]  /*2d10*/  @!P1 LEA R12, P3, R4, R2, 0x6 ;  /* 0x00000002040c9211 */ /* 0x000fe200078630ff */
[----:B------:R-:W-:Y:S01]  /*2d20*/  VIADD R5, R3, UR6 ;  /* 0x0000000603057c36 */ /* 0x000fe20008000000 */
[----:B------:R-:W-:Y:S01]  /*2d30*/  @!P1 IADD3 R7, P2, R2, UR29, RZ ;  /* 0x0000001d02079c10 */ /* 0x000fe2000ff5e0ff */
[----:B------:R2:W-:Y:S03]  /*2d40*/  @P1 STS [R225+0x2000], RZ ;  /* 0x002000ffe1001388 */ /* 0x0005e60000000800 */
[----:B------:R-:W-:Y:S01]  /*2d50*/  @!P1 LEA.HI.X R13, R4, R5, R6, 0x6, P3 ;  /* 0x00000005040d9211 */ /* 0x000fe200018f3406 */
[----:B------:R-:W3:Y:S01]  /*2d60*/  @!P1 LDC.64 R14, c[0x0][0x218] ;  /* 0x00008600ff0e9b82 */ /* 0x000ee20000000a00 */
[----:B------:R-:W-:Y:S01]  /*2d70*/  @!P1 IADD3.X R11, R5, UR28, RZ, P2, !PT ;  /* 0x0000001c050b9c10 */ /* 0x000fe200097fe4ff */
[----:B------:R2:W-:Y:S04]  /*2d80*/  @P1 STS [R225+0x2004], RZ ;  /* 0x002004ffe1001388 */ /* 0x0005e80000000800 */
[----:B------:R2:W-:Y:S02]  /*2d90*/  @P1 STS.64 [R225+0x2008], RZ ;  /* 0x002008ffe1001388 */ /* 0x0005e40000000a00 */
[----:B------:R-:W4:Y:S01]  /*2da0*/  @!P1 LDC.64 R16, c[0x0][0x218] ;  /* 0x00008600ff109b82 */ /* 0x000f220000000a00 */
[----:B-1----:R-:W-:-:S04]  /*2db0*/  @!P1 LEA R8, P3, R7, R8, 0x1 ;  /* 0x0000000807089211 */ /* 0x002fc800078608ff */
[----:B------:R-:W-:Y:S02]  /*2dc0*/  @!P1 LEA.HI.X R9, R7, R9, R11, 0x1, P3 ;  /* 0x0000000907099211 */ /* 0x000fe400018f0c0b */
[----:B---3--:R-:W-:-:S04]  /*2dd0*/  @!P1 LEA R10, P4, R2, R14, 0x1 ;  /* 0x0000000e020a9211 */ /* 0x008fc800078808ff */
[----:B------:R-:W-:Y:S02]  /*2de0*/  @!P1 LEA.HI.X R11, R2, R15, R5, 0x1, P4 ;  /* 0x0000000f020b9211 */ /* 0x000fe400020f0c05 */
        /* <DEDUP_REMOVED lines=30> */
.L_x_640:
[----:B------:R-:W-:Y:S05]  /*2fd0*/  BSYNC B0 ;  /* 0x0000000000007941 */ /* 0x000fea0003800000 */
.L_x_639:
[----:B------:R-:W0:Y:S02]  /*2fe0*/  LDGDEPBAR ;  /* 0x00000000000079af */ /* 0x000e240000000000 */
.L_x_638:
[----:B--2---:R-:W2:Y:S01]  /*2ff0*/  LDL R7, [R1+0x1f4] ;  /* 0x0001f40001077983 */ /* 0x004ea20000100800 */
[----:B------:R-:W-:Y:S01]  /*3000*/  IMAD.SHL.U32 R2, R179, 0x2, RZ ;  /* 0x00000002b3027824 */ /* 0x000fe200078e00ff */
[----:B------:R-:W-:Y:S01]  /*3010*/  USHF.L.U32 UR6, UR17, 0x2, URZ ;  /* 0x0000000211067899 */ /* 0x000fe2000800063f */
[----:B------:R-:W-:Y:S01]  /*3020*/  IMAD.U32 R3, RZ, RZ, UR17 ;  /* 0x00000011ff037e24 */ /* 0x000fe2000f8e00ff */
[----:B------:R-:W-:Y:S01]  /*3030*/  STL [R1+0x340], R0 ;  /* 0x0003400001007387 */ /* 0x000fe20000100800 */
[----:B------:R-:W-:Y:S01]  /*3040*/  IMAD.U32 R6, RZ, RZ, UR14 ;  /* 0x0000000eff067e24 */ /* 0x000fe2000f8e00ff */
[----:B------:R-:W-:Y:S01]  /*3050*/  LOP3.LUT R2, R2, 0x6, RZ, 0xc0, !PT ;  /* 0x0000000602027812 */ /* 0x000fe200078ec0ff */
[----:B------:R-:W-:Y:S01]  /*3060*/  ULOP3.LUT UR7, UR6, UR25, URZ, 0x3c, !UPT ;  /* 0x0000001906077292 */ /* 0x000fe2000f8e3c3f */
[----:B------:R-:W-:Y:S01]  /*3070*/  STL [R1+0x33c], R225 ;  /* 0x00033ce101007387 */ /* 0x000fe20000100800 */
[----:B------:R-:W-:Y:S02]  /*3080*/  UIADD3 UR28, UR24, -0x61c88647, URZ ;  /* 0x9e3779b9181c7890 */ /* 0x000fe4000fffe03f */
[----:B------:R-:W-:Y:S01]  /*3090*/  IMAD R3, R3, 0x80, R2 ;  /* 0x0000008003037824 */ /* 0x000fe200078e0202 */
[----:B------:R-:W-:Y:S01]  /*30a0*/  STL [R1+0x338], R223 ;  /* 0x000338df01007387 */ /* 0x000fe20000100800 */
[----:B------:R-:W-:Y:S01]  /*30b0*/  IMAD R2, R178, 0x20, R176 ;  /* 0x00000020b2027824 */ /* 0x000fe200078e02b0 */
[----:B------:R-:W-:Y:S01]  /*30c0*/  UIADD3 UR27, UR25, -0x4498517b, URZ ;  /* 0xbb67ae85191b7890 */ /* 0x000fe2000fffe03f */
[C---:B-1----:R-:W-:Y:S01]  /*30d0*/  VIADD R4, R3.reuse, 0x8 ;  /* 0x0000000803047836 */ /* 0x042fe20000000000 */
[----:B------:R-:W-:Y:S01]  /*30e0*/  STL [R1+0x334], R222 ;  /* 0x000334de01007387 */ /* 0x000fe20000100800 */
[----:B------:R-:W-:Y:S01]  /*30f0*/  IMAD.IADD R2, R138, 0x1, R2 ;  /* 0x000000018a027824 */ /* 0x000fe200078e0202 */
[C---:B------:R-:W-:Y:S01]  /*3100*/  ISETP.GE.AND P5, PT, R3.reuse, UR23, PT ;  /* 0x0000001703007c0c */ /* 0x040fe2000bfa6270 */
[C---:B------:R-:W-:Y:S01]  /*3110*/  VIADD R5, R3.reuse, 0x1 ;  /* 0x0000000103057836 */ /* 0x040fe20000000000 */
[----:B------:R1:W-:Y:S01]  /*3120*/  STL [R1+0x330], R221 ;  /* 0x000330dd01007387 */ /* 0x0003e20000100800 */
[----:B------:R-:W-:Y:S01]  /*3130*/  ISETP.GE.AND P2, PT, R4, UR23, PT ;  /* 0x0000001704007c0c */ /* 0x000fe2000bf46270 */
[C---:B------:R-:W-:Y:S01]  /*3140*/  VIADD R4, R3.reuse, 0x11 ;  /* 0x0000001103047836 */ /* 0x040fe20000000000 */
[----:B------:R-:W-:Y:S01]  /*3150*/  FSEL R164, R150, -INF , !P5 ;  /* 0xff80000096a47808 */ /* 0x000fe20006800000 */
[----:B------:R-:W-:Y:S01]  /*3160*/  STL [R1+0x32c], R220 ;  /* 0x00032cdc01007387 */ /* 0x000fe20000100800 */
[----:B------:R-:W-:Y:S01]  /*3170*/  FSEL R150, R148, -INF , !P5 ;  /* 0xff80000094967808 */ /* 0x000fe20006800000 */
[----:B------:R-:W-:Y:S01]  /*3180*/  UIADD3 UR26, UR24, 0x3c6ef372, URZ ;  /* 0x3c6ef372181a7890 */ /* 0x000fe2000fffe03f */
[----:B------:R-:W-:Y:S01]  /*3190*/  ISETP.GE.AND P4, PT, R4, UR23, PT ;  /* 0x0000001704007c0c */ /* 0x000fe2000bf86270 */
[----:B------:R-:W-:Y:S01]  /*31a0*/  STL [R1+0x328], R219 ;  /* 0x000328db01007387 */ /* 0x000fe20000100800 */
[----:B------:R-:W-:Y:S01]  /*31b0*/  VIADD R4, R3, 0x18 ;  /* 0x0000001803047836 */ /* 0x000fe20000000000 */
[----:B------:R-:W-:-:S02]  /*31c0*/  FSEL R116, R54, -INF , !P5 ;  /* 0xff80000036747808 */ /* 0x000fc40006800000 */
[----:B------:R-:W-:Y:S01]  /*31d0*/  STL [R1+0x324], R218 ;  /* 0x000324da01007387 */ /* 0x000fe20000100800 */
[----:B------:R-:W-:Y:S02]  /*31e0*/  FSEL R104, R52, -INF , !P5 ;  /* 0xff80000034687808 */ /* 0x000fe40006800000 */
[----:B------:R-:W-:Y:S01]  /*31f0*/  ISETP.GE.AND P5, PT, R4, UR23, PT ;  /* 0x0000001704007c0c */ /* 0x000fe2000bfa6270 */
[----:B------:R-:W-:Y:S01]  /*3200*/  STL [R1+0x320], R217 ;  /* 0x000320d901007387 */ /* 0x000fe20000100800 */
[----:B------:R-:W-:Y:S01]  /*3210*/  ISETP.GE.AND P3, PT, R5, UR23, PT ;  /* 0x0000001705007c0c */ /* 0x000fe2000bf66270 */
[----:B------:R-:W-:Y:S01]  /*3220*/  VIADD R4, R3, 0x19 ;  /* 0x0000001903047836 */ /* 0x000fe20000000000 */
[----:B------:R-:W-:Y:S01]  /*3230*/  FSEL R155, R146, -INF , !P2 ;  /* 0xff800000929b7808 */ /* 0x000fe20005000000 */
[----:B------:R-:W-:Y:S01]  /*3240*/  STL [R1+0x31c], R216 ;  /* 0x00031cd801007387 */ /* 0x000fe20000100800 */
[----:B------:R-:W-:Y:S01]  /*3250*/  FSEL R156, R151, -INF , !P3 ;  /* 0xff800000979c7808 */ /* 0x000fe20005800000 */
[----:B------:R-:W-:Y:S01]  /*3260*/  VIADD R5, R3, 0x10 ;  /* 0x0000001003057836 */ /* 0x000fe20000000000 */
[----:B------:R-:W-:Y:S01]  /*3270*/  FSEL R148, R149, -INF , !P3 ;  /* 0xff80000095947808 */ /* 0x000fe20005800000 */
[----:B------:R-:W-:Y:S01]  /*3280*/  STL [R1+0x318], R215 ;  /* 0x000318d701007387 */ /* 0x000fe20000100800 */
[----:B-1----:R-:W-:Y:S01]  /*3290*/  IMAD R221, R6, 0x8, R213 ;  /* 0x0000000806dd7824 */ /* 0x002fe200078e02d5 */
[----:B------:R-:W-:Y:S01]  /*32a0*/  FSEL R111, R55, -INF , !P3 ;  /* 0xff800000376f7808 */ /* 0x000fe20005800000 */
[----:B------:R-:W-:Y:S01]  /*32b0*/  VIADD R6, R3, 0x9 ;  /* 0x0000000903067836 */ /* 0x000fe20000000000 */
[----:B------:R1:W-:Y:S01]  /*32c0*/  STL [R1+0x314], R214 ;  /* 0x000314d601007387 */ /* 0x0003e20000100800 */
[----:B------:R-:W-:Y:S01]  /*32d0*/  IMAD.WIDE.U32 R8, R221, -0x326172a9, RZ ;  /* 0xcd9e8d57dd087825 */ /* 0x000fe200078e00ff */
[----:B------:R-:W-:-:S02]  /*32e0*/  FSEL R100, R53, -INF , !P3 ;  /* 0xff80000035647808 */ /* 0x000fc40005800000 */
[----:B------:R-:W-:Y:S01]  /*32f0*/  STL [R1+0x310], R139 ;  /* 0x0003108b01007387 */ /* 0x000fe20000100800 */
[----:B------:R-:W-:Y:S01]  /*3300*/  ISETP.GE.AND P3, PT, R4, UR23, PT ;  /* 0x0000001704007c0c */ /* 0x000fe2000bf66270 */
[C---:B------:R-:W-:Y:S01]  /*3310*/  VIADD R4, R3.reuse, 0x20 ;  /* 0x0000002003047836 */ /* 0x040fe20000000000 */
[----:B------:R-:W-:Y:S01]  /*3320*/  FSEL R142, R144, -INF , !P2 ;  /* 0xff800000908e7808 */ /* 0x000fe20005000000 */
[----:B------:R-:W-:Y:S01]  /*3330*/  STL [R1+0x30c], R137 ;  /* 0x00030c8901007387 */ /* 0x000fe20000100800 */
[----:B------:R-:W-:Y:S02]  /*3340*/  FSEL R110, R46, -INF , !P2 ;  /* 0xff8000002e6e7808 */ /* 0x000fe40005000000 */
[----:B------:R-:W-:Y:S01]  /*3350*/  FSEL R97, R44, -INF , !P2 ;  /* 0xff8000002c617808 */ /* 0x000fe20005000000 */
[----:B------:R-:W-:Y:S01]  /*3360*/  STL [R1+0x308], R136 ;  /* 0x0003088801007387 */ /* 0x000fe20000100800 */
[----:B------:R-:W-:Y:S01]  /*3370*/  ISETP.GE.AND P2, PT, R4, UR23, PT ;  /* 0x0000001704007c0c */ /* 0x000fe2000bf46270 */
[----:B------:R-:W-:Y:S01]  /*3380*/  VIADD R4, R3, 0x21 ;  /* 0x0000002103047836 */ /* 0x000fe20000000000 */
[----:B------:R-:W-:Y:S01]  /*3390*/  ISETP.GE.AND P1, PT, R6, UR23, PT ;  /* 0x0000001706007c0c */ /* 0x000fe2000bf26270 */
[----:B------:R-:W-:Y:S01]  /*33a0*/  STL [R1+0x344], R2 ;  /* 0x0003440201007387 */ /* 0x000fe20000100800 */
[----:B------:R-:W-:Y:S01]  /*33b0*/  ISETP.GE.AND P6, PT, R5, UR23, PT ;  /* 0x0000001705007c0c */ /* 0x000fe2000bfc6270 */
[----:B------:R-:W-:Y:S01]  /*33c0*/  VIADD R6, R3, 0x71 ;  /* 0x0000007103067836 */ /* 0x000fe20000000000 */
[----:B------:R-:W-:Y:S01]  /*33d0*/  FSEL R154, R147, -INF , !P1 ;  /* 0xff800000939a7808 */ /* 0x000fe20004800000 */
[----:B------:R-:W-:Y:S01]  /*33e0*/  STL [R1+0x94], R221 ;  /* 0x000094dd01007387 */ /* 0x000fe20000100800 */
[----:B------:R-:W-:-:S02]  /*33f0*/  FSEL R141, R145, -INF , !P1 ;  /* 0xff800000918d7808 */ /* 0x000fc40004800000 */
[----:B------:R-:W-:Y:S01]  /*3400*/  FSEL R108, R47, -INF , !P1 ;  /* 0xff8000002f6c7808 */ /* 0x000fe20004800000 */
[----:B------:R3:W-:Y:S01]  /*3410*/  STL.64 [R1+0x70], R8 ;  /* 0x0000700801007387 */ /* 0x0007e20000100a00 */
[----:B------:R-:W-:Y:S02]  /*3420*/  FSEL R14, R45, -INF , !P1 ;  /* 0xff8000002d0e7808 */ /* 0x000fe40004800000 */
[----:B------:R-:W-:Y:S01]  /*3430*/  ISETP.GE.AND P1, PT, R4, UR23, PT ;  /* 0x0000001704007c0c */ /* 0x000fe2000bf26270 */
[----:B------:R-:W-:Y:S01]  /*3440*/  VIADD R4, R3, 0x28 ;  /* 0x0000002803047836 */ /* 0x000fe20000000000 */
[----:B------:R-:W-:Y:S02]  /*3450*/  FSEL R153, R190, -INF , !P6 ;  /* 0xff800000be997808 */ /* 0x000fe40007000000 */
[----:B------:R-:W-:Y:S02]  /*3460*/  FSEL R140, R188, -INF , !P6 ;  /* 0xff800000bc8c7808 */ /* 0x000fe40007000000 */
[----:B------:R-:W-:-:S02]  /*3470*/  FSEL R107, R82, -INF , !P6 ;  /* 0xff800000526b7808 */ /* 0x000fc40007000000 */
[----:B------:R-:W-:Y:S02]  /*3480*/  FSEL R19, R80, -INF , !P6 ;  /* 0xff80000050137808 */ /* 0x000fe40007000000 */
[----:B------:R-:W-:Y:S01]  /*3490*/  ISETP.GE.AND P6, PT, R4, UR23, PT ;  /* 0x0000001704007c0c */ /* 0x000fe2000bfc6270 */
[----:B------:R-:W-:Y:S01]  /*34a0*/  VIADD R4, R3, 0x29 ;  /* 0x0000002903047836 */ /* 0x000fe20000000000 */
[----:B------:R-:W-:Y:S02]  /*34b0*/  FSEL R152, R191, -INF , !P4 ;  /* 0xff800000bf987808 */ /* 0x000fe40006000000 */
[----:B------:R-:W-:Y:S02]  /*34c0*/  FSEL R138, R189, -INF , !P4 ;  /* 0xff800000bd8a7808 */ /* 0x000fe40006000000 */
[----:B------:R-:W-:Y:S02]  /*34d0*/  FSEL R105, R83, -INF , !P4 ;  /* 0xff80000053697808 */ /* 0x000fe40006000000 */
[----:B------:R-:W-:-:S02]  /*34e0*/  FSEL R23, R81, -INF , !P4 ;  /* 0xff80000051177808 */ /* 0x000fc40006000000 */
[----:B------:R-:W-:Y:S01]  /*34f0*/  ISETP.GE.AND P4, PT, R4, UR23, PT ;  /* 0x0000001704007c0c */ /* 0x000fe2000bf86270 */
[C---:B------:R-:W-:Y:S01]  /*3500*/  VIADD R4, R3.reuse, 0x30 ;  /* 0x0000003003047836 */ /* 0x040fe20000000000 */
[----:B------:R-:W-:Y:S02]  /*3510*/  FSEL R151, R130, -INF , !P5 ;  /* 0xff80000082977808 */ /* 0x000fe40006800000 */
[----:B------:R-:W-:Y:S02]  /*3520*/  FSEL R124, R128, -INF , !P5 ;  /* 0xff800000807c7808 */ /* 0x000fe40006800000 */
[----:B------:R-:W-:Y:S02]  /*3530*/  FSEL R102, R42, -INF , !P5 ;  /* 0xff8000002a667808 */ /* 0x000fe40006800000 */
[----:B------:R-:W-:Y:S02]  /*3540*/  FSEL R90, R40, -INF , !P5 ;  /* 0xff800000285a7808 */ /* 0x000fe40006800000 */
[----:B------:R-:W-:Y:S01]  /*3550*/  ISETP.GE.AND P5, PT, R4, UR23, PT ;  /* 0x0000001704007c0c */ /* 0x000fe2000bfa6270 */
[----:B------:R-:W-:Y:S01]  /*3560*/  VIADD R4, R3, 0x31 ;  /* 0x0000003103047836 */ /* 0x000fe20000000000 */
[----:B------:R-:W-:-:S02]  /*3570*/  FSEL R149, R131, -INF , !P3 ;  /* 0xff80000083957808 */ /* 0x000fc40005800000 */
[----:B------:R-:W-:Y:S02]  /*3580*/  FSEL R118, R129, -INF , !P3 ;  /* 0xff80000081767808 */ /* 0x000fe40005800000 */
[----:B------:R-:W-:Y:S02]  /*3590*/  FSEL R99, R43, -INF , !P3 ;  /* 0xff8000002b637808 */ /* 0x000fe40005800000 */
[----:B------:R-:W-:Y:S02]  /*35a0*/  FSEL R87, R41, -INF , !P3 ;  /* 0xff80000029577808 */ /* 0x000fe40005800000 */
[----:B------:R-:W-:Y:S01]  /*35b0*/  ISETP.GE.AND P3, PT, R4, UR23, PT ;  /* 0x0000001704007c0c */ /* 0x000fe2000bf66270 */
[----:B------:R-:W-:Y:S01]  /*35c0*/  VIADD R4, R3, 0x38 ;  /* 0x0000003803047836 */ /* 0x000fe20000000000 */
[----:B------:R-:W-:Y:S02]  /*35d0*/  FSEL R147, R198, -INF , !P2 ;  /* 0xff800000c6937808 */ /* 0x000fe40005000000 */
[----:B------:R-:W-:-:S02]  /*35e0*/  FSEL R114, R196, -INF , !P2 ;  /* 0xff800000c4727808 */ /* 0x000fc40005000000 */
[----:B------:R-:W-:Y:S02]  /*35f0*/  FSEL R96, R78, -INF , !P2 ;  /* 0xff8000004e607808 */ /* 0x000fe40005000000 */
        /* <DEDUP_REMOVED lines=14> */
[----:B------:R-:W-:Y:S01]  /*36e0*/  VIADD R4, R3, 0x41 ;  /* 0x0000004103047836 */ /* 0x000fe20000000000 */
        /* <DEDUP_REMOVED lines=30> */
[----:B------:R-:W-:Y:S02]  /*38d0*/  LOP3.LUT R223, R224, UR24, RZ, 0x3c, !PT ;  /* 0x00000018e0df7c12 */ /* 0x000fe4000f8e3cff */
[----:B------:R-:W-:Y:S02]  /*38e0*/  FSEL R128, R234, -INF , !P6 ;  /* 0xff800000ea807808 */ /* 0x000fe40007000000 */
[----:B------:R-:W-:Y:S02]  /*38f0*/  FSEL R88, R232, -INF , !P6 ;  /* 0xff800000e8587808 */ /* 0x000fe40007000000 */
[----:B------:R-:W-:Y:S02]  /*3900*/  FSEL R70, R70, -INF , !P6 ;  /* 0xff80000046467808 */ /* 0x000fe40007000000 */
[----:B------:R-:W-:-:S02]  /*3910*/  FSEL R62, R68, -INF , !P6 ;  /* 0xff800000443e7808 */ /* 0x000fc40007000000 */
[----:B------:R-:W-:Y:S01]  /*3920*/  ISETP.GE.AND P6, PT, R4, UR23, PT ;  /* 0x0000001704007c0c */ /* 0x000fe2000bfc6270 */
[----:B------:R-:W-:Y:S01]  /*3930*/  VIADD R4, R3, 0x59 ;  /* 0x0000005903047836 */ /* 0x000fe20000000000 */
[----:B------:R-:W-:Y:S02]  /*3940*/  LOP3.LUT R5, R9, R223, RZ, 0x3c, !PT ;  /* 0x000000df09057212 */ /* 0x000fe400078e3cff */
[----:B------:R-:W-:Y:S02]  /*3950*/  FSEL R127, R235, -INF , !P4 ;  /* 0xff800000eb7f7808 */ /* 0x000fe40006000000 */
[----:B------:R-:W-:Y:S02]  /*3960*/  FSEL R84, R233, -INF , !P4 ;  /* 0xff800000e9547808 */ /* 0x000fe40006000000 */
[----:B------:R-:W-:Y:S02]  /*3970*/  FSEL R71, R71, -INF , !P4 ;  /* 0xff80000047477808 */ /* 0x000fe40006000000 */
[----:B------:R-:W-:-:S02]  /*3980*/  FSEL R59, R69, -INF , !P4 ;  /* 0xff800000453b7808 */ /* 0x000fc40006000000 */
[----:B------:R-:W-:Y:S01]  /*3990*/  ISETP.GE.AND P4, PT, R4, UR23, PT ;  /* 0x0000001704007c0c */ /* 0x000fe2000bf86270 */
[----:B------:R-:W-:Y:S01]  /*39a0*/  VIADD R4, R3, 0x60 ;  /* 0x0000006003047836 */ /* 0x000fe20000000000 */
[----:B------:R-:W-:Y:S02]  /*39b0*/  FSEL R54, R120, -INF , !P2 ;  /* 0xff80000078367808 */ /* 0x000fe40005000000 */
[----:B------:R-:W-:Y:S01]  /*39c0*/  FSEL R53, R121, -INF , !P1 ;  /* 0xff80000079357808 */ /* 0x000fe20004800000 */
[----:B------:R-:W-:Y:S01]  /*39d0*/  IMAD.WIDE.U32 R120, R5, -0x2daee0ad, RZ ;  /* 0xd2511f5305787825 */ /* 0x000fe200078e00ff */
        /* <DEDUP_REMOVED lines=16> */
[----:B------:R-:W-:-:S02]  /*3ae0*/  FSEL R68, R229, -INF , !P4 ;  /* 0xff800000e5447808 */ /* 0x000fc40006000000 */
[----:B------:R-:W-:Y:S02]  /*3af0*/  FSEL R56, R27, -INF , !P4 ;  /* 0xff8000001b387808 */ /* 0x000fe40006000000 */
[----:B------:R-:W-:Y:S02]  /*3b00*/  FSEL R33, R25, -INF , !P4 ;  /* 0xff80000019217808 */ /* 0x000fe40006000000 */
[----:B------:R-:W-:Y:S01]  /*3b10*/  ISETP.GE.AND P2, PT, R4, UR23, PT ;  /* 0x0000001704007c0c */ /* 0x000fe2000bf46270 */
[----:B------:R-:W-:Y:S02]  /*3b20*/  VIADD R4, R3, 0x69 ;  /* 0x0000006903047836 */ /* 0x000fe40000000000 */
[----:B--2---:R-:W-:Y:S01]  /*3b30*/  IMAD.WIDE.U32 R10, R7, -0x2daee0ad, RZ ;  /* 0xd2511f53070a7825 */ /* 0x004fe200078e00ff */
[----:B------:R-:W-:Y:S02]  /*3b40*/  FSEL R117, R243, -INF , !P1 ;  /* 0xff800000f3757808 */ /* 0x000fe40004800000 */
[----:B------:R-:W-:-:S02]  /*3b50*/  FSEL R74, R241, -INF , !P1 ;  /* 0xff800000f14a7808 */ /* 0x000fc40004800000 */
[----:B------:R2:W-:Y:S01]  /*3b60*/  STL.64 [R1+0x1f8], R10 ;  /* 0x0001f80a01007387 */ /* 0x0005e20000100a00 */
[----:B------:R-:W-:Y:S01]  /*3b70*/  LOP3.LUT R5, R11, UR7, RZ, 0x3c, !PT ;  /* 0x000000070b057c12 */ /* 0x000fe2000f8e3cff */
[----:B------:R-:W-:Y:S01]  /*3b80*/  UIADD3 UR17, UR25, 0x76cf5d0a, URZ ;  /* 0x76cf5d0a19117890 */ /* 0x000fe2000fffe03f */
[----:B------:R-:W-:Y:S01]  /*3b90*/  FSEL R61, R123, -INF , !P1 ;  /* 0xff8000007b3d7808 */ /* 0x000fe20004800000 */
[----:B-1----:R-:W4:Y:S01]  /*3ba0*/  LDL.LU R214, [R1] ;  /* 0x0000000001d67983 */ /* 0x002f220000300800 */
[----:B------:R-:W-:Y:S01]  /*3bb0*/  ISETP.GE.AND P4, PT, R6, UR23, PT ;  /* 0x0000001706007c0c */ /* 0x000fe2000bf86270 */
[----:B------:R-:W-:Y:S01]  /*3bc0*/  IMAD.WIDE.U32 R196, R5, -0x326172a9, RZ ;  /* 0xcd9e8d5705c47825 */ /* 0x000fe200078e00ff */
[----:B------:R-:W-:Y:S01]  /*3bd0*/  ISETP.GE.AND P1, PT, R4, UR23, PT ;  /* 0x0000001704007c0c */ /* 0x000fe2000bf26270 */
[----:B------:R-:W2:Y:S01]  /*3be0*/  LDL.LU R220, [R1+0x4] ;  /* 0x0000040001dc7983 */ /* 0x000ea20000300800 */
[----:B------:R-:W-:Y:S01]  /*3bf0*/  FSEL R115, R230, -INF , !P6 ;  /* 0xff800000e6737808 */ /* 0x000fe20007000000 */
[----:B------:R-:W-:Y:S01]  /*3c00*/  VIADD R4, R3, 0x70 ;  /* 0x0000007003047836 */ /* 0x000fe20000000000 */
[----:B------:R-:W-:Y:S01]  /*3c10*/  LOP3.LUT R5, R197, UR28, R8, 0x96, !PT ;  /* 0x0000001cc5057c12 */ /* 0x000fe2000f8e9608 */
[----:B------:R-:W2:Y:S01]  /*3c20*/  LDL.LU R225, [R1+0x20] ;  /* 0x0000200001e17983 */ /* 0x000ea20000300800 */
[----:B------:R-:W-:Y:S01]  /*3c30*/  FSEL R69, R228, -INF , !P6 ;  /* 0xff800000e4457808 */ /* 0x000fe20007000000 */
[----:B------:R-:W-:Y:S01]  /*3c40*/  UIADD3 UR11, UR25, 0x32370b8f, URZ ;  /* 0x32370b8f190b7890 */ /* 0x000fe2000fffe03f */
[----:B------:R-:W-:Y:S01]  /*3c50*/  FSEL R58, R26, -INF , !P6 ;  /* 0xff8000001a3a7808 */ /* 0x000fe20007000000 */
[----:B------:R-:W2:Y:S01]  /*3c60*/  LDL.LU R0, [R1+0x24] ;  /* 0x0000240001007983 */ /* 0x000ea20000300800 */
[----:B------:R-:W-:Y:S01]  /*3c70*/  IMAD.WIDE.U32 R174, R5, -0x2daee0ad, RZ ;  /* 0xd2511f5305ae7825 */ /* 0x000fe200078e00ff */
[----:B------:R-:W-:Y:S01]  /*3c80*/  FSEL R52, R24, -INF , !P6 ;  /* 0xff80000018347808 */ /* 0x000fe20007000000 */
[----:B------:R-:W-:Y:S01]  /*3c90*/  UIADD3 UR10, UR24, 0x78dde6e4, URZ ;  /* 0x78dde6e4180a7890 */ /* 0x000fe2000fffe03f */
[----:B------:R-:W2:Y:S01]  /*3ca0*/  LDL.LU R21, [R1+0x10] ;  /* 0x0000100001157983 */ /* 0x000ea20000300800 */
[----:B------:R-:W-:Y:S01]  /*3cb0*/  ISETP.GE.AND P6, PT, R4, UR23, PT ;  /* 0x0000001704007c0c */ /* 0x000fe2000bfc6270 */
[----:B------:R-:W-:Y:S01]  /*3cc0*/  UIADD3 UR16, UR24, -0x255992d5, URZ ;  /* 0xdaa66d2b18107890 */ /* 0x000fe2000fffe03f */
[----:B------:R-:W-:Y:S01]  /*3cd0*/  LOP3.LUT R4, R121, UR27, R10, 0x96, !PT ;  /* 0x0000001b79047c12 */ /* 0x000fe2000f8e960a */
[----:B---3--:R-:W3:Y:S01]  /*3ce0*/  LDL.LU R8, [R1+0x14] ;  /* 0x0000140001087983 */ /* 0x008ee20000300800 */
[----:B------:R-:W-:Y:S01]  /*3cf0*/  FSEL R101, R246, -INF , !P5 ;  /* 0xff800000f6657808 */ /* 0x000fe20006800000 */
[----:B------:R-:W-:-:S02]  /*3d00*/  UIADD3 UR9, UR25, -0x126145ec, URZ ;  /* 0xed9eba1419097890 */ /* 0x000fc4000fffe03f */
[----:B------:R-:W-:Y:S01]  /*3d10*/  STL.64 [R1+0x358], R196 ;  /* 0x000358c401007387 */ /* 0x000fe20000100a00 */
[----:B------:R-:W-:Y:S01]  /*3d20*/  IMAD.WIDE.U32 R46, R4, -0x326172a9, RZ ;  /* 0xcd9e8d57042e7825 */ /* 0x000fe200078e00ff */
[----:B------:R-:W-:Y:S01]  /*3d30*/  FSEL R60, R244, -INF , !P5 ;  /* 0xff800000f43c7808 */ /* 0x000fe20006800000 */
[----:B------:R-:W-:Y:S01]  /*3d40*/  UIADD3 UR8, UR25, -0x56f99767, URZ ;  /* 0xa906689919087890 */ /* 0x000fe2000fffe03f */
[----:B------:R-:W-:Y:S01]  /*3d50*/  STL [R1+0x350], R175 ;  /* 0x000350af01007387 */ /* 0x000fe20000100800 */
[----:B------:R-:W-:Y:S01]  /*3d60*/  FSEL R49, R202, -INF , !P5 ;  /* 0xff800000ca317808 */ /* 0x000fe20006800000 */
[----:B------:R-:W-:Y:S01]  /*3d70*/  UIADD3 UR33, UR24, -0x4ab325aa, URZ ;  /* 0xb54cda5618217890 */ /* 0x000fe2000fffe03f */
[----:B------:R-:W-:Y:S01]  /*3d80*/  LOP3.LUT R4, R47, UR26, R196, 0x96, !PT ;  /* 0x0000001a2f047c12 */ /* 0x000fe2000f8e96c4 */
[----:B------:R-:W-:Y:S01]  /*3d90*/  ULDC UR7, c[0x0][0x2ec] ;  /* 0x0000bb0000077ab9 */ /* 0x000fe20000000800 */
[----:B----4-:R-:W-:Y:S02]  /*3da0*/  FSEL R40, R214, -INF , !P2 ;  /* 0xff800000d6287808 */ /* 0x010fe40005000000 */
[----:B------:R-:W4:Y:S01]  /*3db0*/  LDL.LU R214, [R1+0x8] ;  /* 0x0000080001d67983 */ /* 0x000f220000300800 */
[----:B--2---:R-:W-:Y:S01]  /*3dc0*/  FSEL R36, R0, -INF , !P4 ;  /* 0xff80000000247808 */ /* 0x004fe20006000000 */
[----:B------:R-:W-:-:S02]  /*3dd0*/  IMAD.MOV.U32 R0, RZ, RZ, R18 ;  /* 0x000000ffff007224 */ /* 0x000fc400078e0012 */
[----:B------:R-:W2:Y:S01]  /*3de0*/  LDL.LU R18, [R1+0xc] ;  /* 0x00000c0001127983 */ /* 0x000ea20000300800 */
[----:B------:R-:W-:Y:S01]  /*3df0*/  IMAD.WIDE.U32 R204, R4, -0x2daee0ad, RZ ;  /* 0xd2511f5304cc7825 */ /* 0x000fe200078e00ff */
[----:B------:R-:W-:-:S04]  /*3e00*/  LOP3.LUT R4, R175, UR17, R120, 0x96, !PT ;  /* 0x00000011af047c12 */ /* 0x000fc8000f8e9678 */
[----:B------:R-:W-:Y:S01]  /*3e10*/  LOP3.LUT R6, R205, UR11, R174, 0x96, !PT ;  /* 0x0000000bcd067c12 */ /* 0x000fe2000f8e96ae */
[----:B------:R-:W-:-:S04]  /*3e20*/  IMAD.WIDE.U32 R4, R4, -0x326172a9, RZ ;  /* 0xcd9e8d5704047825 */ /* 0x000fc800078e00ff */
[----:B------:R-:W-:Y:S01]  /*3e30*/  IMAD.WIDE.U32 R6, R6, -0x326172a9, RZ ;  /* 0xcd9e8d5706067825 */ /* 0x000fe200078e00ff */
[----:B------:R-:W-:Y:S02]  /*3e40*/  FSEL R39, R220, -INF , !P1 ;  /* 0xff800000dc277808 */ /* 0x000fe40004800000 */
[----:B------:R-:W4:Y:S02]  /*3e50*/  LDL R220, [R1+0x28] ;  /* 0x0000280001dc7983 */ /* 0x000f240000100800 */
[----:B------:R-:W-:Y:S01]  /*3e60*/  LOP3.LUT R7, R7, UR10, R4, 0x96, !PT ;  /* 0x0000000a07077c12 */ /* 0x000fe2000f8e9604 */
[----:B------:R-:W-:Y:S01]  /*3e70*/  VIADD R4, R3, 0x78 ;  /* 0x0000007803047836 */ /* 0x000fe20000000000 */
[----:B------:R-:W-:Y:S02]  /*3e80*/  FSEL R32, R200, -INF , !P5 ;  /* 0xff800000c8207808 */ /* 0x000fe40006800000 */
[----:B------:R-:W-:Y:S02]  /*3e90*/  FSEL R37, R225, -INF , !P6 ;  /* 0xff800000e1257808 */ /* 0x000fe40007000000 */
[----:B------:R-:W-:Y:S01]  /*3ea0*/  ISETP.GE.AND P5, PT, R4, UR23, PT ;  /* 0x0000001704007c0c */ /* 0x000fe2000bfa6270 */
[----:B------:R-:W4:Y:S03]  /*3eb0*/  LDL.LU R225, [R1+0x2c] ;  /* 0x00002c0001e17983 */ /* 0x000f260000300800 */
[----:B------:R-:W-:-:S02]  /*3ec0*/  FSEL R35, R21, -INF , !P5 ;  /* 0xff80000015237808 */ /* 0x000fc40006800000 */
[----:B------:R-:W4:Y:S01]  /*3ed0*/  LDL.LU R21, [R1+0x18] ;  /* 0x0000180001157983 */ /* 0x000f220000300800 */
[----:B------:R-:W-:Y:S01]  /*3ee0*/  LOP3.LUT R5, R5, UR16, R46, 0x96, !PT ;  /* 0x0000001005057c12 */ /* 0x000fe2000f8e962e */
[----:B------:R-:W-:-:S04]  /*3ef0*/  IMAD.WIDE.U32 R50, R7, -0x2daee0ad, RZ ;  /* 0xd2511f5307327825 */ /* 0x000fc800078e00ff */
[----:B------:R-:W-:-:S04]  /*3f00*/  IMAD.WIDE.U32 R4, R5, -0x2daee0ad, RZ ;  /* 0xd2511f5305047825 */ /* 0x000fc800078e00ff */
[----:B------:R-:W-:Y:S01]  /*3f10*/  VIADD R3, R3, 0x79 ;  /* 0x0000007903037836 */ /* 0x000fe20000000000 */
[----:B------:R-:W-:Y:S02]  /*3f20*/  LOP3.LUT R5, R5, UR9, R204, 0x96, !PT ;  /* 0x0000000905057c12 */ /* 0x000fe4000f8e96cc */
[----:B------:R-:W-:Y:S02]  /*3f30*/  LOP3.LUT R7, R51, UR8, R4, 0x96, !PT ;  /* 0x0000000833077c12 */ /* 0x000fe4000f8e9604 */
[----:B------:R-:W-:Y:S02]  /*3f40*/  FSEL R93, R247, -INF , !P3 ;  /* 0xff800000f75d7808 */ /* 0x000fe40005800000 */
[----:B------:R-:W-:Y:S02]  /*3f50*/  FSEL R51, R245, -INF , !P3 ;  /* 0xff800000f5337808 */ /* 0x000fe40005800000 */
[----:B------:R-:W-:Y:S02]  /*3f60*/  FSEL R48, R203, -INF , !P3 ;  /* 0xff800000cb307808 */ /* 0x000fe40005800000 */
[----:B------:R-:W-:-:S02]  /*3f70*/  FSEL R29, R201, -INF , !P3 ;  /* 0xff800000c91d7808 */ /* 0x000fc40005800000 */
[----:B------:R-:W-:Y:S01]  /*3f80*/  ISETP.GE.AND P3, PT, R3, UR23, PT ;  /* 0x0000001703007c0c */ /* 0x000fe2000bf66270 */
[----:B------:R-:W-:Y:S01]  /*3f90*/  UIADD3 UR23, UR24, 0x1715609d, URZ ;  /* 0x1715609d18177890 */ /* 0x000fe2000fffe03f */
[----:B------:R-:W-:Y:S01]  /*3fa0*/  IMAD.WIDE.U32 R4, R5, -0x326172a9, RZ ;  /* 0xcd9e8d5705047825 */ /* 0x000fe200078e00ff */
[----:B------:R-:W-:-:S03]  /*3fb0*/  FMNMX.FTZ R3, R104, R100, !PT ;  /* 0x0000006468037209 */ /* 0x000fc60007810000 */
[----:B------:R-:W-:Y:S01]  /*3fc0*/  IMAD.WIDE.U32 R10, R7, -0x326172a9, RZ ;  /* 0xcd9e8d57070a7825 */ /* 0x000fe200078e00ff */
[----:B------:R-:W-:Y:S02]  /*3fd0*/  LOP3.LUT R121, R5, UR23, R6, 0x96, !PT ;  /* 0x0000001705797c12 */ /* 0x000fe4000f8e9606 */
[----:B------:R-:W-:Y:S02]  /*3fe0*/  FMNMX.FTZ R6, R97, R3, !PT ;  /* 0x0000000361067209 */ /* 0x000fe40007810000 */
[----:B------:R-:W-:Y:S02]  /*3ff0*/  LOP3.LUT R9, R11, UR33, R4, 0x96, !PT ;  /* 0x000000210b097c12 */ /* 0x000fe4000f8e9604 */
        /* <DEDUP_REMOVED lines=34> */
[----:B--2---:R-:W-:Y:S02]  /*4220*/  FSEL R26, R18, -INF , !P1 ;  /* 0xff800000121a7808 */ /* 0x004fe40004800000 */
[----:B------:R-:W2:Y:S01]  /*4230*/  LDL R18, [R1+0x1c] ;  /* 0x00001c0001127983 */ /* 0x000ea20000100800 */
        /* <DEDUP_REMOVED lines=24> */
[----:B------:R-:W-:Y:S02]  /*43c0*/  FSEL R44, R135, -INF , !P1 ;  /* 0xff800000872c7808 */ /* 0x000fe40004800000 */
        /* <DEDUP_REMOVED lines=12> */
[----:B------:R-:W-:Y:S02]  /*4490*/  FSEL R27, R132, -INF , !P2 ;  /* 0xff800000841b7808 */ /* 0x000fe40005000000 */
[----:B------:R-:W-:Y:S02]  /*44a0*/  FMNMX.FTZ R3, R153, R3, !PT ;  /* 0x0000000399037209 */ /* 0x000fe40007810000 */
[----:B------:R-:W-:-:S02]  /*44b0*/  FMNMX.FTZ R135, R29, R135, !PT ;  /* 0x000000871d877209 */ /* 0x000fc40007810000 */
[----:B------:R-:W-:Y:S02]  /*44c0*/  FMNMX.FTZ R5, R49, R5, !PT ;  /* 0x0000000531057209 */ /* 0x000fe40007810000 */
[----:B------:R-:W-:Y:S02]  /*44d0*/  FMNMX.FTZ R4, R68, R4, !PT ;  /* 0x0000000444047209 */ /* 0x000fe40007810000 */
[----:B------:R-:W-:Y:S02]  /*44e0*/  FSEL R22, R133, -INF , !P1 ;  /* 0xff80000085167808 */ /* 0x000fe40004800000 */
[----:B------:R-:W-:Y:S02]  /*44f0*/  FMNMX.FTZ R3, R152, R3, !PT ;  /* 0x0000000398037209 */ /* 0x000fe40007810000 */
[----:B------:R-:W-:Y:S02]  /*4500*/  FMNMX.FTZ R135, R27, R135, !PT ;  /* 0x000000871b877209 */ /* 0x000fe40007810000 */
[----:B------:R-:W-:-:S02]  /*4510*/  FSEL R45, R134, -INF , !P2 ;  /* 0xff800000862d7808 */ /* 0x000fc40005000000 */
[----:B------:R-:W-:Y:S02]  /*4520*/  FMNMX.FTZ R5, R48, R5, !PT ;  /* 0x0000000530057209 */ /* 0x000fe40007810000 */
[----:B------:R-:W-:Y:S02]  /*4530*/  FMNMX.FTZ R4, R60, R4, !PT ;  /* 0x000000043c047209 */ /* 0x000fe40007810000 */
[----:B------:R-:W-:Y:S02]  /*4540*/  FSEL R16, R236, -INF , !P6 ;  /* 0xff800000ec107808 */ /* 0x000fe40007000000 */
[----:B------:R-:W-:Y:S02]  /*4550*/  FMNMX.FTZ R3, R151, R3, !PT ;  /* 0x0000000397037209 */ /* 0x000fe40007810000 */
[----:B------:R-:W-:Y:S02]  /*4560*/  FMNMX.FTZ R135, R22, R135, !PT ;  /* 0x0000008716877209 */ /* 0x000fe40007810000 */
[----:B------:R-:W-:-:S02]  /*4570*/  FMNMX.FTZ R5, R45, R5, !PT ;  /* 0x000000052d057209 */ /* 0x000fc40007810000 */
[----:B------:R-:W-:Y:S02]  /*4580*/  FMNMX.FTZ R4, R51, R4, !PT ;  /* 0x0000000433047209 */ /* 0x000fe40007810000 */
[----:B------:R-:W-:Y:S02]  /*4590*/  FSEL R15, R237, -INF , !P4 ;  /* 0xff800000ed0f7808 */ /* 0x000fe40006000000 */
[----:B------:R-:W-:Y:S02]  /*45a0*/  FMNMX.FTZ R3, R149, R3, !PT ;  /* 0x0000000395037209 */ /* 0x000fe40007810000 */
[----:B------:R-:W-:Y:S02]  /*45b0*/  FMNMX.FTZ R135, R16, R135, !PT ;  /* 0x0000008710877209 */ /* 0x000fe40007810000 */
[----:B------:R-:W-:Y:S02]  /*45c0*/  FSEL R43, R238, -INF , !P6 ;  /* 0xff800000ee2b7808 */ /* 0x000fe40007000000 */
        /* <DEDUP_REMOVED lines=14> */
[----:B------:R-:W-:Y:S02]  /*46b0*/  FMNMX.FTZ R3, R145, R3, !PT ;  /* 0x0000000391037209 */ /* 0x000fe40007810000 */
[----:B------:R-:W-:Y:S02]  /*46c0*/  FMNMX.FTZ R135, R12, R135, !PT ;  /* 0x000000870c877209 */ /* 0x000fe40007810000 */
[----:B------:R-:W-:Y:S02]  /*46d0*/  FSEL R17, R163, -INF , !P3 ;  /* 0xff800000a3117808 */ /* 0x000fe40005800000 */
[----:B------:R-:W-:Y:S02]  /*46e0*/  FMNMX.FTZ R5, R20, R5, !PT ;  /* 0x0000000514057209 */ /* 0x000fe40007810000 */
[----:B------:R-:W-:Y:S01]  /*46f0*/  FMNMX.FTZ R4, R36, R4, !PT ;  /* 0x0000000424047209 */ /* 0x000fe20007810000 */
[----:B------:R-:W1:Y:S01]  /*4700*/  SHFL.BFLY PT, R6, R135, 0x2, 0x1f ;  /* 0x0c401f0087067f89 */ /* 0x000e6200000e0000 */
[----:B------:R-:W-:-:S02]  /*4710*/  FMNMX.FTZ R3, R144, R3, !PT ;  /* 0x0000000390037209 */ /* 0x000fc40007810000 */
[----:B------:R-:W-:Y:S02]  /*4720*/  FMNMX.FTZ R134, R17, R5, !PT ;  /* 0x0000000511867209 */ /* 0x000fe40007810000 */
[----:B---3--:R-:W-:Y:S02]  /*4730*/  FSEL R34, R8, -INF , !P3 ;  /* 0xff80000008227808 */ /* 0x008fe40005800000 */
[----:B------:R-:W-:Y:S02]  /*4740*/  FMNMX.FTZ R4, R35, R4, !PT ;  /* 0x0000000423047209 */ /* 0x000fe40007810000 */
[----:B------:R-:W-:Y:S01]  /*4750*/  FMNMX.FTZ R3, R143, R3, !PT ;  /* 0x000000038f037209 */ /* 0x000fe20007810000 */
[----:B------:R-:W3:Y:S01]  /*4760*/  SHFL.BFLY PT, R7, R134, 0x2, 0x1f ;  /* 0x0c401f0086077f89 */ /* 0x000ee200000e0000 */
[----:B------:R-:W-:Y:S02]  /*4770*/  FMNMX.FTZ R133, R34, R4, !PT ;  /* 0x0000000422857209 */ /* 0x000fe40007810000 */
[----:B------:R-:W-:-:S03]  /*4780*/  FMNMX.FTZ R3, R131, R3, !PT ;  /* 0x0000000383037209 */ /* 0x000fc60007810000 */
[----:B------:R-:W3:Y:S01]  /*4790*/  SHFL.BFLY PT, R8, R133, 0x2, 0x1f ;  /* 0x0c401f0085087f89 */ /* 0x000ee200000e0000 */
[----:B------:R-:W-:-:S04]  /*47a0*/  FMNMX.FTZ R3, R130, R3, !PT ;  /* 0x0000000382037209 */ /* 0x000fc80007810000 */
[----:B------:R-:W-:-:S04]  /*47b0*/  FMNMX.FTZ R3, R129, R3, !PT ;  /* 0x0000000381037209 */ /* 0x000fc80007810000 */
[----:B------:R-:W-:Y:S02]  /*47c0*/  FMNMX.FTZ R3, R128, R3, !PT ;  /* 0x0000000380037209 */ /* 0x000fe40007810000 */
[----:B------:R-:W-:Y:S02]  /*47d0*/  SHF.R.U32.HI R5, RZ, 0x18, R10 ;  /* 0x00000018ff057819 */ /* 0x000fe4000001160a */
[----:B------:R-:W-:Y:S02]  /*47e0*/  FMNMX.FTZ R3, R127, R3, !PT ;  /* 0x000000037f037209 */ /* 0x000fe40007810000 */
[----:B-1----:R-:W-:Y:S02]  /*47f0*/  FMNMX.FTZ R135, R135, R6, !PT ;  /* 0x0000000687877209 */ /* 0x002fe40007810000 */
[----:B------:R-:W-:Y:S02]  /*4800*/  LOP3.LUT R4, R10, 0xff, RZ, 0xc0, !PT ;  /* 0x000000ff0a047812 */ /* 0x000fe400078ec0ff */
[----:B------:R-:W-:-:S02]  /*4810*/  FMNMX.FTZ R3, R126, R3, !PT ;  /* 0x000000037e037209 */ /* 0x000fc40007810000 */
[----:B------:R-:W-:Y:S02]  /*4820*/  ISETP.LE.U32.AND P1, PT, R5, UR12, PT ;  /* 0x0000000c05007c0c */ /* 0x000fe4000bf23070 */
[----:B----4-:R-:W-:Y:S01]  /*4830*/  FSEL R28, R214, -INF , !P2 ;  /* 0xff800000d61c7808 */ /* 0x010fe20005000000 */
[----:B------:R-:W1:Y:S01]  /*4840*/  SHFL.BFLY PT, R5, R135, 0x1, 0x1f ;  /* 0x0c201f0087057f89 */ /* 0x000e6200000e0000 */
[----:B---3--:R-:W-:Y:S02]  /*4850*/  FMNMX.FTZ R134, R134, R7, !PT ;  /* 0x0000000786867209 */ /* 0x008fe40007810000 */
[----:B------:R-:W-:Y:S02]  /*4860*/  ISETP.LE.U32.AND P2, PT, R4, UR12, PT ;  /* 0x0000000c04007c0c */ /* 0x000fe4000bf43070 */
[----:B------:R-:W-:Y:S02]  /*4870*/  FMNMX.FTZ R4, R125, R3, !PT ;  /* 0x000000037d047209 */ /* 0x000fe40007810000 */
[----:B------:R-:W-:Y:S01]  /*4880*/  SHF.R.U32.HI R3, RZ, 0x10, R9 ;  /* 0x00000010ff037819 */ /* 0x000fe20000011609 */
[----:B------:R-:W3:Y:S01]  /*4890*/  SHFL.BFLY PT, R6, R134, 0x1, 0x1f ;  /* 0x0c201f0086067f89 */ /* 0x000ee200000e0000 */
[----:B------:R-:W-:-:S02]  /*48a0*/  FMNMX.FTZ R133, R133, R8, !PT ;  /* 0x0000000885857209 */ /* 0x000fc40007810000 */
[----:B------:R-:W-:Y:S02]  /*48b0*/  FMNMX.FTZ R4, R119, R4, !PT ;  /* 0x0000000477047209 */ /* 0x000fe40007810000 */
[----:B------:R-:W-:Y:S01]  /*48c0*/  LOP3.LUT R3, R3, 0xff, RZ, 0xc0, !PT ;  /* 0x000000ff03037812 */ /* 0x000fe200078ec0ff */
[----:B------:R-:W4:Y:S01]  /*48d0*/  SHFL.BFLY PT, R7, R133, 0x1, 0x1f ;  /* 0x0c201f0085077f89 */ /* 0x000f2200000e0000 */
[----:B------:R-:W-:Y:S02]  /*48e0*/  FSEL R25, R220, -INF , !P6 ;  /* 0xff800000dc197808 */ /* 0x000fe40007000000 */
[----:B------:R-:W-:Y:S02]  /*48f0*/  FMNMX.FTZ R4, R117, R4, !PT ;  /* 0x0000000475047209 */ /* 0x000fe40007810000 */
[----:B------:R-:W-:Y:S02]  /*4900*/  ISETP.LE.U32.AND P6, PT, R3, UR12, PT ;  /* 0x0000000c03007c0c */ /* 0x000fe4000bfc3070 */
[----:B------:R-:W-:-:S02]  /*4910*/  LOP3.LUT R3, R9, 0xff, RZ, 0xc0, !PT ;  /* 0x000000ff09037812 */ /* 0x000fc400078ec0ff */
[----:B------:R-:W-:Y:S02]  /*4920*/  FMNMX.FTZ R4, R115, R4, !PT ;  /* 0x0000000473047209 */ /* 0x000fe40007810000 */
[----:B------:R-:W-:Y:S02]  /*4930*/  FSEL R24, R225, -INF , !P4 ;  /* 0xff800000e1187808 */ /* 0x000fe40006000000 */
[----:B------:R-:W-:Y:S02]  /*4940*/  ISETP.LE.U32.AND P4, PT, R3, UR12, PT ;  /* 0x0000000c03007c0c */ /* 0x000fe4000bf83070 */
[----:B------:R-:W-:Y:S02]  /*4950*/  SHF.R.U32.HI R3, RZ, 0x18, R9 ;  /* 0x00000018ff037819 */ /* 0x000fe40000011609 */
[----:B------:R-:W-:Y:S02]  /*4960*/  FMNMX.FTZ R4, R113, R4, !PT ;  /* 0x0000000471047209 */ /* 0x000fe40007810000 */
[----:B------:R-:W-:-:S02]  /*4970*/  FSEL R21, R21, -INF , !P5 ;  /* 0xff80000015157808 */ /* 0x000fc40006800000 */
[----:B------:R-:W-:Y:S02]  /*4980*/  ISETP.LE.U32.AND P5, PT, R3, UR12, PT ;  /* 0x0000000c03007c0c */ /* 0x000fe4000bfa3070 */
[----:B------:R-:W-:Y:S02]  /*4990*/  FMNMX.FTZ R3, R101, R4, !PT ;  /* 0x0000000465037209 */ /* 0x000fe40007810000 */
[----:B-1----:R-:W-:Y:S02]  /*49a0*/  FMNMX.FTZ R135, R135, R5, !PT ;  /* 0x0000000587877209 */ /* 0x002fe40007810000 */
[----:B------:R-:W-:Y:S02]  /*49b0*/  FMNMX.FTZ R3, R93, R3, !PT ;  /* 0x000000035d037209 */ /* 0x000fe40007810000 */
[----:B---3--:R-:W-:Y:S01]  /*49c0*/  FMNMX.FTZ R134, R134, R6, !PT ;  /* 0x0000000686867209 */ /* 0x008fe20007810000 */
[----:B------:R-:W-:Y:S01]  /*49d0*/  FMUL.FTZ R5, R135, UR7 ;  /* 0x0000000787057c20 */ /* 0x000fe20008410000 */
[----:B------:R-:W-:-:S02]  /*49e0*/  FMNMX.FTZ R3, R28, R3, !PT ;  /* 0x000000031c037209 */ /* 0x000fc40007810000 */
[----:B------:R-:W-:Y:S01]  /*49f0*/  LOP3.LUT R6, R9, 0xffff, RZ, 0xc0, !PT ;  /* 0x0000ffff09067812 */ /* 0x000fe200078ec0ff */
[----:B------:R-:W-:Y:S01]  /*4a00*/  FMUL.FTZ R4, R134, UR7 ;  /* 0x0000000786047c20 */ /* 0x000fe20008410000 */
[----:B----4-:R-:W-:Y:S02]  /*4a10*/  FMNMX.FTZ R133, R133, R7, !PT ;  /* 0x0000000785857209 */ /* 0x010fe40007810000 */
[----:B------:R-:W-:Y:S02]  /*4a20*/  FMNMX.FTZ R3, R26, R3, !PT ;  /* 0x000000031a037209 */ /* 0x000fe40007810000 */
[----:B------:R-:W-:Y:S02]  /*4a30*/  SHF.R.U32.HI R6, RZ, 0x8, R6 ;  /* 0x00000008ff067819 */ /* 0x000fe40000011606 */
[----:B------:R-:W-:Y:S01]  /*4a40*/  FMNMX.FTZ R132, R25, R3, !PT ;  /* 0x0000000319847209 */ /* 0x000fe20007810000 */
[----:B------:R-:W-:Y:S01]  /*4a50*/  FMUL.FTZ R3, R133, UR7 ;  /* 0x0000000785037c20 */ /* 0x000fe20008410000 */
[----:B------:R-:W-:Y:S01]  /*4a60*/  LOP3.LUT R6, R6, 0xffff, RZ, 0xc0, !PT ;  /* 0x0000ffff06067812 */ /* 0x000fe200078ec0ff */
[----:B------:R1:W-:Y:S04]  /*4a70*/  STL.64 [R1+0x348], R134 ;  /* 0x0003488601007387 */ /* 0x0003e80000100a00 */
[----:B------:R-:W3:Y:S01]  /*4a80*/  LDL.LU.64 R196, [R1+0x70] ;  /* 0x0000700001c47983 */ /* 0x000ee20000300a00 */
[----:B--2---:R-:W-:-:S02]  /*4a90*/  FSEL R18, R18, -INF , !P3 ;  /* 0xff80000012127808 */ /* 0x004fc40005800000 */
[----:B------:R-:W-:-:S04]  /*4aa0*/  FSETP.NEU.FTZ.AND P3, PT, R135, -INF , PT ;  /* 0xff8000008700780b */ /* 0x000fc80003f7d000 */
[----:B------:R-:W-:Y:S02]  /*4ab0*/  FSEL R5, R5, RZ, P3 ;  /* 0x000000ff05057208 */ /* 0x000fe40001800000 */
[----:B------:R-:W-:-:S04]  /*4ac0*/  FSETP.NEU.FTZ.AND P3, PT, R134, -INF , PT ;  /* 0xff8000008600780b */ /* 0x000fc80003f7d000 */
[----:B------:R-:W-:Y:S02]  /*4ad0*/  FSEL R4, R4, RZ, P3 ;  /* 0x000000ff04047208 */ /* 0x000fe40001800000 */
[----:B------:R-:W-:Y:S01]  /*4ae0*/  FSETP.NEU.FTZ.AND P3, PT, R133, -INF , PT ;  /* 0xff8000008500780b */ /* 0x000fe20003f7d000 */
[----:B------:R-:W-:-:S03]  /*4af0*/  FFMA.FTZ R7, R104, UR7, -R5 ;  /* 0x0000000768077c23 */ /* 0x000fc60008010805 */
[----:B------:R-:W-:Y:S02]  /*4b00*/  FSEL R3, R3, RZ, P3 ;  /* 0x000000ff03037208 */ /* 0x000fe40001800000 */
[----:B------:R-:W-:Y:S01]  /*4b10*/  ISETP.LE.U32.AND P3, PT, R6, UR12, PT ;  /* 0x0000000c06007c0c */ /* 0x000fe2000bf63070 */
[--C-:B------:R-:W-:Y:S01]  /*4b20*/  FFMA.FTZ R6, R100, UR7, -R5.reuse ;  /* 0x0000000764067c23 */ /* 0x100fe20008010805 */
[--C-:B------:R-:W-:Y:S01]  /*4b30*/  FFMA.FTZ R231, R13, UR7, -R5.reuse ;  /* 0x000000070de77c23 */ /* 0x100fe20008010805 */
[--C-:B------:R-:W-:Y:S01]  /*4b40*/  FFMA.FTZ R232, R12, UR7, -R5.reuse ;  /* 0x000000070ce87c23 */ /* 0x100fe20008010805 */
[----:B------:R-:W-:Y:S08]  /*4b50*/  MUFU.EX2 R13, R7 ;  /* 0x00000007000d7308 */ /* 0x000ff00000000800 */
[----:B------:R-:W2:Y:S01]  /*4b60*/  MUFU.EX2 R12, R6 ;  /* 0x00000006000c7308 */ /* 0x000ea20000000800 */
[--C-:B------:R-:W-:Y:S01]  /*4b70*/  FFMA.FTZ R191, R53, UR7, -R5.reuse ;  /* 0x0000000735bf7c23 */ /* 0x100fe20008010805 */
[----:B------:R-:W-:Y:S01]  /*4b80*/  FFMA.FTZ R30, R90, UR7, -R5 ;  /* 0x000000075a1e7c23 */ /* 0x000fe20008010805 */
[--C-:B------:R-:W-:Y:S01]  /*4b90*/  FFMA.FTZ R53, R94, UR7, -R4.reuse ;  /* 0x000000075e357c23 */ /* 0x100fe20008010804 */
[--C-:B------:R-:W-:Y:S01]  /*4ba0*/  FFMA.FTZ R94, R66, UR7, -R4.reuse ;  /* 0x00000007425e7c23 */ /* 0x100fe20008010804 */
[----:B------:R-:W-:Y:S01]  /*4bb0*/  FFMA.FTZ R90, R64, UR7, -R4 ;  /* 0x00000007405a7c23 */ /* 0x000fe20008010804 */
[----:B--2---:R-:W-:-:S04]  /*4bc0*/  F2FP.F16.F32.PACK_AB R6, R12, R13 ;  /* 0x0000000d0c06723e */ /* 0x004fc800000000ff */
[C---:B------:R-:W-:Y:S02]  /*4bd0*/  PRMT R66, R6.reuse, 0x7610, R66 ;  /* 0x0000761006427816 */ /* 0x040fe40000000042 */
[----:B------:R-:W-:-:S04]  /*4be0*/  PRMT R64, R6, 0x7632, R64 ;  /* 0x0000763206407816 */ /* 0x000fc80000000040 */
[----:B------:R-:W-:-:S05]  /*4bf0*/  PRMT R2, R66, 0x5410, R64 ;  /* 0x0000541042027816 */ /* 0x000fca0000000040 */
[----:B------:R-:W-:Y:S04]  /*4c00*/  STL [R1+0x1f0], R2 ;  /* 0x0001f00201007387 */ /* 0x000fe80000100800 */
[----:B-1----:R-:W2:Y:S01]  /*4c10*/  LDL.LU.64 R134, [R1+0x1f8] ;  /* 0x0001f80001867983 */ /* 0x002ea20000300a00 */
[----:B------:R-:W-:-:S04]  /*4c20*/  FMNMX.FTZ R132, R24, R132, !PT ;  /* 0x0000008418847209 */ /* 0x000fc80007810000 */
[----:B------:R-:W-:-:S04]  /*4c30*/  FMNMX.FTZ R132, R21, R132, !PT ;  /* 0x0000008415847209 */ /* 0x000fc80007810000 */
[----:B------:R-:W-:-:S05]  /*4c40*/  FMNMX.FTZ R132, R18, R132, !PT ;  /* 0x0000008412847209 */ /* 0x000fca0007810000 */
[----:B------:R-:W1:Y:S01]  /*4c50*/  SHFL.BFLY PT, R8, R132, 0x2, 0x1f ;  /* 0x0c401f0084087f89 */ /* 0x000e6200000e0000 */
[----:B------:R-:W-:Y:S01]  /*4c60*/  LOP3.LUT R41, R10, 0xffff, RZ, 0xc0, !PT ;  /* 0x0000ffff0a297812 */ /* 0x000fe200078ec0ff */
[--C-:B------:R-:W-:Y:S01]  /*4c70*/  FFMA.FTZ R192, R52, UR7, -R5.reuse ;  /* 0x0000000734c07c23 */ /* 0x100fe20008010805 */
[--C-:B------:R-:W-:Y:S01]  /*4c80*/  FFMA.FTZ R193, R33, UR7, -R5.reuse ;  /* 0x0000000721c17c23 */ /* 0x100fe20008010805 */
[--C-:B------:R-:W-:Y:S01]  /*4c90*/  FFMA.FTZ R194, R32, UR7, -R5.reuse ;  /* 0x0000000720c27c23 */ /* 0x100fe20008010805 */
[--C-:B------:R-:W-:Y:S01]  /*4ca0*/  FFMA.FTZ R201, R29, UR7, -R5.reuse ;  /* 0x000000071dc97c23 */ /* 0x100fe20008010805 */
[--C-:B------:R-:W-:Y:S01]  /*4cb0*/  FFMA.FTZ R208, R27, UR7, -R5.reuse ;  /* 0x000000071bd07c23 */ /* 0x100fe20008010805 */
[----:B------:R-:W-:Y:S01]  /*4cc0*/  SHF.R.U32.HI R38, RZ, 0x10, R10 ;  /* 0x00000010ff267819 */ /* 0x000fe2000001160a */
[--C-:B------:R-:W-:Y:S01]  /*4cd0*/  FFMA.FTZ R11, R97, UR7, -R5.reuse ;  /* 0x00000007610b7c23 */ /* 0x100fe20008010805 */
        /* <DEDUP_REMOVED lines=24> */
[----:B------:R-:W-:Y:S01]  /*4e60*/  FFMA.FTZ R211, R22, UR7, -R5 ;  /* 0x0000000716d37c23 */ /* 0x000fe20008010805 */
        /* <DEDUP_REMOVED lines=24> */
[----:B------:R-:W-:-:S04]  /*4ff0*/  IMAD.WIDE.U32 R4, R121, -0x2daee0ad, RZ ;  /* 0xd2511f5379047825 */ /* 0x000fc800078e00ff */
[----:B------:R-:W-:Y:S01]  /*5000*/  @!P4 HADD2 R169, -R66.H0_H0, -RZ.H0_H0 ;  /* 0xa00000ff42a9c230 */ /* 0x000fe20000000900 */
[----:B-1----:R-:W-:Y:S02]  /*5010*/  FMNMX.FTZ R132, R132, R8, !PT ;  /* 0x0000000884847209 */ /* 0x002fe40007810000 */
[C---:B------:R-:W-:Y:S02]  /*5020*/  LOP3.LUT R7, R4.reuse, 0xff, RZ, 0xc0, !PT ;  /* 0x000000ff04077812 */ /* 0x040fe400078ec0ff */
[----:B------:R-:W-:Y:S01]  /*5030*/  @!P4 PRMT R66, R169, 0x5410, RZ ;  /* 0x00005410a942c816 */ /* 0x000fe200000000ff */
[----:B------:R-:W-:Y:S01]  /*5040*/  MUFU.EX2 R8, R9 ;  /* 0x0000000900087308 */ /* 0x000fe20000000800 */
[----:B------:R-:W-:Y:S02]  /*5050*/  ISETP.LE.U32.AND P4, PT, R7, UR12, PT ;  /* 0x0000000c07007c0c */ /* 0x000fe4000bf83070 */
[----:B------:R-:W-:Y:S02]  /*5060*/  LOP3.LUT R22, R4, 0xffff, RZ, 0xc0, !PT ;  /* 0x0000ffff04167812 */ /* 0x000fe400078ec0ff */
[----:B------:R-:W-:-:S02]  /*5070*/  SHF.R.U32.HI R20, RZ, 0x10, R4 ;  /* 0x00000010ff147819 */ /* 0x000fc40000011604 */
[----:B------:R-:W-:Y:S01]  /*5080*/  SHF.R.U32.HI R17, RZ, 0x18, R4 ;  /* 0x00000018ff117819 */ /* 0x000fe20000011604 */
[----:B------:R-:W1:Y:S01]  /*5090*/  MUFU.EX2 R7, R10 ;  /* 0x0000000a00077308 */ /* 0x000e620000000800 */
[----:B------:R-:W4:Y:S01]  /*50a0*/  SHFL.BFLY PT, R4, R132, 0x1, 0x1f ;  /* 0x0c201f0084047f89 */ /* 0x000f2200000e0000 */
[----:B------:R-:W-:Y:S01]  /*50b0*/  IMAD.MOV.U32 R225, RZ, RZ, R0 ;  /* 0x000000ffffe17224 */ /* 0x000fe200078e0000 */
[----:B------:R-:W-:Y:S01]  /*50c0*/  UIADD3 UR32, UR25, 0x646e171e, URZ ;  /* 0x646e171e19207890 */ /* 0x000fe2000fffe03f */
        /* <DEDUP_REMOVED lines=32> */
[----:B-1----:R-:W-:Y:S01]  /*52d0*/  F2FP.F16.F32.PACK_AB R3, R7, R8 ;  /* 0x000000080703723e */ /* 0x002fe200000000ff */
[----:B------:R-:W-:Y:S01]  /*52e0*/  MUFU.EX2 R14, R14 ;  /* 0x0000000e000e7308 */ /* 0x000fe20000000800 */
[----:B------:R-:W-:-:S02]  /*52f0*/  LOP3.LUT R6, R5, UR32, R50, 0x96, !PT ;  /* 0x0000002005067c12 */ /* 0x000fc4000f8e9632 */
[C---:B------:R-:W-:Y:S01]  /*5300*/  PRMT R55, R3.reuse, 0x7632, R55 ;  /* 0x0000763203377816 */ /* 0x040fe20000000037 */
[----:B------:R-:W-:Y:S01]  /*5310*/  @!P3 HADD2 R171, -R64.H0_H0, -RZ.H0_H0 ;  /* 0xa00000ff40abb230 */ /* 0x000fe20000000900 */
[----:B------:R-:W-:-:S03]  /*5320*/  PRMT R54, R3, 0x7610, R54 ;  /* 0x0000761003367816 */ /* 0x000fc60000000036 */
[----:B------:R1:W1:Y:S01]  /*5330*/  MUFU.EX2 R5, R11 ;  /* 0x0000000b00057308 */ /* 0x0002620000000800 */
[----:B------:R-:W-:Y:S01]  /*5340*/  LOP3.LUT R3, R38, 0xff, RZ, 0xc0, !PT ;  /* 0x000000ff26037812 */ /* 0x000fe200078ec0ff */
[----:B------:R-:W-:Y:S01]  /*5350*/  @!P5 HADD2 R160, -R55.H0_H0, -RZ.H0_H0 ;  /* 0xa00000ff37a0d230 */ /* 0x000fe20000000900 */
[----:B----4-:R-:W-:Y:S02]  /*5360*/  FMNMX.FTZ R132, R132, R4, !PT ;  /* 0x0000000484847209 */ /* 0x010fe40007810000 */
[----:B------:R-:W-:Y:S02]  /*5370*/  @!P3 PRMT R64, R171, 0x5410, RZ ;  /* 0x00005410ab40b816 */ /* 0x000fe400000000ff */
[----:B------:R-:W-:Y:S02]  /*5380*/  ISETP.LE.U32.AND P3, PT, R3, UR12, PT ;  /* 0x0000000c03007c0c */ /* 0x000fe4000bf63070 */
[----:B------:R-:W-:Y:S02]  /*5390*/  PRMT R2, R54, 0x5410, R55 ;  /* 0x0000541036027816 */ /* 0x000fe40000000037 */
[----:B------:R-:W-:-:S02]  /*53a0*/  @!P5 PRMT R55, R160, 0x5410, RZ ;  /* 0x00005410a037d816 */ /* 0x000fc400000000ff */
[----:B------:R-:W-:Y:S02]  /*53b0*/  SHF.R.U32.HI R9, RZ, 0x8, R41 ;  /* 0x00000008ff097819 */ /* 0x000fe40000011629 */
[----:B------:R-:W-:Y:S01]  /*53c0*/  SHF.R.U32.HI R3, RZ, 0x10, R6 ;  /* 0x00000010ff037819 */ /* 0x000fe20000011606 */
[C---:B-1----:R-:W-:Y:S01]  /*53d0*/  FMUL.FTZ R11, R132.reuse, UR7 ;  /* 0x00000007840b7c20 */ /* 0x042fe20008410000 */
[----:B------:R-:W-:Y:S01]  /*53e0*/  FSETP.NEU.FTZ.AND P5, PT, R132, -INF , PT ;  /* 0xff8000008400780b */ /* 0x000fe20003fbd000 */
[----:B------:R-:W-:Y:S01]  /*53f0*/  @!P6 HADD2 R162, -R54.H0_H0, -RZ.H0_H0 ;  /* 0xa00000ff36a2e230 */ /* 0x000fe20000000900 */
[----:B------:R-:W-:Y:S02]  /*5400*/  LOP3.LUT R10, R3, 0xff, RZ, 0xc0, !PT ;  /* 0x000000ff030a7812 */ /* 0x000fe400078ec0ff */
[----:B------:R-:W-:Y:S01]  /*5410*/  LOP3.LUT R9, R9, 0xffff, RZ, 0xc0, !PT ;  /* 0x0000ffff09097812 */ /* 0x000fe200078ec0ff */
[----:B------:R-:W-:Y:S01]  /*5420*/  MUFU.EX2 R4, R15 ;  /* 0x0000000f00047308 */ /* 0x000fe20000000800 */
[----:B------:R-:W-:-:S02]  /*5430*/  FSEL R3, R11, RZ, P5 ;  /* 0x000000ff0b037208 */ /* 0x000fc40002800000 */
[----:B------:R-:W-:Y:S02]  /*5440*/  @!P6 PRMT R54, R162, 0x5410, RZ ;  /* 0x00005410a236e816 */ /* 0x000fe400000000ff */
[----:B------:R-:W-:-:S03]  /*5450*/  ISETP.LE.U32.AND P6, PT, R10, UR12, PT ;  /* 0x0000000c0a007c0c */ /* 0x000fc6000bfc3070 */
[----:B------:R-:W1:Y:S01]  /*5460*/  MUFU.EX2 R11, R16 ;  /* 0x00000010000b7308 */ /* 0x000e620000000800 */
[----:B------:R-:W-:Y:S01]  /*5470*/  ISETP.LE.U32.AND P5, PT, R9, UR12, PT ;  /* 0x0000000c09007c0c */ /* 0x000fe2000bfa3070 */
[----:B------:R-:W-:Y:S01]  /*5480*/  FADD.FTZ R10, R13, R12 ;  /* 0x0000000c0d0a7221 */ /* 0x000fe20000010000 */
[----:B------:R-:W-:Y:S01]  /*5490*/  F2FP.F16.F32.PACK_AB R9, R14, R5 ;  /* 0x000000050e09723e */ /* 0x000fe200000000ff */
[----:B------:R-:W-:Y:S02]  /*54a0*/  FADD.FTZ R12, R8, R7 ;  /* 0x00000007080c7221 */ /* 0x000fe40000010000 */
[----:B------:R-:W-:Y:S01]  /*54b0*/  FADD.FTZ R8, R5, R10 ;  /* 0x0000000a05087221 */ /* 0x000fe20000010000 */
[C---:B------:R-:W-:Y:S01]  /*54c0*/  PRMT R58, R9.reuse, 0x7610, R58 ;  /* 0x00007610093a7816 */ /* 0x040fe2000000003a */
[----:B------:R-:W-:Y:S01]  /*54d0*/  MUFU.EX2 R10, R23 ;  /* 0x00000017000a7308 */ /* 0x000fe20000000800 */
[----:B------:R-:W-:-:S03]  /*54e0*/  PRMT R63, R9, 0x7632, R63 ;  /* 0x00007632093f7816 */ /* 0x000fc6000000003f */
[----:B------:R-:W-:-:S04]  /*54f0*/  @!P2 HADD2 R163, -R58.H0_H0, -RZ.H0_H0 ;  /* 0xa00000ff3aa3a230 */ /* 0x000fc80000000900 */
[----:B------:R-:W4:Y:S01]  /*5500*/  MUFU.EX2 R9, R19 ;  /* 0x0000001300097308 */ /* 0x000f220000000800 */
[----:B------:R-:W-:Y:S01]  /*5510*/  LOP3.LUT R5, R6, 0xff, RZ, 0xc0, !PT ;  /* 0x000000ff06057812 */ /* 0x000fe200078ec0ff */
[----:B------:R-:W-:Y:S01]  /*5520*/  @!P5 HADD2 R165, -R63.H0_H0, -RZ.H0_H0 ;  /* 0xa00000ff3fa5d230 */ /* 0x000fe20000000900 */
[----:B------:R-:W-:Y:S02]  /*5530*/  PRMT R34, R58, 0x5410, R63 ;  /* 0x000054103a227816 */ /* 0x000fe4000000003f */
[----:B------:R-:W-:Y:S02]  /*5540*/  @!P2 PRMT R58, R163, 0x5410, RZ ;  /* 0x00005410a33aa816 */ /* 0x000fe400000000ff */
[----:B-1----:R-:W-:Y:S02]  /*5550*/  F2FP.F16.F32.PACK_AB R7, R11, R4 ;  /* 0x000000040b07723e */ /* 0x002fe400000000ff */
[----:B------:R-:W-:Y:S02]  /*5560*/  ISETP.LE.U32.AND P2, PT, R5, UR12, PT ;  /* 0x0000000c05007c0c */ /* 0x000fe4000bf43070 */
[----:B------:R-:W-:-:S02]  /*5570*/  SHF.R.U32.HI R5, RZ, 0x18, R6 ;  /* 0x00000018ff057819 */ /* 0x000fc40000011606 */
[----:B------:R-:W-:Y:S02]  /*5580*/  LOP3.LUT R6, R6, 0xffff, RZ, 0xc0, !PT ;  /* 0x0000ffff06067812 */ /* 0x000fe400078ec0ff */
[----:B------:R-:W-:Y:S02]  /*5590*/  PRMT R60, R7, 0x7610, R60 ;  /* 0x00007610073c7816 */ /* 0x000fe4000000003c */
[----:B------:R-:W-:Y:S02]  /*55a0*/  @!P5 PRMT R63, R165, 0x5410, RZ ;  /* 0x00005410a53fd816 */ /* 0x000fe400000000ff */
[----:B------:R-:W-:Y:S01]  /*55b0*/  ISETP.LE.U32.AND P5, PT, R5, UR12, PT ;  /* 0x0000000c05007c0c */ /* 0x000fe2000bfa3070 */
[----:B------:R-:W-:Y:S01]  /*55c0*/  FADD.FTZ R12, R4, R12 ;  /* 0x0000000c040c7221 */ /* 0x000fe20000010000 */
[----:B------:R-:W-:Y:S01]  /*55d0*/  SHF.R.U32.HI R5, RZ, 0x8, R6 ;  /* 0x00000008ff057819 */ /* 0x000fe20000011606 */
[----:B------:R-:W-:Y:S01]  /*55e0*/  @!P3 HADD2 R167, -R60.H0_H0, -RZ.H0_H0 ;  /* 0xa00000ff3ca7b230 */ /* 0x000fe20000000900 */
[----:B------:R-:W-:-:S02]  /*55f0*/  PRMT R61, R7, 0x7632, R61 ;  /* 0x00007632073d7816 */ /* 0x000fc4000000003d */
[----:B----4-:R-:W-:Y:S01]  /*5600*/  F2FP.F16.F32.PACK_AB R4, R10, R9 ;  /* 0x000000090a04723e */ /* 0x010fe200000000ff */
[----:B------:R-:W-:Y:S01]  /*5610*/  IMAD.MOV.U32 R35, RZ, RZ, R225 ;  /* 0x000000ffff237224 */ /* 0x000fe200078e00e1 */
[----:B------:R-:W-:Y:S02]  /*5620*/  LOP3.LUT R5, R5, 0xffff, RZ, 0xc0, !PT ;  /* 0x0000ffff05057812 */ /* 0x000fe400078ec0ff */
[----:B------:R-:W-:Y:S02]  /*5630*/  PRMT R225, R60, 0x5410, R61 ;  /* 0x000054103ce17816 */ /* 0x000fe4000000003d */
[C---:B------:R-:W-:Y:S02]  /*5640*/  PRMT R57, R4.reuse, 0x7610, R57 ;  /* 0x0000761004397816 */ /* 0x040fe40000000039 */
[----:B------:R-:W-:Y:S02]  /*5650*/  @!P3 PRMT R60, R167, 0x5410, RZ ;  /* 0x00005410a73cb816 */ /* 0x000fe400000000ff */
[----:B------:R-:W-:Y:S01]  /*5660*/  ISETP.LE.U32.AND P3, PT, R5, UR12, PT ;  /* 0x0000000c05007c0c */ /* 0x000fe2000bf63070 */
[----:B------:R-:W-:Y:S01]  /*5670*/  @!P2 HADD2 R170, -R57.H0_H0, -RZ.H0_H0 ;  /* 0xa00000ff39aaa230 */ /* 0x000fe20000000900 */
[----:B------:R-:W-:Y:S01]  /*5680*/  PRMT R68, R4, 0x7632, R68 ;  /* 0x0000763204447816 */ /* 0x000fe20000000044 */
[----:B------:R-:W-:Y:S01]  /*5690*/  IMAD.MOV.U32 R171, RZ, RZ, R223 ;  /* 0x000000ffffab7224 */ /* 0x000fe200078e00df */
[----:B------:R-:W-:-:S02]  /*56a0*/  LOP3.LUT R4, R20, 0xff, RZ, 0xc0, !PT ;  /* 0x000000ff14047812 */ /* 0x000fc400078ec0ff */
[----:B------:R-:W-:Y:S02]  /*56b0*/  PRMT R223, R57, 0x5410, R68 ;  /* 0x0000541039df7816 */ /* 0x000fe40000000044 */
[----:B------:R-:W-:Y:S02]  /*56c0*/  @!P2 PRMT R57, R170, 0x5410, RZ ;  /* 0x00005410aa39a816 */ /* 0x000fe400000000ff */
[----:B------:R-:W-:Y:S02]  /*56d0*/  ISETP.LE.U32.AND P2, PT, R4, UR12, PT ;  /* 0x0000000c04007c0c */ /* 0x000fe4000bf43070 */
[----:B------:R-:W-:Y:S01]  /*56e0*/  SHF.R.U32.HI R4, RZ, 0x8, R22 ;  /* 0x00000008ff047819 */ /* 0x000fe20000011616 */
[----:B------:R-:W-:Y:S01]  /*56f0*/  MUFU.EX2 R7, R30 ;  /* 0x0000001e00077308 */ /* 0x000fe20000000800 */
[----:B------:R-:W-:Y:S02]  /*5700*/  @!P3 HADD2 R168, -R68.H0_H0, -RZ.H0_H0 ;  /* 0xa00000ff44a8b230 */ /* 0x000fe40000000900 */
[----:B------:R-:W-:-:S05]  /*5710*/  LOP3.LUT R4, R4, 0xffff, RZ, 0xc0, !PT ;  /* 0x0000ffff04047812 */ /* 0x000fca00078ec0ff */
[----:B------:R-:W1:Y:S01]  /*5720*/  MUFU.EX2 R6, R31 ;  /* 0x0000001f00067308 */ /* 0x000e620000000800 */
[----:B------:R-:W-:Y:S02]  /*5730*/  @!P3 PRMT R68, R168, 0x5410, RZ ;  /* 0x00005410a844b816 */ /* 0x000fe400000000ff */
[----:B------:R-:W-:-:S05]  /*5740*/  ISETP.LE.U32.AND P3, PT, R4, UR12, PT ;  /* 0x0000000c04007c0c */ /* 0x000fca000bf63070 */
[----:B------:R-:W4:Y:S01]  /*5750*/  MUFU.EX2 R5, R27 ;  /* 0x0000001b00057308 */ /* 0x000f220000000800 */
[----:B------:R-:W-:Y:S02]  /*5760*/  IMAD.MOV.U32 R167, RZ, RZ, R108 ;  /* 0x000000ffffa77224 */ /* 0x000fe400078e006c */
[----:B------:R-:W-:Y:S01]  /*5770*/  FADD.FTZ R8, R14, R8 ;  /* 0x000000080e087221 */ /* 0x000fe20000010000 */
[--C-:B------:R-:W-:Y:S01]  /*5780*/  FFMA.FTZ R164, R164, UR7, -R3.reuse ;  /* 0x00000007a4a47c23 */ /* 0x100fe20008010803 */
[----:B------:R-:W-:-:S03]  /*5790*/  FFMA.FTZ R156, R156, UR7, -R3 ;  /* 0x000000079c9c7c23 */ /* 0x000fc60008010803 */
[----:B------:R3:W4:Y:S01]  /*57a0*/  MUFU.EX2 R4, R29 ;  /* 0x0000001d00047308 */ /* 0x0007220000000800 */
        /* <DEDUP_REMOVED lines=30> */
[----:B------:R-:W-:Y:S01]  /*5990*/  MUFU.EX2 R14, R33 ;  /* 0x00000021000e7308 */ /* 0x000fe20000000800 */
[----:B------:R-:W-:Y:S01]  /*59a0*/  FADD.FTZ R12, R11, R12 ;  /* 0x0000000c0b0c7221 */ /* 0x000fe20000010000 */
[----:B------:R-:W-:Y:S01]  /*59b0*/  FADD.FTZ R11, R9, R8 ;  /* 0x00000008090b7221 */ /* 0x000fe20000010000 */
[----:B-1----:R-:W-:-:S05]  /*59c0*/  F2FP.F16.F32.PACK_AB R8, R6, R7 ;  /* 0x000000070608723e */ /* 0x002fca00000000ff */
[----:B------:R-:W1:Y:S01]  /*59d0*/  MUFU.EX2 R3, R32 ;  /* 0x0000002000037308 */ /* 0x000e620000000800 */
[C---:B---3--:R-:W-:Y:S01]  /*59e0*/  PRMT R29, R8.reuse, 0x7610, R29 ;  /* 0x00007610081d7816 */ /* 0x048fe2000000001d */
[----:B------:R-:W-:Y:S01]  /*59f0*/  UIADD3 UR31, UR6, 0x1, URZ ;  /* 0x00000001061f7890 */ /* 0x000fe2000fffe03f */
[----:B------:R-:W-:Y:S01]  /*5a00*/  PRMT R30, R8, 0x7632, R30 ;  /* 0x00007632081e7816 */ /* 0x000fe2000000001e */
[----:B----4-:R-:W-:Y:S01]  /*5a10*/  FADD.FTZ R8, R5, R12 ;  /* 0x0000000c05087221 */ /* 0x010fe20000010000 */
[C---:B------:R-:W-:Y:S01]  /*5a20*/  F2FP.F16.F32.PACK_AB R9, R4.reuse, R5 ;  /* 0x000000050409723e */ /* 0x040fe200000000ff */
[----:B------:R-:W-:Y:S02]  /*5a30*/  ULOP3.LUT UR31, UR31, UR25, URZ, 0x3c, !UPT ;  /* 0x000000191f1f7292 */ /* 0x000fe4000f8e3c3f */
[----:B------:R-:W-:Y:S01]  /*5a40*/  FADD.FTZ R4, R4, R8 ;  /* 0x0000000804047221 */ /* 0x000fe20000010000 */
[C---:B------:R-:W-:Y:S02]  /*5a50*/  PRMT R59, R9.reuse, 0x7632, R59 ;  /* 0x00007632093b7816 */ /* 0x040fe4000000003b */
[----:B------:R-:W-:Y:S01]  /*5a60*/  PRMT R56, R9, 0x7610, R56 ;  /* 0x0000761009387816 */ /* 0x000fe20000000038 */
[----:B------:R-:W-:Y:S01]  /*5a70*/  FADD.FTZ R9, R10, R11 ;  /* 0x0000000b0a097221 */ /* 0x000fe20000010000 */
[----:B-1----:R-:W-:Y:S01]  /*5a80*/  F2FP.F16.F32.PACK_AB R5, R14, R3 ;  /* 0x000000030e05723e */ /* 0x002fe200000000ff */
[----:B------:R-:W-:Y:S01]  /*5a90*/  FADD.FTZ R16, R3, R4 ;  /* 0x0000000403107221 */ /* 0x000fe20000010000 */
[----:B--2---:R-:W-:Y:S01]  /*5aa0*/  LOP3.LUT R3, R135, UR31, RZ, 0x3c, !PT ;  /* 0x0000001f87037c12 */ /* 0x004fe2000f8e3cff */
[----:B------:R-:W-:-:S04]  /*5ab0*/  FADD.FTZ R7, R7, R9 ;  /* 0x0000000907077221 */ /* 0x000fc80000010000 */
[----:B------:R-:W-:-:S04]  /*5ac0*/  IMAD.WIDE.U32 R38, R3, -0x326172a9, RZ ;  /* 0xcd9e8d5703267825 */ /* 0x000fc800078e00ff */
[----:B------:R-:W-:Y:S01]  /*5ad0*/  FADD.FTZ R15, R6, R7 ;  /* 0x00000007060f7221 */ /* 0x000fe20000010000 */
[----:B------:R-:W-:Y:S02]  /*5ae0*/  LOP3.LUT R4, R39, UR28, R196, 0x96, !PT ;  /* 0x0000001c27047c12 */ /* 0x000fe4000f8e96c4 */
[----:B------:R-:W-:Y:S02]  /*5af0*/  LOP3.LUT R6, R47, UR26, R38, 0x96, !PT ;  /* 0x0000001a2f067c12 */ /* 0x000fe4000f8e9626 */
[C---:B------:R-:W-:Y:S02]  /*5b00*/  PRMT R165, R5.reuse, 0x7632, R165 ;  /* 0x0000763205a57816 */ /* 0x040fe400000000a5 */
[----:B------:R-:W-:Y:S01]  /*5b10*/  PRMT R175, R5, 0x7610, R175 ;  /* 0x0000761005af7816 */ /* 0x000fe200000000af */
        /* <DEDUP_REMOVED lines=13> */
[----:B------:R-:W-:Y:S02]  /*5bf0*/  @!P1 HADD2 R166, -R61.H0_H0, -RZ.H0_H0 ;  /* 0xa00000ff3da69230 */ /* 0x000fe40000000900 */
[----:B------:R-:W-:-:S04]  /*5c00*/  IMAD.WIDE.U32 R4, R4, -0x326172a9, RZ ;  /* 0xcd9e8d5704047825 */ /* 0x000fc800078e00ff */
[----:B------:R-:W-:Y:S01]  /*5c10*/  @!P2 HADD2 R159, -R175.H0_H0, -RZ.H0_H0 ;  /* 0xa00000ffaf9fa230 */ /* 0x000fe20000000900 */
[----:B------:R-:W-:Y:S02]  /*5c20*/  @!P1 PRMT R61, R166, 0x5410, RZ ;  /* 0x00005410a63d9816 */ /* 0x000fe400000000ff */
[----:B------:R-:W-:Y:S02]  /*5c30*/  LOP3.LUT R3, R5, UR33, R6, 0x96, !PT ;  /* 0x0000002105037c12 */ /* 0x000fe4000f8e9606 */
[----:B------:R-:W-:Y:S02]  /*5c40*/  ISETP.LE.U32.AND P1, PT, R17, UR12, PT ;  /* 0x0000000c11007c0c */ /* 0x000fe4000bf23070 */
[----:B------:R-:W-:Y:S02]  /*5c50*/  LOP3.LUT R6, R3, 0xff, RZ, 0xc0, !PT ;  /* 0x000000ff03067812 */ /* 0x000fe400078ec0ff */
[----:B------:R-:W-:Y:S02]  /*5c60*/  PRMT R32, R175, 0x5410, R165 ;  /* 0x00005410af207816 */ /* 0x000fe400000000a5 */
[----:B------:R-:W-:-:S02]  /*5c70*/  @!P2 PRMT R175, R159, 0x5410, RZ ;  /* 0x000054109fafa816 */ /* 0x000fc400000000ff */
[----:B------:R-:W-:Y:S02]  /*5c80*/  ISETP.LE.U32.AND P2, PT, R6, UR12, PT ;  /* 0x0000000c06007c0c */ /* 0x000fe4000bf43070 */
[----:B------:R-:W-:Y:S01]  /*5c90*/  LOP3.LUT R6, R3, 0xffff, RZ, 0xc0, !PT ;  /* 0x0000ffff03067812 */ /* 0x000fe200078ec0ff */
[----:B------:R-:W-:Y:S01]  /*5ca0*/  @!P3 HADD2 R122, -R30.H0_H0, -RZ.H0_H0 ;  /* 0xa00000ff1e7ab230 */ /* 0x000fe20000000900 */
[----:B------:R-:W-:Y:S02]  /*5cb0*/  LOP3.LUT R13, R7, UR23, R8, 0x96, !PT ;  /* 0x00000017070d7c12 */ /* 0x000fe4000f8e9608 */
[----:B------:R-:W-:Y:S01]  /*5cc0*/  SHF.R.U32.HI R6, RZ, 0x8, R6 ;  /* 0x00000008ff067819 */ /* 0x000fe20000011606 */
[----:B------:R-:W-:Y:S01]  /*5cd0*/  @!P1 HADD2 R157, -R165.H0_H0, -RZ.H0_H0 ;  /* 0xa00000ffa59d9230 */ /* 0x000fe20000000900 */
[----:B------:R-:W-:Y:S02]  /*5ce0*/  SHF.R.U32.HI R7, RZ, 0x18, R3 ;  /* 0x00000018ff077819 */ /* 0x000fe40000011603 */
[----:B------:R-:W-:-:S02]  /*5cf0*/  LOP3.LUT R6, R6, 0xffff, RZ, 0xc0, !PT ;  /* 0x0000ffff06067812 */ /* 0x000fc400078ec0ff */
[----:B------:R-:W-:Y:S01]  /*5d00*/  SHF.R.U32.HI R3, RZ, 0x10, R3 ;  /* 0x00000010ff037819 */ /* 0x000fe20000011603 */
[----:B------:R-:W-:Y:S01]  /*5d10*/  IMAD.MOV.U32 R166, RZ, RZ, R221 ;  /* 0x000000ffffa67224 */ /* 0x000fe200078e00dd */
[----:B------:R-:W-:Y:S02]  /*5d20*/  PRMT R221, R29, 0x5410, R30 ;  /* 0x000054101ddd7816 */ /* 0x000fe4000000001e */
[----:B------:R-:W-:Y:S01]  /*5d30*/  @!P1 PRMT R165, R157, 0x5410, RZ ;  /* 0x000054109da59816 */ /* 0x000fe200000000ff */
[----:B------:R-:W-:Y:S01]  /*5d40*/  @!P4 HADD2 R123, -R29.H0_H0, -RZ.H0_H0 ;  /* 0xa00000ff1d7bc230 */ /* 0x000fe20000000900 */
[----:B------:R-:W-:Y:S02]  /*5d50*/  @!P3 PRMT R30, R122, 0x5410, RZ ;  /* 0x000054107a1eb816 */ /* 0x000fe400000000ff */
[----:B------:R-:W-:Y:S02]  /*5d60*/  ISETP.LE.U32.AND P1, PT, R7, UR12, PT ;  /* 0x0000000c07007c0c */ /* 0x000fe4000bf23070 */
[----:B------:R-:W-:-:S02]  /*5d70*/  ISETP.LE.U32.AND P3, PT, R6, UR12, PT ;  /* 0x0000000c06007c0c */ /* 0x000fc4000bf63070 */
[----:B------:R-:W-:Y:S01]  /*5d80*/  LOP3.LUT R7, R3, 0xff, RZ, 0xc0, !PT ;  /* 0x000000ff03077812 */ /* 0x000fe200078ec0ff */
[----:B------:R-:W1:Y:S01]  /*5d90*/  MUFU.EX2 R6, R85 ;  /* 0x0000005500067308 */ /* 0x000e620000000800 */
[----:B------:R-:W-:Y:S01]  /*5da0*/  @!P6 HADD2 R158, -R56.H0_H0, -RZ.H0_H0 ;  /* 0xa00000ff389ee230 */ /* 0x000fe20000000900 */
[----:B------:R-:W-:-:S06]  /*5db0*/  @!P4 PRMT R29, R123, 0x5410, RZ ;  /* 0x000054107b1dc816 */ /* 0x000fcc00000000ff */
[----:B------:R-:W2:Y:S01]  /*5dc0*/  MUFU.EX2 R3, R83 ;  /* 0x0000005300037308 */ /* 0x000ea20000000800 */
[----:B------:R-:W-:Y:S02]  /*5dd0*/  ISETP.LE.U32.AND P4, PT, R7, UR12, PT ;  /* 0x0000000c07007c0c */ /* 0x000fe4000bf83070 */
[----:B------:R-:W-:Y:S02]  /*5de0*/  LOP3.LUT R7, R4, 0xff, RZ, 0xc0, !PT ;  /* 0x000000ff04077812 */ /* 0x000fe400078ec0ff */
[----:B------:R-:W-:Y:S01]  /*5df0*/  PRMT R27, R56, 0x5410, R59 ;  /* 0x00005410381b7816 */ /* 0x000fe2000000003b */
[----:B------:R-:W-:Y:S01]  /*5e00*/  @!P5 HADD2 R161, -R59.H0_H0, -RZ.H0_H0 ;  /* 0xa00000ff3ba1d230 */ /* 0x000fe20000000900 */
[----:B------:R-:W-:Y:S02]  /*5e10*/  @!P6 PRMT R56, R158, 0x5410, RZ ;  /* 0x000054109e38e816 */ /* 0x000fe400000000ff */
[----:B------:R-:W-:Y:S02]  /*5e20*/  ISETP.LE.U32.AND P6, PT, R7, UR12, PT ;  /* 0x0000000c07007c0c */ /* 0x000fe4000bfc3070 */
[----:B------:R-:W-:-:S02]  /*5e30*/  SHF.R.U32.HI R7, RZ, 0x18, R4 ;  /* 0x00000018ff077819 */ /* 0x000fc40000011604 */
[----:B------:R-:W-:Y:S02]  /*5e40*/  @!P5 PRMT R59, R161, 0x5410, RZ ;  /* 0x00005410a13bd816 */ /* 0x000fe400000000ff */
[----:B------:R-:W-:Y:S02]  /*5e50*/  LOP3.LUT R11, R4, 0xffff, RZ, 0xc0, !PT ;  /* 0x0000ffff040b7812 */ /* 0x000fe400078ec0ff */
[----:B------:R-:W-:Y:S01]  /*5e60*/  SHF.R.U32.HI R12, RZ, 0x10, R4 ;  /* 0x00000010ff0c7819 */ /* 0x000fe20000011604 */
[----:B-1----:R-:W-:Y:S01]  /*5e70*/  FADD.FTZ R4, R6, R15 ;  /* 0x0000000f06047221 */ /* 0x002fe20000010000 */
[----:B------:R-:W-:Y:S02]  /*5e80*/  ISETP.LE.U32.AND P5, PT, R7, UR12, PT ;  /* 0x0000000c07007c0c */ /* 0x000fe4000bfa3070 */
[C---:B--2---:R-:W-:Y:S01]  /*5e90*/  F2FP.F16.F32.PACK_AB R8, R3.reuse, R6 ;  /* 0x000000060308723e */ /* 0x044fe200000000ff */
[----:B------:R-:W1:Y:S01]  /*5ea0*/  MUFU.EX2 R7, R52 ;  /* 0x0000003400077308 */ /* 0x000e620000000800 */
[----:B------:R-:W-:Y:S01]  /*5eb0*/  FADD.FTZ R9, R14, R16 ;  /* 0x000000100e097221 */ /* 0x000fe20000010000 */
[----:B------:R-:W-:Y:S01]  /*5ec0*/  FADD.FTZ R14, R3, R4 ;  /* 0x00000004030e7221 */ /* 0x000fe20000010000 */
[----:B------:R-:W-:-:S05]  /*5ed0*/  PRMT R20, R8, 0x7610, R20 ;  /* 0x0000761008147816 */ /* 0x000fca0000000014 */
[----:B------:R-:W2:Y:S01]  /*5ee0*/  MUFU.EX2 R6, R53 ;  /* 0x0000003500067308 */ /* 0x000ea20000000800 */
[----:B------:R-:W-:-:S04]  /*5ef0*/  IMAD.WIDE.U32 R4, R13, -0x2daee0ad, RZ ;  /* 0xd2511f530d047825 */ /* 0x000fc800078e00ff */
[----:B------:R-:W-:Y:S01]  /*5f00*/  @!P2 HADD2 R172, -R20.H0_H0, -RZ.H0_H0 ;  /* 0xa00000ff14aca230 */ /* 0x000fe20000000900 */
[----:B------:R-:W-:Y:S02]  /*5f10*/  PRMT R159, R8, 0x7632, R159 ;  /* 0x00007632089f7816 */ /* 0x000fe4000000009f */
[----:B------:R-:W-:Y:S02]  /*5f20*/  LOP3.LUT R8, R4, 0xff, RZ, 0xc0, !PT ;  /* 0x000000ff04087812 */ /* 0x000fe400078ec0ff */
[----:B------:R-:W-:Y:S02]  /*5f30*/  PRMT R18, R20, 0x5410, R159 ;  /* 0x0000541014127816 */ /* 0x000fe4000000009f */
[----:B------:R-:W-:Y:S02]  /*5f40*/  @!P2 PRMT R20, R172, 0x5410, RZ ;  /* 0x00005410ac14a816 */ /* 0x000fe400000000ff */
[----:B------:R-:W-:Y:S02]  /*5f50*/  LOP3.LUT R15, R4, 0xffff, RZ, 0xc0, !PT ;  /* 0x0000ffff040f7812 */ /* 0x000fe400078ec0ff */
[----:B------:R-:W-:-:S02]  /*5f60*/  SHF.R.U32.HI R17, RZ, 0x10, R4 ;  /* 0x00000010ff117819 */ /* 0x000fc40000011604 */
[----:B------:R-:W-:Y:S02]  /*5f70*/  SHF.R.U32.HI R16, RZ, 0x18, R4 ;  /* 0x00000018ff107819 */ /* 0x000fe40000011604 */
[----:B------:R-:W-:Y:S01]  /*5f80*/  LOP3.LUT R3, R5, UR32, R10, 0x96, !PT ;  /* 0x0000002005037c12 */ /* 0x000fe2000f8e960a */
[----:B-1----:R-:W-:Y:S01]  /*5f90*/  FADD.FTZ R5, R7, R9 ;  /* 0x0000000907057221 */ /* 0x002fe20000010000 */
[----:B------:R-:W-:Y:S02]  /*5fa0*/  ISETP.LE.U32.AND P2, PT, R8, UR12, PT ;  /* 0x0000000c08007c0c */ /* 0x000fe4000bf43070 */
[----:B------:R-:W-:Y:S01]  /*5fb0*/  SHF.R.U32.HI R4, RZ, 0x8, R11 ;  /* 0x00000008ff047819 */ /* 0x000fe2000001160b */
[----:B------:R-:W-:Y:S01]  /*5fc0*/  MUFU.EX2 R8, R80 ;  /* 0x0000005000087308 */ /* 0x000fe20000000800 */
[----:B--2---:R-:W-:Y:S01]  /*5fd0*/  F2FP.F16.F32.PACK_AB R7, R6, R7 ;  /* 0x000000070607723e */ /* 0x004fe200000000ff */
[----:B------:R-:W-:-:S06]  /*5fe0*/  @!P3 HADD2 R173, -R159.H0_H0, -RZ.H0_H0 ;  /* 0xa00000ff9fadb230 */ /* 0x000fcc0000000900 */
[----:B------:R-:W1:Y:S01]  /*5ff0*/  MUFU.EX2 R11, R77 ;  /* 0x0000004d000b7308 */ /* 0x000e620000000800 */
[----:B------:R-:W-:Y:S02]  /*6000*/  PRMT R215, R7, 0x7632, R215 ;  /* 0x0000763207d77816 */ /* 0x000fe400000000d7 */
[----:B------:R-:W-:Y:S02]  /*6010*/  LOP3.LUT R4, R4, 0xffff, RZ, 0xc0, !PT ;  /* 0x0000ffff04047812 */ /* 0x000fe400078ec0ff */
[----:B------:R-:W-:Y:S01]  /*6020*/  @!P3 PRMT R159, R173, 0x5410, RZ ;  /* 0x00005410ad9fb816 */ /* 0x000fe200000000ff */
[----:B------:R-:W-:Y:S01]  /*6030*/  @!P1 HADD2 R177, -R215.H0_H0, -RZ.H0_H0 ;  /* 0xa00000ffd7b19230 */ /* 0x000fe20000000900 */
[----:B------:R-:W-:Y:S02]  /*6040*/  PRMT R53, R7, 0x7610, R53 ;  /* 0x0000761007357816 */ /* 0x000fe40000000035 */
[----:B------:R-:W-:Y:S02]  /*6050*/  ISETP.LE.U32.AND P3, PT, R4, UR12, PT ;  /* 0x0000000c04007c0c */ /* 0x000fe4000bf63070 */
[----:B------:R-:W-:-:S02]  /*6060*/  LOP3.LUT R4, R12, 0xff, RZ, 0xc0, !PT ;  /* 0x000000ff0c047812 */ /* 0x000fc400078ec0ff */
[----:B------:R-:W-:Y:S02]  /*6070*/  PRMT R163, R53, 0x5410, R215 ;  /* 0x0000541035a37816 */ /* 0x000fe400000000d7 */
[----:B------:R-:W-:Y:S01]  /*6080*/  @!P1 PRMT R215, R177, 0x5410, RZ ;  /* 0x00005410b1d79816 */ /* 0x000fe200000000ff */
[----:B------:R-:W-:Y:S01]  /*6090*/  FADD.FTZ R7, R6, R5 ;  /* 0x0000000506077221 */ /* 0x000fe20000010000 */
[----:B------:R-:W-:Y:S02]  /*60a0*/  ISETP.LE.U32.AND P1, PT, R4, UR12, PT ;  /* 0x0000000c04007c0c */ /* 0x000fe4000bf23070 */
[----:B-1----:R-:W-:Y:S02]  /*60b0*/  F2FP.F16.F32.PACK_AB R4, R11, R8 ;  /* 0x000000080b04723e */ /* 0x002fe400000000ff */
[----:B------:R-:W-:Y:S02]  /*60c0*/  SHF.R.U32.HI R5, RZ, 0x10, R3 ;  /* 0x00000010ff057819 */ /* 0x000fe40000011603 */
[----:B------:R-:W-:-:S02]  /*60d0*/  PRMT R217, R4, 0x7610, R217 ;  /* 0x0000761004d97816 */ /* 0x000fc400000000d9 */
[----:B------:R-:W-:Y:S02]  /*60e0*/  PRMT R52, R4, 0x7632, R52 ;  /* 0x0000763204347816 */ /* 0x000fe40000000034 */
[----:B------:R-:W1:Y:S01]  /*60f0*/  MUFU.EX2 R4, R92 ;  /* 0x0000005c00047308 */ /* 0x000e620000000800 */
[----:B------:R-:W-:Y:S01]  /*6100*/  LOP3.LUT R6, R5, 0xff, RZ, 0xc0, !PT ;  /* 0x000000ff05067812 */ /* 0x000fe200078ec0ff */
[----:B------:R-:W-:-:S06]  /*6110*/  @!P4 HADD2 R176, -R53.H0_H0, -RZ.H0_H0 ;  /* 0xa00000ff35b0c230 */ /* 0x000fcc0000000900 */
[----:B------:R-:W2:Y:S01]  /*6120*/  MUFU.EX2 R5, R89 ;  /* 0x0000005900057308 */ /* 0x000ea20000000800 */
[----:B------:R-:W-:Y:S01]  /*6130*/  @!P4 PRMT R53, R176, 0x5410, RZ ;  /* 0x00005410b035c816 */ /* 0x000fe200000000ff */
[----:B------:R-:W-:Y:S01]  /*6140*/  FADD.FTZ R13, R8, R14 ;  /* 0x0000000e080d7221 */ /* 0x000fe20000010000 */
[----:B------:R-:W-:Y:S01]  /*6150*/  ISETP.LE.U32.AND P4, PT, R6, UR12, PT ;  /* 0x0000000c06007c0c */ /* 0x000fe2000bf83070 */
[----:B------:R-:W-:Y:S01]  /*6160*/  @!P6 HADD2 R179, -R217.H0_H0, -RZ.H0_H0 ;  /* 0xa00000ffd9b3e230 */ /* 0x000fe20000000900 */
[C---:B------:R-:W-:Y:S02]  /*6170*/  LOP3.LUT R6, R3.reuse, 0xff, RZ, 0xc0, !PT ;  /* 0x000000ff03067812 */ /* 0x040fe400078ec0ff */
[----:B------:R-:W-:Y:S02]  /*6180*/  SHF.R.U32.HI R8, RZ, 0x18, R3 ;  /* 0x00000018ff087819 */ /* 0x000fe40000011603 */
[----:B------:R-:W-:Y:S01]  /*6190*/  LOP3.LUT R3, R3, 0xffff, RZ, 0xc0, !PT ;  /* 0x0000ffff03037812 */ /* 0x000fe200078ec0ff */
[----:B-1----:R-:W-:Y:S01]  /*61a0*/  FADD.FTZ R12, R4, R7 ;  /* 0x00000007040c7221 */ /* 0x002fe20000010000 */
[----:B------:R-:W-:-:S02]  /*61b0*/  PRMT R220, R217, 0x5410, R52 ;  /* 0x00005410d9dc7816 */ /* 0x000fc40000000034 */
[----:B------:R-:W-:Y:S01]  /*61c0*/  @!P6 PRMT R217, R179, 0x5410, RZ ;  /* 0x00005410b3d9e816 */ /* 0x000fe200000000ff */
[----:B------:R-:W-:Y:S01]  /*61d0*/  MUFU.EX2 R9, R73 ;  /* 0x0000004900097308 */ /* 0x000fe20000000800 */
[----:B------:R-:W-:Y:S02]  /*61e0*/  ISETP.LE.U32.AND P6, PT, R6, UR12, PT ;  /* 0x0000000c06007c0c */ /* 0x000fe4000bfc3070 */
[----:B--2---:R-:W-:Y:S02]  /*61f0*/  F2FP.F16.F32.PACK_AB R7, R5, R4 ;  /* 0x000000040507723e */ /* 0x004fe400000000ff */
[----:B------:R-:W-:-:S03]  /*6200*/  SHF.R.U32.HI R4, RZ, 0x8, R3 ;  /* 0x00000008ff047819 */ /* 0x000fc60000011603 */
[----:B------:R-:W1:Y:S01]  /*6210*/  MUFU.EX2 R6, R72 ;  /* 0x0000004800067308 */ /* 0x000e620000000800 */
[----:B------:R-:W-:-:S07]  /*6220*/  PRMT R136, R7, 0x7632, R136 ;  /* 0x0000763207887816 */ /* 0x000fce0000000088 */
[----:B------:R-:W-:Y:S01]  /*6230*/  MUFU.EX2 R3, R86 ;  /* 0x0000005600037308 */ /* 0x000fe20000000800 */
[----:B------:R-:W-:-:S07]  /*6240*/  @!P3 HADD2 R178, -R52.H0_H0, -RZ.H0_H0 ;  /* 0xa00000ff34b2b230 */ /* 0x000fce0000000900 */
[----:B------:R-:W2:Y:S01]  /*6250*/  MUFU.EX2 R10, R82 ;  /* 0x00000052000a7308 */ /* 0x000ea20000000800 */
[----:B------:R-:W-:Y:S01]  /*6260*/  @!P5 HADD2 R180, -R136.H0_H0, -RZ.H0_H0 ;  /* 0xa00000ff88b4d230 */ /* 0x000fe20000000900 */
[----:B------:R-:W-:Y:S01]  /*6270*/  PRMT R158, R7, 0x7610, R158 ;  /* 0x00007610079e7816 */ /* 0x000fe2000000009e */
[----:B------:R-:W-:Y:S01]  /*6280*/  IMAD.MOV.U32 R22, RZ, RZ, R0 ;  /* 0x000000ffff167224 */ /* 0x000fe200078e0000 */
[----:B------:R-:W-:Y:S01]  /*6290*/  @!P3 PRMT R52, R178, 0x5410, RZ ;  /* 0x00005410b234b816 */ /* 0x000fe200000000ff */
[----:B------:R-:W-:Y:S01]  /*62a0*/  FADD.FTZ R12, R5, R12 ;  /* 0x0000000c050c7221 */ /* 0x000fe20000010000 */
[----:B------:R-:W-:Y:S02]  /*62b0*/  LOP3.LUT R4, R4, 0xffff, RZ, 0xc0, !PT ;  /* 0x0000ffff04047812 */ /* 0x000fe400078ec0ff */
[----:B------:R-:W-:Y:S01]  /*62c0*/  ISETP.LE.U32.AND P3, PT, R8, UR12, PT ;  /* 0x0000000c08007c0c */ /* 0x000fe2000bf63070 */
[----:B------:R3:W-:Y:S01]  /*62d0*/  MUFU.EX2 R5, R67 ;  /* 0x0000004300057308 */ /* 0x0007e20000000800 */
[----:B------:R-:W-:-:S02]  /*62e0*/  PRMT R0, R158, 0x5410, R136 ;  /* 0x000054109e007816 */ /* 0x000fc40000000088 */
[----:B------:R-:W-:Y:S02]  /*62f0*/  @!P5 PRMT R136, R180, 0x5410, RZ ;  /* 0x00005410b488d816 */ /* 0x000fe400000000ff */
[----:B------:R-:W-:-:S03]  /*6300*/  ISETP.LE.U32.AND P5, PT, R4, UR12, PT ;  /* 0x0000000c04007c0c */ /* 0x000fc6000bfa3070 */
[----:B------:R-:W4:Y:S01]  /*6310*/  MUFU.EX2 R8, R65 ;  /* 0x0000004100087308 */ /* 0x000f220000000800 */
[----:B-1----:R-:W-:Y:S01]  /*6320*/  F2FP.F16.F32.PACK_AB R4, R9, R6 ;  /* 0x000000060904723e */ /* 0x002fe200000000ff */
[----:B------:R-:W-:Y:S01]  /*6330*/  FADD.FTZ R11, R11, R13 ;  /* 0x0000000d0b0b7221 */ /* 0x000fe20000010000 */
[----:B--2---:R-:W-:Y:S02]  /*6340*/  F2FP.F16.F32.PACK_AB R7, R10, R3 ;  /* 0x000000030a07723e */ /* 0x004fe400000000ff */
[----:B------:R-:W-:Y:S01]  /*6350*/  PRMT R19, R4, 0x7610, R19 ;  /* 0x0000761004137816 */ /* 0x000fe20000000013 */
[----:B------:R-:W-:Y:S01]  /*6360*/  FADD.FTZ R11, R6, R11 ;  /* 0x0000000b060b7221 */ /* 0x000fe20000010000 */
[----:B------:R-:W-:Y:S02]  /*6370*/  PRMT R28, R7, 0x7632, R28 ;  /* 0x00007632071c7816 */ /* 0x000fe4000000001c */
[----:B---3--:R-:W-:Y:S01]  /*6380*/  PRMT R67, R4, 0x7632, R67 ;  /* 0x0000763204437816 */ /* 0x008fe20000000043 */
[----:B------:R-:W-:Y:S01]  /*6390*/  MUFU.EX2 R6, R76 ;  /* 0x0000004c00067308 */ /* 0x000fe20000000800 */
[----:B------:R-:W-:-:S02]  /*63a0*/  SHF.R.U32.HI R4, RZ, 0x8, R15 ;  /* 0x00000008ff047819 */ /* 0x000fc4000001160f */
[----:B------:R-:W-:Y:S01]  /*63b0*/  PRMT R80, R7, 0x7610, R80 ;  /* 0x0000761007507816 */ /* 0x000fe20000000050 */
[----:B------:R-:W-:Y:S01]  /*63c0*/  @!P1 HADD2 R181, -R158.H0_H0, -RZ.H0_H0 ;  /* 0xa00000ff9eb59230 */ /* 0x000fe20000000900 */
[----:B------:R-:W-:-:S03]  /*63d0*/  LOP3.LUT R4, R4, 0xffff, RZ, 0xc0, !PT ;  /* 0x0000ffff04047812 */ /* 0x000fc600078ec0ff */
[----:B------:R1:W2:Y:S01]  /*63e0*/  MUFU.EX2 R7, R79 ;  /* 0x0000004f00077308 */ /* 0x0002a20000000800 */
[----:B------:R-:W-:Y:S02]  /*63f0*/  @!P1 PRMT R158, R181, 0x5410, RZ ;  /* 0x00005410b59e9816 */ /* 0x000fe400000000ff */
[----:B------:R-:W-:Y:S02]  /*6400*/  ISETP.LE.U32.AND P1, PT, R4, UR12, PT ;  /* 0x0000000c04007c0c */ /* 0x000fe4000bf23070 */
[----:B----4-:R-:W-:Y:S01]  /*6410*/  F2FP.F16.F32.PACK_AB R4, R8, R5 ;  /* 0x000000050804723e */ /* 0x010fe200000000ff */
[----:B------:R-:W-:Y:S02]  /*6420*/  @!P4 HADD2 R183, -R80.H0_H0, -RZ.H0_H0 ;  /* 0xa00000ff50b7c230 */ /* 0x000fe40000000900 */
[----:B------:R-:W-:Y:S01]  /*6430*/  IMAD.MOV.U32 R157, RZ, RZ, R22 ;  /* 0x000000ffff9d7224 */ /* 0x000fe200078e0016 */
[C---:B------:R-:W-:Y:S02]  /*6440*/  PRMT R222, R4.reuse, 0x7610, R222 ;  /* 0x0000761004de7816 */ /* 0x040fe400000000de */
[----:B------:R-:W-:-:S02]  /*6450*/  PRMT R77, R4, 0x7632, R77 ;  /* 0x00007632044d7816 */ /* 0x000fc4000000004d */
[----:B------:R-:W-:Y:S01]  /*6460*/  LOP3.LUT R4, R17, 0xff, RZ, 0xc0, !PT ;  /* 0x000000ff11047812 */ /* 0x000fe200078ec0ff */
[----:B-1----:R-:W-:Y:S02]  /*6470*/  IMAD.MOV.U32 R79, RZ, RZ, R28 ;  /* 0x000000ffff4f7224 */ /* 0x002fe400078e001c */
[----:B------:R-:W-:Y:S01]  /*6480*/  FADD.FTZ R12, R3, R12 ;  /* 0x0000000c030c7221 */ /* 0x000fe20000010000 */
[----:B------:R-:W-:Y:S01]  /*6490*/  IMAD.MOV.U32 R22, RZ, RZ, R214 ;  /* 0x000000ffff167224 */ /* 0x000fe200078e00d6 */
[----:B--2---:R-:W-:Y:S02]  /*64a0*/  F2FP.F16.F32.PACK_AB R3, R6, R7 ;  /* 0x000000070603723e */ /* 0x004fe400000000ff */
[----:B------:R-:W-:Y:S02]  /*64b0*/  PRMT R214, R80, 0x5410, R79 ;  /* 0x0000541050d67816 */ /* 0x000fe4000000004f */
[----:B------:R-:W-:Y:S02]  /*64c0*/  @!P4 PRMT R80, R183, 0x5410, RZ ;  /* 0x00005410b750c816 */ /* 0x000fe400000000ff */
[----:B------:R-:W-:-:S02]  /*64d0*/  ISETP.LE.U32.AND P4, PT, R4, UR12, PT ;  /* 0x0000000c04007c0c */ /* 0x000fc4000bf83070 */
[----:B------:R-:W1:Y:S01]  /*64e0*/  MUFU.EX2 R4, R62 ;  /* 0x0000003e00047308 */ /* 0x000e620000000800 */
[C---:B------:R-:W-:Y:S02]  /*64f0*/  PRMT R137, R3.reuse, 0x7610, R137 ;  /* 0x0000761003897816 */ /* 0x040fe40000000089 */
[----:B------:R-:W-:Y:S01]  /*6500*/  PRMT R218, R3, 0x7632, R218 ;  /* 0x0000763203da7816 */ /* 0x000fe200000000da */
[----:B------:R-:W-:-:S04]  /*6510*/  FADD.FTZ R9, R9, R11 ;  /* 0x0000000b09097221 */ /* 0x000fc80000010000 */
[----:B------:R-:W2:Y:S01]  /*6520*/  MUFU.EX2 R3, R87 ;  /* 0x0000005700037308 */ /* 0x000ea20000000800 */
[----:B------:R-:W-:Y:S01]  /*6530*/  FADD.FTZ R5, R5, R9 ;  /* 0x0000000905057221 */ /* 0x000fe20000010000 */
[----:B------:R-:W-:-:S03]  /*6540*/  UIADD3 UR30, UR6, 0x2, URZ ;  /* 0x00000002061e7890 */ /* 0x000fc6000fffe03f */
[----:B------:R-:W-:Y:S01]  /*6550*/  FADD.FTZ R5, R8, R5 ;  /* 0x0000000508057221 */ /* 0x000fe20000010000 */
[----:B------:R-:W-:-:S03]  /*6560*/  ULOP3.LUT UR30, UR30, UR25, URZ, 0x3c, !UPT ;  /* 0x000000191e1e7292 */ /* 0x000fc6000f8e3c3f */
[----:B-1----:R-:W-:Y:S01]  /*6570*/  FADD.FTZ R5, R4, R5 ;  /* 0x0000000504057221 */ /* 0x002fe20000010000 */
[----:B------:R-:W-:Y:S02]  /*6580*/  IMAD.MOV.U32 R73, RZ, RZ, R20 ;  /* 0x000000ffff497224 */ /* 0x000fe400078e0014 */
[----:B------:R-:W-:Y:S01]  /*6590*/  FADD.FTZ R9, R10, R12 ;  /* 0x0000000c0a097221 */ /* 0x000fe20000010000 */
[----:B------:R-:W-:Y:S02]  /*65a0*/  IMAD.MOV.U32 R20, RZ, RZ, R167 ;  /* 0x000000ffff147224 */ /* 0x000fe400078e00a7 */
[----:B------:R-:W-:Y:S02]  /*65b0*/  IMAD.MOV.U32 R167, RZ, RZ, R166 ;  /* 0x000000ffffa77224 */ /* 0x000fe400078e00a6 */
[C---:B--2---:R-:W-:Y:S01]  /*65c0*/  FADD.FTZ R15, R3.reuse, R5 ;  /* 0x00000005030f7221 */ /* 0x044fe20000010000 */
[----:B------:R-:W-:Y:S02]  /*65d0*/  F2FP.F16.F32.PACK_AB R17, R3, R4 ;  /* 0x000000040311723e */ /* 0x000fe400000000ff */
[----:B------:R-:W-:Y:S01]  /*65e0*/  LOP3.LUT R3, R135, UR30, RZ, 0x3c, !PT ;  /* 0x0000001e87037c12 */ /* 0x000fe2000f8e3cff */
[----:B------:R-:W-:-:S02]  /*65f0*/  IMAD.MOV.U32 R166, RZ, RZ, R34 ;  /* 0x000000ffffa67224 */ /* 0x000fc400078e0022 */
[----:B------:R-:W-:Y:S02]  /*6600*/  @!P3 HADD2 R182, -R28.H0_H0, -RZ.H0_H0 ;  /* 0xa00000ff1cb6b230 */ /* 0x000fe40000000900 */
[----:B------:R-:W-:Y:S02]  /*6610*/  IMAD.MOV.U32 R34, RZ, RZ, R35 ;  /* 0x000000ffff227224 */ /* 0x000fe400078e0023 */
[----:B------:R-:W-:Y:S01]  /*6620*/  FADD.FTZ R7, R7, R9 ;  /* 0x0000000907077221 */ /* 0x000fe20000010000 */
[----:B------:R-:W-:Y:S02]  /*6630*/  IMAD.MOV.U32 R35, RZ, RZ, R36 ;  /* 0x000000ffff237224 */ /* 0x000fe400078e0024 */
[----:B------:R-:W-:Y:S02]  /*6640*/  IMAD.MOV.U32 R28, RZ, RZ, R37 ;  /* 0x000000ffff1c7224 */ /* 0x000fe400078e0025 */
[----:B------:R-:W-:-:S04]  /*6650*/  IMAD.WIDE.U32 R36, R3, -0x326172a9, RZ ;  /* 0xcd9e8d5703247825 */ /* 0x000fc800078e00ff */
[----:B------:R-:W-:Y:S01]  /*6660*/  FADD.FTZ R13, R6, R7 ;  /* 0x00000007060d7221 */ /* 0x000fe20000010000 */
[----:B------:R-:W-:Y:S02]  /*6670*/  LOP3.LUT R4, R37, UR28, R196, 0x96, !PT ;  /* 0x0000001c25047c12 */ /* 0x000fe4000f8e96c4 */
[----:B------:R-:W-:-:S03]  /*6680*/  LOP3.LUT R6, R47, UR26, R36, 0x96, !PT ;  /* 0x0000001a2f067c12 */ /* 0x000fc6000f8e9624 */
        /* <DEDUP_REMOVED lines=14> */
[----:B------:R-:W-:-:S03]  /*6770*/  @!P3 PRMT R79, R182, 0x5410, RZ ;  /* 0x00005410b64fb816 */ /* 0x000fc600000000ff */
[----:B------:R-:W-:Y:S01]  /*6780*/  @!P4 HADD2 R189, -R137.H0_H0, -RZ.H0_H0 ;  /* 0xa00000ff89bdc230 */ /* 0x000fe20000000900 */
[----:B------:R-:W-:Y:S02]  /*6790*/  LOP3.LUT R3, R5, UR33, R6, 0x96, !PT ;  /* 0x0000002105037c12 */ /* 0x000fe4000f8e9606 */
[----:B------:R-:W-:Y:S02]  /*67a0*/  ISETP.LE.U32.AND P3, PT, R16, UR12, PT ;  /* 0x0000000c10007c0c */ /* 0x000fe4000bf63070 */
[----:B------:R-:W-:Y:S02]  /*67b0*/  LOP3.LUT R6, R3, 0xff, RZ, 0xc0, !PT ;  /* 0x000000ff03067812 */ /* 0x000fe400078ec0ff */
[----:B------:R-:W-:Y:S02]  /*67c0*/  PRMT R85, R137, 0x5410, R218 ;  /* 0x0000541089557816 */ /* 0x000fe400000000da */
[----:B------:R-:W-:Y:S02]  /*67d0*/  @!P4 PRMT R137, R189, 0x5410, RZ ;  /* 0x00005410bd89c816 */ /* 0x000fe400000000ff */
[----:B------:R-:W-:-:S02]  /*67e0*/  ISETP.LE.U32.AND P4, PT, R6, UR12, PT ;  /* 0x0000000c06007c0c */ /* 0x000fc4000bf83070 */
[----:B------:R-:W-:Y:S01]  /*67f0*/  LOP3.LUT R6, R3, 0xffff, RZ, 0xc0, !PT ;  /* 0x0000ffff03067812 */ /* 0x000fe200078ec0ff */
[----:B------:R-:W-:-:S03]  /*6800*/  @!P5 HADD2 R184, -R67.H0_H0, -RZ.H0_H0 ;  /* 0xa00000ff43b8d230 */ /* 0x000fc60000000900 */
[----:B------:R-:W-:Y:S01]  /*6810*/  SHF.R.U32.HI R6, RZ, 0x8, R6 ;  /* 0x00000008ff067819 */ /* 0x000fe20000011606 */
[----:B------:R-:W-:Y:S01]  /*6820*/  @!P3 HADD2 R187, -R218.H0_H0, -RZ.H0_H0 ;  /* 0xa00000ffdabbb230 */ /* 0x000fe20000000900 */
[--C-:B------:R-:W-:Y:S02]  /*6830*/  SHF.R.U32.HI R9, RZ, 0x10, R3.reuse ;  /* 0x00000010ff097819 */ /* 0x100fe40000011603 */
[----:B------:R-:W-:Y:S02]  /*6840*/  LOP3.LUT R6, R6, 0xffff, RZ, 0xc0, !PT ;  /* 0x0000ffff06067812 */ /* 0x000fe400078ec0ff */
[----:B------:R-:W-:Y:S02]  /*6850*/  SHF.R.U32.HI R3, RZ, 0x18, R3 ;  /* 0x00000018ff037819 */ /* 0x000fe40000011603 */
[----:B------:R-:W-:Y:S02]  /*6860*/  LOP3.LUT R14, R7, UR23, R8, 0x96, !PT ;  /* 0x00000017070e7c12 */ /* 0x000fe4000f8e9608 */
[----:B------:R-:W1:Y:S01]  /*6870*/  MUFU.EX2 R8, R97 ;  /* 0x0000006100087308 */ /* 0x000e620000000800 */
[----:B------:R-:W-:-:S02]  /*6880*/  PRMT R31, R19, 0x5410, R67 ;  /* 0x00005410131f7816 */ /* 0x000fc40000000043 */
[----:B------:R-:W-:Y:S02]  /*6890*/  @!P5 PRMT R67, R184, 0x5410, RZ ;  /* 0x00005410b843d816 */ /* 0x000fe400000000ff */
[----:B------:R-:W-:-:S03]  /*68a0*/  @!P3 PRMT R218, R187, 0x5410, RZ ;  /* 0x00005410bbdab816 */ /* 0x000fc600000000ff */
[----:B------:R-:W2:Y:S01]  /*68b0*/  MUFU.EX2 R7, R70 ;  /* 0x0000004600077308 */ /* 0x000ea20000000800 */
[----:B------:R-:W-:Y:S01]  /*68c0*/  ISETP.LE.U32.AND P5, PT, R6, UR12, PT ;  /* 0x0000000c06007c0c */ /* 0x000fe2000bfa3070 */
[----:B------:R-:W-:Y:S01]  /*68d0*/  @!P6 HADD2 R185, -R19.H0_H0, -RZ.H0_H0 ;  /* 0xa00000ff13b9e230 */ /* 0x000fe20000000900 */
[----:B------:R-:W-:Y:S02]  /*68e0*/  ISETP.LE.U32.AND P3, PT, R3, UR12, PT ;  /* 0x0000000c03007c0c */ /* 0x000fe4000bf63070 */
[----:B------:R-:W-:-:S03]  /*68f0*/  LOP3.LUT R9, R9, 0xff, RZ, 0xc0, !PT ;  /* 0x000000ff09097812 */ /* 0x000fc600078ec0ff */
[----:B------:R-:W-:Y:S01]  /*6900*/  MUFU.EX2 R6, R71 ;  /* 0x0000004700067308 */ /* 0x000fe20000000800 */
[----:B------:R-:W-:Y:S01]  /*6910*/  @!P6 PRMT R19, R185, 0x5410, RZ ;  /* 0x00005410b913e816 */ /* 0x000fe200000000ff */
[----:B------:R-:W-:-:S06]  /*6920*/  @!P2 HADD2 R188, -R222.H0_H0, -RZ.H0_H0 ;  /* 0xa00000ffdebca230 */ /* 0x000fcc0000000900 */
[----:B------:R-:W3:Y:S01]  /*6930*/  MUFU.EX2 R3, R100 ;  /* 0x0000006400037308 */ /* 0x000ee20000000800 */
[----:B------:R-:W-:Y:S02]  /*6940*/  ISETP.LE.U32.AND P6, PT, R9, UR12, PT ;  /* 0x0000000c09007c0c */ /* 0x000fe4000bfc3070 */
[----:B------:R-:W-:Y:S02]  /*6950*/  LOP3.LUT R9, R4, 0xff, RZ, 0xc0, !PT ;  /* 0x000000ff04097812 */ /* 0x000fe400078ec0ff */
[----:B------:R-:W-:Y:S02]  /*6960*/  PRMT R92, R222, 0x5410, R77 ;  /* 0x00005410de5c7816 */ /* 0x000fe4000000004d */
[----:B------:R-:W-:Y:S02]  /*6970*/  @!P2 PRMT R222, R188, 0x5410, RZ ;  /* 0x00005410bcdea816 */ /* 0x000fe400000000ff */
[----:B------:R-:W-:Y:S02]  /*6980*/  ISETP.LE.U32.AND P2, PT, R9, UR12, PT ;  /* 0x0000000c09007c0c */ /* 0x000fe4000bf43070 */
[----:B------:R-:W-:-:S02]  /*6990*/  SHF.R.U32.HI R9, RZ, 0x18, R4 ;  /* 0x00000018ff097819 */ /* 0x000fc40000011604 */
[----:B------:R-:W-:Y:S01]  /*69a0*/  LOP3.LUT R11, R4, 0xffff, RZ, 0xc0, !PT ;  /* 0x0000ffff040b7812 */ /* 0x000fe200078ec0ff */
[----:B-1----:R-:W-:Y:S01]  /*69b0*/  FADD.FTZ R5, R8, R15 ;  /* 0x0000000f08057221 */ /* 0x002fe20000010000 */
[----:B------:R-:W-:Y:S01]  /*69c0*/  SHF.R.U32.HI R12, RZ, 0x10, R4 ;  /* 0x00000010ff0c7819 */ /* 0x000fe20000011604 */
[----:B--2---:R-:W-:Y:S01]  /*69d0*/  FADD.FTZ R4, R7, R13 ;  /* 0x0000000d07047221 */ /* 0x004fe20000010000 */
[----:B------:R-:W-:Y:S02]  /*69e0*/  @!P1 HADD2 R186, -R77.H0_H0, -RZ.H0_H0 ;  /* 0xa00000ff4dba9230 */ /* 0x000fe40000000900 */
[----:B---3--:R-:W-:Y:S01]  /*69f0*/  FADD.FTZ R16, R3, R5 ;  /* 0x0000000503107221 */ /* 0x008fe20000010000 */
[----:B------:R-:W-:Y:S01]  /*6a00*/  FADD.FTZ R13, R6, R4 ;  /* 0x00000004060d7221 */ /* 0x000fe20000010000 */
[----:B------:R-:W-:Y:S01]  /*6a10*/  IMAD.WIDE.U32 R4, R14, -0x2daee0ad, RZ ;  /* 0xd2511f530e047825 */ /* 0x000fe200078e00ff */
[----:B------:R-:W-:Y:S02]  /*6a20*/  @!P1 PRMT R77, R186, 0x5410, RZ ;  /* 0x00005410ba4d9816 */ /* 0x000fe400000000ff */
[----:B------:R-:W-:-:S02]  /*6a30*/  PRMT R219, R17, 0x7632, R219 ;  /* 0x0000763211db7816 */ /* 0x000fc400000000db */
[----:B------:R-:W-:Y:S02]  /*6a40*/  ISETP.LE.U32.AND P1, PT, R9, UR12, PT ;  /* 0x0000000c09007c0c */ /* 0x000fe4000bf23070 */
[----:B------:R-:W-:Y:S02]  /*6a50*/  F2FP.F16.F32.PACK_AB R7, R6, R7 ;  /* 0x000000070607723e */ /* 0x000fe400000000ff */
[C---:B------:R-:W-:Y:S02]  /*6a60*/  LOP3.LUT R6, R4.reuse, 0xff, RZ, 0xc0, !PT ;  /* 0x000000ff04067812 */ /* 0x040fe400078ec0ff */
[----:B------:R-:W-:Y:S02]  /*6a70*/  LOP3.LUT R15, R4, 0xffff, RZ, 0xc0, !PT ;  /* 0x0000ffff040f7812 */ /* 0x000fe400078ec0ff */
[--C-:B------:R-:W-:Y:S02]  /*6a80*/  SHF.R.U32.HI R14, RZ, 0x10, R4.reuse ;  /* 0x00000010ff0e7819 */ /* 0x100fe40000011604 */
[----:B------:R-:W-:-:S02]  /*6a90*/  SHF.R.U32.HI R9, RZ, 0x18, R4 ;  /* 0x00000018ff097819 */ /* 0x000fc40000011604 */
[----:B------:R-:W-:Y:S01]  /*6aa0*/  SHF.R.U32.HI R4, RZ, 0x8, R11 ;  /* 0x00000008ff047819 */ /* 0x000fe2000001160b */
[----:B------:R-:W-:Y:S01]  /*6ab0*/  @!P5 HADD2 R199, -R219.H0_H0, -RZ.H0_H0 ;  /* 0xa00000ffdbc7d230 */ /* 0x000fe20000000900 */
[----:B------:R-:W-:Y:S02]  /*6ac0*/  PRMT R82, R17, 0x7610, R82 ;  /* 0x0000761011527816 */ /* 0x000fe40000000052 */
[----:B------:R-:W-:Y:S01]  /*6ad0*/  PRMT R216, R7, 0x7632, R216 ;  /* 0x0000763207d87816 */ /* 0x000fe200000000d8 */
[----:B------:R-:W-:Y:S01]  /*6ae0*/  IMAD.MOV.U32 R97, RZ, RZ, R28 ;  /* 0x000000ffff617224 */ /* 0x000fe200078e001c */
[----:B------:R-:W-:Y:S02]  /*6af0*/  LOP3.LUT R4, R4, 0xffff, RZ, 0xc0, !PT ;  /* 0x0000ffff04047812 */ /* 0x000fe400078ec0ff */
[----:B------:R-:W-:Y:S01]  /*6b00*/  PRMT R28, R82, 0x5410, R219 ;  /* 0x00005410521c7816 */ /* 0x000fe200000000db */
[----:B------:R-:W-:Y:S01]  /*6b10*/  @!P3 HADD2 R198, -R216.H0_H0, -RZ.H0_H0 ;  /* 0xa00000ffd8c6b230 */ /* 0x000fe20000000900 */
[----:B------:R-:W-:-:S02]  /*6b20*/  @!P5 PRMT R219, R199, 0x5410, RZ ;  /* 0x00005410c7dbd816 */ /* 0x000fc400000000ff */
[----:B------:R-:W-:Y:S02]  /*6b30*/  ISETP.LE.U32.AND P5, PT, R4, UR12, PT ;  /* 0x0000000c04007c0c */ /* 0x000fe4000bfa3070 */
[----:B------:R-:W-:Y:S02]  /*6b40*/  PRMT R62, R7, 0x7610, R62 ;  /* 0x00007610073e7816 */ /* 0x000fe4000000003e */
[----:B------:R-:W-:Y:S02]  /*6b50*/  LOP3.LUT R4, R12, 0xff, RZ, 0xc0, !PT ;  /* 0x000000ff0c047812 */ /* 0x000fe400078ec0ff */
[----:B------:R-:W-:Y:S02]  /*6b60*/  F2FP.F16.F32.PACK_AB R8, R3, R8 ;  /* 0x000000080308723e */ /* 0x000fe400000000ff */
[----:B------:R-:W-:Y:S02]  /*6b70*/  PRMT R21, R62, 0x5410, R216 ;  /* 0x000054103e157816 */ /* 0x000fe400000000d8 */
[----:B------:R-:W-:-:S02]  /*6b80*/  LOP3.LUT R3, R5, UR32, R10, 0x96, !PT ;  /* 0x0000002005037c12 */ /* 0x000fc4000f8e960a */
[----:B------:R-:W-:Y:S01]  /*6b90*/  @!P3 PRMT R216, R198, 0x5410, RZ ;  /* 0x00005410c6d8b816 */ /* 0x000fe200000000ff */
[----:B------:R-:W1:Y:S01]  /*6ba0*/  MUFU.EX2 R5, R94 ;  /* 0x0000005e00057308 */ /* 0x000e620000000800 */
[----:B------:R-:W-:Y:S01]  /*6bb0*/  ISETP.LE.U32.AND P3, PT, R4, UR12, PT ;  /* 0x0000000c04007c0c */ /* 0x000fe2000bf63070 */
[----:B------:R-:W-:-:S06]  /*6bc0*/  @!P4 HADD2 R195, -R82.H0_H0, -RZ.H0_H0 ;  /* 0xa00000ff52c3c230 */ /* 0x000fcc0000000900 */
[----:B------:R-:W2:Y:S01]  /*6bd0*/  MUFU.EX2 R4, R90 ;  /* 0x0000005a00047308 */ /* 0x000ea20000000800 */
[----:B------:R-:W-:Y:S02]  /*6be0*/  @!P4 PRMT R82, R195, 0x5410, RZ ;  /* 0x00005410c352c816 */ /* 0x000fe400000000ff */
[----:B------:R-:W-:Y:S02]  /*6bf0*/  ISETP.LE.U32.AND P4, PT, R6, UR12, PT ;  /* 0x0000000c06007c0c */ /* 0x000fe4000bf83070 */
[----:B------:R-:W-:Y:S01]  /*6c00*/  SHF.R.U32.HI R6, RZ, 0x10, R3 ;  /* 0x00000010ff067819 */ /* 0x000fe20000011603 */
[----:B------:R-:W-:-:S03]  /*6c10*/  @!P6 HADD2 R200, -R62.H0_H0, -RZ.H0_H0 ;  /* 0xa00000ff3ec8e230 */ /* 0x000fc60000000900 */
[----:B------:R-:W-:Y:S02]  /*6c20*/  LOP3.LUT R6, R6, 0xff, RZ, 0xc0, !PT ;  /* 0x000000ff06067812 */ /* 0x000fe400078ec0ff */
[----:B------:R-:W-:Y:S02]  /*6c30*/  @!P6 PRMT R62, R200, 0x5410, RZ ;  /* 0x00005410c83ee816 */ /* 0x000fe400000000ff */
[----:B------:R-:W-:Y:S01]  /*6c40*/  ISETP.LE.U32.AND P6, PT, R6, UR12, PT ;  /* 0x0000000c06007c0c */ /* 0x000fe2000bfc3070 */
[----:B-1----:R-:W-:Y:S01]  /*6c50*/  FADD.FTZ R6, R5, R13 ;  /* 0x0000000d05067221 */ /* 0x002fe20000010000 */
[C---:B------:R-:W-:Y:S02]  /*6c60*/  PRMT R26, R8.reuse, 0x7610, R26 ;  /* 0x00007610081a7816 */ /* 0x040fe4000000001a */
[----:B------:R-:W-:Y:S02]  /*6c70*/  PRMT R139, R8, 0x7632, R139 ;  /* 0x00007632088b7816 */ /* 0x000fe4000000008b */
[----:B--2---:R-:W-:Y:S01]  /*6c80*/  F2FP.F16.F32.PACK_AB R5, R4, R5 ;  /* 0x000000050405723e */ /* 0x004fe200000000ff */
[----:B------:R-:W-:-:S02]  /*6c90*/  @!P2 HADD2 R203, -R26.H0_H0, -RZ.H0_H0 ;  /* 0xa00000ff1acba230 */ /* 0x000fc40000000900 */
[----:B------:R-:W-:Y:S01]  /*6ca0*/  FADD.FTZ R8, R4, R6 ;  /* 0x0000000604087221 */ /* 0x000fe20000010000 */
[----:B------:R-:W-:Y:S01]  /*6cb0*/  @!P5 HADD2 R202, -R139.H0_H0, -RZ.H0_H0 ;  /* 0xa00000ff8bcad230 */ /* 0x000fe20000000900 */
[C---:B------:R-:W-:Y:S02]  /*6cc0*/  PRMT R161, R5.reuse, 0x7632, R161 ;  /* 0x0000763205a17816 */ /* 0x040fe400000000a1 */
[----:B------:R-:W-:Y:S02]  /*6cd0*/  PRMT R100, R5, 0x7610, R100 ;  /* 0x0000761005647816 */ /* 0x000fe40000000064 */
[----:B------:R-:W-:Y:S02]  /*6ce0*/  LOP3.LUT R4, R3, 0xff, RZ, 0xc0, !PT ;  /* 0x000000ff03047812 */ /* 0x000fe400078ec0ff */
[----:B------:R-:W-:Y:S02]  /*6cf0*/  SHF.R.U32.HI R5, RZ, 0x18, R3 ;  /* 0x00000018ff057819 */ /* 0x000fe40000011603 */
[----:B------:R-:W-:-:S02]  /*6d00*/  PRMT R90, R26, 0x5410, R139 ;  /* 0x000054101a5a7816 */ /* 0x000fc4000000008b */
[----:B------:R-:W-:Y:S02]  /*6d10*/  @!P2 PRMT R26, R203, 0x5410, RZ ;  /* 0x00005410cb1aa816 */ /* 0x000fe400000000ff */
[----:B------:R-:W-:Y:S02]  /*6d20*/  @!P5 PRMT R139, R202, 0x5410, RZ ;  /* 0x00005410ca8bd816 */ /* 0x000fe400000000ff */
[----:B------:R-:W-:Y:S02]  /*6d30*/  ISETP.LE.U32.AND P2, PT, R4, UR12, PT ;  /* 0x0000000c04007c0c */ /* 0x000fe4000bf43070 */
[----:B------:R-:W-:Y:S01]  /*6d40*/  ISETP.LE.U32.AND P5, PT, R5, UR12, PT ;  /* 0x0000000c05007c0c */ /* 0x000fe2000bfa3070 */
[----:B------:R-:W-:Y:S01]  /*6d50*/  MUFU.EX2 R4, R190 ;  /* 0x000000be00047308 */ /* 0x000fe20000000800 */
[----:B------:R-:W-:-:S07]  /*6d60*/  LOP3.LUT R3, R3, 0xffff, RZ, 0xc0, !PT ;  /* 0x0000ffff03037812 */ /* 0x000fce00078ec0ff */
[----:B------:R-:W1:Y:S01]  /*6d70*/  MUFU.EX2 R5, R191 ;  /* 0x000000bf00057308 */ /* 0x000e620000000800 */
[----:B------:R-:W-:Y:S01]  /*6d80*/  SHF.R.U32.HI R3, RZ, 0x8, R3 ;  /* 0x00000008ff037819 */ /* 0x000fe20000011603 */
[----:B------:R-:W-:Y:S02]  /*6d90*/  @!P3 HADD2 R207, -R100.H0_H0, -RZ.H0_H0 ;  /* 0xa00000ff64cfb230 */ /* 0x000fe40000000900 */
[----:B------:R-:W-:Y:S01]  /*6da0*/  IMAD.MOV.U32 R65, RZ, RZ, R22 ;  /* 0x000000ffff417224 */ /* 0x000fe200078e0016 */
[----:B------:R-:W-:Y:S01]  /*6db0*/  LOP3.LUT R3, R3, 0xffff, RZ, 0xc0, !PT ;  /* 0x0000ffff03037812 */ /* 0x000fe200078ec0ff */
[----:B------:R-:W-:Y:S01]  /*6dc0*/  IMAD.MOV.U32 R22, RZ, RZ, R171 ;  /* 0x000000ffff167224 */ /* 0x000fe200078e00ab */
[----:B------:R-:W-:Y:S02]  /*6dd0*/  PRMT R171, R100, 0x5410, R161 ;  /* 0x0000541064ab7816 */ /* 0x000fe400000000a1 */
[----:B------:R-:W-:Y:S02]  /*6de0*/  @!P3 PRMT R100, R207, 0x5410, RZ ;  /* 0x00005410cf64b816 */ /* 0x000fe400000000ff */
[----:B------:R-:W-:-:S02]  /*6df0*/  ISETP.LE.U32.AND P3, PT, R3, UR12, PT ;  /* 0x0000000c03007c0c */ /* 0x000fc4000bf63070 */
[----:B-1----:R-:W-:-:S04]  /*6e00*/  F2FP.F16.F32.PACK_AB R3, R5, R4 ;  /* 0x000000040503723e */ /* 0x002fc800000000ff */
[C---:B------:R-:W-:Y:S01]  /*6e10*/  PRMT R87, R3.reuse, 0x7610, R87 ;  /* 0x0000761003577816 */ /* 0x040fe20000000057 */
[----:B------:R-:W-:Y:S01]  /*6e20*/  FADD.FTZ R7, R4, R16 ;  /* 0x0000001004077221 */ /* 0x000fe20000010000 */
[----:B------:R-:W-:Y:S01]  /*6e30*/  PRMT R252, R3, 0x7632, R252 ;  /* 0x0000763203fc7816 */ /* 0x000fe200000000fc */
[----:B------:R-:W1:Y:S02]  /*6e40*/  MUFU.EX2 R4, R96 ;  /* 0x0000006000047308 */ /* 0x000e640000000800 */
[----:B------:R-:W-:Y:S01]  /*6e50*/  @!P2 HADD2 R209, -R87.H0_H0, -RZ.H0_H0 ;  /* 0xa00000ff57d1a230 */ /* 0x000fe20000000900 */
[----:B------:R-:W-:Y:S02]  /*6e60*/  LOP3.LUT R6, R14, 0xff, RZ, 0xc0, !PT ;  /* 0x000000ff0e067812 */ /* 0x000fe400078ec0ff */
[----:B------:R-:W-:Y:S02]  /*6e70*/  PRMT R94, R87, 0x5410, R252 ;  /* 0x00005410575e7816 */ /* 0x000fe400000000fc */
[----:B------:R-:W-:-:S02]  /*6e80*/  @!P2 PRMT R87, R209, 0x5410, RZ ;  /* 0x00005410d157a816 */ /* 0x000fc400000000ff */
[----:B------:R-:W-:Y:S02]  /*6e90*/  ISETP.LE.U32.AND P2, PT, R6, UR12, PT ;  /* 0x0000000c06007c0c */ /* 0x000fe4000bf43070 */
[----:B------:R-:W-:Y:S01]  /*6ea0*/  SHF.R.U32.HI R6, RZ, 0x8, R15 ;  /* 0x00000008ff067819 */ /* 0x000fe2000001160f */
[----:B------:R-:W-:Y:S02]  /*6eb0*/  @!P3 HADD2 R210, -R252.H0_H0, -RZ.H0_H0 ;  /* 0xa00000fffcd2b230 */ /* 0x000fe40000000900 */
[----:B------:R-:W-:Y:S01]  /*6ec0*/  @!P1 HADD2 R206, -R161.H0_H0, -RZ.H0_H0 ;  /* 0xa00000ffa1ce9230 */ /* 0x000fe20000000900 */
[----:B------:R-:W-:Y:S01]  /*6ed0*/  LOP3.LUT R6, R6, 0xffff, RZ, 0xc0, !PT ;  /* 0x0000ffff06067812 */ /* 0x000fe200078ec0ff */
[----:B------:R-:W2:Y:S01]  /*6ee0*/  MUFU.EX2 R3, R99 ;  /* 0x0000006300037308 */ /* 0x000ea20000000800 */
[----:B------:R-:W-:Y:S02]  /*6ef0*/  @!P3 PRMT R252, R210, 0x5410, RZ ;  /* 0x00005410d2fcb816 */ /* 0x000fe400000000ff */
[----:B------:R-:W-:Y:S01]  /*6f00*/  ISETP.LE.U32.AND P3, PT, R6, UR12, PT ;  /* 0x0000000c06007c0c */ /* 0x000fe2000bf63070 */
[----:B------:R-:W-:Y:S01]  /*6f10*/  FADD.FTZ R6, R5, R7 ;  /* 0x0000000705067221 */ /* 0x000fe20000010000 */
[----:B------:R-:W-:Y:S01]  /*6f20*/  @!P1 PRMT R161, R206, 0x5410, RZ ;  /* 0x00005410cea19816 */ /* 0x000fe200000000ff */
[----:B-1----:R-:W-:Y:S01]  /*6f30*/  FADD.FTZ R5, R4, R8 ;  /* 0x0000000804057221 */ /* 0x002fe20000010000 */
[----:B------:R-:W-:Y:S01]  /*6f40*/  ISETP.LE.U32.AND P1, PT, R9, UR12, PT ;  /* 0x0000000c09007c0c */ /* 0x000fe2000bf23070 */
[----:B------:R-:W-:Y:S08]  /*6f50*/  MUFU.EX2 R8, R104 ;  /* 0x0000006800087308 */ /* 0x000ff00000000800 */
[----:B------:R-:W1:Y:S08]  /*6f60*/  MUFU.EX2 R9, R102 ;  /* 0x0000006600097308 */ /* 0x000e700000000800 */
[----:B------:R-:W-:Y:S08]  /*6f70*/  MUFU.EX2 R10, R192 ;  /* 0x000000c0000a7308 */ /* 0x000ff00000000800 */
[----:B------:R-:W3:Y:S01]  /*6f80*/  MUFU.EX2 R11, R193 ;  /* 0x000000c1000b7308 */ /* 0x000ee20000000800 */
[----:B--2---:R-:W-:-:S04]  /*6f90*/  F2FP.F16.F32.PACK_AB R4, R3, R4 ;  /* 0x000000040304723e */ /* 0x004fc800000000ff */
[C---:B------:R-:W-:Y:S02]  /*6fa0*/  PRMT R251, R4.reuse, 0x7610, R251 ;  /* 0x0000761004fb7816 */ /* 0x040fe400000000fb */
[----:B------:R-:W-:Y:S01]  /*6fb0*/  PRMT R250, R4, 0x7632, R250 ;  /* 0x0000763204fa7816 */ /* 0x000fe200000000fa */
[----:B------:R-:W2:Y:S01]  /*6fc0*/  MUFU.EX2 R12, R194 ;  /* 0x000000c2000c7308 */ /* 0x000ea20000000800 */
[----:B-1----:R-:W-:Y:S01]  /*6fd0*/  F2FP.F16.F32.PACK_AB R4, R8, R9 ;  /* 0x000000090804723e */ /* 0x002fe200000000ff */
[----:B------:R-:W-:-:S03]  /*6fe0*/  FADD.FTZ R5, R3, R5 ;  /* 0x0000000503057221 */ /* 0x000fc60000010000 */
[C---:B------:R-:W-:Y:S02]  /*6ff0*/  PRMT R246, R4.reuse, 0x7610, R246 ;  /* 0x0000761004f67816 */ /* 0x040fe400000000f6 */
[----:B------:R-:W-:Y:S01]  /*7000*/  PRMT R245, R4, 0x7632, R245 ;  /* 0x0000763204f57816 */ /* 0x000fe200000000f5 */
[----:B------:R-:W1:Y:S01]  /*7010*/  MUFU.EX2 R7, R201 ;  /* 0x000000c900077308 */ /* 0x000e620000000800 */
[----:B---3--:R-:W-:Y:S01]  /*7020*/  F2FP.F16.F32.PACK_AB R3, R11, R10 ;  /* 0x0000000a0b03723e */ /* 0x008fe200000000ff */
[----:B------:R-:W-:-:S03]  /*7030*/  FADD.FTZ R10, R10, R6 ;  /* 0x000000060a0a7221 */ /* 0x000fc60000010000 */
[----:B------:R-:W-:-:S03]  /*7040*/  PRMT R249, R3, 0x7610, R249 ;  /* 0x0000761003f97816 */ /* 0x000fc600000000f9 */
[----:B------:R-:W3:Y:S01]  /*7050*/  MUFU.EX2 R4, R49 ;  /* 0x0000003100047308 */ /* 0x000ee20000000800 */
[----:B------:R-:W-:Y:S01]  /*7060*/  PRMT R247, R3, 0x7632, R247 ;  /* 0x0000763203f77816 */ /* 0x000fe200000000f7 */
[----:B------:R-:W-:Y:S01]  /*7070*/  FADD.FTZ R10, R11, R10 ;  /* 0x0000000a0b0a7221 */ /* 0x000fe20000010000 */
[----:B------:R-:W-:-:S05]  /*7080*/  FADD.FTZ R9, R9, R5 ;  /* 0x0000000509097221 */ /* 0x000fca0000010000 */
[----:B------:R-:W4:Y:S01]  /*7090*/  MUFU.EX2 R3, R48 ;  /* 0x0000003000037308 */ /* 0x000f220000000800 */
[----:B--2---:R-:W-:Y:S01]  /*70a0*/  FADD.FTZ R10, R12, R10 ;  /* 0x0000000a0c0a7221 */ /* 0x004fe20000010000 */
[----:B------:R-:W-:Y:S01]  /*70b0*/  UIADD3 UR29, UR6, 0x3, URZ ;  /* 0x00000003061d7890 */ /* 0x000fe2000fffe03f */
[----:B------:R-:W-:Y:S01]  /*70c0*/  FADD.FTZ R8, R8, R9 ;  /* 0x0000000908087221 */ /* 0x000fe20000010000 */
[C---:B-1----:R-:W-:Y:S01]  /*70d0*/  F2FP.F16.F32.PACK_AB R17, R7.reuse, R12 ;  /* 0x0000000c0711723e */ /* 0x042fe200000000ff */
[----:B------:R-:W-:Y:S01]  /*70e0*/  FADD.FTZ R9, R7, R10 ;  /* 0x0000000a07097221 */ /* 0x000fe20000010000 */
[----:B------:R-:W-:Y:S02]  /*70f0*/  ULOP3.LUT UR29, UR29, UR25, URZ, 0x3c, !UPT ;  /* 0x000000191d1d7292 */ /* 0x000fe4000f8e3c3f */
[----:B------:R-:W1:Y:S01]  /*7100*/  MUFU.EX2 R6, R208 ;  /* 0x000000d000067308 */ /* 0x000e620000000800 */
[----:B---3--:R-:W-:-:S07]  /*7110*/  FADD.FTZ R7, R4, R8 ;  /* 0x0000000804077221 */ /* 0x008fce0000010000 */
[----:B------:R-:W2:Y:S01]  /*7120*/  MUFU.EX2 R5, R211 ;  /* 0x000000d300057308 */ /* 0x000ea20000000800 */
[C---:B----4-:R-:W-:Y:S01]  /*7130*/  FADD.FTZ R16, R3.reuse, R7 ;  /* 0x0000000703107221 */ /* 0x050fe20000010000 */
[----:B------:R-:W-:Y:S02]  /*7140*/  F2FP.F16.F32.PACK_AB R23, R3, R4 ;  /* 0x000000040317723e */ /* 0x000fe400000000ff */
[----:B------:R-:W-:Y:S01]  /*7150*/  LOP3.LUT R3, R135, UR29, RZ, 0x3c, !PT ;  /* 0x0000001d87037c12 */ /* 0x000fe2000f8e3cff */
[----:B------:R-:W-:Y:S02]  /*7160*/  IMAD.MOV.U32 R104, RZ, RZ, R20 ;  /* 0x000000ffff687224 */ /* 0x000fe400078e0014 */
[----:B------:R-:W-:Y:S02]  /*7170*/  IMAD.MOV.U32 R71, RZ, RZ, R31 ;  /* 0x000000ffff477224 */ /* 0x000fe400078e001f */
[----:B------:R-:W-:Y:S02]  /*7180*/  IMAD.MOV.U32 R20, RZ, RZ, R166 ;  /* 0x000000ffff147224 */ /* 0x000fe400078e00a6 */
[----:B------:R-:W-:-:S02]  /*7190*/  IMAD.MOV.U32 R166, RZ, RZ, R34 ;  /* 0x000000ffffa67224 */ /* 0x000fc400078e0022 */
[----:B------:R-:W-:Y:S02]  /*71a0*/  IMAD.MOV.U32 R31, RZ, RZ, R35 ;  /* 0x000000ffff1f7224 */ /* 0x000fe400078e0023 */
[----:B------:R-:W-:-:S04]  /*71b0*/  IMAD.WIDE.U32 R34, R3, -0x326172a9, RZ ;  /* 0xcd9e8d5703227825 */ /* 0x000fc800078e00ff */
[----:B-1----:R-:W-:Y:S01]  /*71c0*/  FADD.FTZ R8, R6, R9 ;  /* 0x0000000906087221 */ /* 0x002fe20000010000 */
[----:B--2---:R-:W-:Y:S02]  /*71d0*/  F2FP.F16.F32.PACK_AB R25, R5, R6 ;  /* 0x000000060519723e */ /* 0x004fe400000000ff */
[----:B------:R-:W-:Y:S02]  /*71e0*/  LOP3.LUT R4, R35, UR28, R196, 0x96, !PT ;  /* 0x0000001c23047c12 */ /* 0x000fe4000f8e96c4 */
[----:B------:R-:W-:Y:S01]  /*71f0*/  LOP3.LUT R6, R47, UR26, R34, 0x96, !PT ;  /* 0x0000001a2f067c12 */ /* 0x000fe2000f8e9622 */
[----:B------:R-:W-:Y:S02]  /*7200*/  FADD.FTZ R15, R5, R8 ;  /* 0x00000008050f7221 */ /* 0x000fe40000010000 */
        /* <DEDUP_REMOVED lines=13> */
[----:B------:R-:W-:-:S04]  /*72e0*/  IMAD.WIDE.U32 R4, R4, -0x326172a9, RZ ;  /* 0xcd9e8d5704047825 */ /* 0x000fc800078e00ff */
[----:B------:R-:W-:Y:S01]  /*72f0*/  @!P4 HADD2 R228, -R249.H0_H0, -RZ.H0_H0 ;  /* 0xa00000fff9e4c230 */ /* 0x000fe20000000900 */
[----:B------:R-:W-:Y:S01]  /*7300*/  LOP3.LUT R3, R5, UR33, R6, 0x96, !PT ;  /* 0x0000002105037c12 */ /* 0x000fe2000f8e9606 */
[----:B------:R-:W-:Y:S02]  /*7310*/  IMAD.MOV.U32 R83, RZ, RZ, R22 ;  /* 0x000000ffff537224 */ /* 0x000fe400078e0016 */
[----:B------:R-:W-:Y:S01]  /*7320*/  IMAD.MOV.U32 R22, RZ, RZ, R167 ;  /* 0x000000ffff167224 */ /* 0x000fe200078e00a7 */
[----:B------:R-:W-:Y:S02]  /*7330*/  LOP3.LUT R6, R3, 0xff, RZ, 0xc0, !PT ;  /* 0x000000ff03067812 */ /* 0x000fe400078ec0ff */
[----:B------:R-:W-:Y:S02]  /*7340*/  PRMT R167, R249, 0x5410, R247 ;  /* 0x00005410f9a77816 */ /* 0x000fe400000000f7 */
[----:B------:R-:W-:Y:S02]  /*7350*/  @!P4 PRMT R249, R228, 0x5410, RZ ;  /* 0x00005410e4f9c816 */ /* 0x000fe400000000ff */
[----:B------:R-:W-:-:S02]  /*7360*/  ISETP.LE.U32.AND P4, PT, R6, UR12, PT ;  /* 0x0000000c06007c0c */ /* 0x000fc4000bf83070 */
[----:B------:R-:W-:Y:S02]  /*7370*/  LOP3.LUT R6, R3, 0xffff, RZ, 0xc0, !PT ;  /* 0x0000ffff03067812 */ /* 0x000fe400078ec0ff */
[----:B------:R-:W-:Y:S02]  /*7380*/  LOP3.LUT R14, R7, UR23, R8, 0x96, !PT ;  /* 0x00000017070e7c12 */ /* 0x000fe4000f8e9608 */
[----:B------:R-:W-:Y:S01]  /*7390*/  SHF.R.U32.HI R8, RZ, 0x8, R6 ;  /* 0x00000008ff087819 */ /* 0x000fe20000011606 */
[----:B------:R-:W-:Y:S02]  /*73a0*/  @!P5 HADD2 R213, -R250.H0_H0, -RZ.H0_H0 ;  /* 0xa00000fffad5d230 */ /* 0x000fe40000000900 */
[----:B------:R-:W-:Y:S01]  /*73b0*/  IMAD.MOV.U32 R96, RZ, RZ, R159 ;  /* 0x000000ffff607224 */ /* 0x000fe200078e009f */
[----:B------:R-:W-:Y:S01]  /*73c0*/  LOP3.LUT R8, R8, 0xffff, RZ, 0xc0, !PT ;  /* 0x0000ffff08087812 */ /* 0x000fe200078ec0ff */
[----:B------:R-:W1:Y:S01]  /*73d0*/  MUFU.EX2 R13, R229 ;  /* 0x000000e5000d7308 */ /* 0x000e620000000800 */
[----:B------:R-:W-:-:S02]  /*73e0*/  PRMT R159, R251, 0x5410, R250 ;  /* 0x00005410fb9f7816 */ /* 0x000fc400000000fa */
[----:B------:R-:W-:Y:S02]  /*73f0*/  @!P5 PRMT R250, R213, 0x5410, RZ ;  /* 0x00005410d5fad816 */ /* 0x000fe400000000ff */
[----:B------:R-:W-:Y:S02]  /*7400*/  ISETP.LE.U32.AND P5, PT, R8, UR12, PT ;  /* 0x0000000c08007c0c */ /* 0x000fe4000bfa3070 */
[--C-:B------:R-:W-:Y:S01]  /*7410*/  SHF.R.U32.HI R8, RZ, 0x10, R3.reuse ;  /* 0x00000010ff087819 */ /* 0x100fe20000011603 */
[----:B------:R-:W-:Y:S01]  /*7420*/  @!P2 HADD2 R227, -R246.H0_H0, -RZ.H0_H0 ;  /* 0xa00000fff6e3a230 */ /* 0x000fe20000000900 */
[----:B------:R-:W-:Y:S01]  /*7430*/  MUFU.EX2 R9, R230 ;  /* 0x000000e600097308 */ /* 0x000fe20000000800 */
[----:B------:R-:W-:Y:S02]  /*7440*/  SHF.R.U32.HI R11, RZ, 0x18, R3 ;  /* 0x00000018ff0b7819 */ /* 0x000fe40000011603 */
[----:B------:R-:W-:Y:S01]  /*7450*/  LOP3.LUT R3, R8, 0xff, RZ, 0xc0, !PT ;  /* 0x000000ff08037812 */ /* 0x000fe200078ec0ff */
[----:B------:R-:W-:Y:S01]  /*7460*/  @!P3 HADD2 R224, -R247.H0_H0, -RZ.H0_H0 ;  /* 0xa00000fff7e0b230 */ /* 0x000fe20000000900 */
[----:B------:R-:W-:-:S03]  /*7470*/  PRMT R89, R246, 0x5410, R245 ;  /* 0x00005410f6597816 */ /* 0x000fc600000000f5 */
[----:B------:R-:W2:Y:S01]  /*7480*/  MUFU.EX2 R7, R45 ;  /* 0x0000002d00077308 */ /* 0x000ea20000000800 */
[----:B------:R-:W-:Y:S01]  /*7490*/  @!P1 HADD2 R226, -R245.H0_H0, -RZ.H0_H0 ;  /* 0xa00000fff5e29230 */ /* 0x000fe20000000900 */
[----:B------:R-:W-:Y:S02]  /*74a0*/  @!P2 PRMT R246, R227, 0x5410, RZ ;  /* 0x00005410e3f6a816 */ /* 0x000fe400000000ff */
[----:B------:R-:W-:Y:S02]  /*74b0*/  ISETP.LE.U32.AND P2, PT, R3, UR12, PT ;  /* 0x0000000c03007c0c */ /* 0x000fe4000bf43070 */
[----:B------:R-:W-:Y:S02]  /*74c0*/  LOP3.LUT R3, R4, 0xff, RZ, 0xc0, !PT ;  /* 0x000000ff04037812 */ /* 0x000fe400078ec0ff */
[----:B------:R-:W3:Y:S01]  /*74d0*/  MUFU.EX2 R6, R44 ;  /* 0x0000002c00067308 */ /* 0x000ee20000000800 */
[----:B------:R-:W-:Y:S01]  /*74e0*/  @!P3 PRMT R247, R224, 0x5410, RZ ;  /* 0x00005410e0f7b816 */ /* 0x000fe200000000ff */
[----:B------:R-:W-:Y:S01]  /*74f0*/  IMAD.MOV.U32 R102, RZ, RZ, R21 ;  /* 0x000000ffff667224 */ /* 0x000fe200078e0015 */
[----:B------:R-:W-:Y:S01]  /*7500*/  @!P1 PRMT R245, R226, 0x5410, RZ ;  /* 0x00005410e2f59816 */ /* 0x000fe200000000ff */
[----:B------:R-:W-:Y:S01]  /*7510*/  @!P6 HADD2 R212, -R251.H0_H0, -RZ.H0_H0 ;  /* 0xa00000fffbd4e230 */ /* 0x000fe20000000900 */
[----:B------:R-:W-:Y:S01]  /*7520*/  ISETP.LE.U32.AND P3, PT, R11, UR12, PT ;  /* 0x0000000c0b007c0c */ /* 0x000fe2000bf63070 */
[----:B------:R-:W-:Y:S01]  /*7530*/  IMAD.MOV.U32 R76, RZ, RZ, R19 ;  /* 0x000000ffff4c7224 */ /* 0x000fe200078e0013 */
[----:B------:R-:W-:Y:S01]  /*7540*/  ISETP.LE.U32.AND P1, PT, R3, UR12, PT ;  /* 0x0000000c03007c0c */ /* 0x000fe2000bf23070 */
[----:B------:R4:W-:Y:S01]  /*7550*/  MUFU.EX2 R21, R105 ;  /* 0x0000006900157308 */ /* 0x0009e20000000800 */
[----:B------:R-:W-:-:S02]  /*7560*/  SHF.R.U32.HI R3, RZ, 0x18, R4 ;  /* 0x00000018ff037819 */ /* 0x000fc40000011604 */
[----:B------:R-:W-:Y:S02]  /*7570*/  LOP3.LUT R11, R4, 0xffff, RZ, 0xc0, !PT ;  /* 0x0000ffff040b7812 */ /* 0x000fe400078ec0ff */
[----:B------:R-:W-:Y:S01]  /*7580*/  SHF.R.U32.HI R19, RZ, 0x10, R4 ;  /* 0x00000010ff137819 */ /* 0x000fe20000011604 */
[----:B-1----:R-:W-:Y:S01]  /*7590*/  FADD.FTZ R4, R13, R15 ;  /* 0x0000000f0d047221 */ /* 0x002fe20000010000 */
[----:B------:R-:W-:Y:S02]  /*75a0*/  @!P6 PRMT R251, R212, 0x5410, RZ ;  /* 0x00005410d4fbe816 */ /* 0x000fe400000000ff */
[----:B------:R-:W-:Y:S02]  /*75b0*/  PRMT R244, R17, 0x7610, R244 ;  /* 0x0000761011f47816 */ /* 0x000fe400000000f4 */
[----:B------:R-:W-:Y:S01]  /*75c0*/  ISETP.LE.U32.AND P6, PT, R3, UR12, PT ;  /* 0x0000000c03007c0c */ /* 0x000fe2000bfc3070 */
[----:B--2---:R-:W-:Y:S01]  /*75d0*/  FADD.FTZ R3, R7, R16 ;  /* 0x0000001007037221 */ /* 0x004fe20000010000 */
[----:B----4-:R-:W-:-:S02]  /*75e0*/  IMAD.MOV.U32 R105, RZ, RZ, R31 ;  /* 0x000000ffff697224 */ /* 0x010fc400078e001f */
[----:B------:R-:W-:Y:S02]  /*75f0*/  IMAD.MOV.U32 R31, RZ, RZ, R20 ;  /* 0x000000ffff1f7224 */ /* 0x000fe400078e0014 */
[----:B------:R1:W-:Y:S01]  /*7600*/  MUFU.EX2 R20, R107 ;  /* 0x0000006b00147308 */ /* 0x0003e20000000800 */
[----:B------:R-:W-:Y:S02]  /*7610*/  IMAD.MOV.U32 R72, RZ, RZ, R18 ;  /* 0x000000ffff487224 */ /* 0x000fe400078e0012 */
[----:B------:R-:W-:Y:S02]  /*7620*/  @!P4 HADD2 R233, -R244.H0_H0, -RZ.H0_H0 ;  /* 0xa00000fff4e9c230 */ /* 0x000fe40000000900 */
[----:B------:R-:W-:Y:S01]  /*7630*/  IMAD.MOV.U32 R99, RZ, RZ, R22 ;  /* 0x000000ffff637224 */ /* 0x000fe200078e0016 */
[----:B------:R-:W-:Y:S01]  /*7640*/  PRMT R243, R17, 0x7632, R243 ;  /* 0x0000763211f37816 */ /* 0x000fe200000000f3 */
[C---:B---3--:R-:W-:Y:S01]  /*7650*/  FADD.FTZ R22, R6.reuse, R3 ;  /* 0x0000000306167221 */ /* 0x048fe20000010000 */
[----:B------:R-:W-:Y:S01]  /*7660*/  F2FP.F16.F32.PACK_AB R24, R6, R7 ;  /* 0x000000070618723e */ /* 0x000fe200000000ff */
[----:B------:R2:W-:Y:S01]  /*7670*/  MUFU.EX2 R18, R150 ;  /* 0x0000009600127308 */ /* 0x0005e20000000800 */
[----:B-1----:R-:W-:-:S02]  /*7680*/  IMAD.MOV.U32 R107, RZ, RZ, R32 ;  /* 0x000000ffff6b7224 */ /* 0x002fc400078e0020 */
[C---:B------:R-:W-:Y:S01]  /*7690*/  FADD.FTZ R32, R9.reuse, R4 ;  /* 0x0000000409207221 */ /* 0x040fe20000010000 */
[----:B------:R-:W-:Y:S01]  /*76a0*/  IMAD.WIDE.U32 R4, R14, -0x2daee0ad, RZ ;  /* 0xd2511f530e047825 */ /* 0x000fe200078e00ff */
[----:B------:R-:W-:Y:S02]  /*76b0*/  F2FP.F16.F32.PACK_AB R13, R9, R13 ;  /* 0x0000000d090d723e */ /* 0x000fe400000000ff */
[----:B------:R-:W-:Y:S01]  /*76c0*/  LOP3.LUT R6, R4, 0xff, RZ, 0xc0, !PT ;  /* 0x000000ff04067812 */ /* 0x000fe200078ec0ff */
[----:B--2---:R-:W-:Y:S02]  /*76d0*/  IMAD.MOV.U32 R150, RZ, RZ, R104 ;  /* 0x000000ffff967224 */ /* 0x004fe400078e0068 */
[----:B------:R-:W-:Y:S01]  /*76e0*/  IMAD.MOV.U32 R104, RZ, RZ, R96 ;  /* 0x000000ffff687224 */ /* 0x000fe200078e0060 */
[----:B------:R-:W-:Y:S01]  /*76f0*/  PRMT R96, R244, 0x5410, R243 ;  /* 0x00005410f4607816 */ /* 0x000fe200000000f3 */
[----:B------:R-:W-:Y:S01]  /*7700*/  IMAD.MOV.U32 R212, RZ, RZ, R102 ;  /* 0x000000ffffd47224 */ /* 0x000fe200078e0066 */
[----:B------:R-:W-:Y:S01]  /*7710*/  @!P4 PRMT R244, R233, 0x5410, RZ ;  /* 0x00005410e9f4c816 */ /* 0x000fe200000000ff */
[----:B------:R-:W-:Y:S01]  /*7720*/  IMAD.MOV.U32 R102, RZ, RZ, R31 ;  /* 0x000000ffff667224 */ /* 0x000fe200078e001f */
[----:B------:R-:W-:-:S02]  /*7730*/  ISETP.LE.U32.AND P4, PT, R6, UR12, PT ;  /* 0x0000000c06007c0c */ /* 0x000fc4000bf83070 */
[----:B------:R-:W-:Y:S02]  /*7740*/  LOP3.LUT R9, R4, 0xffff, RZ, 0xc0, !PT ;  /* 0x0000ffff04097812 */ /* 0x000fe400078ec0ff */
[--C-:B------:R-:W-:Y:S02]  /*7750*/  SHF.R.U32.HI R31, RZ, 0x10, R4.reuse ;  /* 0x00000010ff1f7819 */ /* 0x100fe40000011604 */
[----:B------:R-:W-:Y:S02]  /*7760*/  SHF.R.U32.HI R6, RZ, 0x18, R4 ;  /* 0x00000018ff067819 */ /* 0x000fe40000011604 */
[----:B------:R-:W-:Y:S01]  /*7770*/  SHF.R.U32.HI R4, RZ, 0x8, R11 ;  /* 0x00000008ff047819 */ /* 0x000fe2000001160b */
[----:B------:R-:W-:Y:S01]  /*7780*/  @!P5 HADD2 R234, -R243.H0_H0, -RZ.H0_H0 ;  /* 0xa00000fff3ead230 */ /* 0x000fe20000000900 */
[----:B------:R-:W-:Y:S02]  /*7790*/  PRMT R242, R23, 0x7632, R242 ;  /* 0x0000763217f27816 */ /* 0x000fe400000000f2 */
[----:B------:R-:W-:-:S02]  /*77a0*/  LOP3.LUT R4, R4, 0xffff, RZ, 0xc0, !PT ;  /* 0x0000ffff04047812 */ /* 0x000fc400078ec0ff */
[----:B------:R-:W-:Y:S01]  /*77b0*/  @!P5 PRMT R243, R234, 0x5410, RZ ;  /* 0x00005410eaf3d816 */ /* 0x000fe200000000ff */
[----:B------:R-:W-:Y:S01]  /*77c0*/  @!P3 HADD2 R235, -R242.H0_H0, -RZ.H0_H0 ;  /* 0xa00000fff2ebb230 */ /* 0x000fe20000000900 */
[----:B------:R-:W-:Y:S02]  /*77d0*/  PRMT R241, R23, 0x7610, R241 ;  /* 0x0000761017f17816 */ /* 0x000fe400000000f1 */
[----:B------:R-:W-:Y:S01]  /*77e0*/  ISETP.LE.U32.AND P5, PT, R4, UR12, PT ;  /* 0x0000000c04007c0c */ /* 0x000fe2000bfa3070 */
[----:B------:R-:W1:Y:S01]  /*77f0*/  MUFU.EX2 R12, R43 ;  /* 0x0000002b000c7308 */ /* 0x000e620000000800 */
[----:B------:R-:W-:Y:S01]  /*7800*/  LOP3.LUT R3, R5, UR32, R10, 0x96, !PT ;  /* 0x0000002005037c12 */ /* 0x000fe2000f8e960a */
[----:B------:R-:W-:Y:S01]  /*7810*/  IMAD.MOV.U32 R10, RZ, RZ, R76 ;  /* 0x000000ffff0a7224 */ /* 0x000fe200078e004c */
[----:B------:R-:W-:Y:S02]  /*7820*/  LOP3.LUT R4, R19, 0xff, RZ, 0xc0, !PT ;  /* 0x000000ff13047812 */ /* 0x000fe400078ec0ff */
[----:B------:R-:W-:-:S02]  /*7830*/  PRMT R76, R241, 0x5410, R242 ;  /* 0x00005410f14c7816 */ /* 0x000fc400000000f2 */
[----:B------:R-:W-:Y:S01]  /*7840*/  @!P3 PRMT R242, R235, 0x5410, RZ ;  /* 0x00005410ebf2b816 */ /* 0x000fe200000000ff */
[----:B------:R-:W2:Y:S01]  /*7850*/  MUFU.EX2 R8, R42 ;  /* 0x0000002a00087308 */ /* 0x000ea20000000800 */
[----:B------:R-:W-:Y:S02]  /*7860*/  ISETP.LE.U32.AND P3, PT, R4, UR12, PT ;  /* 0x0000000c04007c0c */ /* 0x000fe4000bf63070 */
[----:B------:R-:W-:Y:S01]  /*7870*/  LOP3.LUT R4, R3, 0xffff, RZ, 0xc0, !PT ;  /* 0x0000ffff03047812 */ /* 0x000fe200078ec0ff */
[----:B------:R-:W-:-:S03]  /*7880*/  @!P2 HADD2 R236, -R241.H0_H0, -RZ.H0_H0 ;  /* 0xa00000fff1eca230 */ /* 0x000fc60000000900 */
[----:B------:R-:W-:-:S04]  /*7890*/  SHF.R.U32.HI R4, RZ, 0x8, R4 ;  /* 0x00000008ff047819 */ /* 0x000fc80000011604 */
[----:B------:R-:W-:Y:S02]  /*78a0*/  LOP3.LUT R4, R4, 0xffff, RZ, 0xc0, !PT ;  /* 0x0000ffff04047812 */ /* 0x000fe400078ec0ff */
[----:B------:R-:W-:Y:S02]  /*78b0*/  @!P2 PRMT R241, R236, 0x5410, RZ ;  /* 0x00005410ecf1a816 */ /* 0x000fe400000000ff */
[----:B------:R-:W-:Y:S01]  /*78c0*/  ISETP.LE.U32.AND P2, PT, R4, UR12, PT ;  /* 0x0000000c04007c0c */ /* 0x000fe2000bf43070 */
[----:B-1----:R-:W-:Y:S01]  /*78d0*/  FADD.FTZ R4, R12, R22 ;  /* 0x000000160c047221 */ /* 0x002fe20000010000 */
[C---:B------:R-:W-:Y:S01]  /*78e0*/  PRMT R240, R25.reuse, 0x7610, R240 ;  /* 0x0000761019f07816 */ /* 0x040fe200000000f0 */
[----:B------:R1:W-:Y:S01]  /*78f0*/  MUFU.EX2 R17, R148 ;  /* 0x0000009400117308 */ /* 0x0003e20000000800 */
[----:B------:R-:W-:Y:S01]  /*7900*/  PRMT R239, R25, 0x7632, R239 ;  /* 0x0000763219ef7816 */ /* 0x000fe200000000ef */
[----:B--2---:R-:W-:Y:S01]  /*7910*/  FADD.FTZ R7, R8, R4 ;  /* 0x0000000408077221 */ /* 0x004fe20000010000 */
[----:B------:R-:W-:Y:S01]  /*7920*/  LOP3.LUT R4, R3, 0xff, RZ, 0xc0, !PT ;  /* 0x000000ff03047812 */ /* 0x000fe200078ec0ff */
[----:B------:R-:W-:-:S02]  /*7930*/  @!P1 HADD2 R237, -R240.H0_H0, -RZ.H0_H0 ;  /* 0xa00000fff0ed9230 */ /* 0x000fc40000000900 */
[----:B------:R-:W-:Y:S02]  /*7940*/  IMAD.MOV.U32 R213, RZ, RZ, R158 ;  /* 0x000000ffffd57224 */ /* 0x000fe400078e009e */
[----:B------:R-:W-:Y:S02]  /*7950*/  IMAD.MOV.U32 R158, RZ, RZ, R27 ;  /* 0x000000ffff9e7224 */ /* 0x000fe400078e001b */
[----:B------:R2:W3:Y:S01]  /*7960*/  LDL.LU.S16 R27, [R1+0x1c] ;  /* 0x00001c00011b7983 */ /* 0x0004e20000300600 */
[----:B-1----:R-:W-:Y:S02]  /*7970*/  IMAD.MOV.U32 R148, RZ, RZ, R100 ;  /* 0x000000ffff947224 */ /* 0x002fe400078e0064 */
[----:B------:R-:W-:Y:S01]  /*7980*/  IMAD.MOV.U32 R100, RZ, RZ, R77 ;  /* 0x000000ffff647224 */ /* 0x000fe200078e004d */
[----:B------:R-:W-:Y:S02]  /*7990*/  PRMT R77, R240, 0x5410, R239 ;  /* 0x00005410f04d7816 */ /* 0x000fe400000000ef */
[----:B------:R-:W-:-:S02]  /*79a0*/  @!P1 PRMT R240, R237, 0x5410, RZ ;  /* 0x00005410edf09816 */ /* 0x000fc400000000ff */
[----:B------:R-:W-:Y:S02]  /*79b0*/  ISETP.LE.U32.AND P1, PT, R4, UR12, PT ;  /* 0x0000000c04007c0c */ /* 0x000fe4000bf23070 */
[----:B------:R2:W4:Y:S01]  /*79c0*/  LDL.LU.S16 R4, [R1+0x28] ;  /* 0x0000280001047983 */ /* 0x0005220000300600 */
[C---:B------:R-:W-:Y:S01]  /*79d0*/  PRMT R238, R24.reuse, 0x7632, R238 ;  /* 0x0000763218ee7816 */ /* 0x040fe200000000ee */
[----:B------:R1:W-:Y:S01]  /*79e0*/  MUFU.EX2 R14, R142 ;  /* 0x0000008e000e7308 */ /* 0x0003e20000000800 */
[----:B------:R-:W-:-:S07]  /*79f0*/  PRMT R237, R24, 0x7610, R237 ;  /* 0x0000761018ed7816 */ /* 0x000fce00000000ed */
[----:B------:R2:W-:Y:S01]  /*7a00*/  MUFU.EX2 R24, R106 ;  /* 0x0000006a00187308 */ /* 0x0005e20000000800 */
[----:B-1----:R-:W-:Y:S02]  /*7a10*/  IMAD.MOV.U32 R142, RZ, RZ, R148 ;  /* 0x000000ffff8e7224 */ /* 0x002fe400078e0094 */
[----:B------:R-:W-:Y:S02]  /*7a20*/  IMAD.MOV.U32 R148, RZ, RZ, R150 ;  /* 0x000000ffff947224 */ /* 0x000fe400078e0096 */
[----:B------:R-:W-:Y:S02]  /*7a30*/  IMAD.MOV.U32 R150, RZ, RZ, R97 ;  /* 0x000000ffff967224 */ /* 0x000fe400078e0061 */
[----:B------:R-:W-:Y:S02]  /*7a40*/  IMAD.MOV.U32 R97, RZ, RZ, R67 ;  /* 0x000000ffff617224 */ /* 0x000fe400078e0043 */
[----:B------:R-:W-:Y:S01]  /*7a50*/  IMAD.MOV.U32 R67, RZ, RZ, R165 ;  /* 0x000000ffff437224 */ /* 0x000fe200078e00a5 */
[----:B------:R-:W-:Y:S01]  /*7a60*/  PRMT R165, R237, 0x5410, R238 ;  /* 0x00005410eda57816 */ /* 0x000fe200000000ee */
[----:B--2---:R1:W2:Y:S01]  /*7a70*/  LDL.LU.S16 R106, [R1+0x4c] ;  /* 0x00004c00016a7983 */ /* 0x0042a20000300600 */
[----:B----4-:R-:W-:-:S05]  /*7a80*/  @!P6 HADD2 R4, -R238.H0_H0, -RZ.H0_H0 ;  /* 0xa00000ffee04e230 */ /* 0x010fca0000000900 */
[----:B------:R-:W-:-:S04]  /*7a90*/  PRMT R22, R4, 0x7610, R22 ;  /* 0x0000761004167816 */ /* 0x000fc80000000016 */
[----:B------:R-:W-:Y:S02]  /*7aa0*/  @!P6 PRMT R238, R22, 0x5410, RZ ;  /* 0x0000541016eee816 */ /* 0x000fe400000000ff */
[----:B------:R1:W4:Y:S01]  /*7ab0*/  LDL.LU.S16 R22, [R1+0x48] ;  /* 0x0000480001167983 */ /* 0x0003220000300600 */
[----:B---3--:R-:W-:Y:S01]  /*7ac0*/  @!P5 HADD2 R27, -R239.H0_H0, -RZ.H0_H0 ;  /* 0xa00000ffef1bd230 */ /* 0x008fe20000000900 */
[C---:B------:R-:W-:Y:S01]  /*7ad0*/  PRMT R236, R13.reuse, 0x7610, R236 ;  /* 0x000076100dec7816 */ /* 0x040fe200000000ec */
[----:B------:R3:W-:Y:S01]  /*7ae0*/  MUFU.EX2 R25, R112 ;  /* 0x0000007000197308 */ /* 0x0007e20000000800 */
[----:B------:R-:W-:Y:S02]  /*7af0*/  SHF.R.U32.HI R4, RZ, 0x18, R3 ;  /* 0x00000018ff047819 */ /* 0x000fe40000011603 */
[----:B------:R-:W-:-:S05]  /*7b00*/  PRMT R235, R13, 0x7632, R235 ;  /* 0x000076320deb7816 */ /* 0x000fca00000000eb */
[----:B------:R2:W-:Y:S01]  /*7b10*/  MUFU.EX2 R16, R140 ;  /* 0x0000008c00107308 */ /* 0x0005e20000000800 */
[----:B---3--:R-:W-:-:S04]  /*7b20*/  PRMT R112, R27, 0x7610, R112 ;  /* 0x000076101b707816 */ /* 0x008fc80000000070 */
[----:B------:R-:W-:Y:S02]  /*7b30*/  @!P5 PRMT R239, R112, 0x5410, RZ ;  /* 0x0000541070efd816 */ /* 0x000fe400000000ff */
[----:B------:R-:W-:Y:S01]  /*7b40*/  ISETP.LE.U32.AND P5, PT, R4, UR12, PT ;  /* 0x0000000c04007c0c */ /* 0x000fe2000bfa3070 */
[----:B--2---:R-:W-:Y:S02]  /*7b50*/  IMAD.MOV.U32 R140, RZ, RZ, R142 ;  /* 0x000000ffff8c7224 */ /* 0x004fe400078e008e */
[----:B------:R-:W-:Y:S01]  /*7b60*/  IMAD.MOV.U32 R142, RZ, RZ, R166 ;  /* 0x000000ffff8e7224 */ /* 0x000fe200078e00a6 */
[----:B------:R-:W-:Y:S01]  /*7b70*/  PRMT R166, R236, 0x5410, R235 ;  /* 0x00005410eca67816 */ /* 0x000fe200000000eb */
[----:B----4-:R-:W-:-:S05]  /*7b80*/  @!P1 HADD2 R22, -R236.H0_H0, -RZ.H0_H0 ;  /* 0xa00000ffec169230 */ /* 0x010fca0000000900 */
[----:B------:R-:W-:-:S04]  /*7b90*/  PRMT R4, R22, 0x7610, R4 ;  /* 0x0000761016047816 */ /* 0x000fc80000000004 */
[----:B------:R-:W-:Y:S02]  /*7ba0*/  @!P1 PRMT R236, R4, 0x5410, RZ ;  /* 0x0000541004ec9816 */ /* 0x000fe400000000ff */
[----:B------:R1:W2:Y:S01]  /*7bb0*/  LDL.LU.S16 R4, [R1+0x50] ;  /* 0x0000500001047983 */ /* 0x0002a20000300600 */
[----:B------:R-:W-:-:S04]  /*7bc0*/  SHF.R.U32.HI R3, RZ, 0x10, R3 ;  /* 0x00000010ff037819 */ /* 0x000fc80000011603 */
[----:B------:R-:W-:-:S04]  /*7bd0*/  LOP3.LUT R3, R3, 0xff, RZ, 0xc0, !PT ;  /* 0x000000ff03037812 */ /* 0x000fc800078ec0ff */
[----:B------:R-:W-:Y:S02]  /*7be0*/  ISETP.LE.U32.AND P6, PT, R3, UR12, PT ;  /* 0x0000000c03007c0c */ /* 0x000fe4000bfc3070 */
[----:B------:R-:W-:Y:S01]  /*7bf0*/  ISETP.LE.U32.AND P1, PT, R6, UR12, PT ;  /* 0x0000000c06007c0c */ /* 0x000fe2000bf23070 */
[----:B--2---:R-:W-:-:S05]  /*7c00*/  @!P2 HADD2 R4, -R235.H0_H0, -RZ.H0_H0 ;  /* 0xa00000ffeb04a230 */ /* 0x004fca0000000900 */
[----:B------:R-:W-:-:S04]  /*7c10*/  PRMT R3, R4, 0x7610, R3 ;  /* 0x0000761004037816 */ /* 0x000fc80000000003 */
[----:B------:R-:W-:Y:S02]  /*7c20*/  @!P2 PRMT R235, R3, 0x5410, RZ ;  /* 0x0000541003eba816 */ /* 0x000fe400000000ff */
[----:B------:R1:W2:Y:S04]  /*7c30*/  LDL.LU.S16 R3, [R1+0x6c] ;  /* 0x00006c0001037983 */ /* 0x0002a80000300600 */
[----:B------:R1:W3:Y:S01]  /*7c40*/  LDL.LU.S16 R6, [R1+0x60] ;  /* 0x0000600001067983 */ /* 0x0002e20000300600 */
[----:B------:R-:W-:Y:S01]  /*7c50*/  F2FP.F16.F32.PACK_AB R5, R8, R12 ;  /* 0x0000000c0805723e */ /* 0x000fe200000000ff */
[----:B------:R-:W-:-:S03]  /*7c60*/  IMAD.MOV.U32 R70, RZ, RZ, R30 ;  /* 0x000000ffff467224 */ /* 0x000fc600078e001e */
[C---:B------:R-:W-:Y:S01]  /*7c70*/  PRMT R234, R5.reuse, 0x7610, R234 ;  /* 0x0000761005ea7816 */ /* 0x040fe200000000ea */
[----:B------:R-:W4:Y:S01]  /*7c80*/  MUFU.EX2 R30, R231 ;  /* 0x000000e7001e7308 */ /* 0x000f220000000800 */
[----:B------:R-:W-:Y:S02]  /*7c90*/  IMAD.MOV.U32 R86, RZ, RZ, R29 ;  /* 0x000000ffff567224 */ /* 0x000fe400078e001d */
[----:B------:R-:W-:Y:S01]  /*7ca0*/  @!P3 HADD2 R106, -R237.H0_H0, -RZ.H0_H0 ;  /* 0xa00000ffed6ab230 */ /* 0x000fe20000000900 */
[----:B------:R-:W-:-:S04]  /*7cb0*/  PRMT R233, R5, 0x7632, R233 ;  /* 0x0000763205e97816 */ /* 0x000fc800000000e9 */
[----:B------:R-:W1:Y:S01]  /*7cc0*/  MUFU.EX2 R29, R232 ;  /* 0x000000e8001d7308 */ /* 0x000e620000000800 */
[----:B------:R-:W-:-:S07]  /*7cd0*/  IMAD.MOV.U32 R230, RZ, RZ, R28 ;  /* 0x000000ffffe67224 */ /* 0x000fce00078e001c */
[----:B------:R-:W-:Y:S08]  /*7ce0*/  MUFU.EX2 R22, R98 ;  /* 0x0000006200167308 */ /* 0x000ff00000000800 */
[----:B------:R4:W1:Y:S08]  /*7cf0*/  MUFU.EX2 R11, R141 ;  /* 0x0000008d000b7308 */ /* 0x0008700000000800 */
[----:B------:R1:W-:Y:S01]  /*7d00*/  MUFU.EX2 R28, R114 ;  /* 0x00000072001c7308 */ /* 0x0003e20000000800 */
[----:B----4-:R-:W-:-:S07]  /*7d10*/  IMAD.MOV.U32 R141, RZ, RZ, R26 ;  /* 0x000000ffff8d7224 */ /* 0x010fce00078e001a */
[----:B------:R4:W-:Y:S01]  /*7d20*/  MUFU.EX2 R26, R103 ;  /* 0x00000067001a7308 */ /* 0x0009e20000000800 */
[----:B-1----:R-:W-:Y:S02]  /*7d30*/  IMAD.MOV.U32 R114, RZ, RZ, R230 ;  /* 0x000000ffff727224 */ /* 0x002fe400078e00e6 */
[----:B------:R-:W-:Y:S01]  /*7d40*/  IMAD.MOV.U32 R230, RZ, RZ, R97 ;  /* 0x000000ffffe67224 */ /* 0x000fe200078e0061 */
[----:B------:R-:W-:Y:S02]  /*7d50*/  PRMT R97, R234, 0x5410, R233 ;  /* 0x00005410ea617816 */ /* 0x000fe400000000e9 */
[----:B----4-:R-:W-:-:S04]  /*7d60*/  PRMT R103, R106, 0x7610, R103 ;  /* 0x000076106a677816 */ /* 0x010fc80000000067 */
[----:B------:R-:W-:Y:S01]  /*7d70*/  @!P3 PRMT R237, R103, 0x5410, RZ ;  /* 0x0000541067edb816 */ /* 0x000fe200000000ff */
[----:B--2---:R-:W-:-:S05]  /*7d80*/  @!P6 HADD2 R3, -R234.H0_H0, -RZ.H0_H0 ;  /* 0xa00000ffea03e230 */ /* 0x004fca0000000900 */
[----:B------:R-:W-:Y:S02]  /*7d90*/  PRMT R98, R3, 0x7610, R98 ;  /* 0x0000761003627816 */ /* 0x000fe40000000062 */
[----:B------:R-:W-:Y:S01]  /*7da0*/  SHF.R.U32.HI R3, RZ, 0x8, R9 ;  /* 0x00000008ff037819 */ /* 0x000fe20000011609 */
[----:B---3--:R-:W-:-:S03]  /*7db0*/  @!P5 HADD2 R6, -R233.H0_H0, -RZ.H0_H0 ;  /* 0xa00000ffe906d230 */ /* 0x008fc60000000900 */
[----:B------:R-:W-:Y:S02]  /*7dc0*/  LOP3.LUT R3, R3, 0xffff, RZ, 0xc0, !PT ;  /* 0x0000ffff03037812 */ /* 0x000fe400078ec0ff */
[----:B------:R-:W-:Y:S02]  /*7dd0*/  PRMT R5, R6, 0x7610, R5 ;  /* 0x0000761006057816 */ /* 0x000fe40000000005 */
[----:B------:R-:W-:Y:S01]  /*7de0*/  ISETP.LE.U32.AND P3, PT, R3, UR12, PT ;  /* 0x0000000c03007c0c */ /* 0x000fe2000bf63070 */
[----:B------:R-:W-:Y:S01]  /*7df0*/  FADD.FTZ R3, R30, R32 ;  /* 0x000000201e037221 */ /* 0x000fe20000010000 */
[----:B------:R-:W-:Y:S01]  /*7e00*/  @!P6 PRMT R234, R98, 0x5410, RZ ;  /* 0x0000541062eae816 */ /* 0x000fe200000000ff */
[----:B------:R1:W-:Y:S01]  /*7e10*/  MUFU.EX2 R6, R155 ;  /* 0x0000009b00067308 */ /* 0x0003e20000000800 */
[----:B------:R-:W-:Y:S01]  /*7e20*/  @!P5 PRMT R233, R5, 0x5410, RZ ;  /* 0x0000541005e9d816 */ /* 0x000fe200000000ff */
[----:B------:R-:W-:-:S06]  /*7e30*/  FADD.FTZ R98, R29, R3 ;  /* 0x000000031d627221 */ /* 0x000fcc0000010000 */
[----:B------:R2:W-:Y:S01]  /*7e40*/  MUFU.EX2 R5, R154 ;  /* 0x0000009a00057308 */ /* 0x0005e20000000800 */
[----:B-1----:R-:W-:Y:S02]  /*7e50*/  IMAD.MOV.U32 R155, RZ, RZ, R197 ;  /* 0x000000ffff9b7224 */ /* 0x002fe400078e00c5 */
[----:B--2---:R-:W-:Y:S02]  /*7e60*/  IMAD.MOV.U32 R154, RZ, RZ, R196 ;  /* 0x000000ffff9a7224 */ /* 0x004fe400078e00c4 */
[----:B------:R-:W2:Y:S04]  /*7e70*/  LDL.LU.64 R196, [R1+0x358] ;  /* 0x0003580001c47983 */ /* 0x000ea80000300a00 */
[----:B------:R1:W-:Y:S04]  /*7e80*/  STL [R1+0x1c], R98 ;  /* 0x00001c6201007387 */ /* 0x0003e80000100800 */
[----:B------:R3:W4:Y:S04]  /*7e90*/  LDL.LU.S16 R103, [R1+0x88] ;  /* 0x0000880001677983 */ /* 0x0007280000300600 */
[----:B-1----:R3:W3:Y:S01]  /*7ea0*/  LDL.LU.S16 R98, [R1+0x84] ;  /* 0x0000840001627983 */ /* 0x0026e20000300600 */
[----:B------:R-:W-:-:S04]  /*7eb0*/  LOP3.LUT R4, R31, 0xff, RZ, 0xc0, !PT ;  /* 0x000000ff1f047812 */ /* 0x000fc800078ec0ff */
[----:B------:R-:W-:Y:S02]  /*7ec0*/  ISETP.LE.U32.AND P2, PT, R4, UR12, PT ;  /* 0x0000000c04007c0c */ /* 0x000fe4000bf43070 */
[----:B------:R-:W-:-:S04]  /*7ed0*/  F2FP.F16.F32.PACK_AB R4, R29, R30 ;  /* 0x0000001e1d04723e */ /* 0x000fc800000000ff */
[----:B------:R-:W-:Y:S02]  /*7ee0*/  PRMT R231, R4, 0x7632, R231 ;  /* 0x0000763204e77816 */ /* 0x000fe400000000e7 */
[----:B------:R-:W-:-:S04]  /*7ef0*/  F2FP.F16.F32.PACK_AB R3, R20, R21 ;  /* 0x000000151403723e */ /* 0x000fc800000000ff */
[C---:B------:R-:W-:Y:S02]  /*7f00*/  PRMT R229, R3.reuse, 0x7610, R229 ;  /* 0x0000761003e57816 */ /* 0x040fe400000000e5 */
[----:B------:R-:W-:Y:S01]  /*7f10*/  PRMT R228, R3, 0x7632, R228 ;  /* 0x0000763203e47816 */ /* 0x000fe200000000e4 */
[----:B---3--:R-:W-:-:S05]  /*7f20*/  @!P3 HADD2 R98, -R231.H0_H0, -RZ.H0_H0 ;  /* 0xa00000ffe762b230 */ /* 0x008fca0000000900 */
[----:B------:R-:W-:Y:S02]  /*7f30*/  PRMT R8, R98, 0x7610, R8 ;  /* 0x0000761062087816 */ /* 0x000fe40000000008 */
[----:B------:R1:W3:Y:S04]  /*7f40*/  LDL.LU.S16 R98, [R1+0x80] ;  /* 0x0000800001627983 */ /* 0x0002e80000300600 */
[----:B------:R1:W2:Y:S01]  /*7f50*/  LDL.LU.S16 R3, [R1+0x7c] ;  /* 0x00007c0001037983 */ /* 0x0002a20000300600 */
[----:B------:R-:W-:-:S04]  /*7f60*/  FADD.FTZ R7, R21, R7 ;  /* 0x0000000715077221 */ /* 0x000fc80000010000 */
[----:B------:R-:W-:Y:S01]  /*7f70*/  FADD.FTZ R7, R20, R7 ;  /* 0x0000000714077221 */ /* 0x000fe20000010000 */
[----:B------:R-:W4:Y:S01]  /*7f80*/  MUFU.EX2 R15, R138 ;  /* 0x0000008a000f7308 */ /* 0x000f220000000800 */
[----:B------:R-:W-:-:S03]  /*7f90*/  IMAD.MOV.U32 R112, RZ, RZ, R10 ;  /* 0x000000ffff707224 */ /* 0x000fc600078e000a */
[----:B------:R1:W-:Y:S04]  /*7fa0*/  STL [R1+0x28], R7 ;  /* 0x0000280701007387 */ /* 0x0003e80000100800 */
[----:B------:R-:W-:Y:S08]  /*7fb0*/  MUFU.EX2 R13, R164 ;  /* 0x000000a4000d7308 */ /* 0x000ff00000000800 */
[----:B------:R-:W4:Y:S01]  /*7fc0*/  MUFU.EX2 R10, R156 ;  /* 0x0000009c000a7308 */ /* 0x000f220000000800 */
[----:B------:R-:W-:Y:S01]  /*7fd0*/  PRMT R232, R4, 0x7610, R232 ;  /* 0x0000761004e87816 */ /* 0x000fe200000000e8 */
[----:B-1----:R-:W-:-:S04]  /*7fe0*/  FADD.FTZ R7, R18, R17 ;  /* 0x0000001112077221 */ /* 0x002fc80000010000 */
[----:B------:R-:W-:-:S04]  /*7ff0*/  FADD.FTZ R7, R14, R7 ;  /* 0x000000070e077221 */ /* 0x000fc80000010000 */
[C---:B------:R-:W-:Y:S01]  /*8000*/  FADD.FTZ R7, R11.reuse, R7 ;  /* 0x000000070b077221 */ /* 0x040fe20000010000 */
[----:B------:R-:W1:Y:S03]  /*8010*/  MUFU.EX2 R4, R153 ;  /* 0x0000009900047308 */ /* 0x000e660000000800 */
[----:B------:R-:W-:Y:S01]  /*8020*/  FADD.FTZ R7, R16, R7 ;  /* 0x0000000710077221 */ /* 0x000fe20000010000 */
[----:B------:R-:W-:-:S03]  /*8030*/  F2FP.F16.F32.PACK_AB R30, R11, R14 ;  /* 0x0000000e0b1e723e */ /* 0x000fc600000000ff */
[----:B----4-:R-:W-:Y:S01]  /*8040*/  FADD.FTZ R14, R15, R7 ;  /* 0x000000070f0e7221 */ /* 0x010fe20000010000 */
[----:B------:R-:W-:Y:S01]  /*8050*/  FADD.FTZ R7, R13, R10 ;  /* 0x0000000a0d077221 */ /* 0x000fe20000010000 */
[----:B------:R-:W-:Y:S03]  /*8060*/  MUFU.EX2 R23, R124 ;  /* 0x0000007c00177308 */ /* 0x000fe60000000800 */
[----:B------:R-:W-:-:S05]  /*8070*/  FADD.FTZ R7, R6, R7 ;  /* 0x0000000706077221 */ /* 0x000fca0000010000 */
[----:B------:R-:W4:Y:S01]  /*8080*/  MUFU.EX2 R19, R118 ;  /* 0x0000007600137308 */ /* 0x000f220000000800 */
[----:B------:R-:W-:-:S07]  /*8090*/  FADD.FTZ R7, R5, R7 ;  /* 0x0000000705077221 */ /* 0x000fce0000010000 */
[----:B------:R-:W-:Y:S01]  /*80a0*/  MUFU.EX2 R27, R109 ;  /* 0x0000006d001b7308 */ /* 0x000fe20000000800 */
[----:B-1----:R-:W-:Y:S01]  /*80b0*/  FADD.FTZ R7, R4, R7 ;  /* 0x0000000704077221 */ /* 0x002fe20000010000 */
[----:B------:R-:W-:Y:S02]  /*80c0*/  F2FP.F16.F32.PACK_AB R29, R5, R6 ;  /* 0x00000006051d723e */ /* 0x000fe400000000ff */
[----:B------:R-:W-:-:S04]  /*80d0*/  F2FP.F16.F32.PACK_AB R18, R17, R18 ;  /* 0x000000121112723e */ /* 0x000fc800000000ff */
[----:B------:R-:W-:Y:S01]  /*80e0*/  MUFU.EX2 R11, R146 ;  /* 0x00000092000b7308 */ /* 0x000fe20000000800 */
[----:B------:R-:W-:-:S07]  /*80f0*/  F2FP.F16.F32.PACK_AB R17, R10, R13 ;  /* 0x0000000d0a11723e */ /* 0x000fce00000000ff */
[----:B------:R-:W-:Y:S01]  /*8100*/  MUFU.EX2 R10, R145 ;  /* 0x00000091000a7308 */ /* 0x000fe20000000800 */
[----:B----4-:R-:W-:-:S07]  /*8110*/  F2FP.F16.F32.PACK_AB R31, R19, R23 ;  /* 0x00000017131f723e */ /* 0x010fce00000000ff */
[----:B------:R-:W1:Y:S01]  /*8120*/  MUFU.EX2 R5, R144 ;  /* 0x0000009000057308 */ /* 0x000e620000000800 */
[----:B------:R-:W-:Y:S02]  /*8130*/  @!P4 HADD2 R103, -R232.H0_H0, -RZ.H0_H0 ;  /* 0xa00000ffe867c230 */ /* 0x000fe40000000900 */
[----:B------:R-:W-:Y:S02]  /*8140*/  IMAD.MOV.U32 R164, RZ, RZ, R140 ;  /* 0x000000ffffa47224 */ /* 0x000fe400078e008c */
[----:B------:R-:W-:Y:S01]  /*8150*/  IMAD.MOV.U32 R140, RZ, RZ, R212 ;  /* 0x000000ffff8c7224 */ /* 0x000fe200078e00d4 */
[----:B------:R-:W-:Y:S01]  /*8160*/  PRMT R21, R103, 0x7610, R21 ;  /* 0x0000761067157816 */ /* 0x000fe20000000015 */
[----:B------:R-:W-:Y:S02]  /*8170*/  IMAD.MOV.U32 R103, RZ, RZ, R112 ;  /* 0x000000ffff677224 */ /* 0x000fe400078e0070 */
[----:B------:R-:W-:Y:S02]  /*8180*/  IMAD.MOV.U32 R112, RZ, RZ, R104 ;  /* 0x000000ffff707224 */ /* 0x000fe400078e0068 */
[----:B------:R-:W-:-:S02]  /*8190*/  IMAD.MOV.U32 R104, RZ, RZ, R71 ;  /* 0x000000ffff687224 */ /* 0x000fc400078e0047 */
[----:B------:R-:W-:Y:S01]  /*81a0*/  IMAD.MOV.U32 R212, RZ, RZ, R70 ;  /* 0x000000ffffd47224 */ /* 0x000fe200078e0046 */
[----:B-1----:R-:W-:Y:S02]  /*81b0*/  F2FP.F16.F32.PACK_AB R45, R5, R10 ;  /* 0x0000000a052d723e */ /* 0x002fe400000000ff */
[----:B------:R-:W-:Y:S01]  /*81c0*/  F2FP.F16.F32.PACK_AB R33, R15, R16 ;  /* 0x000000100f21723e */ /* 0x000fe200000000ff */
[----:B------:R-:W-:Y:S01]  /*81d0*/  IMAD.MOV.U32 R106, RZ, RZ, R141 ;  /* 0x000000ffff6a7224 */ /* 0x000fe200078e008d */
[----:B------:R1:W4:Y:S01]  /*81e0*/  LDL.LU.S16 R144, [R1+0xa8] ;  /* 0x0000a80001907983 */ /* 0x0003220000300600 */
[----:B------:R-:W-:Y:S02]  /*81f0*/  IMAD.MOV.U32 R141, RZ, RZ, R148 ;  /* 0x000000ffff8d7224 */ /* 0x000fe400078e0094 */
[----:B------:R-:W-:Y:S02]  /*8200*/  IMAD.MOV.U32 R156, RZ, RZ, R142 ;  /* 0x000000ffff9c7224 */ /* 0x000fe400078e008e */
[----:B------:R-:W-:-:S02]  /*8210*/  IMAD.MOV.U32 R148, RZ, RZ, R86 ;  /* 0x000000ffff947224 */ /* 0x000fc400078e0056 */
[----:B------:R-:W-:Y:S02]  /*8220*/  IMAD.MOV.U32 R86, RZ, RZ, R53 ;  /* 0x000000ffff567224 */ /* 0x000fe400078e0035 */
[----:B------:R-:W-:Y:S02]  /*8230*/  IMAD.MOV.U32 R142, RZ, RZ, R52 ;  /* 0x000000ffff8e7224 */ /* 0x000fe400078e0034 */
[----:B---3--:R-:W-:Y:S02]  /*8240*/  @!P2 HADD2 R98, -R229.H0_H0, -RZ.H0_H0 ;  /* 0xa00000ffe562a230 */ /* 0x008fe40000000900 */
[----:B--2---:R-:W-:-:S03]  /*8250*/  @!P1 HADD2 R3, -R228.H0_H0, -RZ.H0_H0 ;  /* 0xa00000ffe4039230 */ /* 0x004fc60000000900 */
[----:B------:R-:W-:Y:S02]  /*8260*/  PRMT R12, R98, 0x7610, R12 ;  /* 0x00007610620c7816 */ /* 0x000fe4000000000c */
[----:B------:R-:W-:Y:S02]  /*8270*/  PRMT R98, R232, 0x5410, R231 ;  /* 0x00005410e8627816 */ /* 0x000fe400000000e7 */
[----:B------:R-:W-:Y:S02]  /*8280*/  PRMT R9, R3, 0x7610, R9 ;  /* 0x0000761003097816 */ /* 0x000fe40000000009 */
[----:B------:R-:W-:Y:S01]  /*8290*/  @!P3 PRMT R231, R8, 0x5410, RZ ;  /* 0x0000541008e7b816 */ /* 0x000fe200000000ff */
[----:B------:R-:W2:Y:S01]  /*82a0*/  MUFU.EX2 R3, R152 ;  /* 0x0000009800037308 */ /* 0x000ea20000000800 */
[----:B------:R-:W-:Y:S02]  /*82b0*/  IMAD.MOV.U32 R8, RZ, RZ, R230 ;  /* 0x000000ffff087224 */ /* 0x000fe400078e00e6 */
[----:B------:R-:W-:Y:S01]  /*82c0*/  IMAD.MOV.U32 R230, RZ, RZ, R99 ;  /* 0x000000ffffe67224 */ /* 0x000fe200078e0063 */
[----:B------:R-:W-:-:S02]  /*82d0*/  PRMT R99, R229, 0x5410, R228 ;  /* 0x00005410e5637816 */ /* 0x000fc400000000e4 */
[----:B------:R-:W-:Y:S02]  /*82e0*/  @!P1 PRMT R228, R9, 0x5410, RZ ;  /* 0x0000541009e49816 */ /* 0x000fe400000000ff */
[----:B------:R-:W3:Y:S01]  /*82f0*/  MUFU.EX2 R9, R151 ;  /* 0x0000009700097308 */ /* 0x000ee20000000800 */
[----:B------:R-:W-:Y:S01]  /*8300*/  IMAD.MOV.U32 R109, RZ, RZ, R8 ;  /* 0x000000ffff6d7224 */ /* 0x000fe200078e0008 */
[----:B------:R-:W-:-:S06]  /*8310*/  @!P2 PRMT R229, R12, 0x5410, RZ ;  /* 0x000054100ce5a816 */ /* 0x000fcc00000000ff */
[----:B------:R-:W1:Y:S01]  /*8320*/  MUFU.EX2 R8, R149 ;  /* 0x0000009500087308 */ /* 0x000e620000000800 */
[C---:B--2---:R-:W-:Y:S01]  /*8330*/  FADD.FTZ R6, R3.reuse, R7 ;  /* 0x0000000703067221 */ /* 0x044fe20000010000 */
[----:B------:R-:W-:-:S06]  /*8340*/  F2FP.F16.F32.PACK_AB R32, R3, R4 ;  /* 0x000000040320723e */ /* 0x000fcc00000000ff */
[----:B------:R-:W2:Y:S01]  /*8350*/  MUFU.EX2 R12, R147 ;  /* 0x00000093000c7308 */ /* 0x000ea20000000800 */
[----:B------:R-:W-:Y:S01]  /*8360*/  FADD.FTZ R4, R23, R14 ;  /* 0x0000000e17047221 */ /* 0x000fe20000010000 */
[----:B---3--:R-:W-:-:S03]  /*8370*/  FADD.FTZ R3, R9, R6 ;  /* 0x0000000609037221 */ /* 0x008fc60000010000 */
[----:B------:R-:W-:Y:S01]  /*8380*/  FADD.FTZ R4, R19, R4 ;  /* 0x0000000413047221 */ /* 0x000fe20000010000 */
[----:B-1----:R-:W-:-:S03]  /*8390*/  FADD.FTZ R3, R8, R3 ;  /* 0x0000000308037221 */ /* 0x002fc60000010000 */
[----:B------:R-:W-:Y:S02]  /*83a0*/  FADD.FTZ R6, R28, R4 ;  /* 0x000000041c067221 */ /* 0x000fe40000010000 */
[----:B------:R1:W3:Y:S02]  /*83b0*/  MUFU.EX2 R4, R143 ;  /* 0x0000008f00047308 */ /* 0x0002e40000000800 */
[----:B------:R-:W-:Y:S01]  /*83c0*/  FADD.FTZ R6, R25, R6 ;  /* 0x0000000619067221 */ /* 0x000fe20000010000 */
[----:B--2---:R-:W-:Y:S01]  /*83d0*/  FADD.FTZ R3, R12, R3 ;  /* 0x000000030c037221 */ /* 0x004fe20000010000 */
[----:B------:R-:W-:Y:S02]  /*83e0*/  F2FP.F16.F32.PACK_AB R19, R8, R9 ;  /* 0x000000090813723e */ /* 0x000fe400000000ff */
[----:B------:R-:W-:Y:S01]  /*83f0*/  FADD.FTZ R6, R27, R6 ;  /* 0x000000061b067221 */ /* 0x000fe20000010000 */
[----:B------:R-:W-:Y:S02]  /*8400*/  FADD.FTZ R8, R11, R3 ;  /* 0x000000030b087221 */ /* 0x000fe40000010000 */
[----:B------:R-:W2:Y:S01]  /*8410*/  MUFU.EX2 R3, R131 ;  /* 0x0000008300037308 */ /* 0x000ea20000000800 */
[----:B------:R-:W-:Y:S01]  /*8420*/  FADD.FTZ R7, R24, R6 ;  /* 0x0000000618077221 */ /* 0x000fe20000010000 */
[----:B------:R-:W-:Y:S01]  /*8430*/  FADD.FTZ R6, R10, R8 ;  /* 0x000000080a067221 */ /* 0x000fe20000010000 */
[----:B------:R-:W-:-:S03]  /*8440*/  VIADD R230, R230, 0x4 ;  /* 0x00000004e6e67836 */ /* 0x000fc60000000000 */
[----:B------:R-:W-:Y:S01]  /*8450*/  FADD.FTZ R6, R5, R6 ;  /* 0x0000000605067221 */ /* 0x000fe20000010000 */
[----:B------:R-:W-:Y:S01]  /*8460*/  IMAD.WIDE.U32 R70, R230, -0x326172a9, RZ ;  /* 0xcd9e8d57e6467825 */ /* 0x000fe200078e00ff */
[----:B------:R-:W-:Y:S01]  /*8470*/  @!P4 PRMT R232, R21, 0x5410, RZ ;  /* 0x0000541015e8c816 */ /* 0x000fe200000000ff */
[----:B-1----:R1:W4:Y:S02]  /*8480*/  LDL.LU.S16 R143, [R1+0xa4] ;  /* 0x0000a400018f7983 */ /* 0x0023240000300600 */
[----:B---3--:R-:W-:-:S04]  /*8490*/  FADD.FTZ R5, R4, R6 ;  /* 0x0000000604057221 */ /* 0x008fc80000010000 */
[C---:B--2---:R-:W-:Y:S01]  /*84a0*/  FADD.FTZ R16, R3.reuse, R5 ;  /* 0x0000000503107221 */ /* 0x044fe20000010000 */
[----:B------:R-:W-:Y:S02]  /*84b0*/  F2FP.F16.F32.PACK_AB R49, R3, R4 ;  /* 0x000000040331723e */ /* 0x000fe400000000ff */
[----:B------:R-:W-:-:S05]  /*84c0*/  LOP3.LUT R3, R71, R83, RZ, 0x3c, !PT ;  /* 0x0000005347037212 */ /* 0x000fca00078e3cff */
        /* <DEDUP_REMOVED lines=9> */
[----:B------:R-:W-:Y:S01]  /*8560*/  FADD.FTZ R7, R26, R7 ;  /* 0x000000071a077221 */ /* 0x000fe20000010000 */
[----:B------:R-:W-:Y:S02]  /*8570*/  LOP3.LUT R6, R9, UR16, R14, 0x96, !PT ;  /* 0x0000001009067c12 */ /* 0x000fe4000f8e960e */
[----:B------:R-:W-:Y:S01]  /*8580*/  LOP3.LUT R4, R53, UR11, R4, 0x96, !PT ;  /* 0x0000000b35047c12 */ /* 0x000fe2000f8e9604 */
[----:B------:R-:W-:Y:S02]  /*8590*/  FADD.FTZ R13, R22, R7 ;  /* 0x00000007160d7221 */ /* 0x000fe40000010000 */
[----:B------:R-:W-:-:S04]  /*85a0*/  IMAD.WIDE.U32 R6, R6, -0x2daee0ad, RZ ;  /* 0xd2511f5306067825 */ /* 0x000fc800078e00ff */
[----:B------:R-:W-:Y:S01]  /*85b0*/  IMAD.WIDE.U32 R4, R4, -0x326172a9, RZ ;  /* 0xcd9e8d5704047825 */ /* 0x000fe200078e00ff */
[----:B------:R-:W-:-:S04]  /*85c0*/  LOP3.LUT R9, R7, UR9, R52, 0x96, !PT ;  /* 0x0000000907097c12 */ /* 0x000fc8000f8e9634 */
[----:B------:R-:W-:Y:S01]  /*85d0*/  LOP3.LUT R10, R5, UR10, R8, 0x96, !PT ;  /* 0x0000000a050a7c12 */ /* 0x000fe2000f8e9608 */
[----:B------:R-:W-:Y:S01]  /*85e0*/  IMAD.WIDE.U32 R8, R9, -0x326172a9, RZ ;  /* 0xcd9e8d5709087825 */ /* 0x000fe200078e00ff */
[----:B------:R-:W-:-:S03]  /*85f0*/  F2FP.F16.F32.PACK_AB R40, R11, R12 ;  /* 0x0000000c0b28723e */ /* 0x000fc600000000ff */
[----:B------:R-:W-:Y:S01]  /*8600*/  IMAD.WIDE.U32 R10, R10, -0x2daee0ad, RZ ;  /* 0xd2511f530a0a7825 */ /* 0x000fe200078e00ff */
[----:B------:R-:W-:-:S04]  /*8610*/  LOP3.LUT R12, R9, UR23, R4, 0x96, !PT ;  /* 0x00000017090c7c12 */ /* 0x000fc8000f8e9604 */
[----:B------:R-:W-:-:S05]  /*8620*/  LOP3.LUT R4, R11, UR8, R6, 0x96, !PT ;  /* 0x000000080b047c12 */ /* 0x000fca000f8e9606 */
[----:B------:R-:W-:-:S05]  /*8630*/  IMAD.WIDE.U32 R4, R4, -0x326172a9, RZ ;  /* 0xcd9e8d5704047825 */ /* 0x000fca00078e00ff */
[----:B------:R-:W-:Y:S02]  /*8640*/  LOP3.LUT R3, R5, UR33, R8, 0x96, !PT ;  /* 0x0000002105037c12 */ /* 0x000fe4000f8e9608 */
[----:B------:R-:W2:Y:S08]  /*8650*/  MUFU.EX2 R8, R95 ;  /* 0x0000005f00087308 */ /* 0x000eb00000000800 */
[----:B------:R-:W3:Y:S01]  /*8660*/  MUFU.EX2 R7, R91 ;  /* 0x0000005b00077308 */ /* 0x000ee20000000800 */
[----:B--2---:R-:W-:-:S04]  /*8670*/  FADD.FTZ R11, R8, R13 ;  /* 0x0000000d080b7221 */ /* 0x004fc80000010000 */
[----:B---3--:R-:W-:Y:S01]  /*8680*/  FADD.FTZ R13, R7, R11 ;  /* 0x0000000b070d7221 */ /* 0x008fe20000010000 */
[----:B------:R1:W2:Y:S04]  /*8690*/  LDL.LU.S16 R91, [R1+0x98] ;  /* 0x00009800015b7983 */ /* 0x0002a80000300600 */
[----:B------:R1:W3:Y:S01]  /*86a0*/  LDL.LU.S16 R11, [R1+0xa0] ;  /* 0x0000a000010b7983 */ /* 0x0002e20000300600 */
[----:B------:R-:W-:-:S04]  /*86b0*/  LOP3.LUT R6, R3, 0xff, RZ, 0xc0, !PT ;  /* 0x000000ff03067812 */ /* 0x000fc800078ec0ff */
[----:B------:R-:W-:Y:S02]  /*86c0*/  ISETP.LE.U32.AND P4, PT, R6, UR12, PT ;  /* 0x0000000c06007c0c */ /* 0x000fe4000bf83070 */
[----:B------:R-:W-:-:S04]  /*86d0*/  LOP3.LUT R6, R3, 0xffff, RZ, 0xc0, !PT ;  /* 0x0000ffff03067812 */ /* 0x000fc800078ec0ff */
[----:B------:R-:W-:Y:S02]  /*86e0*/  SHF.R.U32.HI R6, RZ, 0x8, R6 ;  /* 0x00000008ff067819 */ /* 0x000fe40000011606 */
[--C-:B------:R-:W-:Y:S02]  /*86f0*/  SHF.R.U32.HI R9, RZ, 0x18, R3.reuse ;  /* 0x00000018ff097819 */ /* 0x100fe40000011603 */
[----:B------:R-:W-:Y:S02]  /*8700*/  LOP3.LUT R6, R6, 0xffff, RZ, 0xc0, !PT ;  /* 0x0000ffff06067812 */ /* 0x000fe400078ec0ff */
[----:B------:R-:W-:Y:S02]  /*8710*/  SHF.R.U32.HI R3, RZ, 0x10, R3 ;  /* 0x00000010ff037819 */ /* 0x000fe40000011603 */
[----:B------:R-:W-:Y:S02]  /*8720*/  ISETP.LE.U32.AND P3, PT, R6, UR12, PT ;  /* 0x0000000c06007c0c */ /* 0x000fe4000bf63070 */
[----:B------:R-:W-:Y:S01]  /*8730*/  ISETP.LE.U32.AND P1, PT, R9, UR12, PT ;  /* 0x0000000c09007c0c */ /* 0x000fe2000bf23070 */
[----:B------:R-:W1:Y:S01]  /*8740*/  MUFU.EX2 R6, R130 ;  /* 0x0000008200067308 */ /* 0x000e620000000800 */
[----:B------:R-:W-:-:S04]  /*8750*/  LOP3.LUT R9, R3, 0xff, RZ, 0xc0, !PT ;  /* 0x000000ff03097812 */ /* 0x000fc800078ec0ff */
[----:B------:R-:W-:-:S03]  /*8760*/  ISETP.LE.U32.AND P2, PT, R9, UR12, PT ;  /* 0x0000000c09007c0c */ /* 0x000fc6000bf43070 */
[----:B------:R-:W1:Y:S01]  /*8770*/  MUFU.EX2 R3, R129 ;  /* 0x0000008100037308 */ /* 0x000e620000000800 */
[----:B------:R-:W-:Y:S02]  /*8780*/  F2FP.F16.F32.PACK_AB R50, R22, R26 ;  /* 0x0000001a1632723e */ /* 0x000fe400000000ff */
[C---:B------:R-:W-:Y:S02]  /*8790*/  PRMT R26, R18.reuse, 0x7610, R26 ;  /* 0x00007610121a7816 */ /* 0x040fe4000000001a */
[----:B------:R-:W-:Y:S01]  /*87a0*/  PRMT R23, R17, 0x7610, R23 ;  /* 0x0000761011177816 */ /* 0x000fe20000000017 */
[----:B------:R-:W-:Y:S01]  /*87b0*/  IMAD.MOV.U32 R153, RZ, RZ, R155 ;  /* 0x000000ffff997224 */ /* 0x000fe200078e009b */
[----:B------:R-:W-:Y:S01]  /*87c0*/  F2FP.F16.F32.PACK_AB R41, R25, R28 ;  /* 0x0000001c1929723e */ /* 0x000fe200000000ff */
[----:B------:R-:W-:Y:S01]  /*87d0*/  IMAD.MOV.U32 R155, RZ, RZ, R103 ;  /* 0x000000ffff9b7224 */ /* 0x000fe200078e0067 */
[----:B------:R-:W-:Y:S01]  /*87e0*/  F2FP.F16.F32.PACK_AB R22, R7, R8 ;  /* 0x000000080716723e */ /* 0x000fe200000000ff */
[----:B------:R-:W-:Y:S01]  /*87f0*/  IMAD.MOV.U32 R103, RZ, RZ, R112 ;  /* 0x000000ffff677224 */ /* 0x000fe200078e0070 */
[----:B------:R-:W-:Y:S01]  /*8800*/  PRMT R25, R18, 0x7632, R25 ;  /* 0x0000763212197816 */ /* 0x000fe20000000019 */
[----:B----4-:R-:W-:-:S02]  /*8810*/  @!P4 HADD2 R144, -R26.H0_H0, -RZ.H0_H0 ;  /* 0xa00000ff1a90c230 */ /* 0x010fc40000000900 */
[----:B-1----:R-:W-:Y:S01]  /*8820*/  FADD.FTZ R7, R6, R16 ;  /* 0x0000001006077221 */ /* 0x002fe20000010000 */
[----:B------:R-:W-:Y:S02]  /*8830*/  IMAD.MOV.U32 R112, RZ, RZ, R141 ;  /* 0x000000ffff707224 */ /* 0x000fe400078e008d */
[----:B------:R-:W-:Y:S01]  /*8840*/  IMAD.MOV.U32 R141, RZ, RZ, R150 ;  /* 0x000000ffff8d7224 */ /* 0x000fe200078e0096 */
[----:B------:R-:W-:Y:S01]  /*8850*/  F2FP.F16.F32.PACK_AB R48, R24, R27 ;  /* 0x0000001b1830723e */ /* 0x000fe200000000ff */
[----:B------:R-:W-:Y:S01]  /*8860*/  IMAD.MOV.U32 R150, RZ, RZ, R163 ;  /* 0x000000ffff967224 */ /* 0x000fe200078e00a3 */
[----:B------:R-:W-:Y:S01]  /*8870*/  PRMT R24, R17, 0x7632, R24 ;  /* 0x0000763211187816 */ /* 0x000fe20000000018 */
[----:B------:R-:W-:Y:S02]  /*8880*/  IMAD.MOV.U32 R152, RZ, RZ, R154 ;  /* 0x000000ffff987224 */ /* 0x000fe400078e009a */
[C---:B------:R-:W-:Y:S01]  /*8890*/  FADD.FTZ R18, R3.reuse, R7 ;  /* 0x0000000703127221 */ /* 0x040fe20000010000 */
[----:B------:R-:W-:Y:S01]  /*88a0*/  F2FP.F16.F32.PACK_AB R21, R3, R6 ;  /* 0x000000060315723e */ /* 0x000fe200000000ff */
[----:B------:R-:W-:Y:S01]  /*88b0*/  IMAD.MOV.U32 R154, RZ, RZ, R112 ;  /* 0x000000ffff9a7224 */ /* 0x000fe200078e0070 */
[----:B------:R-:W-:Y:S01]  /*88c0*/  PRMT R9, R144, 0x7610, R9 ;  /* 0x0000761090097816 */ /* 0x000fe20000000009 */
[----:B------:R-:W-:-:S02]  /*88d0*/  IMAD.MOV.U32 R112, RZ, RZ, R141 ;  /* 0x000000ffff707224 */ /* 0x000fc400078e008d */
[----:B------:R-:W-:Y:S01]  /*88e0*/  IMAD.MOV.U32 R141, RZ, RZ, R150 ;  /* 0x000000ffff8d7224 */ /* 0x000fe200078e0096 */
[----:B------:R-:W-:Y:S01]  /*88f0*/  PRMT R163, R26, 0x5410, R25 ;  /* 0x000054101aa37816 */ /* 0x000fe20000000019 */
[----:B------:R-:W-:Y:S01]  /*8900*/  IMAD.MOV.U32 R150, RZ, RZ, R159 ;  /* 0x000000ffff967224 */ /* 0x000fe200078e009f */
[----:B------:R-:W-:Y:S02]  /*8910*/  PRMT R159, R23, 0x5410, R24 ;  /* 0x00005410179f7816 */ /* 0x000fe40000000018 */
[----:B------:R-:W-:Y:S02]  /*8920*/  @!P4 PRMT R26, R9, 0x5410, RZ ;  /* 0x00005410091ac816 */ /* 0x000fe400000000ff */
[----:B------:R-:W-:Y:S02]  /*8930*/  LOP3.LUT R9, R4, 0xffff, RZ, 0xc0, !PT ;  /* 0x0000ffff04097812 */ /* 0x000fe400078ec0ff */
[----:B------:R-:W-:Y:S01]  /*8940*/  SHF.R.U32.HI R7, RZ, 0x18, R4 ;  /* 0x00000018ff077819 */ /* 0x000fe20000011604 */
[----:B------:R-:W-:-:S05]  /*8950*/  @!P3 HADD2 R143, -R25.H0_H0, -RZ.H0_H0 ;  /* 0xa00000ff198fb230 */ /* 0x000fca0000000900 */
[----:B------:R-:W-:-:S04]  /*8960*/  PRMT R8, R143, 0x7610, R8 ;  /* 0x000076108f087816 */ /* 0x000fc80000000008 */
[----:B------:R-:W-:Y:S01]  /*8970*/  @!P3 PRMT R25, R8, 0x5410, RZ ;  /* 0x000054100819b816 */ /* 0x000fe200000000ff */
[----:B---3--:R-:W-:-:S05]  /*8980*/  @!P2 HADD2 R11, -R23.H0_H0, -RZ.H0_H0 ;  /* 0xa00000ff170ba230 */ /* 0x008fca0000000900 */
[----:B------:R-:W-:Y:S01]  /*8990*/  PRMT R3, R11, 0x7610, R3 ;  /* 0x000076100b037816 */ /* 0x000fe20000000003 */
[----:B--2---:R-:W-:Y:S01]  /*89a0*/  @!P1 HADD2 R91, -R24.H0_H0, -RZ.H0_H0 ;  /* 0xa00000ff185b9230 */ /* 0x004fe20000000900 */
[----:B------:R-:W-:Y:S02]  /*89b0*/  SHF.R.U32.HI R11, RZ, 0x10, R4 ;  /* 0x00000010ff0b7819 */ /* 0x000fe40000011604 */
[----:B------:R-:W-:Y:S02]  /*89c0*/  @!P2 PRMT R23, R3, 0x5410, RZ ;  /* 0x000054100317a816 */ /* 0x000fe400000000ff */
[----:B------:R-:W-:Y:S01]  /*89d0*/  LOP3.LUT R3, R4, 0xff, RZ, 0xc0, !PT ;  /* 0x000000ff04037812 */ /* 0x000fe200078ec0ff */
[----:B------:R-:W-:Y:S01]  /*89e0*/  IMAD.WIDE.U32 R4, R12, -0x2daee0ad, RZ ;  /* 0xd2511f530c047825 */ /* 0x000fe200078e00ff */
[----:B------:R-:W-:Y:S02]  /*89f0*/  PRMT R6, R91, 0x7610, R6 ;  /* 0x000076105b067816 */ /* 0x000fe40000000006 */
[----:B------:R-:W-:Y:S01]  /*8a00*/  ISETP.LE.U32.AND P3, PT, R3, UR12, PT ;  /* 0x0000000c03007c0c */ /* 0x000fe2000bf63070 */
[----:B------:R1:W2:Y:S01]  /*8a10*/  LDL.LU.S16 R91, [R1+0xac] ;  /* 0x0000ac00015b7983 */ /* 0x0002a20000300600 */
[----:B------:R-:W-:-:S02]  /*8a20*/  LOP3.LUT R3, R5, UR32, R10, 0x96, !PT ;  /* 0x0000002005037c12 */ /* 0x000fc4000f8e960a */
[----:B------:R-:W-:Y:S02]  /*8a30*/  @!P1 PRMT R24, R6, 0x5410, RZ ;  /* 0x0000541006189816 */ /* 0x000fe400000000ff */
[----:B------:R-:W-:-:S04]  /*8a40*/  SHF.R.U32.HI R6, RZ, 0x10, R3 ;  /* 0x00000010ff067819 */ /* 0x000fc80000011603 */
[----:B------:R-:W-:-:S04]  /*8a50*/  LOP3.LUT R6, R6, 0xff, RZ, 0xc0, !PT ;  /* 0x000000ff06067812 */ /* 0x000fc800078ec0ff */
[----:B------:R-:W-:Y:S02]  /*8a60*/  ISETP.LE.U32.AND P6, PT, R6, UR12, PT ;  /* 0x0000000c06007c0c */ /* 0x000fe4000bfc3070 */
[----:B------:R-:W-:-:S04]  /*8a70*/  LOP3.LUT R6, R4, 0xff, RZ, 0xc0, !PT ;  /* 0x000000ff04067812 */ /* 0x000fc800078ec0ff */
[----:B------:R-:W-:Y:S02]  /*8a80*/  ISETP.LE.U32.AND P4, PT, R6, UR12, PT ;  /* 0x0000000c06007c0c */ /* 0x000fe4000bf83070 */
[----:B------:R-:W3:Y:S01]  /*8a90*/  MUFU.EX2 R6, R88 ;  /* 0x0000005800067308 */ /* 0x000ee20000000800 */
[----:B------:R-:W-:Y:S02]  /*8aa0*/  LOP3.LUT R10, R4, 0xffff, RZ, 0xc0, !PT ;  /* 0x0000ffff040a7812 */ /* 0x000fe400078ec0ff */
[--C-:B------:R-:W-:Y:S02]  /*8ab0*/  SHF.R.U32.HI R12, RZ, 0x10, R4.reuse ;  /* 0x00000010ff0c7819 */ /* 0x100fe40000011604 */
[----:B------:R-:W-:-:S03]  /*8ac0*/  SHF.R.U32.HI R8, RZ, 0x18, R4 ;  /* 0x00000018ff087819 */ /* 0x000fc60000011604 */
[----:B------:R-:W4:Y:S01]  /*8ad0*/  MUFU.EX2 R4, R84 ;  /* 0x0000005400047308 */ /* 0x000f220000000800 */
[----:B------:R-:W-:-:S04]  /*8ae0*/  SHF.R.U32.HI R5, RZ, 0x8, R9 ;  /* 0x00000008ff057819 */ /* 0x000fc80000011609 */
[----:B------:R-:W-:-:S04]  /*8af0*/  LOP3.LUT R5, R5, 0xffff, RZ, 0xc0, !PT ;  /* 0x0000ffff05057812 */ /* 0x000fc800078ec0ff */
[----:B------:R-:W-:Y:S01]  /*8b00*/  ISETP.LE.U32.AND P5, PT, R5, UR12, PT ;  /* 0x0000000c05007c0c */ /* 0x000fe2000bfa3070 */
[----:B---3--:R-:W-:Y:S01]  /*8b10*/  FADD.FTZ R5, R6, R13 ;  /* 0x0000000d06057221 */ /* 0x008fe20000010000 */
[----:B------:R-:W-:Y:S02]  /*8b20*/  ISETP.LE.U32.AND P1, PT, R7, UR12, PT ;  /* 0x0000000c07007c0c */ /* 0x000fe4000bf23070 */
[----:B------:R-:W-:Y:S01]  /*8b30*/  LOP3.LUT R7, R11, 0xff, RZ, 0xc0, !PT ;  /* 0x000000ff0b077812 */ /* 0x000fe200078ec0ff */
[C---:B----4-:R-:W-:Y:S01]  /*8b40*/  FADD.FTZ R11, R4.reuse, R5 ;  /* 0x00000005040b7221 */ /* 0x050fe20000010000 */
[----:B------:R-:W-:Y:S02]  /*8b50*/  F2FP.F16.F32.PACK_AB R51, R4, R6 ;  /* 0x000000060433723e */ /* 0x000fe400000000ff */
[----:B------:R1:W3:Y:S01]  /*8b60*/  LDL.LU.S16 R4, [R1+0xb0] ;  /* 0x0000b00001047983 */ /* 0x0002e20000300600 */
[----:B------:R-:W-:Y:S01]  /*8b70*/  PRMT R28, R30, 0x7632, R28 ;  /* 0x000076321e1c7816 */ /* 0x000fe2000000001c */
[----:B------:R-:W-:-:S02]  /*8b80*/  IMAD.MOV.U32 R147, RZ, RZ, R153 ;  /* 0x000000ffff937224 */ /* 0x000fc400078e0099 */
[----:B------:R-:W-:Y:S02]  /*8b90*/  IMAD.MOV.U32 R153, RZ, RZ, R156 ;  /* 0x000000ffff997224 */ /* 0x000fe400078e009c */
[----:B------:R-:W-:Y:S02]  /*8ba0*/  IMAD.MOV.U32 R156, RZ, RZ, R105 ;  /* 0x000000ffff9c7224 */ /* 0x000fe400078e0069 */
[----:B------:R-:W-:Y:S01]  /*8bb0*/  IMAD.MOV.U32 R105, RZ, RZ, R158 ;  /* 0x000000ffff697224 */ /* 0x000fe200078e009e */
[----:B------:R-:W-:Y:S01]  /*8bc0*/  PRMT R158, R30, 0x5410, R28 ;  /* 0x000054101e9e7816 */ /* 0x000fe2000000001c */
[----:B--2---:R-:W-:-:S05]  /*8bd0*/  @!P3 HADD2 R91, -R30.H0_H0, -RZ.H0_H0 ;  /* 0xa00000ff1e5bb230 */ /* 0x004fca0000000900 */
[----:B------:R-:W-:-:S04]  /*8be0*/  PRMT R71, R91, 0x7610, R71 ;  /* 0x000076105b477816 */ /* 0x000fc80000000047 */
[----:B------:R-:W-:Y:S01]  /*8bf0*/  @!P3 PRMT R30, R71, 0x5410, RZ ;  /* 0x00005410471eb816 */ /* 0x000fe200000000ff */
[----:B---3--:R-:W-:-:S05]  /*8c00*/  @!P5 HADD2 R4, -R28.H0_H0, -RZ.H0_H0 ;  /* 0xa00000ff1c04d230 */ /* 0x008fca0000000900 */
[----:B------:R-:W-:Y:S02]  /*8c10*/  PRMT R13, R4, 0x7610, R13 ;  /* 0x00007610040d7816 */ /* 0x000fe4000000000d */
[----:B------:R-:W-:-:S04]  /*8c20*/  LOP3.LUT R4, R3, 0xff, RZ, 0xc0, !PT ;  /* 0x000000ff03047812 */ /* 0x000fc800078ec0ff */
[----:B------:R-:W-:Y:S02]  /*8c30*/  ISETP.LE.U32.AND P3, PT, R4, UR12, PT ;  /* 0x0000000c04007c0c */ /* 0x000fe4000bf63070 */
[----:B------:R1:W2:Y:S01]  /*8c40*/  LDL.LU.S16 R4, [R1+0xb4] ;  /* 0x0000b40001047983 */ /* 0x0002a20000300600 */
[----:B------:R-:W-:Y:S02]  /*8c50*/  PRMT R27, R29, 0x7632, R27 ;  /* 0x000076321d1b7816 */ /* 0x000fe4000000001b */
[----:B------:R-:W-:Y:S01]  /*8c60*/  ISETP.LE.U32.AND P2, PT, R7, UR12, PT ;  /* 0x0000000c07007c0c */ /* 0x000fe2000bf43070 */
[----:B------:R-:W-:Y:S02]  /*8c70*/  IMAD.MOV.U32 R146, RZ, RZ, R152 ;  /* 0x000000ffff927224 */ /* 0x000fe400078e0098 */
[----:B------:R-:W-:Y:S01]  /*8c80*/  IMAD.MOV.U32 R152, RZ, RZ, R156 ;  /* 0x000000ffff987224 */ /* 0x000fe200078e009c */
[----:B------:R-:W-:Y:S01]  /*8c90*/  PRMT R156, R29, 0x5410, R27 ;  /* 0x000054101d9c7816 */ /* 0x000fe2000000001b */
[----:B--2---:R-:W-:-:S05]  /*8ca0*/  @!P1 HADD2 R4, -R27.H0_H0, -RZ.H0_H0 ;  /* 0xa00000ff1b049230 */ /* 0x004fca0000000900 */
[----:B------:R-:W-:-:S04]  /*8cb0*/  PRMT R7, R4, 0x7610, R7 ;  /* 0x0000761004077816 */ /* 0x000fc80000000007 */
[----:B------:R-:W-:Y:S02]  /*8cc0*/  @!P1 PRMT R27, R7, 0x5410, RZ ;  /* 0x00005410071b9816 */ /* 0x000fe400000000ff */
[----:B------:R1:W2:Y:S01]  /*8cd0*/  LDL.LU.S16 R7, [R1+0xb8] ;  /* 0x0000b80001077983 */ /* 0x0002a20000300600 */
[----:B------:R-:W-:Y:S02]  /*8ce0*/  SHF.R.U32.HI R4, RZ, 0x18, R3 ;  /* 0x00000018ff047819 */ /* 0x000fe40000011603 */
[----:B------:R-:W-:Y:S02]  /*8cf0*/  @!P5 PRMT R28, R13, 0x5410, RZ ;  /* 0x000054100d1cd816 */ /* 0x000fe400000000ff */
[----:B------:R-:W-:Y:S01]  /*8d00*/  ISETP.LE.U32.AND P5, PT, R4, UR12, PT ;  /* 0x0000000c04007c0c */ /* 0x000fe2000bfa3070 */
[----:B--2---:R-:W-:-:S05]  /*8d10*/  @!P2 HADD2 R7, -R29.H0_H0, -RZ.H0_H0 ;  /* 0xa00000ff1d07a230 */ /* 0x004fca0000000900 */
[----:B------:R-:W-:-:S04]  /*8d20*/  PRMT R4, R7, 0x7610, R4 ;  /* 0x0000761007047816 */ /* 0x000fc80000000004 */
[----:B------:R-:W-:Y:S02]  /*8d30*/  @!P2 PRMT R29, R4, 0x5410, RZ ;  /* 0x00005410041da816 */ /* 0x000fe400000000ff */
[----:B------:R1:W2:Y:S01]  /*8d40*/  LDL.LU.S16 R4, [R1+0xbc] ;  /* 0x0000bc0001047983 */ /* 0x0002a20000300600 */
[C---:B------:R-:W-:Y:S02]  /*8d50*/  PRMT R227, R33.reuse, 0x7610, R227 ;  /* 0x0000761021e37816 */ /* 0x040fe400000000e3 */
[----:B------:R-:W-:Y:S01]  /*8d60*/  PRMT R226, R33, 0x7632, R226 ;  /* 0x0000763221e27816 */ /* 0x000fe200000000e2 */
[----:B------:R-:W-:Y:S02]  /*8d70*/  IMAD.MOV.U32 R151, RZ, RZ, R152 ;  /* 0x000000ffff977224 */ /* 0x000fe400078e0098 */
[----:B------:R-:W-:Y:S01]  /*8d80*/  IMAD.MOV.U32 R152, RZ, RZ, R157 ;  /* 0x000000ffff987224 */ /* 0x000fe200078e009d */
[----:B------:R-:W-:Y:S01]  /*8d90*/  PRMT R157, R227, 0x5410, R226 ;  /* 0x00005410e39d7816 */ /* 0x000fe200000000e2 */
[----:B--2---:R-:W-:-:S05]  /*8da0*/  @!P3 HADD2 R4, -R227.H0_H0, -RZ.H0_H0 ;  /* 0xa00000ffe304b230 */ /* 0x004fca0000000900 */
[----:B------:R-:W-:-:S04]  /*8db0*/  PRMT R5, R4, 0x7610, R5 ;  /* 0x0000761004057816 */ /* 0x000fc80000000005 */
[----:B------:R-:W-:Y:S02]  /*8dc0*/  @!P3 PRMT R227, R5, 0x5410, RZ ;  /* 0x0000541005e3b816 */ /* 0x000fe400000000ff */
[----:B------:R1:W2:Y:S04]  /*8dd0*/  LDL.LU.S16 R5, [R1+0xc0] ;  /* 0x0000c00001057983 */ /* 0x0002a80000300600 */
[----:B------:R1:W3:Y:S01]  /*8de0*/  LDL.LU.S16 R13, [R1+0xc4] ;  /* 0x0000c400010d7983 */ /* 0x0002e20000300600 */
[----:B------:R-:W-:-:S05]  /*8df0*/  PRMT R224, R32, 0x7632, R224 ;  /* 0x0000763220e07816 */ /* 0x000fca00000000e0 */
[----:B---3--:R-:W-:-:S05]  /*8e00*/  @!P5 HADD2 R13, -R224.H0_H0, -RZ.H0_H0 ;  /* 0xa00000ffe00dd230 */ /* 0x008fca0000000900 */
[----:B------:R-:W-:Y:S02]  /*8e10*/  PRMT R9, R13, 0x7610, R9 ;  /* 0x000076100d097816 */ /* 0x000fe40000000009 */
[----:B------:R1:W3:Y:S01]  /*8e20*/  LDL.LU.S16 R13, [R1+0xc8] ;  /* 0x0000c800010d7983 */ /* 0x0002e20000300600 */
[----:B------:R-:W-:Y:S02]  /*8e30*/  PRMT R211, R32, 0x7610, R211 ;  /* 0x0000761020d37816 */ /* 0x000fe400000000d3 */
[----:B------:R-:W-:Y:S02]  /*8e40*/  ISETP.LE.U32.AND P1, PT, R8, UR12, PT ;  /* 0x0000000c08007c0c */ /* 0x000fe4000bf23070 */
[----:B------:R-:W-:-:S04]  /*8e50*/  LOP3.LUT R3, R3, 0xffff, RZ, 0xc0, !PT ;  /* 0x0000ffff03037812 */ /* 0x000fc800078ec0ff */
[----:B------:R-:W-:-:S04]  /*8e60*/  SHF.R.U32.HI R3, RZ, 0x8, R3 ;  /* 0x00000008ff037819 */ /* 0x000fc80000011603 */
[----:B------:R-:W-:-:S04]  /*8e70*/  LOP3.LUT R3, R3, 0xffff, RZ, 0xc0, !PT ;  /* 0x0000ffff03037812 */ /* 0x000fc800078ec0ff */
[----:B------:R-:W-:Y:S01]  /*8e80*/  ISETP.LE.U32.AND P2, PT, R3, UR12, PT ;  /* 0x0000000c03007c0c */ /* 0x000fe2000bf43070 */
[----:B---3--:R-:W-:-:S05]  /*8e90*/  @!P6 HADD2 R13, -R211.H0_H0, -RZ.H0_H0 ;  /* 0xa00000ffd30de230 */ /* 0x008fca0000000900 */
[----:B------:R-:W-:Y:S02]  /*8ea0*/  PRMT R8, R13, 0x7610, R8 ;  /* 0x000076100d087816 */ /* 0x000fe40000000008 */
[----:B------:R1:W3:Y:S01]  /*8eb0*/  LDL.LU.S16 R13, [R1+0xd8] ;  /* 0x0000d800010d7983 */ /* 0x0002e20000300600 */
[----:B------:R-:W-:Y:S01]  /*8ec0*/  SHF.R.U32.HI R3, RZ, 0x8, R10 ;  /* 0x00000008ff037819 */ /* 0x000fe2000001160a */
[----:B------:R-:W4:Y:S03]  /*8ed0*/  MUFU.EX2 R4, R128 ;  /* 0x0000008000047308 */ /* 0x000f260000000800 */
[----:B------:R-:W-:-:S04]  /*8ee0*/  LOP3.LUT R3, R3, 0xffff, RZ, 0xc0, !PT ;  /* 0x0000ffff03037812 */ /* 0x000fc800078ec0ff */
[----:B------:R-:W-:Y:S02]  /*8ef0*/  ISETP.LE.U32.AND P3, PT, R3, UR12, PT ;  /* 0x0000000c03007c0c */ /* 0x000fe4000bf63070 */
[----:B------:R-:W1:Y:S01]  /*8f00*/  MUFU.EX2 R3, R127 ;  /* 0x0000007f00037308 */ /* 0x000e620000000800 */
[----:B------:R-:W-:Y:S01]  /*8f10*/  PRMT R210, R31, 0x7610, R210 ;  /* 0x000076101fd27816 */ /* 0x000fe200000000d2 */
[----:B------:R-:W-:Y:S02]  /*8f20*/  IMAD.MOV.U32 R149, RZ, RZ, R155 ;  /* 0x000000ffff957224 */ /* 0x000fe400078e009b */
[----:B--2---:R-:W-:Y:S01]  /*8f30*/  @!P2 HADD2 R5, -R226.H0_H0, -RZ.H0_H0 ;  /* 0xa00000ffe205a230 */ /* 0x004fe20000000900 */
[----:B------:R-:W-:Y:S02]  /*8f40*/  PRMT R155, R211, 0x5410, R224 ;  /* 0x00005410d39b7816 */ /* 0x000fe400000000e0 */
[----:B------:R-:W-:Y:S01]  /*8f50*/  @!P6 PRMT R211, R8, 0x5410, RZ ;  /* 0x0000541008d3e816 */ /* 0x000fe200000000ff */
[----:B----4-:R-:W-:Y:S01]  /*8f60*/  FADD.FTZ R8, R4, R18 ;  /* 0x0000001204087221 */ /* 0x010fe20000010000 */
[----:B------:R-:W-:-:S02]  /*8f70*/  PRMT R6, R5, 0x7610, R6 ;  /* 0x0000761005067816 */ /* 0x000fc40000000006 */
[----:B------:R-:W-:Y:S02]  /*8f80*/  @!P5 PRMT R224, R9, 0x5410, RZ ;  /* 0x0000541009e0d816 */ /* 0x000fe400000000ff */
[----:B------:R-:W-:Y:S01]  /*8f90*/  LOP3.LUT R5, R12, 0xff, RZ, 0xc0, !PT ;  /* 0x000000ff0c057812 */ /* 0x000fe200078ec0ff */
[C---:B-1----:R-:W-:Y:S01]  /*8fa0*/  FADD.FTZ R9, R3.reuse, R8 ;  /* 0x0000000803097221 */ /* 0x042fe20000010000 */
[----:B------:R-:W-:Y:S02]  /*8fb0*/  F2FP.F16.F32.PACK_AB R43, R3, R4 ;  /* 0x00000004032b723e */ /* 0x000fe400000000ff */
[----:B------:R1:W2:Y:S01]  /*8fc0*/  LDL.LU.S16 R3, [R1+0xd4] ;  /* 0x0000d40001037983 */ /* 0x0002a20000300600 */
[----:B---3--:R-:W-:-:S05]  /*8fd0*/  @!P4 HADD2 R13, -R210.H0_H0, -RZ.H0_H0 ;  /* 0xa00000ffd20dc230 */ /* 0x008fca0000000900 */
[----:B------:R-:W-:Y:S02]  /*8fe0*/  PRMT R12, R13, 0x7610, R12 ;  /* 0x000076100d0c7816 */ /* 0x000fe4000000000c */
[----:B------:R1:W3:Y:S01]  /*8ff0*/  LDL.LU.S16 R13, [R1+0xcc] ;  /* 0x0000cc00010d7983 */ /* 0x0002e20000300600 */
[----:B------:R-:W-:Y:S02]  /*9000*/  PRMT R208, R19, 0x7632, R208 ;  /* 0x0000763213d07816 */ /* 0x000fe400000000d0 */
[----:B------:R-:W-:Y:S02]  /*9010*/  @!P2 PRMT R226, R6, 0x5410, RZ ;  /* 0x0000541006e2a816 */ /* 0x000fe400000000ff */
[----:B------:R-:W-:Y:S02]  /*9020*/  PRMT R209, R31, 0x7632, R209 ;  /* 0x000076321fd17816 */ /* 0x000fe400000000d1 */
[----:B------:R-:W-:Y:S01]  /*9030*/  ISETP.LE.U32.AND P2, PT, R5, UR12, PT ;  /* 0x0000000c05007c0c */ /* 0x000fe2000bf43070 */
[----:B---3--:R-:W-:-:S05]  /*9040*/  @!P1 HADD2 R13, -R208.H0_H0, -RZ.H0_H0 ;  /* 0xa00000ffd00d9230 */ /* 0x008fca0000000900 */
[----:B------:R-:W-:Y:S02]  /*9050*/  PRMT R8, R13, 0x7610, R8 ;  /* 0x000076100d087816 */ /* 0x000fe40000000008 */
[----:B------:R1:W3:Y:S01]  /*9060*/  LDL.LU.S16 R13, [R1+0xd0] ;  /* 0x0000d000010d7983 */ /* 0x0002e20000300600 */
[----:B--2---:R-:W-:Y:S01]  /*9070*/  @!P3 HADD2 R3, -R209.H0_H0, -RZ.H0_H0 ;  /* 0xa00000ffd103b230 */ /* 0x004fe20000000900 */
[----:B------:R-:W-:Y:S01]  /*9080*/  MUFU.EX2 R5, R126 ;  /* 0x0000007e00057308 */ /* 0x000fe20000000800 */
[----:B------:R-:W-:Y:S01]  /*9090*/  PRMT R207, R19, 0x7610, R207 ;  /* 0x0000761013cf7816 */ /* 0x000fe200000000cf */
[----:B------:R-:W-:Y:S01]  /*90a0*/  IMAD.MOV.U32 R145, RZ, RZ, R147 ;  /* 0x000000ffff917224 */ /* 0x000fe200078e0093 */
[----:B------:R-:W-:Y:S01]  /*90b0*/  LOP3.LUT R16, R39, UR28, R70, 0x96, !PT ;  /* 0x0000001c27107c12 */ /* 0x000fe2000f8e9646 */
[----:B------:R-:W-:Y:S01]  /*90c0*/  IMAD.MOV.U32 R144, RZ, RZ, R146 ;  /* 0x000000ffff907224 */ /* 0x000fe200078e0092 */
[----:B------:R-:W-:Y:S01]  /*90d0*/  PRMT R10, R3, 0x7610, R10 ;  /* 0x00007610030a7816 */ /* 0x000fe2000000000a */
[----:B------:R1:W2:Y:S02]  /*90e0*/  LDL.LU.S16 R32, [R1+0xe0] ;  /* 0x0000e00001207983 */ /* 0x0002a40000300600 */
[----:B------:R-:W4:Y:S01]  /*90f0*/  MUFU.EX2 R3, R125 ;  /* 0x0000007d00037308 */ /* 0x000f220000000800 */
[----:B------:R-:W-:-:S02]  /*9100*/  IMAD.MOV.U32 R147, RZ, RZ, R149 ;  /* 0x000000ffff937224 */ /* 0x000fc400078e0095 */
[----:B------:R-:W-:Y:S02]  /*9110*/  IMAD.MOV.U32 R149, RZ, RZ, R151 ;  /* 0x000000ffff957224 */ /* 0x000fe400078e0097 */
[----:B------:R-:W-:Y:S02]  /*9120*/  IMAD.MOV.U32 R151, RZ, RZ, R152 ;  /* 0x000000ffff977224 */ /* 0x000fe400078e0098 */
[----:B------:R-:W-:Y:S01]  /*9130*/  IMAD.MOV.U32 R146, RZ, RZ, R147 ;  /* 0x000000ffff927224 */ /* 0x000fe200078e0093 */
[----:B------:R-:W1:Y:S01]  /*9140*/  MUFU.EX2 R7, R81 ;  /* 0x0000005100077308 */ /* 0x000e620000000800 */
[----:B------:R-:W-:Y:S01]  /*9150*/  IMAD.MOV.U32 R147, RZ, RZ, R151 ;  /* 0x000000ffff937224 */ /* 0x000fe200078e0097 */
[----:B------:R-:W-:-:S06]  /*9160*/  PRMT R151, R207, 0x5410, R208 ;  /* 0x00005410cf977816 */ /* 0x000fcc00000000d0 */
[----:B------:R-:W1:Y:S01]  /*9170*/  MUFU.EX2 R6, R78 ;  /* 0x0000004e00067308 */ /* 0x000e620000000800 */
[----:B----4-:R-:W-:Y:S02]  /*9180*/  F2FP.F16.F32.PACK_AB R44, R3, R5 ;  /* 0x00000005032c723e */ /* 0x010fe400000000ff */
[----:B------:R-:W-:Y:S02]  /*9190*/  PRMT R152, R210, 0x5410, R209 ;  /* 0x00005410d2987816 */ /* 0x000fe400000000d1 */
[----:B------:R-:W-:Y:S02]  /*91a0*/  @!P3 PRMT R209, R10, 0x5410, RZ ;  /* 0x000054100ad1b816 */ /* 0x000fe400000000ff */
[----:B------:R-:W-:Y:S02]  /*91b0*/  @!P1 PRMT R208, R8, 0x5410, RZ ;  /* 0x0000541008d09816 */ /* 0x000fe400000000ff */
[----:B------:R-:W-:Y:S01]  /*91c0*/  LOP3.LUT R17, R15, UR26, R38, 0x96, !PT ;  /* 0x0000001a0f117c12 */ /* 0x000fe2000f8e9626 */
[----:B-1----:R-:W-:-:S04]  /*91d0*/  FADD.FTZ R8, R7, R11 ;  /* 0x0000000b07087221 */ /* 0x002fc80000010000 */
[C---:B------:R-:W-:Y:S01]  /*91e0*/  FADD.FTZ R18, R6.reuse, R8 ;  /* 0x0000000806127221 */ /* 0x040fe20000010000 */
[----:B------:R-:W-:Y:S01]  /*91f0*/  F2FP.F16.F32.PACK_AB R42, R6, R7 ;  /* 0x00000007062a723e */ /* 0x000fe200000000ff */
[----:B------:R-:W-:Y:S01]  /*9200*/  IMAD.WIDE.U32 R6, R17, -0x2daee0ad, RZ ;  /* 0xd2511f5311067825 */ /* 0x000fe200078e00ff */
[----:B------:R-:W-:-:S03]  /*9210*/  @!P4 PRMT R210, R12, 0x5410, RZ ;  /* 0x000054100cd2c816 */ /* 0x000fc600000000ff */
[----:B---3--:R-:W-:-:S05]  /*9220*/  @!P2 HADD2 R13, -R207.H0_H0, -RZ.H0_H0 ;  /* 0xa00000ffcf0da230 */ /* 0x008fca0000000900 */
[----:B------:R-:W-:-:S04]  /*9230*/  PRMT R4, R13, 0x7610, R4 ;  /* 0x000076100d047816 */ /* 0x000fc80000000004 */
[----:B------:R-:W-:Y:S01]  /*9240*/  @!P2 PRMT R207, R4, 0x5410, RZ ;  /* 0x0000541004cfa816 */ /* 0x000fe200000000ff */
[----:B------:R-:W-:-:S04]  /*9250*/  FADD.FTZ R4, R5, R9 ;  /* 0x0000000905047221 */ /* 0x000fc80000010000 */
[----:B------:R-:W-:Y:S01]  /*9260*/  FADD.FTZ R13, R3, R4 ;  /* 0x00000004030d7221 */ /* 0x000fe20000010000 */
[----:B------:R-:W-:-:S05]  /*9270*/  IMAD.WIDE.U32 R4, R16, -0x2daee0ad, RZ ;  /* 0xd2511f5310047825 */ /* 0x000fca00078e00ff */
[----:B------:R-:W-:-:S05]  /*9280*/  LOP3.LUT R10, R5, UR17, R20, 0x96, !PT ;  /* 0x00000011050a7c12 */ /* 0x000fca000f8e9614 */
[----:B------:R-:W-:Y:S01]  /*9290*/  IMAD.WIDE.U32 R10, R10, -0x326172a9, RZ ;  /* 0xcd9e8d570a0a7825 */ /* 0x000fe200078e00ff */
[----:B------:R-:W-:-:S04]  /*92a0*/  LOP3.LUT R8, R7, UR11, R4, 0x96, !PT ;  /* 0x0000000b07087c12 */ /* 0x000fc8000f8e9604 */
[----:B------:R-:W-:-:S05]  /*92b0*/  LOP3.LUT R5, R11, UR16, R14, 0x96, !PT ;  /* 0x000000100b057c12 */ /* 0x000fca000f8e960e */
[----:B------:R-:W-:-:S05]  /*92c0*/  IMAD.WIDE.U32 R4, R5, -0x2daee0ad, RZ ;  /* 0xd2511f5305047825 */ /* 0x000fca00078e00ff */
[----:B------:R-:W-:Y:S01]  /*92d0*/  LOP3.LUT R6, R5, UR9, R6, 0x96, !PT ;  /* 0x0000000905067c12 */ /* 0x000fe2000f8e9606 */
[----:B------:R-:W-:-:S04]  /*92e0*/  IMAD.WIDE.U32 R8, R8, -0x326172a9, RZ ;  /* 0xcd9e8d5708087825 */ /* 0x000fc800078e00ff */
[----:B------:R-:W-:-:S05]  /*92f0*/  IMAD.WIDE.U32 R6, R6, -0x326172a9, RZ ;  /* 0xcd9e8d5706067825 */ /* 0x000fca00078e00ff */
[----:B------:R-:W-:Y:S02]  /*9300*/  LOP3.LUT R12, R7, UR23, R8, 0x96, !PT ;  /* 0x00000017070c7c12 */ /* 0x000fe4000f8e9608 */
[----:B------:R-:W1:Y:S01]  /*9310*/  MUFU.EX2 R8, R75 ;  /* 0x0000004b00087308 */ /* 0x000e620000000800 */
[----:B------:R-:W-:-:S07]  /*9320*/  LOP3.LUT R10, R9, UR10, R10, 0x96, !PT ;  /* 0x0000000a090a7c12 */ /* 0x000fce000f8e960a */
[----:B------:R-:W3:Y:S01]  /*9330*/  MUFU.EX2 R7, R74 ;  /* 0x0000004a00077308 */ /* 0x000ee20000000800 */
[----:B------:R-:W-:-:S05]  /*9340*/  IMAD.WIDE.U32 R10, R10, -0x2daee0ad, RZ ;  /* 0xd2511f530a0a7825 */ /* 0x000fca00078e00ff */
[----:B------:R-:W-:Y:S01]  /*9350*/  LOP3.LUT R4, R11, UR8, R4, 0x96, !PT ;  /* 0x000000080b047c12 */ /* 0x000fe2000f8e9604 */
[----:B-1----:R-:W-:-:S04]  /*9360*/  FADD.FTZ R11, R8, R18 ;  /* 0x00000012080b7221 */ /* 0x002fc80000010000 */
[C---:B---3--:R-:W-:Y:S01]  /*9370*/  FADD.FTZ R11, R7.reuse, R11 ;  /* 0x0000000b070b7221 */ /* 0x048fe20000010000 */
[----:B------:R-:W-:Y:S02]  /*9380*/  F2FP.F16.F32.PACK_AB R31, R7, R8 ;  /* 0x00000008071f723e */ /* 0x000fe400000000ff */
[----:B------:R1:W3:Y:S01]  /*9390*/  LDL.LU.S16 R7, [R1+0xdc] ;  /* 0x0000dc0001077983 */ /* 0x0002e20000300600 */
[----:B------:R-:W-:Y:S01]  /*93a0*/  IMAD.WIDE.U32 R4, R4, -0x326172a9, RZ ;  /* 0xcd9e8d5704047825 */ /* 0x000fe200078e00ff */
[----:B------:R-:W-:Y:S02]  /*93b0*/  PRMT R203, R41, 0x7632, R203 ;  /* 0x0000763229cb7816 */ /* 0x000fe400000000cb */
[----:B------:R1:W4:Y:S02]  /*93c0*/  LDL.LU.S16 R16, [R1+0xe4] ;  /* 0x0000e40001107983 */ /* 0x0003240000300600 */
[----:B------:R-:W-:-:S04]  /*93d0*/  LOP3.LUT R3, R5, UR33, R6, 0x96, !PT ;  /* 0x0000002105037c12 */ /* 0x000fc8000f8e9606 */
[----:B------:R-:W-:-:S04]  /*93e0*/  LOP3.LUT R6, R3, 0xff, RZ, 0xc0, !PT ;  /* 0x000000ff03067812 */ /* 0x000fc800078ec0ff */
[----:B------:R-:W-:Y:S02]  /*93f0*/  ISETP.LE.U32.AND P4, PT, R6, UR12, PT ;  /* 0x0000000c06007c0c */ /* 0x000fe4000bf83070 */
[----:B------:R-:W-:-:S04]  /*9400*/  LOP3.LUT R6, R3, 0xffff, RZ, 0xc0, !PT ;  /* 0x0000ffff03067812 */ /* 0x000fc800078ec0ff */
[----:B------:R-:W-:-:S04]  /*9410*/  SHF.R.U32.HI R6, RZ, 0x8, R6 ;  /* 0x00000008ff067819 */ /* 0x000fc80000011606 */
[----:B------:R-:W-:Y:S02]  /*9420*/  LOP3.LUT R6, R6, 0xffff, RZ, 0xc0, !PT ;  /* 0x0000ffff06067812 */ /* 0x000fe400078ec0ff */
[--C-:B------:R-:W-:Y:S02]  /*9430*/  SHF.R.U32.HI R9, RZ, 0x18, R3.reuse ;  /* 0x00000018ff097819 */ /* 0x100fe40000011603 */
[----:B------:R-:W-:Y:S02]  /*9440*/  ISETP.LE.U32.AND P3, PT, R6, UR12, PT ;  /* 0x0000000c06007c0c */ /* 0x000fe4000bf63070 */
[----:B------:R-:W-:Y:S01]  /*9450*/  SHF.R.U32.HI R3, RZ, 0x10, R3 ;  /* 0x00000010ff037819 */ /* 0x000fe20000011603 */
[----:B------:R-:W2:Y:S01]  /*9460*/  MUFU.EX2 R6, R119 ;  /* 0x0000007700067308 */ /* 0x000ea20000000800 */
[----:B------:R-:W-:Y:S02]  /*9470*/  ISETP.LE.U32.AND P1, PT, R9, UR12, PT ;  /* 0x0000000c09007c0c */ /* 0x000fe4000bf23070 */
[----:B------:R-:W-:-:S05]  /*9480*/  LOP3.LUT R9, R3, 0xff, RZ, 0xc0, !PT ;  /* 0x000000ff03097812 */ /* 0x000fca00078ec0ff */
[----:B------:R-:W1:Y:S02]  /*9490*/  MUFU.EX2 R3, R117 ;  /* 0x0000007500037308 */ /* 0x000e640000000800 */
[----:B---3--:R-:W-:-:S05]  /*94a0*/  @!P3 HADD2 R7, -R203.H0_H0, -RZ.H0_H0 ;  /* 0xa00000ffcb07b230 */ /* 0x008fca0000000900 */
[----:B------:R-:W-:Y:S01]  /*94b0*/  PRMT R8, R7, 0x7610, R8 ;  /* 0x0000761007087816 */ /* 0x000fe20000000008 */
[----:B--2---:R-:W-:-:S04]  /*94c0*/  FADD.FTZ R7, R6, R13 ;  /* 0x0000000d06077221 */ /* 0x004fc80000010000 */
[----:B-1----:R-:W-:Y:S02]  /*94d0*/  FADD.FTZ R17, R3, R7 ;  /* 0x0000000703117221 */ /* 0x002fe40000010000 */
[----:B------:R1:W2:Y:S01]  /*94e0*/  LDL.LU.S16 R7, [R1+0xe8] ;  /* 0x0000e80001077983 */ /* 0x0002a20000300600 */
[----:B------:R-:W-:Y:S02]  /*94f0*/  ISETP.LE.U32.AND P2, PT, R9, UR12, PT ;  /* 0x0000000c09007c0c */ /* 0x000fe4000bf43070 */
[C---:B------:R-:W-:Y:S02]  /*9500*/  PRMT R201, R40.reuse, 0x7610, R201 ;  /* 0x0000761028c97816 */ /* 0x040fe400000000c9 */
[----:B------:R-:W-:Y:S02]  /*9510*/  PRMT R202, R40, 0x7632, R202 ;  /* 0x0000763228ca7816 */ /* 0x000fe400000000ca */
[----:B------:R-:W-:Y:S01]  /*9520*/  F2FP.F16.F32.PACK_AB R33, R3, R6 ;  /* 0x000000060321723e */ /* 0x000fe200000000ff */
[----:B------:R-:W-:Y:S01]  /*9530*/  IMAD.MOV.U32 R75, RZ, RZ, R145 ;  /* 0x000000ffff4b7224 */ /* 0x000fe200078e0091 */
[----:B------:R-:W-:Y:S01]  /*9540*/  PRMT R206, R41, 0x7610, R206 ;  /* 0x0000761029ce7816 */ /* 0x000fe200000000ce */
[----:B------:R-:W-:Y:S01]  /*9550*/  IMAD.MOV.U32 R145, RZ, RZ, R146 ;  /* 0x000000ffff917224 */ /* 0x000fe200078e0092 */
[----:B------:R-:W-:Y:S01]  /*9560*/  PRMT R71, R201, 0x5410, R202 ;  /* 0x00005410c9477816 */ /* 0x000fe200000000ca */
[----:B------:R-:W-:-:S02]  /*9570*/  IMAD.MOV.U32 R146, RZ, RZ, R147 ;  /* 0x000000ffff927224 */ /* 0x000fc400078e0093 */
[----:B------:R-:W-:Y:S02]  /*9580*/  IMAD.MOV.U32 R147, RZ, RZ, R154 ;  /* 0x000000ffff937224 */ /* 0x000fe400078e009a */
[----:B------:R-:W-:Y:S02]  /*9590*/  @!P4 HADD2 R32, -R206.H0_H0, -RZ.H0_H0 ;  /* 0xa00000ffce20c230 */ /* 0x000fe40000000900 */
[----:B------:R-:W-:Y:S02]  /*95a0*/  IMAD.MOV.U32 R154, RZ, RZ, R150 ;  /* 0x000000ffff9a7224 */ /* 0x000fe400078e0096 */
[----:B----4-:R-:W-:Y:S01]  /*95b0*/  @!P1 HADD2 R16, -R202.H0_H0, -RZ.H0_H0 ;  /* 0xa00000ffca109230 */ /* 0x010fe20000000900 */
[----:B------:R-:W-:Y:S02]  /*95c0*/  PRMT R150, R206, 0x5410, R203 ;  /* 0x00005410ce967816 */ /* 0x000fe400000000cb */
[----:B------:R-:W-:Y:S02]  /*95d0*/  @!P3 PRMT R203, R8, 0x5410, RZ ;  /* 0x0000541008cbb816 */ /* 0x000fe400000000ff */
[----:B------:R-:W-:-:S02]  /*95e0*/  LOP3.LUT R8, R4, 0xffff, RZ, 0xc0, !PT ;  /* 0x0000ffff04087812 */ /* 0x000fc400078ec0ff */
[----:B------:R-:W-:Y:S02]  /*95f0*/  PRMT R9, R32, 0x7610, R9 ;  /* 0x0000761020097816 */ /* 0x000fe40000000009 */
[----:B------:R-:W-:Y:S01]  /*9600*/  PRMT R6, R16, 0x7610, R6 ;  /* 0x0000761010067816 */ /* 0x000fe20000000006 */
[----:B------:R1:W3:Y:S01]  /*9610*/  LDL.LU.S16 R32, [R1+0xec] ;  /* 0x0000ec0001207983 */ /* 0x0002e20000300600 */
[----:B------:R-:W-:Y:S02]  /*9620*/  @!P4 PRMT R206, R9, 0x5410, RZ ;  /* 0x0000541009cec816 */ /* 0x000fe400000000ff */
[----:B------:R-:W-:Y:S02]  /*9630*/  @!P1 PRMT R202, R6, 0x5410, RZ ;  /* 0x0000541006ca9816 */ /* 0x000fe400000000ff */
[----:B------:R-:W-:Y:S01]  /*9640*/  SHF.R.U32.HI R8, RZ, 0x8, R8 ;  /* 0x00000008ff087819 */ /* 0x000fe20000011608 */
[----:B--2---:R-:W-:-:S05]  /*9650*/  @!P2 HADD2 R7, -R201.H0_H0, -RZ.H0_H0 ;  /* 0xa00000ffc907a230 */ /* 0x004fca0000000900 */
[----:B------:R-:W-:-:S04]  /*9660*/  PRMT R3, R7, 0x7610, R3 ;  /* 0x0000761007037816 */ /* 0x000fc80000000003 */
[----:B------:R-:W-:Y:S02]  /*9670*/  @!P2 PRMT R201, R3, 0x5410, RZ ;  /* 0x0000541003c9a816 */ /* 0x000fe400000000ff */
[----:B------:R-:W-:Y:S02]  /*9680*/  LOP3.LUT R3, R4, 0xff, RZ, 0xc0, !PT ;  /* 0x000000ff04037812 */ /* 0x000fe400078ec0ff */
[--C-:B------:R-:W-:Y:S02]  /*9690*/  SHF.R.U32.HI R7, RZ, 0x10, R4.reuse ;  /* 0x00000010ff077819 */ /* 0x100fe40000011604 */
[----:B------:R-:W-:Y:S02]  /*96a0*/  ISETP.LE.U32.AND P3, PT, R3, UR12, PT ;  /* 0x0000000c03007c0c */ /* 0x000fe4000bf63070 */
[----:B------:R-:W-:Y:S01]  /*96b0*/  SHF.R.U32.HI R3, RZ, 0x18, R4 ;  /* 0x00000018ff037819 */ /* 0x000fe20000011604 */
[----:B------:R-:W-:-:S03]  /*96c0*/  IMAD.WIDE.U32 R4, R12, -0x2daee0ad, RZ ;  /* 0xd2511f530c047825 */ /* 0x000fc600078e00ff */
[----:B------:R-:W-:Y:S02]  /*96d0*/  ISETP.LE.U32.AND P2, PT, R3, UR12, PT ;  /* 0x0000000c03007c0c */ /* 0x000fe4000bf43070 */
[----:B------:R-:W-:Y:S02]  /*96e0*/  LOP3.LUT R3, R5, UR32, R10, 0x96, !PT ;  /* 0x0000002005037c12 */ /* 0x000fe4000f8e960a */
[C---:B------:R-:W-:Y:S02]  /*96f0*/  LOP3.LUT R6, R4.reuse, 0xff, RZ, 0xc0, !PT ;  /* 0x000000ff04067812 */ /* 0x040fe400078ec0ff */
[----:B------:R-:W-:Y:S02]  /*9700*/  LOP3.LUT R10, R4, 0xffff, RZ, 0xc0, !PT ;  /* 0x0000ffff040a7812 */ /* 0x000fe400078ec0ff */
[--C-:B------:R-:W-:Y:S02]  /*9710*/  SHF.R.U32.HI R12, RZ, 0x10, R4.reuse ;  /* 0x00000010ff0c7819 */ /* 0x100fe40000011604 */
[----:B------:R-:W-:-:S02]  /*9720*/  SHF.R.U32.HI R9, RZ, 0x18, R4 ;  /* 0x00000018ff097819 */ /* 0x000fc40000011604 */
[----:B------:R-:W-:Y:S01]  /*9730*/  LOP3.LUT R4, R7, 0xff, RZ, 0xc0, !PT ;  /* 0x000000ff07047812 */ /* 0x000fe200078ec0ff */
[----:B------:R-:W2:Y:S03]  /*9740*/  MUFU.EX2 R5, R69 ;  /* 0x0000004500057308 */ /* 0x000ea60000000800 */
[----:B------:R-:W-:Y:S02]  /*9750*/  ISETP.LE.U32.AND P1, PT, R4, UR12, PT ;  /* 0x0000000c04007c0c */ /* 0x000fe4000bf23070 */
[----:B------:R-:W-:-:S03]  /*9760*/  ISETP.LE.U32.AND P4, PT, R6, UR12, PT ;  /* 0x0000000c06007c0c */ /* 0x000fc6000bf83070 */
[----:B------:R-:W4:Y:S01]  /*9770*/  MUFU.EX2 R4, R111 ;  /* 0x0000006f00047308 */ /* 0x000f220000000800 */
[----:B------:R-:W-:-:S04]  /*9780*/  SHF.R.U32.HI R6, RZ, 0x10, R3 ;  /* 0x00000010ff067819 */ /* 0x000fc80000011603 */
[----:B------:R-:W-:Y:S02]  /*9790*/  LOP3.LUT R7, R6, 0xff, RZ, 0xc0, !PT ;  /* 0x000000ff06077812 */ /* 0x000fe400078ec0ff */
[----:B------:R-:W-:-:S04]  /*97a0*/  LOP3.LUT R6, R8, 0xffff, RZ, 0xc0, !PT ;  /* 0x0000ffff08067812 */ /* 0x000fc800078ec0ff */
[----:B------:R-:W-:Y:S01]  /*97b0*/  ISETP.LE.U32.AND P5, PT, R6, UR12, PT ;  /* 0x0000000c06007c0c */ /* 0x000fe2000bfa3070 */
[----:B--2---:R-:W-:-:S04]  /*97c0*/  FADD.FTZ R6, R5, R11 ;  /* 0x0000000b05067221 */ /* 0x004fc80000010000 */
[C---:B----4-:R-:W-:Y:S01]  /*97d0*/  FADD.FTZ R11, R4.reuse, R6 ;  /* 0x00000006040b7221 */ /* 0x050fe20000010000 */
[----:B------:R-:W-:Y:S02]  /*97e0*/  F2FP.F16.F32.PACK_AB R39, R4, R5 ;  /* 0x000000050427723e */ /* 0x000fe400000000ff */
[----:B------:R1:W2:Y:S01]  /*97f0*/  LDL.LU.S16 R4, [R1+0xf0] ;  /* 0x0000f00001047983 */ /* 0x0002a20000300600 */
[C---:B------:R-:W-:Y:S02]  /*9800*/  PRMT R199, R48.reuse, 0x7632, R199 ;  /* 0x0000763230c77816 */ /* 0x040fe400000000c7 */
[----:B------:R-:W-:Y:S01]  /*9810*/  PRMT R200, R48, 0x7610, R200 ;  /* 0x0000761030c87816 */ /* 0x000fe200000000c8 */
[----:B------:R-:W-:-:S04]  /*9820*/  IMAD.MOV.U32 R74, RZ, RZ, R144 ;  /* 0x000000ffff4a7224 */ /* 0x000fc800078e0090 */
[----:B---3--:R-:W-:Y:S02]  /*9830*/  @!P3 HADD2 R32, -R200.H0_H0, -RZ.H0_H0 ;  /* 0xa00000ffc820b230 */ /* 0x008fe40000000900 */
[----:B------:R-:W-:Y:S02]  /*9840*/  IMAD.MOV.U32 R144, RZ, RZ, R145 ;  /* 0x000000ffff907224 */ /* 0x000fe400078e0091 */
[----:B------:R-:W-:Y:S01]  /*9850*/  IMAD.MOV.U32 R145, RZ, RZ, R146 ;  /* 0x000000ffff917224 */ /* 0x000fe200078e0092 */
[----:B------:R-:W-:Y:S01]  /*9860*/  PRMT R19, R32, 0x7610, R19 ;  /* 0x0000761020137816 */ /* 0x000fe20000000013 */
[----:B------:R-:W-:Y:S02]  /*9870*/  IMAD.MOV.U32 R146, RZ, RZ, R153 ;  /* 0x000000ffff927224 */ /* 0x000fe400078e0099 */
[----:B------:R-:W-:Y:S01]  /*9880*/  IMAD.MOV.U32 R153, RZ, RZ, R62 ;  /* 0x000000ffff997224 */ /* 0x000fe200078e003e */
[----:B------:R-:W-:Y:S02]  /*9890*/  PRMT R62, R200, 0x5410, R199 ;  /* 0x00005410c83e7816 */ /* 0x000fe400000000c7 */
[----:B------:R-:W-:Y:S01]  /*98a0*/  @!P3 PRMT R200, R19, 0x5410, RZ ;  /* 0x0000541013c8b816 */ /* 0x000fe200000000ff */
[----:B--2---:R-:W-:-:S05]  /*98b0*/  @!P5 HADD2 R4, -R199.H0_H0, -RZ.H0_H0 ;  /* 0xa00000ffc704d230 */ /* 0x004fca0000000900 */
[----:B------:R-:W-:Y:S02]  /*98c0*/  PRMT R18, R4, 0x7610, R18 ;  /* 0x0000761004127816 */ /* 0x000fe40000000012 */
[----:B------:R-:W-:-:S04]  /*98d0*/  LOP3.LUT R4, R3, 0xff, RZ, 0xc0, !PT ;  /* 0x000000ff03047812 */ /* 0x000fc800078ec0ff */
[----:B------:R-:W-:Y:S02]  /*98e0*/  ISETP.LE.U32.AND P3, PT, R4, UR12, PT ;  /* 0x0000000c04007c0c */ /* 0x000fe4000bf63070 */
[----:B------:R1:W2:Y:S01]  /*98f0*/  LDL.LU.S16 R4, [R1+0xf4] ;  /* 0x0000f40001047983 */ /* 0x0002a20000300600 */
[----:B------:R-:W-:Y:S02]  /*9900*/  PRMT R198, R45, 0x7610, R198 ;  /* 0x000076102dc67816 */ /* 0x000fe400000000c6 */
[----:B------:R-:W-:Y:S02]  /*9910*/  ISETP.LE.U32.AND P6, PT, R7, UR12, PT ;  /* 0x0000000c07007c0c */ /* 0x000fe4000bfc3070 */
[----:B------:R-:W-:-:S04]  /*9920*/  PRMT R196, R45, 0x7632, R196 ;  /* 0x000076322dc47816 */ /* 0x000fc800000000c4 */
        /* <DEDUP_REMOVED lines=22> */
[----:B------:R-:W-:Y:S02]  /*9a90*/  PRMT R193, R49, 0x7610, R193 ;  /* 0x0000761031c17816 */ /* 0x000fe400000000c1 */
[----:B------:R-:W-:Y:S02]  /*9aa0*/  ISETP.LE.U32.AND P1, PT, R9, UR12, PT ;  /* 0x0000000c09007c0c */ /* 0x000fe4000bf23070 */
[----:B------:R-:W-:-:S04]  /*9ab0*/  LOP3.LUT R3, R3, 0xffff, RZ, 0xc0, !PT ;  /* 0x0000ffff03037812 */ /* 0x000fc800078ec0ff */
[----:B------:R-:W-:Y:S01]  /*9ac0*/  SHF.R.U32.HI R3, RZ, 0x8, R3 ;  /* 0x00000008ff037819 */ /* 0x000fe20000011603 */
[----:B---3--:R-:W-:-:S05]  /*9ad0*/  @!P6 HADD2 R18, -R193.H0_H0, -RZ.H0_H0 ;  /* 0xa00000ffc112e230 */ /* 0x008fca0000000900 */
[----:B------:R-:W-:Y:S02]  /*9ae0*/  PRMT R9, R18, 0x7610, R9 ;  /* 0x0000761012097816 */ /* 0x000fe40000000009 */
[----:B------:R1:W3:Y:S01]  /*9af0*/  LDL.LU.S16 R18, [R1+0x104] ;  /* 0x0001040001127983 */ /* 0x0002e20000300600 */
[----:B------:R-:W-:-:S04]  /*9b00*/  LOP3.LUT R3, R3, 0xffff, RZ, 0xc0, !PT ;  /* 0x0000ffff03037812 */ /* 0x000fc800078ec0ff */
[----:B------:R-:W-:Y:S02]  /*9b10*/  ISETP.LE.U32.AND P2, PT, R3, UR12, PT ;  /* 0x0000000c03007c0c */ /* 0x000fe4000bf43070 */
[----:B------:R-:W-:Y:S01]  /*9b20*/  SHF.R.U32.HI R3, RZ, 0x8, R10 ;  /* 0x00000008ff037819 */ /* 0x000fe2000001160a */
[----:B------:R-:W-:Y:S03]  /*9b30*/  MUFU.EX2 R4, R115 ;  /* 0x0000007300047308 */ /* 0x000fe60000000800 */
[----:B------:R-:W-:Y:S02]  /*9b40*/  LOP3.LUT R3, R3, 0xffff, RZ, 0xc0, !PT ;  /* 0x0000ffff03037812 */ /* 0x000fe400078ec0ff */
[----:B------:R-:W-:Y:S02]  /*9b50*/  PRMT R192, R49, 0x7632, R192 ;  /* 0x0000763231c07816 */ /* 0x000fe400000000c0 */
[----:B------:R-:W-:-:S02]  /*9b60*/  ISETP.LE.U32.AND P3, PT, R3, UR12, PT ;  /* 0x0000000c03007c0c */ /* 0x000fc4000bf63070 */
[----:B------:R-:W4:Y:S01]  /*9b70*/  MUFU.EX2 R3, R113 ;  /* 0x0000007100037308 */ /* 0x000f220000000800 */
[----:B------:R-:W-:Y:S02]  /*9b80*/  IMAD.MOV.U32 R95, RZ, RZ, R145 ;  /* 0x000000ffff5f7224 */ /* 0x000fe400078e0091 */
[----:B------:R-:W-:Y:S02]  /*9b90*/  IMAD.MOV.U32 R145, RZ, RZ, R112 ;  /* 0x000000ffff917224 */ /* 0x000fe400078e0070 */
[----:B------:R-:W-:Y:S01]  /*9ba0*/  IMAD.MOV.U32 R112, RZ, RZ, R148 ;  /* 0x000000ffff707224 */ /* 0x000fe200078e0094 */
[----:B------:R-:W-:Y:S02]  /*9bb0*/  PRMT R148, R193, 0x5410, R192 ;  /* 0x00005410c1947816 */ /* 0x000fe400000000c0 */
[----:B------:R-:W-:Y:S02]  /*9bc0*/  @!P6 PRMT R193, R9, 0x5410, RZ ;  /* 0x0000541009c1e816 */ /* 0x000fe400000000ff */
[----:B----4-:R-:W-:Y:S01]  /*9bd0*/  F2FP.F16.F32.PACK_AB R38, R3, R4 ;  /* 0x000000040326723e */ /* 0x010fe200000000ff */
[----:B---3--:R-:W-:-:S05]  /*9be0*/  @!P5 HADD2 R18, -R192.H0_H0, -RZ.H0_H0 ;  /* 0xa00000ffc012d230 */ /* 0x008fca0000000900 */
[----:B------:R-:W-:Y:S02]  /*9bf0*/  PRMT R8, R18, 0x7610, R8 ;  /* 0x0000761012087816 */ /* 0x000fe40000000008 */
[----:B------:R1:W3:Y:S02]  /*9c00*/  LDL.LU.S16 R18, [R1+0x110] ;  /* 0x0001100001127983 */ /* 0x0002e40000300600 */
[----:B------:R-:W-:Y:S01]  /*9c10*/  @!P5 PRMT R192, R8, 0x5410, RZ ;  /* 0x0000541008c0d816 */ /* 0x000fe200000000ff */
[----:B------:R-:W-:-:S04]  /*9c20*/  FADD.FTZ R8, R4, R17 ;  /* 0x0000001104087221 */ /* 0x000fc80000010000 */
[----:B------:R-:W-:Y:S02]  /*9c30*/  FADD.FTZ R9, R3, R8 ;  /* 0x0000000803097221 */ /* 0x000fe40000010000 */
[----:B------:R1:W4:Y:S04]  /*9c40*/  LDL.LU.S16 R3, [R1+0x10c] ;  /* 0x00010c0001037983 */ /* 0x0003280000300600 */
[----:B------:R1:W3:Y:S01]  /*9c50*/  LDL.LU.S16 R17, [R1+0x118] ;  /* 0x0001180001117983 */ /* 0x0002e20000300600 */
[----:B--2---:R-:W-:-:S05]  /*9c60*/  @!P2 HADD2 R5, -R194.H0_H0, -RZ.H0_H0 ;  /* 0xa00000ffc205a230 */ /* 0x004fca0000000900 */
[----:B------:R-:W-:Y:S02]  /*9c70*/  PRMT R6, R5, 0x7610, R6 ;  /* 0x0000761005067816 */ /* 0x000fe40000000006 */
[----:B------:R-:W-:Y:S02]  /*9c80*/  LOP3.LUT R5, R12, 0xff, RZ, 0xc0, !PT ;  /* 0x000000ff0c057812 */ /* 0x000fe400078ec0ff */
[----:B------:R-:W-:Y:S02]  /*9c90*/  @!P2 PRMT R194, R6, 0x5410, RZ ;  /* 0x0000541006c2a816 */ /* 0x000fe400000000ff */
[----:B------:R-:W-:Y:S02]  /*9ca0*/  ISETP.LE.U32.AND P2, PT, R5, UR12, PT ;  /* 0x0000000c05007c0c */ /* 0x000fe4000bf43070 */
[----:B------:R-:W-:-:S11]  /*9cb0*/  PRMT R189, R21, 0x7610, R189 ;  /* 0x0000761015bd7816 */ /* 0x000fd600000000bd */
[----:B---3--:R-:W-:-:S05]  /*9cc0*/  @!P2 HADD2 R17, -R189.H0_H0, -RZ.H0_H0 ;  /* 0xa00000ffbd11a230 */ /* 0x008fca0000000900 */
[----:B------:R-:W-:Y:S02]  /*9cd0*/  PRMT R8, R17, 0x7610, R8 ;  /* 0x0000761011087816 */ /* 0x000fe40000000008 */
[----:B------:R1:W2:Y:S01]  /*9ce0*/  LDL.LU.S16 R17, [R1+0x114] ;  /* 0x0001140001117983 */ /* 0x0002a20000300600 */
[----:B------:R-:W-:Y:S01]  /*9cf0*/  PRMT R190, R22, 0x7632, R190 ;  /* 0x0000763216be7816 */ /* 0x000fe200000000be */
[----:B------:R-:W-:Y:S04]  /*9d00*/  MUFU.EX2 R5, R101 ;  /* 0x0000006500057308 */ /* 0x000fe80000000800 */
[----:B----4-:R-:W-:Y:S01]  /*9d10*/  @!P3 HADD2 R3, -R190.H0_H0, -RZ.H0_H0 ;  /* 0xa00000ffbe03b230 */ /* 0x010fe20000000900 */
[----:B------:R-:W-:-:S04]  /*9d20*/  PRMT R188, R21, 0x7632, R188 ;  /* 0x0000763215bc7816 */ /* 0x000fc800000000bc */
[----:B------:R-:W-:Y:S02]  /*9d30*/  PRMT R10, R3, 0x7610, R10 ;  /* 0x00007610030a7816 */ /* 0x000fe4000000000a */
[----:B------:R-:W3:Y:S01]  /*9d40*/  MUFU.EX2 R3, R93 ;  /* 0x0000005d00037308 */ /* 0x000ee20000000800 */
[----:B------:R-:W-:Y:S02]  /*9d50*/  IMAD.MOV.U32 R91, RZ, RZ, R95 ;  /* 0x000000ffff5b7224 */ /* 0x000fe400078e005f */
[----:B------:R-:W-:Y:S02]  /*9d60*/  IMAD.MOV.U32 R95, RZ, RZ, R146 ;  /* 0x000000ffff5f7224 */ /* 0x000fe400078e0092 */
[----:B------:R-:W-:-:S03]  /*9d70*/  IMAD.MOV.U32 R88, RZ, RZ, R91 ;  /* 0x000000ffff587224 */ /* 0x000fc600078e005b */
[----:B------:R-:W4:Y:S01]  /*9d80*/  MUFU.EX2 R7, R116 ;  /* 0x0000007400077308 */ /* 0x000f220000000800 */
[----:B------:R-:W-:Y:S02]  /*9d90*/  IMAD.MOV.U32 R91, RZ, RZ, R95 ;  /* 0x000000ffff5b7224 */ /* 0x000fe400078e005f */
[----:B------:R-:W-:Y:S01]  /*9da0*/  IMAD.MOV.U32 R95, RZ, RZ, R147 ;  /* 0x000000ffff5f7224 */ /* 0x000fe200078e0093 */
[----:B------:R-:W-:-:S04]  /*9db0*/  PRMT R147, R189, 0x5410, R188 ;  /* 0x00005410bd937816 */ /* 0x000fc800000000bc */
[----:B------:R-:W1:Y:S01]  /*9dc0*/  MUFU.EX2 R6, R121 ;  /* 0x0000007900067308 */ /* 0x000e620000000800 */
[----:B------:R-:W-:Y:S02]  /*9dd0*/  LOP3.LUT R13, R37, UR28, R70, 0x96, !PT ;  /* 0x0000001c250d7c12 */ /* 0x000fe4000f8e9646 */
[----:B------:R-:W-:Y:S02]  /*9de0*/  PRMT R191, R22, 0x7610, R191 ;  /* 0x0000761016bf7816 */ /* 0x000fe400000000bf */
[----:B------:R-:W-:Y:S02]  /*9df0*/  LOP3.LUT R16, R15, UR26, R36, 0x96, !PT ;  /* 0x0000001a0f107c12 */ /* 0x000fe4000f8e9624 */
[----:B---3--:R-:W-:Y:S01]  /*9e00*/  F2FP.F16.F32.PACK_AB R36, R3, R5 ;  /* 0x000000050324723e */ /* 0x008fe200000000ff */
[----:B------:R-:W-:Y:S01]  /*9e10*/  @!P4 HADD2 R18, -R191.H0_H0, -RZ.H0_H0 ;  /* 0xa00000ffbf12c230 */ /* 0x000fe20000000900 */
[----:B------:R-:W-:Y:S02]  /*9e20*/  PRMT R146, R191, 0x5410, R190 ;  /* 0x00005410bf927816 */ /* 0x000fe400000000be */
[----:B------:R-:W-:Y:S01]  /*9e30*/  @!P2 PRMT R189, R8, 0x5410, RZ ;  /* 0x0000541008bda816 */ /* 0x000fe200000000ff */
[----:B----4-:R-:W-:Y:S01]  /*9e40*/  FADD.FTZ R8, R7, R11 ;  /* 0x0000000b07087221 */ /* 0x010fe20000010000 */
[----:B------:R-:W-:-:S02]  /*9e50*/  @!P3 PRMT R190, R10, 0x5410, RZ ;  /* 0x000054100abeb816 */ /* 0x000fc400000000ff */
[----:B------:R-:W-:Y:S01]  /*9e60*/  PRMT R12, R18, 0x7610, R12 ;  /* 0x00007610120c7816 */ /* 0x000fe2000000000c */
[C---:B-1----:R-:W-:Y:S01]  /*9e70*/  FADD.FTZ R18, R6.reuse, R8 ;  /* 0x0000000806127221 */ /* 0x042fe20000010000 */
[----:B------:R-:W-:Y:S01]  /*9e80*/  F2FP.F16.F32.PACK_AB R37, R6, R7 ;  /* 0x000000070625723e */ /* 0x000fe200000000ff */
[----:B------:R-:W-:Y:S01]  /*9e90*/  IMAD.WIDE.U32 R6, R16, -0x2daee0ad, RZ ;  /* 0xd2511f5310067825 */ /* 0x000fe200078e00ff */
[----:B------:R-:W-:Y:S02]  /*9ea0*/  @!P4 PRMT R191, R12, 0x5410, RZ ;  /* 0x000054100cbfc816 */ /* 0x000fe400000000ff */
[----:B------:R-:W-:-:S04]  /*9eb0*/  SHF.R.S32.HI R84, RZ, 0x1f, R248 ;  /* 0x0000001fff547819 */ /* 0x000fc800000114f8 */
[----:B------:R-:W-:Y:S01]  /*9ec0*/  LEA.HI R84, R84, R248, RZ, 0x2 ;  /* 0x000000f854547211 */ /* 0x000fe200078f10ff */
[----:B--2---:R-:W-:-:S05]  /*9ed0*/  @!P1 HADD2 R17, -R188.H0_H0, -RZ.H0_H0 ;  /* 0xa00000ffbc119230 */ /* 0x004fca0000000900 */
        /* <DEDUP_REMOVED lines=16> */
[----:B------:R-:W-:Y:S02]  /*9fe0*/  LOP3.LUT R13, R7, UR23, R8, 0x96, !PT ;  /* 0x00000017070d7c12 */ /* 0x000fe4000f8e9608 */
[----:B------:R-:W-:Y:S01]  /*9ff0*/  LOP3.LUT R7, R84, 0x7ffffffc, RZ, 0xc0, !PT ;  /* 0x7ffffffc54077812 */ /* 0x000fe200078ec0ff */
[----:B------:R-:W-:Y:S01]  /*a000*/  IMAD.MOV.U32 R84, RZ, RZ, R143 ;  /* 0x000000ffff547224 */ /* 0x000fe200078e008f */
[----:B------:R-:W1:Y:S03]  /*a010*/  MUFU.EX2 R8, R169 ;  /* 0x000000a900087308 */ /* 0x000e660000000800 */
[----:B------:R-:W-:-:S05]  /*a020*/  IMAD.IADD R32, R248, 0x1, -R7 ;  /* 0x00000001f8207824 */ /* 0x000fca00078e0a07 */
[----:B------:R-:W2:Y:S01]  /*a030*/  MUFU.EX2 R7, R84 ;  /* 0x0000005400077308 */ /* 0x000ea20000000800 */
[----:B------:R-:W-:-:S04]  /*a040*/  IMAD.WIDE.U32 R4, R4, -0x326172a9, RZ ;  /* 0xcd9e8d5704047825 */ /* 0x000fc800078e00ff */
[----:B------:R-:W-:Y:S02]  /*a050*/  IMAD.MOV.U32 R143, RZ, RZ, R164 ;  /* 0x000000ffff8f7224 */ /* 0x000fe400078e00a4 */
[----:B------:R-:W-:Y:S02]  /*a060*/  IMAD.MOV.U32 R164, RZ, RZ, R112 ;  /* 0x000000ffffa47224 */ /* 0x000fe400078e0070 */
[----:B------:R-:W-:Y:S01]  /*a070*/  IMAD.MOV.U32 R112, RZ, RZ, R100 ;  /* 0x000000ffff707224 */ /* 0x000fe200078e0064 */
[----:B------:R-:W-:Y:S01]  /*a080*/  LOP3.LUT R3, R5, UR33, R6, 0x96, !PT ;  /* 0x0000002105037c12 */ /* 0x000fe2000f8e9606 */
[----:B------:R-:W-:Y:S01]  /*a090*/  IMAD.MOV.U32 R100, RZ, RZ, R175 ;  /* 0x000000ffff647224 */ /* 0x000fe200078e00af */
[----:B------:R-:W-:Y:S01]  /*a0a0*/  LOP3.LUT R11, R4, 0xffff, RZ, 0xc0, !PT ;  /* 0x0000ffff040b7812 */ /* 0x000fe200078ec0ff */
[----:B------:R-:W3:Y:S01]  /*a0b0*/  LDL.LU R175, [R1+0x350] ;  /* 0x0003500001af7983 */ /* 0x000ee20000300800 */
[----:B-1----:R-:W-:-:S03]  /*a0c0*/  FADD.FTZ R5, R8, R18 ;  /* 0x0000001208057221 */ /* 0x002fc60000010000 */
[----:B------:R1:W4:Y:S01]  /*a0d0*/  LDL.LU.S16 R19, [R1+0x11c] ;  /* 0x00011c0001137983 */ /* 0x0003220000300600 */
[----:B--2---:R-:W-:-:S03]  /*a0e0*/  F2FP.F16.F32.PACK_AB R22, R7, R8 ;  /* 0x000000080716723e */ /* 0x004fc600000000ff */
[----:B------:R1:W2:Y:S01]  /*a0f0*/  LDL.LU.S16 R8, [R1+0x120] ;  /* 0x0001200001087983 */ /* 0x0002a20000300600 */
[----:B------:R-:W-:-:S04]  /*a100*/  LOP3.LUT R6, R3, 0xff, RZ, 0xc0, !PT ;  /* 0x000000ff03067812 */ /* 0x000fc800078ec0ff */
[----:B------:R-:W-:Y:S02]  /*a110*/  ISETP.LE.U32.AND P6, PT, R6, UR12, PT ;  /* 0x0000000c06007c0c */ /* 0x000fe4000bfc3070 */
[----:B------:R-:W-:-:S04]  /*a120*/  LOP3.LUT R6, R3, 0xffff, RZ, 0xc0, !PT ;  /* 0x0000ffff03067812 */ /* 0x000fc800078ec0ff */
[----:B------:R-:W-:-:S04]  /*a130*/  SHF.R.U32.HI R6, RZ, 0x8, R6 ;  /* 0x00000008ff067819 */ /* 0x000fc80000011606 */
[----:B------:R-:W-:Y:S02]  /*a140*/  LOP3.LUT R6, R6, 0xffff, RZ, 0xc0, !PT ;  /* 0x0000ffff06067812 */ /* 0x000fe400078ec0ff */
[--C-:B------:R-:W-:Y:S02]  /*a150*/  SHF.R.U32.HI R9, RZ, 0x10, R3.reuse ;  /* 0x00000010ff097819 */ /* 0x100fe40000011603 */
[----:B------:R-:W-:Y:S02]  /*a160*/  SHF.R.U32.HI R3, RZ, 0x18, R3 ;  /* 0x00000018ff037819 */ /* 0x000fe40000011603 */
[----:B------:R-:W-:Y:S02]  /*a170*/  ISETP.LE.U32.AND P3, PT, R6, UR12, PT ;  /* 0x0000000c06007c0c */ /* 0x000fe4000bf63070 */
[----:B------:R-:W1:Y:S01]  /*a180*/  MUFU.EX2 R6, R108 ;  /* 0x0000006c00067308 */ /* 0x000e620000000800 */
[----:B------:R-:W-:Y:S02]  /*a190*/  ISETP.LE.U32.AND P2, PT, R3, UR12, PT ;  /* 0x0000000c03007c0c */ /* 0x000fe4000bf43070 */
[----:B------:R-:W-:-:S05]  /*a1a0*/  LOP3.LUT R9, R9, 0xff, RZ, 0xc0, !PT ;  /* 0x000000ff09097812 */ /* 0x000fca00078ec0ff */
[----:B------:R-:W1:Y:S01]  /*a1b0*/  MUFU.EX2 R3, R110 ;  /* 0x0000006e00037308 */ /* 0x000e620000000800 */
[----:B------:R-:W-:Y:S02]  /*a1c0*/  ISETP.LE.U32.AND P4, PT, R9, UR12, PT ;  /* 0x0000000c09007c0c */ /* 0x000fe4000bf83070 */
[----:B------:R-:W-:Y:S02]  /*a1d0*/  LOP3.LUT R9, R4, 0xff, RZ, 0xc0, !PT ;  /* 0x000000ff04097812 */ /* 0x000fe400078ec0ff */
[----:B------:R-:W-:Y:S02]  /*a1e0*/  PRMT R185, R43, 0x7632, R185 ;  /* 0x000076322bb97816 */ /* 0x000fe400000000b9 */
[----:B------:R-:W-:Y:S02]  /*a1f0*/  ISETP.LE.U32.AND P1, PT, R9, UR12, PT ;  /* 0x0000000c09007c0c */ /* 0x000fe4000bf23070 */
[--C-:B------:R-:W-:Y:S02]  /*a200*/  SHF.R.U32.HI R9, RZ, 0x18, R4.reuse ;  /* 0x00000018ff097819 */ /* 0x100fe40000011604 */
[----:B------:R-:W-:Y:S01]  /*a210*/  SHF.R.U32.HI R10, RZ, 0x10, R4 ;  /* 0x00000010ff0a7819 */ /* 0x000fe20000011604 */
[----:B-1----:R-:W-:Y:S01]  /*a220*/  FADD.FTZ R4, R6, R17 ;  /* 0x0000001106047221 */ /* 0x002fe20000010000 */
[----:B------:R-:W-:-:S02]  /*a230*/  PRMT R186, R51, 0x7632, R186 ;  /* 0x0000763233ba7816 */ /* 0x000fc400000000ba */
[----:B------:R-:W-:Y:S01]  /*a240*/  PRMT R184, R43, 0x7610, R184 ;  /* 0x000076102bb87816 */ /* 0x000fe200000000b8 */
[C---:B------:R-:W-:Y:S01]  /*a250*/  FADD.FTZ R17, R3.reuse, R4 ;  /* 0x0000000403117221 */ /* 0x040fe20000010000 */
[----:B------:R-:W-:Y:S02]  /*a260*/  F2FP.F16.F32.PACK_AB R21, R3, R6 ;  /* 0x000000060315723e */ /* 0x000fe400000000ff */
[----:B------:R-:W-:Y:S01]  /*a270*/  LOP3.LUT R3, R10, 0xff, RZ, 0xc0, !PT ;  /* 0x000000ff0a037812 */ /* 0x000fe200078ec0ff */
[----:B------:R1:W-:Y:S02]  /*a280*/  MUFU.EX2 R6, R88 ;  /* 0x0000005800067308 */ /* 0x0003e40000000800 */
[----:B-1----:R-:W-:Y:S02]  /*a290*/  IMAD.MOV.U32 R88, RZ, RZ, R95 ;  /* 0x000000ffff587224 */ /* 0x002fe400078e005f */
[----:B------:R-:W-:Y:S02]  /*a2a0*/  IMAD.MOV.U32 R95, RZ, RZ, R143 ;  /* 0x000000ffff5f7224 */ /* 0x000fe400078e008f */
[----:B------:R-:W-:Y:S01]  /*a2b0*/  IMAD.MOV.U32 R143, RZ, RZ, R144 ;  /* 0x000000ffff8f7224 */ /* 0x000fe200078e0090 */
[----:B------:R-:W-:Y:S01]  /*a2c0*/  PRMT R144, R184, 0x5410, R185 ;  /* 0x00005410b8907816 */ /* 0x000fe200000000b9 */
[----:B----4-:R-:W-:-:S02]  /*a2d0*/  @!P3 HADD2 R19, -R186.H0_H0, -RZ.H0_H0 ;  /* 0xa00000ffba13b230 */ /* 0x010fc40000000900 */
[----:B--2---:R-:W-:-:S03]  /*a2e0*/  @!P2 HADD2 R8, -R185.H0_H0, -RZ.H0_H0 ;  /* 0xa00000ffb908a230 */ /* 0x004fc60000000900 */
[----:B------:R-:W-:Y:S02]  /*a2f0*/  PRMT R4, R19, 0x7610, R4 ;  /* 0x0000761013047816 */ /* 0x000fe40000000004 */
[----:B------:R1:W2:Y:S01]  /*a300*/  LDL.LU.S16 R19, [R1+0x124] ;  /* 0x0001240001137983 */ /* 0x0002a20000300600 */
[----:B------:R-:W-:-:S04]  /*a310*/  PRMT R10, R8, 0x7610, R10 ;  /* 0x00007610080a7816 */ /* 0x000fc8000000000a */
[----:B------:R-:W-:Y:S02]  /*a320*/  @!P2 PRMT R185, R10, 0x5410, RZ ;  /* 0x000054100ab9a816 */ /* 0x000fe400000000ff */
[----:B------:R1:W4:Y:S01]  /*a330*/  LDL.LU.S16 R10, [R1+0x128] ;  /* 0x00012800010a7983 */ /* 0x0003220000300600 */
[----:B------:R-:W-:Y:S01]  /*a340*/  PRMT R187, R51, 0x7610, R187 ;  /* 0x0000761033bb7816 */ /* 0x000fe200000000bb */
[----:B------:R-:W-:-:S04]  /*a350*/  IMAD.MOV.U32 R84, RZ, RZ, R145 ;  /* 0x000000ffff547224 */ /* 0x000fc800078e0091 */
[----:B------:R-:W-:Y:S01]  /*a360*/  @!P6 HADD2 R248, -R187.H0_H0, -RZ.H0_H0 ;  /* 0xa00000ffbbf8e230 */ /* 0x000fe20000000900 */
[----:B------:R-:W-:-:S04]  /*a370*/  PRMT R145, R187, 0x5410, R186 ;  /* 0x00005410bb917816 */ /* 0x000fc800000000ba */
[----:B------:R-:W-:Y:S02]  /*a380*/  @!P6 PRMT R187, R248, 0x5410, RZ ;  /* 0x00005410f8bbe816 */ /* 0x000fe400000000ff */
[----:B------:R-:W-:Y:S02]  /*a390*/  ISETP.LE.U32.AND P6, PT, R3, UR12, PT ;  /* 0x0000000c03007c0c */ /* 0x000fe4000bfc3070 */
[----:B------:R-:W-:Y:S02]  /*a3a0*/  SHF.R.U32.HI R3, RZ, 0x8, R11 ;  /* 0x00000008ff037819 */ /* 0x000fe4000001160b */
[----:B------:R-:W-:Y:S01]  /*a3b0*/  ISETP.LE.U32.AND P5, PT, R9, UR12, PT ;  /* 0x0000000c09007c0c */ /* 0x000fe2000bfa3070 */
[----:B------:R-:W-:Y:S01]  /*a3c0*/  FADD.FTZ R9, R7, R5 ;  /* 0x0000000507097221 */ /* 0x000fe20000010000 */
[----:B------:R-:W-:Y:S01]  /*a3d0*/  @!P3 PRMT R186, R4, 0x5410, RZ ;  /* 0x0000541004bab816 */ /* 0x000fe200000000ff */
[----:B------:R-:W-:Y:S01]  /*a3e0*/  IMAD.WIDE.U32 R4, R13, -0x2daee0ad, RZ ;  /* 0xd2511f530d047825 */ /* 0x000fe200078e00ff */
[----:B------:R-:W-:Y:S01]  /*a3f0*/  LOP3.LUT R3, R3, 0xffff, RZ, 0xc0, !PT ;  /* 0x0000ffff03037812 */ /* 0x000fe200078ec0ff */
[----:B------:R-:W3:Y:S03]  /*a400*/  MUFU.EX2 R7, R84 ;  /* 0x0000005400077308 */ /* 0x000ee60000000800 */
[----:B------:R-:W-:-:S02]  /*a410*/  ISETP.LE.U32.AND P3, PT, R3, UR12, PT ;  /* 0x0000000c03007c0c */ /* 0x000fc4000bf63070 */
[----:B------:R-:W-:Y:S02]  /*a420*/  LOP3.LUT R3, R5, UR32, R12, 0x96, !PT ;  /* 0x0000002005037c12 */ /* 0x000fe4000f8e960c */
[----:B------:R-:W-:Y:S02]  /*a430*/  PRMT R183, R42, 0x7610, R183 ;  /* 0x000076102ab77816 */ /* 0x000fe400000000b7 */
[----:B------:R-:W-:-:S04]  /*a440*/  SHF.R.U32.HI R8, RZ, 0x10, R3 ;  /* 0x00000010ff087819 */ /* 0x000fc80000011603 */
[----:B------:R-:W-:-:S04]  /*a450*/  LOP3.LUT R8, R8, 0xff, RZ, 0xc0, !PT ;  /* 0x000000ff08087812 */ /* 0x000fc800078ec0ff */
[----:B------:R-:W-:Y:S01]  /*a460*/  ISETP.LE.U32.AND P2, PT, R8, UR12, PT ;  /* 0x0000000c08007c0c */ /* 0x000fe2000bf43070 */
[----:B---3--:R-:W-:Y:S01]  /*a470*/  FADD.FTZ R8, R7, R9 ;  /* 0x0000000907087221 */ /* 0x008fe20000010000 */
[----:B----4-:R-:W-:-:S05]  /*a480*/  @!P1 HADD2 R10, -R183.H0_H0, -RZ.H0_H0 ;  /* 0xa00000ffb70a9230 */ /* 0x010fca0000000900 */
[----:B------:R-:W-:Y:S02]  /*a490*/  PRMT R9, R10, 0x7610, R9 ;  /* 0x000076100a097816 */ /* 0x000fe40000000009 */
[----:B------:R1:W3:Y:S01]  /*a4a0*/  LDL.LU.S16 R10, [R1+0x12c] ;  /* 0x00012c00010a7983 */ /* 0x0002e20000300600 */
[----:B------:R-:W-:Y:S01]  /*a4b0*/  PRMT R182, R42, 0x7632, R182 ;  /* 0x000076322ab67816 */ /* 0x000fe200000000b6 */
[----:B--2---:R-:W-:Y:S02]  /*a4c0*/  @!P4 HADD2 R19, -R184.H0_H0, -RZ.H0_H0 ;  /* 0xa00000ffb813c230 */ /* 0x004fe40000000900 */
[----:B------:R-:W-:-:S03]  /*a4d0*/  IMAD.MOV.U32 R41, RZ, RZ, R75 ;  /* 0x000000ffff297224 */ /* 0x000fc600078e004b */
[----:B------:R-:W-:Y:S01]  /*a4e0*/  PRMT R12, R19, 0x7610, R12 ;  /* 0x00007610130c7816 */ /* 0x000fe2000000000c */
[----:B------:R-:W-:Y:S01]  /*a4f0*/  FADD.FTZ R19, R6, R8 ;  /* 0x0000000806137221 */ /* 0x000fe20000010000 */
[----:B------:R-:W-:Y:S02]  /*a500*/  PRMT R75, R183, 0x5410, R182 ;  /* 0x00005410b74b7816 */ /* 0x000fe400000000b6 */
[----:B------:R-:W-:Y:S02]  /*a510*/  @!P1 PRMT R183, R9, 0x5410, RZ ;  /* 0x0000541009b79816 */ /* 0x000fe400000000ff */
[----:B------:R1:W2:Y:S01]  /*a520*/  LDL.LU.S16 R9, [R1+0x134] ;  /* 0x0001340001097983 */ /* 0x0002a20000300600 */
[----:B---3--:R-:W-:-:S05]  /*a530*/  @!P3 HADD2 R10, -R182.H0_H0, -RZ.H0_H0 ;  /* 0xa00000ffb60ab230 */ /* 0x008fca0000000900 */
[----:B------:R-:W-:-:S04]  /*a540*/  PRMT R8, R10, 0x7610, R8 ;  /* 0x000076100a087816 */ /* 0x000fc80000000008 */
[----:B------:R-:W-:Y:S02]  /*a550*/  @!P3 PRMT R182, R8, 0x5410, RZ ;  /* 0x0000541008b6b816 */ /* 0x000fe400000000ff */
[----:B------:R1:W3:Y:S01]  /*a560*/  LDL.LU.S16 R8, [R1+0x130] ;  /* 0x0001300001087983 */ /* 0x0002e20000300600 */
[----:B------:R-:W-:Y:S02]  /*a570*/  F2FP.F16.F32.PACK_AB R18, R6, R7 ;  /* 0x000000070612723e */ /* 0x000fe400000000ff */
[----:B------:R-:W-:Y:S02]  /*a580*/  LOP3.LUT R6, R3, 0xff, RZ, 0xc0, !PT ;  /* 0x000000ff03067812 */ /* 0x000fe400078ec0ff */
[----:B------:R-:W-:Y:S02]  /*a590*/  PRMT R180, R44, 0x7632, R180 ;  /* 0x000076322cb47816 */ /* 0x000fe400000000b4 */
[----:B------:R-:W-:Y:S02]  /*a5a0*/  @!P4 PRMT R184, R12, 0x5410, RZ ;  /* 0x000054100cb8c816 */ /* 0x000fe400000000ff */
[----:B------:R-:W-:-:S02]  /*a5b0*/  ISETP.LE.U32.AND P4, PT, R6, UR12, PT ;  /* 0x0000000c06007c0c */ /* 0x000fc4000bf83070 */
[----:B------:R-:W-:Y:S02]  /*a5c0*/  SHF.R.U32.HI R6, RZ, 0x18, R3 ;  /* 0x00000018ff067819 */ /* 0x000fe40000011603 */
[----:B------:R-:W-:Y:S02]  /*a5d0*/  PRMT R181, R44, 0x7610, R181 ;  /* 0x000076102cb57816 */ /* 0x000fe400000000b5 */
[----:B------:R-:W-:Y:S01]  /*a5e0*/  ISETP.LE.U32.AND P1, PT, R6, UR12, PT ;  /* 0x0000000c06007c0c */ /* 0x000fe2000bf23070 */
[----:B------:R-:W-:Y:S01]  /*a5f0*/  IMAD.MOV.U32 R40, RZ, RZ, R74 ;  /* 0x000000ffff287224 */ /* 0x000fe200078e004a */
[----:B------:R-:W-:Y:S01]  /*a600*/  PRMT R74, R181, 0x5410, R180 ;  /* 0x00005410b54a7816 */ /* 0x000fe200000000b4 */
[----:B---3--:R-:W-:-:S05]  /*a610*/  @!P5 HADD2 R8, -R180.H0_H0, -RZ.H0_H0 ;  /* 0xa00000ffb408d230 */ /* 0x008fca0000000900 */
[----:B------:R-:W-:-:S04]  /*a620*/  PRMT R6, R8, 0x7610, R6 ;  /* 0x0000761008067816 */ /* 0x000fc80000000006 */
[----:B------:R-:W-:Y:S02]  /*a630*/  @!P5 PRMT R180, R6, 0x5410, RZ ;  /* 0x0000541006b4d816 */ /* 0x000fe400000000ff */
[----:B------:R1:W3:Y:S04]  /*a640*/  LDL.LU.S16 R6, [R1+0x138] ;  /* 0x0001380001067983 */ /* 0x0002e80000300600 */
[----:B------:R1:W4:Y:S01]  /*a650*/  LDL.LU.S16 R12, [R1+0x13c] ;  /* 0x00013c00010c7983 */ /* 0x0003220000300600 */
[----:B------:R-:W-:-:S04]  /*a660*/  LOP3.LUT R3, R3, 0xffff, RZ, 0xc0, !PT ;  /* 0x0000ffff03037812 */ /* 0x000fc800078ec0ff */
[----:B------:R-:W-:-:S04]  /*a670*/  SHF.R.U32.HI R3, RZ, 0x8, R3 ;  /* 0x00000008ff037819 */ /* 0x000fc80000011603 */
[----:B------:R-:W-:Y:S01]  /*a680*/  LOP3.LUT R3, R3, 0xffff, RZ, 0xc0, !PT ;  /* 0x0000ffff03037812 */ /* 0x000fe200078ec0ff */
[----:B--2---:R-:W-:Y:S01]  /*a690*/  @!P6 HADD2 R9, -R181.H0_H0, -RZ.H0_H0 ;  /* 0xa00000ffb509e230 */ /* 0x004fe20000000900 */
[----:B------:R-:W-:Y:S02]  /*a6a0*/  PRMT R179, R31, 0x7610, R179 ;  /* 0x000076101fb37816 */ /* 0x000fe400000000b3 */
[----:B------:R-:W-:Y:S02]  /*a6b0*/  ISETP.LE.U32.AND P3, PT, R3, UR12, PT ;  /* 0x0000000c03007c0c */ /* 0x000fe4000bf63070 */
[----:B------:R-:W-:Y:S02]  /*a6c0*/  LOP3.LUT R16, R35, UR28, R70, 0x96, !PT ;  /* 0x0000001c23107c12 */ /* 0x000fe4000f8e9646 */
[----:B------:R-:W-:Y:S02]  /*a6d0*/  LOP3.LUT R15, R15, UR26, R34, 0x96, !PT ;  /* 0x0000001a0f0f7c12 */ /* 0x000fe4000f8e9622 */
[----:B------:R-:W-:-:S02]  /*a6e0*/  PRMT R7, R9, 0x7610, R7 ;  /* 0x0000761009077816 */ /* 0x000fc40000000007 */
[----:B------:R-:W-:Y:S01]  /*a6f0*/  PRMT R178, R31, 0x7632, R178 ;  /* 0x000076321fb27816 */ /* 0x000fe200000000b2 */
[----:B------:R-:W-:Y:S01]  /*a700*/  IMAD.WIDE.U32 R8, R15, -0x2daee0ad, RZ ;  /* 0xd2511f530f087825 */ /* 0x000fe200078e00ff */
[----:B------:R-:W-:-:S03]  /*a710*/  @!P6 PRMT R181, R7, 0x5410, RZ ;  /* 0x0000541007b5e816 */ /* 0x000fc600000000ff */
[----:B------:R-:W-:Y:S02]  /*a720*/  IMAD.MOV.U32 R84, RZ, RZ, R91 ;  /* 0x000000ffff547224 */ /* 0x000fe400078e005b */
[----:B------:R-:W-:Y:S01]  /*a730*/  IMAD.MOV.U32 R91, RZ, RZ, R73 ;  /* 0x000000ffff5b7224 */ /* 0x000fe200078e0049 */
[----:B------:R-:W-:Y:S01]  /*a740*/  PRMT R73, R179, 0x5410, R178 ;  /* 0x00005410b3497816 */ /* 0x000fe200000000b2 */
[----:B---3--:R-:W-:-:S05]  /*a750*/  @!P4 HADD2 R6, -R179.H0_H0, -RZ.H0_H0 ;  /* 0xa00000ffb306c230 */ /* 0x008fca0000000900 */
[----:B------:R-:W-:Y:S01]  /*a760*/  PRMT R11, R6, 0x7610, R11 ;  /* 0x00007610060b7816 */ /* 0x000fe2000000000b */
[----:B------:R-:W-:-:S04]  /*a770*/  IMAD.WIDE.U32 R6, R16, -0x2daee0ad, RZ ;  /* 0xd2511f5310067825 */ /* 0x000fc800078e00ff */
[----:B----4-:R-:W-:Y:S01]  /*a780*/  @!P3 HADD2 R12, -R178.H0_H0, -RZ.H0_H0 ;  /* 0xa00000ffb20cb230 */ /* 0x010fe20000000900 */
[----:B------:R-:W-:-:S04]  /*a790*/  LOP3.LUT R10, R9, UR11, R6, 0x96, !PT ;  /* 0x0000000b090a7c12 */ /* 0x000fc8000f8e9606 */
[----:B------:R-:W-:Y:S02]  /*a7a0*/  PRMT R6, R12, 0x7610, R6 ;  /* 0x000076100c067816 */ /* 0x000fe40000000006 */
[----:B------:R-:W-:Y:S02]  /*a7b0*/  @!P4 PRMT R179, R11, 0x5410, RZ ;  /* 0x000054100bb3c816 */ /* 0x000fe400000000ff */
[----:B------:R-:W-:Y:S01]  /*a7c0*/  @!P3 PRMT R178, R6, 0x5410, RZ ;  /* 0x0000541006b2b816 */ /* 0x000fe200000000ff */
[----:B------:R1:W2:Y:S04]  /*a7d0*/  LDL.LU.S16 R11, [R1+0x144] ;  /* 0x00014400010b7983 */ /* 0x0002a80000300600 */
[----:B------:R1:W3:Y:S01]  /*a7e0*/  LDL.LU.S16 R6, [R1+0x140] ;  /* 0x0001400001067983 */ /* 0x0002e20000300600 */
[----:B------:R-:W-:-:S02]  /*a7f0*/  PRMT R176, R33, 0x7632, R176 ;  /* 0x0000763221b07816 */ /* 0x000fc400000000b0 */
[----:B------:R-:W-:Y:S01]  /*a800*/  PRMT R177, R33, 0x7610, R177 ;  /* 0x0000761021b17816 */ /* 0x000fe200000000b1 */
[----:B------:R-:W-:Y:S01]  /*a810*/  IMAD.MOV.U32 R81, RZ, RZ, R143 ;  /* 0x000000ffff517224 */ /* 0x000fe200078e008f */
[----:B------:R-:W-:Y:S01]  /*a820*/  LOP3.LUT R7, R7, UR17, R20, 0x96, !PT ;  /* 0x0000001107077c12 */ /* 0x000fe2000f8e9614 */
[----:B------:R-:W-:Y:S01]  /*a830*/  IMAD.MOV.U32 R143, RZ, RZ, R153 ;  /* 0x000000ffff8f7224 */ /* 0x000fe200078e0099 */
[----:B------:R1:W4:Y:S01]  /*a840*/  LDL.LU.S16 R43, [R1+0x14c] ;  /* 0x00014c00012b7983 */ /* 0x0003220000300600 */
[----:B------:R-:W-:Y:S02]  /*a850*/  IMAD.MOV.U32 R153, RZ, RZ, R82 ;  /* 0x000000ffff997224 */ /* 0x000fe400078e0052 */
[----:B------:R-:W-:Y:S01]  /*a860*/  IMAD.MOV.U32 R82, RZ, RZ, R72 ;  /* 0x000000ffff527224 */ /* 0x000fe200078e0048 */
[----:B------:R-:W-:Y:S01]  /*a870*/  PRMT R72, R177, 0x5410, R176 ;  /* 0x00005410b1487816 */ /* 0x000fe200000000b0 */
[----:B--2---:R-:W-:Y:S02]  /*a880*/  @!P2 HADD2 R11, -R177.H0_H0, -RZ.H0_H0 ;  /* 0xa00000ffb10ba230 */ /* 0x004fe40000000900 */
[----:B---3--:R-:W-:-:S03]  /*a890*/  @!P1 HADD2 R6, -R176.H0_H0, -RZ.H0_H0 ;  /* 0xa00000ffb0069230 */ /* 0x008fc60000000900 */
[----:B------:R-:W-:Y:S02]  /*a8a0*/  PRMT R13, R11, 0x7610, R13 ;  /* 0x000076100b0d7816 */ /* 0x000fe4000000000d */
[----:B------:R-:W-:Y:S01]  /*a8b0*/  PRMT R3, R6, 0x7610, R3 ;  /* 0x0000761006037816 */ /* 0x000fe20000000003 */
[----:B------:R-:W-:-:S04]  /*a8c0*/  IMAD.WIDE.U32 R6, R7, -0x326172a9, RZ ;  /* 0xcd9e8d5707067825 */ /* 0x000fc800078e00ff */
[----:B------:R-:W-:Y:S01]  /*a8d0*/  IMAD.WIDE.U32 R10, R10, -0x326172a9, RZ ;  /* 0xcd9e8d570a0a7825 */ /* 0x000fe200078e00ff */
[----:B------:R-:W-:-:S04]  /*a8e0*/  LOP3.LUT R7, R7, UR16, R14, 0x96, !PT ;  /* 0x0000001007077c12 */ /* 0x000fc8000f8e960e */
[----:B------:R-:W-:Y:S01]  /*a8f0*/  LOP3.LUT R12, R11, UR10, R6, 0x96, !PT ;  /* 0x0000000a0b0c7c12 */ /* 0x000fe2000f8e9606 */
[----:B------:R-:W-:Y:S01]  /*a900*/  IMAD.WIDE.U32 R6, R7, -0x2daee0ad, RZ ;  /* 0xd2511f5307067825 */ /* 0x000fe200078e00ff */
[----:B------:R-:W-:-:S03]  /*a910*/  @!P2 PRMT R177, R13, 0x5410, RZ ;  /* 0x000054100db1a816 */ /* 0x000fc600000000ff */
[----:B------:R-:W-:Y:S01]  /*a920*/  IMAD.WIDE.U32 R12, R12, -0x2daee0ad, RZ ;  /* 0xd2511f530c0c7825 */ /* 0x000fe200078e00ff */
[----:B------:R-:W-:Y:S02]  /*a930*/  LOP3.LUT R7, R7, UR9, R8, 0x96, !PT ;  /* 0x0000000907077c12 */ /* 0x000fe4000f8e9608 */
[----:B------:R-:W-:Y:S02]  /*a940*/  @!P1 PRMT R176, R3, 0x5410, RZ ;  /* 0x0000541003b09816 */ /* 0x000fe400000000ff */
[----:B------:R-:W-:Y:S02]  /*a950*/  LOP3.LUT R3, R4, 0xff, RZ, 0xc0, !PT ;  /* 0x000000ff04037812 */ /* 0x000fe400078ec0ff */
[----:B------:R-:W-:Y:S01]  /*a960*/  LOP3.LUT R8, R13, UR8, R6, 0x96, !PT ;  /* 0x000000080d087c12 */ /* 0x000fe2000f8e9606 */
[----:B------:R-:W-:Y:S01]  /*a970*/  IMAD.WIDE.U32 R6, R7, -0x326172a9, RZ ;  /* 0xcd9e8d5707067825 */ /* 0x000fe200078e00ff */
[----:B------:R-:W-:Y:S02]  /*a980*/  ISETP.LE.U32.AND P2, PT, R3, UR12, PT ;  /* 0x0000000c03007c0c */ /* 0x000fe4000bf43070 */
[----:B------:R-:W-:-:S02]  /*a990*/  SHF.R.U32.HI R3, RZ, 0x18, R4 ;  /* 0x00000018ff037819 */ /* 0x000fc40000011604 */
[----:B------:R-:W-:Y:S02]  /*a9a0*/  LOP3.LUT R11, R4, 0xffff, RZ, 0xc0, !PT ;  /* 0x0000ffff040b7812 */ /* 0x000fe400078ec0ff */
[----:B------:R-:W-:Y:S01]  /*a9b0*/  SHF.R.U32.HI R13, RZ, 0x10, R4 ;  /* 0x00000010ff0d7819 */ /* 0x000fe20000011604 */
[----:B------:R-:W-:Y:S01]  /*a9c0*/  IMAD.WIDE.U32 R4, R8, -0x326172a9, RZ ;  /* 0xcd9e8d5708047825 */ /* 0x000fe200078e00ff */
[----:B------:R-:W-:-:S04]  /*a9d0*/  LOP3.LUT R10, R7, UR23, R10, 0x96, !PT ;  /* 0x00000017070a7c12 */ /* 0x000fc8000f8e960a */
[----:B------:R-:W-:Y:S02]  /*a9e0*/  LOP3.LUT R6, R5, UR33, R6, 0x96, !PT ;  /* 0x0000002105067c12 */ /* 0x000fe4000f8e9606 */
[C---:B------:R-:W-:Y:S02]  /*a9f0*/  LOP3.LUT R9, R4.reuse, 0xff, RZ, 0xc0, !PT ;  /* 0x000000ff04097812 */ /* 0x040fe400078ec0ff */
[----:B------:R-:W-:Y:S02]  /*aa00*/  LOP3.LUT R14, R4, 0xffff, RZ, 0xc0, !PT ;  /* 0x0000ffff040e7812 */ /* 0x000fe400078ec0ff */
[--C-:B------:R-:W-:Y:S02]  /*aa10*/  SHF.R.U32.HI R16, RZ, 0x10, R4.reuse ;  /* 0x00000010ff107819 */ /* 0x100fe40000011604 */
[----:B------:R-:W-:Y:S01]  /*aa20*/  SHF.R.U32.HI R15, RZ, 0x18, R4 ;  /* 0x00000018ff0f7819 */ /* 0x000fe20000011604 */
[----:B------:R-:W-:-:S03]  /*aa30*/  IMAD.WIDE.U32 R4, R10, -0x2daee0ad, RZ ;  /* 0xd2511f530a047825 */ /* 0x000fc600078e00ff */
[C---:B------:R-:W-:Y:S02]  /*aa40*/  LOP3.LUT R7, R4.reuse, 0xff, RZ, 0xc0, !PT ;  /* 0x000000ff04077812 */ /* 0x040fe400078ec0ff */
[----:B------:R-:W-:Y:S02]  /*aa50*/  ISETP.LE.U32.AND P6, PT, R3, UR12, PT ;  /* 0x0000000c03007c0c */ /* 0x000fe4000bfc3070 */
[----:B------:R-:W-:Y:S02]  /*aa60*/  ISETP.LE.U32.AND P4, PT, R7, UR12, PT ;  /* 0x0000000c07007c0c */ /* 0x000fe4000bf83070 */
[----:B------:R-:W2:Y:S01]  /*aa70*/  MUFU.EX2 R7, R160 ;  /* 0x000000a000077308 */ /* 0x000ea20000000800 */
[----:B------:R-:W-:Y:S02]  /*aa80*/  LOP3.LUT R3, R5, UR32, R12, 0x96, !PT ;  /* 0x0000002005037c12 */ /* 0x000fe4000f8e960c */
[----:B------:R-:W-:Y:S02]  /*aa90*/  SHF.R.U32.HI R8, RZ, 0x18, R4 ;  /* 0x00000018ff087819 */ /* 0x000fe40000011604 */
[----:B------:R-:W-:-:S02]  /*aaa0*/  LOP3.LUT R12, R4, 0xffff, RZ, 0xc0, !PT ;  /* 0x0000ffff040c7812 */ /* 0x000fc400078ec0ff */
[----:B------:R-:W-:Y:S02]  /*aab0*/  SHF.R.U32.HI R10, RZ, 0x10, R4 ;  /* 0x00000010ff0a7819 */ /* 0x000fe40000011604 */
[----:B------:R-:W3:Y:S01]  /*aac0*/  MUFU.EX2 R4, R162 ;  /* 0x000000a200047308 */ /* 0x000ee20000000800 */
[----:B------:R-:W-:-:S04]  /*aad0*/  SHF.R.U32.HI R5, RZ, 0x8, R11 ;  /* 0x00000008ff057819 */ /* 0x000fc8000001160b */
[----:B------:R-:W-:Y:S02]  /*aae0*/  LOP3.LUT R5, R5, 0xffff, RZ, 0xc0, !PT ;  /* 0x0000ffff05057812 */ /* 0x000fe400078ec0ff */
[----:B------:R-:W-:Y:S02]  /*aaf0*/  ISETP.LE.U32.AND P1, PT, R8, UR12, PT ;  /* 0x0000000c08007c0c */ /* 0x000fe4000bf23070 */
[----:B------:R-:W-:Y:S02]  /*ab00*/  LOP3.LUT R8, R13, 0xff, RZ, 0xc0, !PT ;  /* 0x000000ff0d087812 */ /* 0x000fe400078ec0ff */
[----:B------:R-:W-:Y:S01]  /*ab10*/  ISETP.LE.U32.AND P3, PT, R5, UR12, PT ;  /* 0x0000000c05007c0c */ /* 0x000fe2000bf63070 */
[----:B--2---:R-:W-:Y:S01]  /*ab20*/  FADD.FTZ R5, R7, R17 ;  /* 0x0000001107057221 */ /* 0x004fe20000010000 */
[----:B------:R-:W-:-:S03]  /*ab30*/  ISETP.LE.U32.AND P5, PT, R8, UR12, PT ;  /* 0x0000000c08007c0c */ /* 0x000fc6000bfa3070 */
[C---:B---3--:R-:W-:Y:S01]  /*ab40*/  FADD.FTZ R8, R4.reuse, R5 ;  /* 0x0000000504087221 */ /* 0x048fe20000010000 */
[----:B------:R-:W-:Y:S02]  /*ab50*/  F2FP.F16.F32.PACK_AB R7, R4, R7 ;  /* 0x000000070407723e */ /* 0x000fe400000000ff */
[----:B------:R1:W2:Y:S01]  /*ab60*/  LDL.LU.S16 R4, [R1+0x150] ;  /* 0x0001500001047983 */ /* 0x0002a20000300600 */
[--C-:B------:R-:W-:Y:S02]  /*ab70*/  LOP3.LUT R35, R205, UR11, R174.reuse, 0x96, !PT ;  /* 0x0000000bcd237c12 */ /* 0x100fe4000f8e96ae */
[----:B------:R-:W-:Y:S02]  /*ab80*/  PRMT R174, R39, 0x7632, R174 ;  /* 0x0000763227ae7816 */ /* 0x000fe400000000ae */
[----:B------:R-:W-:Y:S01]  /*ab90*/  LOP3.LUT R34, R175, UR17, R120, 0x96, !PT ;  /* 0x00000011af227c12 */ /* 0x000fe2000f8e9678 */
[----:B------:R-:W-:Y:S01]  /*aba0*/  IMAD.MOV.U32 R78, RZ, RZ, R143 ;  /* 0x000000ffff4e7224 */ /* 0x000fe200078e008f */
[----:B------:R-:W-:Y:S01]  /*abb0*/  PRMT R175, R39, 0x7610, R175 ;  /* 0x0000761027af7816 */ /* 0x000fe200000000af */
[----:B------:R-:W-:-:S02]  /*abc0*/  IMAD.MOV.U32 R143, RZ, RZ, R104 ;  /* 0x000000ffff8f7224 */ /* 0x000fc400078e0068 */
[----:B------:R-:W-:Y:S02]  /*abd0*/  IMAD.MOV.U32 R104, RZ, RZ, R65 ;  /* 0x000000ffff687224 */ /* 0x000fe400078e0041 */
[----:B------:R-:W-:Y:S01]  /*abe0*/  IMAD.MOV.U32 R65, RZ, RZ, R67 ;  /* 0x000000ffff417224 */ /* 0x000fe200078e0043 */
[----:B------:R-:W-:Y:S01]  /*abf0*/  PRMT R67, R175, 0x5410, R174 ;  /* 0x00005410af437816 */ /* 0x000fe200000000ae */
[----:B--2---:R-:W-:-:S05]  /*ac00*/  @!P3 HADD2 R4, -R174.H0_H0, -RZ.H0_H0 ;  /* 0xa00000ffae04b230 */ /* 0x004fca0000000900 */
[----:B------:R-:W-:-:S04]  /*ac10*/  PRMT R39, R4, 0x7610, R39 ;  /* 0x0000761004277816 */ /* 0x000fc80000000027 */
[----:B------:R-:W-:Y:S02]  /*ac20*/  @!P3 PRMT R174, R39, 0x5410, RZ ;  /* 0x0000541027aeb816 */ /* 0x000fe400000000ff */
[----:B------:R1:W2:Y:S01]  /*ac30*/  LDL.LU.S16 R39, [R1+0x154] ;  /* 0x0001540001277983 */ /* 0x0002a20000300600 */
[C---:B------:R-:W-:Y:S01]  /*ac40*/  PRMT R173, R38.reuse, 0x7610, R173 ;  /* 0x0000761026ad7816 */ /* 0x040fe200000000ad */
[----:B------:R-:W-:Y:S01]  /*ac50*/  IMAD.MOV.U32 R49, RZ, RZ, R41 ;  /* 0x000000ffff317224 */ /* 0x000fe200078e0029 */
[----:B------:R-:W-:Y:S01]  /*ac60*/  PRMT R172, R38, 0x7632, R172 ;  /* 0x0000763226ac7816 */ /* 0x000fe200000000ac */
[----:B------:R-:W-:Y:S02]  /*ac70*/  IMAD.MOV.U32 R41, RZ, RZ, R84 ;  /* 0x000000ffff297224 */ /* 0x000fe400078e0054 */
[----:B------:R-:W-:Y:S02]  /*ac80*/  IMAD.MOV.U32 R84, RZ, RZ, R143 ;  /* 0x000000ffff547224 */ /* 0x000fe400078e008f */
[----:B------:R-:W-:-:S02]  /*ac90*/  IMAD.MOV.U32 R143, RZ, RZ, R104 ;  /* 0x000000ffff8f7224 */ /* 0x000fc400078e0068 */
[----:B------:R-:W-:Y:S01]  /*aca0*/  IMAD.MOV.U32 R104, RZ, RZ, R65 ;  /* 0x000000ffff687224 */ /* 0x000fe200078e0041 */
[----:B------:R-:W-:Y:S01]  /*acb0*/  PRMT R65, R173, 0x5410, R172 ;  /* 0x00005410ad417816 */ /* 0x000fe200000000ac */
[----:B--2---:R-:W-:-:S05]  /*acc0*/  @!P5 HADD2 R39, -R173.H0_H0, -RZ.H0_H0 ;  /* 0xa00000ffad27d230 */ /* 0x004fca0000000900 */
[----:B------:R-:W-:-:S04]  /*acd0*/  PRMT R33, R39, 0x7610, R33 ;  /* 0x0000761027217816 */ /* 0x000fc80000000021 */
[----:B------:R-:W-:Y:S02]  /*ace0*/  @!P5 PRMT R173, R33, 0x5410, RZ ;  /* 0x0000541021add816 */ /* 0x000fe400000000ff */
[----:B------:R1:W2:Y:S01]  /*acf0*/  LDL.LU.S16 R33, [R1+0x15c] ;  /* 0x00015c0001217983 */ /* 0x0002a20000300600 */
[----:B------:R-:W-:-:S04]  /*ad00*/  SHF.R.U32.HI R4, RZ, 0x10, R6 ;  /* 0x00000010ff047819 */ /* 0x000fc80000011606 */
[----:B------:R-:W-:Y:S01]  /*ad10*/  LOP3.LUT R4, R4, 0xff, RZ, 0xc0, !PT ;  /* 0x000000ff04047812 */ /* 0x000fe200078ec0ff */
[----:B--2---:R-:W-:-:S05]  /*ad20*/  @!P6 HADD2 R33, -R172.H0_H0, -RZ.H0_H0 ;  /* 0xa00000ffac21e230 */ /* 0x004fca0000000900 */
[----:B------:R-:W-:-:S04]  /*ad30*/  PRMT R31, R33, 0x7610, R31 ;  /* 0x00007610211f7816 */ /* 0x000fc8000000001f */
[----:B------:R-:W-:Y:S02]  /*ad40*/  @!P6 PRMT R172, R31, 0x5410, RZ ;  /* 0x000054101face816 */ /* 0x000fe400000000ff */
[----:B------:R1:W2:Y:S01]  /*ad50*/  LDL.LU.S16 R31, [R1+0x164] ;  /* 0x00016400011f7983 */ /* 0x0002a20000300600 */
[----:B------:R-:W-:Y:S02]  /*ad60*/  ISETP.LE.U32.AND P3, PT, R4, UR12, PT ;  /* 0x0000000c04007c0c */ /* 0x000fe4000bf63070 */
[----:B------:R-:W-:-:S04]  /*ad70*/  LOP3.LUT R4, R6, 0xff, RZ, 0xc0, !PT ;  /* 0x000000ff06047812 */ /* 0x000fc800078ec0ff */
[----:B------:R-:W-:Y:S02]  /*ad80*/  ISETP.LE.U32.AND P5, PT, R4, UR12, PT ;  /* 0x0000000c04007c0c */ /* 0x000fe4000bfa3070 */
[----:B------:R-:W-:Y:S02]  /*ad90*/  LOP3.LUT R4, R6, 0xffff, RZ, 0xc0, !PT ;  /* 0x0000ffff06047812 */ /* 0x000fe400078ec0ff */
[----:B------:R-:W-:Y:S02]  /*ada0*/  PRMT R138, R37, 0x7610, R138 ;  /* 0x00007610258a7816 */ /* 0x000fe4000000008a */
[----:B------:R-:W-:-:S04]  /*adb0*/  SHF.R.U32.HI R4, RZ, 0x8, R4 ;  /* 0x00000008ff047819 */ /* 0x000fc80000011604 */
[----:B------:R-:W-:-:S04]  /*adc0*/  LOP3.LUT R4, R4, 0xffff, RZ, 0xc0, !PT ;  /* 0x0000ffff04047812 */ /* 0x000fc800078ec0ff */
[----:B------:R-:W-:Y:S01]  /*add0*/  ISETP.LE.U32.AND P6, PT, R4, UR12, PT ;  /* 0x0000000c04007c0c */ /* 0x000fe2000bfc3070 */
[----:B--2---:R-:W-:-:S05]  /*ade0*/  @!P5 HADD2 R31, -R138.H0_H0, -RZ.H0_H0 ;  /* 0xa00000ff8a1fd230 */ /* 0x004fca0000000900 */
[----:B------:R-:W-:Y:S02]  /*adf0*/  PRMT R4, R31, 0x7610, R4 ;  /* 0x000076101f047816 */ /* 0x000fe40000000004 */
[----:B------:R1:W2:Y:S01]  /*ae00*/  LDL.LU.S16 R31, [R1+0x168] ;  /* 0x00016800011f7983 */ /* 0x0002a20000300600 */
[----:B------:R-:W-:-:S05]  /*ae10*/  PRMT R131, R37, 0x7632, R131 ;  /* 0x0000763225837816 */ /* 0x000fca0000000083 */
[----:B--2---:R-:W-:-:S05]  /*ae20*/  @!P6 HADD2 R31, -R131.H0_H0, -RZ.H0_H0 ;  /* 0xa00000ff831fe230 */ /* 0x004fca0000000900 */
[----:B------:R-:W-:Y:S02]  /*ae30*/  PRMT R20, R31, 0x7610, R20 ;  /* 0x000076101f147816 */ /* 0x000fe40000000014 */
[----:B------:R1:W2:Y:S01]  /*ae40*/  LDL.LU.S16 R31, [R1+0x16c] ;  /* 0x00016c00011f7983 */ /* 0x0002a20000300600 */
[C---:B------:R-:W-:Y:S01]  /*ae50*/  PRMT R130, R36.reuse, 0x7610, R130 ;  /* 0x0000761024827816 */ /* 0x040fe20000000082 */
[----:B------:R-:W-:Y:S01]  /*ae60*/  IMAD.MOV.U32 R111, RZ, RZ, R88 ;  /* 0x000000ffff6f7224 */ /* 0x000fe200078e0058 */
[----:B------:R-:W-:Y:S01]  /*ae70*/  PRMT R129, R36, 0x7632, R129 ;  /* 0x0000763224817816 */ /* 0x000fe20000000081 */
[----:B------:R-:W-:Y:S02]  /*ae80*/  IMAD.MOV.U32 R88, RZ, RZ, R143 ;  /* 0x000000ffff587224 */ /* 0x000fe400078e008f */
[----:B------:R-:W-:Y:S01]  /*ae90*/  IMAD.MOV.U32 R143, RZ, RZ, R154 ;  /* 0x000000ffff8f7224 */ /* 0x000fe200078e009a */
[----:B------:R-:W-:Y:S01]  /*aea0*/  PRMT R154, R130, 0x5410, R129 ;  /* 0x00005410829a7816 */ /* 0x000fe20000000081 */
[----:B--2---:R-:W-:-:S05]  /*aeb0*/  @!P3 HADD2 R31, -R130.H0_H0, -RZ.H0_H0 ;  /* 0xa00000ff821fb230 */ /* 0x004fca0000000900 */
[----:B------:R-:W-:-:S04]  /*aec0*/  PRMT R17, R31, 0x7610, R17 ;  /* 0x000076101f117816 */ /* 0x000fc80000000011 */
[----:B------:R-:W-:Y:S02]  /*aed0*/  @!P3 PRMT R130, R17, 0x5410, RZ ;  /* 0x000054101182b816 */ /* 0x000fe400000000ff */
[----:B------:R1:W2:Y:S01]  /*aee0*/  LDL.LU.S16 R17, [R1+0x174] ;  /* 0x0001740001117983 */ /* 0x0002a20000300600 */
[----:B------:R-:W-:Y:S01]  /*aef0*/  IMAD.MOV.U32 R48, RZ, RZ, R40 ;  /* 0x000000ffff307224 */ /* 0x000fe200078e0028 */
[----:B------:R-:W-:Y:S01]  /*af00*/  SHF.R.U32.HI R6, RZ, 0x18, R6 ;  /* 0x00000018ff067819 */ /* 0x000fe20000011606 */
[----:B------:R-:W-:Y:S02]  /*af10*/  IMAD.MOV.U32 R40, RZ, RZ, R41 ;  /* 0x000000ffff287224 */ /* 0x000fe400078e0029 */
[----:B------:R-:W-:Y:S01]  /*af20*/  IMAD.MOV.U32 R41, RZ, RZ, R153 ;  /* 0x000000ffff297224 */ /* 0x000fe200078e0099 */
[----:B------:R-:W-:Y:S02]  /*af30*/  PRMT R153, R138, 0x5410, R131 ;  /* 0x000054108a997816 */ /* 0x000fe40000000083 */
[----:B------:R-:W-:-:S02]  /*af40*/  @!P5 PRMT R138, R4, 0x5410, RZ ;  /* 0x00005410048ad816 */ /* 0x000fc400000000ff */
[----:B------:R-:W-:Y:S02]  /*af50*/  ISETP.LE.U32.AND P5, PT, R6, UR12, PT ;  /* 0x0000000c06007c0c */ /* 0x000fe4000bfa3070 */
[----:B------:R-:W-:-:S04]  /*af60*/  SHF.R.U32.HI R4, RZ, 0x8, R14 ;  /* 0x00000008ff047819 */ /* 0x000fc8000001160e */
[----:B------:R-:W-:Y:S02]  /*af70*/  LOP3.LUT R4, R4, 0xffff, RZ, 0xc0, !PT ;  /* 0x0000ffff04047812 */ /* 0x000fe400078ec0ff */
[----:B------:R-:W-:Y:S02]  /*af80*/  @!P6 PRMT R131, R20, 0x5410, RZ ;  /* 0x000054101483e816 */ /* 0x000fe400000000ff */
[----:B------:R-:W-:Y:S02]  /*af90*/  ISETP.LE.U32.AND P6, PT, R4, UR12, PT ;  /* 0x0000000c04007c0c */ /* 0x000fe4000bfc3070 */
[----:B------:R-:W-:Y:S01]  /*afa0*/  LOP3.LUT R4, R16, 0xff, RZ, 0xc0, !PT ;  /* 0x000000ff10047812 */ /* 0x000fe200078ec0ff */
[----:B--2---:R-:W-:-:S05]  /*afb0*/  @!P5 HADD2 R17, -R129.H0_H0, -RZ.H0_H0 ;  /* 0xa00000ff8111d230 */ /* 0x004fca0000000900 */
[----:B------:R-:W-:Y:S02]  /*afc0*/  PRMT R16, R17, 0x7610, R16 ;  /* 0x0000761011107816 */ /* 0x000fe40000000010 */
[----:B------:R1:W2:Y:S01]  /*afd0*/  LDL.LU.S16 R17, [R1+0x170] ;  /* 0x0001700001117983 */ /* 0x0002a20000300600 */
[----:B----4-:R-:W-:-:S05]  /*afe0*/  @!P2 HADD2 R43, -R175.H0_H0, -RZ.H0_H0 ;  /* 0xa00000ffaf2ba230 */ /* 0x010fca0000000900 */
[----:B------:R-:W-:-:S04]  /*aff0*/  PRMT R42, R43, 0x7610, R42 ;  /* 0x000076102b2a7816 */ /* 0x000fc8000000002a */
[----:B------:R-:W-:Y:S02]  /*b000*/  @!P2 PRMT R175, R42, 0x5410, RZ ;  /* 0x000054102aafa816 */ /* 0x000fe400000000ff */
[----:B------:R-:W-:Y:S02]  /*b010*/  ISETP.LE.U32.AND P2, PT, R9, UR12, PT ;  /* 0x0000000c09007c0c */ /* 0x000fe4000bf43070 */
[----:B------:R-:W-:Y:S01]  /*b020*/  PRMT R128, R22, 0x7610, R128 ;  /* 0x0000761016807816 */ /* 0x000fe20000000080 */
[----:B------:R-:W-:Y:S01]  /*b030*/  IMAD.MOV.U32 R45, RZ, RZ, R111 ;  /* 0x000000ffff2d7224 */ /* 0x000fe200078e006f */
[----:B------:R-:W-:Y:S01]  /*b040*/  ISETP.LE.U32.AND P3, PT, R4, UR12, PT ;  /* 0x0000000c04007c0c */ /* 0x000fe2000bf63070 */
[----:B------:R-:W-:Y:S01]  /*b050*/  IMAD.MOV.U32 R111, RZ, RZ, R88 ;  /* 0x000000ffff6f7224 */ /* 0x000fe200078e0058 */
[----:B------:R-:W-:Y:S01]  /*b060*/  PRMT R127, R22, 0x7632, R127 ;  /* 0x00007632167f7816 */ /* 0x000fe2000000007f */
[----:B------:R-:W-:Y:S02]  /*b070*/  IMAD.MOV.U32 R88, RZ, RZ, R109 ;  /* 0x000000ffff587224 */ /* 0x000fe400078e006d */
[----:B------:R-:W-:Y:S01]  /*b080*/  IMAD.MOV.U32 R109, RZ, RZ, R141 ;  /* 0x000000ffff6d7224 */ /* 0x000fe200078e008d */
[----:B------:R-:W-:-:S03]  /*b090*/  PRMT R141, R128, 0x5410, R127 ;  /* 0x00005410808d7816 */ /* 0x000fc6000000007f */
[----:B--2---:R-:W-:-:S05]  /*b0a0*/  @!P2 HADD2 R17, -R128.H0_H0, -RZ.H0_H0 ;  /* 0xa00000ff8011a230 */ /* 0x004fca0000000900 */
[----:B------:R-:W-:-:S04]  /*b0b0*/  PRMT R4, R17, 0x7610, R4 ;  /* 0x0000761011047816 */ /* 0x000fc80000000004 */
[----:B------:R-:W-:Y:S02]  /*b0c0*/  @!P2 PRMT R128, R4, 0x5410, RZ ;  /* 0x000054100480a816 */ /* 0x000fe400000000ff */
[----:B------:R1:W2:Y:S01]  /*b0d0*/  LDL.LU.S16 R4, [R1+0x178] ;  /* 0x0001780001047983 */ /* 0x0002a20000300600 */
[----:B------:R-:W-:Y:S01]  /*b0e0*/  @!P5 PRMT R129, R16, 0x5410, RZ ;  /* 0x000054101081d816 */ /* 0x000fe200000000ff */
[----:B--2---:R-:W-:-:S05]  /*b0f0*/  @!P6 HADD2 R4, -R127.H0_H0, -RZ.H0_H0 ;  /* 0xa00000ff7f04e230 */ /* 0x004fca0000000900 */
[----:B------:R-:W-:Y:S02]  /*b100*/  PRMT R5, R4, 0x7610, R5 ;  /* 0x0000761004057816 */ /* 0x000fe40000000005 */
[----:B------:R-:W-:-:S04]  /*b110*/  LOP3.LUT R4, R10, 0xff, RZ, 0xc0, !PT ;  /* 0x000000ff0a047812 */ /* 0x000fc800078ec0ff */
[----:B------:R-:W-:Y:S02]  /*b120*/  ISETP.LE.U32.AND P2, PT, R4, UR12, PT ;  /* 0x0000000c04007c0c */ /* 0x000fe4000bf43070 */
[----:B------:R1:W2:Y:S04]  /*b130*/  LDL.LU.S16 R4, [R1+0x17c] ;  /* 0x00017c0001047983 */ /* 0x0002a80000300600 */
[----:B------:R1:W3:Y:S01]  /*b140*/  LDL.LU.S16 R16, [R1+0x180] ;  /* 0x0001800001107983 */ /* 0x0002e20000300600 */
[----:B------:R-:W-:Y:S02]  /*b150*/  ISETP.LE.U32.AND P5, PT, R15, UR12, PT ;  /* 0x0000000c0f007c0c */ /* 0x000fe4000bfa3070 */
[C---:B------:R-:W-:Y:S01]  /*b160*/  PRMT R125, R21.reuse, 0x7632, R125 ;  /* 0x00007632157d7816 */ /* 0x040fe2000000007d */
[----:B------:R-:W-:Y:S01]  /*b170*/  IMAD.MOV.U32 R50, RZ, RZ, R45 ;  /* 0x000000ffff327224 */ /* 0x000fe200078e002d */
[----:B------:R-:W-:Y:S01]  /*b180*/  PRMT R126, R21, 0x7610, R126 ;  /* 0x00007610157e7816 */ /* 0x000fe2000000007e */
[----:B------:R-:W-:-:S02]  /*b190*/  IMAD.MOV.U32 R45, RZ, RZ, R111 ;  /* 0x000000ffff2d7224 */ /* 0x000fc400078e006f */
[----:B------:R-:W-:Y:S02]  /*b1a0*/  IMAD.MOV.U32 R111, RZ, RZ, R40 ;  /* 0x000000ffff6f7224 */ /* 0x000fe400078e0028 */
[----:B------:R-:W-:Y:S02]  /*b1b0*/  IMAD.MOV.U32 R40, RZ, RZ, R78 ;  /* 0x000000ffff287224 */ /* 0x000fe400078e004e */
[----:B------:R-:W-:Y:S02]  /*b1c0*/  IMAD.MOV.U32 R78, RZ, RZ, R81 ;  /* 0x000000ffff4e7224 */ /* 0x000fe400078e0051 */
[----:B------:R-:W-:Y:S01]  /*b1d0*/  IMAD.MOV.U32 R81, RZ, RZ, R140 ;  /* 0x000000ffff517224 */ /* 0x000fe200078e008c */
[----:B------:R-:W-:Y:S01]  /*b1e0*/  PRMT R140, R126, 0x5410, R125 ;  /* 0x000054107e8c7816 */ /* 0x000fe2000000007d */
[----:B---3--:R-:W-:-:S05]  /*b1f0*/  @!P5 HADD2 R16, -R125.H0_H0, -RZ.H0_H0 ;  /* 0xa00000ff7d10d230 */ /* 0x008fca0000000900 */
[----:B------:R-:W-:-:S04]  /*b200*/  PRMT R14, R16, 0x7610, R14 ;  /* 0x00007610100e7816 */ /* 0x000fc8000000000e */
[----:B------:R-:W-:Y:S02]  /*b210*/  @!P5 PRMT R125, R14, 0x5410, RZ ;  /* 0x000054100e7dd816 */ /* 0x000fe400000000ff */
[----:B------:R1:W3:Y:S01]  /*b220*/  LDL.LU.S16 R14, [R1+0x184] ;  /* 0x00018400010e7983 */ /* 0x0002e20000300600 */
[----:B--2---:R-:W-:Y:S01]  /*b230*/  @!P3 HADD2 R4, -R126.H0_H0, -RZ.H0_H0 ;  /* 0xa00000ff7e04b230 */ /* 0x004fe20000000900 */
[----:B------:R-:W-:Y:S02]  /*b240*/  @!P6 PRMT R127, R5, 0x5410, RZ ;  /* 0x00005410057fe816 */ /* 0x000fe400000000ff */
[C---:B------:R-:W-:Y:S02]  /*b250*/  LOP3.LUT R5, R3.reuse, 0xff, RZ, 0xc0, !PT ;  /* 0x000000ff03057812 */ /* 0x040fe400078ec0ff */
[----:B------:R-:W-:Y:S02]  /*b260*/  PRMT R15, R4, 0x7610, R15 ;  /* 0x00007610040f7816 */ /* 0x000fe4000000000f */
[----:B------:R-:W-:-:S02]  /*b270*/  LOP3.LUT R4, R3, 0xffff, RZ, 0xc0, !PT ;  /* 0x0000ffff03047812 */ /* 0x000fc400078ec0ff */
[----:B------:R-:W-:Y:S02]  /*b280*/  ISETP.LE.U32.AND P6, PT, R5, UR12, PT ;  /* 0x0000000c05007c0c */ /* 0x000fe4000bfc3070 */
[----:B------:R-:W-:-:S04]  /*b290*/  SHF.R.U32.HI R4, RZ, 0x8, R4 ;  /* 0x00000008ff047819 */ /* 0x000fc80000011604 */
[----:B------:R-:W-:Y:S02]  /*b2a0*/  LOP3.LUT R4, R4, 0xffff, RZ, 0xc0, !PT ;  /* 0x0000ffff04047812 */ /* 0x000fe400078ec0ff */
[----:B------:R-:W-:Y:S02]  /*b2b0*/  @!P3 PRMT R126, R15, 0x5410, RZ ;  /* 0x000054100f7eb816 */ /* 0x000fe400000000ff */
[----:B------:R-:W-:Y:S02]  /*b2c0*/  ISETP.LE.U32.AND P3, PT, R4, UR12, PT ;  /* 0x0000000c04007c0c */ /* 0x000fe4000bf63070 */
[----:B------:R-:W-:Y:S02]  /*b2d0*/  SHF.R.U32.HI R4, RZ, 0x18, R3 ;  /* 0x00000018ff047819 */ /* 0x000fe40000011603 */
[----:B------:R-:W-:Y:S02]  /*b2e0*/  PRMT R124, R18, 0x7610, R124 ;  /* 0x00007610127c7816 */ /* 0x000fe4000000007c */
[----:B------:R-:W-:-:S02]  /*b2f0*/  ISETP.LE.U32.AND P5, PT, R4, UR12, PT ;  /* 0x0000000c04007c0c */ /* 0x000fc4000bfa3070 */
[----:B------:R2:W4:Y:S01]  /*b300*/  MUFU.EX2 R4, R50 ;  /* 0x0000003200047308 */ /* 0x0005220000000800 */
[----:B------:R-:W-:Y:S01]  /*b310*/  PRMT R123, R18, 0x7632, R123 ;  /* 0x00007632127b7816 */ /* 0x000fe2000000007b */
[----:B--2---:R-:W-:Y:S02]  /*b320*/  IMAD.MOV.U32 R50, RZ, RZ, R48 ;  /* 0x000000ffff327224 */ /* 0x004fe400078e0030 */
[----:B------:R-:W-:Y:S02]  /*b330*/  IMAD.MOV.U32 R48, RZ, RZ, R111 ;  /* 0x000000ffff307224 */ /* 0x000fe400078e006f */
[----:B------:R-:W-:Y:S02]  /*b340*/  IMAD.MOV.U32 R111, RZ, RZ, R40 ;  /* 0x000000ffff6f7224 */ /* 0x000fe400078e0028 */
[----:B------:R-:W-:Y:S02]  /*b350*/  IMAD.MOV.U32 R40, RZ, RZ, R78 ;  /* 0x000000ffff287224 */ /* 0x000fe400078e004e */
[----:B------:R-:W-:-:S02]  /*b360*/  IMAD.MOV.U32 R78, RZ, RZ, R81 ;  /* 0x000000ffff4e7224 */ /* 0x000fc400078e0051 */
[----:B------:R-:W-:Y:S02]  /*b370*/  IMAD.MOV.U32 R81, RZ, RZ, R91 ;  /* 0x000000ffff517224 */ /* 0x000fe400078e005b */
[----:B------:R-:W-:Y:S01]  /*b380*/  IMAD.MOV.U32 R91, RZ, RZ, R161 ;  /* 0x000000ffff5b7224 */ /* 0x000fe200078e00a1 */
[----:B------:R-:W-:Y:S01]  /*b390*/  PRMT R161, R124, 0x5410, R123 ;  /* 0x000054107ca17816 */ /* 0x000fe2000000007b */
[----:B---3--:R-:W-:-:S05]  /*b3a0*/  @!P6 HADD2 R14, -R124.H0_H0, -RZ.H0_H0 ;  /* 0xa00000ff7c0ee230 */ /* 0x008fca0000000900 */
[----:B------:R-:W-:-:S04]  /*b3b0*/  PRMT R13, R14, 0x7610, R13 ;  /* 0x000076100e0d7816 */ /* 0x000fc8000000000d */
[----:B------:R-:W-:Y:S02]  /*b3c0*/  @!P6 PRMT R124, R13, 0x5410, RZ ;  /* 0x000054100d7ce816 */ /* 0x000fe400000000ff */
[----:B------:R1:W2:Y:S01]  /*b3d0*/  LDL.LU.S16 R13, [R1+0x188] ;  /* 0x00018800010d7983 */ /* 0x0002a20000300600 */
[----:B------:R-:W-:-:S04]  /*b3e0*/  SHF.R.U32.HI R3, RZ, 0x10, R3 ;  /* 0x00000010ff037819 */ /* 0x000fc80000011603 */
[----:B------:R-:W-:-:S04]  /*b3f0*/  LOP3.LUT R3, R3, 0xff, RZ, 0xc0, !PT ;  /* 0x000000ff03037812 */ /* 0x000fc800078ec0ff */
[----:B------:R-:W-:Y:S02]  /*b400*/  ISETP.LE.U32.AND P6, PT, R3, UR12, PT ;  /* 0x0000000c03007c0c */ /* 0x000fe4000bfc3070 */
[----:B------:R-:W-:Y:S01]  /*b410*/  SHF.R.U32.HI R3, RZ, 0x8, R12 ;  /* 0x00000008ff037819 */ /* 0x000fe2000001160c */
[----:B--2---:R-:W-:-:S05]  /*b420*/  @!P3 HADD2 R13, -R123.H0_H0, -RZ.H0_H0 ;  /* 0xa00000ff7b0db230 */ /* 0x004fca0000000900 */
[----:B------:R-:W-:Y:S02]  /*b430*/  PRMT R12, R13, 0x7610, R12 ;  /* 0x000076100d0c7816 */ /* 0x000fe4000000000c */
[----:B------:R1:W2:Y:S02]  /*b440*/  LDL.LU.S16 R13, [R1+0x190] ;  /* 0x00019000010d7983 */ /* 0x0002a40000300600 */
[----:B------:R-:W-:Y:S02]  /*b450*/  @!P3 PRMT R123, R12, 0x5410, RZ ;  /* 0x000054100c7bb816 */ /* 0x000fe400000000ff */
[----:B------:R1:W3:Y:S01]  /*b460*/  LDL.LU.S16 R12, [R1+0x18c] ;  /* 0x00018c00010c7983 */ /* 0x0002e20000300600 */
[C---:B------:R-:W-:Y:S02]  /*b470*/  PRMT R122, R7.reuse, 0x7610, R122 ;  /* 0x00007610077a7816 */ /* 0x040fe4000000007a */
[----:B------:R-:W-:Y:S01]  /*b480*/  PRMT R121, R7, 0x7632, R121 ;  /* 0x0000763207797816 */ /* 0x000fe20000000079 */
[----:B------:R-:W4:Y:S02]  /*b490*/  MUFU.EX2 R248, R45 ;  /* 0x0000002d00f87308 */ /* 0x000f240000000800 */
[----:B--2---:R-:W-:-:S05]  /*b4a0*/  @!P6 HADD2 R13, -R122.H0_H0, -RZ.H0_H0 ;  /* 0xa00000ff7a0de230 */ /* 0x004fca0000000900 */
[----:B------:R-:W-:Y:S02]  /*b4b0*/  PRMT R11, R13, 0x7610, R11 ;  /* 0x000076100d0b7816 */ /* 0x000fe4000000000b */
[----:B------:R1:W2:Y:S01]  /*b4c0*/  LDL.LU.S16 R13, [R1+0x198] ;  /* 0x00019800010d7983 */ /* 0x0002a20000300600 */
[----:B---3--:R-:W-:-:S05]  /*b4d0*/  @!P5 HADD2 R12, -R121.H0_H0, -RZ.H0_H0 ;  /* 0xa00000ff790cd230 */ /* 0x008fca0000000900 */
[----:B------:R-:W-:Y:S02]  /*b4e0*/  PRMT R10, R12, 0x7610, R10 ;  /* 0x000076100c0a7816 */ /* 0x000fe4000000000a */
[----:B------:R1:W3:Y:S01]  /*b4f0*/  LDL.LU.S16 R12, [R1+0x194] ;  /* 0x00019400010c7983 */ /* 0x0002e20000300600 */
[----:B------:R-:W-:Y:S01]  /*b500*/  LOP3.LUT R3, R3, 0xffff, RZ, 0xc0, !PT ;  /* 0x0000ffff03037812 */ /* 0x000fe200078ec0ff */
[----:B----4-:R-:W-:Y:S01]  /*b510*/  FADD.FTZ R42, R4, R19 ;  /* 0x00000013042a7221 */ /* 0x010fe20000010000 */
[----:B------:R-:W-:Y:S02]  /*b520*/  F2FP.F16.F32.PACK_AB R4, R248, R4 ;  /* 0x00000004f804723e */ /* 0x000fe400000000ff */
[----:B------:R-:W-:Y:S02]  /*b530*/  ISETP.LE.U32.AND P3, PT, R3, UR12, PT ;  /* 0x0000000c03007c0c */ /* 0x000fe4000bf63070 */
[----:B------:R-:W4:Y:S01]  /*b540*/  MUFU.EX2 R3, R168 ;  /* 0x000000a800037308 */ /* 0x000f220000000800 */
[----:B------:R-:W-:Y:S01]  /*b550*/  PRMT R119, R4, 0x7610, R119 ;  /* 0x0000761004777816 */ /* 0x000fe20000000077 */
[----:B------:R-:W-:-:S02]  /*b560*/  IMAD.MOV.U32 R45, RZ, RZ, R48 ;  /* 0x000000ffff2d7224 */ /* 0x000fc400078e0030 */
[----:B------:R-:W-:Y:S02]  /*b570*/  IMAD.MOV.U32 R48, RZ, RZ, R40 ;  /* 0x000000ffff307224 */ /* 0x000fe400078e0028 */
[----:B------:R-:W-:Y:S01]  /*b580*/  IMAD.MOV.U32 R40, RZ, RZ, R78 ;  /* 0x000000ffff287224 */ /* 0x000fe200078e004e */
[----:B------:R-:W-:Y:S01]  /*b590*/  PRMT R118, R4, 0x7632, R118 ;  /* 0x0000763204767816 */ /* 0x000fe20000000076 */
[----:B------:R-:W-:Y:S02]  /*b5a0*/  IMAD.MOV.U32 R78, RZ, RZ, R81 ;  /* 0x000000ffff4e7224 */ /* 0x000fe400078e0051 */
[----:B------:R-:W-:Y:S02]  /*b5b0*/  IMAD.MOV.U32 R81, RZ, RZ, R143 ;  /* 0x000000ffff517224 */ /* 0x000fe400078e008f */
[----:B------:R-:W-:Y:S02]  /*b5c0*/  IMAD.MOV.U32 R51, RZ, RZ, R49 ;  /* 0x000000ffff337224 */ /* 0x000fe400078e0031 */
[----:B------:R-:W-:-:S02]  /*b5d0*/  IMAD.MOV.U32 R143, RZ, RZ, R106 ;  /* 0x000000ffff8f7224 */ /* 0x000fc400078e006a */
[----:B------:R-:W-:Y:S02]  /*b5e0*/  IMAD.MOV.U32 R106, RZ, RZ, R109 ;  /* 0x000000ffff6a7224 */ /* 0x000fe400078e006d */
[----:B------:R-:W-:Y:S01]  /*b5f0*/  IMAD.MOV.U32 R109, RZ, RZ, R142 ;  /* 0x000000ffff6d7224 */ /* 0x000fe200078e008e */
[----:B------:R-:W-:Y:S01]  /*b600*/  PRMT R142, R119, 0x5410, R118 ;  /* 0x00005410778e7816 */ /* 0x000fe20000000076 */
[----:B------:R-:W-:Y:S02]  /*b610*/  IMAD.MOV.U32 R39, RZ, RZ, R51 ;  /* 0x000000ffff277224 */ /* 0x000fe400078e0033 */
[----:B----4-:R-:W-:Y:S01]  /*b620*/  FADD.FTZ R51, R3, R8 ;  /* 0x0000000803337221 */ /* 0x010fe20000010000 */
[----:B------:R-:W4:Y:S01]  /*b630*/  MUFU.EX2 R205, R170 ;  /* 0x000000aa00cd7308 */ /* 0x000f220000000800 */
[----:B------:R-:W-:-:S04]  /*b640*/  ULEA UR6, UR18, UR22, 0x7 ;  /* 0x0000001612067291 */ /* 0x000fc8000f8e383f */
[----:B------:R-:W-:Y:S01]  /*b650*/  UIADD3 UR6, UR6, -0x80, URZ ;  /* 0xffffff8006067890 */ /* 0x000fe2000fffe03f */
[----:B----4-:R-:W-:Y:S01]  /*b660*/  F2FP.F16.F32.PACK_AB R4, R205, R3 ;  /* 0x00000003cd04723e */ /* 0x010fe200000000ff */
[----:B--2---:R-:W-:-:S05]  /*b670*/  @!P4 HADD2 R13, -R119.H0_H0, -RZ.H0_H0 ;  /* 0xa00000ff770dc230 */ /* 0x004fca0000000900 */
[----:B------:R-:W-:-:S04]  /*b680*/  PRMT R9, R13, 0x7610, R9 ;  /* 0x000076100d097816 */ /* 0x000fc80000000009 */
[----:B------:R-:W-:Y:S02]  /*b690*/  @!P4 PRMT R119, R9, 0x5410, RZ ;  /* 0x000054100977c816 */ /* 0x000fe400000000ff */
[----:B------:R1:W2:Y:S04]  /*b6a0*/  LDL.LU.S16 R9, [R1+0x1a0] ;  /* 0x0001a00001097983 */ /* 0x0002a80000300600 */
[----:B------:R1:W4:Y:S01]  /*b6b0*/  LDL.LU.S16 R8, [R1+0x19c] ;  /* 0x00019c0001087983 */ /* 0x0003220000300600 */
[----:B---3--:R-:W-:-:S05]  /*b6c0*/  @!P3 HADD2 R12, -R118.H0_H0, -RZ.H0_H0 ;  /* 0xa00000ff760cb230 */ /* 0x008fca0000000900 */
[----:B------:R-:W-:-:S04]  /*b6d0*/  PRMT R5, R12, 0x7610, R5 ;  /* 0x000076100c057816 */ /* 0x000fc80000000005 */
[----:B------:R-:W-:Y:S01]  /*b6e0*/  @!P3 PRMT R118, R5, 0x5410, RZ ;  /* 0x000054100576b816 */ /* 0x000fe200000000ff */
[----:B------:R-:W-:-:S04]  /*b6f0*/  IMAD.SHL.U32 R5, R32, 0x2, RZ ;  /* 0x0000000220057824 */ /* 0x000fc800078e00ff */
[----:B------:R-:W-:Y:S01]  /*b700*/  IMAD R3, R45, UR19, R5 ;  /* 0x000000132d037c24 */ /* 0x000fe2000f8e0205 */
[C---:B------:R-:W-:Y:S01]  /*b710*/  PRMT R117, R4.reuse, 0x7610, R117 ;  /* 0x0000761004757816 */ /* 0x040fe20000000075 */
[----:B------:R-:W-:Y:S01]  /*b720*/  IMAD.U32 R5, RZ, RZ, UR6 ;  /* 0x00000006ff057e24 */ /* 0x000fe2000f8e00ff */
[----:B------:R-:W-:Y:S02]  /*b730*/  PRMT R116, R4, 0x7632, R116 ;  /* 0x0000763204747816 */ /* 0x000fe40000000074 */
[----:B------:R-:W-:Y:S02]  /*b740*/  SHF.R.S32.HI R4, RZ, 0x1f, R3 ;  /* 0x0000001fff047819 */ /* 0x000fe40000011403 */
[----:B------:R-:W-:Y:S01]  /*b750*/  IADD3 R3, P3, R3, UR6, RZ ;  /* 0x0000000603037c10 */ /* 0x000fe2000ff7e0ff */
[----:B------:R-:W-:-:S03]  /*b760*/  ULDC.64 UR6, c[0x0][0x2a8] ;  /* 0x0000aa0000067ab9 */ /* 0x000fc60000000a00 */
[----:B------:R-:W-:Y:S02]  /*b770*/  LEA.HI.X.SX32 R5, R5, R4, 0x1, P3 ;  /* 0x0000000405057211 */ /* 0x000fe400018f0eff */
[C---:B------:R-:W-:Y:S01]  /*b780*/  LEA R4, P3, R3.reuse, UR6, 0x1 ;  /* 0x0000000603047c11 */ /* 0x040fe2000f8608ff */
[----:B------:R-:W-:Y:S01]  /*b790*/  USHF.L.U32 UR6, UR19, 0x3, URZ ;  /* 0x0000000313067899 */ /* 0x000fe2000800063f */
[----:B------:R-:W-:Y:S02]  /*b7a0*/  IMAD.MOV.U32 R45, RZ, RZ, R40 ;  /* 0x000000ffff2d7224 */ /* 0x000fe400078e0028 */
[----:B------:R-:W-:Y:S01]  /*b7b0*/  LEA.HI.X R5, R3, UR7, R5, 0x1, P3 ;  /* 0x0000000703057c11 */ /* 0x000fe200098f0c05 */
[----:B------:R-:W-:Y:S02]  /*b7c0*/  IMAD.MOV.U32 R38, RZ, RZ, R50 ;  /* 0x000000ffff267224 */ /* 0x000fe400078e0032 */
[----:B------:R-:W-:Y:S02]  /*b7d0*/  IMAD.MOV.U32 R115, RZ, RZ, R48 ;  /* 0x000000ffff737224 */ /* 0x000fe400078e0030 */
[----:B------:R-:W-:-:S02]  /*b7e0*/  IMAD.U32 R3, RZ, RZ, UR6 ;  /* 0x00000006ff037e24 */ /* 0x000fc4000f8e00ff */
[----:B------:R-:W-:Y:S02]  /*b7f0*/  IMAD.MOV.U32 R50, RZ, RZ, R45 ;  /* 0x000000ffff327224 */ /* 0x000fe400078e002d */
[----:B------:R-:W-:Y:S02]  /*b800*/  IMAD.MOV.U32 R45, RZ, RZ, R111 ;  /* 0x000000ffff2d7224 */ /* 0x000fe400078e006f */
[----:B------:R-:W-:Y:S02]  /*b810*/  IMAD.MOV.U32 R48, RZ, RZ, R84 ;  /* 0x000000ffff307224 */ /* 0x000fe400078e0054 */
[----:B------:R-:W-:Y:S02]  /*b820*/  IMAD.MOV.U32 R84, RZ, RZ, R82 ;  /* 0x000000ffff547224 */ /* 0x000fe400078e0052 */
[----:B------:R-:W-:Y:S02]  /*b830*/  IMAD.MOV.U32 R111, RZ, RZ, R83 ;  /* 0x000000ffff6f7224 */ /* 0x000fe400078e0053 */
[----:B------:R-:W-:-:S04]  /*b840*/  IMAD.WIDE R82, R3, 0x2, R4 ;  /* 0x0000000203527825 */ /* 0x000fc800078e0204 */
[----:B------:R-:W-:Y:S01]  /*b850*/  IMAD.MOV.U32 R49, RZ, RZ, R115 ;  /* 0x000000ffff317224 */ /* 0x000fe200078e0073 */
[----:B------:R-:W-:Y:S03]  /*b860*/  STG.E.U16 desc[UR20][R4.64], R66 ;  /* 0x0000004204007986 */ /* 0x000fe6000c101514 */
[----:B------:R-:W-:Y:S01]  /*b870*/  IMAD.MOV.U32 R169, RZ, RZ, R49 ;  /* 0x000000ffffa97224 */ /* 0x000fe200078e0031 */
[----:B------:R-:W-:Y:S01]  /*b880*/  STG.E.U16 desc[UR20][R4.64+0x2], R64 ;  /* 0x0000024004007986 */ /* 0x000fe2000c101514 */
[----:B------:R-:W-:Y:S02]  /*b890*/  IMAD.MOV.U32 R49, RZ, RZ, R103 ;  /* 0x000000ffff317224 */ /* 0x000fe400078e0067 */
[----:B------:R-:W-:Y:S01]  /*b8a0*/  IMAD.MOV.U32 R103, RZ, RZ, R106 ;  /* 0x000000ffff677224 */ /* 0x000fe200078e006a */
[----:B------:R3:W-:Y:S01]  /*b8b0*/  STG.E.U16 desc[UR20][R82.64], R54 ;  /* 0x0000003652007986 */ /* 0x0007e2000c101514 */
[----:B------:R-:W-:-:S03]  /*b8c0*/  IMAD.MOV.U32 R106, RZ, RZ, R104 ;  /* 0x000000ffff6a7224 */ /* 0x000fc600078e0068 */
[----:B------:R1:W-:Y:S01]  /*b8d0*/  STG.E.U16 desc[UR20][R82.64+0x2], R55 ;  /* 0x0000023752007986 */ /* 0x0003e2000c101514 */
[----:B------:R-:W-:Y:S02]  /*b8e0*/  IMAD.MOV.U32 R104, RZ, RZ, R100 ;  /* 0x000000ffff687224 */ /* 0x000fe400078e0064 */
[----:B---3--:R-:W-:Y:S02]  /*b8f0*/  IMAD.MOV.U32 R54, RZ, RZ, R38 ;  /* 0x000000ffff367224 */ /* 0x008fe400078e0026 */
[----:B------:R-:W-:Y:S02]  /*b900*/  IMAD.MOV.U32 R38, RZ, RZ, R134 ;  /* 0x000000ffff267224 */ /* 0x000fe400078e0086 */
[----:B-1----:R-:W-:Y:S02]  /*b910*/  IMAD.MOV.U32 R55, RZ, RZ, R39 ;  /* 0x000000ffff377224 */ /* 0x002fe400078e0027 */
[----:B------:R-:W-:Y:S02]  /*b920*/  IMAD.MOV.U32 R39, RZ, RZ, R135 ;  /* 0x000000ffff277224 */ /* 0x000fe400078e0087 */
[----:B------:R1:W5:Y:S04]  /*b930*/  LDL.LU.64 R134, [R1+0x348] ;  /* 0x0003480001867983 */ /* 0x0003680000300a00 */
[----:B------:R-:W3:Y:S01]  /*b940*/  LDL.LU R100, [R1+0x1f0] ;  /* 0x0001f00001647983 */ /* 0x000ee20000300800 */
[----:B------:R-:W-:-:S02]  /*b950*/  PRMT R160, R122, 0x5410, R121 ;  /* 0x000054107aa07816 */ /* 0x000fc40000000079 */
[----:B------:R-:W-:Y:S02]  /*b960*/  @!P6 PRMT R122, R11, 0x5410, RZ ;  /* 0x000054100b7ae816 */ /* 0x000fe400000000ff */
[----:B------:R-:W-:Y:S01]  /*b970*/  @!P5 PRMT R121, R10, 0x5410, RZ ;  /* 0x000054100a79d816 */ /* 0x000fe200000000ff */
[----:B------:R-:W-:-:S04]  /*b980*/  IMAD.WIDE.U32 R10, R35, -0x326172a9, RZ ;  /* 0xcd9e8d57230a7825 */ /* 0x000fc800078e00ff */
[----:B------:R-:W-:Y:S02]  /*b990*/  IMAD.MOV.U32 R40, RZ, RZ, R78 ;  /* 0x000000ffff287224 */ /* 0x000fe400078e004e */
[----:B------:R-:W-:Y:S01]  /*b9a0*/  IMAD.MOV.U32 R78, RZ, RZ, R143 ;  /* 0x000000ffff4e7224 */ /* 0x000fe200078e008f */
[----:B------:R-:W-:Y:S01]  /*b9b0*/  PRMT R143, R117, 0x5410, R116 ;  /* 0x00005410758f7816 */ /* 0x000fe20000000074 */
[----:B------:R-:W-:Y:S01]  /*b9c0*/  USHF.L.U32 UR6, UR19, 0x6, URZ ;  /* 0x0000000613067899 */ /* 0x000fe2000800063f */
[----:B------:R-:W-:Y:S01]  /*b9d0*/  IMAD.MOV.U32 R101, RZ, RZ, R48 ;  /* 0x000000ffff657224 */ /* 0x000fe200078e0030 */
[----:B------:R-:W-:Y:S01]  /*b9e0*/  UIMAD UR19, UR19, 0x48, URZ ;  /* 0x00000048131378a4 */ /* 0x000fe2000f8e023f */
[----:B------:R-:W-:-:S03]  /*b9f0*/  IMAD.MOV.U32 R48, RZ, RZ, R91 ;  /* 0x000000ffff307224 */ /* 0x000fc600078e005b */
[----:B------:R-:W-:Y:S02]  /*ba00*/  IMAD.U32 R3, RZ, RZ, UR6 ;  /* 0x00000006ff037e24 */ /* 0x000fe4000f8e00ff */
[----:B------:R-:W-:Y:S02]  /*ba10*/  IMAD.MOV.U32 R93, RZ, RZ, R45 ;  /* 0x000000ffff5d7224 */ /* 0x000fe400078e002d */
[----:B------:R-:W-:Y:S02]  /*ba20*/  IMAD.MOV.U32 R91, RZ, RZ, R87 ;  /* 0x000000ffff5b7224 */ /* 0x000fe400078e0057 */
[----:B------:R-:W-:Y:S02]  /*ba30*/  IMAD.MOV.U32 R45, RZ, RZ, R81 ;  /* 0x000000ffff2d7224 */ /* 0x000fe400078e0051 */
[----:B------:R-:W-:Y:S02]  /*ba40*/  IMAD.MOV.U32 R87, RZ, RZ, R80 ;  /* 0x000000ffff577224 */ /* 0x000fe400078e0050 */
[----:B------:R-:W-:-:S04]  /*ba50*/  IMAD.WIDE R80, R3, 0x2, R4 ;  /* 0x0000000203507825 */ /* 0x000fc800078e0204 */
[----:B------:R-:W-:Y:S02]  /*ba60*/  IMAD.MOV.U32 R113, RZ, RZ, R111 ;  /* 0x000000ffff717224 */ /* 0x000fe400078e006f */
[----:B------:R-:W-:Y:S02]  /*ba70*/  IMAD.U32 R3, RZ, RZ, UR19 ;  /* 0x00000013ff037e24 */ /* 0x000fe4000f8e00ff */
[----:B------:R-:W-:Y:S02]  /*ba80*/  IMAD.MOV.U32 R111, RZ, RZ, R88 ;  /* 0x000000ffff6f7224 */ /* 0x000fe400078e0058 */
[----:B------:R-:W-:Y:S02]  /*ba90*/  IMAD.MOV.U32 R88, RZ, RZ, R95 ;  /* 0x000000ffff587224 */ /* 0x000fe400078e005f */
[----:B------:R-:W-:Y:S02]  /*baa0*/  IMAD.MOV.U32 R115, RZ, RZ, R78 ;  /* 0x000000ffff737224 */ /* 0x000fe400078e004e */
[----:B------:R-:W-:-:S02]  /*bab0*/  IMAD.MOV.U32 R95, RZ, RZ, R79 ;  /* 0x000000ffff5f7224 */ /* 0x000fc400078e004f */
[----:B------:R-:W-:Y:S01]  /*bac0*/  IMAD.WIDE R78, R3, 0x2, R4 ;  /* 0x00000002034e7825 */ /* 0x000fe200078e0204 */
[----:B------:R-:W-:Y:S04]  /*bad0*/  STG.E.U16 desc[UR20][R80.64], R26 ;  /* 0x0000001a50007986 */ /* 0x000fe8000c101514 */
[----:B------:R-:W-:Y:S04]  /*bae0*/  STG.E.U16 desc[UR20][R80.64+0x2], R25 ;  /* 0x0000021950007986 */ /* 0x000fe8000c101514 */
[----:B------:R-:W-:Y:S04]  /*baf0*/  STG.E.U16 desc[UR20][R78.64], R23 ;  /* 0x000000174e007986 */ /* 0x000fe8000c101514 */
[----:B------:R-:W-:Y:S04]  /*bb00*/  STG.E.U16 desc[UR20][R78.64+0x2], R24 ;  /* 0x000002184e007986 */ /* 0x000fe8000c101514 */
[----:B------:R-:W-:Y:S04]  /*bb10*/  STG.E.U16 desc[UR20][R4.64+0x10], R58 ;  /* 0x0000103a04007986 */ /* 0x000fe8000c101514 */
[----:B------:R-:W-:Y:S04]  /*bb20*/  STG.E.U16 desc[UR20][R4.64+0x12], R63 ;  /* 0x0000123f04007986 */ /* 0x000fe8000c101514 */
[----:B------:R1:W-:Y:S01]  /*bb30*/  STG.E.U16 desc[UR20][R82.64+0x12], R61 ;  /* 0x0000123d52007986 */ /* 0x0003e2000c101514 */
[----:B--2---:R-:W-:-:S02]  /*bb40*/  @!P2 HADD2 R9, -R117.H0_H0, -RZ.H0_H0 ;  /* 0xa00000ff7509a230 */ /* 0x004fc40000000900 */
[----:B----4-:R-:W-:-:S03]  /*bb50*/  @!P1 HADD2 R8, -R116.H0_H0, -RZ.H0_H0 ;  /* 0xa00000ff74089230 */ /* 0x010fc60000000900 */
[----:B------:R-:W-:Y:S02]  /*bb60*/  PRMT R7, R9, 0x7610, R7 ;  /* 0x0000761009077816 */ /* 0x000fe40000000007 */
[----:B------:R-:W-:Y:S01]  /*bb70*/  PRMT R6, R8, 0x7610, R6 ;  /* 0x0000761008067816 */ /* 0x000fe20000000006 */
[----:B------:R-:W-:-:S03]  /*bb80*/  IMAD.WIDE.U32 R8, R34, -0x326172a9, RZ ;  /* 0xcd9e8d5722087825 */ /* 0x000fc600078e00ff */
[----:B------:R-:W-:Y:S02]  /*bb90*/  @!P1 PRMT R116, R6, 0x5410, RZ ;  /* 0x0000541006749816 */ /* 0x000fe400000000ff */
[----:B------:R-:W-:Y:S02]  /*bba0*/  LOP3.LUT R6, R9, UR16, R46, 0x96, !PT ;  /* 0x0000001009067c12 */ /* 0x000fe4000f8e962e */
[----:B------:R-:W-:Y:S02]  /*bbb0*/  LOP3.LUT R12, R11, UR10, R8, 0x96, !PT ;  /* 0x0000000a0b0c7c12 */ /* 0x000fe4000f8e9608 */
[----:B------:R-:W-:Y:S01]  /*bbc0*/  @!P2 PRMT R117, R7, 0x5410, RZ ;  /* 0x000054100775a816 */ /* 0x000fe200000000ff */
[----:B------:R-:W-:-:S04]  /*bbd0*/  IMAD.WIDE.U32 R6, R6, -0x2daee0ad, RZ ;  /* 0xd2511f5306067825 */ /* 0x000fc800078e00ff */
[----:B------:R-:W-:Y:S01]  /*bbe0*/  IMAD.WIDE.U32 R12, R12, -0x2daee0ad, RZ ;  /* 0xd2511f530c0c7825 */ /* 0x000fe200078e00ff */
[----:B------:R-:W-:-:S04]  /*bbf0*/  LOP3.LUT R9, R7, UR9, R204, 0x96, !PT ;  /* 0x0000000907097c12 */ /* 0x000fc8000f8e96cc */
[----:B------:R-:W-:Y:S01]  /*bc00*/  LOP3.LUT R6, R13, UR8, R6, 0x96, !PT ;  /* 0x000000080d067c12 */ /* 0x000fe2000f8e9606 */
[----:B------:R-:W-:-:S04]  /*bc10*/  IMAD.WIDE.U32 R8, R9, -0x326172a9, RZ ;  /* 0xcd9e8d5709087825 */ /* 0x000fc800078e00ff */
[----:B------:R-:W-:-:S05]  /*bc20*/  IMAD.WIDE.U32 R6, R6, -0x326172a9, RZ ;  /* 0xcd9e8d5706067825 */ /* 0x000fca00078e00ff */
[----:B------:R-:W-:Y:S02]  /*bc30*/  LOP3.LUT R3, R7, UR33, R8, 0x96, !PT ;  /* 0x0000002107037c12 */ /* 0x000fe4000f8e9608 */
[----:B------:R-:W-:-:S04]  /*bc40*/  LOP3.LUT R7, R6, 0xffff, RZ, 0xc0, !PT ;  /* 0x0000ffff06077812 */ /* 0x000fc800078ec0ff */
[----:B------:R-:W-:Y:S02]  /*bc50*/  SHF.R.U32.HI R8, RZ, 0x8, R7 ;  /* 0x00000008ff087819 */ /* 0x000fe40000011607 */
[----:B------:R-:W-:-:S04]  /*bc60*/  LOP3.LUT R7, R6, 0xff, RZ, 0xc0, !PT ;  /* 0x000000ff06077812 */ /* 0x000fc800078ec0ff */
[----:B------:R-:W-:Y:S02]  /*bc70*/  PRMT R22, R7, 0x5410, R8 ;  /* 0x0000541007167816 */ /* 0x000fe40000000008 */
[--C-:B------:R-:W-:Y:S02]  /*bc80*/  SHF.R.U32.HI R8, RZ, 0x10, R6.reuse ;  /* 0x00000010ff087819 */ /* 0x100fe40000011606 */
[----:B------:R-:W-:Y:S02]  /*bc90*/  SHF.R.U32.HI R7, RZ, 0x18, R6 ;  /* 0x00000018ff077819 */ /* 0x000fe40000011606 */
[----:B------:R-:W-:-:S04]  /*bca0*/  LOP3.LUT R6, R8, 0xff, RZ, 0xc0, !PT ;  /* 0x000000ff08067812 */ /* 0x000fc800078ec0ff */
[----:B------:R-:W-:Y:S02]  /*bcb0*/  PRMT R21, R6, 0x5410, R7 ;  /* 0x0000541006157816 */ /* 0x000fe40000000007 */
[----:B------:R-:W-:Y:S02]  /*bcc0*/  LOP3.LUT R6, R3, 0xffff, RZ, 0xc0, !PT ;  /* 0x0000ffff03067812 */ /* 0x000fe400078ec0ff */
[----:B------:R-:W-:Y:S02]  /*bcd0*/  LOP3.LUT R10, R9, UR23, R10, 0x96, !PT ;  /* 0x00000017090a7c12 */ /* 0x000fe4000f8e960a */
[----:B------:R-:W-:Y:S02]  /*bce0*/  SHF.R.U32.HI R7, RZ, 0x8, R6 ;  /* 0x00000008ff077819 */ /* 0x000fe40000011606 */
[----:B------:R-:W-:Y:S02]  /*bcf0*/  LOP3.LUT R6, R3, 0xff, RZ, 0xc0, !PT ;  /* 0x000000ff03067812 */ /* 0x000fe400078ec0ff */
[----:B------:R-:W-:-:S02]  /*bd00*/  SHF.R.U32.HI R8, RZ, 0x10, R3 ;  /* 0x00000010ff087819 */ /* 0x000fc40000011603 */
[----:B------:R-:W-:Y:S01]  /*bd10*/  PRMT R19, R6, 0x5410, R7 ;  /* 0x0000541006137816 */ /* 0x000fe20000000007 */
[----:B------:R-:W-:Y:S01]  /*bd20*/  IMAD.WIDE.U32 R6, R10, -0x2daee0ad, RZ ;  /* 0xd2511f530a067825 */ /* 0x000fe200078e00ff */
[----:B------:R-:W-:Y:S02]  /*bd30*/  SHF.R.U32.HI R9, RZ, 0x18, R3 ;  /* 0x00000018ff097819 */ /* 0x000fe40000011603 */
[----:B------:R-:W-:Y:S02]  /*bd40*/  LOP3.LUT R8, R8, 0xff, RZ, 0xc0, !PT ;  /* 0x000000ff08087812 */ /* 0x000fe400078ec0ff */
[----:B------:R-:W-:Y:S02]  /*bd50*/  LOP3.LUT R3, R7, UR32, R12, 0x96, !PT ;  /* 0x0000002007037c12 */ /* 0x000fe4000f8e960c */
[----:B------:R-:W-:Y:S02]  /*bd60*/  PRMT R18, R8, 0x5410, R9 ;  /* 0x0000541008127816 */ /* 0x000fe40000000009 */
        /* <DEDUP_REMOVED lines=8> */
[----:B------:R-:W-:-:S04]  /*bdf0*/  LOP3.LUT R3, R6, 0xffff, RZ, 0xc0, !PT ;  /* 0x0000ffff06037812 */ /* 0x000fc800078ec0ff */
[----:B------:R-:W-:Y:S02]  /*be00*/  SHF.R.U32.HI R7, RZ, 0x8, R3 ;  /* 0x00000008ff077819 */ /* 0x000fe40000011603 */
[----:B------:R-:W-:-:S04]  /*be10*/  LOP3.LUT R3, R6, 0xff, RZ, 0xc0, !PT ;  /* 0x000000ff06037812 */ /* 0x000fc800078ec0ff */
[----:B------:R-:W-:Y:S02]  /*be20*/  PRMT R15, R3, 0x5410, R7 ;  /* 0x00005410030f7816 */ /* 0x000fe40000000007 */
[--C-:B------:R-:W-:Y:S01]  /*be30*/  SHF.R.U32.HI R3, RZ, 0x10, R6.reuse ;  /* 0x00000010ff037819 */ /* 0x100fe20000011606 */
[----:B-1----:R-:W-:Y:S01]  /*be40*/  IMAD.MOV.U32 R61, RZ, RZ, R39 ;  /* 0x000000ffff3d7224 */ /* 0x002fe200078e0027 */
[----:B------:R-:W-:Y:S02]  /*be50*/  SHF.R.U32.HI R6, RZ, 0x18, R6 ;  /* 0x00000018ff067819 */ /* 0x000fe40000011606 */
[----:B------:R-:W-:-:S04]  /*be60*/  LOP3.LUT R3, R3, 0xff, RZ, 0xc0, !PT ;  /* 0x000000ff03037812 */ /* 0x000fc800078ec0ff */
[----:B------:R-:W-:Y:S02]  /*be70*/  PRMT R14, R3, 0x5410, R6 ;  /* 0x00005410030e7816 */ /* 0x000fe40000000006 */
[----:B------:R-:W-:-:S05]  /*be80*/  LOP3.LUT R3, R61, UR31, RZ, 0x3c, !PT ;  /* 0x0000001f3d037c12 */ /* 0x000fca000f8e3cff */
[----:B------:R-:W-:-:S05]  /*be90*/  IMAD.WIDE.U32 R24, R3, -0x326172a9, RZ ;  /* 0xcd9e8d5703187825 */ /* 0x000fca00078e00ff */
        /* <DEDUP_REMOVED lines=23> */
[----:B------:R-:W-:Y:S02]  /*c010*/  LOP3.LUT R10, R9, UR23, R10, 0x96, !PT ;  /* 0x00000017090a7c12 */ /* 0x000fe4000f8e960a */
[----:B------:R-:W-:-:S04]  /*c020*/  LOP3.LUT R6, R8, 0xff, RZ, 0xc0, !PT ;  /* 0x000000ff08067812 */ /* 0x000fc800078ec0ff */
[----:B------:R-:W-:Y:S01]  /*c030*/  PRMT R26, R6, 0x5410, R7 ;  /* 0x00005410061a7816 */ /* 0x000fe20000000007 */
[----:B------:R-:W-:-:S05]  /*c040*/  IMAD.WIDE.U32 R6, R10, -0x2daee0ad, RZ ;  /* 0xd2511f530a067825 */ /* 0x000fca00078e00ff */
[----:B------:R-:W-:Y:S02]  /*c050*/  LOP3.LUT R8, R7, UR32, R12, 0x96, !PT ;  /* 0x0000002007087c12 */ /* 0x000fe4000f8e960c */
[C---:B------:R-:W-:Y:S01]  /*c060*/  LOP3.LUT R7, R6.reuse, 0xffff, RZ, 0xc0, !PT ;  /* 0x0000ffff06077812 */ /* 0x040fe200078ec0ff */
[----:B------:R-:W-:Y:S03]  /*c070*/  STG.E.U16 desc[UR20][R82.64+0x10], R60 ;  /* 0x0000103c52007986 */ /* 0x000fe6000c101514 */
[----:B------:R-:W-:Y:S02]  /*c080*/  SHF.R.U32.HI R9, RZ, 0x8, R7 ;  /* 0x00000008ff097819 */ /* 0x000fe40000011607 */
[----:B------:R-:W-:Y:S01]  /*c090*/  LOP3.LUT R7, R6, 0xff, RZ, 0xc0, !PT ;  /* 0x000000ff06077812 */ /* 0x000fe200078ec0ff */
[----:B------:R1:W-:Y:S04]  /*c0a0*/  STG.E.U16 desc[UR20][R80.64+0x12], R28 ;  /* 0x0000121c50007986 */ /* 0x0003e8000c101514 */
[----:B------:R-:W-:Y:S04]  /*c0b0*/  STG.E.U16 desc[UR20][R80.64+0x10], R30 ;  /* 0x0000101e50007986 */ /* 0x000fe8000c101514 */
[----:B------:R2:W-:Y:S01]  /*c0c0*/  STG.E.U16 desc[UR20][R78.64+0x12], R27 ;  /* 0x0000121b4e007986 */ /* 0x0005e2000c101514 */
[----:B-1----:R-:W-:-:S02]  /*c0d0*/  PRMT R28, R7, 0x5410, R9 ;  /* 0x00005410071c7816 */ /* 0x002fc40000000009 */
[--C-:B------:R-:W-:Y:S02]  /*c0e0*/  SHF.R.U32.HI R9, RZ, 0x10, R6.reuse ;  /* 0x00000010ff097819 */ /* 0x100fe40000011606 */
[----:B------:R-:W-:Y:S02]  /*c0f0*/  SHF.R.U32.HI R7, RZ, 0x18, R6 ;  /* 0x00000018ff077819 */ /* 0x000fe40000011606 */
[----:B------:R-:W-:-:S04]  /*c100*/  LOP3.LUT R6, R9, 0xff, RZ, 0xc0, !PT ;  /* 0x000000ff09067812 */ /* 0x000fc800078ec0ff */
[----:B--2---:R-:W-:Y:S02]  /*c110*/  PRMT R27, R6, 0x5410, R7 ;  /* 0x00005410061b7816 */ /* 0x004fe40000000007 */
        /* <DEDUP_REMOVED lines=8> */
[----:B------:R-:W-:Y:S01]  /*c1a0*/  LOP3.LUT R3, R8, 0xffff, RZ, 0xc0, !PT ;  /* 0x0000ffff08037812 */ /* 0x000fe200078ec0ff */
[----:B------:R-:W-:-:S03]  /*c1b0*/  IMAD.MOV.U32 R70, RZ, RZ, R93 ;  /* 0x000000ffff467224 */ /* 0x000fc600078e005d */
[----:B------:R-:W-:Y:S02]  /*c1c0*/  SHF.R.U32.HI R6, RZ, 0x8, R3 ;  /* 0x00000008ff067819 */ /* 0x000fe40000011603 */
[----:B------:R-:W-:Y:S01]  /*c1d0*/  LOP3.LUT R3, R8, 0xff, RZ, 0xc0, !PT ;  /* 0x000000ff08037812 */ /* 0x000fe200078ec0ff */
[----:B------:R-:W-:Y:S02]  /*c1e0*/  IMAD.MOV.U32 R93, RZ, RZ, R50 ;  /* 0x000000ffff5d7224 */ /* 0x000fe400078e0032 */
[----:B------:R-:W-:Y:S01]  /*c1f0*/  IMAD.MOV.U32 R50, RZ, RZ, R40 ;  /* 0x000000ffff327224 */ /* 0x000fe200078e0028 */
[----:B------:R-:W-:Y:S01]  /*c200*/  PRMT R40, R3, 0x5410, R6 ;  /* 0x0000541003287816 */ /* 0x000fe20000000006 */
[----:B------:R-:W-:Y:S02]  /*c210*/  IMAD.U32 R3, RZ, RZ, UR12 ;  /* 0x0000000cff037e24 */ /* 0x000fe4000f8e00ff */
[----:B------:R-:W-:Y:S01]  /*c220*/  IMAD.MOV.U32 R108, RZ, RZ, R70 ;  /* 0x000000ffff6c7224 */ /* 0x000fe200078e0046 */
[----:B------:R-:W-:Y:S01]  /*c230*/  SHF.R.U32.HI R6, RZ, 0x10, R8 ;  /* 0x00000010ff067819 */ /* 0x000fe20000011608 */
[----:B------:R-:W-:Y:S01]  /*c240*/  IMAD.MOV.U32 R70, RZ, RZ, R101 ;  /* 0x000000ffff467224 */ /* 0x000fe200078e0065 */
[----:B------:R-:W-:Y:S01]  /*c250*/  LEA R3, R3, UR12, 0x10 ;  /* 0x0000000c03037c11 */ /* 0x000fe2000f8e80ff */
[----:B------:R-:W-:Y:S01]  /*c260*/  IMAD.MOV.U32 R110, RZ, RZ, R108 ;  /* 0x000000ffff6e7224 */ /* 0x000fe200078e006c */
[----:B------:R-:W-:Y:S01]  /*c270*/  SHF.R.U32.HI R9, RZ, 0x18, R8 ;  /* 0x00000018ff097819 */ /* 0x000fe20000011608 */
[----:B------:R-:W-:Y:S01]  /*c280*/  IMAD.MOV.U32 R108, RZ, RZ, R70 ;  /* 0x000000ffff6c7224 */ /* 0x000fe200078e0046 */
[----:B------:R-:W-:Y:S01]  /*c290*/  LOP3.LUT R8, R6, 0xff, RZ, 0xc0, !PT ;  /* 0x000000ff06087812 */ /* 0x000fe200078ec0ff */
[----:B------:R-:W-:Y:S01]  /*c2a0*/  IMAD.MOV.U32 R70, RZ, RZ, R113 ;  /* 0x000000ffff467224 */ /* 0x000fe200078e0071 */
[----:B------:R-:W-:Y:S01]  /*c2b0*/  HSET2.LE.AND R6, R18, R3, PT ;  /* 0x0000000312067233 */ /* 0x000fe20003803000 */
[----:B------:R-:W-:-:S02]  /*c2c0*/  IMAD.MOV.U32 R43, RZ, RZ, R108 ;  /* 0x000000ffff2b7224 */ /* 0x000fc400078e006c */
[----:B------:R-:W-:Y:S02]  /*c2d0*/  IMAD.MOV.U32 R108, RZ, RZ, R70 ;  /* 0x000000ffff6c7224 */ /* 0x000fe400078e0046 */
[----:B------:R-:W-:Y:S01]  /*c2e0*/  IMAD.MOV.U32 R70, RZ, RZ, R103 ;  /* 0x000000ffff467224 */ /* 0x000fe200078e0067 */
[----:B------:R-:W-:Y:S02]  /*c2f0*/  LOP3.LUT R101, R6, R2, RZ, 0xc0, !PT ;  /* 0x0000000206657212 */ /* 0x000fe400078ec0ff */
[--C-:B------:R-:W-:Y:S01]  /*c300*/  HSET2.LE.AND R6, R17, R3.reuse, PT ;  /* 0x0000000311067233 */ /* 0x100fe20003803000 */
[----:B------:R-:W-:Y:S01]  /*c310*/  IMAD.MOV.U32 R44, RZ, RZ, R70 ;  /* 0x000000ffff2c7224 */ /* 0x000fe200078e0046 */
[--C-:B------:R-:W-:Y:S01]  /*c320*/  HSET2.LE.AND R7, R19, R3.reuse, PT ;  /* 0x0000000313077233 */ /* 0x100fe20003803000 */
[----:B------:R-:W-:Y:S01]  /*c330*/  IMAD.MOV.U32 R70, RZ, RZ, R106 ;  /* 0x000000ffff467224 */ /* 0x000fe200078e006a */
[----:B------:R-:W-:Y:S01]  /*c340*/  PRMT R18, R8, 0x5410, R9 ;  /* 0x0000541008127816 */ /* 0x000fe20000000009 */
[----:B------:R-:W-:Y:S01]  /*c350*/  IMAD.MOV.U32 R106, RZ, RZ, R104 ;  /* 0x000000ffff6a7224 */ /* 0x000fe200078e0068 */
[----:B------:R-:W-:Y:S01]  /*c360*/  LOP3.LUT R104, R6, R223, RZ, 0xc0, !PT ;  /* 0x000000df06687212 */ /* 0x000fe200078ec0ff */
[----:B------:R1:W-:Y:S01]  /*c370*/  STG.E.U16 desc[UR20][R78.64+0x10], R29 ;  /* 0x0000101d4e007986 */ /* 0x0003e2000c101514 */
[----:B------:R-:W-:-:S02]  /*c380*/  HSET2.LE.AND R6, R14, R3, PT ;  /* 0x000000030e067233 */ /* 0x000fc40003803000 */
[----:B---3--:R-:W-:Y:S01]  /*c390*/  LOP3.LUT R100, R7, R100, RZ, 0xc0, !PT ;  /* 0x0000006407647212 */ /* 0x008fe200078ec0ff */
[----:B------:R-:W-:Y:S01]  /*c3a0*/  IMAD.MOV.U32 R113, RZ, RZ, R115 ;  /* 0x000000ffff717224 */ /* 0x000fe200078e0073 */
[----:B------:R-:W2:Y:S01]  /*c3b0*/  LDL.LU R2, [R1+0x344] ;  /* 0x0003440001027983 */ /* 0x000ea20000300800 */
[----:B------:R-:W-:Y:S02]  /*c3c0*/  LOP3.LUT R107, R6, R107, RZ, 0xc0, !PT ;  /* 0x0000006b066b7212 */ /* 0x000fe400078ec0ff */
[----:B------:R-:W-:Y:S02]  /*c3d0*/  LOP3.LUT R6, R61, UR30, RZ, 0x3c, !PT ;  /* 0x0000001e3d067c12 */ /* 0x000fe4000f8e3cff */
[--C-:B------:R-:W-:Y:S02]  /*c3e0*/  HSET2.LE.AND R7, R21, R3.reuse, PT ;  /* 0x0000000315077233 */ /* 0x100fe40003803000 */
[----:B------:R-:W-:Y:S01]  /*c3f0*/  HSET2.LE.AND R8, R22, R3, PT ;  /* 0x0000000316087233 */ /* 0x000fe20003803000 */
[----:B------:R-:W-:-:S02]  /*c400*/  IMAD.WIDE.U32 R22, R6, -0x326172a9, RZ ;  /* 0xcd9e8d5706167825 */ /* 0x000fc400078e00ff */
[----:B------:R-:W-:Y:S02]  /*c410*/  LOP3.LUT R103, R7, R225, RZ, 0xc0, !PT ;  /* 0x000000e107677212 */ /* 0x000fe400078ec0ff */
[----:B------:R-:W-:Y:S01]  /*c420*/  IMAD.MOV.U32 R33, RZ, RZ, R70 ;  /* 0x000000ffff217224 */ /* 0x000fe200078e0046 */
[--C-:B------:R-:W-:Y:S01]  /*c430*/  HSET2.LE.AND R7, R15, R3.reuse, PT ;  /* 0x000000030f077233 */ /* 0x100fe20003803000 */
[----:B------:R-:W-:Y:S01]  /*c440*/  IMAD.MOV.U32 R70, RZ, RZ, R106 ;  /* 0x000000ffff467224 */ /* 0x000fe200078e006a */
[----:B------:R-:W-:Y:S01]  /*c450*/  LOP3.LUT R6, R23, UR28, R54, 0x96, !PT ;  /* 0x0000001c17067c12 */ /* 0x000fe2000f8e9636 */
[----:B------:R-:W-:Y:S01]  /*c460*/  IMAD.MOV.U32 R106, RZ, RZ, R222 ;  /* 0x000000ffff6a7224 */ /* 0x000fe200078e00de */
[----:B------:R-:W-:Y:S01]  /*c470*/  LOP3.LUT R102, R8, R102, RZ, 0xc0, !PT ;  /* 0x0000006608667212 */ /* 0x000fe200078ec0ff */
[----:B------:R-:W-:Y:S01]  /*c480*/  IMAD.MOV.U32 R162, RZ, RZ, R70 ;  /* 0x000000ffffa27224 */ /* 0x000fe200078e0046 */
[----:B------:R-:W-:Y:S01]  /*c490*/  HSET2.LE.AND R8, R16, R3, PT ;  /* 0x0000000310087233 */ /* 0x000fe20003803000 */
[----:B------:R-:W-:Y:S01]  /*c4a0*/  IMAD.MOV.U32 R70, RZ, RZ, R106 ;  /* 0x000000ffff467224 */ /* 0x000fe200078e006a */
[----:B------:R-:W-:Y:S01]  /*c4b0*/  LOP3.LUT R106, R7, R221, RZ, 0xc0, !PT ;  /* 0x000000dd076a7212 */ /* 0x000fe200078ec0ff */
[----:B------:R-:W-:-:S02]  /*c4c0*/  IMAD.WIDE.U32 R6, R6, -0x2daee0ad, RZ ;  /* 0xd2511f5306067825 */ /* 0x000fc400078e00ff */
[----:B------:R-:W-:Y:S02]  /*c4d0*/  LOP3.LUT R105, R8, R105, RZ, 0xc0, !PT ;  /* 0x0000006908697212 */ /* 0x000fe400078ec0ff */
[----:B------:R-:W-:Y:S02]  /*c4e0*/  LOP3.LUT R8, R47, UR26, R22, 0x96, !PT ;  /* 0x0000001a2f087c12 */ /* 0x000fe4000f8e9616 */
[----:B------:R-:W-:-:S03]  /*c4f0*/  LOP3.LUT R7, R7, UR17, R120, 0x96, !PT ;  /* 0x0000001107077c12 */ /* 0x000fc6000f8e9678 */
[----:B------:R-:W-:-:S04]  /*c500*/  IMAD.WIDE.U32 R8, R8, -0x2daee0ad, RZ ;  /* 0xd2511f5308087825 */ /* 0x000fc800078e00ff */
[----:B------:R-:W-:Y:S01]  /*c510*/  IMAD.WIDE.U32 R12, R7, -0x326172a9, RZ ;  /* 0xcd9e8d57070c7825 */ /* 0x000fe200078e00ff */
[----:B------:R-:W-:-:S04]  /*c520*/  LOP3.LUT R10, R9, UR11, R6, 0x96, !PT ;  /* 0x0000000b090a7c12 */ /* 0x000fc8000f8e9606 */
[----:B------:R-:W-:Y:S01]  /*c530*/  LOP3.LUT R6, R13, UR16, R46, 0x96, !PT ;  /* 0x000000100d067c12 */ /* 0x000fe2000f8e962e */
[----:B------:R-:W-:-:S04]  /*c540*/  IMAD.WIDE.U32 R10, R10, -0x326172a9, RZ ;  /* 0xcd9e8d570a0a7825 */ /* 0x000fc800078e00ff */
[----:B------:R-:W-:-:S05]  /*c550*/  IMAD.WIDE.U32 R6, R6, -0x2daee0ad, RZ ;  /* 0xd2511f5306067825 */ /* 0x000fca00078e00ff */
[----:B------:R-:W-:Y:S02]  /*c560*/  LOP3.LUT R8, R7, UR9, R8, 0x96, !PT ;  /* 0x0000000907087c12 */ /* 0x000fe4000f8e9608 */
[----:B------:R-:W-:-:S05]  /*c570*/  LOP3.LUT R7, R11, UR10, R12, 0x96, !PT ;  /* 0x0000000a0b077c12 */ /* 0x000fca000f8e960c */
[----:B------:R-:W-:-:S05]  /*c580*/  IMAD.WIDE.U32 R12, R7, -0x2daee0ad, RZ ;  /* 0xd2511f53070c7825 */ /* 0x000fca00078e00ff */
[----:B------:R-:W-:Y:S01]  /*c590*/  LOP3.LUT R6, R13, UR8, R6, 0x96, !PT ;  /* 0x000000080d067c12 */ /* 0x000fe2000f8e9606 */
[----:B------:R-:W-:-:S04]  /*c5a0*/  IMAD.WIDE.U32 R8, R8, -0x326172a9, RZ ;  /* 0xcd9e8d5708087825 */ /* 0x000fc800078e00ff */
[----:B------:R-:W-:Y:S01]  /*c5b0*/  IMAD.WIDE.U32 R6, R6, -0x326172a9, RZ ;  /* 0xcd9e8d5706067825 */ /* 0x000fe200078e00ff */
[----:B------:R-:W-:-:S04]  /*c5c0*/  LOP3.LUT R10, R9, UR23, R10, 0x96, !PT ;  /* 0x00000017090a7c12 */ /* 0x000fc8000f8e960a */
        /* <DEDUP_REMOVED lines=8> */
[----:B------:R-:W-:Y:S01]  /*c650*/  PRMT R30, R6, 0x5410, R7 ;  /* 0x00005410061e7816 */ /* 0x000fe20000000007 */
[----:B------:R-:W-:-:S05]  /*c660*/  IMAD.WIDE.U32 R6, R10, -0x2daee0ad, RZ ;  /* 0xd2511f530a067825 */ /* 0x000fca00078e00ff */
[----:B------:R-:W-:Y:S02]  /*c670*/  LOP3.LUT R8, R7, UR32, R12, 0x96, !PT ;  /* 0x0000002007087c12 */ /* 0x000fe4000f8e960c */
[----:B------:R-:W-:Y:S01]  /*c680*/  LOP3.LUT R7, R6, 0xffff, RZ, 0xc0, !PT ;  /* 0x0000ffff06077812 */ /* 0x000fe200078ec0ff */
[----:B------:R-:W-:-:S03]  /*c690*/  IMAD.MOV.U32 R39, RZ, RZ, R70 ;  /* 0x000000ffff277224 */ /* 0x000fc600078e0046 */
[----:B------:R-:W-:Y:S02]  /*c6a0*/  SHF.R.U32.HI R10, RZ, 0x8, R7 ;  /* 0x00000008ff0a7819 */ /* 0x000fe40000011607 */
[----:B------:R-:W-:Y:S01]  /*c6b0*/  LOP3.LUT R7, R6, 0xff, RZ, 0xc0, !PT ;  /* 0x000000ff06077812 */ /* 0x000fe200078ec0ff */
[----:B------:R-:W-:Y:S02]  /*c6c0*/  IMAD.MOV.U32 R70, RZ, RZ, R109 ;  /* 0x000000ffff467224 */ /* 0x000fe400078e006d */
[----:B------:R-:W-:Y:S01]  /*c6d0*/  IMAD.MOV.U32 R109, RZ, RZ, R112 ;  /* 0x000000ffff6d7224 */ /* 0x000fe200078e0070 */
[----:B-1----:R-:W-:Y:S01]  /*c6e0*/  PRMT R29, R7, 0x5410, R10 ;  /* 0x00005410071d7816 */ /* 0x002fe2000000000a */
[----:B------:R-:W-:Y:S01]  /*c6f0*/  IMAD.MOV.U32 R112, RZ, RZ, R94 ;  /* 0x000000ffff707224 */ /* 0x000fe200078e005e */
[----:B------:R-:W-:Y:S01]  /*c700*/  SHF.R.U32.HI R7, RZ, 0x10, R6 ;  /* 0x00000010ff077819 */ /* 0x000fe20000011606 */
[----:B------:R-:W-:Y:S01]  /*c710*/  IMAD.MOV.U32 R94, RZ, RZ, R86 ;  /* 0x000000ffff5e7224 */ /* 0x000fe200078e0056 */
[----:B------:R-:W-:Y:S01]  /*c720*/  SHF.R.U32.HI R10, RZ, 0x18, R6 ;  /* 0x00000018ff0a7819 */ /* 0x000fe20000011606 */
[----:B------:R-:W-:Y:S01]  /*c730*/  IMAD.MOV.U32 R86, RZ, RZ, R220 ;  /* 0x000000ffff567224 */ /* 0x000fe200078e00dc */
[----:B------:R-:W-:-:S02]  /*c740*/  HSET2.LE.AND R6, R20, R3, PT ;  /* 0x0000000314067233 */ /* 0x000fc40003803000 */
[----:B------:R-:W-:-:S03]  /*c750*/  LOP3.LUT R7, R7, 0xff, RZ, 0xc0, !PT ;  /* 0x000000ff07077812 */ /* 0x000fc600078ec0ff */
[----:B------:R-:W-:Y:S02]  /*c760*/  LOP3.LUT R86, R6, R86, RZ, 0xc0, !PT ;  /* 0x0000005606567212 */ /* 0x000fe400078ec0ff */
[----:B------:R-:W-:Y:S01]  /*c770*/  LOP3.LUT R6, R9, 0xffff, RZ, 0xc0, !PT ;  /* 0x0000ffff09067812 */ /* 0x000fe200078ec0ff */
[----:B------:R-:W-:Y:S01]  /*c780*/  IMAD.MOV.U32 R115, RZ, RZ, R45 ;  /* 0x000000ffff737224 */ /* 0x000fe200078e002d */
[----:B------:R-:W-:Y:S01]  /*c790*/  PRMT R14, R7, 0x5410, R10 ;  /* 0x00005410070e7816 */ /* 0x000fe2000000000a */
[----:B------:R-:W-:Y:S01]  /*c7a0*/  IMAD.MOV.U32 R45, RZ, RZ, R48 ;  /* 0x000000ffff2d7224 */ /* 0x000fe200078e0030 */
[----:B------:R-:W-:Y:S01]  /*c7b0*/  SHF.R.U32.HI R7, RZ, 0x8, R6 ;  /* 0x00000008ff077819 */ /* 0x000fe20000011606 */
[----:B------:R-:W-:Y:S01]  /*c7c0*/  IMAD.MOV.U32 R48, RZ, RZ, R88 ;  /* 0x000000ffff307224 */ /* 0x000fe200078e0058 */
[----:B------:R-:W-:Y:S01]  /*c7d0*/  LOP3.LUT R6, R9, 0xff, RZ, 0xc0, !PT ;  /* 0x000000ff09067812 */ /* 0x000fe200078ec0ff */
[----:B------:R-:W-:Y:S02]  /*c7e0*/  IMAD.MOV.U32 R88, RZ, RZ, R91 ;  /* 0x000000ffff587224 */ /* 0x000fe400078e005b */
[----:B------:R-:W-:Y:S01]  /*c7f0*/  IMAD.MOV.U32 R91, RZ, RZ, R95 ;  /* 0x000000ffff5b7224 */ /* 0x000fe200078e005f */
[----:B------:R-:W-:Y:S01]  /*c800*/  PRMT R32, R6, 0x5410, R7 ;  /* 0x0000541006207816 */ /* 0x000fe20000000007 */
[----:B------:R-:W-:Y:S01]  /*c810*/  IMAD.MOV.U32 R95, RZ, RZ, R87 ;  /* 0x000000ffff5f7224 */ /* 0x000fe200078e0057 */
[----:B------:R-:W-:Y:S01]  /*c820*/  HSET2.LE.AND R6, R26, R3, PT ;  /* 0x000000031a067233 */ /* 0x000fe20003803000 */
[----:B------:R-:W-:Y:S01]  /*c830*/  IMAD.MOV.U32 R87, RZ, RZ, R0 ;  /* 0x000000ffff577224 */ /* 0x000fe200078e0000 */
[--C-:B------:R-:W-:Y:S01]  /*c840*/  SHF.R.U32.HI R7, RZ, 0x10, R9.reuse ;  /* 0x00000010ff077819 */ /* 0x100fe20000011609 */
[----:B------:R-:W-:Y:S01]  /*c850*/  IMAD.MOV.U32 R60, RZ, RZ, R38 ;  /* 0x000000ffff3c7224 */ /* 0x000fe200078e0026 */
[----:B------:R-:W-:Y:S01]  /*c860*/  SHF.R.U32.HI R9, RZ, 0x18, R9 ;  /* 0x00000018ff097819 */ /* 0x000fe20000011609 */
[----:B------:R-:W-:Y:S01]  /*c870*/  IMAD.MOV.U32 R66, RZ, RZ, R108 ;  /* 0x000000ffff427224 */ /* 0x000fe200078e006c */
[----:B------:R-:W-:Y:S01]  /*c880*/  LOP3.LUT R7, R7, 0xff, RZ, 0xc0, !PT ;  /* 0x000000ff07077812 */ /* 0x000fe200078ec0ff */
[----:B------:R-:W-:Y:S01]  /*c890*/  IMAD.MOV.U32 R64, RZ, RZ, R217 ;  /* 0x000000ffff407224 */ /* 0x000fe200078e00d9 */
[----:B------:R-:W-:Y:S01]  /*c8a0*/  LOP3.LUT R87, R6, R87, RZ, 0xc0, !PT ;  /* 0x0000005706577212 */ /* 0x000fe200078ec0ff */
[----:B------:R-:W-:Y:S01]  /*c8b0*/  IMAD.WIDE.U32 R16, R230, -0x326172a9, RZ ;  /* 0xcd9e8d57e6107825 */ /* 0x000fe200078e00ff */
[----:B------:R-:W-:Y:S01]  /*c8c0*/  LOP3.LUT R6, R8, 0xffff, RZ, 0xc0, !PT ;  /* 0x0000ffff08067812 */ /* 0x000fe200078ec0ff */
[----:B------:R1:W-:Y:S01]  /*c8d0*/  STG.E.U16 desc[UR20][R4.64+0x20], R57 ;  /* 0x0000203904007986 */ /* 0x0003e2000c101514 */
[----:B------:R-:W-:-:S02]  /*c8e0*/  PRMT R34, R7, 0x5410, R9 ;  /* 0x0000541007227816 */ /* 0x000fc40000000009 */
[----:B------:R-:W-:Y:S01]  /*c8f0*/  SHF.R.U32.HI R7, RZ, 0x8, R6 ;  /* 0x00000008ff077819 */ /* 0x000fe20000011606 */
[----:B------:R3:W-:Y:S01]  /*c900*/  STG.E.U16 desc[UR20][R4.64+0x22], R68 ;  /* 0x0000224404007986 */ /* 0x0007e2000c101514 */
[----:B------:R-:W-:Y:S01]  /*c910*/  LOP3.LUT R6, R8, 0xff, RZ, 0xc0, !PT ;  /* 0x000000ff08067812 */ /* 0x000fe200078ec0ff */
[----:B------:R-:W-:Y:S02]  /*c920*/  IMAD.MOV.U32 R38, RZ, RZ, R33 ;  /* 0x000000ffff267224 */ /* 0x000fe400078e0021 */
[----:B------:R-:W4:Y:S01]  /*c930*/  LDL.LU R0, [R1+0x340] ;  /* 0x0003400001007983 */ /* 0x000f220000300800 */
[----:B------:R-:W-:Y:S01]  /*c940*/  PRMT R37, R6, 0x5410, R7 ;  /* 0x0000541006257816 */ /* 0x000fe20000000007 */
[----:B------:R-:W-:Y:S01]  /*c950*/  IMAD.MOV.U32 R168, RZ, RZ, R38 ;  /* 0x000000ffffa87224 */ /* 0x000fe200078e0026 */
[----:B------:R-:W-:Y:S01]  /*c960*/  HSET2.LE.AND R6, R28, R3, PT ;  /* 0x000000031c067233 */ /* 0x000fe20003803000 */
[----:B------:R-:W-:Y:S02]  /*c970*/  IMAD.MOV.U32 R38, RZ, RZ, R39 ;  /* 0x000000ffff267224 */ /* 0x000fe400078e0027 */
[----:B------:R-:W-:-:S02]  /*c980*/  IMAD.MOV.U32 R108, RZ, RZ, R113 ;  /* 0x000000ffff6c7224 */ /* 0x000fc400078e0071 */
[----:B------:R-:W-:Y:S01]  /*c990*/  IMAD.MOV.U32 R204, RZ, RZ, R66 ;  /* 0x000000ffffcc7224 */ /* 0x000fe200078e0042 */
[----:B------:R3:W-:Y:S01]  /*c9a0*/  STG.E.U16 desc[UR20][R82.64+0x20], R56 ;  /* 0x0000203852007986 */ /* 0x0007e2000c101514 */
[----:B------:R-:W-:Y:S02]  /*c9b0*/  IMAD.MOV.U32 R39, RZ, RZ, R109 ;  /* 0x000000ffff277224 */ /* 0x000fe400078e006d */
[----:B------:R-:W-:Y:S01]  /*c9c0*/  IMAD.MOV.U32 R109, RZ, RZ, R94 ;  /* 0x000000ffff6d7224 */ /* 0x000fe200078e005e */
[----:B------:R-:W-:Y:S01]  /*c9d0*/  LOP3.LUT R94, R6, R92, RZ, 0xc0, !PT ;  /* 0x0000005c065e7212 */ /* 0x000fe200078ec0ff */
[----:B------:R-:W-:Y:S01]  /*c9e0*/  IMAD.MOV.U32 R33, RZ, RZ, R44 ;  /* 0x000000ffff217224 */ /* 0x000fe200078e002c */
[----:B------:R-:W-:Y:S01]  /*c9f0*/  LOP3.LUT R6, R61, UR29, RZ, 0x3c, !PT ;  /* 0x0000001d3d067c12 */ /* 0x000fe2000f8e3cff */
[----:B------:R3:W-:Y:S01]  /*ca00*/  STG.E.U16 desc[UR20][R82.64+0x22], R59 ;  /* 0x0000223b52007986 */ /* 0x0007e2000c101514 */
[--C-:B------:R-:W-:Y:S02]  /*ca10*/  SHF.R.U32.HI R7, RZ, 0x10, R8.reuse ;  /* 0x00000010ff077819 */ /* 0x100fe40000011608 */
[----:B------:R-:W-:Y:S01]  /*ca20*/  SHF.R.U32.HI R8, RZ, 0x18, R8 ;  /* 0x00000018ff087819 */ /* 0x000fe20000011608 */
[----:B------:R-:W-:Y:S01]  /*ca30*/  IMAD.WIDE.U32 R20, R6, -0x326172a9, RZ ;  /* 0xcd9e8d5706147825 */ /* 0x000fe200078e00ff */
[----:B------:R-:W-:Y:S01]  /*ca40*/  LOP3.LUT R7, R7, 0xff, RZ, 0xc0, !PT ;  /* 0x000000ff07077812 */ /* 0x000fe200078ec0ff */
[----:B------:R1:W5:Y:S01]  /*ca50*/  LDL.LU R225, [R1+0x33c] ;  /* 0x00033c0001e17983 */ /* 0x0003620000300800 */
[----:B------:R-:W-:-:S02]  /*ca60*/  HSET2.LE.AND R6, R27, R3, PT ;  /* 0x000000031b067233 */ /* 0x000fc40003803000 */
[----:B------:R-:W-:Y:S01]  /*ca70*/  PRMT R36, R7, 0x5410, R8 ;  /* 0x0000541007247816 */ /* 0x000fe20000000008 */
[----:B------:R-:W-:Y:S01]  /*ca80*/  IMAD.MOV.U32 R113, RZ, RZ, R115 ;  /* 0x000000ffff717224 */ /* 0x000fe200078e0073 */
[----:B------:R-:W-:Y:S01]  /*ca90*/  LOP3.LUT R7, R21, UR28, R54, 0x96, !PT ;  /* 0x0000001c15077c12 */ /* 0x000fe2000f8e9636 */
[----:B------:R-:W-:Y:S01]  /*caa0*/  IMAD.MOV.U32 R115, RZ, RZ, R88 ;  /* 0x000000ffff737224 */ /* 0x000fe200078e0058 */
[----:B------:R1:W5:Y:S01]  /*cab0*/  LDL.LU R223, [R1+0x338] ;  /* 0x0003380001df7983 */ /* 0x0003620000300800 */
[----:B------:R-:W-:Y:S01]  /*cac0*/  IMAD.MOV.U32 R88, RZ, RZ, R95 ;  /* 0x000000ffff587224 */ /* 0x000fe200078e005f */
[----:B------:R-:W-:Y:S01]  /*cad0*/  LOP3.LUT R95, R6, R85, RZ, 0xc0, !PT ;  /* 0x00000055065f7212 */ /* 0x000fe200078ec0ff */
[----:B------:R-:W-:Y:S01]  /*cae0*/  IMAD.WIDE.U32 R6, R7, -0x2daee0ad, RZ ;  /* 0xd2511f5307067825 */ /* 0x000fe200078e00ff */
[----:B------:R1:W5:Y:S04]  /*caf0*/  LDL.LU R222, [R1+0x334] ;  /* 0x0003340001de7983 */ /* 0x0003680000300800 */
[----:B------:R-:W-:Y:S01]  /*cb00*/  LOP3.LUT R8, R7, UR17, R120, 0x96, !PT ;  /* 0x0000001107087c12 */ /* 0x000fe2000f8e9678 */
[----:B------:R-:W-:Y:S01]  /*cb10*/  IMAD.MOV.U32 R54, RZ, RZ, R33 ;  /* 0x000000ffff367224 */ /* 0x000fe200078e0021 */
[----:B------:R-:W-:Y:S01]  /*cb20*/  LOP3.LUT R7, R47, UR26, R20, 0x96, !PT ;  /* 0x0000001a2f077c12 */ /* 0x000fe2000f8e9614 */
[----:B------:R-:W-:Y:S01]  /*cb30*/  IMAD.MOV.U32 R170, RZ, RZ, R38 ;  /* 0x000000ffffaa7224 */ /* 0x000fe200078e0026 */
[----:B------:R1:W5:Y:S01]  /*cb40*/  LDL.LU R221, [R1+0x330] ;  /* 0x0003300001dd7983 */ /* 0x0003620000300800 */
[----:B------:R-:W-:-:S03]  /*cb50*/  IMAD.WIDE.U32 R8, R8, -0x326172a9, RZ ;  /* 0xcd9e8d5708087825 */ /* 0x000fc600078e00ff */
[----:B------:R1:W5:Y:S01]  /*cb60*/  LDL.LU R220, [R1+0x32c] ;  /* 0x00032c0001dc7983 */ /* 0x0003620000300800 */
[----:B------:R-:W-:-:S05]  /*cb70*/  IMAD.WIDE.U32 R10, R7, -0x2daee0ad, RZ ;  /* 0xd2511f53070a7825 */ /* 0x000fca00078e00ff */
[----:B------:R-:W-:Y:S02]  /*cb80*/  LOP3.LUT R11, R11, UR11, R6, 0x96, !PT ;  /* 0x0000000b0b0b7c12 */ /* 0x000fe4000f8e9606 */
[----:B------:R-:W-:-:S05]  /*cb90*/  LOP3.LUT R6, R9, UR16, R46, 0x96, !PT ;  /* 0x0000001009067c12 */ /* 0x000fca000f8e962e */
[----:B------:R-:W-:-:S05]  /*cba0*/  IMAD.WIDE.U32 R6, R6, -0x2daee0ad, RZ ;  /* 0xd2511f5306067825 */ /* 0x000fca00078e00ff */
[----:B------:R-:W-:Y:S01]  /*cbb0*/  LOP3.LUT R9, R7, UR9, R10, 0x96, !PT ;  /* 0x0000000907097c12 */ /* 0x000fe2000f8e960a */
[----:B------:R-:W-:-:S05]  /*cbc0*/  IMAD.WIDE.U32 R10, R11, -0x326172a9, RZ ;  /* 0xcd9e8d570b0a7825 */ /* 0x000fca00078e00ff */
[----:B------:R-:W-:-:S05]  /*cbd0*/  LOP3.LUT R7, R11, UR10, R8, 0x96, !PT ;  /* 0x0000000a0b077c12 */ /* 0x000fca000f8e9608 */
[----:B------:R-:W-:-:S05]  /*cbe0*/  IMAD.WIDE.U32 R12, R7, -0x2daee0ad, RZ ;  /* 0xd2511f53070c7825 */ /* 0x000fca00078e00ff */
[----:B------:R-:W-:Y:S01]  /*cbf0*/  LOP3.LUT R6, R13, UR8, R6, 0x96, !PT ;  /* 0x000000080d067c12 */ /* 0x000fe2000f8e9606 */
[----:B------:R-:W-:-:S04]  /*cc00*/  IMAD.WIDE.U32 R8, R9, -0x326172a9, RZ ;  /* 0xcd9e8d5709087825 */ /* 0x000fc800078e00ff */
[----:B------:R-:W-:Y:S01]  /*cc10*/  IMAD.WIDE.U32 R6, R6, -0x326172a9, RZ ;  /* 0xcd9e8d5706067825 */ /* 0x000fe200078e00ff */
[----:B------:R-:W-:Y:S02]  /*cc20*/  LOP3.LUT R11, R9, UR23, R10, 0x96, !PT ;  /* 0x00000017090b7c12 */ /* 0x000fe4000f8e960a */
[----:B------:R-:W-:Y:S02]  /*cc30*/  HSET2.LE.AND R9, R31, R3, PT ;  /* 0x000000031f097233 */ /* 0x000fe40003803000 */
[----:B------:R-:W-:-:S03]  /*cc40*/  LOP3.LUT R8, R7, UR33, R8, 0x96, !PT ;  /* 0x0000002107087c12 */ /* 0x000fc6000f8e9608 */
[----:B------:R-:W-:Y:S02]  /*cc50*/  LOP3.LUT R84, R9, R84, RZ, 0xc0, !PT ;  /* 0x0000005409547212 */ /* 0x000fe400078ec0ff */
[----:B------:R-:W-:-:S04]  /*cc60*/  LOP3.LUT R9, R8, 0xffff, RZ, 0xc0, !PT ;  /* 0x0000ffff08097812 */ /* 0x000fc800078ec0ff */
[----:B------:R-:W-:Y:S02]  /*cc70*/  SHF.R.U32.HI R10, RZ, 0x8, R9 ;  /* 0x00000008ff0a7819 */ /* 0x000fe40000011609 */
[----:B------:R-:W-:-:S04]  /*cc80*/  LOP3.LUT R9, R8, 0xff, RZ, 0xc0, !PT ;  /* 0x000000ff08097812 */ /* 0x000fc800078ec0ff */
[----:B------:R-:W-:Y:S02]  /*cc90*/  PRMT R27, R9, 0x5410, R10 ;  /* 0x00005410091b7816 */ /* 0x000fe4000000000a */
[--C-:B------:R-:W-:Y:S02]  /*cca0*/  SHF.R.U32.HI R10, RZ, 0x10, R8.reuse ;  /* 0x00000010ff0a7819 */ /* 0x100fe40000011608 */
[----:B------:R-:W-:Y:S02]  /*ccb0*/  SHF.R.U32.HI R9, RZ, 0x18, R8 ;  /* 0x00000018ff097819 */ /* 0x000fe40000011608 */
[----:B------:R-:W-:Y:S02]  /*ccc0*/  LOP3.LUT R8, R10, 0xff, RZ, 0xc0, !PT ;  /* 0x000000ff0a087812 */ /* 0x000fe400078ec0ff */
[----:B------:R-:W-:Y:S02]  /*ccd0*/  LOP3.LUT R7, R6, 0xffff, RZ, 0xc0, !PT ;  /* 0x0000ffff06077812 */ /* 0x000fe400078ec0ff */
[----:B------:R-:W-:-:S02]  /*cce0*/  PRMT R26, R8, 0x5410, R9 ;  /* 0x00005410081a7816 */ /* 0x000fc40000000009 */
[----:B------:R-:W-:Y:S02]  /*ccf0*/  SHF.R.U32.HI R8, RZ, 0x8, R7 ;  /* 0x00000008ff087819 */ /* 0x000fe40000011607 */
[----:B------:R-:W-:-:S04]  /*cd00*/  LOP3.LUT R7, R6, 0xff, RZ, 0xc0, !PT ;  /* 0x000000ff06077812 */ /* 0x000fc800078ec0ff */
[----:B------:R-:W-:Y:S02]  /*cd10*/  PRMT R28, R7, 0x5410, R8 ;  /* 0x00005410071c7816 */ /* 0x000fe40000000008 */
[--C-:B------:R-:W-:Y:S02]  /*cd20*/  SHF.R.U32.HI R8, RZ, 0x10, R6.reuse ;  /* 0x00000010ff087819 */ /* 0x100fe40000011606 */
[----:B------:R-:W-:Y:S02]  /*cd30*/  SHF.R.U32.HI R7, RZ, 0x18, R6 ;  /* 0x00000018ff077819 */ /* 0x000fe40000011606 */
[----:B------:R-:W-:-:S04]  /*cd40*/  LOP3.LUT R6, R8, 0xff, RZ, 0xc0, !PT ;  /* 0x000000ff08067812 */ /* 0x000fc800078ec0ff */
[----:B------:R-:W-:Y:S01]  /*cd50*/  PRMT R33, R6, 0x5410, R7 ;  /* 0x0000541006217816 */ /* 0x000fe20000000007 */
[----:B------:R-:W-:Y:S01]  /*cd60*/  IMAD.WIDE.U32 R6, R11, -0x2daee0ad, RZ ;  /* 0xd2511f530b067825 */ /* 0x000fe200078e00ff */
[----:B------:R-:W-:-:S04]  /*cd70*/  HSET2.LE.AND R9, R35, R3, PT ;  /* 0x0000000323097233 */ /* 0x000fc80003803000 */
[----:B------:R-:W-:Y:S02]  /*cd80*/  LOP3.LUT R8, R7, UR32, R12, 0x96, !PT ;  /* 0x0000002007087c12 */ /* 0x000fe4000f8e960c */
[----:B------:R-:W-:Y:S02]  /*cd90*/  LOP3.LUT R85, R9, R54, RZ, 0xc0, !PT ;  /* 0x0000003609557212 */ /* 0x000fe400078ec0ff */
[C---:B------:R-:W-:Y:S01]  /*cda0*/  LOP3.LUT R9, R8.reuse, 0xffff, RZ, 0xc0, !PT ;  /* 0x0000ffff08097812 */ /* 0x040fe200078ec0ff */
[----:B------:R-:W-:Y:S02]  /*cdb0*/  IMAD.MOV.U32 R38, RZ, RZ, R39 ;  /* 0x000000ffff267224 */ /* 0x000fe400078e0027 */
[----:B------:R-:W-:Y:S01]  /*cdc0*/  IMAD.MOV.U32 R39, RZ, RZ, R43 ;  /* 0x000000ffff277224 */ /* 0x000fe200078e002b */
[----:B------:R-:W-:Y:S02]  /*cdd0*/  SHF.R.U32.HI R10, RZ, 0x8, R9 ;  /* 0x00000008ff0a7819 */ /* 0x000fe40000011609 */
[----:B------:R-:W-:Y:S01]  /*cde0*/  LOP3.LUT R9, R8, 0xff, RZ, 0xc0, !PT ;  /* 0x000000ff08097812 */ /* 0x000fe200078ec0ff */
[----:B------:R-:W-:-:S03]  /*cdf0*/  IMAD.MOV.U32 R58, RZ, RZ, R39 ;  /* 0x000000ffff3a7224 */ /* 0x000fc600078e0027 */
[----:B------:R-:W-:Y:S02]  /*ce00*/  PRMT R39, R9, 0x5410, R10 ;  /* 0x0000541009277816 */ /* 0x000fe4000000000a */
[--C-:B------:R-:W-:Y:S02]  /*ce10*/  SHF.R.U32.HI R10, RZ, 0x10, R8.reuse ;  /* 0x00000010ff0a7819 */ /* 0x100fe40000011608 */
[----:B------:R-:W-:Y:S02]  /*ce20*/  SHF.R.U32.HI R9, RZ, 0x18, R8 ;  /* 0x00000018ff097819 */ /* 0x000fe40000011608 */
[----:B------:R-:W-:Y:S02]  /*ce30*/  LOP3.LUT R8, R10, 0xff, RZ, 0xc0, !PT ;  /* 0x000000ff0a087812 */ /* 0x000fe400078ec0ff */
[----:B------:R-:W-:Y:S01]  /*ce40*/  LOP3.LUT R7, R6, 0xffff, RZ, 0xc0, !PT ;  /* 0x0000ffff06077812 */ /* 0x000fe200078ec0ff */
[----:B------:R-:W-:Y:S01]  /*ce50*/  IMAD.MOV.U32 R55, RZ, RZ, R38 ;  /* 0x000000ffff377224 */ /* 0x000fe200078e0026 */
[----:B------:R-:W-:-:S02]  /*ce60*/  PRMT R38, R8, 0x5410, R9 ;  /* 0x0000541008267816 */ /* 0x000fc40000000009 */
[----:B------:R-:W-:Y:S02]  /*ce70*/  SHF.R.U32.HI R8, RZ, 0x8, R7 ;  /* 0x00000008ff087819 */ /* 0x000fe40000011607 */
[----:B------:R-:W-:-:S04]  /*ce80*/  LOP3.LUT R7, R6, 0xff, RZ, 0xc0, !PT ;  /* 0x000000ff06077812 */ /* 0x000fc800078ec0ff */
[----:B------:R-:W-:Y:S02]  /*ce90*/  PRMT R35, R7, 0x5410, R8 ;  /* 0x0000541007237816 */ /* 0x000fe40000000008 */
[----:B------:R-:W-:Y:S01]  /*cea0*/  SHF.R.U32.HI R8, RZ, 0x10, R6 ;  /* 0x00000010ff087819 */ /* 0x000fe20000011606 */
[----:B------:R-:W-:Y:S01]  /*ceb0*/  IMAD.MOV.U32 R66, RZ, RZ, R170 ;  /* 0x000000ffff427224 */ /* 0x000fe200078e00aa */
[----:B------:R-:W-:Y:S02]  /*cec0*/  SHF.R.U32.HI R7, RZ, 0x18, R6 ;  /* 0x00000018ff077819 */ /* 0x000fe40000011606 */
[----:B------:R-:W-:Y:S02]  /*ced0*/  LOP3.LUT R6, R8, 0xff, RZ, 0xc0, !PT ;  /* 0x000000ff08067812 */ /* 0x000fe400078ec0ff */
[----:B------:R-:W-:Y:S01]  /*cee0*/  HSET2.LE.AND R8, R40, R3, PT ;  /* 0x0000000328087233 */ /* 0x000fe20003803000 */
[----:B------:R-:W-:Y:S02]  /*cef0*/  IMAD.MOV.U32 R54, RZ, RZ, R66 ;  /* 0x000000ffff367224 */ /* 0x000fe400078e0042 */
[----:B------:R-:W-:-:S02]  /*cf00*/  IMAD.MOV.U32 R44, RZ, RZ, R110 ;  /* 0x000000ffff2c7224 */ /* 0x000fc400078e006e */
[----:B------:R-:W-:Y:S01]  /*cf10*/  IMAD.MOV.U32 R170, RZ, RZ, R41 ;  /* 0x000000ffffaa7224 */ /* 0x000fe200078e0029 */
[----:B------:R-:W-:Y:S01]  /*cf20*/  LOP3.LUT R92, R8, R58, RZ, 0xc0, !PT ;  /* 0x0000003a085c7212 */ /* 0x000fe200078ec0ff */
[----:B------:R-:W-:Y:S01]  /*cf30*/  IMAD.MOV.U32 R110, RZ, RZ, R169 ;  /* 0x000000ffff6e7224 */ /* 0x000fe200078e00a9 */
[----:B------:R-:W-:Y:S01]  /*cf40*/  PRMT R31, R6, 0x5410, R7 ;  /* 0x00005410061f7816 */ /* 0x000fe20000000007 */
[----:B------:R-:W-:Y:S01]  /*cf50*/  IMAD.MOV.U32 R169, RZ, RZ, R93 ;  /* 0x000000ffffa97224 */ /* 0x000fe200078e005d */
[--C-:B------:R-:W-:Y:S01]  /*cf60*/  HSET2.LE.AND R7, R18, R3.reuse, PT ;  /* 0x0000000312077233 */ /* 0x100fe20003803000 */
[----:B------:R-:W-:Y:S01]  /*cf70*/  IMAD.MOV.U32 R58, RZ, RZ, R54 ;  /* 0x000000ffff3a7224 */ /* 0x000fe200078e0036 */
[----:B------:R-:W-:Y:S01]  /*cf80*/  HSET2.LE.AND R6, R15, R3, PT ;  /* 0x000000030f067233 */ /* 0x000fe20003803000 */
[----:B------:R-:W-:Y:S02]  /*cf90*/  IMAD.MOV.U32 R93, RZ, RZ, R219 ;  /* 0x000000ffff5d7224 */ /* 0x000fe400078e00db */
[----:B------:R-:W-:-:S02]  /*cfa0*/  IMAD.MOV.U32 R54, RZ, RZ, R64 ;  /* 0x000000ffff367224 */ /* 0x000fc400078e0040 */
[----:B------:R-:W-:Y:S01]  /*cfb0*/  IMAD.MOV.U32 R43, RZ, RZ, R45 ;  /* 0x000000ffff2b7224 */ /* 0x000fe200078e002d */
[----:B------:R-:W-:Y:S01]  /*cfc0*/  LOP3.LUT R90, R6, R90, RZ, 0xc0, !PT ;  /* 0x0000005a065a7212 */ /* 0x000fe200078ec0ff */
[----:B------:R-:W-:Y:S01]  /*cfd0*/  IMAD.MOV.U32 R64, RZ, RZ, R170 ;  /* 0x000000ffff407224 */ /* 0x000fe200078e00aa */
[----:B------:R-:W-:Y:S01]  /*cfe0*/  HSET2.LE.AND R8, R30, R3, PT ;  /* 0x000000031e087233 */ /* 0x000fe20003803000 */
[----:B------:R-:W-:Y:S01]  /*cff0*/  IMAD.MOV.U32 R170, RZ, RZ, R44 ;  /* 0x000000ffffaa7224 */ /* 0x000fe200078e002c */
[----:B------:R1:W5:Y:S01]  /*d000*/  LDL.LU R219, [R1+0x328] ;  /* 0x0003280001db7983 */ /* 0x0003620000300800 */
[----:B------:R-:W-:Y:S02]  /*d010*/  IMAD.MOV.U32 R44, RZ, RZ, R169 ;  /* 0x000000ffff2c7224 */ /* 0x000fe400078e00a9 */
[----:B------:R-:W-:Y:S01]  /*d020*/  IMAD.MOV.U32 R169, RZ, RZ, R93 ;  /* 0x000000ffffa97224 */ /* 0x000fe200078e005d */
[----:B------:R-:W-:Y:S02]  /*d030*/  LOP3.LUT R93, R7, R214, RZ, 0xc0, !PT ;  /* 0x000000d6075d7212 */ /* 0x000fe400078ec0ff */
[----:B------:R-:W-:-:S02]  /*d040*/  LOP3.LUT R7, R17, R204, RZ, 0x3c, !PT ;  /* 0x000000cc11077212 */ /* 0x000fc400078e3cff */
[----:B------:R-:W-:-:S03]  /*d050*/  LOP3.LUT R6, R197, UR28, R16, 0x96, !PT ;  /* 0x0000001cc5067c12 */ /* 0x000fc6000f8e9610 */
[----:B------:R-:W-:-:S04]  /*d060*/  IMAD.WIDE.U32 R18, R7, -0x2daee0ad, RZ ;  /* 0xd2511f5307127825 */ /* 0x000fc800078e00ff */
[----:B------:R-:W-:Y:S01]  /*d070*/  IMAD.WIDE.U32 R6, R6, -0x2daee0ad, RZ ;  /* 0xd2511f5306067825 */ /* 0x000fe200078e00ff */
[----:B------:R-:W-:-:S03]  /*d080*/  LOP3.LUT R10, R19, UR27, R60, 0x96, !PT ;  /* 0x0000001b130a7c12 */ /* 0x000fc6000f8e963c */
[----:B------:R-:W-:Y:S02]  /*d090*/  IMAD.MOV.U32 R45, RZ, RZ, R48 ;  /* 0x000000ffff2d7224 */ /* 0x000fe400078e0030 */
[----:B------:R-:W-:Y:S01]  /*d0a0*/  IMAD.MOV.U32 R48, RZ, RZ, R91 ;  /* 0x000000ffff307224 */ /* 0x000fe200078e005b */
[----:B------:R-:W-:Y:S01]  /*d0b0*/  LOP3.LUT R9, R7, UR17, R18, 0x96, !PT ;  /* 0x0000001107097c12 */ /* 0x000fe2000f8e9612 */
[----:B------:R-:W-:Y:S01]  /*d0c0*/  IMAD.MOV.U32 R91, RZ, RZ, R218 ;  /* 0x000000ffff5b7224 */ /* 0x000fe200078e00da */
[----:B------:R-:W-:Y:S01]  /*d0d0*/  LOP3.LUT R11, R53, UR11, R6, 0x96, !PT ;  /* 0x0000000b350b7c12 */ /* 0x000fe2000f8e9606 */
[----:B-1----:R-:W-:Y:S01]  /*d0e0*/  IMAD.MOV.U32 R57, RZ, RZ, R44 ;  /* 0x000000ffff397224 */ /* 0x002fe200078e002c */
[--C-:B------:R-:W-:Y:S01]  /*d0f0*/  HSET2.LE.AND R6, R14, R3.reuse, PT ;  /* 0x000000030e067233 */ /* 0x100fe20003803000 */
[----:B------:R-:W-:Y:S01]  /*d100*/  IMAD.MOV.U32 R44, RZ, RZ, R91 ;  /* 0x000000ffff2c7224 */ /* 0x000fe200078e005b */
[----:B------:R-:W-:Y:S01]  /*d110*/  LOP3.LUT R91, R8, R171, RZ, 0xc0, !PT ;  /* 0x000000ab085b7212 */ /* 0x000fe200078ec0ff */
[----:B------:R-:W-:Y:S01]  /*d120*/  IMAD.WIDE.U32 R8, R9, -0x326172a9, RZ ;  /* 0xcd9e8d5709087825 */ /* 0x000fe200078e00ff */
[----:B------:R-:W-:Y:S01]  /*d130*/  HSET2.LE.AND R7, R29, R3, PT ;  /* 0x000000031d077233 */ /* 0x000fe20003803000 */
[----:B------:R1:W5:Y:S02]  /*d140*/  LDL.LU R218, [R1+0x324] ;  /* 0x0003240001da7983 */ /* 0x0003640000300800 */
[----:B------:R-:W-:-:S02]  /*d150*/  IMAD.WIDE.U32 R14, R10, -0x326172a9, RZ ;  /* 0xcd9e8d570a0e7825 */ /* 0x000fc400078e00ff */
[----:B------:R1:W5:Y:S02]  /*d160*/  LDL.LU R217, [R1+0x320] ;  /* 0x0003200001d97983 */ /* 0x0003640000300800 */
[----:B------:R-:W-:Y:S02]  /*d170*/  IMAD.MOV.U32 R63, RZ, RZ, R170 ;  /* 0x000000ffff3f7224 */ /* 0x000fe400078e00aa */
[----:B------:R-:W-:Y:S01]  /*d180*/  IMAD.MOV.U32 R170, RZ, RZ, R115 ;  /* 0x000000ffffaa7224 */ /* 0x000fe200078e0073 */
[----:B------:R-:W-:Y:S01]  /*d190*/  LOP3.LUT R115, R6, R89, RZ, 0xc0, !PT ;  /* 0x0000005906737212 */ /* 0x000fe200078ec0ff */
[----:B------:R-:W-:Y:S01]  /*d1a0*/  IMAD.MOV.U32 R61, RZ, RZ, R54 ;  /* 0x000000ffff3d7224 */ /* 0x000fe200078e0036 */
[----:B------:R-:W-:Y:S01]  /*d1b0*/  LOP3.LUT R6, R9, UR16, R14, 0x96, !PT ;  /* 0x0000001009067c12 */ /* 0x000fe2000f8e960e */
[----:B------:R-:W-:Y:S02]  /*d1c0*/  IMAD.MOV.U32 R54, RZ, RZ, R88 ;  /* 0x000000ffff367224 */ /* 0x000fe400078e0058 */
[----:B------:R-:W-:Y:S01]  /*d1d0*/  IMAD.MOV.U32 R88, RZ, RZ, R114 ;  /* 0x000000ffff587224 */ /* 0x000fe200078e0072 */
[----:B------:R-:W-:Y:S01]  /*d1e0*/  LOP3.LUT R114, R7, R167, RZ, 0xc0, !PT ;  /* 0x000000a707727212 */ /* 0x000fe200078ec0ff */
[----:B------:R-:W-:-:S04]  /*d1f0*/  IMAD.WIDE.U32 R6, R6, -0x2daee0ad, RZ ;  /* 0xd2511f5306067825 */ /* 0x000fc800078e00ff */
[----:B------:R-:W-:Y:S01]  /*d200*/  IMAD.WIDE.U32 R10, R11, -0x326172a9, RZ ;  /* 0xcd9e8d570b0a7825 */ /* 0x000fe200078e00ff */
[----:B------:R-:W-:-:S04]  /*d210*/  LOP3.LUT R9, R7, UR9, R52, 0x96, !PT ;  /* 0x0000000907097c12 */ /* 0x000fc8000f8e9634 */
[----:B------:R-:W-:-:S05]  /*d220*/  LOP3.LUT R7, R11, UR10, R8, 0x96, !PT ;  /* 0x0000000a0b077c12 */ /* 0x000fca000f8e9608 */
[----:B------:R-:W-:-:S05]  /*d230*/  IMAD.WIDE.U32 R12, R7, -0x2daee0ad, RZ ;  /* 0xd2511f53070c7825 */ /* 0x000fca00078e00ff */
[----:B------:R-:W-:Y:S01]  /*d240*/  LOP3.LUT R6, R13, UR8, R6, 0x96, !PT ;  /* 0x000000080d067c12 */ /* 0x000fe2000f8e9606 */
[----:B------:R-:W-:-:S04]  /*d250*/  IMAD.WIDE.U32 R8, R9, -0x326172a9, RZ ;  /* 0xcd9e8d5709087825 */ /* 0x000fc800078e00ff */
[----:B------:R-:W-:Y:S01]  /*d260*/  IMAD.WIDE.U32 R6, R6, -0x326172a9, RZ ;  /* 0xcd9e8d5706067825 */ /* 0x000fe200078e00ff */
[----:B------:R-:W-:-:S04]  /*d270*/  LOP3.LUT R10, R9, UR23, R10, 0x96, !PT ;  /* 0x00000017090a7c12 */ /* 0x000fc8000f8e960a */
[----:B------:R-:W-:Y:S02]  /*d280*/  LOP3.LUT R9, R7, UR33, R8, 0x96, !PT ;  /* 0x0000002107097c12 */ /* 0x000fe4000f8e9608 */
[----:B------:R-:W-:Y:S01]  /*d290*/  LOP3.LUT R7, R6, 0xffff, RZ, 0xc0, !PT ;  /* 0x0000ffff06077812 */ /* 0x000fe200078ec0ff */
[----:B------:R-:W-:-:S03]  /*d2a0*/  IMAD.MOV.U32 R60, RZ, RZ, R64 ;  /* 0x000000ffff3c7224 */ /* 0x000fc600078e0040 */
[----:B------:R-:W-:Y:S02]  /*d2b0*/  SHF.R.U32.HI R8, RZ, 0x8, R7 ;  /* 0x00000008ff087819 */ /* 0x000fe40000011607 */
[----:B------:R-:W-:Y:S01]  /*d2c0*/  LOP3.LUT R7, R6, 0xff, RZ, 0xc0, !PT ;  /* 0x000000ff06077812 */ /* 0x000fe200078ec0ff */
[----:B------:R-:W-:-:S03]  /*d2d0*/  IMAD.MOV.U32 R64, RZ, RZ, R48 ;  /* 0x000000ffff407224 */ /* 0x000fc600078e0030 */
[----:B------:R-:W-:Y:S02]  /*d2e0*/  PRMT R48, R7, 0x5410, R8 ;  /* 0x0000541007307816 */ /* 0x000fe40000000008 */
[--C-:B------:R-:W-:Y:S02]  /*d2f0*/  SHF.R.U32.HI R8, RZ, 0x10, R6.reuse ;  /* 0x00000010ff087819 */ /* 0x100fe40000011606 */
[----:B------:R-:W-:Y:S02]  /*d300*/  SHF.R.U32.HI R7, RZ, 0x18, R6 ;  /* 0x00000018ff077819 */ /* 0x000fe40000011606 */
[----:B------:R-:W-:-:S04]  /*d310*/  LOP3.LUT R6, R8, 0xff, RZ, 0xc0, !PT ;  /* 0x000000ff08067812 */ /* 0x000fc800078ec0ff */
[----:B------:R-:W-:Y:S01]  /*d320*/  PRMT R47, R6, 0x5410, R7 ;  /* 0x00005410062f7816 */ /* 0x000fe20000000007 */
        /* <DEDUP_REMOVED lines=8> */
[----:B------:R-:W-:Y:S02]  /*d3b0*/  HSET2.LE.AND R6, R32, R3, PT ;  /* 0x0000000320067233 */ /* 0x000fe40003803000 */
[----:B------:R-:W-:-:S03]  /*d3c0*/  LOP3.LUT R7, R7, 0xff, RZ, 0xc0, !PT ;  /* 0x000000ff07077812 */ /* 0x000fc600078ec0ff */
[----:B------:R-:W-:Y:S02]  /*d3d0*/  LOP3.LUT R88, R6, R88, RZ, 0xc0, !PT ;  /* 0x0000005806587212 */ /* 0x000fe400078ec0ff */
[----:B------:R-:W-:Y:S02]  /*d3e0*/  LOP3.LUT R6, R9, 0xffff, RZ, 0xc0, !PT ;  /* 0x0000ffff09067812 */ /* 0x000fe400078ec0ff */
[----:B------:R-:W-:Y:S02]  /*d3f0*/  PRMT R30, R7, 0x5410, R10 ;  /* 0x00005410071e7816 */ /* 0x000fe4000000000a */
[----:B------:R-:W-:Y:S01]  /*d400*/  SHF.R.U32.HI R7, RZ, 0x8, R6 ;  /* 0x00000008ff077819 */ /* 0x000fe20000011606 */
[----:B---3--:R-:W-:Y:S01]  /*d410*/  IMAD.MOV.U32 R68, RZ, RZ, R55 ;  /* 0x000000ffff447224 */ /* 0x008fe200078e0037 */
[----:B------:R-:W-:Y:S01]  /*d420*/  LOP3.LUT R6, R9, 0xff, RZ, 0xc0, !PT ;  /* 0x000000ff09067812 */ /* 0x000fe200078ec0ff */
[----:B------:R-:W-:Y:S02]  /*d430*/  IMAD.MOV.U32 R55, RZ, RZ, R42 ;  /* 0x000000ffff377224 */ /* 0x000fe400078e002a */
[----:B------:R-:W-:Y:S01]  /*d440*/  IMAD.MOV.U32 R42, RZ, RZ, R45 ;  /* 0x000000ffff2a7224 */ /* 0x000fe200078e002d */
[----:B------:R-:W-:Y:S01]  /*d450*/  PRMT R45, R6, 0x5410, R7 ;  /* 0x00005410062d7816 */ /* 0x000fe20000000007 */
[----:B------:R-:W-:Y:S01]  /*d460*/  IMAD.MOV.U32 R56, RZ, RZ, R57 ;  /* 0x000000ffff387224 */ /* 0x000fe200078e0039 */
[----:B------:R-:W-:-:S02]  /*d470*/  HSET2.LE.AND R6, R34, R3, PT ;  /* 0x0000000322067233 */ /* 0x000fc40003803000 */
[--C-:B------:R-:W-:Y:S02]  /*d480*/  SHF.R.U32.HI R7, RZ, 0x10, R9.reuse ;  /* 0x00000010ff077819 */ /* 0x100fe40000011609 */
[----:B------:R-:W-:Y:S02]  /*d490*/  SHF.R.U32.HI R9, RZ, 0x18, R9 ;  /* 0x00000018ff097819 */ /* 0x000fe40000011609 */
[----:B------:R-:W-:Y:S02]  /*d4a0*/  LOP3.LUT R7, R7, 0xff, RZ, 0xc0, !PT ;  /* 0x000000ff07077812 */ /* 0x000fe400078ec0ff */
[----:B------:R-:W-:Y:S02]  /*d4b0*/  LOP3.LUT R89, R6, R56, RZ, 0xc0, !PT ;  /* 0x0000003806597212 */ /* 0x000fe400078ec0ff */
[----:B------:R-:W-:Y:S02]  /*d4c0*/  LOP3.LUT R6, R8, 0xffff, RZ, 0xc0, !PT ;  /* 0x0000ffff08067812 */ /* 0x000fe400078ec0ff */
[----:B------:R-:W-:-:S02]  /*d4d0*/  PRMT R32, R7, 0x5410, R9 ;  /* 0x0000541007207816 */ /* 0x000fc40000000009 */
[----:B------:R-:W-:Y:S02]  /*d4e0*/  SHF.R.U32.HI R7, RZ, 0x8, R6 ;  /* 0x00000008ff077819 */ /* 0x000fe40000011606 */
[----:B------:R-:W-:Y:S01]  /*d4f0*/  LOP3.LUT R6, R8, 0xff, RZ, 0xc0, !PT ;  /* 0x000000ff08067812 */ /* 0x000fe200078ec0ff */
[----:B------:R-:W-:Y:S02]  /*d500*/  IMAD.MOV.U32 R59, RZ, RZ, R55 ;  /* 0x000000ffff3b7224 */ /* 0x000fe400078e0037 */
[----:B------:R-:W-:Y:S01]  /*d510*/  IMAD.MOV.U32 R55, RZ, RZ, R44 ;  /* 0x000000ffff377224 */ /* 0x000fe200078e002c */
[----:B------:R-:W-:Y:S02]  /*d520*/  PRMT R44, R6, 0x5410, R7 ;  /* 0x00005410062c7816 */ /* 0x000fe40000000007 */
[--C-:B------:R-:W-:Y:S02]  /*d530*/  SHF.R.U32.HI R6, RZ, 0x10, R8.reuse ;  /* 0x00000010ff067819 */ /* 0x100fe40000011608 */
[----:B------:R-:W-:-:S02]  /*d540*/  SHF.R.U32.HI R7, RZ, 0x18, R8 ;  /* 0x00000018ff077819 */ /* 0x000fc40000011608 */
[----:B------:R-:W-:-:S04]  /*d550*/  LOP3.LUT R6, R6, 0xff, RZ, 0xc0, !PT ;  /* 0x000000ff06067812 */ /* 0x000fc800078ec0ff */
[----:B------:R-:W-:Y:S02]  /*d560*/  PRMT R29, R6, 0x5410, R7 ;  /* 0x00005410061d7816 */ /* 0x000fe40000000007 */
[--C-:B------:R-:W-:Y:S01]  /*d570*/  HSET2.LE.AND R6, R37, R3.reuse, PT ;  /* 0x0000000325067233 */ /* 0x100fe20003803000 */
[----:B------:R-:W-:Y:S01]  /*d580*/  IMAD.MOV.U32 R66, RZ, RZ, R108 ;  /* 0x000000ffff427224 */ /* 0x000fe200078e006c */
[--C-:B------:R-:W-:Y:S01]  /*d590*/  HSET2.LE.AND R7, R27, R3.reuse, PT ;  /* 0x000000031b077233 */ /* 0x100fe20003803000 */
[----:B------:R-:W-:Y:S02]  /*d5a0*/  IMAD.MOV.U32 R120, RZ, RZ, R59 ;  /* 0x000000ffff787224 */ /* 0x000fe400078e003b */
[----:B------:R-:W-:Y:S01]  /*d5b0*/  LOP3.LUT R112, R6, R112, RZ, 0xc0, !PT ;  /* 0x0000007006707212 */ /* 0x000fe200078ec0ff */
[----:B------:R-:W-:Y:S01]  /*d5c0*/  IMAD.MOV.U32 R108, RZ, RZ, R215 ;  /* 0x000000ffff6c7224 */ /* 0x000fe200078e00d7 */
[----:B------:R-:W-:Y:S02]  /*d5d0*/  HSET2.LE.AND R6, R26, R3, PT ;  /* 0x000000031a067233 */ /* 0x000fe40003803000 */
[----:B------:R-:W-:Y:S01]  /*d5e0*/  LOP3.LUT R9, R25, UR28, R16, 0x96, !PT ;  /* 0x0000001c19097c12 */ /* 0x000fe2000f8e9610 */
[----:B------:R-:W-:-:S02]  /*d5f0*/  IMAD.MOV.U32 R197, RZ, RZ, R120 ;  /* 0x000000ffffc57224 */ /* 0x000fc400078e0078 */
[----:B------:R-:W-:Y:S01]  /*d600*/  IMAD.MOV.U32 R40, RZ, RZ, R108 ;  /* 0x000000ffff287224 */ /* 0x000fe200078e006c */
[----:B------:R-:W-:Y:S01]  /*d610*/  LOP3.LUT R108, R7, R96, RZ, 0xc0, !PT ;  /* 0x00000060076c7212 */ /* 0x000fe200078ec0ff */
[----:B------:R-:W-:Y:S01]  /*d620*/  IMAD.MOV.U32 R120, RZ, RZ, R109 ;  /* 0x000000ffff787224 */ /* 0x000fe200078e006d */
[----:B------:R-:W-:Y:S01]  /*d630*/  LOP3.LUT R109, R6, R76, RZ, 0xc0, !PT ;  /* 0x0000004c066d7212 */ /* 0x000fe200078ec0ff */
[----:B------:R-:W-:Y:S01]  /*d640*/  IMAD.WIDE.U32 R6, R9, -0x2daee0ad, RZ ;  /* 0xd2511f5309067825 */ /* 0x000fe200078e00ff */
[----:B------:R-:W-:Y:S02]  /*d650*/  HSET2.LE.AND R8, R36, R3, PT ;  /* 0x0000000324087233 */ /* 0x000fe40003803000 */
[----:B------:R-:W-:Y:S02]  /*d660*/  LOP3.LUT R10, R15, UR26, R24, 0x96, !PT ;  /* 0x0000001a0f0a7c12 */ /* 0x000fe4000f8e9618 */
[----:B------:R-:W-:Y:S02]  /*d670*/  LOP3.LUT R7, R7, UR17, R18, 0x96, !PT ;  /* 0x0000001107077c12 */ /* 0x000fe4000f8e9612 */
[----:B------:R-:W-:Y:S01]  /*d680*/  LOP3.LUT R113, R8, R113, RZ, 0xc0, !PT ;  /* 0x0000007108717212 */ /* 0x000fe200078ec0ff */
        /* <DEDUP_REMOVED lines=20> */
[----:B------:R-:W-:Y:S01]  /*d7d0*/  HSET2.LE.AND R6, R28, R3, PT ;  /* 0x000000031c067233 */ /* 0x000fe20003803000 */
[----:B------:R-:W-:Y:S01]  /*d7e0*/  IMAD.MOV.U32 R28, RZ, RZ, R110 ;  /* 0x000000ffff1c7224 */ /* 0x000fe200078e006e */
[----:B------:R-:W-:-:S03]  /*d7f0*/  LOP3.LUT R7, R7, 0xff, RZ, 0xc0, !PT ;  /* 0x000000ff07077812 */ /* 0x000fc600078ec0ff */
[----:B------:R-:W-:Y:S02]  /*d800*/  LOP3.LUT R110, R6, R77, RZ, 0xc0, !PT ;  /* 0x0000004d066e7212 */ /* 0x000fe400078ec0ff */
[C---:B------:R-:W-:Y:S02]  /*d810*/  LOP3.LUT R6, R8.reuse, 0xffff, RZ, 0xc0, !PT ;  /* 0x0000ffff08067812 */ /* 0x040fe400078ec0ff */
[----:B------:R-:W-:Y:S02]  /*d820*/  PRMT R27, R7, 0x5410, R9 ;  /* 0x00005410071b7816 */ /* 0x000fe40000000009 */
        /* <DEDUP_REMOVED lines=9> */
[----:B------:R-:W-:Y:S01]  /*d8c0*/  LOP3.LUT R8, R7, UR32, R12, 0x96, !PT ;  /* 0x0000002007087c12 */ /* 0x000fe2000f8e960c */
[----:B------:R-:W-:Y:S01]  /*d8d0*/  IMAD.MOV.U32 R76, RZ, RZ, R111 ;  /* 0x000000ffff4c7224 */ /* 0x000fe200078e006f */
[----:B------:R-:W-:Y:S01]  /*d8e0*/  LOP3.LUT R111, R9, R165, RZ, 0xc0, !PT ;  /* 0x000000a5096f7212 */ /* 0x000fe200078ec0ff */
[----:B------:R-:W-:Y:S01]  /*d8f0*/  IMAD.MOV.U32 R57, RZ, RZ, R58 ;  /* 0x000000ffff397224 */ /* 0x000fe200078e003a */
[C---:B------:R-:W-:Y:S01]  /*d900*/  LOP3.LUT R9, R8.reuse, 0xffff, RZ, 0xc0, !PT ;  /* 0x0000ffff08097812 */ /* 0x040fe200078ec0ff */
[----:B------:R-:W-:Y:S02]  /*d910*/  IMAD.MOV.U32 R58, RZ, RZ, R66 ;  /* 0x000000ffff3a7224 */ /* 0x000fe400078e0042 */
[----:B------:R-:W-:Y:S01]  /*d920*/  IMAD.MOV.U32 R66, RZ, RZ, R139 ;  /* 0x000000ffff427224 */ /* 0x000fe200078e008b */
[----:B------:R-:W-:Y:S01]  /*d930*/  SHF.R.U32.HI R10, RZ, 0x8, R9 ;  /* 0x00000008ff0a7819 */ /* 0x000fe20000011609 */
[----:B------:R-:W-:Y:S01]  /*d940*/  IMAD.MOV.U32 R34, RZ, RZ, R55 ;  /* 0x000000ffff227224 */ /* 0x000fe200078e0037 */
[----:B------:R-:W-:Y:S01]  /*d950*/  LOP3.LUT R9, R8, 0xff, RZ, 0xc0, !PT ;  /* 0x000000ff08097812 */ /* 0x000fe200078ec0ff */
[----:B------:R-:W-:-:S02]  /*d960*/  IMAD.MOV.U32 R55, RZ, RZ, R66 ;  /* 0x000000ffff377224 */ /* 0x000fc400078e0042 */
[----:B------:R-:W-:Y:S01]  /*d970*/  IMAD.MOV.U32 R66, RZ, RZ, R43 ;  /* 0x000000ffff427224 */ /* 0x000fe200078e002b */
[----:B------:R-:W-:Y:S02]  /*d980*/  PRMT R43, R9, 0x5410, R10 ;  /* 0x00005410092b7816 */ /* 0x000fe4000000000a */
[--C-:B------:R-:W-:Y:S02]  /*d990*/  SHF.R.U32.HI R10, RZ, 0x10, R8.reuse ;  /* 0x00000010ff0a7819 */ /* 0x100fe40000011608 */
[----:B------:R-:W-:Y:S01]  /*d9a0*/  SHF.R.U32.HI R9, RZ, 0x18, R8 ;  /* 0x00000018ff097819 */ /* 0x000fe20000011608 */
[----:B------:R-:W-:Y:S01]  /*d9b0*/  IMAD.MOV.U32 R167, RZ, RZ, R120 ;  /* 0x000000ffffa77224 */ /* 0x000fe200078e0078 */
[----:B------:R-:W-:Y:S01]  /*d9c0*/  LOP3.LUT R8, R10, 0xff, RZ, 0xc0, !PT ;  /* 0x000000ff0a087812 */ /* 0x000fe200078ec0ff */
[----:B------:R-:W-:Y:S01]  /*d9d0*/  IMAD.MOV.U32 R120, RZ, RZ, R64 ;  /* 0x000000ffff787224 */ /* 0x000fe200078e0040 */
[----:B------:R-:W-:Y:S01]  /*d9e0*/  LOP3.LUT R7, R6, 0xffff, RZ, 0xc0, !PT ;  /* 0x0000ffff06077812 */ /* 0x000fe200078ec0ff */
[----:B------:R-:W-:Y:S01]  /*d9f0*/  IMAD.MOV.U32 R64, RZ, RZ, R42 ;  /* 0x000000ffff407224 */ /* 0x000fe200078e002a */
[----:B------:R-:W-:Y:S01]  /*da00*/  PRMT R42, R8, 0x5410, R9 ;  /* 0x00005410082a7816 */ /* 0x000fe20000000009 */
        /* <DEDUP_REMOVED lines=9> */
[--C-:B------:R-:W-:Y:S01]  /*daa0*/  SHF.R.U32.HI R8, RZ, 0x10, R6.reuse ;  /* 0x00000010ff087819 */ /* 0x100fe20000011606 */
[----:B------:R1:W5:Y:S01]  /*dab0*/  LDL.LU R216, [R1+0x31c] ;  /* 0x00031c0001d87983 */ /* 0x0003620000300800 */
[----:B------:R-:W-:-:S02]  /*dac0*/  SHF.R.U32.HI R7, RZ, 0x18, R6 ;  /* 0x00000018ff077819 */ /* 0x000fc40000011606 */
[----:B------:R-:W-:Y:S02]  /*dad0*/  LOP3.LUT R6, R8, 0xff, RZ, 0xc0, !PT ;  /* 0x000000ff08067812 */ /* 0x000fe400078ec0ff */
[----:B------:R-:W-:Y:S01]  /*dae0*/  LOP3.LUT R10, R15, UR26, R22, 0x96, !PT ;  /* 0x0000001a0f0a7c12 */ /* 0x000fe2000f8e9616 */
[----:B------:R-:W-:Y:S01]  /*daf0*/  IMAD.MOV.U32 R59, RZ, RZ, R56 ;  /* 0x000000ffff3b7224 */ /* 0x000fe200078e0038 */
[----:B------:R-:W-:Y:S01]  /*db00*/  PRMT R40, R6, 0x5410, R7 ;  /* 0x0000541006287816 */ /* 0x000fe20000000007 */
[----:B------:R-:W-:Y:S01]  /*db10*/  IMAD.MOV.U32 R165, RZ, RZ, R77 ;  /* 0x000000ffffa57224 */ /* 0x000fe200078e004d */
[--C-:B------:R-:W-:Y:S01]  /*db20*/  HSET2.LE.AND R6, R39, R3.reuse, PT ;  /* 0x0000000327067233 */ /* 0x100fe20003803000 */
[----:B------:R1:W5:Y:S01]  /*db30*/  LDL.LU R215, [R1+0x318] ;  /* 0x0003180001d77983 */ /* 0x0003620000300800 */
[----:B------:R-:W-:-:S03]  /*db40*/  HSET2.LE.AND R7, R35, R3, PT ;  /* 0x0000000323077233 */ /* 0x000fc60003803000 */
[----:B------:R-:W-:Y:S02]  /*db50*/  LOP3.LUT R96, R6, R166, RZ, 0xc0, !PT ;  /* 0x000000a606607212 */ /* 0x000fe400078ec0ff */
[--C-:B------:R-:W-:Y:S01]  /*db60*/  HSET2.LE.AND R8, R38, R3.reuse, PT ;  /* 0x0000000326087233 */ /* 0x100fe20003803000 */
[----:B------:R-:W-:Y:S01]  /*db70*/  IMAD.MOV.U32 R22, RZ, RZ, R58 ;  /* 0x000000ffff167224 */ /* 0x000fe200078e003a */
[----:B------:R-:W-:Y:S01]  /*db80*/  HSET2.LE.AND R6, R31, R3, PT ;  /* 0x000000031f067233 */ /* 0x000fe20003803000 */
[----:B------:R-:W-:Y:S01]  /*db90*/  IMAD.MOV.U32 R56, RZ, RZ, R68 ;  /* 0x000000ffff387224 */ /* 0x000fe200078e0044 */
[----:B------:R-:W-:Y:S01]  /*dba0*/  LOP3.LUT R98, R7, R98, RZ, 0xc0, !PT ;  /* 0x0000006207627212 */ /* 0x000fe200078ec0ff */
[----:B------:R1:W5:Y:S02]  /*dbb0*/  LDL.LU R214, [R1+0x314] ;  /* 0x0003140001d67983 */ /* 0x0003640000300800 */
[----:B------:R-:W-:Y:S01]  /*dbc0*/  LOP3.LUT R99, R6, R99, RZ, 0xc0, !PT ;  /* 0x0000006306637212 */ /* 0x000fe200078ec0ff */
[----:B------:R-:W-:Y:S01]  /*dbd0*/  IMAD.WIDE.U32 R6, R9, -0x2daee0ad, RZ ;  /* 0xd2511f5309067825 */ /* 0x000fe200078e00ff */
[----:B------:R-:W-:Y:S01]  /*dbe0*/  LOP3.LUT R97, R8, R97, RZ, 0xc0, !PT ;  /* 0x0000006108617212 */ /* 0x000fe200078ec0ff */
[----:B------:R1:W5:Y:S03]  /*dbf0*/  LDL.LU R139, [R1+0x310] ;  /* 0x00031000018b7983 */ /* 0x0003660000300800 */
[----:B------:R-:W-:Y:S01]  /*dc00*/  LOP3.LUT R7, R7, UR17, R18, 0x96, !PT ;  /* 0x0000001107077c12 */ /* 0x000fe2000f8e9612 */
[----:B------:R-:W-:Y:S01]  /*dc10*/  IMAD.WIDE.U32 R8, R10, -0x2daee0ad, RZ ;  /* 0xd2511f530a087825 */ /* 0x000fe200078e00ff */
[----:B------:R1:W5:Y:S03]  /*dc20*/  LDL.LU R137, [R1+0x30c] ;  /* 0x00030c0001897983 */ /* 0x0003660000300800 */
        /* <DEDUP_REMOVED lines=30> */
[----:B------:R-:W-:-:S04]  /*de10*/  LOP3.LUT R8, R7, UR32, R12, 0x96, !PT ;  /* 0x0000002007087c12 */ /* 0x000fc8000f8e960c */
        /* <DEDUP_REMOVED lines=15> */
[----:B------:R-:W-:Y:S02]  /*df10*/  PRMT R52, R6, 0x5410, R7 ;  /* 0x0000541006347816 */ /* 0x000fe40000000007 */
[----:B------:R-:W-:-:S05]  /*df20*/  LOP3.LUT R6, R21, UR28, R16, 0x96, !PT ;  /* 0x0000001c15067c12 */ /* 0x000fca000f8e9610 */
[----:B------:R-:W-:Y:S01]  /*df30*/  IMAD.WIDE.U32 R6, R6, -0x2daee0ad, RZ ;  /* 0xd2511f5306067825 */ /* 0x000fe200078e00ff */
[----:B------:R-:W-:-:S04]  /*df40*/  LOP3.LUT R10, R15, UR26, R20, 0x96, !PT ;  /* 0x0000001a0f0a7c12 */ /* 0x000fc8000f8e9614 */
[----:B------:R-:W-:Y:S01]  /*df50*/  LOP3.LUT R7, R7, UR17, R18, 0x96, !PT ;  /* 0x0000001107077c12 */ /* 0x000fe2000f8e9612 */
[----:B------:R-:W-:-:S04]  /*df60*/  IMAD.WIDE.U32 R10, R10, -0x2daee0ad, RZ ;  /* 0xd2511f530a0a7825 */ /* 0x000fc800078e00ff */
[----:B------:R-:W-:Y:S01]  /*df70*/  IMAD.WIDE.U32 R8, R7, -0x326172a9, RZ ;  /* 0xcd9e8d5707087825 */ /* 0x000fe200078e00ff */
[----:B------:R-:W-:-:S04]  /*df80*/  LOP3.LUT R11, R11, UR11, R6, 0x96, !PT ;  /* 0x0000000b0b0b7c12 */ /* 0x000fc8000f8e9606 */
        /* <DEDUP_REMOVED lines=8> */
[----:B------:R-:W-:-:S04]  /*e010*/  IMAD.WIDE.U32 R6, R6, -0x326172a9, RZ ;  /* 0xcd9e8d5706067825 */ /* 0x000fc800078e00ff */
[----:B------:R-:W-:Y:S01]  /*e020*/  IMAD.MOV.U32 R18, RZ, RZ, R76 ;  /* 0x000000ffff127224 */ /* 0x000fe200078e004c */
        /* <DEDUP_REMOVED lines=15> */
[----:B------:R-:W-:Y:S02]  /*e120*/  IMAD.MOV.U32 R68, RZ, RZ, R57 ;  /* 0x000000ffff447224 */ /* 0x000fe400078e0039 */
[----:B------:R-:W-:Y:S01]  /*e130*/  IMAD.MOV.U32 R57, RZ, RZ, R61 ;  /* 0x000000ffff397224 */ /* 0x000fe200078e003d */
[----:B------:R-:W-:Y:S02]  /*e140*/  SHF.R.U32.HI R8, RZ, 0x8, R7 ;  /* 0x00000008ff087819 */ /* 0x000fe40000011607 */
[----:B------:R-:W-:Y:S01]  /*e150*/  LOP3.LUT R7, R6, 0xff, RZ, 0xc0, !PT ;  /* 0x000000ff06077812 */ /* 0x000fe200078ec0ff */
[----:B------:R-:W-:Y:S02]  /*e160*/  IMAD.MOV.U32 R23, RZ, RZ, R68 ;  /* 0x000000ffff177224 */ /* 0x000fe400078e0044 */
[----:B------:R-:W-:Y:S01]  /*e170*/  IMAD.MOV.U32 R68, RZ, RZ, R57 ;  /* 0x000000ffff447224 */ /* 0x000fe200078e0039 */
[----:B------:R-:W-:-:S02]  /*e180*/  PRMT R57, R7, 0x5410, R8 ;  /* 0x0000541007397816 */ /* 0x000fc40000000008 */
[----:B------:R-:W-:Y:S01]  /*e190*/  SHF.R.U32.HI R7, RZ, 0x10, R6 ;  /* 0x00000010ff077819 */ /* 0x000fe20000011606 */
[----:B------:R-:W-:-:S03]  /*e1a0*/  IMAD.MOV.U32 R39, RZ, RZ, R56 ;  /* 0x000000ffff277224 */ /* 0x000fc600078e0038 */
[----:B------:R-:W-:Y:S01]  /*e1b0*/  LOP3.LUT R8, R7, 0xff, RZ, 0xc0, !PT ;  /* 0x000000ff07087812 */ /* 0x000fe200078ec0ff */
[----:B------:R-:W-:Y:S01]  /*e1c0*/  IMAD.MOV.U32 R14, RZ, RZ, R39 ;  /* 0x000000ffff0e7224 */ /* 0x000fe200078e0027 */
[----:B------:R-:W-:Y:S01]  /*e1d0*/  HSET2.LE.AND R7, R48, R3, PT ;  /* 0x0000000330077233 */ /* 0x000fe20003803000 */
[----:B------:R-:W-:Y:S02]  /*e1e0*/  IMAD.MOV.U32 R39, RZ, RZ, R169 ;  /* 0x000000ffff277224 */ /* 0x000fe400078e00a9 */
[----:B------:R-:W-:Y:S02]  /*e1f0*/  IMAD.MOV.U32 R166, RZ, RZ, R28 ;  /* 0x000000ffffa67224 */ /* 0x000fe400078e001c */
[----:B------:R-:W-:Y:S01]  /*e200*/  IMAD.MOV.U32 R169, RZ, RZ, R212 ;  /* 0x000000ffffa97224 */ /* 0x000fe200078e00d4 */
[----:B--2---:R-:W-:Y:S01]  /*e210*/  LEA R212, R2, UR4, 0x1 ;  /* 0x0000000402d47c11 */ /* 0x004fe2000f8e08ff */
[----:B------:R-:W-:Y:S01]  /*e220*/  IMAD.MOV.U32 R28, RZ, RZ, R34 ;  /* 0x000000ffff1c7224 */ /* 0x000fe200078e0022 */
[----:B------:R-:W-:Y:S01]  /*e230*/  LOP3.LUT R34, R7, R158, RZ, 0xc0, !PT ;  /* 0x0000009e07227212 */ /* 0x000fe200078ec0ff */
        /* <DEDUP_REMOVED lines=8> */
[----:B------:R-:W2:Y:S01]  /*e2c0*/  LDSM.16.MT88.4 R48, [R212+0x4000] ;  /* 0x00400000d430783b */ /* 0x000ea20000004200 */
[----:B------:R-:W-:Y:S02]  /*e2d0*/  SHF.R.U32.HI R9, RZ, 0x18, R6 ;  /* 0x00000018ff097819 */ /* 0x000fe40000011606 */
[--C-:B------:R-:W-:Y:S02]  /*e2e0*/  HSET2.LE.AND R6, R47, R3.reuse, PT ;  /* 0x000000032f067233 */ /* 0x100fe40003803000 */
[----:B------:R-:W-:-:S03]  /*e2f0*/  HSET2.LE.AND R7, R46, R3, PT ;  /* 0x000000032e077233 */ /* 0x000fc60003803000 */
[----:B------:R-:W-:Y:S02]  /*e300*/  LOP3.LUT R35, R6, R156, RZ, 0xc0, !PT ;  /* 0x0000009c06237212 */ /* 0x000fe400078ec0ff */
[--C-:B------:R-:W-:Y:S02]  /*e310*/  HSET2.LE.AND R6, R30, R3.reuse, PT ;  /* 0x000000031e067233 */ /* 0x100fe40003803000 */
[----:B------:R-:W-:Y:S02]  /*e320*/  LOP3.LUT R30, R7, R152, RZ, 0xc0, !PT ;  /* 0x00000098071e7212 */ /* 0x000fe400078ec0ff */
[--C-:B------:R-:W-:Y:S02]  /*e330*/  HSET2.LE.AND R7, R44, R3.reuse, PT ;  /* 0x000000032c077233 */ /* 0x100fe40003803000 */
[----:B------:R-:W-:Y:S02]  /*e340*/  LOP3.LUT R31, R6, R151, RZ, 0xc0, !PT ;  /* 0x00000097061f7212 */ /* 0x000fe400078ec0ff */
[----:B------:R-:W-:-:S02]  /*e350*/  HSET2.LE.AND R6, R45, R3, PT ;  /* 0x000000032d067233 */ /* 0x000fc40003803000 */
[----:B------:R-:W3:Y:S01]  /*e360*/  LDSM.16.MT88.4 R44, [R212+0x4400] ;  /* 0x00440000d42c783b */ /* 0x000ee20000004200 */
[--C-:B------:R-:W-:Y:S01]  /*e370*/  HSET2.LE.AND R2, R32, R3.reuse, PT ;  /* 0x0000000320027233 */ /* 0x100fe20003803000 */
[----:B------:R-:W-:Y:S02]  /*e380*/  IMAD.MOV.U32 R15, RZ, RZ, R33 ;  /* 0x000000ffff0f7224 */ /* 0x000fe400078e0021 */
[----:B------:R-:W-:Y:S01]  /*e390*/  IMAD.MOV.U32 R20, RZ, RZ, R28 ;  /* 0x000000ffff147224 */ /* 0x000fe200078e001c */
[----:B------:R-:W-:Y:S01]  /*e3a0*/  LOP3.LUT R28, R7, R157, RZ, 0xc0, !PT ;  /* 0x0000009d071c7212 */ /* 0x000fe200078ec0ff */
[----:B------:R-:W-:Y:S01]  /*e3b0*/  IMAD.MOV.U32 R157, RZ, RZ, R14 ;  /* 0x000000ffff9d7224 */ /* 0x000fe200078e000e */
[----:B------:R-:W-:Y:S01]  /*e3c0*/  LOP3.LUT R33, R2, R159, RZ, 0xc0, !PT ;  /* 0x0000009f02217212 */ /* 0x000fe200078ec0ff */
[----:B------:R-:W-:Y:S02]  /*e3d0*/  IMAD.MOV.U32 R159, RZ, RZ, R15 ;  /* 0x000000ffff9f7224 */ /* 0x000fe400078e000f */
[----:B------:R-:W-:Y:S01]  /*e3e0*/  IMAD.MOV.U32 R61, RZ, RZ, R60 ;  /* 0x000000ffff3d7224 */ /* 0x000fe200078e003c */
[----:B--2---:R-:W-:Y:S01]  /*e3f0*/  HMMA.16816.F32 R12, R100, R48, RZ ;  /* 0x00000030640c723c */ /* 0x004fe200000018ff */
[----:B------:R-:W-:Y:S01]  /*e400*/  IMAD.MOV.U32 R60, RZ, RZ, R63 ;  /* 0x000000ffff3c7224 */ /* 0x000fe200078e003f */
[----:B------:R-:W-:Y:S01]  /*e410*/  LOP3.LUT R32, R6, R163, RZ, 0xc0, !PT ;  /* 0x000000a306207212 */ /* 0x000fe200078ec0ff */
[----:B------:R-:W-:Y:S01]  /*e420*/  IMAD.MOV.U32 R63, RZ, RZ, R136 ;  /* 0x000000ffff3f7224 */ /* 0x000fe200078e0088 */
[--C-:B------:R-:W-:Y:S01]  /*e430*/  HSET2.LE.AND R6, R29, R3.reuse, PT ;  /* 0x000000031d067233 */ /* 0x100fe20003803000 */
[----:B------:R1:W5:Y:S01]  /*e440*/  LDL.LU R136, [R1+0x308] ;  /* 0x0003080001887983 */ /* 0x0003620000300800 */
[----:B------:R-:W-:-:S02]  /*e450*/  HSET2.LE.AND R2, R26, R3, PT ;  /* 0x000000031a027233 */ /* 0x000fc40003803000 */
[--C-:B------:R-:W-:Y:S02]  /*e460*/  HSET2.LE.AND R7, R24, R3.reuse, PT ;  /* 0x0000000318077233 */ /* 0x100fe40003803000 */
[----:B------:R-:W-:Y:S02]  /*e470*/  LOP3.LUT R29, R6, R155, RZ, 0xc0, !PT ;  /* 0x0000009b061d7212 */ /* 0x000fe400078ec0ff */
[----:B------:R-:W-:Y:S02]  /*e480*/  LOP3.LUT R26, R2, R62, RZ, 0xc0, !PT ;  /* 0x0000003e021a7212 */ /* 0x000fe400078ec0ff */
[--C-:B------:R-:W-:Y:S02]  /*e490*/  HSET2.LE.AND R2, R27, R3.reuse, PT ;  /* 0x000000031b027233 */ /* 0x100fe40003803000 */
[----:B------:R-:W-:Y:S01]  /*e4a0*/  HSET2.LE.AND R6, R25, R3, PT ;  /* 0x0000000319067233 */ /* 0x000fe20003803000 */
[----:B------:R-:W-:Y:S01]  /*e4b0*/  IMAD.MOV.U32 R155, RZ, RZ, R11 ;  /* 0x000000ffff9b7224 */ /* 0x000fe200078e000b */
[----:B------:R-:W-:-:S02]  /*e4c0*/  PRMT R56, R8, 0x5410, R9 ;  /* 0x0000541008387816 */ /* 0x000fc40000000009 */
[----:B------:R-:W-:Y:S01]  /*e4d0*/  LOP3.LUT R25, R7, R71, RZ, 0xc0, !PT ;  /* 0x0000004707197212 */ /* 0x000fe200078ec0ff */
[----:B------:R-:W-:Y:S01]  /*e4e0*/  HMMA.16816.F32 R8, R32, R48, RZ ;  /* 0x000000302008723c */ /* 0x000fe200000018ff */
[----:B------:R-:W-:Y:S01]  /*e4f0*/  LOP3.LUT R27, R2, R69, RZ, 0xc0, !PT ;  /* 0x00000045021b7212 */ /* 0x000fe200078ec0ff */
[----:B------:R-:W-:Y:S01]  /*e500*/  IMAD.MOV.U32 R7, RZ, RZ, R61 ;  /* 0x000000ffff077224 */ /* 0x000fe200078e003d */
[----:B------:R-:W-:Y:S02]  /*e510*/  LOP3.LUT R24, R6, R150, RZ, 0xc0, !PT ;  /* 0x0000009606187212 */ /* 0x000fe400078ec0ff */
[--C-:B------:R-:W-:Y:S02]  /*e520*/  HSET2.LE.AND R2, R43, R3.reuse, PT ;  /* 0x000000032b027233 */ /* 0x100fe40003803000 */
[----:B------:R-:W-:Y:S01]  /*e530*/  IMAD.MOV.U32 R49, RZ, RZ, R60 ;  /* 0x000000ffff317224 */ /* 0x000fe200078e003c */
[----:B------:R-:W-:Y:S01]  /*e540*/  HSET2.LE.AND R6, R42, R3, PT ;  /* 0x000000032a067233 */ /* 0x000fe20003803000 */
[----:B------:R-:W-:-:S02]  /*e550*/  IMAD.MOV.U32 R48, RZ, RZ, R63 ;  /* 0x000000ffff307224 */ /* 0x000fc400078e003f */
[----:B---3--:R-:W-:Y:S01]  /*e560*/  HMMA.16816.F32 R60, R104, R44, R12 ;  /* 0x0000002c683c723c */ /* 0x008fe2000000180c */
[----:B------:R-:W-:Y:S01]  /*e570*/  IMAD.MOV.U32 R163, RZ, RZ, R20 ;  /* 0x000000ffffa37224 */ /* 0x000fe200078e0014 */
[----:B------:R-:W-:Y:S01]  /*e580*/  LOP3.LUT R20, R2, R149, RZ, 0xc0, !PT ;  /* 0x0000009502147212 */ /* 0x000fe200078ec0ff */
[----:B------:R-:W-:-:S04]  /*e590*/  IMAD.MOV.U32 R156, RZ, RZ, R21 ;  /* 0x000000ffff9c7224 */ /* 0x000fc800078e0015 */
[----:B------:R-:W-:Y:S02]  /*e5a0*/  IMAD.MOV.U32 R15, RZ, RZ, R213 ;  /* 0x000000ffff0f7224 */ /* 0x000fe400078e00d5 */
[----:B----4-:R-:W-:Y:S01]  /*e5b0*/  IMAD R213, R0, 0x2, R212 ;  /* 0x0000000200d57824 */ /* 0x010fe200078e02d4 */
[----:B------:R-:W-:Y:S02]  /*e5c0*/  LOP3.LUT R21, R6, R148, RZ, 0xc0, !PT ;  /* 0x0000009406157212 */ /* 0x000fe400078ec0ff */
[--C-:B------:R-:W-:Y:S02]  /*e5d0*/  HSET2.LE.AND R2, R41, R3.reuse, PT ;  /* 0x0000000329027233 */ /* 0x100fe40003803000 */
[----:B------:R-:W-:Y:S02]  /*e5e0*/  HSET2.LE.AND R6, R40, R3, PT ;  /* 0x0000000328067233 */ /* 0x000fe40003803000 */
[----:B------:R-:W2:Y:S01]  /*e5f0*/  LDSM.16.MT88.4 R40, [R213+0x4000] ;  /* 0x00400000d528783b */ /* 0x000ea20000004200 */
[----:B------:R-:W-:-:S02]  /*e600*/  IMAD.MOV.U32 R14, RZ, RZ, R70 ;  /* 0x000000ffff0e7224 */ /* 0x000fc400078e0046 */
[----:B------:R-:W-:Y:S01]  /*e610*/  IMAD.MOV.U32 R151, RZ, RZ, R23 ;  /* 0x000000ffff977224 */ /* 0x000fe200078e0017 */
[----:B------:R-:W-:Y:S01]  /*e620*/  LOP3.LUT R23, R6, R147, RZ, 0xc0, !PT ;  /* 0x0000009306177212 */ /* 0x000fe200078ec0ff */
[----:B------:R-:W-:Y:S01]  /*e630*/  IMAD.MOV.U32 R152, RZ, RZ, R22 ;  /* 0x000000ffff987224 */ /* 0x000fe200078e0016 */
[----:B------:R-:W-:Y:S01]  /*e640*/  LOP3.LUT R22, R2, R146, RZ, 0xc0, !PT ;  /* 0x0000009202167212 */ /* 0x000fe200078ec0ff */
[----:B------:R-:W-:Y:S02]  /*e650*/  IMAD.MOV.U32 R150, RZ, RZ, R68 ;  /* 0x000000ffff967224 */ /* 0x000fe400078e0044 */
[----:B------:R-:W-:Y:S01]  /*e660*/  IMAD.MOV.U32 R147, RZ, RZ, R14 ;  /* 0x000000ffff937224 */ /* 0x000fe200078e000e */
[--C-:B------:R-:W-:Y:S01]  /*e670*/  HSET2.LE.AND R0, R38, R3.reuse, PT ;  /* 0x0000000326007233 */ /* 0x100fe20003803000 */
[----:B------:R-:W-:Y:S01]  /*e680*/  IMAD.MOV.U32 R14, RZ, RZ, R48 ;  /* 0x000000ffff0e7224 */ /* 0x000fe200078e0030 */
[----:B------:R-:W-:Y:S01]  /*e690*/  HSET2.LE.AND R2, R19, R3, PT ;  /* 0x0000000313027233 */ /* 0x000fe20003803000 */
[----:B------:R-:W-:-:S02]  /*e6a0*/  IMAD.MOV.U32 R13, RZ, RZ, R15 ;  /* 0x000000ffff0d7224 */ /* 0x000fc400078e000f */
[----:B------:R-:W-:Y:S02]  /*e6b0*/  IMAD.MOV.U32 R48, RZ, RZ, R16 ;  /* 0x000000ffff307224 */ /* 0x000fe400078e0010 */
[----:B------:R-:W-:Y:S01]  /*e6c0*/  IMAD.MOV.U32 R15, RZ, RZ, R7 ;  /* 0x000000ffff0f7224 */ /* 0x000fe200078e0007 */
[----:B------:R-:W-:Y:S01]  /*e6d0*/  HMMA.16816.F32 R68, R28, R44, R8 ;  /* 0x0000002c1c44723c */ /* 0x000fe20000001808 */
[----:B------:R-:W-:Y:S02]  /*e6e0*/  IMAD.MOV.U32 R7, RZ, RZ, R150 ;  /* 0x000000ffff077224 */ /* 0x000fe400078e0096 */
[----:B------:R-:W-:Y:S01]  /*e6f0*/  IMAD.MOV.U32 R150, RZ, RZ, R158 ;  /* 0x000000ffff967224 */ /* 0x000fe200078e009e */
[----:B------:R-:W-:Y:S01]  /*e700*/  LOP3.LUT R19, R2, R74, RZ, 0xc0, !PT ;  /* 0x0000004a02137212 */ /* 0x000fe200078ec0ff */
[----:B------:R-:W-:Y:S01]  /*e710*/  IMAD.MOV.U32 R158, RZ, RZ, R18 ;  /* 0x000000ffff9e7224 */ /* 0x000fe200078e0012 */
[----:B------:R-:W-:Y:S01]  /*e720*/  LOP3.LUT R18, R0, R75, RZ, 0xc0, !PT ;  /* 0x0000004b00127212 */ /* 0x000fe200078ec0ff */
[----:B------:R-:W-:Y:S01]  /*e730*/  IMAD.MOV.U32 R45, RZ, RZ, R48 ;  /* 0x000000ffff2d7224 */ /* 0x000fe200078e0030 */
[--C-:B------:R-:W-:Y:S01]  /*e740*/  HSET2.LE.AND R0, R37, R3.reuse, PT ;  /* 0x0000000325007233 */ /* 0x100fe20003803000 */
[----:B------:R-:W-:Y:S01]  /*e750*/  IMAD.MOV.U32 R48, RZ, RZ, R49 ;  /* 0x000000ffff307224 */ /* 0x000fe200078e0031 */
[----:B------:R-:W-:Y:S01]  /*e760*/  HSET2.LE.AND R2, R36, R3, PT ;  /* 0x0000000324027233 */ /* 0x000fe20003803000 */
[----:B------:R-:W-:-:S02]  /*e770*/  IMAD.MOV.U32 R49, RZ, RZ, R39 ;  /* 0x000000ffff317224 */ /* 0x000fc400078e0027 */
[----:B------:R-:W3:Y:S01]  /*e780*/  LDSM.16.MT88.4 R36, [R213+0x4400] ;  /* 0x00440000d524783b */ /* 0x000ee20000004200 */
[--C-:B------:R-:W-:Y:S01]  /*e790*/  HSET2.LE.AND R6, R17, R3.reuse, PT ;  /* 0x0000000311067233 */ /* 0x100fe20003803000 */
[----:B------:R-:W-:Y:S01]  /*e7a0*/  IMAD.MOV.U32 R146, RZ, RZ, R7 ;  /* 0x000000ffff927224 */ /* 0x000fe200078e0007 */
[----:B------:R-:W-:Y:S01]  /*e7b0*/  LOP3.LUT R16, R0, R145, RZ, 0xc0, !PT ;  /* 0x0000009100107212 */ /* 0x000fe200078ec0ff */
[----:B------:R-:W-:Y:S01]  /*e7c0*/  IMAD.MOV.U32 R7, RZ, RZ, R55 ;  /* 0x000000ffff077224 */ /* 0x000fe200078e0037 */
[----:B------:R-:W-:Y:S02]  /*e7d0*/  LOP3.LUT R17, R2, R144, RZ, 0xc0, !PT ;  /* 0x0000009002117212 */ /* 0x000fe400078ec0ff */
[----:B------:R-:W-:Y:S02]  /*e7e0*/  LOP3.LUT R12, R6, R73, RZ, 0xc0, !PT ;  /* 0x00000049060c7212 */ /* 0x000fe400078ec0ff */
[--C-:B------:R-:W-:Y:S02]  /*e7f0*/  HSET2.LE.AND R0, R54, R3.reuse, PT ;  /* 0x0000000336007233 */ /* 0x100fe40003803000 */
[----:B------:R-:W-:-:S02]  /*e800*/  HSET2.LE.AND R2, R53, R3, PT ;  /* 0x0000000335027233 */ /* 0x000fc40003803000 */
[----:B------:R-:W-:Y:S02]  /*e810*/  HSET2.LE.AND R6, R52, R3, PT ;  /* 0x0000000334067233 */ /* 0x000fe40003803000 */
[-C--:B--2---:R-:W-:Y:S01]  /*e820*/  HMMA.16816.F32 R52, R100, R40.reuse, RZ ;  /* 0x000000286434723c */ /* 0x084fe200000018ff */
[----:B------:R-:W-:Y:S02]  /*e830*/  IMAD.MOV.U32 R11, RZ, RZ, R15 ;  /* 0x000000ffff0b7224 */ /* 0x000fe400078e000f */
[----:B------:R-:W-:Y:S01]  /*e840*/  LOP3.LUT R15, R6, R65, RZ, 0xc0, !PT ;  /* 0x00000041060f7212 */ /* 0x000fe200078ec0ff */
[----:B------:R-:W-:Y:S02]  /*e850*/  IMAD.MOV.U32 R145, RZ, RZ, R13 ;  /* 0x000000ffff917224 */ /* 0x000fe400078e000d */
[----:B------:R-:W-:Y:S01]  /*e860*/  IMAD.MOV.U32 R6, RZ, RZ, R11 ;  /* 0x000000ffff067224 */ /* 0x000fe200078e000b */
[----:B------:R-:W-:Y:S01]  /*e870*/  LOP3.LUT R13, R0, R72, RZ, 0xc0, !PT ;  /* 0x00000048000d7212 */ /* 0x000fe200078ec0ff */
[----:B------:R-:W-:Y:S01]  /*e880*/  HMMA.16816.F32 R8, R32, R40, RZ ;  /* 0x000000282008723c */ /* 0x000fe200000018ff */
[----:B------:R-:W-:-:S15]  /*e890*/  IMAD.MOV.U32 R144, RZ, RZ, R14 ;  /* 0x000000ffff907224 */ /* 0x000fde00078e000e */
[----:B---3--:R-:W-:Y:S06]  /*e8a0*/  HMMA.16816.F32 R72, R104, R36, R52 ;  /* 0x000000246848723c */ /* 0x008fec0000001834 */
[C---:B------:R-:W-:Y:S06]  /*e8b0*/  HMMA.16816.F32 R52, R32.reuse, R50, RZ ;  /* 0x000000322034723c */ /* 0x040fec00000018ff */
[----:B------:R-:W-:Y:S01]  /*e8c0*/  HMMA.16816.F32 R32, R32, R42, RZ ;  /* 0x0000002a2020723c */ /* 0x000fe200000018ff */
[----:B------:R-:W-:-:S02]  /*e8d0*/  LOP3.LUT R14, R2, R67, RZ, 0xc0, !PT ;  /* 0x00000043020e7212 */ /* 0x000fc400078ec0ff */
[--C-:B------:R-:W-:Y:S02]  /*e8e0*/  HSET2.LE.AND R0, R59, R3.reuse, PT ;  /* 0x000000033b007233 */ /* 0x100fe40003803000 */
[--C-:B------:R-:W-:Y:S01]  /*e8f0*/  HSET2.LE.AND R2, R58, R3.reuse, PT ;  /* 0x000000033a027233 */ /* 0x100fe20003803000 */
[----:B------:R-:W-:Y:S02]  /*e900*/  IMAD.MOV.U32 R149, RZ, RZ, R64 ;  /* 0x000000ffff957224 */ /* 0x000fe400078e0040 */
[----:B------:R-:W-:Y:S02]  /*e910*/  IMAD.MOV.U32 R148, RZ, RZ, R66 ;  /* 0x000000ffff947224 */ /* 0x000fe400078e0042 */
[----:B------:R-:W-:Y:S07]  /*e920*/  HMMA.16816.F32 R64, R28, R36, R8 ;  /* 0x000000241c40723c */ /* 0x000fee0000001808 */
[----:B------:R-:W-:Y:S01]  /*e930*/  LOP3.LUT R10, R0, R141, RZ, 0xc0, !PT ;  /* 0x0000008d000a7212 */ /* 0x000fe200078ec0ff */
[----:B------:R-:W-:Y:S01]  /*e940*/  IMAD.MOV.U32 R8, RZ, RZ, R48 ;  /* 0x000000ffff087224 */ /* 0x000fe200078e0030 */
[----:B------:R-:W-:Y:S01]  /*e950*/  LOP3.LUT R11, R2, R140, RZ, 0xc0, !PT ;  /* 0x0000008c020b7212 */ /* 0x000fe200078ec0ff */
[----:B------:R-:W-:Y:S01]  /*e960*/  IMAD.MOV.U32 R9, RZ, RZ, R49 ;  /* 0x000000ffff097224 */ /* 0x000fe200078e0031 */
[--C-:B------:R-:W-:Y:S01]  /*e970*/  HSET2.LE.AND R0, R57, R3.reuse, PT ;  /* 0x0000000339007233 */ /* 0x100fe20003803000 */
[----:B------:R-:W-:Y:S01]  /*e980*/  HMMA.16816.F32 R48, R100, R50, RZ ;  /* 0x000000326430723c */ /* 0x000fe200000018ff */
[----:B------:R-:W-:-:S05]  /*e990*/  HSET2.LE.AND R2, R56, R3, PT ;  /* 0x0000000338027233 */ /* 0x000fca0003803000 */
[C---:B------:R-:W-:Y:S06]  /*e9a0*/  HMMA.16816.F32 R56, R28.reuse, R46, R52 ;  /* 0x0000002e1c38723c */ /* 0x040fec0000001834 */
[----:B------:R-:W-:Y:S01]  /*e9b0*/  HMMA.16816.F32 R52, R28, R38, R32 ;  /* 0x000000261c34723c */ /* 0x000fe20000001820 */
[----:B------:R-:W2:Y:S04]  /*e9c0*/  LDSM.16.MT88.4 R32, [R212+0x4800] ;  /* 0x00480000d420783b */ /* 0x000ea80000004200 */
[----:B------:R-:W3:Y:S01]  /*e9d0*/  LDSM.16.MT88.4 R28, [R213+0x4800] ;  /* 0x00480000d51c783b */ /* 0x000ee20000004200 */
[----:B------:R-:W-:Y:S01]  /*e9e0*/  HMMA.16816.F32 R40, R100, R42, RZ ;  /* 0x0000002a6428723c */ /* 0x000fe200000018ff */
[----:B------:R-:W-:-:S05]  /*e9f0*/  IMAD.MOV.U32 R37, RZ, RZ, R45 ;  /* 0x000000ffff257224 */ /* 0x000fca00078e002d */
[----:B------:R-:W-:-:S15]  /*ea00*/  HMMA.16816.F32 R48, R104, R46, R48 ;  /* 0x0000002e6830723c */ /* 0x000fde0000001830 */
[----:B------:R-:W-:-:S03]  /*ea10*/  NOP ;  /* 0x0000000000007918 */ /* 0x000fc60000000000 */
[----:B------:R-:W-:Y:S01]  /*ea20*/  HMMA.16816.F32 R44, R104, R38, R40 ;  /* 0x00000026682c723c */ /* 0x000fe20000001828 */
[----:B------:R-:W4:Y:S06]  /*ea30*/  LDSM.16.MT88.4 R40, [R212+0x4c00] ;  /* 0x004c0000d428783b */ /* 0x000f2c0000004200 */
[----:B------:R-:W-:Y:S02]  /*ea40*/  IMAD.MOV.U32 R106, RZ, RZ, R37 ;  /* 0x000000ffff6a7224 */ /* 0x000fe400078e0025 */
[----:B------:R-:W1:Y:S01]  /*ea50*/  LDSM.16.MT88.4 R36, [R213+0x4c00] ;  /* 0x004c0000d524783b */ /* 0x000e620000004200 */
[C---:B--2---:R-:W-:Y:S06]  /*ea60*/  HMMA.16816.F32 R68, R24.reuse, R32, R68 ;  /* 0x000000201844723c */ /* 0x044fec0000001844 */
[C---:B---3--:R-:W-:Y:S06]  /*ea70*/  HMMA.16816.F32 R64, R24.reuse, R28, R64 ;  /* 0x0000001c1840723c */ /* 0x048fec0000001840 */
[C---:B------:R-:W-:Y:S06]  /*ea80*/  HMMA.16816.F32 R56, R24.reuse, R34, R56 ;  /* 0x000000221838723c */ /* 0x040fec0000001838 */
[----:B------:R-:W-:Y:S06]  /*ea90*/  HMMA.16816.F32 R24, R24, R30, R52 ;  /* 0x0000001e1818723c */ /* 0x000fec0000001834 */
[C---:B------:R-:W-:Y:S06]  /*eaa0*/  HMMA.16816.F32 R60, R84.reuse, R32, R60 ;  /* 0x00000020543c723c */ /* 0x040fec000000183c */
[C---:B------:R-:W-:Y:S06]  /*eab0*/  HMMA.16816.F32 R52, R84.reuse, R34, R48 ;  /* 0x000000225434723c */ /* 0x040fec0000001830 */
[C---:B------:R-:W-:Y:S06]  /*eac0*/  HMMA.16816.F32 R32, R84.reuse, R28, R72 ;  /* 0x0000001c5420723c */ /* 0x040fec0000001848 */
[----:B------:R-:W-:Y:S06]  /*ead0*/  HMMA.16816.F32 R28, R84, R30, R44 ;  /* 0x0000001e541c723c */ /* 0x000fec000000182c */
[C---:B----4-:R-:W-:Y:S06]  /*eae0*/  HMMA.16816.F32 R72, R20.reuse, R40, R68 ;  /* 0x000000281448723c */ /* 0x050fec0000001844 */
[C---:B------:R-:W-:Y:S06]  /*eaf0*/  HMMA.16816.F32 R68, R20.reuse, R42, R56 ;  /* 0x0000002a1444723c */ /* 0x040fec0000001838 */
[C---:B-1----:R-:W-:Y:S06]  /*eb00*/  HMMA.16816.F32 R64, R20.reuse, R36, R64 ;  /* 0x000000241440723c */ /* 0x042fec0000001840 */
[----:B------:R-:W-:Y:S01]  /*eb10*/  HMMA.16816.F32 R48, R20, R38, R24 ;  /* 0x000000261430723c */ /* 0x000fe20000001818 */
[----:B------:R-:W1:Y:S04]  /*eb20*/  LDSM.16.MT88.4 R20, [R212+0x5000] ;  /* 0x00500000d414783b */ /* 0x000e680000004200 */
[----:B------:R-:W2:Y:S01]  /*eb30*/  LDSM.16.MT88.4 R24, [R213+0x5000] ;  /* 0x00500000d518783b */ /* 0x000ea20000004200 */
[C---:B------:R-:W-:Y:S06]  /*eb40*/  HMMA.16816.F32 R44, R92.reuse, R40, R60 ;  /* 0x000000285c2c723c */ /* 0x040fec000000183c */
[C---:B------:R-:W-:Y:S01]  /*eb50*/  HMMA.16816.F32 R56, R92.reuse, R36, R32 ;  /* 0x000000245c38723c */ /* 0x040fe20000001820 */
[----:B------:R-:W-:Y:S05]  /*eb60*/  LDSM.16.MT88.4 R32, [R213+0x5400] ;  /* 0x00540000d520783b */ /* 0x000fea0000004200 */
[C---:B------:R-:W-:Y:S06]  /*eb70*/  HMMA.16816.F32 R52, R92.reuse, R42, R52 ;  /* 0x0000002a5c34723c */ /* 0x040fec0000001834 */
[----:B------:R-:W-:Y:S01]  /*eb80*/  HMMA.16816.F32 R60, R92, R38, R28 ;  /* 0x000000265c3c723c */ /* 0x000fe2000000181c */
[----:B------:R-:W3:Y:S04]  /*eb90*/  LDSM.16.MT88.4 R28, [R212+0x5400] ;  /* 0x00540000d41c783b */ /* 0x000ee80000004200 */
[----:B------:R-:W-:Y:S04]  /*eba0*/  STG.E.U16 desc[UR20][R80.64+0x20], R227 ;  /* 0x000020e350007986 */ /* 0x000fe8000c101514 */
[----:B------:R-:W-:Y:S01]  /*ebb0*/  STG.E.U16 desc[UR20][R80.64+0x22], R226 ;  /* 0x000022e250007986 */ /* 0x000fe2000c101514 */
[----:B-1----:R-:W-:Y:S06]  /*ebc0*/  HMMA.16816.F32 R40, R88, R20, R44 ;  /* 0x000000145828723c */ /* 0x002fec000000182c */
[C---:B--2---:R-:W-:Y:S06]  /*ebd0*/  HMMA.16816.F32 R64, R16.reuse, R24, R64 ;  /* 0x000000181040723c */ /* 0x044fec0000001840 */
[----:B------:R-:W-:Y:S06]  /*ebe0*/  HMMA.16816.F32 R48, R16, R26, R48 ;  /* 0x0000001a1030723c */ /* 0x000fec0000001830 */
[----:B------:R-:W-:Y:S01]  /*ebf0*/  HMMA.16816.F32 R44, R88, R24, R56 ;  /* 0x00000018582c723c */ /* 0x000fe20000001838 */
[----:B------:R-:W-:Y:S05]  /*ec00*/  STG.E.U16 desc[UR20][R78.64+0x20], R211 ;  /* 0x000020d34e007986 */ /* 0x000fea000c101514 */
[----:B------:R-:W-:Y:S01]  /*ec10*/  HMMA.16816.F32 R72, R16, R20, R72 ;  /* 0x000000141048723c */ /* 0x000fe20000001848 */
[----:B------:R-:W-:-:S05]  /*ec20*/  IMAD.MOV.U32 R56, RZ, RZ, R171 ;  /* 0x000000ffff387224 */ /* 0x000fca00078e00ab */
[-C--:B------:R-:W-:Y:S01]  /*ec30*/  HMMA.16816.F32 R68, R16, R22.reuse, R68 ;  /* 0x000000161044723c */ /* 0x080fe20000001844 */
[----:B------:R-:W-:Y:S05]  /*ec40*/  STG.E.U16 desc[UR20][R78.64+0x22], R224 ;  /* 0x000022e04e007986 */ /* 0x000fea000c101514 */
[C---:B------:R-:W-:Y:S06]  /*ec50*/  HMMA.16816.F32 R36, R88.reuse, R22, R52 ;  /* 0x000000165824723c */ /* 0x040fec0000001834 */
[----:B------:R-:W-:Y:S01]  /*ec60*/  HMMA.16816.F32 R24, R88, R26, R60 ;  /* 0x0000001a5818723c */ /* 0x000fe2000000183c */
[----:B------:R-:W-:Y:S01]  /*ec70*/  IMAD.MOV.U32 R58, RZ, RZ, R165 ;  /* 0x000000ffff3a7224 */ /* 0x000fe200078e00a5 */
[----:B------:R-:W1:Y:S01]  /*ec80*/  LDSM.16.MT88.4 R16, [R212+0x5800] ;  /* 0x00580000d410783b */ /* 0x000e620000004200 */
[----:B------:R-:W-:-:S02]  /*ec90*/  IMAD.MOV.U32 R57, RZ, RZ, R167 ;  /* 0x000000ffff397224 */ /* 0x000fc400078e00a7 */
[----:B------:R-:W-:Y:S01]  /*eca0*/  IMAD.MOV.U32 R59, RZ, RZ, R146 ;  /* 0x000000ffff3b7224 */ /* 0x000fe200078e0092 */
[----:B------:R-:W2:Y:S01]  /*ecb0*/  LDSM.16.MT88.4 R20, [R213+0x5800] ;  /* 0x00580000d514783b */ /* 0x000ea20000004200 */
[----:B------:R-:W-:Y:S02]  /*ecc0*/  IMAD.MOV.U32 R60, RZ, RZ, R169 ;  /* 0x000000ffff3c7224 */ /* 0x000fe400078e00a9 */
[----:B------:R-:W-:Y:S02]  /*ecd0*/  IMAD.MOV.U32 R91, RZ, RZ, R164 ;  /* 0x000000ffff5b7224 */ /* 0x000fe400078e00a4 */
[----:B------:R-:W-:Y:S02]  /*ece0*/  IMAD.MOV.U32 R62, RZ, RZ, R168 ;  /* 0x000000ffff3e7224 */ /* 0x000fe400078e00a8 */
[----:B------:R-:W-:Y:S01]  /*ecf0*/  IMAD.MOV.U32 R61, RZ, RZ, R162 ;  /* 0x000000ffff3d7224 */ /* 0x000fe200078e00a2 */
[----:B------:R-:W-:Y:S01]  /*ed00*/  STG.E.U16 desc[UR20][R4.64+0x30], R91 ;  /* 0x0000305b04007986 */ /* 0x000fe2000c101514 */
[----:B------:R-:W-:-:S03]  /*ed10*/  IMAD.MOV.U32 R63, RZ, RZ, R170 ;  /* 0x000000ffff3f7224 */ /* 0x000fc600078e00aa */
[----:B------:R-:W-:Y:S01]  /*ed20*/  STG.E.U16 desc[UR20][R4.64+0x32], R60 ;  /* 0x0000323c04007986 */ /* 0x000fe2000c101514 */
[----:B------:R-:W-:-:S03]  /*ed30*/  IMAD.MOV.U32 R52, RZ, RZ, R147 ;  /* 0x000000ffff347224 */ /* 0x000fc600078e0093 */
[----:B------:R-:W-:Y:S01]  /*ed40*/  STG.E.U16 desc[UR20][R82.64+0x30], R61 ;  /* 0x0000303d52007986 */ /* 0x000fe2000c101514 */
[----:B------:R-:W-:-:S03]  /*ed50*/  IMAD.MOV.U32 R54, RZ, RZ, R144 ;  /* 0x000000ffff367224 */ /* 0x000fc600078e0090 */
[----:B------:R-:W-:Y:S01]  /*ed60*/  STG.E.U16 desc[UR20][R82.64+0x32], R62 ;  /* 0x0000323e52007986 */ /* 0x000fe2000c101514 */
[----:B------:R-:W-:-:S03]  /*ed70*/  IMAD.MOV.U32 R53, RZ, RZ, R145 ;  /* 0x000000ffff357224 */ /* 0x000fc600078e0091 */
[----:B------:R-:W-:Y:S04]  /*ed80*/  STG.E.U16 desc[UR20][R80.64+0x30], R210 ;  /* 0x000030d250007986 */ /* 0x000fe8000c101514 */
[----:B------:R-:W-:Y:S04]  /*ed90*/  STG.E.U16 desc[UR20][R80.64+0x32], R209 ;  /* 0x000032d150007986 */ /* 0x000fe8000c101514 */
[----:B------:R-:W-:Y:S04]  /*eda0*/  STG.E.U16 desc[UR20][R78.64+0x30], R207 ;  /* 0x000030cf4e007986 */ /* 0x000fe8000c101514 */
        /* <DEDUP_REMOVED lines=25> */
[----:B------:R-:W-:-:S03]  /*ef40*/  LOP3.LUT R143, R2, R143, RZ, 0xc0, !PT ;  /* 0x0000008f028f7212 */ /* 0x000fc600078ec0ff */
[----:B------:R-:W-:Y:S01]  /*ef50*/  STG.E.U16 desc[UR20][R4.64+0x60], R55 ;  /* 0x0000603704007986 */ /* 0x000fe2000c101514 */
[----:B------:R-:W-:-:S03]  /*ef60*/  IMAD.MOV.U32 R104, RZ, RZ, R9 ;  /* 0x000000ffff687224 */ /* 0x000fc600078e0009 */
[----:B------:R-:W-:Y:S01]  /*ef70*/  STG.E.U16 desc[UR20][R4.64+0x62], R92 ;  /* 0x0000625c04007986 */ /* 0x000fe2000c101514 */
[----:B------:R-:W-:-:S03]  /*ef80*/  IMAD.MOV.U32 R87, RZ, RZ, R6 ;  /* 0x000000ffff577224 */ /* 0x000fc600078e0006 */
[----:B------:R-:W-:Y:S01]  /*ef90*/  STG.E.U16 desc[UR20][R82.64+0x60], R93 ;  /* 0x0000605d52007986 */ /* 0x000fe2000c101514 */
[----:B------:R-:W-:-:S03]  /*efa0*/  LOP3.LUT R142, R0, R142, RZ, 0xc0, !PT ;  /* 0x0000008e008e7212 */ /* 0x000fc600078ec0ff */
[----:B------:R-:W-:Y:S01]  /*efb0*/  STG.E.U16 desc[UR20][R82.64+0x62], R94 ;  /* 0x0000625e52007986 */ /* 0x000fe2000c101514 */
[----:B------:R-:W-:Y:S01]  /*efc0*/  IMAD.MOV.U32 R105, RZ, RZ, R8 ;  /* 0x000000ffff697224 */ /* 0x000fe200078e0008 */
[----:B------:R-:W-:Y:S02]  /*efd0*/  LOP3.LUT R2, R76, 0xffff, RZ, 0xc0, !PT ;  /* 0x0000ffff4c027812 */ /* 0x000fe400078ec0ff */
[----:B------:R-:W-:Y:S01]  /*efe0*/  STG.E.U16 desc[UR20][R80.64+0x60], R195 ;  /* 0x000060c350007986 */ /* 0x000fe2000c101514 */
[----:B------:R-:W-:-:S03]  /*eff0*/  SHF.R.U32.HI R0, RZ, 0x10, R76 ;  /* 0x00000010ff007819 */ /* 0x000fc6000001164c */
[----:B------:R-:W-:Y:S01]  /*f000*/  STG.E.U16 desc[UR20][R80.64+0x62], R194 ;  /* 0x000062c250007986 */ /* 0x000fe2000c101514 */
[C---:B---3--:R-:W-:Y:S03]  /*f010*/  HMMA.16816.F32 R72, R12.reuse, R28, R72 ;  /* 0x0000001c0c48723c */ /* 0x048fe60000001848 */
[----:B------:R-:W-:Y:S04]  /*f020*/  STG.E.U16 desc[UR20][R78.64+0x60], R193 ;  /* 0x000060c14e007986 */ /* 0x000fe8000c101514 */
[----:B------:R-:W-:Y:S01]  /*f030*/  STG.E.U16 desc[UR20][R78.64+0x62], R192 ;  /* 0x000062c04e007986 */ /* 0x000fe2000c101514 */
[----:B------:R-:W-:Y:S03]  /*f040*/  HMMA.16816.F32 R68, R12, R30, R68 ;  /* 0x0000001e0c44723c */ /* 0x000fe60000001844 */
[----:B------:R-:W-:Y:S01]  /*f050*/  STG.E.U16 desc[UR20][R4.64+0x70], R95 ;  /* 0x0000705f04007986 */ /* 0x000fe2000c101514 */
[----:B------:R-:W-:-:S03]  /*f060*/  IMAD.MOV.U32 R100, RZ, RZ, R7 ;  /* 0x000000ffff647224 */ /* 0x000fc600078e0007 */
[----:B------:R-:W-:Y:S01]  /*f070*/  STG.E.U16 desc[UR20][R4.64+0x72], R84 ;  /* 0x0000725404007986 */ /* 0x000fe2000c101514 */
[C---:B------:R-:W-:Y:S01]  /*f080*/  HMMA.16816.F32 R64, R12.reuse, R32, R64 ;  /* 0x000000200c40723c */ /* 0x040fe20000001840 */
[----:B------:R-:W-:Y:S02]  /*f090*/  IMAD.MOV.U32 R107, RZ, RZ, R150 ;  /* 0x000000ffff6b7224 */ /* 0x000fe400078e0096 */
[----:B------:R-:W-:Y:S01]  /*f0a0*/  STG.E.U16 desc[UR20][R82.64+0x70], R85 ;  /* 0x0000705552007986 */ /* 0x000fe2000c101514 */
[----:B------:R-:W-:Y:S02]  /*f0b0*/  IMAD.MOV.U32 R102, RZ, RZ, R148 ;  /* 0x000000ffff667224 */ /* 0x000fe400078e0094 */
[----:B------:R-:W-:Y:S01]  /*f0c0*/  HMMA.16816.F32 R48, R12, R34, R48 ;  /* 0x000000220c30723c */ /* 0x000fe20000001830 */
[----:B------:R-:W-:Y:S01]  /*f0d0*/  STG.E.U16 desc[UR20][R82.64+0x72], R86 ;  /* 0x0000725652007986 */ /* 0x000fe2000c101514 */
[----:B------:R-:W-:Y:S01]  /*f0e0*/  IMAD.MOV.U32 R101, RZ, RZ, R149 ;  /* 0x000000ffff657224 */ /* 0x000fe200078e0095 */
[----:B------:R-:W-:-:S02]  /*f0f0*/  LOP3.LUT R7, R76, 0xff, RZ, 0xc0, !PT ;  /* 0x000000ff4c077812 */ /* 0x000fc400078ec0ff */
[----:B------:R-:W-:Y:S01]  /*f100*/  STG.E.U16 desc[UR20][R80.64+0x70], R191 ;  /* 0x000070bf50007986 */ /* 0x000fe2000c101514 */
[C---:B------:R-:W-:Y:S01]  /*f110*/  HMMA.16816.F32 R40, R112.reuse, R28, R40 ;  /* 0x0000001c7028723c */ /* 0x040fe20000001828 */
[----:B------:R-:W-:Y:S02]  /*f120*/  SHF.R.U32.HI R2, RZ, 0x8, R2 ;  /* 0x00000008ff027819 */ /* 0x000fe40000011602 */
[----:B------:R-:W-:Y:S01]  /*f130*/  STG.E.U16 desc[UR20][R80.64+0x72], R190 ;  /* 0x000072be50007986 */ /* 0x000fe2000c101514 */
[----:B------:R-:W-:Y:S02]  /*f140*/  SHF.R.U32.HI R8, RZ, 0x18, R76 ;  /* 0x00000018ff087819 */ /* 0x000fe4000001164c */
[----:B------:R-:W-:Y:S01]  /*f150*/  HMMA.16816.F32 R12, R112, R32, R44 ;  /* 0x00000020700c723c */ /* 0x000fe2000000182c */
[----:B------:R-:W-:Y:S01]  /*f160*/  STG.E.U16 desc[UR20][R78.64+0x70], R189 ;  /* 0x000070bd4e007986 */ /* 0x000fe2000c101514 */
[----:B------:R-:W-:-:S03]  /*f170*/  LOP3.LUT R6, R0, 0xff, RZ, 0xc0, !PT ;  /* 0x000000ff00067812 */ /* 0x000fc600078ec0ff */
[----:B------:R-:W-:Y:S01]  /*f180*/  STG.E.U16 desc[UR20][R78.64+0x72], R188 ;  /* 0x000072bc4e007986 */ /* 0x000fe2000c101514 */
[C---:B------:R-:W-:Y:S03]  /*f190*/  HMMA.16816.F32 R36, R112.reuse, R30, R36 ;  /* 0x0000001e7024723c */ /* 0x040fe60000001824 */
[----:B------:R-:W-:Y:S03]  /*f1a0*/  STG.E.U16 desc[UR20][R4.64+0x80], R87 ;  /* 0x0000805704007986 */ /* 0x000fe6000c101514 */
[----:B------:R-:W-:Y:S01]  /*f1b0*/  HMMA.16816.F32 R32, R112, R34, R24 ;  /* 0x000000227020723c */ /* 0x000fe20000001818 */
[----:B------:R-:W-:Y:S01]  /*f1c0*/  STG.E.U16 desc[UR20][R4.64+0x82], R104 ;  /* 0x0000826804007986 */ /* 0x000fe2000c101514 */
[----:B------:R-:W-:-:S03]  /*f1d0*/  IMAD.MOV.U32 R103, RZ, RZ, R151 ;  /* 0x000000ffff677224 */ /* 0x000fc600078e0097 */
[----:B------:R-:W-:Y:S01]  /*f1e0*/  STG.E.U16 desc[UR20][R82.64+0x80], R105 ;  /* 0x0000806952007986 */ /* 0x000fe2000c101514 */
[----:B------:R-:W-:-:S03]  /*f1f0*/  PRMT R0, R7, 0x5410, R2 ;  /* 0x0000541007007816 */ /* 0x000fc60000000002 */
[----:B------:R-:W-:Y:S01]  /*f200*/  STG.E.U16 desc[UR20][R82.64+0x82], R106 ;  /* 0x0000826a52007986 */ /* 0x000fe2000c101514 */
[----:B------:R-:W-:-:S03]  /*f210*/  PRMT R2, R6, 0x5410, R8 ;  /* 0x0000541006027816 */ /* 0x000fc60000000008 */
[----:B------:R-:W-:Y:S04]  /*f220*/  STG.E.U16 desc[UR20][R80.64+0x80], R187 ;  /* 0x000080bb50007986 */ /* 0x000fe8000c101514 */
[----:B------:R-:W-:Y:S04]  /*f230*/  STG.E.U16 desc[UR20][R80.64+0x82], R186 ;  /* 0x000082ba50007986 */ /* 0x000fe8000c101514 */
[----:B------:R-:W-:Y:S04]  /*f240*/  STG.E.U16 desc[UR20][R78.64+0x80], R184 ;  /* 0x000080b84e007986 */ /* 0x000fe8000c101514 */
[----:B------:R-:W-:Y:S04]  /*f250*/  STG.E.U16 desc[UR20][R78.64+0x82], R185 ;  /* 0x000082b94e007986 */ /* 0x000fe8000c101514 */
[----:B------:R-:W-:Y:S04]  /*f260*/  STG.E.U16 desc[UR20][R4.64+0x90], R107 ;  /* 0x0000906b04007986 */ /* 0x000fe8000c101514 */
[----:B------:R-:W-:Y:S04]  /*f270*/  STG.E.U16 desc[UR20][R4.64+0x92], R100 ;  /* 0x0000926404007986 */ /* 0x000fe8000c101514 */
[----:B------:R-:W-:Y:S04]  /*f280*/  STG.E.U16 desc[UR20][R82.64+0x90], R101 ;  /* 0x0000906552007986 */ /* 0x000fe8000c101514 */
[----:B------:R-:W-:Y:S04]  /*f290*/  STG.E.U16 desc[UR20][R82.64+0x92], R102 ;  /* 0x0000926652007986 */ /* 0x000fe8000c101514 */
[----:B------:R-:W3:Y:S04]  /*f2a0*/  LDSM.16.MT88.4 R164, [R212+0x5c00] ;  /* 0x005c0000d4a4783b */ /* 0x000ee80000004200 */
[----:B------:R-:W4:Y:S04]  /*f2b0*/  LDSM.16.MT88.4 R156, [R213+0x5c00] ;  /* 0x005c0000d59c783b */ /* 0x000f280000004200 */
[----:B------:R-:W-:Y:S04]  /*f2c0*/  STG.E.U16 desc[UR20][R80.64+0x90], R183 ;  /* 0x000090b750007986 */ /* 0x000fe8000c101514 */
[----:B------:R-:W-:Y:S01]  /*f2d0*/  STG.E.U16 desc[UR20][R80.64+0x92], R182 ;  /* 0x000092b650007986 */ /* 0x000fe2000c101514 */
[----:B------:R-:W-:-:S03]  /*f2e0*/  HSET2.LE.AND R0, R0, R3, PT ;  /* 0x0000000300007233 */ /* 0x000fc60003803000 */
[----:B------:R-:W-:Y:S01]  /*f2f0*/  STG.E.U16 desc[UR20][R78.64+0x90], R181 ;  /* 0x000090b54e007986 */ /* 0x000fe2000c101514 */
[----:B------:R-:W-:-:S03]  /*f300*/  HSET2.LE.AND R2, R2, R3, PT ;  /* 0x0000000302027233 */ /* 0x000fc60003803000 */
        /* <DEDUP_REMOVED lines=8> */
[----:B------:R-:W-:Y:S01]  /*f390*/  STG.E.U16 desc[UR20][R78.64+0xa2], R176 ;  /* 0x0000a2b04e007986 */ /* 0x000fe2000c101514 */
[----:B------:R-:W-:-:S03]  /*f3a0*/  LOP3.LUT R8, R0, R153, RZ, 0xc0, !PT ;  /* 0x0000009900087212 */ /* 0x000fc600078ec0ff */
[----:B------:R-:W-:Y:S01]  /*f3b0*/  STG.E.U16 desc[UR20][R4.64+0xb0], R249 ;  /* 0x0000b0f904007986 */ /* 0x000fe2000c101514 */
[----:B------:R-:W-:-:S03]  /*f3c0*/  LOP3.LUT R9, R2, R154, RZ, 0xc0, !PT ;  /* 0x0000009a02097212 */ /* 0x000fc600078ec0ff */
        /* <DEDUP_REMOVED lines=9> */
[----:B------:R-:W-:-:S03]  /*f460*/  LOP3.LUT R0, R77, 0xffff, RZ, 0xc0, !PT ;  /* 0x0000ffff4d007812 */ /* 0x000fc600078ec0ff */
[----:B------:R-:W-:Y:S04]  /*f470*/  STG.E.U16 desc[UR20][R82.64+0xc0], R241 ;  /* 0x0000c0f152007986 */ /* 0x000fe8000c101514 */
[----:B------:R-:W-:Y:S01]  /*f480*/  STG.E.U16 desc[UR20][R82.64+0xc2], R242 ;  /* 0x0000c2f252007986 */ /* 0x000fe2000c101514 */
[----:B------:R-:W-:-:S03]  /*f490*/  SHF.R.U32.HI R2, RZ, 0x10, R77 ;  /* 0x00000010ff027819 */ /* 0x000fc6000001164d */
[----:B------:R-:W-:Y:S04]  /*f4a0*/  STG.E.U16 desc[UR20][R80.64+0xc0], R138 ;  /* 0x0000c08a50007986 */ /* 0x000fe8000c101514 */
[----:B------:R-:W-:Y:S01]  /*f4b0*/  STG.E.U16 desc[UR20][R80.64+0xc2], R131 ;  /* 0x0000c28350007986 */ /* 0x000fe2000c101514 */
[C---:B-1----:R-:W-:Y:S03]  /*f4c0*/  HMMA.16816.F32 R152, R8.reuse, R16, R72 ;  /* 0x000000100898723c */ /* 0x042fe60000001848 */
[----:B------:R-:W-:Y:S04]  /*f4d0*/  STG.E.U16 desc[UR20][R78.64+0xc0], R130 ;  /* 0x0000c0824e007986 */ /* 0x000fe8000c101514 */
[----:B------:R-:W-:Y:S01]  /*f4e0*/  STG.E.U16 desc[UR20][R78.64+0xc2], R129 ;  /* 0x0000c2814e007986 */ /* 0x000fe2000c101514 */
[C---:B------:R-:W-:Y:S03]  /*f4f0*/  HMMA.16816.F32 R148, R8.reuse, R18, R68 ;  /* 0x000000120894723c */ /* 0x040fe60000001844 */
[----:B------:R-:W-:Y:S04]  /*f500*/  STG.E.U16 desc[UR20][R4.64+0xd0], R240 ;  /* 0x0000d0f004007986 */ /* 0x000fe8000c101514 */
[----:B------:R-:W-:Y:S01]  /*f510*/  STG.E.U16 desc[UR20][R4.64+0xd2], R239 ;  /* 0x0000d2ef04007986 */ /* 0x000fe2000c101514 */
[----:B--2---:R-:W-:Y:S03]  /*f520*/  HMMA.16816.F32 R144, R8, R20, R64 ;  /* 0x000000140890723c */ /* 0x004fe60000001840 */
[----:B------:R-:W-:Y:S01]  /*f530*/  STG.E.U16 desc[UR20][R82.64+0xd0], R237 ;  /* 0x0000d0ed52007986 */ /* 0x000fe2000c101514 */
[----:B------:R-:W-:-:S03]  /*f540*/  LOP3.LUT R7, R77, 0xff, RZ, 0xc0, !PT ;  /* 0x000000ff4d077812 */ /* 0x000fc600078ec0ff */
[----:B------:R-:W-:Y:S01]  /*f550*/  STG.E.U16 desc[UR20][R82.64+0xd2], R238 ;  /* 0x0000d2ee52007986 */ /* 0x000fe2000c101514 */
[----:B------:R-:W-:Y:S01]  /*f560*/  HMMA.16816.F32 R48, R8, R22, R48 ;  /* 0x000000160830723c */ /* 0x000fe20000001830 */
[----:B------:R-:W-:Y:S02]  /*f570*/  SHF.R.U32.HI R6, RZ, 0x8, R0 ;  /* 0x00000008ff067819 */ /* 0x000fe40000011600 */
[----:B------:R-:W-:Y:S01]  /*f580*/  STG.E.U16 desc[UR20][R80.64+0xd0], R128 ;  /* 0x0000d08050007986 */ /* 0x000fe2000c101514 */
[----:B------:R-:W-:Y:S02]  /*f590*/  LOP3.LUT R0, R2, 0xff, RZ, 0xc0, !PT ;  /* 0x000000ff02007812 */ /* 0x000fe400078ec0ff */
[----:B------:R-:W-:Y:S01]  /*f5a0*/  HMMA.16816.F32 R40, R108, R16, R40 ;  /* 0x000000106c28723c */ /* 0x000fe20000001828 */
[----:B------:R-:W-:Y:S01]  /*f5b0*/  STG.E.U16 desc[UR20][R80.64+0xd2], R127 ;  /* 0x0000d27f50007986 */ /* 0x000fe2000c101514 */
[----:B------:R-:W-:-:S03]  /*f5c0*/  SHF.R.U32.HI R8, RZ, 0x18, R77 ;  /* 0x00000018ff087819 */ /* 0x000fc6000001164d */
[----:B------:R-:W-:Y:S01]  /*f5d0*/  STG.E.U16 desc[UR20][R78.64+0xd0], R126 ;  /* 0x0000d07e4e007986 */ /* 0x000fe2000c101514 */
[C---:B------:R-:W-:Y:S03]  /*f5e0*/  HMMA.16816.F32 R12, R108.reuse, R20, R12 ;  /* 0x000000146c0c723c */ /* 0x040fe6000000180c */
[----:B------:R-:W-:Y:S03]  /*f5f0*/  STG.E.U16 desc[UR20][R78.64+0xd2], R125 ;  /* 0x0000d27d4e007986 */ /* 0x000fe6000c101514 */
[C---:B------:R-:W-:Y:S01]  /*f600*/  HMMA.16816.F32 R36, R108.reuse, R18, R36 ;  /* 0x000000126c24723c */ /* 0x040fe20000001824 */
[----:B------:R-:W-:Y:S04]  /*f610*/  STG.E.U16 desc[UR20][R4.64+0xe0], R236 ;  /* 0x0000e0ec04007986 */ /* 0x000fe8000c101514 */
[----:B------:R-:W-:Y:S01]  /*f620*/  STG.E.U16 desc[UR20][R4.64+0xe2], R235 ;  /* 0x0000e2eb04007986 */ /* 0x000fe2000c101514 */
[----:B------:R-:W-:Y:S03]  /*f630*/  HMMA.16816.F32 R32, R108, R22, R32 ;  /* 0x000000166c20723c */ /* 0x000fe60000001820 */
        /* <DEDUP_REMOVED lines=11> */
[----:B------:R1:W-:Y:S01]  /*f6f0*/  STG.E.U16 desc[UR20][R82.64+0xf2], R228 ;  /* 0x0000f2e452007986 */ /* 0x0003e2000c101514 */
[----:B------:R-:W-:-:S03]  /*f700*/  HSET2.LE.AND R0, R6, R3, PT ;  /* 0x0000000306007233 */ /* 0x000fc60003803000 */
[----:B------:R2:W-:Y:S04]  /*f710*/  STG.E.U16 desc[UR20][R80.64+0xf0], R119 ;  /* 0x0000f07750007986 */ /* 0x0005e8000c101514 */
[----:B------:R2:W-:Y:S01]  /*f720*/  STG.E.U16 desc[UR20][R80.64+0xf2], R118 ;  /* 0x0000f27650007986 */ /* 0x0005e2000c101514 */
[----:B------:R-:W-:-:S03]  /*f730*/  HSET2.LE.AND R3, R2, R3, PT ;  /* 0x0000000302037233 */ /* 0x000fc60003803000 */
[----:B------:R2:W-:Y:S04]  /*f740*/  STG.E.U16 desc[UR20][R78.64+0xf0], R117 ;  /* 0x0000f0754e007986 */ /* 0x0005e8000c101514 */
[----:B------:R2:W-:Y:S01]  /*f750*/  STG.E.U16 desc[UR20][R78.64+0xf2], R116 ;  /* 0x0000f2744e007986 */ /* 0x0005e2000c101514 */
[----:B------:R-:W-:Y:S02]  /*f760*/  LOP3.LUT R140, R0, R161, RZ, 0xc0, !PT ;  /* 0x000000a1008c7212 */ /* 0x000fe400078ec0ff */
[----:B------:R-:W-:Y:S01]  /*f770*/  LOP3.LUT R141, R3, R160, RZ, 0xc0, !PT ;  /* 0x000000a0038d7212 */ /* 0x000fe200078ec0ff */
[-C--:B---3--:R-:W-:Y:S06]  /*f780*/  HMMA.16816.F32 R168, R96, R164.reuse, R40 ;  /* 0x000000a460a8723c */ /* 0x088fec0000001828 */
[----:B------:R-:W-:Y:S01]  /*f790*/  HMMA.16816.F32 R152, R140, R164, R152 ;  /* 0x000000a48c98723c */ /* 0x000fe20000001898 */
[----:B-1----:R-:W-:-:S05]  /*f7a0*/  FADD.FTZ R228, R248, R197 ;  /* 0x000000c5f8e47221 */ /* 0x002fca0000010000 */
[----:B------:R-:W-:Y:S01]  /*f7b0*/  HMMA.16816.F32 R148, R140, R166, R148 ;  /* 0x000000a68c94723c */ /* 0x000fe20000001894 */
[----:B------:R-:W-:-:S05]  /*f7c0*/  FADD.FTZ R229, R205, R120 ;  /* 0x00000078cde57221 */ /* 0x000fca0000010000 */
[C---:B----4-:R-:W-:Y:S06]  /*f7d0*/  HMMA.16816.F32 R144, R140.reuse, R156, R144 ;  /* 0x0000009c8c90723c */ /* 0x050fec0000001890 */
[----:B------:R-:W-:Y:S06]  /*f7e0*/  HMMA.16816.F32 R140, R140, R158, R48 ;  /* 0x0000009e8c8c723c */ /* 0x000fec0000001830 */
[C---:B------:R-:W-:Y:S06]  /*f7f0*/  HMMA.16816.F32 R160, R96.reuse, R156, R12 ;  /* 0x0000009c60a0723c */ /* 0x040fec000000180c */
[C---:B------:R-:W-:Y:S06]  /*f800*/  HMMA.16816.F32 R164, R96.reuse, R166, R36 ;  /* 0x000000a660a4723c */ /* 0x040fec0000001824 */
[----:B------:R-:W-:Y:S01]  /*f810*/  HMMA.16816.F32 R156, R96, R158, R32 ;  /* 0x0000009e609c723c */ /* 0x000fe20000001820 */
[----:B------:R-:W-:-:S08]  /*f820*/  NOP ;  /* 0x0000000000007918 */ /* 0x000fd00000000000 */
[----:B--2---:R-:W-:-:S15]  /*f830*/  @!P0 BRA `(.L_x_641) ;  /* 0x000000c400808947 */ /* 0x004fde0003800000 */
[----:B------:R-:W2:Y:S01]  /*f840*/  LDL.LU R197, [R1+0x94] ;  /* 0x0000940001c57983 */ /* 0x000ea20000300800 */
[----:B------:R-:W1:Y:S01]  /*f850*/  LDC.64 R2, c[0x0][0x250] ;  /* 0x00009400ff027b82 */ /* 0x000e620000000a00 */
[----:B------:R-:W-:Y:S02]  /*f860*/  ULDC UR4, c[0x0][0x2d0] ;  /* 0x0000b40000047ab9 */ /* 0x000fe40000000800 */
[----:B------:R-:W3:Y:S01]  /*f870*/  LDL.LU R120, [R1+0x1f4] ;  /* 0x0001f40001787983 */ /* 0x000ee20000300800 */
[----:B-----5:R-:W-:Y:S01]  /*f880*/  ISETP.GE.AND P1, PT, R136, UR4, PT ;  /* 0x0000000488007c0c */ /* 0x020fe2000bf26270 */
[----:B------:R-:W-:Y:S01]  /*f890*/  UIADD3 UR27, UR18, -0x2, URZ ;  /* 0xfffffffe121b7890 */ /* 0x000fe2000fffe03f */
[----:B------:R-:W-:Y:S01]  /*f8a0*/  IADD3 R0, P0, R4, -0x100, RZ ;  /* 0xffffff0004007810 */ /* 0x000fe20007f1e0ff */
[----:B------:R-:W-:Y:S01]  /*f8b0*/  ULDC UR4, c[0x0][0x2ec] ;  /* 0x0000bb0000047ab9 */ /* 0x000fe20000000800 */
[----:B------:R-:W-:Y:S02]  /*f8c0*/  MOV R136, R134 ;  /* 0x0000008600887202 */ /* 0x000fe40000000f00 */
[----:B------:R-:W-:-:S07]  /*f8d0*/  IADD3.X R252, R5, -0x1, RZ, P0, !PT ;  /* 0xffffffff05fc7810 */ /* 0x000fce00007fe4ff */
[----:B------:R-:W4:Y:S01]  /*f8e0*/  @!P1 LDC.64 R10, c[0x0][0x220] ;  /* 0x00008800ff0a9b82 */ /* 0x000f220000000a00 */
[----:B-1----:R1:W-:Y:S01]  /*f8f0*/  STL.64 [R1+0x88], R2 ;  /* 0x0000880201007387 */ /* 0x0023e20000100a00 */
[----:B------:R-:W-:-:S06]  /*f900*/  MOV R7, R3 ;  /* 0x0000000300077202 */ /* 0x000fcc0000000f00 */
[----:B------:R-:W4:Y:S08]  /*f910*/  @!P1 LDC.64 R8, c[0x0][0x220] ;  /* 0x00008800ff089b82 */ /* 0x000f300000000a00 */
[----:B-1----:R-:W1:Y:S02]  /*f920*/  @!P1 LDC.64 R2, c[0x0][0x220] ;  /* 0x00008800ff029b82 */ /* 0x002e640000000a00 */
[----:B-1----:R1:W-:Y:S04]  /*f930*/  @!P1 STL.64 [R1+0x2e0], R2 ;  /* 0x0002e00201009387 */ /* 0x0023e80000100a00 */
[----:B----4-:R-:W-:Y:S04]  /*f940*/  @!P1 STL.64 [R1+0x2d8], R10 ;  /* 0x0002d80a01009387 */ /* 0x010fe80000100a00 */
[----:B------:R4:W-:Y:S01]  /*f950*/  @!P1 STL.64 [R1+0x2d0], R8 ;  /* 0x0002d00801009387 */ /* 0x0009e20000100a00 */
[----:B-1----:R-:W1:Y:S01]  /*f960*/  @!P1 LDC.64 R2, c[0x0][0x220] ;  /* 0x00008800ff029b82 */ /* 0x002e620000000a00 */
[----:B----4-:R-:W-:-:S05]  /*f970*/  IMAD.WIDE.U32 R8, R230, -0x326172a9, RZ ;  /* 0xcd9e8d57e6087825 */ /* 0x010fca00078e00ff */
[----:B------:R-:W-:Y:S01]  /*f980*/  LOP3.LUT R4, R9, R204, RZ, 0x3c, !PT ;  /* 0x000000cc09047212 */ /* 0x000fe200078e3cff */
[----:B-1----:R1:W-:Y:S04]  /*f990*/  @!P1 STL.64 [R1+0x2c8], R2 ;  /* 0x0002c80201009387 */ /* 0x0023e80000100a00 */
[----:B------:R4:W-:Y:S01]  /*f9a0*/  STL [R1+0x98], R0 ;  /* 0x0000980001007387 */ /* 0x0009e20000100800 */
[----:B-1----:R-:W-:Y:S01]  /*f9b0*/  IMAD.MOV.U32 R3, RZ, RZ, R135 ;  /* 0x000000ffff037224 */ /* 0x002fe200078e0087 */
[----:B------:R-:W-:Y:S01]  /*f9c0*/  MOV R2, R132 ;  /* 0x0000008400027202 */ /* 0x000fe20000000f00 */
[----:B----4-:R-:W-:Y:S02]  /*f9d0*/  IMAD.MOV.U32 R0, RZ, RZ, R133 ;  /* 0x000000ffff007224 */ /* 0x010fe400078e0085 */
[----:B--2---:R-:W-:-:S04]  /*f9e0*/  IMAD.WIDE.U32 R10, R197, -0x326172a9, RZ ;  /* 0xcd9e8d57c50a7825 */ /* 0x004fc800078e00ff */
[----:B---3--:R-:W-:Y:S01]  /*f9f0*/  IMAD.WIDE.U32 R12, R120, -0x2daee0ad, RZ ;  /* 0xd2511f53780c7825 */ /* 0x008fe200078e00ff */
[----:B------:R-:W-:Y:S01]  /*fa00*/  LOP3.LUT R6, R11, R204, RZ, 0x3c, !PT ;  /* 0x000000cc0b067212 */ /* 0x000fe200078e3cff */
[----:B------:R1:W-:Y:S04]  /*fa10*/  STL.64 [R1+0x80], R10 ;  /* 0x0000800a01007387 */ /* 0x0003e80000100a00 */
[----:B------:R2:W-:Y:S04]  /*fa20*/  STL.64 [R1+0x90], R8 ;  /* 0x0000900801007387 */ /* 0x0005e80000100a00 */
[----:B------:R3:W-:Y:S01]  /*fa30*/  STL.64 [R1+0x58], R12 ;  /* 0x0000580c01007387 */ /* 0x0007e20000100a00 */
[----:B-1----:R-:W-:-:S04]  /*fa40*/  IMAD.WIDE.U32 R10, R6, -0x2daee0ad, RZ ;  /* 0xd2511f53060a7825 */ /* 0x002fc800078e00ff */
[----:B--2---:R-:W-:Y:S01]  /*fa50*/  IMAD.WIDE.U32 R8, R4, -0x2daee0ad, RZ ;  /* 0xd2511f5304087825 */ /* 0x004fe200078e00ff */
[----:B------:R3:W-:Y:S03]  /*fa60*/  STL.64 [R1+0x68], R10 ;  /* 0x0000680a01007387 */ /* 0x0007e60000100a00 */
[----:B------:R-:W-:Y:S01]  /*fa70*/  @!P1 IMAD R4, R7, 0x60, RZ ;  /* 0x0000006007049824 */ /* 0x000fe200078e02ff */
[----:B------:R3:W-:Y:S04]  /*fa80*/  STL.64 [R1+0x78], R8 ;  /* 0x0000780801007387 */ /* 0x0007e80000100a00 */
[----:B------:R3:W-:Y:S01]  /*fa90*/  @!P1 STL [R1+0x2c4], R4 ;  /* 0x0002c40401009387 */ /* 0x0007e20000100800 */
[----:B------:R-:W-:Y:S05]  /*faa0*/  BRA `(.L_x_642) ;  /* 0x0000000000d87947 */ /* 0x000fea0003800000 */
.L_x_644:
[----:B------:R-:W2:Y:S01]  /*fab0*/  LDL.64 R196, [R1+0x2f8] ;  /* 0x0002f80001c47983 */ /* 0x000ea20000100a00 */
[----:B------:R-:W1:Y:S01]  /*fac0*/  LDC.64 R134, c[0x0][0x248] ;  /* 0x00009200ff867b82 */ /* 0x000e620000000a00 */
[----:B------:R-:W-:Y:S02]  /*fad0*/  UIADD3 UR7, UR27, -0x1, URZ ;  /* 0xffffffff1b077890 */ /* 0x000fe4000fffe03f */
[----:B------:R-:W3:Y:S02]  /*fae0*/  LDL.64 R194, [R1+0x2e8] ;  /* 0x0002e80001c27983 */ /* 0x000ee40000100a00 */
[----:B------:R-:W-:Y:S02]  /*faf0*/  USHF.R.S32.HI UR6, URZ, 0x1f, UR7 ;  /* 0x0000001f3f067899 */ /* 0x000fe40008011407 */
[----:B------:R4:W-:Y:S04]  /*fb00*/  @P1 STS [R225+0x2000], RZ ;  /* 0x002000ffe1001388 */ /* 0x0009e80000000800 */
[----:B------:R4:W-:Y:S04]  /*fb10*/  @P1 STS [R225+0x2004], RZ ;  /* 0x002004ffe1001388 */ /* 0x0009e80000000800 */
[----:B------:R4:W-:Y:S01]  /*fb20*/  @P1 STS.64 [R225+0x2008], RZ ;  /* 0x002008ffe1001388 */ /* 0x0009e20000000a00 */
[C---:B-1----:R-:W-:Y:S02]  /*fb30*/  IMAD R133, R134.reuse, UR6, RZ ;  /* 0x0000000686857c24 */ /* 0x042fe4000f8e02ff */
[----:B------:R-:W-:Y:S04]  /*fb40*/  IMAD.WIDE.U32 R172, R134, UR7, RZ ;  /* 0x0000000786ac7c25 */ /* 0x000fe8000f8e00ff */
[----:B------:R-:W-:Y:S04]  /*fb50*/  IMAD R133, R135, UR7, R133 ;  /* 0x0000000787857c24 */ /* 0x000fe8000f8e0285 */
[----:B------:R-:W-:Y:S01]  /*fb60*/  IMAD.IADD R133, R173, 0x1, R133 ;  /* 0x00000001ad857824 */ /* 0x000fe200078e0285 */
[C---:B--2---:R-:W-:Y:S04]  /*fb70*/  LEA R132, P0, R172.reuse, R196, 0x7 ;  /* 0x000000c4ac847211 */ /* 0x044fe800078038ff */
[----:B---3--:R-:W-:Y:S02]  /*fb80*/  LEA.HI.X R133, R172, R195, R133, 0x7, P0 ;  /* 0x000000c3ac857211 */ /* 0x008fe400000f3c85 */
[----:B------:R-:W1:Y:S01]  /*fb90*/  @!P1 LDC.64 R172, c[0x0][0x218] ;  /* 0x00008600ffac9b82 */ /* 0x000e620000000a00 */
[C---:B------:R-:W-:Y:S04]  /*fba0*/  @!P1 LEA R137, P2, R134.reuse, R132, 0x5 ;  /* 0x0000008486899211 */ /* 0x040fe800078428ff */
[----:B------:R-:W-:Y:S02]  /*fbb0*/  @!P1 LEA.HI.X R174, R134, R133, R135, 0x5, P2 ;  /* 0x0000008586ae9211 */ /* 0x000fe400010f2c87 */
[C---:B-1----:R-:W-:Y:S04]  /*fbc0*/  @!P1 LEA R172, P0, R132.reuse, R172, 0x1 ;  /* 0x000000ac84ac9211 */ /* 0x042fe800078008ff */
[----:B------:R-:W-:Y:S05]  /*fbd0*/  @!P1 LEA.HI.X R173, R132, R173, R133, 0x1, P0 ;  /* 0x000000ad84ad9211 */ /* 0x000fea00000f0c85 */
[----:B------:R-:W-:Y:S01]  /*fbe0*/  @!PT LDS RZ, [RZ] ;  /* 0x00000000fffff984 */ /* 0x000fe20000000800 */
[----:B------:R-:W-:Y:S01]  /*fbf0*/  @!PT LDS RZ, [RZ] ;  /* 0x00000000fffff984 */ /* 0x000fe20000000800 */
[----:B------:R-:W-:Y:S01]  /*fc00*/  @!PT LDS RZ, [RZ] ;  /* 0x00000000fffff984 */ /* 0x000fe20000000800 */
[----:B------:R1:W-:Y:S04]  /*fc10*/  @!P1 LDGSTS.E.BYPASS.LTC128B.128 [R225+0x2000], desc[UR20][R172.64] ;  /* 0x02000000ace19fae */ /* 0x0003e8000b901d54 */
[----:B------:R4:W-:Y:S01]  /*fc20*/  @P1 STS.128 [R225+0x2800], RZ ;  /* 0x002800ffe1001388 */ /* 0x0009e20000000c00 */
[----:B-1----:R-:W1:Y:S02]  /*fc30*/  @!P1 LDC.64 R172, c[0x0][0x218] ;  /* 0x00008600ffac9b82 */ /* 0x002e640000000a00 */
[C---:B-1----:R-:W-:Y:S04]  /*fc40*/  @!P1 LEA R172, P0, R137.reuse, R172, 0x1 ;  /* 0x000000ac89ac9211 */ /* 0x042fe800078008ff */
[----:B------:R-:W-:Y:S02]  /*fc50*/  @!P1 LEA.HI.X R173, R137, R173, R174, 0x1, P0 ;  /* 0x000000ad89ad9211 */ /* 0x000fe400000f0cae */
[C---:B------:R-:W-:Y:S03]  /*fc60*/  @!P1 LEA R137, P2, R134.reuse, R132, 0x6 ;  /* 0x0000008486899211 */ /* 0x040fe600078430ff */
[----:B------:R-:W-:Y:S01]  /*fc70*/  @!PT LDS RZ, [RZ] ;  /* 0x00000000fffff984 */ /* 0x000fe20000000800 */
[----:B------:R-:W-:Y:S01]  /*fc80*/  @!PT LDS RZ, [RZ] ;  /* 0x00000000fffff984 */ /* 0x000fe20000000800 */
[----:B------:R-:W-:Y:S01]  /*fc90*/  @!PT LDS RZ, [RZ] ;  /* 0x00000000fffff984 */ /* 0x000fe20000000800 */
[----:B------:R1:W-:Y:S01]  /*fca0*/  @!P1 LDGSTS.E.BYPASS.LTC128B.128 [R225+0x2800], desc[UR20][R172.64] ;  /* 0x02800000ace19fae */ /* 0x0003e2000b901d54 */
[C---:B------:R-:W-:Y:S01]  /*fcb0*/  @!P1 LEA.HI.X R174, R134.reuse, R133, R135, 0x6, P2 ;  /* 0x0000008586ae9211 */ /* 0x040fe200010f3487 */
[----:B------:R-:W-:Y:S02]  /*fcc0*/  @!P1 IMAD.WIDE.U32 R132, R134, 0x60, R132 ;  /* 0x0000006086849825 */ /* 0x000fe400078e0084 */
[----:B------:R4:W-:Y:S02]  /*fcd0*/  @P1 STS.128 [R225+0x3000], RZ ;  /* 0x003000ffe1001388 */ /* 0x0009e40000000c00 */
[----:B------:R-:W-:Y:S04]  /*fce0*/  @!P1 IMAD R135, R135, 0x60, RZ ;  /* 0x0000006087879824 */ /* 0x000fe800078e02ff */
[----:B------:R-:W-:Y:S01]  /*fcf0*/  @!P1 IMAD.IADD R135, R135, 0x1, R133 ;  /* 0x0000000187879824 */ /* 0x000fe200078e0285 */
[----:B-1----:R-:W1:Y:S02]  /*fd00*/  @!P1 LDC.64 R172, c[0x0][0x218] ;  /* 0x00008600ffac9b82 */ /* 0x002e640000000a00 */
        /* <DEDUP_REMOVED lines=9> */
[----:B------:R-:W-:Y:S05]  /*fda0*/  @!P1 LEA.HI.X R135, R132, R173, R135, 0x1, P0 ;  /* 0x000000ad84879211 */ /* 0x000fea00000f0c87 */
[----:B------:R-:W-:Y:S01]  /*fdb0*/  @!PT LDS RZ, [RZ] ;  /* 0x00000000fffff984 */ /* 0x000fe20000000800 */
[----:B------:R-:W-:Y:S01]  /*fdc0*/  @!PT LDS RZ, [RZ] ;  /* 0x00000000fffff984 */ /* 0x000fe20000000800 */
[----:B------:R-:W-:Y:S01]  /*fdd0*/  @!PT LDS RZ, [RZ] ;  /* 0x00000000fffff984 */ /* 0x000fe20000000800 */
[----:B------:R4:W-:Y:S04]  /*fde0*/  @!P1 LDGSTS.E.BYPASS.LTC128B.128 [R225+0x3800], desc[UR20][R134.64] ;  /* 0x0380000086e19fae */ /* 0x0009e8000b901d54 */
[----:B------:R-:W0:Y:S01]  /*fdf0*/  LDGDEPBAR ;  /* 0x00000000000079af */ /* 0x000e220000000000 */
[----:B------:R-:W-:Y:S05]  /*fe00*/  BRA `(.L_x_643) ;  /* 0x0000001000a07947 */ /* 0x000fea0003800000 */
.L_x_642:
[----:B------:R-:W2:Y:S01]  /*fe10*/  LDL R18, [R1+0x88] ;  /* 0x0000880001127983 */ /* 0x000ea20000100800 */
[----:B------:R-:W-:Y:S04]  /*fe20*/  DEPBAR.LE SB0, 0x0 ;  /* 0x000080000000791a */ /* 0x000fe80000000000 */
[----:B----4-:R-:W4:Y:S01]  /*fe30*/  LDL R14, [R1+0x8c] ;  /* 0x00008c00010e7983 */ /* 0x010f220000100800 */
[----:B------:R-:W-:Y:S02]  /*fe40*/  USHF.R.S32.HI UR6, URZ, 0x1f, UR27 ;  /* 0x0000001f3f067899 */ /* 0x000fe4000801141b */
[----:B------:R-:W-:Y:S02]  /*fe50*/  USHF.L.U32 UR19, UR27, 0x2, URZ ;  /* 0x000000021b137899 */ /* 0x000fe4000800063f */
[----:B---3--:R-:W3:Y:S01]  /*fe60*/  LDL.64 R12, [R1+0x2f0] ;  /* 0x0002f000010c7983 */ /* 0x008ee20000100a00 */
[----:B------:R-:W-:Y:S02]  /*fe70*/  UIADD3 UR18, UR24, -0x61c88647, URZ ;  /* 0x9e3779b918127890 */ /* 0x000fe4000fffe03f */
[----:B------:R-:W-:Y:S02]  /*fe80*/  UISETP.GE.AND UP0, UPT, UR27, 0x1, UPT ;  /* 0x000000011b00788c */ /* 0x000fe4000bf06270 */
[----:B-----5:R-:W5:Y:S05]  /*fe90*/  LDL R11, [R1+0x300] ;  /* 0x00030000010b7983 */ /* 0x020f6a0000100800 */
[----:B------:R-:W5:Y:S05]  /*fea0*/  LDL R10, [R1+0x2e0] ;  /* 0x0002e000010a7983 */ /* 0x000f6a0000100800 */
[----:B------:R-:W5:Y:S05]  /*feb0*/  LDL R20, [R1+0x2e4] ;  /* 0x0002e40001147983 */ /* 0x000f6a0000100800 */
[----:B------:R-:W5:Y:S05]  /*fec0*/  LDL R9, [R1+0x2d8] ;  /* 0x0002d80001097983 */ /* 0x000f6a0000100800 */
[----:B------:R-:W5:Y:S05]  /*fed0*/  LDL R21, [R1+0x2dc] ;  /* 0x0002dc0001157983 */ /* 0x000f6a0000100800 */
[----:B------:R-:W5:Y:S05]  /*fee0*/  LDL R8, [R1+0x2d0] ;  /* 0x0002d00001087983 */ /* 0x000f6a0000100800 */
        /* <DEDUP_REMOVED lines=8> */
[----:B------:R-:W5:Y:S05]  /*ff70*/  LDL.64 R234, [R1+0x58] ;  /* 0x0000580001ea7983 */ /* 0x000f6a0000100a00 */
[----:B------:R-:W5:Y:S05]  /*ff80*/  LDL.64 R230, [R1+0x68] ;  /* 0x0000680001e67983 */ /* 0x000f6a0000100a00 */
[----:B------:R-:W5:Y:S05]  /*ff90*/  LDL.64 R226, [R1+0x78] ;  /* 0x0000780001e27983 */ /* 0x000f6a0000100a00 */
[----:B------:R-:W5:Y:S05]  /*ffa0*/  LDL.64 R232, [R1+0x90] ;  /* 0x0000900001e87983 */ /* 0x000f6a0000100a00 */
[----:B------:R-:W5:Y:S01]  /*ffb0*/  LDL.64 R236, [R1+0x80] ;  /* 0x0000800001ec7983 */ /* 0x000f620000100a00 */
[C---:B--2---:R-:W-:Y:S01]  /*ffc0*/  IMAD R4, R18.reuse, UR6, RZ ;  /* 0x0000000612047c24 */ /* 0x044fe2000f8e02ff */
[----:B------:R-:W-:Y:S01]  /*ffd0*/  UIADD3 UR6, UR25, -0x4498517b, URZ ;  /* 0xbb67ae8519067890 */ /* 0x000fe2000fffe03f */
[----:B------:R-:W-:Y:S04]  /*ffe0*/  IMAD.WIDE.U32 R6, R18, UR27, RZ ;  /* 0x0000001b12067c25 */ /* 0x000fe8000f8e00ff */
[----:B----4-:R-:W-:Y:S01]  /*fff0*/  IMAD R5, R14, UR27, R4 ;  /* 0x0000001b0e057c24 */ /* 0x010fe2000f8e0204 */
[----:B---3--:R-:W-:Y:S03]  /*10000*/  LEA R4, P2, R6, R12, 0x7 ;  /* 0x0000000c06047211 */ /* 0x008fe600078438ff */
[----:B------:R-:W-:Y:S01]  /*10010*/  IMAD.IADD R5, R7, 0x1, R5 ;  /* 0x0000000107057824 */ /* 0x000fe200078e0205 */
[----:B------:R-:W-:Y:S04]  /*10020*/  @!P1 LEA R7, P0, R18, R4, 0x5 ;  /* 0x0000000412079211 */ /* 0x000fe800078028ff */
[----:B-----5:R-:W-:Y:S02]  /*10030*/  LEA.HI.X R5, R6, R11, R5, 0x7, P2 ;  /* 0x0000000b06057211 */ /* 0x020fe400010f3c05 */
[----:B------:R-:W-:Y:S02]  /*10040*/  @!P1 LEA R12, P4, R4, R10, 0x1 ;  /* 0x0000000a040c9211 */ /* 0x000fe400078808ff */
[----:B------:R-:W-:Y:S02]  /*10050*/  @!P1 LEA R6, P2, R18, R4, 0x6 ;  /* 0x0000000412069211 */ /* 0x000fe400078430ff */
[----:B------:R-:W-:Y:S02]  /*10060*/  @!P1 LEA.HI.X R13, R4, R20, R5, 0x1, P4 ;  /* 0x00000014040d9211 */ /* 0x000fe400020f0c05 */
[C---:B------:R-:W-:Y:S03]  /*10070*/  @!P1 LEA R10, P3, R7.reuse, R9, 0x1 ;  /* 0x00000009070a9211 */ /* 0x040fe600078608ff */
[----:B------:R-:W-:Y:S01]  /*10080*/  @!PT LDS RZ, [RZ] ;  /* 0x00000000fffff984 */ /* 0x000fe20000000800 */
[----:B------:R-:W-:Y:S01]  /*10090*/  @!PT LDS RZ, [RZ] ;  /* 0x00000000fffff984 */ /* 0x000fe20000000800 */
[----:B------:R-:W-:Y:S01]  /*100a0*/  @!PT LDS RZ, [RZ] ;  /* 0x00000000fffff984 */ /* 0x000fe20000000800 */
[----:B------:R-:W-:Y:S01]  /*100b0*/  @!P1 LDGSTS.E.BYPASS.LTC128B.128 [R225+0x4000], desc[UR20][R12.64] ;  /* 0x040000000ce19fae */ /* 0x000fe2000b901d54 */
[CCC-:B------:R-:W-:Y:S02]  /*100c0*/  @!P1 LEA.HI.X R9, R18.reuse, R5.reuse, R14.reuse, 0x5, P0 ;  /* 0x0000000512099211 */ /* 0x1c0fe400000f2c0e */
[C---:B------:R-:W-:Y:S02]  /*100d0*/  @!P1 LEA.HI.X R14, R18.reuse, R5, R14, 0x6, P2 ;  /* 0x00000005120e9211 */ /* 0x040fe400010f340e */
[----:B------:R-:W-:Y:S01]  /*100e0*/  @P1 STS.128 [R225+0x4800], RZ ;  /* 0x004800ffe1001388 */ /* 0x000fe20000000c00 */
[----:B------:R-:W-:Y:S01]  /*100f0*/  @!P1 LEA.HI.X R11, R7, R21, R9, 0x1, P3 ;  /* 0x00000015070b9211 */ /* 0x000fe200018f0c09 */
[----:B------:R-:W-:Y:S01]  /*10100*/  @!P1 IMAD.WIDE.U32 R4, R18, 0x60, R4 ;  /* 0x0000006012049825 */ /* 0x000fe200078e0004 */
[C---:B------:R-:W-:Y:S03]  /*10110*/  @!P1 LEA R8, P0, R6.reuse, R8, 0x1 ;  /* 0x0000000806089211 */ /* 0x040fe600078008ff */
        /* <DEDUP_REMOVED lines=13> */
[----:B------:R-:W-:Y:S02]  /*101f0*/  @!P1 LEA.HI.X R7, R4, R15, R5, 0x1, P0 ;  /* 0x0000000f04079211 */ /* 0x000fe400000f0c05 */
[----:B------:R-:W-:Y:S03]  /*10200*/  PLOP3.LUT P0, PT, PT, PT, UP0, 0x80, 0x0 ;  /* 0x000000000000781c */ /* 0x000fe60003f0f008 */
        /* <DEDUP_REMOVED lines=10> */
[----:B------:R-:W5:Y:S05]  /*102b0*/  LDSM.16.M88.4 R64, [R139+0x2c00] ;  /* 0x002c00008b40783b */ /* 0x000f6a0000000200 */
[----:B------:R-:W5:Y:S05]  /*102c0*/  LDSM.16.M88.4 R80, [R139+0x3000] ;  /* 0x003000008b50783b */ /* 0x000f6a0000000200 */
[----:B------:R-:W5:Y:S05]  /*102d0*/  LDSM.16.M88.4 R96, [R139+0x3400] ;  /* 0x003400008b60783b */ /* 0x000f6a0000000200 */
[----:B------:R-:W5:Y:S01]  /*102e0*/  LDSM.16.M88.4 R112, [R139+0x3800] ;  /* 0x003800008b70783b */ /* 0x000f620000000200 */
[-C--:B-1----:R-:W-:Y:S04]  /*102f0*/  HMMA.16816.F32 R4, R128, R16.reuse, RZ ;  /* 0x000000108004723c */ /* 0x082fe800000018ff */
[----:B------:R-:W1:Y:S02]  /*10300*/  LDSM.16.M88.4 R132, [R139+0x3c00] ;  /* 0x003c00008b84783b */ /* 0x000e640000000200 */
[C---:B--2---:R-:W-:Y:S03]  /*10310*/  HMMA.16816.F32 R8, R124.reuse, R16, RZ ;  /* 0x000000107c08723c */ /* 0x044fe600000018ff */
[----:B------:R-:W-:Y:S03]  /*10320*/  LDSM.16.M88.4 R172, [R215] ;  /* 0x00000000d7ac783b */ /* 0x000fe60000000200 */
[-C--:B------:R-:W-:Y:S02]  /*10330*/  HMMA.16816.F32 R12, R124, R18.reuse, RZ ;  /* 0x000000127c0c723c */ /* 0x080fe400000018ff */
[----:B------:R-:W2:Y:S04]  /*10340*/  LDSM.16.M88.4 R176, [R216] ;  /* 0x00000000d8b0783b */ /* 0x000ea80000000200 */
[C---:B------:R-:W-:Y:S01]  /*10350*/  HMMA.16816.F32 R16, R128.reuse, R18, RZ ;  /* 0x000000128010723c */ /* 0x040fe200000018ff */
[----:B------:R-:W2:Y:S05]  /*10360*/  LDSM.16.M88.4 R180, [R215+0x1000] ;  /* 0x00100000d7b4783b */ /* 0x000eaa0000000200 */
[-C--:B---3--:R-:W-:Y:S01]  /*10370*/  HMMA.16816.F32 R20, R128, R32.reuse, RZ ;  /* 0x000000208014723c */ /* 0x088fe200000018ff */
[----:B------:R-:W3:Y:S05]  /*10380*/  LDSM.16.M88.4 R184, [R223] ;  /* 0x00000000dfb8783b */ /* 0x000eea0000000200 */
[C---:B------:R-:W-:Y:S01]  /*10390*/  HMMA.16816.F32 R24, R124.reuse, R32, RZ ;  /* 0x000000207c18723c */ /* 0x040fe200000018ff */
[----:B------:R-:W3:Y:S05]  /*103a0*/  LDSM.16.M88.4 R188, [R222] ;  /* 0x00000000debc783b */ /* 0x000eea0000000200 */
[-C--:B------:R-:W-:Y:S01]  /*103b0*/  HMMA.16816.F32 R28, R124, R34.reuse, RZ ;  /* 0x000000227c1c723c */ /* 0x080fe200000018ff */
[----:B------:R-:W3:Y:S05]  /*103c0*/  LDSM.16.M88.4 R192, [R221] ;  /* 0x00000000ddc0783b */ /* 0x000eea0000000200 */
[C---:B------:R-:W-:Y:S01]  /*103d0*/  HMMA.16816.F32 R32, R128.reuse, R34, RZ ;  /* 0x000000228020723c */ /* 0x040fe200000018ff */
[----:B------:R-:W3:Y:S05]  /*103e0*/  LDSM.16.M88.4 R196, [R220] ;  /* 0x00000000dcc4783b */ /* 0x000eea0000000200 */
[-C--:B----4-:R-:W-:Y:S01]  /*103f0*/  HMMA.16816.F32 R36, R128, R48.reuse, RZ ;  /* 0x000000308024723c */ /* 0x090fe200000018ff */
[----:B------:R-:W4:Y:S05]  /*10400*/  LDSM.16.M88.4 R200, [R219] ;  /* 0x00000000dbc8783b */ /* 0x000f2a0000000200 */
[C---:B------:R-:W-:Y:S01]  /*10410*/  HMMA.16816.F32 R40, R124.reuse, R48, RZ ;  /* 0x000000307c28723c */ /* 0x040fe200000018ff */
[----:B------:R-:W4:Y:S05]  /*10420*/  LDSM.16.M88.4 R204, [R218] ;  /* 0x00000000dacc783b */ /* 0x000f2a0000000200 */
[-C--:B------:R-:W-:Y:S01]  /*10430*/  HMMA.16816.F32 R44, R124, R50.reuse, RZ ;  /* 0x000000327c2c723c */ /* 0x080fe200000018ff */
[----:B------:R-:W4:Y:S01]  /*10440*/  LDSM.16.M88.4 R208, [R217] ;  /* 0x00000000d9d0783b */ /* 0x000f220000000200 */
[----:B------:R-:W-:Y:S04]  /*10450*/  DEPBAR.LE SB0, 0x0 ;  /* 0x000080000000791a */ /* 0x000fe80000000000 */
[C---:B------:R-:W-:Y:S01]  /*10460*/  HMMA.16816.F32 R48, R128.reuse, R50, RZ ;  /* 0x000000328030723c */ /* 0x040fe200000018ff */
[----:B------:R-:W-:Y:S05]  /*10470*/  BAR.SYNC.DEFER_BLOCKING 0x0 ;  /* 0x0000000000007b1d */ /* 0x000fea0000010000 */
        /* <DEDUP_REMOVED lines=18> */
[-C--:B------:R-:W-:Y:S01]  /*105a0*/  HMMA.16816.F32 R124, R124, R134.reuse, RZ ;  /* 0x000000867c7c723c */ /* 0x080fe200000018ff */
[----:B------:R-:W-:Y:S04]  /*105b0*/  IMAD.U32 R132, RZ, RZ, UR25 ;  /* 0x00000019ff847e24 */ /* 0x000fe8000f8e00ff */
[----:B------:R-:W-:Y:S01]  /*105c0*/  IMAD.U32 R133, RZ, RZ, UR25 ;  /* 0x00000019ff857e24 */ /* 0x000fe2000f8e00ff */
[----:B------:R-:W-:Y:S05]  /*105d0*/  HMMA.16816.F32 R128, R128, R134, RZ ;  /* 0x000000868080723c */ /* 0x000fea00000018ff */
[C---:B------:R-:W-:Y:S01]  /*105e0*/  LOP3.LUT R133, R235.reuse, UR19, R133, 0x96, !PT ;  /* 0x00000013eb857c12 */ /* 0x040fe2000f8e9685 */
[-C--:B--2---:R-:W-:Y:S05]  /*105f0*/  HMMA.16816.F32 R4, R172, R176.reuse, R4 ;  /* 0x000000b0ac04723c */ /* 0x084fea0000001804 */
[----:B------:R-:W-:Y:S01]  /*10600*/  LOP3.LUT R134, R235, UR19, R132, 0x96, !PT ;  /* 0x00000013eb867c12 */ /* 0x000fe2000f8e9684 */
[C---:B------:R-:W-:Y:S05]  /*10610*/  HMMA.16816.F32 R8, R180.reuse, R176, R8 ;  /* 0x000000b0b408723c */ /* 0x040fea0000001808 */
[----:B------:R-:W-:Y:S01]  /*10620*/  LOP3.LUT R132, R227, UR6, R234, 0x96, !PT ;  /* 0x00000006e3847c12 */ /* 0x000fe2000f8e96ea */
[-C--:B------:R-:W-:Y:S05]  /*10630*/  HMMA.16816.F32 R12, R180, R178.reuse, R12 ;  /* 0x000000b2b40c723c */ /* 0x080fea000000180c */
[----:B------:R-:W-:Y:S01]  /*10640*/  IMAD.WIDE.U32 R176, R133, -0x326172a9, RZ ;  /* 0xcd9e8d5785b07825 */ /* 0x000fe200078e00ff */
[C---:B------:R-:W-:Y:S05]  /*10650*/  HMMA.16816.F32 R16, R172.reuse, R178, R16 ;  /* 0x000000b2ac10723c */ /* 0x040fea0000001810 */
[----:B------:R-:W-:Y:S01]  /*10660*/  LOP3.LUT R135, R177, UR18, R236, 0x96, !PT ;  /* 0x00000012b1877c12 */ /* 0x000fe2000f8e96ec */
[-C--:B---3--:R-:W-:Y:S05]  /*10670*/  HMMA.16816.F32 R20, R172, R184.reuse, R20 ;  /* 0x000000b8ac14723c */ /* 0x088fea0000001814 */
[----:B------:R-:W-:Y:S01]  /*10680*/  IMAD.WIDE.U32 R178, R134, -0x326172a9, RZ ;  /* 0xcd9e8d5786b27825 */ /* 0x000fe200078e00ff */
[C---:B------:R-:W-:Y:S04]  /*10690*/  HMMA.16816.F32 R24, R180.reuse, R184, R24 ;  /* 0x000000b8b418723c */ /* 0x040fe80000001818 */
[----:B------:R1:W-:Y:S02]  /*106a0*/  STL.64 [R1+0x20], R178 ;  /* 0x000020b201007387 */ /* 0x0003e40000100a00 */
[-C--:B------:R-:W-:Y:S05]  /*106b0*/  HMMA.16816.F32 R28, R180, R186.reuse, R28 ;  /* 0x000000bab41c723c */ /* 0x080fea000000181c */
[----:B------:R-:W-:Y:S01]  /*106c0*/  LOP3.LUT R184, R231, UR6, R234, 0x96, !PT ;  /* 0x00000006e7b87c12 */ /* 0x000fe2000f8e96ea */
[C---:B------:R-:W-:Y:S05]  /*106d0*/  HMMA.16816.F32 R32, R172.reuse, R186, R32 ;  /* 0x000000baac20723c */ /* 0x040fea0000001820 */
[----:B------:R-:W-:Y:S01]  /*106e0*/  IMAD.WIDE.U32 R184, R184, -0x326172a9, RZ ;  /* 0xcd9e8d57b8b87825 */ /* 0x000fe200078e00ff */
[-C--:B------:R-:W-:Y:S05]  /*106f0*/  HMMA.16816.F32 R36, R172, R188.reuse, R36 ;  /* 0x000000bcac24723c */ /* 0x080fea0000001824 */
[----:B------:R-:W-:Y:S01]  /*10700*/  LOP3.LUT R133, R185, UR26, R176, 0x96, !PT ;  /* 0x0000001ab9857c12 */ /* 0x000fe2000f8e96b0 */
[C---:B------:R-:W-:Y:S05]  /*10710*/  HMMA.16816.F32 R40, R180.reuse, R188, R40 ;  /* 0x000000bcb428723c */ /* 0x040fea0000001828 */
[----:B------:R-:W-:Y:S01]  /*10720*/  IMAD.WIDE.U32 R176, R135, -0x2daee0ad, RZ ;  /* 0xd2511f5387b07825 */ /* 0x000fe200078e00ff */
[-C--:B------:R-:W-:Y:S05]  /*10730*/  HMMA.16816.F32 R44, R180, R190.reuse, R44 ;  /* 0x000000beb42c723c */ /* 0x080fea000000182c */
[----:B------:R-:W-:Y:S01]  /*10740*/  LOP3.LUT R135, R177, UR17, R230, 0x96, !PT ;  /* 0x00000011b1877c12 */ /* 0x000fe2000f8e96e6 */
[C---:B------:R-:W-:Y:S06]  /*10750*/  HMMA.16816.F32 R48, R172.reuse, R190, R48 ;  /* 0x000000beac30723c */ /* 0x040fec0000001830 */
[-C--:B------:R-:W-:Y:S06]  /*10760*/  HMMA.16816.F32 R52, R172, R192.reuse, R52 ;  /* 0x000000c0ac34723c */ /* 0x080fec0000001834 */
[C---:B------:R-:W-:Y:S06]  /*10770*/  HMMA.16816.F32 R56, R180.reuse, R192, R56 ;  /* 0x000000c0b438723c */ /* 0x040fec0000001838 */
[-C--:B------:R-:W-:Y:S05]  /*10780*/  HMMA.16816.F32 R60, R180, R194.reuse, R60 ;  /* 0x000000c2b43c723c */ /* 0x080fea000000183c */
[----:B------:R-:W-:Y:S01]  /*10790*/  IMAD.WIDE.U32 R192, R132, -0x326172a9, RZ ;  /* 0xcd9e8d5784c07825 */ /* 0x000fe200078e00ff */
[----:B------:R-:W-:Y:S01]  /*107a0*/  LOP3.LUT R132, R179, UR18, R232, 0x96, !PT ;  /* 0x00000012b3847c12 */ /* 0x000fe2000f8e96e8 */
[C---:B------:R-:W-:Y:S04]  /*107b0*/  HMMA.16816.F32 R64, R172.reuse, R194, R64 ;  /* 0x000000c2ac40723c */ /* 0x040fe80000001840 */
[----:B------:R-:W-:Y:S02]  /*107c0*/  LOP3.LUT R134, R193, UR26, R178, 0x96, !PT ;  /* 0x0000001ac1867c12 */ /* 0x000fe4000f8e96b2 */
[-C--:B------:R-:W-:Y:S05]  /*107d0*/  HMMA.16816.F32 R68, R172, R196.reuse, R68 ;  /* 0x000000c4ac44723c */ /* 0x080fea0000001844 */
[----:B------:R-:W-:Y:S01]  /*107e0*/  IMAD.WIDE.U32 R186, R134, -0x2daee0ad, RZ ;  /* 0xd2511f5386ba7825 */ /* 0x000fe200078e00ff */
[----:B------:R-:W-:Y:S01]  /*107f0*/  FMNMX.FTZ R134, R4, R3, !PT ;  /* 0x0000000304867209 */ /* 0x000fe20007810000 */
[C---:B------:R-:W-:Y:S06]  /*10800*/  HMMA.16816.F32 R72, R180.reuse, R196, R72 ;  /* 0x000000c4b448723c */ /* 0x040fec0000001848 */
[-C--:B------:R-:W-:Y:S06]  /*10810*/  HMMA.16816.F32 R76, R180, R198.reuse, R76 ;  /* 0x000000c6b44c723c */ /* 0x080fec000000184c */
[C---:B------:R-:W-:Y:S06]  /*10820*/  HMMA.16816.F32 R80, R172.reuse, R198, R80 ;  /* 0x000000c6ac50723c */ /* 0x040fec0000001850 */
[-C--:B----4-:R-:W-:Y:S06]  /*10830*/  HMMA.16816.F32 R84, R172, R200.reuse, R84 ;  /* 0x000000c8ac54723c */ /* 0x090fec0000001854 */
[C---:B------:R-:W-:Y:S06]  /*10840*/  HMMA.16816.F32 R88, R180.reuse, R200, R88 ;  /* 0x000000c8b458723c */ /* 0x040fec0000001858 */
[-C--:B------:R-:W-:Y:S06]  /*10850*/  HMMA.16816.F32 R92, R180, R202.reuse, R92 ;  /* 0x000000cab45c723c */ /* 0x080fec000000185c */
        /* <DEDUP_REMOVED lines=8> */
[----:B------:R-:W-:Y:S05]  /*108e0*/  HMMA.16816.F32 R128, R172, R210, R128 ;  /* 0x000000d2ac80723c */ /* 0x000fea0000001880 */
[----:B------:R-:W-:Y:S06]  /*108f0*/  IMAD.WIDE.U32 R182, R133, -0x2daee0ad, RZ ;  /* 0xd2511f5385b67825 */ /* 0x000fec00078e00ff */
[----:B------:R-:W-:Y:S01]  /*10900*/  LOP3.LUT R137, R183, UR11, R176, 0x96, !PT ;  /* 0x0000000bb7897c12 */ /* 0x000fe2000f8e96b0 */
[----:B------:R-:W-:Y:S04]  /*10910*/  IMAD.WIDE.U32 R132, R132, -0x2daee0ad, RZ ;  /* 0xd2511f5384847825 */ /* 0x000fe800078e00ff */
[----:B------:R-:W-:Y:S01]  /*10920*/  IMAD.WIDE.U32 R176, R135, -0x326172a9, RZ ;  /* 0xcd9e8d5787b07825 */ /* 0x000fe200078e00ff */
[----:B------:R-:W-:Y:S02]  /*10930*/  LOP3.LUT R188, R133, UR17, R226, 0x96, !PT ;  /* 0x0000001185bc7c12 */ /* 0x000fe4000f8e96e2 */
[----:B------:R-:W-:Y:S01]  /*10940*/  FMNMX.FTZ R133, R5, R134, !PT ;  /* 0x0000008605857209 */ /* 0x000fe20007810000 */
[----:B------:R-:W-:Y:S01]  /*10950*/  IMAD.WIDE.U32 R190, R137, -0x326172a9, RZ ;  /* 0xcd9e8d5789be7825 */ /* 0x000fe200078e00ff */
        /* <DEDUP_REMOVED lines=110> */
[----:B-1----:R-:W-:Y:S02]  /*11040*/  FMNMX.FTZ R178, R105, R135, !PT ;  /* 0x0000008769b27209 */ /* 0x002fe40007810000 */
[----:B------:R-:W-:Y:S02]  /*11050*/  FMNMX.FTZ R175, R107, R132, !PT ;  /* 0x000000846baf7209 */ /* 0x000fe40007810000 */
[----:B------:R-:W-:Y:S02]  /*11060*/  FMNMX.FTZ R179, R119, R133, !PT ;  /* 0x0000008577b37209 */ /* 0x000fe40007810000 */
[----:B------:R-:W-:Y:S01]  /*11070*/  FMNMX.FTZ R138, R129, R138, !PT ;  /* 0x0000008a818a7209 */ /* 0x000fe20007810000 */
[----:B------:R-:W-:Y:S06]  /*11080*/  @P0 BRA `(.L_x_644) ;  /* 0xffffffe800880947 */ /* 0x000fec000383ffff */
.L_x_643:
[----:B------:R-:W-:Y:S01]  /*11090*/  FMNMX.FTZ R133, R108, R178, !PT ;  /* 0x000000b26c857209 */ /* 0x000fe20007810000 */
[----:B------:R-:W-:Y:S01]  /*110a0*/  STL [R1+0x468], R185 ;  /* 0x000468b901007387 */ /* 0x000fe20000100800 */
[----:B------:R-:W-:Y:S01]  /*110b0*/  FMNMX.FTZ R132, R110, R175, !PT ;  /* 0x000000af6e847209 */ /* 0x000fe20007810000 */
[----:B------:R-:W1:Y:S01]  /*110c0*/  LDC R211, c[0x0][0x2d8] ;  /* 0x0000b600ffd37b82 */ /* 0x000e620000000800 */
[----:B----4-:R-:W-:Y:S01]  /*110d0*/  FMNMX.FTZ R135, R109, R133, !PT ;  /* 0x000000856d877209 */ /* 0x010fe20007810000 */
        /* <DEDUP_REMOVED lines=10> */
[----:B------:R-:W-:Y:S01]  /*11180*/  UIADD3 UR7, UR25, 0x646e171e, URZ ;  /* 0x646e171e19077890 */ /* 0x000fe2000fffe03f */
[----:B------:R-:W-:Y:S01]  /*11190*/  LOP3.LUT R175, R175, UR10, R132, 0x96, !PT ;  /* 0x0000000aafaf7c12 */ /* 0x000fe2000f8e9684 */
[----:B------:R-:W-:Y:S01]  /*111a0*/  STL [R1+0x334], R225 ;  /* 0x000334e101007387 */ /* 0x000fe20000100800 */
[----:B------:R-:W-:Y:S01]  /*111b0*/  LOP3.LUT R173, R133, UR16, R192, 0x96, !PT ;  /* 0x0000001085ad7c12 */ /* 0x000fe2000f8e96c0 */
[----:B------:R-:W-:Y:S01]  /*111c0*/  UIADD3 UR6, UR24, -0x4ab325aa, URZ ;  /* 0xb54cda5618067890 */ /* 0x000fe2000fffe03f */
[----:B------:R-:W-:Y:S01]  /*111d0*/  FMNMX.FTZ R133, R121, R135, !PT ;  /* 0x0000008779857209 */ /* 0x000fe20007810000 */
[----:B------:R-:W-:Y:S01]  /*111e0*/  STL [R1+0x330], R223 ;  /* 0x000330df01007387 */ /* 0x000fe20000100800 */
[----:B------:R-:W-:Y:S01]  /*111f0*/  FMNMX.FTZ R172, R123, R134, !PT ;  /* 0x000000867bac7209 */ /* 0x000fe20007810000 */
[----:B------:R-:W-:Y:S01]  /*11200*/  IMAD.WIDE.U32 R196, R175, -0x2daee0ad, RZ ;  /* 0xd2511f53afc47825 */ /* 0x000fe200078e00ff */
[----:B------:R-:W-:Y:S01]  /*11210*/  LOP3.LUT R176, R191, UR10, R176, 0x96, !PT ;  /* 0x0000000abfb07c12 */ /* 0x000fe2000f8e96b0 */
[----:B------:R-:W-:Y:S01]  /*11220*/  STL [R1+0x460], R223 ;  /* 0x000460df01007387 */ /* 0x000fe20000100800 */
[----:B------:R-:W-:Y:S01]  /*11230*/  FMNMX.FTZ R132, R126, R172, !PT ;  /* 0x000000ac7e847209 */ /* 0x000fe20007810000 */
[----:B------:R-:W-:Y:S01]  /*11240*/  IMAD.WIDE.U32 R134, R181, -0x2daee0ad, RZ ;  /* 0xd2511f53b5867825 */ /* 0x000fe200078e00ff */
        /* <DEDUP_REMOVED lines=8> */
[----:B------:R-:W-:Y:S01]  /*112d0*/  LOP3.LUT R176, R195, UR8, R134, 0x96, !PT ;  /* 0x00000008c3b07c12 */ /* 0x000fe2000f8e9686 */
[----:B------:R-:W-:Y:S01]  /*112e0*/  STL [R1+0x324], R220 ;  /* 0x000324dc01007387 */ /* 0x000fe20000100800 */
[----:B------:R-:W-:Y:S01]  /*112f0*/  LOP3.LUT R224, R224, 0xfbffffff, RZ, 0xc0, !PT ;  /* 0xfbffffffe0e07812 */ /* 0x000fe200078ec0ff */
[----:B------:R-:W-:Y:S01]  /*11300*/  IMAD.WIDE.U32 R188, R172, -0x326172a9, RZ ;  /* 0xcd9e8d57acbc7825 */ /* 0x000fe200078e00ff */
[----:B------:R-:W-:Y:S01]  /*11310*/  UIADD3 UR22, UR19, 0x1, URZ ;  /* 0x0000000113167890 */ /* 0x000fe2000fffe03f */
[----:B------:R-:W-:Y:S01]  /*11320*/  STL [R1+0x320], R219 ;  /* 0x000320db01007387 */ /* 0x000fe20000100800 */
[----:B------:R-:W-:Y:S01]  /*11330*/  @P1 LOP3.LUT R224, R224, 0x4000000, RZ, 0xfc, !PT ;  /* 0x04000000e0e01812 */ /* 0x000fe200078efcff */
[----:B-1----:R-:W-:Y:S01]  /*11340*/  IMAD R181, R211, 0x48, RZ ;  /* 0x00000048d3b57824 */ /* 0x002fe200078e02ff */
[----:B------:R-:W-:Y:S01]  /*11350*/  LOP3.LUT R190, R189, UR23, R190, 0x96, !PT ;  /* 0x00000017bdbe7c12 */ /* 0x000fe2000f8e96be */
[----:B------:R-:W-:Y:S01]  /*11360*/  STL [R1+0x31c], R218 ;  /* 0x00031cda01007387 */ /* 0x000fe20000100800 */
[----:B------:R-:W-:Y:S03]  /*11370*/  LOP3.LUT R224, R224, 0x7fffffff, RZ, 0xc0, !PT ;  /* 0x7fffffffe0e07812 */ /* 0x000fe600078ec0ff */
[----:B------:R-:W-:Y:S01]  /*11380*/  STL [R1+0x318], R217 ;  /* 0x000318d901007387 */ /* 0x000fe20000100800 */
[----:B------:R-:W-:Y:S03]  /*11390*/  IMAD.WIDE.U32 R190, R190, -0x2daee0ad, RZ ;  /* 0xd2511f53bebe7825 */ /* 0x000fe600078e00ff */
[----:B------:R-:W-:Y:S02]  /*113a0*/  STL [R1+0x314], R216 ;  /* 0x000314d801007387 */ /* 0x000fe40000100800 */
[----:B------:R-:W-:Y:S02]  /*113b0*/  LOP3.LUT R187, R191, UR7, R194, 0x96, !PT ;  /* 0x00000007bfbb7c12 */ /* 0x000fe4000f8e96c2 */
[C---:B------:R-:W-:Y:S01]  /*113c0*/  LOP3.LUT R195, R190.reuse, 0xff, RZ, 0xc0, !PT ;  /* 0x000000ffbec37812 */ /* 0x040fe200078ec0ff */
[----:B------:R-:W-:Y:S01]  /*113d0*/  STL [R1+0x310], R215 ;  /* 0x000310d701007387 */ /* 0x000fe20000100800 */
[----:B------:R-:W-:Y:S02]  /*113e0*/  LOP3.LUT R207, R190, 0xffff, RZ, 0xc0, !PT ;  /* 0x0000ffffbecf7812 */ /* 0x000fe400078ec0ff */
[----:B------:R-:W-:Y:S01]  /*113f0*/  ISETP.LE.U32.AND P1, PT, R195, UR12, PT ;  /* 0x0000000cc3007c0c */ /* 0x000fe2000bf23070 */
[----:B------:R-:W-:Y:S01]  /*11400*/  STL [R1+0x30c], R214 ;  /* 0x00030cd601007387 */ /* 0x000fe20000100800 */
[----:B------:R-:W-:Y:S03]  /*11410*/  SHF.R.U32.HI R208, RZ, 0x18, R190 ;  /* 0x00000018ffd07819 */ /* 0x000fe600000116be */
[----:B------:R1:W-:Y:S04]  /*11420*/  STL [R1+0x308], R139 ;  /* 0x0003088b01007387 */ /* 0x0003e80000100800 */
[----:B------:R-:W-:Y:S04]  /*11430*/  STL.64 [R1+0xa8], R196 ;  /* 0x0000a8c401007387 */ /* 0x000fe80000100a00 */
[----:B------:R-:W2:Y:S04]  /*11440*/  SHFL.BFLY PT, R177, R138, 0x2, 0x1f ;  /* 0x0c401f008ab17f89 */ /* 0x000ea800000e0000 */
[----:B------:R-:W3:Y:S04]  /*11450*/  SHFL.BFLY PT, R180, R137, 0x2, 0x1f ;  /* 0x0c401f0089b47f89 */ /* 0x000ee800000e0000 */
[----:B------:R-:W4:Y:S04]  /*11460*/  SHFL.BFLY PT, R173, R133, 0x2, 0x1f ;  /* 0x0c401f0085ad7f89 */ /* 0x000f2800000e0000 */
[----:B------:R-:W4:Y:S04]  /*11470*/  SHFL.BFLY PT, R178, R132, 0x2, 0x1f ;  /* 0x0c401f0084b27f89 */ /* 0x000f2800000e0000 */
[----:B-1----:R-:W4:Y:S01]  /*11480*/  LDL.LU R139, [R1+0x98] ;  /* 0x00009800018b7983 */ /* 0x002f220000300800 */
[----:B--2---:R-:W-:Y:S01]  /*11490*/  FMNMX.FTZ R135, R138, R177, !PT ;  /* 0x000000b18a877209 */ /* 0x004fe20007810000 */
[----:B------:R-:W-:Y:S01]  /*114a0*/  IMAD.WIDE.U32 R176, R176, -0x326172a9, RZ ;  /* 0xcd9e8d57b0b07825 */ /* 0x000fe200078e00ff */
[----:B------:R-:W-:Y:S02]  /*114b0*/  LOP3.LUT R138, R183, UR9, R186, 0x96, !PT ;  /* 0x00000009b78a7c12 */ /* 0x000fe4000f8e96ba */
[----:B---3--:R-:W-:Y:S01]  /*114c0*/  FMNMX.FTZ R134, R137, R180, !PT ;  /* 0x000000b489867209 */ /* 0x008fe20007810000 */
[----:B------:R-:W1:Y:S01]  /*114d0*/  SHFL.BFLY PT, R179, R135, 0x1, 0x1f ;  /* 0x0c201f0087b37f89 */ /* 0x000e6200000e0000 */
[----:B------:R-:W-:Y:S01]  /*114e0*/  LOP3.LUT R180, R176, 0xff, RZ, 0xc0, !PT ;  /* 0x000000ffb0b47812 */ /* 0x000fe200078ec0ff */
[----:B------:R-:W-:Y:S01]  /*114f0*/  IMAD.WIDE.U32 R198, R138, -0x326172a9, RZ ;  /* 0xcd9e8d578ac67825 */ /* 0x000fe200078e00ff */
[--C-:B------:R-:W-:Y:S01]  /*11500*/  SHF.R.U32.HI R175, RZ, 0x18, R176.reuse ;  /* 0x00000018ffaf7819 */ /* 0x100fe200000116b0 */
[----:B------:R-:W2:Y:S01]  /*11510*/  SHFL.BFLY PT, R137, R134, 0x1, 0x1f ;  /* 0x0c201f0086897f89 */ /* 0x000ea200000e0000 */
[----:B------:R-:W-:Y:S02]  /*11520*/  SHF.R.U32.HI R189, RZ, 0x10, R176 ;  /* 0x00000010ffbd7819 */ /* 0x000fe400000116b0 */
[----:B------:R-:W-:Y:S01]  /*11530*/  LOP3.LUT R200, R176, 0xffff, RZ, 0xc0, !PT ;  /* 0x0000ffffb0c87812 */ /* 0x000fe200078ec0ff */
[----:B------:R-:W-:Y:S01]  /*11540*/  STL.64 [R1+0xa0], R198 ;  /* 0x0000a0c601007387 */ /* 0x000fe20000100a00 */
[----:B----4-:R-:W-:Y:S02]  /*11550*/  FMNMX.FTZ R133, R133, R173, !PT ;  /* 0x000000ad85857209 */ /* 0x010fe40007810000 */
[----:B------:R-:W-:Y:S01]  /*11560*/  FMNMX.FTZ R132, R132, R178, !PT ;  /* 0x000000b284847209 */ /* 0x000fe20007810000 */
[----:B------:R4:W3:Y:S01]  /*11570*/  LDL.S16 R194, [R1+0xdc] ;  /* 0x0000dc0001c27983 */ /* 0x0008e20000100600 */
[----:B------:R-:W-:Y:S01]  /*11580*/  LOP3.LUT R172, R177, UR6, R188, 0x96, !PT ;  /* 0x00000006b1ac7c12 */ /* 0x000fe2000f8e96bc */
[----:B------:R-:W-:Y:S01]  /*11590*/  IMAD.MOV.U32 R177, RZ, RZ, R252 ;  /* 0x000000ffffb17224 */ /* 0x000fe200078e00fc */
[----:B------:R-:W-:Y:S02]  /*115a0*/  LOP3.LUT R201, R199, UR23, R174, 0x96, !PT ;  /* 0x00000017c7c97c12 */ /* 0x000fe4000f8e96ae */
[----:B------:R-:W-:Y:S01]  /*115b0*/  LOP3.LUT R138, R172, 0xff, RZ, 0xc0, !PT ;  /* 0x000000ffac8a7812 */ /* 0x000fe200078ec0ff */
[----:B------:R-:W2:Y:S01]  /*115c0*/  SHFL.BFLY PT, R174, R132, 0x1, 0x1f ;  /* 0x0c201f0084ae7f89 */ /* 0x000ea200000e0000 */
[----:B------:R-:W-:Y:S02]  /*115d0*/  ISETP.LE.U32.AND P2, PT, R175, UR12, PT ;  /* 0x0000000caf007c0c */ /* 0x000fe4000bf43070 */
[----:B------:R-:W-:Y:S02]  /*115e0*/  ISETP.LE.U32.AND P6, PT, R138, UR12, PT ;  /* 0x0000000c8a007c0c */ /* 0x000fe4000bfc3070 */
[----:B------:R-:W-:Y:S01]  /*115f0*/  SHF.R.U32.HI R175, RZ, 0x18, R172 ;  /* 0x00000018ffaf7819 */ /* 0x000fe200000116ac */
[----:B------:R-:W2:Y:S01]  /*11600*/  SHFL.BFLY PT, R138, R133, 0x1, 0x1f ;  /* 0x0c201f00858a7f89 */ /* 0x000ea200000e0000 */
[----:B-1----:R-:W-:Y:S01]  /*11610*/  FMNMX.FTZ R135, R135, R179, !PT ;  /* 0x000000b387877209 */ /* 0x002fe20007810000 */
[----:B------:R-:W-:Y:S01]  /*11620*/  IMAD.SHL.U32 R179, R211, 0x8, RZ ;  /* 0x00000008d3b37824 */ /* 0x000fe200078e00ff */
[----:B------:R-:W-:Y:S02]  /*11630*/  ISETP.LE.U32.AND P4, PT, R175, UR12, PT ;  /* 0x0000000caf007c0c */ /* 0x000fe4000bf83070 */
[C---:B------:R-:W-:Y:S01]  /*11640*/  FSETP.NEU.FTZ.AND P0, PT, R135.reuse, -INF , PT ;  /* 0xff8000008700780b */ /* 0x040fe20003f1d000 */
[----:B------:R-:W-:Y:S01]  /*11650*/  FMUL.FTZ R173, R135, UR4 ;  /* 0x0000000487ad7c20 */ /* 0x000fe20008410000 */
[----:B------:R-:W-:Y:S01]  /*11660*/  ISETP.LE.U32.AND P3, PT, R180, UR12, PT ;  /* 0x0000000cb4007c0c */ /* 0x000fe2000bf63070 */
[----:B------:R-:W-:Y:S01]  /*11670*/  IMAD R175, R211, 0x38, R179 ;  /* 0x00000038d3af7824 */ /* 0x000fe200078e02b3 */
[----:B--2---:R-:W-:Y:S02]  /*11680*/  FMNMX.FTZ R134, R134, R137, !PT ;  /* 0x0000008986867209 */ /* 0x004fe40007810000 */
[----:B------:R-:W-:Y:S02]  /*11690*/  FSEL R173, R173, RZ, P0 ;  /* 0x000000ffadad7208 */ /* 0x000fe40000000000 */
[----:B------:R-:W-:Y:S02]  /*116a0*/  LOP3.LUT R137, R172, 0xffff, RZ, 0xc0, !PT ;  /* 0x0000ffffac897812 */ /* 0x000fe400078ec0ff */
[----:B------:R-:W-:Y:S01]  /*116b0*/  LOP3.LUT R186, R197, UR8, R182, 0x96, !PT ;  /* 0x00000008c5ba7c12 */ /* 0x000fe2000f8e96b6 */
[----:B------:R-:W-:Y:S01]  /*116c0*/  FFMA.FTZ R4, R4, UR4, -R173 ;  /* 0x0000000404047c23 */ /* 0x000fe200080108ad */
[----:B------:R-:W-:Y:S01]  /*116d0*/  SHF.R.U32.HI R137, RZ, 0x8, R137 ;  /* 0x00000008ff897819 */ /* 0x000fe20000011689 */
[--C-:B------:R-:W-:Y:S01]  /*116e0*/  FFMA.FTZ R5, R5, UR4, -R173.reuse ;  /* 0x0000000405057c23 */ /* 0x100fe200080108ad */
[----:B------:R-:W-:Y:S01]  /*116f0*/  FMNMX.FTZ R132, R132, R174, !PT ;  /* 0x000000ae84847209 */ /* 0x000fe20007810000 */
[----:B------:R1:W-:Y:S01]  /*11700*/  MUFU.EX2 R231, R4 ;  /* 0x0000000400e77308 */ /* 0x0003e20000000800 */
[----:B------:R-:W-:Y:S01]  /*11710*/  LOP3.LUT R137, R137, 0xffff, RZ, 0xc0, !PT ;  /* 0x0000ffff89897812 */ /* 0x000fe200078ec0ff */
[----:B------:R-:W-:Y:S01]  /*11720*/  FMUL.FTZ R174, R134, UR4 ;  /* 0x0000000486ae7c20 */ /* 0x000fe20008410000 */
[----:B------:R-:W-:Y:S01]  /*11730*/  @P3 LOP3.LUT R224, R224, 0x80000000, RZ, 0xfc, !PT ;  /* 0x80000000e0e03812 */ /* 0x000fe200078efcff */
[----:B------:R-:W-:Y:S01]  /*11740*/  IMAD.WIDE.U32 R196, R186, -0x326172a9, RZ ;  /* 0xcd9e8d57bac47825 */ /* 0x000fe200078e00ff */
[----:B------:R-:W-:Y:S02]  /*11750*/  FMNMX.FTZ R133, R133, R138, !PT ;  /* 0x0000008a85857209 */ /* 0x000fe40007810000 */
[----:B------:R-:W-:Y:S03]  /*11760*/  LOP3.LUT R224, R224, 0xdfffffff, RZ, 0xc0, !PT ;  /* 0xdfffffffe0e07812 */ /* 0x000fe600078ec0ff */
[----:B------:R-:W2:Y:S01]  /*11770*/  MUFU.EX2 R185, R5 ;  /* 0x0000000500b97308 */ /* 0x000ea20000000800 */
[----:B------:R-:W-:Y:S01]  /*11780*/  LOP3.LUT R186, R197, UR6, R198, 0x96, !PT ;  /* 0x00000006c5ba7c12 */ /* 0x000fe2000f8e96c6 */
[--C-:B------:R-:W-:Y:S01]  /*11790*/  FFMA.FTZ R213, R112, UR4, -R173.reuse ;  /* 0x0000000470d57c23 */ /* 0x100fe200080108ad */
[----:B------:R-:W-:Y:S01]  /*117a0*/  @P2 LOP3.LUT R224, R224, 0x20000000, RZ, 0xfc, !PT ;  /* 0x20000000e0e02812 */ /* 0x000fe200078efcff */
[--C-:B------:R-:W-:Y:S01]  /*117b0*/  FFMA.FTZ R223, R101, UR4, -R173.reuse ;  /* 0x0000000465df7c23 */ /* 0x100fe200080108ad */
[----:B------:R-:W-:Y:S01]  /*117c0*/  SHF.R.U32.HI R198, RZ, 0x10, R190 ;  /* 0x00000010ffc67819 */ /* 0x000fe200000116be */
[--C-:B------:R-:W-:Y:S01]  /*117d0*/  FFMA.FTZ R212, R113, UR4, -R173.reuse ;  /* 0x0000000471d47c23 */ /* 0x100fe200080108ad */
[----:B------:R-:W-:Y:S01]  /*117e0*/  LOP3.LUT R224, R224, 0xbfffffff, RZ, 0xc0, !PT ;  /* 0xbfffffffe0e07812 */ /* 0x000fe200078ec0ff */
[----:B------:R-:W-:Y:S01]  /*117f0*/  FADD.FTZ R0, -R133, R0 ;  /* 0x0000000085007221 */ /* 0x000fe20000010100 */
[----:B------:R-:W-:Y:S01]  /*11800*/  LOP3.LUT R188, R186, 0xff, RZ, 0xc0, !PT ;  /* 0x000000ffbabc7812 */ /* 0x000fe200078ec0ff */
[----:B-1----:R-:W-:Y:S02]  /*11810*/  VIADD R4, R175, 0x1 ;  /* 0x00000001af047836 */ /* 0x002fe40000000000 */
[----:B------:R-:W-:Y:S01]  /*11820*/  FMUL.FTZ R175, R133, UR4 ;  /* 0x0000000485af7c20 */ /* 0x000fe20008410000 */
[--C-:B------:R-:W-:Y:S01]  /*11830*/  FFMA.FTZ R16, R16, UR4, -R173.reuse ;  /* 0x0000000410107c23 */ /* 0x100fe200080108ad */
[----:B------:R-:W-:Y:S01]  /*11840*/  ISETP.LE.U32.AND P3, PT, R188, UR12, PT ;  /* 0x0000000cbc007c0c */ /* 0x000fe2000bf63070 */
[--C-:B------:R-:W-:Y:S01]  /*11850*/  FFMA.FTZ R17, R17, UR4, -R173.reuse ;  /* 0x0000000411117c23 */ /* 0x100fe200080108ad */
[--C-:B------:R-:W-:Y:S01]  /*11860*/  FFMA.FTZ R191, R36, UR4, -R173.reuse ;  /* 0x0000000424bf7c23 */ /* 0x100fe200080108ad */
[----:B------:R-:W-:Y:S01]  /*11870*/  MUFU.EX2 R244, R16 ;  /* 0x0000001000f47308 */ /* 0x000fe20000000800 */
[----:B--2---:R-:W-:Y:S01]  /*11880*/  F2FP.F16.F32.PACK_AB R138, R185, R231 ;  /* 0x000000e7b98a723e */ /* 0x004fe200000000ff */
[----:B------:R-:W-:Y:S01]  /*11890*/  FMUL.FTZ R0, R0, UR4 ;  /* 0x0000000400007c20 */ /* 0x000fe20008410000 */
[--C-:B------:R-:W-:Y:S01]  /*118a0*/  FFMA.FTZ R199, R48, UR4, -R173.reuse ;  /* 0x0000000430c77c23 */ /* 0x100fe200080108ad */
[--C-:B------:R-:W-:Y:S01]  /*118b0*/  FFMA.FTZ R190, R37, UR4, -R173.reuse ;  /* 0x0000000425be7c23 */ /* 0x100fe200080108ad */
[--C-:B------:R-:W-:Y:S01]  /*118c0*/  FFMA.FTZ R203, R52, UR4, -R173.reuse ;  /* 0x0000000434cb7c23 */ /* 0x100fe200080108ad */
[--C-:B------:R-:W-:Y:S01]  /*118d0*/  FFMA.FTZ R204, R53, UR4, -R173.reuse ;  /* 0x0000000435cc7c23 */ /* 0x100fe200080108ad */
[--C-:B------:R-:W-:Y:S03]  /*118e0*/  FFMA.FTZ R206, R64, UR4, -R173.reuse ;  /* 0x0000000440ce7c23 */ /* 0x100fe600080108ad */
[----:B------:R-:W1:Y:S01]  /*118f0*/  MUFU.EX2 R0, R0 ;  /* 0x0000000000007308 */ /* 0x000e620000000800 */
        /* <DEDUP_REMOVED lines=9> */
[--C-:B------:R-:W-:Y:S01]  /*11990*/  FFMA.FTZ R215, R117, UR4, -R173.reuse ;  /* 0x0000000475d77c23 */ /* 0x100fe200080108ad */
[--C-:B------:R-:W-:Y:S01]  /*119a0*/  FFMA.FTZ R205, R65, UR4, -R173.reuse ;  /* 0x0000000441cd7c23 */ /* 0x100fe200080108ad */
[--C-:B------:R-:W-:Y:S01]  /*119b0*/  FFMA.FTZ R210, R69, UR4, -R173.reuse ;  /* 0x0000000445d27c23 */ /* 0x100fe200080108ad */
[----:B------:R-:W-:Y:S01]  /*119c0*/  LOP3.LUT R69, R187, 0xff, RZ, 0xc0, !PT ;  /* 0x000000ffbb457812 */ /* 0x000fe200078ec0ff */
[--C-:B------:R-:W-:Y:S01]  /*119d0*/  FFMA.FTZ R227, R81, UR4, -R173.reuse ;  /* 0x0000000451e37c23 */ /* 0x100fe200080108ad */
[--C-:B------:R-:W-:Y:S03]  /*119e0*/  FFMA.FTZ R234, R84, UR4, -R173.reuse ;  /* 0x0000000454ea7c23 */ /* 0x100fe600080108ad */
[----:B------:R-:W-:Y:S01]  /*119f0*/  MUFU.EX2 R191, R191 ;  /* 0x000000bf00bf7308 */ /* 0x000fe20000000800 */
[C---:B-1----:R-:W-:Y:S01]  /*11a00*/  FMUL.FTZ R16, R0.reuse, R148 ;  /* 0x0000009400107220 */ /* 0x042fe20000410000 */
[C---:B------:R-:W-:Y:S01]  /*11a10*/  FMUL.FTZ R36, R0.reuse, R140 ;  /* 0x0000008c00247220 */ /* 0x040fe20000410000 */
[C---:B------:R-:W-:Y:S01]  /*11a20*/  FMUL.FTZ R37, R0.reuse, R141 ;  /* 0x0000008d00257220 */ /* 0x040fe20000410000 */
[----:B------:R-:W-:Y:S06]  /*11a30*/  FFMA.FTZ R235, R85, UR4, -R173 ;  /* 0x0000000455eb7c23 */ /* 0x000fec00080108ad */
[----:B------:R-:W-:Y:S01]  /*11a40*/  MUFU.EX2 R199, R199 ;  /* 0x000000c700c77308 */ /* 0x000fe20000000800 */
[----:B--2---:R-:W-:Y:S01]  /*11a50*/  F2FP.F16.F32.PACK_AB R112, R247, R244 ;  /* 0x000000f4f770723e */ /* 0x004fe200000000ff */
[----:B------:R-:W-:Y:S01]  /*11a60*/  FMUL.FTZ R17, R0, R149 ;  /* 0x0000009500117220 */ /* 0x000fe20000410000 */
[----:B------:R-:W-:Y:S02]  /*11a70*/  SHF.R.U32.HI R149, RZ, 0x18, R187 ;  /* 0x00000018ff957819 */ /* 0x000fe400000116bb */
[----:B------:R-:W-:Y:S05]  /*11a80*/  PRMT R101, R112, 0x7632, R101 ;  /* 0x0000763270657816 */ /* 0x000fea0000000065 */
[----:B------:R-:W-:Y:S10]  /*11a90*/  MUFU.EX2 R190, R190 ;  /* 0x000000be00be7308 */ /* 0x000ff40000000800 */
[----:B------:R-:W-:Y:S10]  /*11aa0*/  MUFU.EX2 R202, R202 ;  /* 0x000000ca00ca7308 */ /* 0x000ff40000000800 */
[----:B------:R-:W-:Y:S10]  /*11ab0*/  MUFU.EX2 R203, R203 ;  /* 0x000000cb00cb7308 */ /* 0x000ff40000000800 */
[----:B------:R-:W-:Y:S10]  /*11ac0*/  MUFU.EX2 R204, R204 ;  /* 0x000000cc00cc7308 */ /* 0x000ff40000000800 */
[----:B------:R-:W-:Y:S10]  /*11ad0*/  MUFU.EX2 R206, R206 ;  /* 0x000000ce00ce7308 */ /* 0x000ff40000000800 */
[----:B------:R-:W-:Y:S01]  /*11ae0*/  MUFU.EX2 R205, R205 ;  /* 0x000000cd00cd7308 */ /* 0x000fe20000000800 */
[----:B------:R-:W-:Y:S02]  /*11af0*/  IMAD.MOV.U32 R176, RZ, RZ, R139 ;  /* 0x000000ffffb07224 */ /* 0x000fe400078e008b */
[----:B------:R4:W2:Y:S03]  /*11b00*/  LDL.S16 R139, [R1+0xe0] ;  /* 0x0000e000018b7983 */ /* 0x0008a60000100600 */
[-C--:B------:R-:W-:Y:S02]  /*11b10*/  LEA R180, P0, R181, R176.reuse, 0x1 ;  /* 0x000000b0b5b47211 */ /* 0x080fe400078008ff */
[-C--:B------:R-:W-:Y:S02]  /*11b20*/  LEA R178, P5, R179, R176.reuse, 0x1 ;  /* 0x000000b0b3b27211 */ /* 0x080fe400078a08ff */
[-C--:B------:R-:W-:Y:S02]  /*11b30*/  LEA.HI.X.SX32 R181, R181, R177.reuse, 0x1, P0 ;  /* 0x000000b1b5b57211 */ /* 0x080fe400000f0eff */
[C---:B------:R-:W-:Y:S02]  /*11b40*/  LEA R182, P0, R4.reuse, R176, 0x1 ;  /* 0x000000b004b67211 */ /* 0x040fe400078008ff */
[-C--:B------:R-:W-:Y:S01]  /*11b50*/  LEA.HI.X.SX32 R179, R179, R177.reuse, 0x1, P5 ;  /* 0x000000b1b3b37211 */ /* 0x080fe200028f0eff */
[----:B------:R1:W-:Y:S01]  /*11b60*/  STL [R1+0x464], R181 ;  /* 0x000464b501007387 */ /* 0x0003e20000100800 */
[----:B------:R-:W-:Y:S02]  /*11b70*/  LEA.HI.X.SX32 R183, R4, R177, 0x1, P0 ;  /* 0x000000b104b77211 */ /* 0x000fe400000f0eff */
[----:B------:R-:W-:Y:S01]  /*11b80*/  FSETP.NEU.FTZ.AND P0, PT, R134, -INF , PT ;  /* 0xff8000008600780b */ /* 0x000fe20003f1d000 */
[----:B------:R4:W-:Y:S01]  /*11b90*/  STL.64 [R1+0x38], R196 ;  /* 0x000038c401007387 */ /* 0x0009e20000100a00 */
[----:B------:R-:W-:Y:S01]  /*11ba0*/  ISETP.LE.U32.AND P5, PT, R137, UR12, PT ;  /* 0x0000000c89007c0c */ /* 0x000fe2000bfa3070 */
[----:B------:R-:W-:Y:S01]  /*11bb0*/  FMUL.FTZ R137, R132, UR4 ;  /* 0x0000000484897c20 */ /* 0x000fe20008410000 */
[----:B------:R-:W-:Y:S01]  /*11bc0*/  FSEL R174, R174, RZ, P0 ;  /* 0x000000ffaeae7208 */ /* 0x000fe20000000000 */
[----:B------:R-:W-:Y:S01]  /*11bd0*/  STL [R1+0x338], R133 ;  /* 0x0003388501007387 */ /* 0x000fe20000100800 */
[----:B------:R-:W-:Y:S01]  /*11be0*/  FSETP.NEU.FTZ.AND P0, PT, R133, -INF , PT ;  /* 0xff8000008500780b */ /* 0x000fe20003f1d000 */
[----:B---3--:R-:W-:Y:S02]  /*11bf0*/  @!P6 HADD2 R194, -R138.H0_H0, -RZ.H0_H0 ;  /* 0xa00000ff8ac2e230 */ /* 0x008fe40000000900 */
[----:B------:R-:W-:Y:S01]  /*11c00*/  FFMA.FTZ R4, R6, UR4, -R174 ;  /* 0x0000000406047c23 */ /* 0x000fe200080108ae */
[----:B------:R-:W-:Y:S01]  /*11c10*/  PRMT R6, R138, 0x7632, R6 ;  /* 0x000076328a067816 */ /* 0x000fe20000000006 */
[--C-:B------:R-:W-:Y:S01]  /*11c20*/  FFMA.FTZ R80, R51, UR4, -R174.reuse ;  /* 0x0000000433507c23 */ /* 0x100fe200080108ae */
[----:B------:R-:W-:Y:S01]  /*11c30*/  FSEL R175, R175, RZ, P0 ;  /* 0x000000ffafaf7208 */ /* 0x000fe20000000000 */
[----:B------:R3:W-:Y:S01]  /*11c40*/  @!P6 STL.S16 [R1+0xdc], R194 ;  /* 0x0000dcc20100e387 */ /* 0x0007e20000100600 */
[----:B------:R-:W-:Y:S01]  /*11c50*/  FSETP.NEU.FTZ.AND P0, PT, R132, -INF , PT ;  /* 0xff8000008400780b */ /* 0x000fe20003f1d000 */
[----:B------:R4:W-:Y:S01]  /*11c60*/  MUFU.EX2 R241, R4 ;  /* 0x0000000400f17308 */ /* 0x0009e20000000800 */
[--C-:B------:R-:W-:Y:S01]  /*11c70*/  FFMA.FTZ R148, R55, UR4, -R174.reuse ;  /* 0x0000000437947c23 */ /* 0x100fe200080108ae */
[--C-:B------:R-:W-:Y:S01]  /*11c80*/  FFMA.FTZ R238, R102, UR4, -R174.reuse ;  /* 0x0000000466ee7c23 */ /* 0x100fe200080108ae */
[----:B------:R-:W-:Y:S01]  /*11c90*/  FSEL R137, R137, RZ, P0 ;  /* 0x000000ff89897208 */ /* 0x000fe20000000000 */
[--C-:B------:R-:W-:Y:S01]  /*11ca0*/  FFMA.FTZ R250, R109, UR4, -R175.reuse ;  /* 0x000000046dfa7c23 */ /* 0x100fe200080108af */
[--C-:B------:R-:W-:Y:S01]  /*11cb0*/  FFMA.FTZ R8, R8, UR4, -R175.reuse ;  /* 0x0000000408087c23 */ /* 0x100fe200080108af */
[----:B------:R-:W-:Y:S01]  /*11cc0*/  FFMA.FTZ R9, R9, UR4, -R175 ;  /* 0x0000000409097c23 */ /* 0x000fe200080108af */
[----:B-1----:R-:W-:Y:S01]  /*11cd0*/  PRMT R181, R194, 0x7610, R181 ;  /* 0x00007610c2b57816 */ /* 0x002fe200000000b5 */
[--C-:B------:R-:W-:Y:S01]  /*11ce0*/  FFMA.FTZ R15, R15, UR4, -R137.reuse ;  /* 0x000000040f0f7c23 */ /* 0x100fe20008010889 */
[--C-:B------:R-:W-:Y:S01]  /*11cf0*/  FFMA.FTZ R46, R46, UR4, -R137.reuse ;  /* 0x000000042e2e7c23 */ /* 0x100fe20008010889 */
[----:B------:R1:W-:Y:S01]  /*11d00*/  MUFU.EX2 R242, R9 ;  /* 0x0000000900f27308 */ /* 0x0003e20000000800 */
[--C-:B------:R-:W-:Y:S01]  /*11d10*/  FFMA.FTZ R7, R7, UR4, -R174.reuse ;  /* 0x0000000407077c23 */ /* 0x100fe200080108ae */
[----:B------:R-:W-:Y:S01]  /*11d20*/  FFMA.FTZ R10, R10, UR4, -R137 ;  /* 0x000000040a0a7c23 */ /* 0x000fe20008010889 */
[--C-:B----4-:R-:W-:Y:S01]  /*11d30*/  FFMA.FTZ R197, R32, UR4, -R173.reuse ;  /* 0x0000000420c57c23 */ /* 0x110fe200080108ad */
[----:B------:R-:W-:Y:S01]  /*11d40*/  FMUL.FTZ R32, R0, R144 ;  /* 0x0000009000207220 */ /* 0x000fe20000410000 */
[----:B------:R-:W-:Y:S01]  /*11d50*/  FFMA.FTZ R144, R54, UR4, -R174 ;  /* 0x0000000436907c23 */ /* 0x000fe200080108ae */
[--C-:B------:R-:W-:Y:S01]  /*11d60*/  FFMA.FTZ R196, R33, UR4, -R173.reuse ;  /* 0x0000000421c47c23 */ /* 0x100fe200080108ad */
[----:B------:R-:W-:Y:S01]  /*11d70*/  SHF.R.U32.HI R4, RZ, 0x10, R172 ;  /* 0x00000010ff047819 */ /* 0x000fe200000116ac */
[----:B------:R-:W-:Y:S01]  /*11d80*/  FMUL.FTZ R33, R0, R145 ;  /* 0x0000009100217220 */ /* 0x000fe20000410000 */
[----:B------:R-:W-:Y:S01]  /*11d90*/  PRMT R172, R138, 0x5410, R6 ;  /* 0x000054108aac7816 */ /* 0x000fe20000000006 */
[----:B------:R4:W-:Y:S01]  /*11da0*/  MUFU.EX2 R48, R10 ;  /* 0x0000000a00307308 */ /* 0x0009e20000000800 */
[----:B------:R-:W-:Y:S01]  /*11db0*/  @!P6 PRMT R138, R181, 0x5410, RZ ;  /* 0x00005410b58ae816 */ /* 0x000fe200000000ff */
[----:B------:R-:W-:Y:S01]  /*11dc0*/  FFMA.FTZ R181, R100, UR4, -R173 ;  /* 0x0000000464b57c23 */ /* 0x000fe200080108ad */
[----:B---3--:R-:W-:Y:S01]  /*11dd0*/  LOP3.LUT R194, R189, 0xff, RZ, 0xc0, !PT ;  /* 0x000000ffbdc27812 */ /* 0x008fe200078ec0ff */
[--C-:B------:R-:W-:Y:S01]  /*11de0*/  FFMA.FTZ R18, R18, UR4, -R174.reuse ;  /* 0x0000000412127c23 */ /* 0x100fe200080108ae */
[----:B------:R-:W-:Y:S01]  /*11df0*/  LOP3.LUT R189, R4, 0xff, RZ, 0xc0, !PT ;  /* 0x000000ff04bd7812 */ /* 0x000fe200078ec0ff */
[----:B------:R3:W-:Y:S01]  /*11e00*/  STG.E.U16 desc[UR20][R176.64], R138 ;  /* 0x0000008ab0007986 */ /* 0x0007e2000c101514 */
[----:B------:R-:W-:Y:S03]  /*11e10*/  ISETP.LE.U32.AND P2, PT, R194, UR12, PT ;  /* 0x0000000cc2007c0c */ /* 0x000fe6000bf43070 */
[----:B------:R3:W3:Y:S01]  /*11e20*/  MUFU.EX2 R4, R8 ;  /* 0x0000000800047308 */ /* 0x0006e20000000800 */
[----:B-1----:R-:W-:Y:S01]  /*11e30*/  FMUL.FTZ R9, R0, R153 ;  /* 0x0000009900097220 */ /* 0x002fe20000410000 */
[----:B------:R-:W-:Y:S01]  /*11e40*/  FFMA.FTZ R11, R11, UR4, -R137 ;  /* 0x000000040b0b7c23 */ /* 0x000fe20008010889 */
[--C-:B------:R-:W-:Y:S01]  /*11e50*/  FFMA.FTZ R19, R19, UR4, -R174.reuse ;  /* 0x0000000413137c23 */ /* 0x100fe200080108ae */
[--C-:B------:R-:W-:Y:S01]  /*11e60*/  FFMA.FTZ R12, R12, UR4, -R175.reuse ;  /* 0x000000040c0c7c23 */ /* 0x100fe200080108af */
[--C-:B------:R-:W-:Y:S01]  /*11e70*/  FFMA.FTZ R13, R13, UR4, -R175.reuse ;  /* 0x000000040d0d7c23 */ /* 0x100fe200080108af */
[--C-:B------:R-:W-:Y:S01]  /*11e80*/  FFMA.FTZ R251, R114, UR4, -R174.reuse ;  /* 0x0000000472fb7c23 */ /* 0x100fe200080108ae */
[----:B------:R-:W-:Y:S03]  /*11e90*/  FFMA.FTZ R65, R23, UR4, -R174 ;  /* 0x0000000417417c23 */ /* 0x000fe600080108ae */
[----:B------:R1:W1:Y:S01]  /*11ea0*/  MUFU.EX2 R246, R7 ;  /* 0x0000000700f67308 */ /* 0x0002620000000800 */
[----:B----4-:R-:W-:Y:S01]  /*11eb0*/  SHF.R.U32.HI R10, RZ, 0x10, R186 ;  /* 0x00000010ff0a7819 */ /* 0x010fe200000116ba */
[--C-:B------:R-:W-:Y:S01]  /*11ec0*/  FFMA.FTZ R68, R22, UR4, -R174.reuse ;  /* 0x0000000416447c23 */ /* 0x100fe200080108ae */
[--C-:B------:R-:W-:Y:S01]  /*11ed0*/  FFMA.FTZ R23, R39, UR4, -R174.reuse ;  /* 0x0000000427177c23 */ /* 0x100fe200080108ae */
[----:B------:R-:W-:Y:S01]  /*11ee0*/  @P2 LOP3.LUT R224, R224, 0x40000000, RZ, 0xfc, !PT ;  /* 0x40000000e0e02812 */ /* 0x000fe200078efcff */
[--C-:B------:R-:W-:Y:S01]  /*11ef0*/  FFMA.FTZ R50, R50, UR4, -R174.reuse ;  /* 0x0000000432327c23 */ /* 0x100fe200080108ae */
[----:B------:R-:W-:Y:S01]  /*11f00*/  LOP3.LUT R10, R10, 0xff, RZ, 0xc0, !PT ;  /* 0x000000ff0a0a7812 */ /* 0x000fe200078ec0ff */
[----:B------:R-:W-:Y:S01]  /*11f10*/  FFMA.FTZ R153, R67, UR4, -R174 ;  /* 0x0000000443997c23 */ /* 0x000fe200080108ae */
[----:B------:R-:W-:Y:S01]  /*11f20*/  LOP3.LUT R224, R224, 0xefffffff, RZ, 0xc0, !PT ;  /* 0xefffffffe0e07812 */ /* 0x000fe200078ec0ff */
[C---:B---3--:R-:W-:Y:S01]  /*11f30*/  FMUL.FTZ R8, R0.reuse, R152 ;  /* 0x0000009800087220 */ /* 0x048fe20000410000 */
[----:B------:R-:W3:Y:S01]  /*11f40*/  MUFU.EX2 R230, R11 ;  /* 0x0000000b00e67308 */ /* 0x000ee20000000800 */
[----:B------:R-:W-:Y:S01]  /*11f50*/  FFMA.FTZ R145, R0, R228, R4 ;  /* 0x000000e400917223 */ /* 0x000fe20000010004 */
[----:B------:R-:W-:Y:S01]  /*11f60*/  @P1 LOP3.LUT R224, R224, 0x10000000, RZ, 0xfc, !PT ;  /* 0x10000000e0e01812 */ /* 0x000fe200078efcff */
[--C-:B------:R-:W-:Y:S01]  /*11f70*/  FFMA.FTZ R152, R66, UR4, -R174.reuse ;  /* 0x0000000442987c23 */ /* 0x100fe200080108ae */
[----:B------:R-:W-:Y:S01]  /*11f80*/  ISETP.LE.U32.AND P1, PT, R189, UR12, PT ;  /* 0x0000000cbd007c0c */ /* 0x000fe2000bf23070 */
[--C-:B------:R-:W-:Y:S01]  /*11f90*/  FFMA.FTZ R189, R82, UR4, -R174.reuse ;  /* 0x0000000452bd7c23 */ /* 0x100fe200080108ae */
[--C-:B------:R-:W-:Y:S01]  /*11fa0*/  FFMA.FTZ R233, R99, UR4, -R174.reuse ;  /* 0x0000000463e97c23 */ /* 0x100fe200080108ae */
[----:B-1----:R-:W-:Y:S03]  /*11fb0*/  F2FP.F16.F32.PACK_AB R7, R242, R4 ;  /* 0x00000004f207723e */ /* 0x002fe600000000ff */
[----:B------:R-:W-:Y:S01]  /*11fc0*/  MUFU.EX2 R114, R13 ;  /* 0x0000000d00727308 */ /* 0x000fe20000000800 */
[----:B------:R-:W-:Y:S01]  /*11fd0*/  F2FP.F16.F32.PACK_AB R5, R246, R241 ;  /* 0x000000f1f605723e */ /* 0x000fe200000000ff */
[----:B------:R-:W-:Y:S01]  /*11fe0*/  FFMA.FTZ R240, R103, UR4, -R174 ;  /* 0x0000000467f07c23 */ /* 0x000fe200080108ae */
[----:B------:R-:W-:Y:S01]  /*11ff0*/  PRMT R0, R7, 0x7610, R0 ;  /* 0x0000761007007816 */ /* 0x000fe20000000000 */
[----:B------:R-:W-:Y:S01]  /*12000*/  FFMA.FTZ R252, R115, UR4, -R174 ;  /* 0x0000000473fc7c23 */ /* 0x000fe200080108ae */
[----:B------:R-:W-:Y:S01]  /*12010*/  PRMT R100, R7, 0x7632, R100 ;  /* 0x0000763207647816 */ /* 0x000fe20000000064 */
[--C-:B------:R-:W-:Y:S01]  /*12020*/  FFMA.FTZ R22, R24, UR4, -R175.reuse ;  /* 0x0000000418167c23 */ /* 0x100fe200080108af */
[----:B------:R-:W-:Y:S03]  /*12030*/  LOP3.LUT R7, R186, 0xffff, RZ, 0xc0, !PT ;  /* 0x0000ffffba077812 */ /* 0x000fe600078ec0ff */
[----:B------:R1:W-:Y:S01]  /*12040*/  MUFU.EX2 R239, R18 ;  /* 0x0000001200ef7308 */ /* 0x0003e20000000800 */
[----:B------:R-:W-:Y:S01]  /*12050*/  PRMT R4, R5, 0x7632, R4 ;  /* 0x0000763205047816 */ /* 0x000fe20000000004 */
[--C-:B------:R-:W-:Y:S01]  /*12060*/  FFMA.FTZ R28, R28, UR4, -R175.reuse ;  /* 0x000000041c1c7c23 */ /* 0x100fe200080108af */
[----:B---3--:R-:W-:Y:S01]  /*12070*/  F2FP.F16.F32.PACK_AB R64, R230, R48 ;  /* 0x00000030e640723e */ /* 0x008fe200000000ff */
[--C-:B------:R-:W-:Y:S01]  /*12080*/  FFMA.FTZ R40, R40, UR4, -R175.reuse ;  /* 0x0000000428287c23 */ /* 0x100fe200080108af */
[----:B------:R-:W-:Y:S01]  /*12090*/  PRMT R140, R0, 0x5410, R100 ;  /* 0x00005410008c7816 */ /* 0x000fe20000000064 */
[----:B------:R-:W-:Y:S01]  /*120a0*/  FFMA.FTZ R41, R41, UR4, -R175 ;  /* 0x0000000429297c23 */ /* 0x000fe200080108af */
[----:B------:R-:W-:Y:S03]  /*120b0*/  SHF.R.U32.HI R186, RZ, 0x18, R186 ;  /* 0x00000018ffba7819 */ /* 0x000fe600000116ba */
[----:B------:R-:W-:Y:S01]  /*120c0*/  MUFU.EX2 R99, R15 ;  /* 0x0000000f00637308 */ /* 0x000fe20000000800 */
[----:B------:R-:W-:Y:S01]  /*120d0*/  PRMT R138, R112, 0x5410, R101 ;  /* 0x00005410708a7816 */ /* 0x000fe20000000065 */
[----:B------:R-:W-:Y:S01]  /*120e0*/  FFMA.FTZ R44, R44, UR4, -R175 ;  /* 0x000000042c2c7c23 */ /* 0x000fe200080108af */
[----:B------:R-:W-:Y:S01]  /*120f0*/  ISETP.LE.U32.AND P0, PT, R186, UR12, PT ;  /* 0x0000000cba007c0c */ /* 0x000fe2000bf03070 */
[----:B------:R-:W-:Y:S01]  /*12100*/  FFMA.FTZ R186, R70, UR4, -R174 ;  /* 0x0000000446ba7c23 */ /* 0x000fe200080108ae */
[----:B------:R-:W-:Y:S01]  /*12110*/  PRMT R97, R64, 0x7632, R97 ;  /* 0x0000763240617816 */ /* 0x000fe20000000061 */
[--C-:B------:R-:W-:Y:S01]  /*12120*/  FFMA.FTZ R45, R45, UR4, -R175.reuse ;  /* 0x000000042d2d7c23 */ /* 0x100fe200080108af */
[--C-:B------:R-:W-:Y:S03]  /*12130*/  FFMA.FTZ R56, R56, UR4, -R175.reuse ;  /* 0x0000000438387c23 */ /* 0x100fe600080108af */
[----:B------:R-:W3:Y:S01]  /*12140*/  MUFU.EX2 R51, R12 ;  /* 0x0000000c00337308 */ /* 0x000ee20000000800 */
[----:B-1----:R-:W-:Y:S01]  /*12150*/  SHF.R.U32.HI R18, RZ, 0x8, R200 ;  /* 0x00000008ff127819 */ /* 0x002fe200000116c8 */
[----:B------:R-:W-:Y:S01]  /*12160*/  FFMA.FTZ R57, R57, UR4, -R175 ;  /* 0x0000000439397c23 */ /* 0x000fe200080108af */
[----:B------:R-:W-:Y:S01]  /*12170*/  PRMT R141, R64, 0x5410, R97 ;  /* 0x00005410408d7816 */ /* 0x000fe20000000061 */
[--C-:B------:R-:W-:Y:S01]  /*12180*/  FFMA.FTZ R67, R60, UR4, -R175.reuse ;  /* 0x000000043c437c23 */ /* 0x100fe200080108af */
[----:B------:R-:W-:Y:S01]  /*12190*/  LOP3.LUT R11, R18, 0xffff, RZ, 0xc0, !PT ;  /* 0x0000ffff120b7812 */ /* 0x000fe200078ec0ff */
[--C-:B------:R-:W-:Y:S01]  /*121a0*/  FFMA.FTZ R70, R61, UR4, -R175.reuse ;  /* 0x000000043d467c23 */ /* 0x100fe200080108af */
[----:B------:R-:W-:Y:S01]  /*121b0*/  FFMA.FTZ R82, R72, UR4, -R175 ;  /* 0x0000000448527c23 */ /* 0x000fe200080108af */
[----:B------:R-:W-:Y:S01]  /*121c0*/  FFMA.FTZ R72, R79, UR4, -R137 ;  /* 0x000000044f487c23 */ /* 0x000fe20008010889 */
[----:B------:R-:W-:Y:S01]  /*121d0*/  ISETP.LE.U32.AND P2, PT, R11, UR12, PT ;  /* 0x0000000c0b007c0c */ /* 0x000fe2000bf43070 */
[----:B------:R-:W1:Y:S01]  /*121e0*/  MUFU.EX2 R245, R19 ;  /* 0x0000001300f57308 */ /* 0x000e620000000800 */
[--C-:B------:R-:W-:Y:S01]  /*121f0*/  FFMA.FTZ R195, R89, UR4, -R175.reuse ;  /* 0x0000000459c37c23 */ /* 0x100fe200080108af */
[--C-:B------:R-:W-:Y:S01]  /*12200*/  FFMA.FTZ R228, R92, UR4, -R175.reuse ;  /* 0x000000045ce47c23 */ /* 0x100fe200080108af */
[----:B------:R-:W-:Y:S01]  /*12210*/  FFMA.FTZ R249, R108, UR4, -R175 ;  /* 0x000000046cf97c23 */ /* 0x000fe200080108af */
[--C-:B------:R-:W-:Y:S01]  /*12220*/  FFMA.FTZ R14, R14, UR4, -R137.reuse ;  /* 0x000000040e0e7c23 */ /* 0x100fe20008010889 */
[--C-:B------:R-:W-:Y:S01]  /*12230*/  FFMA.FTZ R26, R26, UR4, -R137.reuse ;  /* 0x000000041a1a7c23 */ /* 0x100fe20008010889 */
[--C-:B------:R-:W-:Y:S01]  /*12240*/  FFMA.FTZ R30, R30, UR4, -R137.reuse ;  /* 0x000000041e1e7c23 */ /* 0x100fe20008010889 */
[----:B---3--:R-:W-:Y:S03]  /*12250*/  F2FP.F16.F32.PACK_AB R96, R114, R51 ;  /* 0x000000337260723e */ /* 0x008fe600000000ff */
        /* <DEDUP_REMOVED lines=9> */
[----:B-1----:R-:W-:Y:S01]  /*122f0*/  F2FP.F16.F32.PACK_AB R113, R245, R239 ;  /* 0x000000eff571723e */ /* 0x002fe200000000ff */
[--C-:B------:R-:W-:Y:S01]  /*12300*/  FFMA.FTZ R75, R75, UR4, -R137.reuse ;  /* 0x000000044b4b7c23 */ /* 0x100fe20008010889 */
[--C-:B------:R-:W-:Y:S01]  /*12310*/  FFMA.FTZ R78, R78, UR4, -R137.reuse ;  /* 0x000000044e4e7c23 */ /* 0x100fe20008010889 */
[----:B------:R-:W-:Y:S01]  /*12320*/  FFMA.FTZ R92, R90, UR4, -R137 ;  /* 0x000000045a5c7c23 */ /* 0x000fe20008010889 */
[----:B------:R-:W-:Y:S01]  /*12330*/  PRMT R116, R113, 0x7632, R116 ;  /* 0x0000763271747816 */ /* 0x000fe20000000074 */
[----:B------:R-:W-:Y:S04]  /*12340*/  IMAD.WIDE.U32 R200, R201, -0x2daee0ad, RZ ;  /* 0xd2511f53c9c87825 */ /* 0x000fe800078e00ff */
[----:B------:R-:W1:Y:S10]  /*12350*/  MUFU.EX2 R60, R14 ;  /* 0x0000000e003c7308 */ /* 0x000e740000000800 */
[----:B------:R3:W-:Y:S10]  /*12360*/  MUFU.EX2 R90, R31 ;  /* 0x0000001f005a7308 */ /* 0x0007f40000000800 */
[----:B------:R-:W-:Y:S01]  /*12370*/  MUFU.EX2 R196, R196 ;  /* 0x000000c400c47308 */ /* 0x000fe20000000800 */
[----:B-1----:R-:W-:Y:S04]  /*12380*/  F2FP.F16.F32.PACK_AB R81, R99, R60 ;  /* 0x0000003c6351723e */ /* 0x002fe800000000ff */
[C---:B------:R-:W-:Y:S05]  /*12390*/  PRMT R66, R81.reuse, 0x7632, R66 ;  /* 0x0000763251427816 */ /* 0x040fea0000000042 */
[----:B------:R-:W-:Y:S01]  /*123a0*/  MUFU.EX2 R115, R44 ;  /* 0x0000002c00737308 */ /* 0x000fe20000000800 */
[----:B------:R-:W-:Y:S01]  /*123b0*/  PRMT R103, R81, 0x5410, R66 ;  /* 0x0000541051677816 */ /* 0x000fe20000000042 */
[----:B---3--:R-:W-:Y:S04]  /*123c0*/  FADD.FTZ R31, R242, R145 ;  /* 0x00000091f21f7221 */ /* 0x008fe80000010000 */
[----:B------:R-:W-:Y:S04]  /*123d0*/  FADD.FTZ R31, R51, R31 ;  /* 0x0000001f331f7221 */ /* 0x000fe80000010000 */
[----:B------:R-:W-:Y:S10]  /*123e0*/  MUFU.EX2 R79, R28 ;  /* 0x0000001c004f7308 */ /* 0x000ff40000000800 */
[----:B------:R-:W-:Y:S10]  /*123f0*/  MUFU.EX2 R68, R68 ;  /* 0x0000004400447308 */ /* 0x000ff40000000800 */
[----:B------:R-:W-:Y:S10]  /*12400*/  MUFU.EX2 R153, R153 ;  /* 0x0000009900997308 */ /* 0x000ff40000000800 */
[----:B------:R-:W-:Y:S01]  /*12410*/  MUFU.EX2 R186, R186 ;  /* 0x000000ba00ba7308 */ /* 0x000fe20000000800 */
[----:B--2---:R-:W-:Y:S05]  /*12420*/  @!P5 HADD2 R139, -R6.H0_H0, -RZ.H0_H0 ;  /* 0xa00000ff068bd230 */ /* 0x004fea0000000900 */
[----:B------:R-:W-:Y:S01]  /*12430*/  PRMT R133, R139, 0x7610, R133 ;  /* 0x000076108b857816 */ /* 0x000fe20000000085 */
[----:B------:R1:W-:Y:S03]  /*12440*/  @!P5 STL.S16 [R1+0xe0], R139 ;  /* 0x0000e08b0100d387 */ /* 0x0003e60000100600 */
[----:B------:R-:W-:Y:S01]  /*12450*/  @!P5 PRMT R6, R133, 0x5410, RZ ;  /* 0x000054108506d816 */ /* 0x000fe200000000ff */
[----:B------:R2:W3:Y:S01]  /*12460*/  LDL.S16 R232, [R1+0x150] ;  /* 0x0001500001e87983 */ /* 0x0004e20000100600 */
[----:B------:R-:W-:Y:S03]  /*12470*/  ISETP.LE.U32.AND P5, PT, R10, UR12, PT ;  /* 0x0000000c0a007c0c */ /* 0x000fe6000bfa3070 */
[----:B------:R2:W4:Y:S04]  /*12480*/  LDL.S16 R225, [R1+0x14c] ;  /* 0x00014c0001e17983 */ /* 0x0005280000100600 */
[----:B------:R2:W2:Y:S04]  /*12490*/  LDL.S16 R221, [R1+0x138] ;  /* 0x0001380001dd7983 */ /* 0x0004a80000100600 */
[----:B------:R2:W2:Y:S04]  /*124a0*/  LDL.S16 R220, [R1+0x134] ;  /* 0x0001340001dc7983 */ /* 0x0004a80000100600 */
[----:B------:R2:W2:Y:S04]  /*124b0*/  LDL.S16 R219, [R1+0x130] ;  /* 0x0001300001db7983 */ /* 0x0004a80000100600 */
[----:B------:R2:W2:Y:S01]  /*124c0*/  LDL.S16 R218, [R1+0x148] ;  /* 0x0001480001da7983 */ /* 0x0004a20000100600 */
[--C-:B-1----:R-:W-:Y:S01]  /*124d0*/  FFMA.FTZ R139, R128, UR4, -R173.reuse ;  /* 0x00000004808b7c23 */ /* 0x102fe200080108ad */
[----:B------:R-:W-:Y:S01]  /*124e0*/  PRMT R128, R5, 0x5410, R4 ;  /* 0x0000541005807816 */ /* 0x000fe20000000004 */
[----:B------:R-:W-:Y:S01]  /*124f0*/  FFMA.FTZ R173, R129, UR4, -R173 ;  /* 0x0000000481ad7c23 */ /* 0x000fe200080108ad */
[----:B------:R-:W-:Y:S01]  /*12500*/  PRMT R129, R113, 0x5410, R116 ;  /* 0x0000541071817816 */ /* 0x000fe20000000074 */
[----:B------:R1:W2:Y:S04]  /*12510*/  LDL.S16 R217, [R1+0x144] ;  /* 0x0001440001d97983 */ /* 0x0002a80000100600 */
[----:B------:R1:W2:Y:S04]  /*12520*/  LDL.S16 R216, [R1+0x140] ;  /* 0x0001400001d87983 */ /* 0x0002a80000100600 */
[----:B------:R1:W2:Y:S04]  /*12530*/  LDL.S16 R214, [R1+0x13c] ;  /* 0x00013c0001d67983 */ /* 0x0002a80000100600 */
[----:B------:R1:W2:Y:S04]  /*12540*/  LDL.S16 R133, [R1+0x154] ;  /* 0x0001540001857983 */ /* 0x0002a80000100600 */
[----:B------:R1:W-:Y:S04]  /*12550*/  STG.E.U16 desc[UR20][R176.64+0x2], R6 ;  /* 0x00000206b0007986 */ /* 0x0003e8000c101514 */
[----:B------:R2:W-:Y:S04]  /*12560*/  STL.64 [R1+0x448], R8 ;  /* 0x0004480801007387 */ /* 0x0005e80000100a00 */
[----:B------:R-:W-:Y:S04]  /*12570*/  STL [R1+0x394], R16 ;  /* 0x0003941001007387 */ /* 0x000fe80000100800 */
[----:B------:R-:W-:Y:S04]  /*12580*/  STL [R1+0x398], R17 ;  /* 0x0003981101007387 */ /* 0x000fe80000100800 */
[----:B------:R-:W-:Y:S04]  /*12590*/  STL [R1+0x390], R32 ;  /* 0x0003902001007387 */ /* 0x000fe80000100800 */
[----:B------:R-:W-:Y:S04]  /*125a0*/  STL [R1+0x39c], R33 ;  /* 0x00039c2101007387 */ /* 0x000fe80000100800 */
[----:B------:R-:W-:Y:S01]  /*125b0*/  STL [R1+0x3a0], R36 ;  /* 0x0003a02401007387 */ /* 0x000fe20000100800 */
[----:B-1----:R-:W-:Y:S03]  /*125c0*/  SHF.R.U32.HI R6, RZ, 0x8, R7 ;  /* 0x00000008ff067819 */ /* 0x002fe60000011607 */
[----:B------:R-:W-:Y:S01]  /*125d0*/  STL [R1+0x3a4], R37 ;  /* 0x0003a42501007387 */ /* 0x000fe20000100800 */
[----:B------:R-:W-:Y:S02]  /*125e0*/  SHF.R.U32.HI R7, RZ, 0x10, R187 ;  /* 0x00000010ff077819 */ /* 0x000fe400000116bb */
[----:B------:R-:W-:Y:S02]  /*125f0*/  LOP3.LUT R6, R6, 0xffff, RZ, 0xc0, !PT ;  /* 0x0000ffff06067812 */ /* 0x000fe400078ec0ff */
[----:B------:R-:W-:Y:S02]  /*12600*/  LOP3.LUT R84, R7, 0xff, RZ, 0xc0, !PT ;  /* 0x000000ff07547812 */ /* 0x000fe400078ec0ff */
[----:B------:R-:W-:Y:S01]  /*12610*/  ISETP.LE.U32.AND P6, PT, R6, UR12, PT ;  /* 0x0000000c06007c0c */ /* 0x000fe2000bfc3070 */
[----:B---3--:R-:W-:Y:S02]  /*12620*/  @!P1 HADD2 R232, -R5.H0_H0, -RZ.H0_H0 ;  /* 0xa00000ff05e89230 */ /* 0x008fe40000000900 */
[----:B----4-:R-:W-:Y:S03]  /*12630*/  @!P4 HADD2 R225, -R4.H0_H0, -RZ.H0_H0 ;  /* 0xa00000ff04e1c230 */ /* 0x010fe60000000900 */
[----:B------:R-:W-:Y:S01]  /*12640*/  PRMT R53, R232, 0x7610, R53 ;  /* 0x00007610e8357816 */ /* 0x000fe20000000035 */
[----:B------:R-:W-:Y:S01]  /*12650*/  @!P1 STL.S16 [R1+0x150], R232 ;  /* 0x000150e801009387 */ /* 0x000fe20000100600 */
[----:B--2---:R-:W-:Y:S01]  /*12660*/  @!P3 HADD2 R221, -R0.H0_H0, -RZ.H0_H0 ;  /* 0xa00000ff00ddb230 */ /* 0x004fe20000000900 */
[----:B------:R-:W-:Y:S02]  /*12670*/  PRMT R52, R225, 0x7610, R52 ;  /* 0x00007610e1347816 */ /* 0x000fe40000000034 */
[----:B------:R1:W-:Y:S01]  /*12680*/  @!P4 STL.S16 [R1+0x14c], R225 ;  /* 0x00014ce10100c387 */ /* 0x0003e20000100600 */
[----:B------:R-:W-:Y:S01]  /*12690*/  @!P1 PRMT R5, R53, 0x5410, RZ ;  /* 0x0000541035059816 */ /* 0x000fe200000000ff */
[----:B------:R-:W-:Y:S01]  /*126a0*/  @!P6 HADD2 R220, -R100.H0_H0, -RZ.H0_H0 ;  /* 0xa00000ff64dce230 */ /* 0x000fe20000000900 */
[----:B------:R-:W-:Y:S01]  /*126b0*/  @!P4 PRMT R4, R52, 0x5410, RZ ;  /* 0x000054103404c816 */ /* 0x000fe200000000ff */
[----:B------:R2:W-:Y:S01]  /*126c0*/  @!P3 STL.S16 [R1+0x138], R221 ;  /* 0x000138dd0100b387 */ /* 0x0005e20000100600 */
[----:B------:R-:W-:Y:S01]  /*126d0*/  LOP3.LUT P3, RZ, R224, 0x80000000, RZ, 0xc0, !PT ;  /* 0x80000000e0ff7812 */ /* 0x000fe2000786c0ff */
[----:B------:R-:W-:Y:S01]  /*126e0*/  @!P5 HADD2 R219, -R64.H0_H0, -RZ.H0_H0 ;  /* 0xa00000ff40dbd230 */ /* 0x000fe20000000900 */
[----:B------:R-:W-:Y:S01]  /*126f0*/  ISETP.LE.U32.AND P4, PT, R188, UR12, PT ;  /* 0x0000000cbc007c0c */ /* 0x000fe2000bf83070 */
[----:B------:R-:W-:Y:S01]  /*12700*/  STG.E.U16 desc[UR20][R178.64], R5 ;  /* 0x00000005b2007986 */ /* 0x000fe2000c101514 */
[----:B------:R-:W-:Y:S01]  /*12710*/  PRMT R49, R221, 0x7610, R49 ;  /* 0x00007610dd317816 */ /* 0x000fe20000000031 */
[----:B------:R-:W-:Y:S01]  /*12720*/  FFMA.FTZ R52, R35, UR4, -R174 ;  /* 0x0000000423347c23 */ /* 0x000fe200080108ae */
[----:B------:R-:W-:Y:S01]  /*12730*/  PRMT R18, R219, 0x7610, R18 ;  /* 0x00007610db127816 */ /* 0x000fe20000000012 */
[----:B------:R3:W-:Y:S01]  /*12740*/  STG.E.U16 desc[UR20][R178.64+0x2], R4 ;  /* 0x00000204b2007986 */ /* 0x0007e2000c101514 */
[----:B------:R-:W-:Y:S01]  /*12750*/  PRMT R19, R220, 0x7610, R19 ;  /* 0x00007610dc137816 */ /* 0x000fe20000000013 */
[----:B------:R-:W-:Y:S01]  /*12760*/  FFMA.FTZ R53, R34, UR4, -R174 ;  /* 0x0000000422357c23 */ /* 0x000fe200080108ae */
[----:B------:R-:W-:Y:S01]  /*12770*/  @!P5 PRMT R64, R18, 0x5410, RZ ;  /* 0x000054101240d816 */ /* 0x000fe200000000ff */
[----:B------:R4:W-:Y:S01]  /*12780*/  @!P6 STL.S16 [R1+0x134], R220 ;  /* 0x000134dc0100e387 */ /* 0x0009e20000100600 */
[----:B------:R-:W-:Y:S01]  /*12790*/  @!P6 PRMT R100, R19, 0x5410, RZ ;  /* 0x000054101364e816 */ /* 0x000fe200000000ff */
[----:B------:R-:W-:Y:S01]  /*127a0*/  @!P3 HADD2 R218, -R112.H0_H0, -RZ.H0_H0 ;  /* 0xa00000ff70dab230 */ /* 0x000fe20000000900 */
[----:B------:R-:W-:Y:S01]  /*127b0*/  ISETP.LE.U32.AND P6, PT, R69, UR12, PT ;  /* 0x0000000c45007c0c */ /* 0x000fe2000bfc3070 */
[----:B------:R4:W-:Y:S01]  /*127c0*/  @!P5 STL.S16 [R1+0x130], R219 ;  /* 0x000130db0100d387 */ /* 0x0009e20000100600 */
[----:B------:R-:W-:Y:S01]  /*127d0*/  @!P4 PRMT R0, R49, 0x5410, RZ ;  /* 0x000054103100c816 */ /* 0x000fe200000000ff */
[----:B------:R-:W-:Y:S01]  /*127e0*/  @!P2 HADD2 R217, -R101.H0_H0, -RZ.H0_H0 ;  /* 0xa00000ff65d9a230 */ /* 0x000fe20000000900 */
[----:B------:R-:W-:Y:S01]  /*127f0*/  ISETP.LE.U32.AND P4, PT, R11, UR12, PT ;  /* 0x0000000c0b007c0c */ /* 0x000fe2000bf83070 */
[----:B------:R4:W-:Y:S01]  /*12800*/  @!P3 STL.S16 [R1+0x148], R218 ;  /* 0x000148da0100b387 */ /* 0x0009e20000100600 */
[----:B------:R-:W-:Y:S01]  /*12810*/  PRMT R9, R218, 0x7610, R9 ;  /* 0x00007610da097816 */ /* 0x000fe20000000009 */
[----:B-1----:R-:W-:Y:S01]  /*12820*/  FFMA.FTZ R225, R124, UR4, -R175 ;  /* 0x000000047ce17c23 */ /* 0x002fe200080108af */
[----:B------:R-:W-:Y:S01]  /*12830*/  PRMT R8, R217, 0x7610, R8 ;  /* 0x00007610d9087816 */ /* 0x000fe20000000008 */
[----:B------:R1:W-:Y:S01]  /*12840*/  @!P2 STL.S16 [R1+0x144], R217 ;  /* 0x000144d90100a387 */ /* 0x0003e20000100600 */
[C---:B------:R-:W-:Y:S01]  /*12850*/  LOP3.LUT P2, RZ, R224.reuse, 0x40000000, RZ, 0xc0, !PT ;  /* 0x40000000e0ff7812 */ /* 0x040fe2000784c0ff */
[----:B------:R-:W-:Y:S01]  /*12860*/  @!P0 HADD2 R133, -R97.H0_H0, -RZ.H0_H0 ;  /* 0xa00000ff61858230 */ /* 0x000fe20000000900 */
[----:B------:R-:W-:Y:S01]  /*12870*/  @!P3 PRMT R112, R9, 0x5410, RZ ;  /* 0x000054100970b816 */ /* 0x000fe200000000ff */
[----:B--2---:R-:W-:Y:S01]  /*12880*/  IMAD.MOV.U32 R221, RZ, RZ, R237 ;  /* 0x000000ffffdd7224 */ /* 0x004fe200078e00ed */
[----:B------:R-:W-:Y:S01]  /*12890*/  LOP3.LUT P1, RZ, R224, 0x10000000, RZ, 0xc0, !PT ;  /* 0x10000000e0ff7812 */ /* 0x000fe2000782c0ff */
[----:B------:R-:W-:Y:S01]  /*128a0*/  FFMA.FTZ R49, R38, UR4, -R174 ;  /* 0x0000000426317c23 */ /* 0x000fe200080108ae */
[----:B------:R-:W-:Y:S01]  /*128b0*/  PRMT R10, R133, 0x7610, R10 ;  /* 0x00007610850a7816 */ /* 0x000fe2000000000a */
[--C-:B------:R-:W-:Y:S01]  /*128c0*/  FFMA.FTZ R188, R71, UR4, -R174.reuse ;  /* 0x0000000447bc7c23 */ /* 0x100fe200080108ae */
[----:B------:R-:W-:Y:S01]  /*128d0*/  @!P4 PRMT R101, R8, 0x5410, RZ ;  /* 0x000054100865c816 */ /* 0x000fe200000000ff */
[----:B------:R-:W-:Y:S01]  /*128e0*/  FFMA.FTZ R232, R98, UR4, -R174 ;  /* 0x0000000462e87c23 */ /* 0x000fe200080108ae */
[----:B------:R-:W-:Y:S01]  /*128f0*/  ISETP.LE.U32.AND P4, PT, R194, UR12, PT ;  /* 0x0000000cc2007c0c */ /* 0x000fe2000bf83070 */
[----:B---3--:R-:W-:Y:S01]  /*12900*/  IMAD.WIDE R4, R211, 0x70, R178 ;  /* 0x00000070d3047825 */ /* 0x008fe200078e02b2 */
[----:B------:R-:W-:Y:S01]  /*12910*/  @!P0 PRMT R97, R10, 0x5410, RZ ;  /* 0x000054100a618816 */ /* 0x000fe200000000ff */
[----:B------:R-:W-:Y:S02]  /*12920*/  MUFU.EX2 R69, R65 ;  /* 0x0000004100457308 */ /* 0x000fe40000000800 */
[----:B------:R-:W-:Y:S02]  /*12930*/  @!P2 HADD2 R216, -R113.H0_H0, -RZ.H0_H0 ;  /* 0xa00000ff71d8a230 */ /* 0x000fe40000000900 */
[----:B----4-:R-:W-:Y:S01]  /*12940*/  IMAD.MOV.U32 R220, RZ, RZ, R236 ;  /* 0x000000ffffdc7224 */ /* 0x010fe200078e00ec */
[----:B------:R2:W-:Y:S01]  /*12950*/  STG.E.U16 desc[UR20][R4.64], R0 ;  /* 0x0000000004007986 */ /* 0x0005e2000c101514 */
[--C-:B------:R-:W-:Y:S01]  /*12960*/  FFMA.FTZ R194, R83, UR4, -R174.reuse ;  /* 0x0000000453c27c23 */ /* 0x100fe200080108ae */
[----:B------:R-:W-:Y:S01]  /*12970*/  FFMA.FTZ R211, R87, UR4, -R174 ;  /* 0x0000000457d37c23 */ /* 0x000fe200080108ae */
[----:B------:R-:W-:Y:S01]  /*12980*/  PRMT R6, R216, 0x7610, R6 ;  /* 0x00007610d8067816 */ /* 0x000fe20000000006 */
[----:B------:R3:W-:Y:S01]  /*12990*/  @!P2 STL.S16 [R1+0x140], R216 ;  /* 0x000140d80100a387 */ /* 0x0007e20000100600 */
[----:B------:R-:W-:Y:S01]  /*129a0*/  LOP3.LUT P2, RZ, R224, 0x20000000, RZ, 0xc0, !PT ;  /* 0x20000000e0ff7812 */ /* 0x000fe2000784c0ff */
[--C-:B------:R-:W-:Y:S01]  /*129b0*/  FFMA.FTZ R219, R118, UR4, -R174.reuse ;  /* 0x0000000476db7c23 */ /* 0x100fe200080108ae */
[----:B------:R-:W-:Y:S01]  /*129c0*/  @!P4 PRMT R113, R6, 0x5410, RZ ;  /* 0x000054100671c816 */ /* 0x000fe200000000ff */
[----:B------:R-:W-:Y:S01]  /*129d0*/  STG.E.U16 desc[UR20][R182.64], R100 ;  /* 0x00000064b6007986 */ /* 0x000fe2000c101514 */
[----:B------:R-:W-:Y:S01]  /*129e0*/  PRMT R87, R96, 0x7632, R87 ;  /* 0x0000763260577816 */ /* 0x000fe20000000057 */
[--C-:B------:R-:W-:Y:S01]  /*129f0*/  FFMA.FTZ R218, R119, UR4, -R174.reuse ;  /* 0x0000000477da7c23 */ /* 0x100fe200080108ae */
[----:B------:R-:W-:Y:S01]  /*12a00*/  LOP3.LUT R224, R224, 0xf7ffffff, RZ, 0xc0, !PT ;  /* 0xf7ffffffe0e07812 */ /* 0x000fe200078ec0ff */
[----:B------:R-:W-:Y:S01]  /*12a10*/  FFMA.FTZ R118, R76, UR4, -R175 ;  /* 0x000000044c767c23 */ /* 0x000fe200080108af */
[----:B------:R-:W-:Y:S01]  /*12a20*/  PRMT R117, R96, 0x5410, R87 ;  /* 0x0000541060757816 */ /* 0x000fe20000000057 */
[--C-:B------:R-:W-:Y:S01]  /*12a30*/  FFMA.FTZ R119, R77, UR4, -R175.reuse ;  /* 0x000000044d777c23 */ /* 0x100fe200080108af */
[--C-:B------:R-:W-:Y:S01]  /*12a40*/  FFMA.FTZ R236, R104, UR4, -R175.reuse ;  /* 0x0000000468ec7c23 */ /* 0x100fe200080108af */
[----:B------:R-:W-:Y:S01]  /*12a50*/  MUFU.EX2 R77, R52 ;  /* 0x00000034004d7308 */ /* 0x000fe20000000800 */
[--C-:B------:R-:W-:Y:S01]  /*12a60*/  FFMA.FTZ R237, R105, UR4, -R175.reuse ;  /* 0x0000000469ed7c23 */ /* 0x100fe200080108af */
[----:B------:R-:W-:Y:S02]  /*12a70*/  @!P2 HADD2 R214, -R116.H0_H0, -RZ.H0_H0 ;  /* 0xa00000ff74d6a230 */ /* 0x000fe40000000900 */
[----:B-1----:R-:W-:Y:S03]  /*12a80*/  FFMA.FTZ R217, R120, UR4, -R175 ;  /* 0x0000000478d97c23 */ /* 0x002fe600080108af */
[----:B------:R-:W-:Y:S01]  /*12a90*/  PRMT R7, R214, 0x7610, R7 ;  /* 0x00007610d6077816 */ /* 0x000fe20000000007 */
[----:B------:R1:W-:Y:S02]  /*12aa0*/  @!P2 STL.S16 [R1+0x13c], R214 ;  /* 0x00013cd60100a387 */ /* 0x0003e40000100600 */
[----:B------:R-:W4:Y:S01]  /*12ab0*/  MUFU.EX2 R105, R20 ;  /* 0x0000001400697308 */ /* 0x000f220000000800 */
[----:B--2---:R-:W-:Y:S01]  /*12ac0*/  LOP3.LUT R0, R198, 0xff, RZ, 0xc0, !PT ;  /* 0x000000ffc6007812 */ /* 0x004fe200078ec0ff */
[----:B------:R2:W-:Y:S01]  /*12ad0*/  @!P0 STL.S16 [R1+0x154], R133 ;  /* 0x0001548501008387 */ /* 0x0005e20000100600 */
[----:B------:R-:W-:Y:S01]  /*12ae0*/  @!P2 PRMT R116, R7, 0x5410, RZ ;  /* 0x000054100774a816 */ /* 0x000fe200000000ff */
[----:B------:R-:W-:Y:S01]  /*12af0*/  FFMA.FTZ R198, R86, UR4, -R174 ;  /* 0x0000000456c67c23 */ /* 0x000fe200080108ae */
[----:B------:R-:W-:Y:S01]  /*12b00*/  ISETP.LE.U32.AND P0, PT, R0, UR12, PT ;  /* 0x0000000c00007c0c */ /* 0x000fe2000bf03070 */
[----:B------:R2:W2:Y:S01]  /*12b10*/  LDL.S16 R6, [R1+0x120] ;  /* 0x0001200001067983 */ /* 0x0004a20000100600 */
[----:B------:R-:W-:Y:S01]  /*12b20*/  FADD.FTZ R0, -R132, R2 ;  /* 0x0000000284007221 */ /* 0x000fe20000010100 */
[--C-:B------:R-:W-:Y:S01]  /*12b30*/  FFMA.FTZ R7, R25, UR4, -R175.reuse ;  /* 0x0000000419077c23 */ /* 0x100fe200080108af */
[--C-:B------:R-:W-:Y:S01]  /*12b40*/  FFMA.FTZ R86, R73, UR4, -R175.reuse ;  /* 0x0000000449567c23 */ /* 0x100fe200080108af */
[----:B------:R2:W2:Y:S01]  /*12b50*/  LDL.S16 R4, [R1+0x11c] ;  /* 0x00011c0001047983 */ /* 0x0004a20000100600 */
[----:B------:R-:W-:Y:S01]  /*12b60*/  FMUL.FTZ R0, R0, UR4 ;  /* 0x0000000400007c20 */ /* 0x000fe20008410000 */
[----:B---3--:R-:W-:Y:S01]  /*12b70*/  FFMA.FTZ R216, R121, UR4, -R175 ;  /* 0x0000000479d87c23 */ /* 0x008fe200080108af */
[----:B------:R-:W-:Y:S01]  /*12b80*/  MUFU.EX2 R65, R7 ;  /* 0x0000000700417308 */ /* 0x000fe20000000800 */
[----:B------:R-:W3:Y:S01]  /*12b90*/  LDL.LU.64 R8, [R1+0x38] ;  /* 0x0000380001087983 */ /* 0x000ee20000300a00 */
[----:B----4-:R-:W-:Y:S04]  /*12ba0*/  F2FP.F16.F32.PACK_AB R83, R108, R105 ;  /* 0x000000696c53723e */ /* 0x010fe800000000ff */
[C---:B------:R-:W-:Y:S04]  /*12bb0*/  PRMT R85, R83.reuse, 0x7632, R85 ;  /* 0x0000763253557816 */ /* 0x040fe80000000055 */
[----:B------:R-:W-:Y:S01]  /*12bc0*/  MUFU.EX2 R121, R46 ;  /* 0x0000002e00797308 */ /* 0x000fe20000000800 */
[----:B-1----:R-:W-:Y:S01]  /*12bd0*/  FFMA.FTZ R214, R122, UR4, -R137 ;  /* 0x000000047ad67c23 */ /* 0x002fe20008010889 */
[----:B------:R-:W-:Y:S01]  /*12be0*/  PRMT R98, R83, 0x5410, R85 ;  /* 0x0000541053627816 */ /* 0x000fe20000000055 */
[--C-:B--2---:R-:W-:Y:S01]  /*12bf0*/  FFMA.FTZ R133, R130, UR4, -R174.reuse ;  /* 0x0000000482857c23 */ /* 0x104fe200080108ae */
[----:B------:R-:W-:Y:S06]  /*12c00*/  FFMA.FTZ R174, R131, UR4, -R174 ;  /* 0x0000000483ae7c23 */ /* 0x000fec00080108ae */
[----:B------:R-:W-:Y:S01]  /*12c10*/  MUFU.EX2 R130, R23 ;  /* 0x0000001700827308 */ /* 0x000fe20000000800 */
[----:B------:R-:W-:Y:S04]  /*12c20*/  STL [R1+0x33c], R133 ;  /* 0x00033c8501007387 */ /* 0x000fe80000100800 */
[----:B------:R1:W-:Y:S05]  /*12c30*/  STL [R1+0x340], R174 ;  /* 0x000340ae01007387 */ /* 0x0003ea0000100800 */
[----:B------:R-:W-:Y:S01]  /*12c40*/  MUFU.EX2 R122, R80 ;  /* 0x00000050007a7308 */ /* 0x000fe20000000800 */
[----:B------:R-:W-:Y:S09]  /*12c50*/  STL [R1+0x344], R132 ;  /* 0x0003448401007387 */ /* 0x000ff20000100800 */
[----:B------:R-:W2:Y:S10]  /*12c60*/  MUFU.EX2 R0, R0 ;  /* 0x0000000000007308 */ /* 0x000eb40000000800 */
[----:B------:R-:W-:Y:S01]  /*12c70*/  MUFU.EX2 R76, R53 ;  /* 0x00000035004c7308 */ /* 0x000fe20000000800 */
[--C-:B-1----:R-:W-:Y:S01]  /*12c80*/  FFMA.FTZ R174, R123, UR4, -R137.reuse ;  /* 0x000000047bae7c23 */ /* 0x102fe20008010889 */
        /* <DEDUP_REMOVED lines=8> */
[--C-:B------:R-:W-:Y:S01]  /*12d10*/  FFMA.FTZ R143, R126, UR4, -R137.reuse ;  /* 0x000000047e8f7c23 */ /* 0x100fe20008010889 */
[----:B------:R-:W-:Y:S01]  /*12d20*/  FFMA.FTZ R147, R95, UR4, -R137 ;  /* 0x000000045f937c23 */ /* 0x000fe20008010889 */
[----:B------:R-:W-:Y:S01]  /*12d30*/  FFMA.FTZ R48, R0, R229, R48 ;  /* 0x000000e500307223 */ /* 0x000fe20000010030 */
[----:B------:R-:W-:Y:S01]  /*12d40*/  FFMA.FTZ R229, R93, UR4, -R175 ;  /* 0x000000045de57c23 */ /* 0x000fe200080108af */
[--C-:B------:R-:W-:Y:S01]  /*12d50*/  FFMA.FTZ R93, R91, UR4, -R137.reuse ;  /* 0x000000045b5d7c23 */ /* 0x100fe20008010889 */
[--C-:B------:R-:W-:Y:S01]  /*12d60*/  FFMA.FTZ R146, R94, UR4, -R137.reuse ;  /* 0x000000045e927c23 */ /* 0x100fe20008010889 */
[----:B------:R-:W-:Y:S01]  /*12d70*/  FFMA.FTZ R154, R106, UR4, -R137 ;  /* 0x000000046a9a7c23 */ /* 0x000fe20008010889 */
[----:B------:R-:W-:Y:S10]  /*12d80*/  MUFU.EX2 R124, R50 ;  /* 0x00000032007c7308 */ /* 0x000ff40000000800 */
[----:B------:R1:W-:Y:S10]  /*12d90*/  MUFU.EX2 R106, R57 ;  /* 0x00000039006a7308 */ /* 0x0003f40000000800 */
[----:B------:R2:W-:Y:S10]  /*12da0*/  MUFU.EX2 R120, R56 ;  /* 0x0000003800787308 */ /* 0x0005f40000000800 */
[----:B------:R-:W4:Y:S01]  /*12db0*/  MUFU.EX2 R73, R197 ;  /* 0x000000c500497308 */ /* 0x000f220000000800 */
[----:B-1----:R-:W-:Y:S09]  /*12dc0*/  F2FP.F16.F32.PACK_AB R57, R190, R191 ;  /* 0x000000bfbe39723e */ /* 0x002ff200000000ff */
[----:B------:R-:W-:Y:S01]  /*12dd0*/  MUFU.EX2 R123, R42 ;  /* 0x0000002a007b7308 */ /* 0x000fe20000000800 */
[C---:B--2---:R-:W-:Y:S09]  /*12de0*/  PRMT R56, R57.reuse, 0x7632, R56 ;  /* 0x0000763239387816 */ /* 0x044ff20000000038 */
[----:B------:R-:W-:Y:S01]  /*12df0*/  MUFU.EX2 R131, R67 ;  /* 0x0000004300837308 */ /* 0x000fe20000000800 */
[----:B----4-:R-:W-:Y:S09]  /*12e00*/  F2FP.F16.F32.PACK_AB R61, R196, R73 ;  /* 0x00000049c43d723e */ /* 0x010ff200000000ff */
[----:B------:R-:W-:Y:S10]  /*12e10*/  MUFU.EX2 R67, R70 ;  /* 0x0000004600437308 */ /* 0x000ff40000000800 */
[----:B------:R-:W-:Y:S10]  /*12e20*/  MUFU.EX2 R126, R144 ;  /* 0x00000090007e7308 */ /* 0x000ff40000000800 */
[----:B------:R1:W-:Y:S10]  /*12e30*/  MUFU.EX2 R144, R118 ;  /* 0x0000007600907308 */ /* 0x0003f40000000800 */
[----:B------:R-:W-:Y:S10]  /*12e40*/  MUFU.EX2 R142, R152 ;  /* 0x00000098008e7308 */ /* 0x000ff40000000800 */
[----:B------:R-:W-:Y:S01]  /*12e50*/  MUFU.EX2 R188, R188 ;  /* 0x000000bc00bc7308 */ /* 0x000fe20000000800 */
[----:B-1----:R-:W-:Y:S09]  /*12e60*/  PRMT R118, R57, 0x5410, R56 ;  /* 0x0000541039767816 */ /* 0x002ff20000000038 */
[----:B------:R-:W-:Y:S10]  /*12e70*/  MUFU.EX2 R93, R93 ;  /* 0x0000005d005d7308 */ /* 0x000ff40000000800 */
[----:B------:R-:W-:Y:S01]  /*12e80*/  MUFU.EX2 R154, R154 ;  /* 0x0000009a009a7308 */ /* 0x000fe20000000800 */
[----:B---3--:R-:W-:Y:S04]  /*12e90*/  LOP3.LUT R2, R8, 0xff, RZ, 0xc0, !PT ;  /* 0x000000ff08027812 */ /* 0x008fe800078ec0ff */
[----:B------:R-:W-:Y:S02]  /*12ea0*/  ISETP.LE.U32.AND P2, PT, R2, UR12, PT ;  /* 0x0000000c02007c0c */ /* 0x000fe4000bf43070 */
[----:B------:R-:W-:Y:S01]  /*12eb0*/  LOP3.LUT R2, R187, 0xffff, RZ, 0xc0, !PT ;  /* 0x0000ffffbb027812 */ /* 0x000fe200078ec0ff */
[----:B------:R-:W-:Y:S03]  /*12ec0*/  FFMA.FTZ R187, R88, UR4, -R175 ;  /* 0x0000000458bb7c23 */ /* 0x000fe600080108af */
[----:B------:R-:W-:Y:S04]  /*12ed0*/  SHF.R.U32.HI R2, RZ, 0x8, R2 ;  /* 0x00000008ff027819 */ /* 0x000fe80000011602 */
[----:B------:R-:W-:Y:S03]  /*12ee0*/  LOP3.LUT R2, R2, 0xffff, RZ, 0xc0, !PT ;  /* 0x0000ffff02027812 */ /* 0x000fe600078ec0ff */
[----:B------:R-:W-:Y:S01]  /*12ef0*/  @!P2 HADD2 R6, -R96.H0_H0, -RZ.H0_H0 ;  /* 0xa00000ff6006a230 */ /* 0x000fe20000000900 */
[----:B------:R-:W-:Y:S02]  /*12f00*/  ISETP.LE.U32.AND P4, PT, R2, UR12, PT ;  /* 0x0000000c02007c0c */ /* 0x000fe4000bf83070 */
[----:B------:R-:W-:Y:S02]  /*12f10*/  LOP3.LUT R2, R8, 0xffff, RZ, 0xc0, !PT ;  /* 0x0000ffff08027812 */ /* 0x000fe400078ec0ff */
[----:B------:R-:W-:Y:S01]  /*12f20*/  PRMT R5, R6, 0x7610, R5 ;  /* 0x0000761006057816 */ /* 0x000fe20000000005 */
[----:B------:R1:W-:Y:S01]  /*12f30*/  @!P2 STL.S16 [R1+0x120], R6 ;  /* 0x000120060100a387 */ /* 0x0003e20000100600 */
[----:B------:R-:W-:Y:S02]  /*12f40*/  SHF.R.U32.HI R2, RZ, 0x8, R2 ;  /* 0x00000008ff027819 */ /* 0x000fe40000011602 */
[----:B------:R-:W-:Y:S02]  /*12f50*/  @!P2 PRMT R96, R5, 0x5410, RZ ;  /* 0x000054100560a816 */ /* 0x000fe400000000ff */
[----:B------:R-:W-:Y:S04]  /*12f60*/  LOP3.LUT R2, R2, 0xffff, RZ, 0xc0, !PT ;  /* 0x0000ffff02027812 */ /* 0x000fe800078ec0ff */
[----:B------:R-:W-:Y:S11]  /*12f70*/  ISETP.LE.U32.AND P2, PT, R2, UR12, PT ;  /* 0x0000000c02007c0c */ /* 0x000ff6000bf43070 */
[----:B------:R-:W-:Y:S02]  /*12f80*/  @!UPT UIADD3 URZ, URZ, URZ, URZ ;  /* 0x0000003f3f3ff290 */ /* 0x000fe4000fffe03f */
[----:B------:R-:W-:Y:S02]  /*12f90*/  @!P2 HADD2 R4, -R87.H0_H0, -RZ.H0_H0 ;  /* 0xa00000ff5704a230 */ /* 0x000fe40000000900 */
[--C-:B-1----:R-:W-:Y:S01]  /*12fa0*/  FFMA.FTZ R6, R29, UR4, -R175.reuse ;  /* 0x000000041d067c23 */ /* 0x102fe200080108af */
[----:B------:R-:W-:Y:S02]  /*12fb0*/  FFMA.FTZ R175, R125, UR4, -R175 ;  /* 0x000000047daf7c23 */ /* 0x000fe400080108af */
[----:B------:R-:W-:Y:S01]  /*12fc0*/  PRMT R2, R4, 0x7610, R2 ;  /* 0x0000761004027816 */ /* 0x000fe20000000002 */
[----:B------:R1:W-:Y:S01]  /*12fd0*/  @!P2 STL.S16 [R1+0x11c], R4 ;  /* 0x00011c040100a387 */ /* 0x0003e20000100600 */
[----:B------:R-:W-:Y:S02]  /*12fe0*/  MUFU.EX2 R125, R49 ;  /* 0x00000031007d7308 */ /* 0x000fe40000000800 */
[----:B------:R-:W-:Y:S01]  /*12ff0*/  @!P2 PRMT R87, R2, 0x5410, RZ ;  /* 0x000054100257a816 */ /* 0x000fe200000000ff */
[----:B------:R-:W-:Y:S01]  /*13000*/  FADD.FTZ R2, -R135, R3 ;  /* 0x0000000387027221 */ /* 0x000fe20000010100 */
[--C-:B------:R-:W-:Y:S03]  /*13010*/  SHF.R.U32.HI R3, RZ, 0x10, R8.reuse ;  /* 0x00000010ff037819 */ /* 0x100fe60000011608 */
[----:B------:R-:W-:Y:S01]  /*13020*/  FMUL.FTZ R2, R2, UR4 ;  /* 0x0000000402027c20 */ /* 0x000fe20008410000 */
[----:B------:R-:W-:Y:S02]  /*13030*/  LOP3.LUT R0, R3, 0xff, RZ, 0xc0, !PT ;  /* 0x000000ff03007812 */ /* 0x000fe400078ec0ff */
[----:B------:R-:W-:Y:S01]  /*13040*/  MUFU.EX2 R88, R6 ;  /* 0x0000000600587308 */ /* 0x000fe20000000800 */
[----:B------:R-:W-:Y:S02]  /*13050*/  F2FP.F16.F32.PACK_AB R3, R69, R68 ;  /* 0x000000444503723e */ /* 0x000fe400000000ff */
[----:B------:R-:W-:Y:S02]  /*13060*/  ISETP.LE.U32.AND P2, PT, R0, UR12, PT ;  /* 0x0000000c00007c0c */ /* 0x000fe4000bf43070 */
[----:B------:R-:W-:Y:S05]  /*13070*/  SHF.R.U32.HI R0, RZ, 0x8, R207 ;  /* 0x00000008ff007819 */ /* 0x000fea00000116cf */
[----:B------:R-:W2:Y:S01]  /*13080*/  MUFU.EX2 R2, R2 ;  /* 0x0000000200027308 */ /* 0x000ea20000000800 */
[----:B------:R-:W-:Y:S04]  /*13090*/  LOP3.LUT R0, R0, 0xffff, RZ, 0xc0, !PT ;  /* 0x0000ffff00007812 */ /* 0x000fe800078ec0ff */
[----:B------:R-:W-:Y:S02]  /*130a0*/  ISETP.LE.U32.AND P3, PT, R0, UR12, PT ;  /* 0x0000000c00007c0c */ /* 0x000fe4000bf63070 */
[----:B------:R-:W-:Y:S01]  /*130b0*/  SHF.R.U32.HI R0, RZ, 0x18, R8 ;  /* 0x00000018ff007819 */ /* 0x000fe20000011608 */
[----:B-1----:R-:W3:Y:S04]  /*130c0*/  LDL.LU R4, [R1+0x1c] ;  /* 0x00001c0001047983 */ /* 0x002ee80000300800 */
[----:B------:R1:W4:Y:S04]  /*130d0*/  LDL.S16 R55, [R1+0x118] ;  /* 0x0001180001377983 */ /* 0x0003280000100600 */
[----:B------:R1:W4:Y:S01]  /*130e0*/  LDL.S16 R54, [R1+0x128] ;  /* 0x0001280001367983 */ /* 0x0003220000100600 */
[C---:B--2---:R-:W-:Y:S01]  /*130f0*/  FMUL.FTZ R12, R2.reuse, R164 ;  /* 0x000000a4020c7220 */ /* 0x044fe20000410000 */
[C---:B------:R-:W-:Y:S01]  /*13100*/  FMUL.FTZ R13, R2.reuse, R165 ;  /* 0x000000a5020d7220 */ /* 0x040fe20000410000 */
[C---:B------:R-:W-:Y:S01]  /*13110*/  FMUL.FTZ R20, R2.reuse, R160 ;  /* 0x000000a002147220 */ /* 0x040fe20000410000 */
[----:B------:R-:W-:Y:S01]  /*13120*/  STL [R1+0x348], R225 ;  /* 0x000348e101007387 */ /* 0x000fe20000100800 */
[C---:B------:R-:W-:Y:S01]  /*13130*/  FMUL.FTZ R21, R2.reuse, R161 ;  /* 0x000000a102157220 */ /* 0x040fe20000410000 */
[C---:B------:R-:W-:Y:S01]  /*13140*/  FMUL.FTZ R24, R2.reuse, R156 ;  /* 0x0000009c02187220 */ /* 0x040fe20000410000 */
[C---:B------:R-:W-:Y:S01]  /*13150*/  FMUL.FTZ R25, R2.reuse, R157 ;  /* 0x0000009d02197220 */ /* 0x040fe20000410000 */
[----:B------:R-:W-:Y:S01]  /*13160*/  STL [R1+0x360], R175 ;  /* 0x000360af01007387 */ /* 0x000fe20000100800 */
[C---:B------:R-:W-:Y:S01]  /*13170*/  FMUL.FTZ R5, R2.reuse, R169 ;  /* 0x000000a902057220 */ /* 0x040fe20000410000 */
[--C-:B------:R-:W-:Y:S01]  /*13180*/  FFMA.FTZ R161, R107, UR4, -R137.reuse ;  /* 0x000000046ba17c23 */ /* 0x100fe20008010889 */
[----:B------:R-:W-:Y:S01]  /*13190*/  FFMA.FTZ R169, R111, UR4, -R137 ;  /* 0x000000046fa97c23 */ /* 0x000fe20008010889 */
[----:B------:R2:W-:Y:S04]  /*131a0*/  STL.64 [R1+0x450], R10 ;  /* 0x0004500a01007387 */ /* 0x0005e80000100a00 */
[----:B------:R-:W-:Y:S04]  /*131b0*/  STL [R1+0x3a8], R18 ;  /* 0x0003a81201007387 */ /* 0x000fe80000100800 */
[----:B------:R-:W-:Y:S04]  /*131c0*/  STL [R1+0x3ac], R19 ;  /* 0x0003ac1301007387 */ /* 0x000fe80000100800 */
[----:B------:R-:W-:Y:S04]  /*131d0*/  STL [R1+0x3b0], R34 ;  /* 0x0003b02201007387 */ /* 0x000fe80000100800 */
[----:B------:R-:W-:Y:S04]  /*131e0*/  STL [R1+0x3b4], R35 ;  /* 0x0003b42301007387 */ /* 0x000fe80000100800 */
[----:B------:R-:W-:Y:S04]  /*131f0*/  STL [R1+0x3b8], R38 ;  /* 0x0003b82601007387 */ /* 0x000fe80000100800 */
[----:B------:R-:W-:Y:S04]  /*13200*/  STL [R1+0x3bc], R39 ;  /* 0x0003bc2701007387 */ /* 0x000fe80000100800 */
[----:B------:R1:W4:Y:S04]  /*13210*/  LDL.S16 R15, [R1+0x124] ;  /* 0x00012400010f7983 */ /* 0x0003280000100600 */
[----:B--2---:R1:W2:Y:S04]  /*13220*/  LDL.S16 R11, [R1+0x114] ;  /* 0x00011400010b7983 */ /* 0x0042a80000100600 */
[----:B------:R-:W-:Y:S04]  /*13230*/  STL [R1+0x3c0], R12 ;  /* 0x0003c00c01007387 */ /* 0x000fe80000100800 */
[----:B------:R-:W-:Y:S04]  /*13240*/  STL [R1+0x3c4], R13 ;  /* 0x0003c40d01007387 */ /* 0x000fe80000100800 */
[----:B------:R-:W-:Y:S04]  /*13250*/  STL [R1+0x3c8], R20 ;  /* 0x0003c81401007387 */ /* 0x000fe80000100800 */
[----:B------:R-:W-:Y:S04]  /*13260*/  STL [R1+0x3cc], R21 ;  /* 0x0003cc1501007387 */ /* 0x000fe80000100800 */
[----:B------:R-:W-:Y:S04]  /*13270*/  STL [R1+0x3d0], R24 ;  /* 0x0003d01801007387 */ /* 0x000fe80000100800 */
[----:B------:R-:W-:Y:S01]  /*13280*/  STL [R1+0x3d4], R25 ;  /* 0x0003d41901007387 */ /* 0x000fe20000100800 */
[C---:B---3--:R-:W-:Y:S01]  /*13290*/  FFMA.FTZ R29, R2.reuse, R4, R231 ;  /* 0x00000004021d7223 */ /* 0x048fe200000100e7 */
[----:B------:R-:W-:Y:S01]  /*132a0*/  FMUL.FTZ R4, R2, R168 ;  /* 0x000000a802047220 */ /* 0x000fe20000410000 */
[----:B------:R-:W-:Y:S01]  /*132b0*/  FFMA.FTZ R168, R110, UR4, -R137 ;  /* 0x000000046ea87c23 */ /* 0x000fe20008010889 */
[----:B----4-:R-:W-:Y:S02]  /*132c0*/  @!P2 HADD2 R55, -R81.H0_H0, -RZ.H0_H0 ;  /* 0xa00000ff5137a230 */ /* 0x010fe40000000900 */
[----:B------:R-:W-:Y:S01]  /*132d0*/  FADD.FTZ R29, R185, R29 ;  /* 0x0000001db91d7221 */ /* 0x000fe20000010000 */
[----:B------:R3:W-:Y:S01]  /*132e0*/  MUFU.EX2 R110, R47 ;  /* 0x0000002f006e7308 */ /* 0x0007e20000000800 */
[----:B------:R-:W-:Y:S01]  /*132f0*/  @!P6 HADD2 R54, -R83.H0_H0, -RZ.H0_H0 ;  /* 0xa00000ff5336e230 */ /* 0x000fe20000000900 */
[----:B------:R-:W-:Y:S01]  /*13300*/  PRMT R14, R55, 0x7610, R14 ;  /* 0x00007610370e7816 */ /* 0x000fe2000000000e */
[----:B------:R4:W-:Y:S01]  /*13310*/  @!P2 STL.S16 [R1+0x118], R55 ;  /* 0x000118370100a387 */ /* 0x0009e20000100600 */
[----:B------:R-:W-:Y:S02]  /*13320*/  FADD.FTZ R29, R244, R29 ;  /* 0x0000001df41d7221 */ /* 0x000fe40000010000 */
[----:B------:R-:W-:Y:S01]  /*13330*/  @!P2 PRMT R81, R14, 0x5410, RZ ;  /* 0x000054100e51a816 */ /* 0x000fe200000000ff */
[----:B------:R1:W-:Y:S01]  /*13340*/  @!P6 STL.S16 [R1+0x128], R54 ;  /* 0x000128360100e387 */ /* 0x0003e20000100600 */
[----:B------:R-:W-:Y:S02]  /*13350*/  ISETP.LE.U32.AND P2, PT, R0, UR12, PT ;  /* 0x0000000c00007c0c */ /* 0x000fe4000bf43070 */
[----:B------:R-:W-:Y:S04]  /*13360*/  PRMT R10, R54, 0x7610, R10 ;  /* 0x00007610360a7816 */ /* 0x000fe8000000000a */
[----:B------:R-:W-:Y:S02]  /*13370*/  @!P6 PRMT R83, R10, 0x5410, RZ ;  /* 0x000054100a53e816 */ /* 0x000fe400000000ff */
[----:B------:R-:W-:Y:S02]  /*13380*/  ISETP.LE.U32.AND P6, PT, R84, UR12, PT ;  /* 0x0000000c54007c0c */ /* 0x000fe4000bfc3070 */
[----:B---3--:R-:W-:Y:S01]  /*13390*/  F2FP.F16.F32.PACK_AB R47, R90, R89 ;  /* 0x000000595a2f723e */ /* 0x008fe200000000ff */
[----:B------:R-:W-:Y:S01]  /*133a0*/  MUFU.EX2 R84, R41 ;  /* 0x0000002900547308 */ /* 0x000fe20000000800 */
[--C-:B----4-:R-:W-:Y:S09]  /*133b0*/  FFMA.FTZ R55, R63, UR4, -R137.reuse ;  /* 0x000000043f377c23 */ /* 0x110ff20008010889 */
[----:B------:R-:W-:Y:S01]  /*133c0*/  MUFU.EX2 R63, R26 ;  /* 0x0000001a003f7308 */ /* 0x000fe20000000800 */
[--C-:B-1----:R-:W-:Y:S09]  /*133d0*/  FFMA.FTZ R54, R62, UR4, -R137.reuse ;  /* 0x000000043e367c23 */ /* 0x102ff20008010889 */
[----:B------:R-:W1:Y:S01]  /*133e0*/  MUFU.EX2 R62, R22 ;  /* 0x00000016003e7308 */ /* 0x000e620000000800 */
[----:B------:R-:W-:Y:S02]  /*133f0*/  @!P4 HADD2 R15, -R85.H0_H0, -RZ.H0_H0 ;  /* 0xa00000ff550fc230 */ /* 0x000fe40000000900 */
[----:B--2---:R-:W-:Y:S03]  /*13400*/  @!P2 HADD2 R11, -R66.H0_H0, -RZ.H0_H0 ;  /* 0xa00000ff420ba230 */ /* 0x004fe60000000900 */
[----:B------:R-:W-:Y:S01]  /*13410*/  PRMT R2, R15, 0x7610, R2 ;  /* 0x000076100f027816 */ /* 0x000fe20000000002 */
[----:B------:R-:W-:Y:S03]  /*13420*/  @!P4 STL.S16 [R1+0x124], R15 ;  /* 0x0001240f0100c387 */ /* 0x000fe60000100600 */
[----:B------:R-:W-:Y:S01]  /*13430*/  MUFU.EX2 R70, R55 ;  /* 0x0000003700467308 */ /* 0x000fe20000000800 */
[----:B------:R-:W-:Y:S01]  /*13440*/  PRMT R0, R11, 0x7610, R0 ;  /* 0x000076100b007816 */ /* 0x000fe20000000000 */
[----:B------:R2:W-:Y:S01]  /*13450*/  @!P2 STL.S16 [R1+0x114], R11 ;  /* 0x0001140b0100a387 */ /* 0x0005e20000100600 */
[----:B------:R-:W-:Y:S01]  /*13460*/  @!P4 PRMT R85, R2, 0x5410, RZ ;  /* 0x000054100255c816 */ /* 0x000fe200000000ff */
[--C-:B------:R-:W-:Y:S01]  /*13470*/  FFMA.FTZ R2, R27, UR4, -R137.reuse ;  /* 0x000000041b027c23 */ /* 0x100fe20008010889 */
[----:B------:R-:W-:Y:S01]  /*13480*/  @!P2 PRMT R66, R0, 0x5410, RZ ;  /* 0x000054100042a816 */ /* 0x000fe200000000ff */
[----:B------:R-:W3:Y:S01]  /*13490*/  LDL.LU R14, [R1+0x28] ;  /* 0x00002800010e7983 */ /* 0x000ee20000300800 */
[----:B-1----:R-:W-:Y:S01]  /*134a0*/  F2FP.F16.F32.PACK_AB R49, R65, R62 ;  /* 0x0000003e4131723e */ /* 0x002fe200000000ff */
[----:B------:R-:W-:Y:S01]  /*134b0*/  FADD.FTZ R0, -R134, R136 ;  /* 0x0000008886007221 */ /* 0x000fe20000010100 */
[----:B------:R-:W-:Y:S01]  /*134c0*/  ISETP.LE.U32.AND P2, PT, R208, UR12, PT ;  /* 0x0000000cd0007c0c */ /* 0x000fe2000bf43070 */
[----:B------:R1:W4:Y:S01]  /*134d0*/  LDL.S16 R109, [R1+0x110] ;  /* 0x00011000016d7983 */ /* 0x0003220000100600 */
[----:B------:R-:W-:Y:S01]  /*134e0*/  FFMA.FTZ R137, R127, UR4, -R137 ;  /* 0x000000047f897c23 */ /* 0x000fe20008010889 */
[----:B------:R-:W-:Y:S01]  /*134f0*/  FMUL.FTZ R0, R0, UR4 ;  /* 0x0000000400007c20 */ /* 0x000fe20008410000 */
[----:B------:R1:W1:Y:S10]  /*13500*/  MUFU.EX2 R71, R2 ;  /* 0x0000000200477308 */ /* 0x0002740000000800 */
[----:B------:R-:W1:Y:S01]  /*13510*/  MUFU.EX2 R27, R0 ;  /* 0x00000000001b7308 */ /* 0x000e620000000800 */
[----:B--2---:R-:W2:Y:S09]  /*13520*/  LDL.LU.64 R10, [R1+0xa8] ;  /* 0x0000a800010a7983 */ /* 0x004eb20000300a00 */
[----:B------:R4:W-:Y:S01]  /*13530*/  MUFU.EX2 R136, R40 ;  /* 0x0000002800887308 */ /* 0x0009e20000000800 */
[----:B-1----:R-:W-:Y:S01]  /*13540*/  PRMT R2, R3, 0x7632, R2 ;  /* 0x0000763203027816 */ /* 0x002fe20000000002 */
[----:B------:R-:W-:Y:S01]  /*13550*/  STL [R1+0x364], R143 ;  /* 0x0003648f01007387 */ /* 0x000fe20000100800 */
[----:B------:R-:W-:Y:S02]  /*13560*/  F2FP.F16.F32.PACK_AB R51, R71, R63 ;  /* 0x0000003f4733723e */ /* 0x000fe400000000ff */
[----:B------:R-:W-:Y:S01]  /*13570*/  PRMT R94, R3, 0x5410, R2 ;  /* 0x00005410035e7816 */ /* 0x000fe20000000002 */
[----:B------:R-:W-:Y:S01]  /*13580*/  STL [R1+0x368], R137 ;  /* 0x0003688901007387 */ /* 0x000fe20000100800 */
[----:B------:R-:W-:Y:S03]  /*13590*/  PRMT R50, R51, 0x7632, R50 ;  /* 0x0000763233327816 */ /* 0x000fe60000000032 */
[----:B------:R-:W-:Y:S01]  /*135a0*/  MUFU.EX2 R127, R54 ;  /* 0x00000036007f7308 */ /* 0x000fe20000000800 */
[----:B------:R-:W-:Y:S01]  /*135b0*/  FMUL.FTZ R15, R27, R167 ;  /* 0x000000a71b0f7220 */ /* 0x000fe20000410000 */
[----:B------:R-:W-:Y:S01]  /*135c0*/  STL.64 [R1+0x350], R134 ;  /* 0x0003508601007387 */ /* 0x000fe20000100a00 */
[----:B------:R-:W-:Y:S01]  /*135d0*/  PRMT R111, R51, 0x5410, R50 ;  /* 0x00005410336f7816 */ /* 0x000fe20000000032 */
[C---:B------:R-:W-:Y:S01]  /*135e0*/  FMUL.FTZ R22, R27.reuse, R162 ;  /* 0x000000a21b167220 */ /* 0x040fe20000410000 */
[C---:B------:R-:W-:Y:S01]  /*135f0*/  FMUL.FTZ R23, R27.reuse, R163 ;  /* 0x000000a31b177220 */ /* 0x040fe20000410000 */
[----:B------:R1:W2:Y:S01]  /*13600*/  LDL.S16 R91, [R1+0x104] ;  /* 0x00010400015b7983 */ /* 0x0002a20000100600 */
[C---:B------:R-:W-:Y:S01]  /*13610*/  FMUL.FTZ R26, R27.reuse, R158 ;  /* 0x0000009e1b1a7220 */ /* 0x040fe20000410000 */
[C---:B------:R-:W-:Y:S01]  /*13620*/  FMUL.FTZ R6, R27.reuse, R170 ;  /* 0x000000aa1b067220 */ /* 0x040fe20000410000 */
[C---:B------:R-:W-:Y:S01]  /*13630*/  FMUL.FTZ R7, R27.reuse, R171 ;  /* 0x000000ab1b077220 */ /* 0x040fe20000410000 */
[----:B------:R-:W-:Y:S02]  /*13640*/  IMAD.MOV.U32 R170, RZ, RZ, R220 ;  /* 0x000000ffffaa7224 */ /* 0x000fe400078e00dc */
[----:B------:R-:W-:Y:S02]  /*13650*/  IMAD.MOV.U32 R171, RZ, RZ, R221 ;  /* 0x000000ffffab7224 */ /* 0x000fe400078e00dd */
[C---:B---3--:R-:W-:Y:S01]  /*13660*/  FFMA.FTZ R28, R27.reuse, R14, R241 ;  /* 0x0000000e1b1c7223 */ /* 0x048fe200000100f1 */
[C---:B------:R-:W-:Y:S01]  /*13670*/  FMUL.FTZ R14, R27.reuse, R166 ;  /* 0x000000a61b0e7220 */ /* 0x040fe20000410000 */
[----:B------:R-:W-:Y:S01]  /*13680*/  FMUL.FTZ R27, R27, R159 ;  /* 0x0000009f1b1b7220 */ /* 0x000fe20000410000 */
[----:B----4-:R-:W-:Y:S01]  /*13690*/  @!P6 HADD2 R109, -R3.H0_H0, -RZ.H0_H0 ;  /* 0xa00000ff036de230 */ /* 0x010fe20000000900 */
[----:B------:R-:W-:Y:S02]  /*136a0*/  MUFU.EX2 R159, R78 ;  /* 0x0000004e009f7308 */ /* 0x000fe40000000800 */
[----:B------:R-:W-:Y:S01]  /*136b0*/  STL [R1+0x3d8], R14 ;  /* 0x0003d80e01007387 */ /* 0x000fe20000100800 */
[----:B------:R-:W-:Y:S01]  /*136c0*/  FADD.FTZ R30, R246, R28 ;  /* 0x0000001cf61e7221 */ /* 0x000fe20000010000 */
[----:B------:R-:W-:Y:S02]  /*136d0*/  PRMT R40, R109, 0x7610, R40 ;  /* 0x000076106d287816 */ /* 0x000fe40000000028 */
[----:B------:R-:W-:Y:S01]  /*136e0*/  STL [R1+0x3dc], R15 ;  /* 0x0003dc0f01007387 */ /* 0x000fe20000100800 */
[----:B------:R-:W-:Y:S01]  /*136f0*/  FADD.FTZ R30, R239, R30 ;  /* 0x0000001eef1e7221 */ /* 0x000fe20000010000 */
[----:B------:R-:W-:Y:S02]  /*13700*/  @!P6 PRMT R3, R40, 0x5410, RZ ;  /* 0x000054102803e816 */ /* 0x000fe400000000ff */
[----:B------:R-:W-:Y:S01]  /*13710*/  STL [R1+0x3e0], R22 ;  /* 0x0003e01601007387 */ /* 0x000fe20000100800 */
[--C-:B------:R-:W-:Y:S01]  /*13720*/  FADD.FTZ R40, R230, R48.reuse ;  /* 0x00000030e6287221 */ /* 0x100fe20000010000 */
[----:B------:R-:W-:Y:S01]  /*13730*/  PRMT R48, R49, 0x7632, R48 ;  /* 0x0000763231307816 */ /* 0x000fe20000000030 */
[----:B------:R-:W-:Y:S01]  /*13740*/  FADD.FTZ R30, R245, R30 ;  /* 0x0000001ef51e7221 */ /* 0x000fe20000010000 */
[----:B------:R-:W-:Y:S01]  /*13750*/  STL [R1+0x3e4], R23 ;  /* 0x0003e41701007387 */ /* 0x000fe20000100800 */
[----:B------:R-:W-:Y:S01]  /*13760*/  FADD.FTZ R40, R60, R40 ;  /* 0x000000283c287221 */ /* 0x000fe20000010000 */
[----:B------:R-:W-:Y:S01]  /*13770*/  PRMT R60, R61, 0x7632, R60 ;  /* 0x000076323d3c7816 */ /* 0x000fe2000000003c */
[----:B------:R-:W-:Y:S01]  /*13780*/  FADD.FTZ R30, R68, R30 ;  /* 0x0000001e441e7221 */ /* 0x000fe20000010000 */
[----:B--2---:R-:W-:Y:S01]  /*13790*/  LOP3.LUT R0, R201, UR7, R10, 0x96, !PT ;  /* 0x00000007c9007c12 */ /* 0x004fe2000f8e960a */
[----:B------:R-:W-:Y:S01]  /*137a0*/  STL [R1+0x3e8], R26 ;  /* 0x0003e81a01007387 */ /* 0x000fe20000100800 */
[----:B------:R-:W-:Y:S01]  /*137b0*/  FADD.FTZ R40, R99, R40 ;  /* 0x0000002863287221 */ /* 0x000fe20000010000 */
[----:B------:R-:W-:Y:S01]  /*137c0*/  MUFU.EX2 R68, R148 ;  /* 0x0000009400447308 */ /* 0x000fe20000000800 */
[----:B------:R-:W-:Y:S01]  /*137d0*/  LOP3.LUT R28, R0, 0xff, RZ, 0xc0, !PT ;  /* 0x000000ff001c7812 */ /* 0x000fe200078ec0ff */
[----:B------:R-:W-:Y:S03]  /*137e0*/  STL [R1+0x3ec], R27 ;  /* 0x0003ec1b01007387 */ /* 0x000fe60000100800 */
[----:B------:R-:W-:Y:S01]  /*137f0*/  ISETP.LE.U32.AND P5, PT, R28, UR12, PT ;  /* 0x0000000c1c007c0c */ /* 0x000fe2000bfa3070 */
[----:B------:R-:W2:Y:S01]  /*13800*/  LDL.LU R185, [R1+0x468] ;  /* 0x0004680001b97983 */ /* 0x000ea20000300800 */
[----:B------:R-:W-:Y:S03]  /*13810*/  LOP3.LUT R28, R0, 0xffff, RZ, 0xc0, !PT ;  /* 0x0000ffff001c7812 */ /* 0x000fe600078ec0ff */
[----:B------:R1:W3:Y:S01]  /*13820*/  LDL.S16 R102, [R1+0x108] ;  /* 0x0001080001667983 */ /* 0x0002e20000100600 */
[----:B------:R-:W-:Y:S03]  /*13830*/  SHF.R.U32.HI R28, RZ, 0x8, R28 ;  /* 0x00000008ff1c7819 */ /* 0x000fe6000001161c */
[----:B------:R1:W4:Y:S01]  /*13840*/  LDL.S16 R52, [R1+0xf4] ;  /* 0x0000f40001347983 */ /* 0x0003220000100600 */
[----:B------:R-:W-:Y:S03]  /*13850*/  LOP3.LUT R28, R28, 0xffff, RZ, 0xc0, !PT ;  /* 0x0000ffff1c1c7812 */ /* 0x000fe600078ec0ff */
[----:B------:R1:W-:Y:S01]  /*13860*/  @!P6 STL.S16 [R1+0x110], R109 ;  /* 0x0001106d0100e387 */ /* 0x0003e20000100600 */
[----:B------:R-:W-:Y:S02]  /*13870*/  ISETP.LE.U32.AND P6, PT, R149, UR12, PT ;  /* 0x0000000c95007c0c */ /* 0x000fe4000bfc3070 */
[----:B------:R-:W-:Y:S01]  /*13880*/  ISETP.LE.U32.AND P4, PT, R28, UR12, PT ;  /* 0x0000000c1c007c0c */ /* 0x000fe2000bf83070 */
[----:B------:R-:W-:Y:S01]  /*13890*/  STL [R1+0x3f0], R94 ;  /* 0x0003f05e01007387 */ /* 0x000fe20000100800 */
[--C-:B------:R-:W-:Y:S02]  /*138a0*/  SHF.R.U32.HI R28, RZ, 0x10, R0.reuse ;  /* 0x00000010ff1c7819 */ /* 0x100fe40000011600 */
[----:B------:R-:W-:Y:S01]  /*138b0*/  SHF.R.U32.HI R0, RZ, 0x18, R0 ;  /* 0x00000018ff007819 */ /* 0x000fe20000011600 */
[----:B------:R2:W2:Y:S01]  /*138c0*/  LDL.S16 R95, [R1+0xf0] ;  /* 0x0000f000015f7983 */ /* 0x0004a20000100600 */
[----:B------:R-:W-:Y:S05]  /*138d0*/  LOP3.LUT R28, R28, 0xff, RZ, 0xc0, !PT ;  /* 0x000000ff1c1c7812 */ /* 0x000fea00078ec0ff */
[----:B------:R-:W-:Y:S05]  /*138e0*/  @!P6 HADD2 R91, -R2.H0_H0, -RZ.H0_H0 ;  /* 0xa00000ff025be230 */ /* 0x000fea0000000900 */
[----:B------:R-:W-:Y:S01]  /*138f0*/  PRMT R53, R91, 0x7610, R53 ;  /* 0x000076105b357816 */ /* 0x000fe20000000035 */
[----:B------:R1:W-:Y:S03]  /*13900*/  @!P6 STL.S16 [R1+0x104], R91 ;  /* 0x0001045b0100e387 */ /* 0x0003e60000100600 */
[----:B------:R-:W-:Y:S02]  /*13910*/  @!P6 PRMT R2, R53, 0x5410, RZ ;  /* 0x000054103502e816 */ /* 0x000fe400000000ff */
[----:B------:R2:W2:Y:S01]  /*13920*/  LDL.S16 R53, [R1+0xec] ;  /* 0x0000ec0001357983 */ /* 0x0004a20000100600 */
[----:B-1----:R-:W-:Y:S10]  /*13930*/  MUFU.EX2 R109, R58 ;  /* 0x0000003a006d7308 */ /* 0x002ff40000000800 */
[----:B------:R1:W-:Y:S01]  /*13940*/  MUFU.EX2 R91, R43 ;  /* 0x0000002b005b7308 */ /* 0x0003e20000000800 */
[----:B---3--:R-:W-:Y:S02]  /*13950*/  @!P5 HADD2 R102, -R49.H0_H0, -RZ.H0_H0 ;  /* 0xa00000ff3166d230 */ /* 0x008fe40000000900 */
[----:B----4-:R-:W-:Y:S03]  /*13960*/  @!P4 HADD2 R52, -R48.H0_H0, -RZ.H0_H0 ;  /* 0xa00000ff3034c230 */ /* 0x010fe60000000900 */
[----:B------:R-:W-:Y:S01]  /*13970*/  PRMT R104, R102, 0x7610, R104 ;  /* 0x0000761066687816 */ /* 0x000fe20000000068 */
[----:B------:R3:W-:Y:S01]  /*13980*/  @!P5 STL.S16 [R1+0x108], R102 ;  /* 0x000108660100d387 */ /* 0x0007e20000100600 */
[----:B-1----:R-:W-:Y:S02]  /*13990*/  PRMT R43, R52, 0x7610, R43 ;  /* 0x00007610342b7816 */ /* 0x002fe4000000002b */
[----:B---3--:R-:W-:Y:S02]  /*139a0*/  PRMT R102, R49, 0x5410, R48 ;  /* 0x0000541031667816 */ /* 0x008fe40000000030 */
[----:B------:R-:W-:Y:S02]  /*139b0*/  @!P4 PRMT R48, R43, 0x5410, RZ ;  /* 0x000054102b30c816 */ /* 0x000fe400000000ff */
[----:B------:R-:W-:Y:S01]  /*139c0*/  @!P5 PRMT R49, R104, 0x5410, RZ ;  /* 0x000054106831d816 */ /* 0x000fe200000000ff */
[----:B------:R-:W-:Y:S01]  /*139d0*/  STL [R1+0x3f4], R102 ;  /* 0x0003f46601007387 */ /* 0x000fe20000100800 */
[----:B------:R-:W-:Y:S01]  /*139e0*/  ISETP.LE.U32.AND P5, PT, R28, UR12, PT ;  /* 0x0000000c1c007c0c */ /* 0x000fe2000bfa3070 */
[----:B------:R1:W-:Y:S02]  /*139f0*/  MUFU.EX2 R104, R45 ;  /* 0x0000002d00687308 */ /* 0x0003e40000000800 */
[----:B------:R3:W-:Y:S01]  /*13a00*/  @!P4 STL.S16 [R1+0xf4], R52 ;  /* 0x0000f4340100c387 */ /* 0x0007e20000100600 */
[----:B------:R-:W-:Y:S02]  /*13a10*/  ISETP.LE.U32.AND P4, PT, R0, UR12, PT ;  /* 0x0000000c00007c0c */ /* 0x000fe4000bf83070 */
[----:B------:R-:W-:Y:S01]  /*13a20*/  LOP3.LUT R0, R200, 0xff, RZ, 0xc0, !PT ;  /* 0x000000ffc8007812 */ /* 0x000fe200078ec0ff */
[----:B------:R4:W4:Y:S06]  /*13a30*/  LDL.S16 R43, [R1+0xfc] ;  /* 0x0000fc00012b7983 */ /* 0x00092c0000100600 */
[----:B--2---:R-:W-:Y:S04]  /*13a40*/  @!P5 HADD2 R95, -R51.H0_H0, -RZ.H0_H0 ;  /* 0xa00000ff335fd230 */ /* 0x004fe80000000900 */
[----:B------:R-:W-:Y:S01]  /*13a50*/  @!P4 HADD2 R53, -R50.H0_H0, -RZ.H0_H0 ;  /* 0xa00000ff3235c230 */ /* 0x000fe20000000900 */
[----:B------:R-:W-:Y:S04]  /*13a60*/  PRMT R28, R95, 0x7610, R28 ;  /* 0x000076105f1c7816 */ /* 0x000fe8000000001c */
[----:B------:R-:W-:Y:S01]  /*13a70*/  @!P5 PRMT R51, R28, 0x5410, RZ ;  /* 0x000054101c33d816 */ /* 0x000fe200000000ff */
[----:B------:R-:W-:Y:S01]  /*13a80*/  FADD.FTZ R28, R247, R29 ;  /* 0x0000001df71c7221 */ /* 0x000fe20000010000 */
[----:B------:R-:W-:Y:S01]  /*13a90*/  PRMT R44, R53, 0x7610, R44 ;  /* 0x00007610352c7816 */ /* 0x000fe2000000002c */
[----:B------:R-:W-:Y:S03]  /*13aa0*/  FADD.FTZ R29, R114, R31 ;  /* 0x0000001f721d7221 */ /* 0x000fe60000010000 */
[----:B------:R-:W-:Y:S01]  /*13ab0*/  @!P4 PRMT R50, R44, 0x5410, RZ ;  /* 0x000054102c32c816 */ /* 0x000fe200000000ff */
[----:B---3--:R2:W3:Y:S01]  /*13ac0*/  LDL.S16 R52, [R1+0x100] ;  /* 0x0001000001347983 */ /* 0x0084e20000100600 */
[----:B------:R-:W-:Y:S01]  /*13ad0*/  FADD.FTZ R31, R62, R29 ;  /* 0x0000001d3e1f7221 */ /* 0x000fe20000010000 */
[----:B------:R-:W-:Y:S01]  /*13ae0*/  FADD.FTZ R44, R63, R40 ;  /* 0x000000283f2c7221 */ /* 0x000fe20000010000 */
[----:B------:R-:W-:Y:S01]  /*13af0*/  F2FP.F16.F32.PACK_AB R63, R77, R76 ;  /* 0x0000004c4d3f723e */ /* 0x000fe200000000ff */
[----:B------:R1:W-:Y:S01]  /*13b00*/  @!P5 STL.S16 [R1+0xf0], R95 ;  /* 0x0000f05f0100d387 */ /* 0x0003e20000100600 */
[----:B------:R-:W-:Y:S02]  /*13b10*/  ISETP.LE.U32.AND P5, PT, R0, UR12, PT ;  /* 0x0000000c00007c0c */ /* 0x000fe4000bfa3070 */
[----:B------:R-:W-:Y:S01]  /*13b20*/  LOP3.LUT R0, R200, 0xffff, RZ, 0xc0, !PT ;  /* 0x0000ffffc8007812 */ /* 0x000fe200078ec0ff */
[----:B------:R-:W-:Y:S01]  /*13b30*/  STL [R1+0x3f8], R111 ;  /* 0x0003f86f01007387 */ /* 0x000fe20000100800 */
[C---:B------:R-:W-:Y:S02]  /*13b40*/  PRMT R62, R63.reuse, 0x7632, R62 ;  /* 0x000076323f3e7816 */ /* 0x040fe4000000003e */
[----:B------:R-:W-:Y:S01]  /*13b50*/  SHF.R.U32.HI R0, RZ, 0x8, R0 ;  /* 0x00000008ff007819 */ /* 0x000fe20000011600 */
[----:B------:R-:W2:Y:S01]  /*13b60*/  LDL.64 R134, [R1+0x58] ;  /* 0x0000580001867983 */ /* 0x000ea20000100a00 */
[----:B------:R-:W-:Y:S02]  /*13b70*/  PRMT R99, R63, 0x5410, R62 ;  /* 0x000054103f637816 */ /* 0x000fe4000000003e */
[----:B------:R-:W-:Y:S01]  /*13b80*/  LOP3.LUT R0, R0, 0xffff, RZ, 0xc0, !PT ;  /* 0x0000ffff00007812 */ /* 0x000fe200078ec0ff */
[----:B------:R-:W-:Y:S03]  /*13b90*/  @!P4 STL.S16 [R1+0xec], R53 ;  /* 0x0000ec350100c387 */ /* 0x000fe60000100600 */
[----:B------:R-:W-:Y:S01]  /*13ba0*/  ISETP.LE.U32.AND P4, PT, R0, UR12, PT ;  /* 0x0000000c00007c0c */ /* 0x000fe2000bf83070 */
[----:B------:R-:W2:Y:S01]  /*13bb0*/  LDL.64 R132, [R1+0x68] ;  /* 0x0000680001847983 */ /* 0x000ea20000100a00 */
[----:B------:R-:W-:Y:S04]  /*13bc0*/  SHF.R.U32.HI R0, RZ, 0x10, R200 ;  /* 0x00000010ff007819 */ /* 0x000fe800000116c8 */
[----:B------:R-:W-:Y:S02]  /*13bd0*/  LOP3.LUT R0, R0, 0xff, RZ, 0xc0, !PT ;  /* 0x000000ff00007812 */ /* 0x000fe400078ec0ff */
[----:B-1----:R-:W-:Y:S02]  /*13be0*/  PRMT R95, R61, 0x5410, R60 ;  /* 0x000054103d5f7816 */ /* 0x002fe4000000003c */
[----:B------:R-:W-:Y:S02]  /*13bf0*/  ISETP.LE.U32.AND P6, PT, R0, UR12, PT ;  /* 0x0000000c00007c0c */ /* 0x000fe4000bfc3070 */
[----:B------:R-:W-:Y:S01]  /*13c00*/  SHF.R.U32.HI R0, RZ, 0x18, R200 ;  /* 0x00000018ff007819 */ /* 0x000fe200000116c8 */
[----:B----4-:R-:W-:Y:S05]  /*13c10*/  @!P3 HADD2 R43, -R60.H0_H0, -RZ.H0_H0 ;  /* 0xa00000ff3c2bb230 */ /* 0x010fea0000000900 */
[----:B------:R-:W-:Y:S04]  /*13c20*/  PRMT R41, R43, 0x7610, R41 ;  /* 0x000076102b297816 */ /* 0x000fe80000000029 */
[----:B------:R-:W-:Y:S01]  /*13c30*/  @!P3 PRMT R60, R41, 0x5410, RZ ;  /* 0x00005410293cb816 */ /* 0x000fe200000000ff */
[----:B---3--:R-:W-:Y:S05]  /*13c40*/  @!P1 HADD2 R52, -R61.H0_H0, -RZ.H0_H0 ;  /* 0xa00000ff3d349230 */ /* 0x008fea0000000900 */
[----:B------:R-:W-:Y:S01]  /*13c50*/  PRMT R42, R52, 0x7610, R42 ;  /* 0x00007610342a7816 */ /* 0x000fe2000000002a */
[----:B------:R1:W-:Y:S03]  /*13c60*/  @!P1 STL.S16 [R1+0x100], R52 ;  /* 0x0001003401009387 */ /* 0x0003e60000100600 */
[----:B------:R-:W-:Y:S01]  /*13c70*/  @!P1 PRMT R61, R42, 0x5410, RZ ;  /* 0x000054102a3d9816 */ /* 0x000fe200000000ff */
[----:B------:R3:W-:Y:S01]  /*13c80*/  @!P3 STL.S16 [R1+0xfc], R43 ;  /* 0x0000fc2b0100b387 */ /* 0x0007e20000100600 */
[----:B------:R-:W-:Y:S01]  /*13c90*/  ISETP.LE.U32.AND P3, PT, R0, UR12, PT ;  /* 0x0000000c00007c0c */ /* 0x000fe2000bf63070 */
[----:B------:R-:W-:Y:S02]  /*13ca0*/  IMAD.U32 R0, RZ, RZ, UR25 ;  /* 0x00000019ff007e24 */ /* 0x000fe4000f8e00ff */
[----:B------:R-:W-:Y:S03]  /*13cb0*/  STL [R1+0x3fc], R95 ;  /* 0x0003fc5f01007387 */ /* 0x000fe60000100800 */
[----:B--2---:R-:W-:Y:S01]  /*13cc0*/  LOP3.LUT R0, R135, UR22, R0, 0x96, !PT ;  /* 0x0000001687007c12 */ /* 0x004fe2000f8e9600 */
[----:B------:R2:W4:Y:S01]  /*13cd0*/  LDL.S16 R114, [R1+0x10c] ;  /* 0x00010c0001727983 */ /* 0x0005220000100600 */
[----:B------:R-:W-:Y:S02]  /*13ce0*/  UIADD3 UR22, UR19, 0x2, URZ ;  /* 0x0000000213167890 */ /* 0x000fe4000fffe03f */
[----:B------:R-:W-:Y:S01]  /*13cf0*/  UIADD3 UR19, UR19, 0x3, URZ ;  /* 0x0000000313137890 */ /* 0x000fe2000fffe03f */
[----:B------:R2:W2:Y:S04]  /*13d00*/  LDL.S16 R46, [R1+0xf8] ;  /* 0x0000f800012e7983 */ /* 0x0004a80000100600 */
[----:B------:R2:W2:Y:S04]  /*13d10*/  LDL.S16 R107, [R1+0xe8] ;  /* 0x0000e800016b7983 */ /* 0x0004a80000100600 */
[----:B------:R2:W2:Y:S01]  /*13d20*/  LDL.S16 R80, [R1+0xe4] ;  /* 0x0000e40001507983 */ /* 0x0004a20000100600 */
[----:B-1----:R-:W-:Y:S04]  /*13d30*/  IMAD.WIDE.U32 R52, R0, -0x326172a9, RZ ;  /* 0xcd9e8d5700347825 */ /* 0x002fe800078e00ff */
[----:B------:R-:W-:Y:S01]  /*13d40*/  FADD.FTZ R0, R105, R28 ;  /* 0x0000001c69007221 */ /* 0x000fe20000010000 */
[----:B------:R-:W2:Y:S01]  /*13d50*/  LDL.64 R230, [R1+0x90] ;  /* 0x0000900001e67983 */ /* 0x000ea20000100a00 */
[----:B------:R1:W1:Y:S01]  /*13d60*/  MUFU.EX2 R105, R59 ;  /* 0x0000003b00697308 */ /* 0x0002620000000800 */
[----:B------:R-:W-:Y:S01]  /*13d70*/  LOP3.LUT R28, R53, UR18, R170, 0x96, !PT ;  /* 0x00000012351c7c12 */ /* 0x000fe2000f8e96aa */
[----:B------:R-:W-:Y:S01]  /*13d80*/  FADD.FTZ R45, R108, R0 ;  /* 0x000000006c2d7221 */ /* 0x000fe20000010000 */
[----:B------:R-:W-:Y:S01]  /*13d90*/  LOP3.LUT R42, R185, UR26, R52, 0x96, !PT ;  /* 0x0000001ab92a7c12 */ /* 0x000fe2000f8e9634 */
[----:B------:R-:W-:Y:S01]  /*13da0*/  FADD.FTZ R0, R69, R30 ;  /* 0x0000001e45007221 */ /* 0x000fe20000010000 */
[----:B------:R-:W-:Y:S01]  /*13db0*/  F2FP.F16.F32.PACK_AB R69, R106, R120 ;  /* 0x000000786a45723e */ /* 0x000fe200000000ff */
[----:B------:R-:W-:Y:S04]  /*13dc0*/  IMAD.WIDE.U32 R28, R28, -0x2daee0ad, RZ ;  /* 0xd2511f531c1c7825 */ /* 0x000fe800078e00ff */
[----:B------:R-:W-:Y:S01]  /*13dd0*/  MUFU.EX2 R108, R209 ;  /* 0x000000d1006c7308 */ /* 0x000fe20000000800 */
[----:B---3--:R-:W-:Y:S01]  /*13de0*/  IMAD.WIDE.U32 R42, R42, -0x2daee0ad, RZ ;  /* 0xd2511f532a2a7825 */ /* 0x008fe200078e00ff */
[----:B------:R-:W-:Y:S04]  /*13df0*/  LOP3.LUT R40, R29, UR17, R132, 0x96, !PT ;  /* 0x000000111d287c12 */ /* 0x000fe8000f8e9684 */
[----:B------:R-:W-:Y:S01]  /*13e00*/  LOP3.LUT R28, R43, UR11, R28, 0x96, !PT ;  /* 0x0000000b2b1c7c12 */ /* 0x000fe2000f8e961c */
[----:B------:R-:W-:Y:S01]  /*13e10*/  IMAD.WIDE.U32 R40, R40, -0x326172a9, RZ ;  /* 0xcd9e8d5728287825 */ /* 0x000fe200078e00ff */
[----:B-1----:R-:W-:Y:S03]  /*13e20*/  F2FP.F16.F32.PACK_AB R59, R130, R125 ;  /* 0x0000007d823b723e */ /* 0x002fe600000000ff */
[----:B------:R-:W-:Y:S01]  /*13e30*/  IMAD.WIDE.U32 R28, R28, -0x326172a9, RZ ;  /* 0xcd9e8d571c1c7825 */ /* 0x000fe200078e00ff */
[----:B------:R-:W-:Y:S02]  /*13e40*/  LOP3.LUT R30, R41, UR16, R184, 0x96, !PT ;  /* 0x00000010291e7c12 */ /* 0x000fe4000f8e96b8 */
[----:B------:R-:W-:Y:S01]  /*13e50*/  PRMT R58, R59, 0x7632, R58 ;  /* 0x000076323b3a7816 */ /* 0x000fe2000000003a */
[----:B------:R-:W-:Y:S01]  /*13e60*/  FADD.FTZ R41, R65, R31 ;  /* 0x0000001f41297221 */ /* 0x000fe20000010000 */
[----:B------:R-:W-:Y:S01]  /*13e70*/  LOP3.LUT R40, R29, UR10, R40, 0x96, !PT ;  /* 0x0000000a1d287c12 */ /* 0x000fe2000f8e9628 */
[----:B------:R-:W-:Y:S04]  /*13e80*/  IMAD.WIDE.U32 R30, R30, -0x2daee0ad, RZ ;  /* 0xd2511f531e1e7825 */ /* 0x000fe800078e00ff */
[----:B------:R-:W-:Y:S01]  /*13e90*/  FADD.FTZ R29, R73, R45 ;  /* 0x0000002d491d7221 */ /* 0x000fe20000010000 */
[----:B------:R-:W-:Y:S01]  /*13ea0*/  F2FP.F16.F32.PACK_AB R45, R88, R79 ;  /* 0x0000004f582d723e */ /* 0x000fe200000000ff */
[----:B------:R-:W-:Y:S01]  /*13eb0*/  IMAD.WIDE.U32 R162, R40, -0x2daee0ad, RZ ;  /* 0xd2511f5328a27825 */ /* 0x000fe200078e00ff */
[----:B------:R-:W-:Y:S02]  /*13ec0*/  LOP3.LUT R42, R31, UR9, R42, 0x96, !PT ;  /* 0x000000091f2a7c12 */ /* 0x000fe4000f8e962a */
[----:B------:R-:W-:Y:S01]  /*13ed0*/  F2FP.F16.F32.PACK_AB R73, R205, R206 ;  /* 0x000000cecd49723e */ /* 0x000fe200000000ff */
[----:B------:R-:W-:Y:S01]  /*13ee0*/  FADD.FTZ R31, R196, R29 ;  /* 0x0000001dc41f7221 */ /* 0x000fe20000010000 */
[----:B------:R-:W-:Y:S01]  /*13ef0*/  LOP3.LUT R148, R163, UR8, R30, 0x96, !PT ;  /* 0x00000008a3947c12 */ /* 0x000fe2000f8e961e */
[----:B------:R-:W-:Y:S01]  /*13f00*/  STL.64 [R1+0x40], R162 ;  /* 0x000040a201007387 */ /* 0x000fe20000100a00 */
[--C-:B------:R-:W-:Y:S01]  /*13f10*/  FADD.FTZ R30, R71, R44.reuse ;  /* 0x0000002c471e7221 */ /* 0x100fe20000010000 */
[----:B------:R-:W-:Y:S01]  /*13f20*/  PRMT R44, R45, 0x7632, R44 ;  /* 0x000076322d2c7816 */ /* 0x000fe2000000002c */
[----:B------:R-:W-:Y:S01]  /*13f30*/  IMAD.WIDE.U32 R246, R42, -0x326172a9, RZ ;  /* 0xcd9e8d572af67825 */ /* 0x000fe200078e00ff */
[----:B------:R-:W-:Y:S03]  /*13f40*/  F2FP.F16.F32.PACK_AB R71, R105, R109 ;  /* 0x0000006d6947723e */ /* 0x000fe600000000ff */
[----:B------:R-:W-:Y:S01]  /*13f50*/  IMAD.WIDE.U32 R148, R148, -0x326172a9, RZ ;  /* 0xcd9e8d5794947825 */ /* 0x000fe200078e00ff */
[----:B------:R-:W-:Y:S03]  /*13f60*/  LOP3.LUT R150, R247, UR23, R28, 0x96, !PT ;  /* 0x00000017f7967c12 */ /* 0x000fe6000f8e961c */
[----:B------:R-:W-:Y:S01]  /*13f70*/  FADD.FTZ R28, R76, R0 ;  /* 0x000000004c1c7221 */ /* 0x000fe20000010000 */
[----:B------:R-:W-:Y:S01]  /*13f80*/  LOP3.LUT R0, R149, UR6, R246, 0x96, !PT ;  /* 0x0000000695007c12 */ /* 0x000fe2000f8e96f6 */
[----:B------:R-:W-:Y:S04]  /*13f90*/  IMAD.WIDE.U32 R150, R150, -0x2daee0ad, RZ ;  /* 0xd2511f5396967825 */ /* 0x000fe800078e00ff */
[----:B------:R-:W-:Y:S01]  /*13fa0*/  FADD.FTZ R42, R77, R28 ;  /* 0x0000001c4d2a7221 */ /* 0x000fe20000010000 */
[----:B------:R-:W-:Y:S01]  /*13fb0*/  MUFU.EX2 R76, R86 ;  /* 0x00000056004c7308 */ /* 0x000fe20000000800 */
[C---:B------:R-:W-:Y:S02]  /*13fc0*/  LOP3.LUT R29, R0.reuse, 0xff, RZ, 0xc0, !PT ;  /* 0x000000ff001d7812 */ /* 0x040fe400078ec0ff */
[----:B------:R-:W-:Y:S02]  /*13fd0*/  LOP3.LUT R28, R0, 0xffff, RZ, 0xc0, !PT ;  /* 0x0000ffff001c7812 */ /* 0x000fe400078ec0ff */
[----:B------:R-:W-:Y:S02]  /*13fe0*/  F2FP.F16.F32.PACK_AB R77, R204, R203 ;  /* 0x000000cbcc4d723e */ /* 0x000fe400000000ff */
[----:B------:R-:W-:Y:S03]  /*13ff0*/  SHF.R.U32.HI R28, RZ, 0x8, R28 ;  /* 0x00000008ff1c7819 */ /* 0x000fe6000001161c */
[----:B------:R-:W-:Y:S01]  /*14000*/  MUFU.EX2 R86, R189 ;  /* 0x000000bd00567308 */ /* 0x000fe20000000800 */
[----:B------:R-:W-:Y:S01]  /*14010*/  LOP3.LUT R28, R28, 0xffff, RZ, 0xc0, !PT ;  /* 0x0000ffff1c1c7812 */ /* 0x000fe200078ec0ff */
[----:B----4-:R-:W-:Y:S02]  /*14020*/  @!P0 HADD2 R114, -R63.H0_H0, -RZ.H0_H0 ;  /* 0xa00000ff3f728230 */ /* 0x010fe40000000900 */
[----:B--2---:R-:W-:Y:S03]  /*14030*/  @!P2 HADD2 R46, -R62.H0_H0, -RZ.H0_H0 ;  /* 0xa00000ff3e2ea230 */ /* 0x004fe60000000900 */
[----:B------:R-:W-:Y:S01]  /*14040*/  PRMT R43, R114, 0x7610, R43 ;  /* 0x00007610722b7816 */ /* 0x000fe2000000002b */
[----:B------:R1:W-:Y:S01]  /*14050*/  @!P0 STL.S16 [R1+0x10c], R114 ;  /* 0x00010c7201008387 */ /* 0x0003e20000100600 */
[----:B------:R-:W-:Y:S02]  /*14060*/  @!P5 HADD2 R107, -R45.H0_H0, -RZ.H0_H0 ;  /* 0xa00000ff2d6bd230 */ /* 0x000fe40000000900 */
[----:B------:R-:W-:Y:S01]  /*14070*/  @!P0 PRMT R63, R43, 0x5410, RZ ;  /* 0x000054102b3f8816 */ /* 0x000fe200000000ff */
[----:B------:R-:W-:Y:S01]  /*14080*/  STL [R1+0x400], R99 ;  /* 0x0004006301007387 */ /* 0x000fe20000100800 */
[----:B------:R-:W-:Y:S01]  /*14090*/  ISETP.LE.U32.AND P0, PT, R29, UR12, PT ;  /* 0x0000000c1d007c0c */ /* 0x000fe2000bf03070 */
[----:B------:R-:W-:Y:S01]  /*140a0*/  @!P4 HADD2 R80, -R44.H0_H0, -RZ.H0_H0 ;  /* 0xa00000ff2c50c230 */ /* 0x000fe20000000900 */
[----:B------:R-:W-:Y:S01]  /*140b0*/  PRMT R40, R46, 0x7610, R40 ;  /* 0x000076102e287816 */ /* 0x000fe20000000028 */
[----:B------:R-:W2:Y:S01]  /*140c0*/  LDL.64 R220, [R1+0x78] ;  /* 0x0000780001dc7983 */ /* 0x000ea20000100a00 */
[----:B------:R-:W-:Y:S01]  /*140d0*/  FADD.FTZ R29, R79, R41 ;  /* 0x000000294f1d7221 */ /* 0x000fe20000010000 */
[----:B------:R-:W-:Y:S02]  /*140e0*/  F2FP.F16.F32.PACK_AB R79, R68, R126 ;  /* 0x0000007e444f723e */ /* 0x000fe400000000ff */
[----:B------:R-:W-:Y:S01]  /*140f0*/  @!P2 PRMT R62, R40, 0x5410, RZ ;  /* 0x00005410283ea816 */ /* 0x000fe200000000ff */
[----:B------:R3:W-:Y:S01]  /*14100*/  @!P2 STL.S16 [R1+0xf8], R46 ;  /* 0x0000f82e0100a387 */ /* 0x0007e20000100600 */
[----:B------:R-:W-:Y:S01]  /*14110*/  ISETP.LE.U32.AND P2, PT, R28, UR12, PT ;  /* 0x0000000c1c007c0c */ /* 0x000fe2000bf43070 */
[--C-:B------:R-:W-:Y:S01]  /*14120*/  FADD.FTZ R28, R89, R30.reuse ;  /* 0x0000001e591c7221 */ /* 0x100fe20000010000 */
[----:B------:R-:W-:Y:S01]  /*14130*/  PRMT R30, R107, 0x7610, R30 ;  /* 0x000076106b1e7816 */ /* 0x000fe2000000001e */
[----:B------:R-:W-:Y:S02]  /*14140*/  @!P5 STL.S16 [R1+0xe8], R107 ;  /* 0x0000e86b0100d387 */ /* 0x000fe40000100600 */
[----:B------:R-:W-:Y:S01]  /*14150*/  FADD.FTZ R43, R90, R28 ;  /* 0x0000001c5a2b7221 */ /* 0x000fe20000010000 */
[--C-:B------:R-:W-:Y:S01]  /*14160*/  SHF.R.U32.HI R28, RZ, 0x18, R0.reuse ;  /* 0x00000018ff1c7819 */ /* 0x100fe20000011600 */
[----:B------:R4:W-:Y:S01]  /*14170*/  @!P4 STL.S16 [R1+0xe4], R80 ;  /* 0x0000e4500100c387 */ /* 0x0009e20000100600 */
[----:B------:R-:W-:Y:S01]  /*14180*/  SHF.R.U32.HI R0, RZ, 0x10, R0 ;  /* 0x00000010ff007819 */ /* 0x000fe20000011600 */
[----:B------:R-:W-:Y:S01]  /*14190*/  MUFU.EX2 R90, R82 ;  /* 0x00000052005a7308 */ /* 0x000fe20000000800 */
[----:B-1----:R-:W-:Y:S02]  /*141a0*/  PRMT R114, R45, 0x5410, R44 ;  /* 0x000054102d727816 */ /* 0x002fe4000000002c */
[----:B------:R-:W-:Y:S02]  /*141b0*/  @!P5 PRMT R45, R30, 0x5410, RZ ;  /* 0x000054101e2dd816 */ /* 0x000fe400000000ff */
[----:B------:R-:W-:Y:S01]  /*141c0*/  LOP3.LUT R30, R53, UR18, R230, 0x96, !PT ;  /* 0x00000012351e7c12 */ /* 0x000fe2000f8e96e6 */
[----:B------:R-:W-:Y:S01]  /*141d0*/  STL [R1+0x404], R114 ;  /* 0x0004047201007387 */ /* 0x000fe20000100800 */
[----:B------:R-:W-:Y:S03]  /*141e0*/  ISETP.LE.U32.AND P5, PT, R28, UR12, PT ;  /* 0x0000000c1c007c0c */ /* 0x000fe6000bfa3070 */
[----:B------:R1:W-:Y:S01]  /*141f0*/  MUFU.EX2 R82, R75 ;  /* 0x0000004b00527308 */ /* 0x0003e20000000800 */
[----:B------:R-:W-:Y:S02]  /*14200*/  LOP3.LUT R28, R0, 0xff, RZ, 0xc0, !PT ;  /* 0x000000ff001c7812 */ /* 0x000fe400078ec0ff */
[----:B------:R-:W-:Y:S01]  /*14210*/  LOP3.LUT R0, R193, UR26, R52, 0x96, !PT ;  /* 0x0000001ac1007c12 */ /* 0x000fe2000f8e9634 */
[--C-:B---3--:R-:W-:Y:S01]  /*14220*/  FADD.FTZ R46, R88, R29.reuse ;  /* 0x0000001d582e7221 */ /* 0x108fe20000010000 */
[----:B------:R-:W-:Y:S03]  /*14230*/  PRMT R29, R80, 0x7610, R29 ;  /* 0x00007610501d7816 */ /* 0x000fe6000000001d */
[----:B------:R-:W-:Y:S02]  /*14240*/  IMAD.WIDE.U32 R54, R0, -0x2daee0ad, RZ ;  /* 0xd2511f5300367825 */ /* 0x000fe400078e00ff */
[----:B------:R-:W-:Y:S01]  /*14250*/  MUFU.EX2 R88, R74 ;  /* 0x0000004a00587308 */ /* 0x000fe20000000800 */
[----:B------:R-:W-:Y:S01]  /*14260*/  @!P4 PRMT R44, R29, 0x5410, RZ ;  /* 0x000054101d2cc816 */ /* 0x000fe200000000ff */
[----:B------:R-:W-:Y:S01]  /*14270*/  FADD.FTZ R29, R191, R31 ;  /* 0x0000001fbf1d7221 */ /* 0x000fe20000010000 */
[----:B------:R-:W-:Y:S01]  /*14280*/  ISETP.LE.U32.AND P4, PT, R28, UR12, PT ;  /* 0x0000000c1c007c0c */ /* 0x000fe2000bf83070 */
[----:B----4-:R4:W3:Y:S01]  /*14290*/  LDL.S16 R80, [R1+0x12c] ;  /* 0x00012c0001507983 */ /* 0x0108e20000100600 */
[----:B------:R-:W-:Y:S04]  /*142a0*/  IMAD.WIDE.U32 R30, R30, -0x2daee0ad, RZ ;  /* 0xd2511f531e1e7825 */ /* 0x000fe800078e00ff */
[----:B------:R-:W-:Y:S01]  /*142b0*/  FADD.FTZ R53, R190, R29 ;  /* 0x0000001dbe357221 */ /* 0x000fe20000010000 */
[----:B------:R-:W-:Y:S01]  /*142c0*/  MUFU.EX2 R107, R210 ;  /* 0x000000d2006b7308 */ /* 0x000fe20000000800 */
[----:B-1----:R-:W-:Y:S02]  /*142d0*/  F2FP.F16.F32.PACK_AB R75, R153, R142 ;  /* 0x0000008e994b723e */ /* 0x002fe400000000ff */
[----:B------:R-:W-:Y:S02]  /*142e0*/  LOP3.LUT R30, R55, UR11, R30, 0x96, !PT ;  /* 0x0000000b371e7c12 */ /* 0x000fe4000f8e961e */
[----:B------:R-:W-:Y:S02]  /*142f0*/  F2FP.F16.F32.PACK_AB R55, R122, R124 ;  /* 0x0000007c7a37723e */ /* 0x000fe400000000ff */
[----:B--2---:R-:W-:Y:S01]  /*14300*/  LOP3.LUT R0, R31, UR17, R220, 0x96, !PT ;  /* 0x000000111f007c12 */ /* 0x004fe2000f8e96dc */
[----:B------:R-:W-:Y:S04]  /*14310*/  IMAD.WIDE.U32 R30, R30, -0x326172a9, RZ ;  /* 0xcd9e8d571e1e7825 */ /* 0x000fe800078e00ff */
[----:B------:R-:W-:Y:S04]  /*14320*/  IMAD.WIDE.U32 R40, R0, -0x326172a9, RZ ;  /* 0xcd9e8d5700287825 */ /* 0x000fe800078e00ff */
[----:B------:R-:W-:Y:S01]  /*14330*/  FADD.FTZ R0, R125, R42 ;  /* 0x0000002a7d007221 */ /* 0x000fe20000010000 */
[----:B------:R-:W-:Y:S03]  /*14340*/  LOP3.LUT R28, R41, UR16, R192, 0x96, !PT ;  /* 0x00000010291c7c12 */ /* 0x000fe6000f8e96c0 */
[----:B------:R-:W-:Y:S01]  /*14350*/  FADD.FTZ R42, R130, R0 ;  /* 0x00000000822a7221 */ /* 0x000fe20000010000 */
[----:B------:R-:W-:Y:S01]  /*14360*/  F2FP.F16.F32.PACK_AB R41, R84, R136 ;  /* 0x000000885429723e */ /* 0x000fe200000000ff */
[--C-:B------:R-:W-:Y:S01]  /*14370*/  FADD.FTZ R0, R136, R46.reuse ;  /* 0x0000002e88007221 */ /* 0x100fe20000010000 */
[----:B------:R-:W-:Y:S01]  /*14380*/  PRMT R46, R47, 0x7632, R46 ;  /* 0x000076322f2e7816 */ /* 0x000fe2000000002e */
[----:B------:R-:W-:Y:S01]  /*14390*/  IMAD.WIDE.U32 R28, R28, -0x2daee0ad, RZ ;  /* 0xd2511f531c1c7825 */ /* 0x000fe200078e00ff */
[----:B------:R-:W-:Y:S03]  /*143a0*/  MUFU.EX2 R136, R211 ;  /* 0x000000d300887308 */ /* 0x000fe60000000800 */
[----:B------:R-:W-:Y:S01]  /*143b0*/  FADD.FTZ R52, R84, R0 ;  /* 0x0000000054347221 */ /* 0x000fe20000010000 */
[----:B------:R-:W-:Y:S02]  /*143c0*/  LOP3.LUT R0, R31, UR10, R40, 0x96, !PT ;  /* 0x0000000a1f007c12 */ /* 0x000fe4000f8e9628 */
[----:B------:R-:W-:Y:S03]  /*143d0*/  LOP3.LUT R29, R29, UR9, R54, 0x96, !PT ;  /* 0x000000091d1d7c12 */ /* 0x000fe6000f8e9636 */
[----:B------:R-:W-:Y:S04]  /*143e0*/  IMAD.WIDE.U32 R156, R0, -0x2daee0ad, RZ ;  /* 0xd2511f53009c7825 */ /* 0x000fe800078e00ff */
[----:B------:R-:W-:Y:S01]  /*143f0*/  FADD.FTZ R0, R123, R43 ;  /* 0x0000002b7b007221 */ /* 0x000fe20000010000 */
[----:B------:R-:W-:Y:S01]  /*14400*/  MUFU.EX2 R84, R226 ;  /* 0x000000e200547308 */ /* 0x000fe20000000800 */
[----:B------:R-:W-:Y:S01]  /*14410*/  F2FP.F16.F32.PACK_AB R43, R91, R123 ;  /* 0x0000007b5b2b723e */ /* 0x000fe200000000ff */
[----:B------:R-:W-:Y:S01]  /*14420*/  IMAD.WIDE.U32 R244, R29, -0x326172a9, RZ ;  /* 0xcd9e8d571df47825 */ /* 0x000fe200078e00ff */
[----:B------:R-:W-:Y:S01]  /*14430*/  LOP3.LUT R164, R157, UR8, R28, 0x96, !PT ;  /* 0x000000089da47c12 */ /* 0x000fe2000f8e961c */
[----:B------:R1:W-:Y:S01]  /*14440*/  STL.64 [R1+0x70], R156 ;  /* 0x0000709c01007387 */ /* 0x0003e20000100a00 */
[----:B------:R-:W-:Y:S01]  /*14450*/  F2FP.F16.F32.PACK_AB R29, R104, R115 ;  /* 0x00000073681d723e */ /* 0x000fe200000000ff */
[----:B------:R-:W-:Y:S01]  /*14460*/  FADD.FTZ R28, R124, R42 ;  /* 0x0000002a7c1c7221 */ /* 0x000fe20000010000 */
[----:B------:R-:W-:Y:S01]  /*14470*/  LOP3.LUT R152, R245, UR23, R30, 0x96, !PT ;  /* 0x00000017f5987c12 */ /* 0x000fe2000f8e961e */
[----:B------:R4:W2:Y:S01]  /*14480*/  LDL.S16 R89, [R1+0x158] ;  /* 0x0001580001597983 */ /* 0x0008a20000100600 */
[----:B------:R-:W-:Y:S01]  /*14490*/  FADD.FTZ R31, R91, R0 ;  /* 0x000000005b1f7221 */ /* 0x000fe20000010000 */
[----:B------:R-:W-:Y:S01]  /*144a0*/  FADD.FTZ R40, R122, R28 ;  /* 0x0000001c7a287221 */ /* 0x000fe20000010000 */
[----:B------:R-:W-:Y:S01]  /*144b0*/  FADD.FTZ R28, R115, R52 ;  /* 0x00000034731c7221 */ /* 0x000fe20000010000 */
[----:B------:R-:W-:Y:S01]  /*144c0*/  PRMT R115, R47, 0x5410, R46 ;  /* 0x000054102f737816 */ /* 0x000fe2000000002e */
[----:B---3--:R-:W-:Y:S01]  /*144d0*/  @!P6 HADD2 R80, -R47.H0_H0, -RZ.H0_H0 ;  /* 0xa00000ff2f50e230 */ /* 0x008fe20000000900 */
[----:B------:R4:W3:Y:S01]  /*144e0*/  LDL.S16 R65, [R1+0x15c] ;  /* 0x00015c0001417983 */ /* 0x0008e20000100600 */
[----:B------:R-:W-:Y:S04]  /*144f0*/  IMAD.WIDE.U32 R164, R164, -0x326172a9, RZ ;  /* 0xcd9e8d57a4a47825 */ /* 0x000fe800078e00ff */
[----:B------:R-:W-:Y:S01]  /*14500*/  FADD.FTZ R0, R199, R53 ;  /* 0x00000035c7007221 */ /* 0x000fe20000010000 */
[----:B------:R-:W-:Y:S01]  /*14510*/  PRMT R125, R80, 0x7610, R125 ;  /* 0x00007610507d7816 */ /* 0x000fe2000000007d */
[----:B------:R4:W-:Y:S01]  /*14520*/  @!P6 STL.S16 [R1+0x12c], R80 ;  /* 0x00012c500100e387 */ /* 0x0009e20000100600 */
[----:B------:R-:W-:Y:S01]  /*14530*/  F2FP.F16.F32.PACK_AB R53, R202, R199 ;  /* 0x000000c7ca35723e */ /* 0x000fe200000000ff */
[----:B------:R-:W-:Y:S01]  /*14540*/  FADD.FTZ R54, R104, R28 ;  /* 0x0000001c68367221 */ /* 0x000fe20000010000 */
[----:B------:R-:W-:Y:S01]  /*14550*/  @!P6 PRMT R47, R125, 0x5410, RZ ;  /* 0x000054107d2fe816 */ /* 0x000fe200000000ff */
[----:B------:R-:W-:Y:S01]  /*14560*/  STL [R1+0x408], R115 ;  /* 0x0004087301007387 */ /* 0x000fe20000100800 */
[----:B------:R-:W-:Y:S01]  /*14570*/  FADD.FTZ R42, R202, R0 ;  /* 0x00000000ca2a7221 */ /* 0x000fe20000010000 */
[----:B------:R-:W-:Y:S01]  /*14580*/  LOP3.LUT R0, R165, UR6, R244, 0x96, !PT ;  /* 0x00000006a5007c12 */ /* 0x000fe2000f8e96f4 */
[----:B------:R-:W-:Y:S01]  /*14590*/  MUFU.EX2 R104, R119 ;  /* 0x0000007700687308 */ /* 0x000fe20000000800 */
[----:B------:R2:W3:Y:S02]  /*145a0*/  LDL.S16 R130, [R1+0x168] ;  /* 0x0001680001827983 */ /* 0x0004e40000100600 */
[C---:B------:R-:W-:Y:S02]  /*145b0*/  LOP3.LUT R30, R0.reuse, 0xff, RZ, 0xc0, !PT ;  /* 0x000000ff001e7812 */ /* 0x040fe400078ec0ff */
[----:B------:R-:W-:Y:S01]  /*145c0*/  LOP3.LUT R28, R0, 0xffff, RZ, 0xc0, !PT ;  /* 0x0000ffff001c7812 */ /* 0x000fe200078ec0ff */
[----:B------:R2:W3:Y:S01]  /*145d0*/  LDL.S16 R125, [R1+0x164] ;  /* 0x00016400017d7983 */ /* 0x0004e20000100600 */
[----:B------:R-:W-:Y:S01]  /*145e0*/  ISETP.LE.U32.AND P6, PT, R30, UR12, PT ;  /* 0x0000000c1e007c0c */ /* 0x000fe2000bfc3070 */
[----:B------:R-:W-:Y:S01]  /*145f0*/  FADD.FTZ R30, R121, R31 ;  /* 0x0000001f791e7221 */ /* 0x000fe20000010000 */
[C---:B------:R-:W-:Y:S01]  /*14600*/  F2FP.F16.F32.PACK_AB R31, R110.reuse, R121 ;  /* 0x000000796e1f723e */ /* 0x040fe200000000ff */
[----:B-1----:R-:W-:Y:S01]  /*14610*/  MUFU.EX2 R156, R238 ;  /* 0x000000ee009c7308 */ /* 0x002fe20000000800 */
[----:B------:R-:W-:Y:S01]  /*14620*/  SHF.R.U32.HI R28, RZ, 0x8, R28 ;  /* 0x00000008ff1c7819 */ /* 0x000fe2000001161c */
[----:B------:R-:W-:Y:S01]  /*14630*/  FADD.FTZ R52, R110, R30 ;  /* 0x0000001e6e347221 */ /* 0x000fe20000010000 */
[----:B------:R-:W-:Y:S02]  /*14640*/  FADD.FTZ R30, R203, R42 ;  /* 0x0000002acb1e7221 */ /* 0x000fe40000010000 */
[----:B------:R-:W-:Y:S02]  /*14650*/  LOP3.LUT R28, R28, 0xffff, RZ, 0xc0, !PT ;  /* 0x0000ffff1c1c7812 */ /* 0x000fe400078ec0ff */
[----:B------:R-:W-:Y:S03]  /*14660*/  FADD.FTZ R42, R204, R30 ;  /* 0x0000001ecc2a7221 */ /* 0x000fe60000010000 */
[----:B------:R-:W-:Y:S01]  /*14670*/  MUFU.EX2 R157, R198 ;  /* 0x000000c6009d7308 */ /* 0x000fe20000000800 */
[----:B------:R-:W-:Y:S01]  /*14680*/  ISETP.LE.U32.AND P1, PT, R28, UR12, PT ;  /* 0x0000000c1c007c0c */ /* 0x000fe2000bf23070 */
[--C-:B------:R-:W-:Y:S01]  /*14690*/  FADD.FTZ R28, R126, R40.reuse ;  /* 0x000000287e1c7221 */ /* 0x100fe20000010000 */
[----:B------:R-:W-:Y:S07]  /*146a0*/  PRMT R40, R41, 0x7632, R40 ;  /* 0x0000763229287816 */ /* 0x000fee0000000028 */
[----:B----4-:R-:W-:Y:S10]  /*146b0*/  MUFU.EX2 R80, R227 ;  /* 0x000000e300507308 */ /* 0x010ff40000000800 */
[----:B------:R-:W1:Y:S02]  /*146c0*/  MUFU.EX2 R126, R92 ;  /* 0x0000005c007e7308 */ /* 0x000e640000000800 */
[----:B-1----:R-:W-:Y:S02]  /*146d0*/  F2FP.F16.F32.PACK_AB R189, R93, R126 ;  /* 0x0000007e5dbd723e */ /* 0x002fe400000000ff */
[----:B------:R-:W-:Y:S01]  /*146e0*/  F2FP.F16.F32.PACK_AB R92, R188, R186 ;  /* 0x000000babc5c723e */ /* 0x000fe200000000ff */
[----:B--2---:R-:W-:Y:S05]  /*146f0*/  @!P3 HADD2 R89, -R46.H0_H0, -RZ.H0_H0 ;  /* 0xa00000ff2e59b230 */ /* 0x004fea0000000900 */
[----:B------:R-:W-:Y:S01]  /*14700*/  PRMT R91, R89, 0x7610, R91 ;  /* 0x00007610595b7816 */ /* 0x000fe2000000005b */
[----:B------:R1:W-:Y:S01]  /*14710*/  @!P3 STL.S16 [R1+0x158], R89 ;  /* 0x000158590100b387 */ /* 0x0003e20000100600 */
[----:B---3--:R-:W-:Y:S02]  /*14720*/  @!P0 HADD2 R65, -R57.H0_H0, -RZ.H0_H0 ;  /* 0xa00000ff39418230 */ /* 0x008fe40000000900 */
[----:B------:R-:W-:Y:S02]  /*14730*/  @!P3 PRMT R46, R91, 0x5410, RZ ;  /* 0x000054105b2eb816 */ /* 0x000fe400000000ff */
[----:B------:R2:W3:Y:S01]  /*14740*/  LDL.S16 R91, [R1+0x160] ;  /* 0x00016000015b7983 */ /* 0x0004e20000100600 */
[----:B------:R-:W-:Y:S03]  /*14750*/  PRMT R119, R65, 0x7610, R119 ;  /* 0x0000761041777816 */ /* 0x000fe60000000077 */
[----:B------:R4:W-:Y:S01]  /*14760*/  @!P0 STL.S16 [R1+0x15c], R65 ;  /* 0x00015c4101008387 */ /* 0x0009e20000100600 */
[----:B------:R-:W-:Y:S02]  /*14770*/  @!P0 PRMT R57, R119, 0x5410, RZ ;  /* 0x0000541077398816 */ /* 0x000fe400000000ff */
[----:B------:R-:W-:Y:S01]  /*14780*/  PRMT R119, R59, 0x5410, R58 ;  /* 0x000054103b777816 */ /* 0x000fe2000000003a */
[----:B------:R-:W-:Y:S01]  /*14790*/  STL [R1+0x36c], R118 ;  /* 0x00036c7601007387 */ /* 0x000fe20000100800 */
[----:B------:R-:W-:Y:S03]  /*147a0*/  @!P2 HADD2 R130, -R56.H0_H0, -RZ.H0_H0 ;  /* 0xa00000ff3882a230 */ /* 0x000fe60000000900 */
[----:B------:R2:W2:Y:S01]  /*147b0*/  LDL.S16 R122, [R1+0x174] ;  /* 0x00017400017a7983 */ /* 0x0004a20000100600 */
[----:B------:R-:W-:Y:S01]  /*147c0*/  @!P4 HADD2 R125, -R59.H0_H0, -RZ.H0_H0 ;  /* 0xa00000ff3b7dc230 */ /* 0x000fe20000000900 */
[----:B------:R-:W-:Y:S02]  /*147d0*/  PRMT R30, R130, 0x7610, R30 ;  /* 0x00007610821e7816 */ /* 0x000fe4000000001e */
[----:B------:R2:W2:Y:S02]  /*147e0*/  LDL.S16 R121, [R1+0x170] ;  /* 0x0001700001797983 */ /* 0x0004a40000100600 */
[----:B------:R-:W-:Y:S01]  /*147f0*/  @!P2 PRMT R56, R30, 0x5410, RZ ;  /* 0x000054101e38a816 */ /* 0x000fe200000000ff */
[----:B------:R-:W-:Y:S01]  /*14800*/  FADD.FTZ R30, R120, R54 ;  /* 0x00000036781e7221 */ /* 0x000fe20000010000 */
[----:B------:R-:W-:Y:S01]  /*14810*/  PRMT R123, R125, 0x7610, R123 ;  /* 0x000076107d7b7816 */ /* 0x000fe2000000007b */
[----:B------:R4:W-:Y:S01]  /*14820*/  @!P2 STL.S16 [R1+0x168], R130 ;  /* 0x000168820100a387 */ /* 0x0009e20000100600 */
[----:B-1----:R-:W-:Y:S01]  /*14830*/  MUFU.EX2 R89, R194 ;  /* 0x000000c200597308 */ /* 0x002fe20000000800 */
[----:B------:R-:W-:Y:S01]  /*14840*/  FADD.FTZ R54, R106, R30 ;  /* 0x0000001e6a367221 */ /* 0x000fe20000010000 */
[----:B------:R-:W-:Y:S01]  /*14850*/  @!P4 PRMT R59, R123, 0x5410, RZ ;  /* 0x000054107b3bc816 */ /* 0x000fe200000000ff */
[----:B------:R1:W-:Y:S04]  /*14860*/  @!P4 STL.S16 [R1+0x164], R125 ;  /* 0x0001647d0100c387 */ /* 0x0003e80000100600 */
[----:B------:R-:W-:Y:S01]  /*14870*/  STL [R1+0x370], R119 ;  /* 0x0003707701007387 */ /* 0x000fe20000100800 */
[----:B----4-:R-:W-:Y:S01]  /*14880*/  FADD.FTZ R65, R68, R28 ;  /* 0x0000001c44417221 */ /* 0x010fe20000010000 */
[--C-:B------:R-:W-:Y:S02]  /*14890*/  SHF.R.U32.HI R28, RZ, 0x18, R0.reuse ;  /* 0x00000018ff1c7819 */ /* 0x100fe40000011600 */
[----:B------:R-:W-:Y:S02]  /*148a0*/  SHF.R.U32.HI R0, RZ, 0x10, R0 ;  /* 0x00000010ff007819 */ /* 0x000fe40000011600 */
[----:B------:R-:W-:Y:S02]  /*148b0*/  ISETP.LE.U32.AND P3, PT, R28, UR12, PT ;  /* 0x0000000c1c007c0c */ /* 0x000fe4000bf63070 */
[----:B------:R-:W-:Y:S02]  /*148c0*/  LOP3.LUT R0, R0, 0xff, RZ, 0xc0, !PT ;  /* 0x000000ff00007812 */ /* 0x000fe400078ec0ff */
[----:B------:R-:W-:Y:S02]  /*148d0*/  LOP3.LUT R28, R148, 0xff, RZ, 0xc0, !PT ;  /* 0x000000ff941c7812 */ /* 0x000fe400078ec0ff */
[----:B------:R-:W-:Y:S01]  /*148e0*/  ISETP.LE.U32.AND P0, PT, R0, UR12, PT ;  /* 0x0000000c00007c0c */ /* 0x000fe2000bf03070 */
[----:B------:R-:W-:Y:S01]  /*148f0*/  FADD.FTZ R0, R109, R52 ;  /* 0x000000346d007221 */ /* 0x000fe20000010000 */
[----:B------:R-:W-:Y:S02]  /*14900*/  ISETP.LE.U32.AND P2, PT, R28, UR12, PT ;  /* 0x0000000c1c007c0c */ /* 0x000fe4000bf43070 */
[----:B------:R-:W-:Y:S01]  /*14910*/  SHF.R.U32.HI R28, RZ, 0x10, R148 ;  /* 0x00000010ff1c7819 */ /* 0x000fe20000011694 */
[----:B------:R4:W-:Y:S01]  /*14920*/  MUFU.EX2 R130, R72 ;  /* 0x0000004800827308 */ /* 0x0009e20000000800 */
[----:B------:R-:W-:Y:S01]  /*14930*/  FADD.FTZ R30, R105, R0 ;  /* 0x00000000691e7221 */ /* 0x000fe20000010000 */
[----:B------:R-:W-:Y:S02]  /*14940*/  LOP3.LUT R0, R148, 0xffff, RZ, 0xc0, !PT ;  /* 0x0000ffff94007812 */ /* 0x000fe400078ec0ff */
[----:B------:R-:W-:Y:S02]  /*14950*/  LOP3.LUT R28, R28, 0xff, RZ, 0xc0, !PT ;  /* 0x000000ff1c1c7812 */ /* 0x000fe400078ec0ff */
[----:B------:R-:W-:Y:S02]  /*14960*/  SHF.R.U32.HI R0, RZ, 0x8, R0 ;  /* 0x00000008ff007819 */ /* 0x000fe40000011600 */
[----:B------:R-:W-:Y:S01]  /*14970*/  ISETP.LE.U32.AND P4, PT, R28, UR12, PT ;  /* 0x0000000c1c007c0c */ /* 0x000fe2000bf83070 */
[--C-:B------:R-:W-:Y:S01]  /*14980*/  FADD.FTZ R28, R206, R42.reuse ;  /* 0x0000002ace1c7221 */ /* 0x100fe20000010000 */
[----:B------:R-:W-:Y:S01]  /*14990*/  PRMT R42, R43, 0x7632, R42 ;  /* 0x000076322b2a7816 */ /* 0x000fe2000000002a */
[----:B-1----:R-:W-:Y:S01]  /*149a0*/  MUFU.EX2 R125, R234 ;  /* 0x000000ea007d7308 */ /* 0x002fe20000000800 */
[----:B------:R-:W-:Y:S01]  /*149b0*/  LOP3.LUT R0, R0, 0xffff, RZ, 0xc0, !PT ;  /* 0x0000ffff00007812 */ /* 0x000fe200078ec0ff */
[----:B------:R-:W-:Y:S01]  /*149c0*/  FADD.FTZ R28, R205, R28 ;  /* 0x0000001ccd1c7221 */ /* 0x000fe20000010000 */
[----:B------:R-:W-:Y:S01]  /*149d0*/  PRMT R123, R43, 0x5410, R42 ;  /* 0x000054102b7b7816 */ /* 0x000fe2000000002a */
[----:B----4-:R1:W4:Y:S02]  /*149e0*/  LDL.S16 R72, [R1+0x16c] ;  /* 0x00016c0001487983 */ /* 0x0103240000100600 */
[----:B------:R-:W-:Y:S01]  /*149f0*/  FADD.FTZ R28, R108, R28 ;  /* 0x0000001c6c1c7221 */ /* 0x000fe20000010000 */
[----:B---3--:R-:W-:Y:S05]  /*14a00*/  @!P5 HADD2 R91, -R58.H0_H0, -RZ.H0_H0 ;  /* 0xa00000ff3a5bd230 */ /* 0x008fea0000000900 */
[----:B------:R-:W-:Y:S01]  /*14a10*/  PRMT R52, R91, 0x7610, R52 ;  /* 0x000076105b347816 */ /* 0x000fe20000000034 */
[----:B------:R3:W-:Y:S03]  /*14a20*/  @!P5 STL.S16 [R1+0x160], R91 ;  /* 0x0001605b0100d387 */ /* 0x0007e60000100600 */
[----:B------:R-:W-:Y:S02]  /*14a30*/  @!P5 PRMT R58, R52, 0x5410, RZ ;  /* 0x00005410343ad816 */ /* 0x000fe400000000ff */
[----:B------:R1:W4:Y:S01]  /*14a40*/  LDL.S16 R52, [R1+0x178] ;  /* 0x0001780001347983 */ /* 0x0003220000100600 */
[----:B--2---:R-:W-:Y:S02]  /*14a50*/  @!P6 HADD2 R122, -R41.H0_H0, -RZ.H0_H0 ;  /* 0xa00000ff297ae230 */ /* 0x004fe40000000900 */
[----:B------:R-:W-:Y:S03]  /*14a60*/  @!P1 HADD2 R121, -R40.H0_H0, -RZ.H0_H0 ;  /* 0xa00000ff28799230 */ /* 0x000fe60000000900 */
[----:B------:R-:W-:Y:S01]  /*14a70*/  PRMT R78, R122, 0x7610, R78 ;  /* 0x000076107a4e7816 */ /* 0x000fe2000000004e */
[----:B------:R2:W-:Y:S01]  /*14a80*/  @!P6 STL.S16 [R1+0x174], R122 ;  /* 0x0001747a0100e387 */ /* 0x0005e20000100600 */
[----:B------:R-:W-:Y:S03]  /*14a90*/  PRMT R74, R121, 0x7610, R74 ;  /* 0x00007610794a7816 */ /* 0x000fe6000000004a */
[----:B------:R-:W-:Y:S01]  /*14aa0*/  @!P1 STL.S16 [R1+0x170], R121 ;  /* 0x0001707901009387 */ /* 0x000fe20000100600 */
[----:B---3--:R-:W-:Y:S01]  /*14ab0*/  MUFU.EX2 R91, R235 ;  /* 0x000000eb005b7308 */ /* 0x008fe20000000800 */
[----:B--2---:R-:W-:Y:S02]  /*14ac0*/  PRMT R122, R41, 0x5410, R40 ;  /* 0x00005410297a7816 */ /* 0x004fe40000000028 */
[----:B------:R-:W-:Y:S02]  /*14ad0*/  @!P1 PRMT R40, R74, 0x5410, RZ ;  /* 0x000054104a289816 */ /* 0x000fe400000000ff */
[----:B------:R-:W-:Y:S01]  /*14ae0*/  @!P6 PRMT R41, R78, 0x5410, RZ ;  /* 0x000054104e29e816 */ /* 0x000fe200000000ff */
[----:B------:R-:W-:Y:S01]  /*14af0*/  STL [R1+0x374], R122 ;  /* 0x0003747a01007387 */ /* 0x000fe20000100800 */
[----:B------:R-:W-:Y:S02]  /*14b00*/  ISETP.LE.U32.AND P6, PT, R0, UR12, PT ;  /* 0x0000000c00007c0c */ /* 0x000fe4000bfc3070 */
[----:B------:R-:W-:Y:S01]  /*14b10*/  SHF.R.U32.HI R0, RZ, 0x18, R148 ;  /* 0x00000018ff007819 */ /* 0x000fe20000011694 */
[----:B------:R1:W2:Y:S03]  /*14b20*/  LDL.S16 R106, [R1+0x17c] ;  /* 0x00017c00016a7983 */ /* 0x0002a60000100600 */
[----:B------:R-:W-:Y:S01]  /*14b30*/  ISETP.LE.U32.AND P1, PT, R0, UR12, PT ;  /* 0x0000000c00007c0c */ /* 0x000fe2000bf23070 */
[----:B------:R1:W3:Y:S01]  /*14b40*/  LDL.S16 R74, [R1+0x184] ;  /* 0x00018400014a7983 */ /* 0x0002e20000100600 */
[----:B------:R-:W-:Y:S01]  /*14b50*/  FADD.FTZ R0, R142, R65 ;  /* 0x000000418e007221 */ /* 0x000fe20000010000 */
[----:B------:R-:W-:Y:S01]  /*14b60*/  F2FP.F16.F32.PACK_AB R65, R67, R131 ;  /* 0x000000834341723e */ /* 0x000fe200000000ff */
[----:B------:R-:W-:Y:S01]  /*14b70*/  MUFU.EX2 R142, R187 ;  /* 0x000000bb008e7308 */ /* 0x000fe20000000800 */
[----:B----4-:R-:W-:Y:S05]  /*14b80*/  @!P0 HADD2 R72, -R43.H0_H0, -RZ.H0_H0 ;  /* 0xa00000ff2b488230 */ /* 0x010fea0000000900 */
[----:B------:R-:W-:Y:S01]  /*14b90*/  PRMT R68, R72, 0x7610, R68 ;  /* 0x0000761048447816 */ /* 0x000fe20000000044 */
[----:B------:R4:W-:Y:S03]  /*14ba0*/  @!P0 STL.S16 [R1+0x16c], R72 ;  /* 0x00016c4801008387 */ /* 0x0009e60000100600 */
[----:B------:R-:W-:Y:S01]  /*14bb0*/  @!P0 PRMT R43, R68, 0x5410, RZ ;  /* 0x00005410442b8816 */ /* 0x000fe200000000ff */
[----:B------:R-:W-:Y:S04]  /*14bc0*/  STL [R1+0x380], R123 ;  /* 0x0003807b01007387 */ /* 0x000fe80000100800 */
[----:B------:R1:W3:Y:S01]  /*14bd0*/  LDL.S16 R78, [R1+0x180] ;  /* 0x00018000014e7983 */ /* 0x0002e20000100600 */
[----:B----4-:R-:W-:Y:S01]  /*14be0*/  FADD.FTZ R72, R153, R0 ;  /* 0x0000000099487221 */ /* 0x010fe20000010000 */
[----:B------:R-:W-:Y:S01]  /*14bf0*/  LOP3.LUT R0, R164, 0xff, RZ, 0xc0, !PT ;  /* 0x000000ffa4007812 */ /* 0x000fe200078ec0ff */
[----:B------:R-:W-:Y:S03]  /*14c00*/  IMAD.WIDE.U32 R152, R152, -0x2daee0ad, RZ ;  /* 0xd2511f5398987825 */ /* 0x000fe600078e00ff */
[----:B------:R-:W-:Y:S01]  /*14c10*/  ISETP.LE.U32.AND P0, PT, R0, UR12, PT ;  /* 0x0000000c00007c0c */ /* 0x000fe2000bf03070 */
[--C-:B------:R-:W-:Y:S01]  /*14c20*/  FADD.FTZ R0, R131, R54.reuse ;  /* 0x0000003683007221 */ /* 0x100fe20000010000 */
[----:B------:R-:W-:Y:S01]  /*14c30*/  PRMT R54, R55, 0x7632, R54 ;  /* 0x0000763237367816 */ /* 0x000fe20000000036 */
[----:B------:R-:W-:Y:S02]  /*14c40*/  MUFU.EX2 R131, R228 ;  /* 0x000000e400837308 */ /* 0x000fe40000000800 */
[----:B------:R-:W-:Y:S01]  /*14c50*/  FADD.FTZ R68, R67, R0 ;  /* 0x0000000043447221 */ /* 0x000fe20000010000 */
[----:B------:R-:W-:Y:S02]  /*14c60*/  F2FP.F16.F32.PACK_AB R67, R70, R127 ;  /* 0x0000007f4643723e */ /* 0x000fe400000000ff */
[----:B------:R-:W-:Y:S01]  /*14c70*/  PRMT R121, R55, 0x5410, R54 ;  /* 0x0000541037797816 */ /* 0x000fe20000000036 */
[----:B------:R-:W-:Y:S01]  /*14c80*/  FADD.FTZ R68, R90, R68 ;  /* 0x000000445a447221 */ /* 0x000fe20000010000 */
[C---:B------:R-:W-:Y:S03]  /*14c90*/  F2FP.F16.F32.PACK_AB R90, R76.reuse, R90 ;  /* 0x0000005a4c5a723e */ /* 0x040fe600000000ff */
[----:B------:R-:W-:Y:S01]  /*14ca0*/  FADD.FTZ R76, R76, R68 ;  /* 0x000000444c4c7221 */ /* 0x000fe20000010000 */
[----:B------:R-:W-:Y:S05]  /*14cb0*/  @!P3 HADD2 R52, -R42.H0_H0, -RZ.H0_H0 ;  /* 0xa00000ff2a34b230 */ /* 0x000fea0000000900 */
[----:B------:R-:W-:Y:S01]  /*14cc0*/  PRMT R109, R52, 0x7610, R109 ;  /* 0x00007610346d7816 */ /* 0x000fe2000000006d */
[----:B------:R4:W-:Y:S03]  /*14cd0*/  @!P3 STL.S16 [R1+0x178], R52 ;  /* 0x000178340100b387 */ /* 0x0009e60000100600 */
[----:B------:R-:W-:Y:S02]  /*14ce0*/  @!P3 PRMT R42, R109, 0x5410, RZ ;  /* 0x000054106d2ab816 */ /* 0x000fe400000000ff */
[----:B------:R-:W1:Y:S02]  /*14cf0*/  MUFU.EX2 R109, R195 ;  /* 0x000000c3006d7308 */ /* 0x000e640000000800 */
[----:B-1----:R-:W-:Y:S02]  /*14d00*/  F2FP.F16.F32.PACK_AB R160, R109, R142 ;  /* 0x0000008e6da0723e */ /* 0x002fe400000000ff */
[----:B----4-:R-:W-:Y:S04]  /*14d10*/  LOP3.LUT R52, R164, 0xffff, RZ, 0xc0, !PT ;  /* 0x0000ffffa4347812 */ /* 0x010fe800078ec0ff */
[----:B------:R-:W-:Y:S04]  /*14d20*/  SHF.R.U32.HI R52, RZ, 0x8, R52 ;  /* 0x00000008ff347819 */ /* 0x000fe80000011634 */
[----:B------:R-:W-:Y:S02]  /*14d30*/  LOP3.LUT R0, R52, 0xffff, RZ, 0xc0, !PT ;  /* 0x0000ffff34007812 */ /* 0x000fe400078ec0ff */
[----:B------:R-:W-:Y:S01]  /*14d40*/  PRMT R52, R53, 0x7632, R52 ;  /* 0x0000763235347816 */ /* 0x000fe20000000034 */
[----:B--2---:R-:W-:Y:S01]  /*14d50*/  @!P2 HADD2 R106, -R53.H0_H0, -RZ.H0_H0 ;  /* 0xa00000ff356aa230 */ /* 0x004fe20000000900 */
[----:B------:R-:W-:Y:S01]  /*14d60*/  ISETP.LE.U32.AND P5, PT, R0, UR12, PT ;  /* 0x0000000c00007c0c */ /* 0x000fe2000bfa3070 */
[----:B------:R-:W-:Y:S01]  /*14d70*/  FADD.FTZ R0, R127, R30 ;  /* 0x0000001e7f007221 */ /* 0x000fe20000010000 */
[----:B------:R-:W-:Y:S01]  /*14d80*/  SHF.R.U32.HI R30, RZ, 0x10, R164 ;  /* 0x00000010ff1e7819 */ /* 0x000fe200000116a4 */
[----:B---3--:R-:W-:Y:S01]  /*14d90*/  @!P6 HADD2 R74, -R52.H0_H0, -RZ.H0_H0 ;  /* 0xa00000ff344ae230 */ /* 0x008fe20000000900 */
[----:B------:R-:W-:Y:S01]  /*14da0*/  PRMT R105, R106, 0x7610, R105 ;  /* 0x000076106a697816 */ /* 0x000fe20000000069 */
[----:B------:R1:W-:Y:S01]  /*14db0*/  @!P2 STL.S16 [R1+0x17c], R106 ;  /* 0x00017c6a0100a387 */ /* 0x0003e20000100600 */
[----:B------:R-:W-:Y:S01]  /*14dc0*/  PRMT R120, R53, 0x5410, R52 ;  /* 0x0000541035787816 */ /* 0x000fe20000000034 */
[----:B------:R-:W-:Y:S01]  /*14dd0*/  MUFU.EX2 R127, R243 ;  /* 0x000000f3007f7308 */ /* 0x000fe20000000800 */
[----:B------:R-:W-:Y:S01]  /*14de0*/  @!P2 PRMT R53, R105, 0x5410, RZ ;  /* 0x000054106935a816 */ /* 0x000fe200000000ff */
[----:B------:R-:W-:Y:S01]  /*14df0*/  FADD.FTZ R70, R70, R0 ;  /* 0x0000000046467221 */ /* 0x000fe20000010000 */
[----:B------:R-:W-:Y:S01]  /*14e00*/  LOP3.LUT R0, R30, 0xff, RZ, 0xc0, !PT ;  /* 0x000000ff1e007812 */ /* 0x000fe200078ec0ff */
[----:B------:R2:W3:Y:S01]  /*14e10*/  LDL.S16 R105, [R1+0x190] ;  /* 0x0001900001697983 */ /* 0x0004e20000100600 */
[----:B------:R-:W-:Y:S02]  /*14e20*/  PRMT R30, R74, 0x7610, R30 ;  /* 0x000076104a1e7816 */ /* 0x000fe4000000001e */
[----:B------:R-:W-:Y:S01]  /*14e30*/  ISETP.LE.U32.AND P2, PT, R0, UR12, PT ;  /* 0x0000000c00007c0c */ /* 0x000fe2000bf43070 */
[----:B------:R4:W-:Y:S01]  /*14e40*/  @!P6 STL.S16 [R1+0x184], R74 ;  /* 0x0001844a0100e387 */ /* 0x0009e20000100600 */
[----:B------:R-:W-:Y:S02]  /*14e50*/  F2FP.F16.F32.PACK_AB R0, R107, R108 ;  /* 0x0000006c6b00723e */ /* 0x000fe400000000ff */
[----:B------:R-:W-:Y:S01]  /*14e60*/  @!P6 PRMT R52, R30, 0x5410, RZ ;  /* 0x000054101e34e816 */ /* 0x000fe200000000ff */
[----:B------:R2:W2:Y:S01]  /*14e70*/  LDL.S16 R108, [R1+0x18c] ;  /* 0x00018c00016c7983 */ /* 0x0004a20000100600 */
[----:B------:R-:W-:Y:S01]  /*14e80*/  LOP3.LUT R30, R151, UR7, R162, 0x96, !PT ;  /* 0x00000007971e7c12 */ /* 0x000fe2000f8e96a2 */
[----:B------:R-:W-:Y:S03]  /*14e90*/  @!P4 HADD2 R78, -R55.H0_H0, -RZ.H0_H0 ;  /* 0xa00000ff374ec230 */ /* 0x000fe60000000900 */
[----:B------:R-:W-:Y:S02]  /*14ea0*/  LOP3.LUT R68, R30, 0xff, RZ, 0xc0, !PT ;  /* 0x000000ff1e447812 */ /* 0x000fe400078ec0ff */
[----:B------:R-:W-:Y:S01]  /*14eb0*/  PRMT R124, R78, 0x7610, R124 ;  /* 0x000076104e7c7816 */ /* 0x000fe2000000007c */
[----:B------:R4:W-:Y:S01]  /*14ec0*/  @!P4 STL.S16 [R1+0x180], R78 ;  /* 0x0001804e0100c387 */ /* 0x0009e20000100600 */
[----:B-1----:R-:W1:Y:S02]  /*14ed0*/  MUFU.EX2 R106, R248 ;  /* 0x000000f8006a7308 */ /* 0x002e640000000800 */
[----:B------:R-:W-:Y:S02]  /*14ee0*/  @!P4 PRMT R55, R124, 0x5410, RZ ;  /* 0x000054107c37c816 */ /* 0x000fe400000000ff */
[----:B------:R-:W-:Y:S01]  /*14ef0*/  ISETP.LE.U32.AND P4, PT, R68, UR12, PT ;  /* 0x0000000c44007c0c */ /* 0x000fe2000bf83070 */
[----:B----4-:R-:W-:Y:S01]  /*14f00*/  FADD.FTZ R74, R107, R28 ;  /* 0x0000001c6b4a7221 */ /* 0x010fe20000010000 */
[----:B------:R-:W-:Y:S04]  /*14f10*/  SHF.R.U32.HI R28, RZ, 0x18, R164 ;  /* 0x00000018ff1c7819 */ /* 0x000fe800000116a4 */
[----:B------:R-:W-:Y:S01]  /*14f20*/  MUFU.EX2 R107, R232 ;  /* 0x000000e8006b7308 */ /* 0x000fe20000000800 */
[----:B------:R-:W-:Y:S01]  /*14f30*/  FADD.FTZ R68, R84, R74 ;  /* 0x0000004a54447221 */ /* 0x000fe20000010000 */
[----:B------:R-:W-:Y:S01]  /*14f40*/  ISETP.LE.U32.AND P6, PT, R28, UR12, PT ;  /* 0x0000000c1c007c0c */ /* 0x000fe2000bfc3070 */
[----:B------:R-:W-:Y:S01]  /*14f50*/  FADD.FTZ R28, R186, R72 ;  /* 0x00000048ba1c7221 */ /* 0x000fe20000010000 */
[C---:B------:R-:W-:Y:S01]  /*14f60*/  F2FP.F16.F32.PACK_AB R84, R80.reuse, R84 ;  /* 0x000000545054723e */ /* 0x040fe200000000ff */
[----:B------:R-:W-:Y:S01]  /*14f70*/  FADD.FTZ R80, R80, R68 ;  /* 0x0000004450507221 */ /* 0x000fe20000010000 */
[----:B-1----:R-:W-:Y:S01]  /*14f80*/  F2FP.F16.F32.PACK_AB R194, R106, R127 ;  /* 0x0000007f6ac2723e */ /* 0x002fe200000000ff */
[----:B------:R-:W-:Y:S01]  /*14f90*/  FADD.FTZ R72, R188, R28 ;  /* 0x0000001cbc487221 */ /* 0x000fe20000010000 */
[----:B------:R-:W-:Y:S01]  /*14fa0*/  FADD.FTZ R28, R88, R70 ;  /* 0x00000046581c7221 */ /* 0x000fe20000010000 */
[C---:B------:R-:W-:Y:S01]  /*14fb0*/  F2FP.F16.F32.PACK_AB R88, R82.reuse, R88 ;  /* 0x000000585258723e */ /* 0x040fe200000000ff */
[----:B------:R1:W4:Y:S02]  /*14fc0*/  LDL.S16 R78, [R1+0x188] ;  /* 0x00018800014e7983 */ /* 0x0003240000100600 */
[----:B------:R-:W-:Y:S01]  /*14fd0*/  FADD.FTZ R70, R82, R28 ;  /* 0x0000001c52467221 */ /* 0x000fe20000010000 */
[----:B------:R-:W-:Y:S02]  /*14fe0*/  LOP3.LUT R28, R30, 0xffff, RZ, 0xc0, !PT ;  /* 0x0000ffff1e1c7812 */ /* 0x000fe400078ec0ff */
[----:B------:R-:W-:Y:S01]  /*14ff0*/  F2FP.F16.F32.PACK_AB R82, R104, R144 ;  /* 0x000000906852723e */ /* 0x000fe200000000ff */
[----:B------:R1:W-:Y:S01]  /*15000*/  STL.64 [R1+0x378], R120 ;  /* 0x0003787801007387 */ /* 0x0003e20000100a00 */
[----:B------:R-:W-:Y:S01]  /*15010*/  SHF.R.U32.HI R28, RZ, 0x8, R28 ;  /* 0x00000008ff1c7819 */ /* 0x000fe2000001161c */
[----:B------:R-:W-:Y:S01]  /*15020*/  FADD.FTZ R70, R159, R70 ;  /* 0x000000469f467221 */ /* 0x000fe20000010000 */
[----:B------:R-:W-:Y:S01]  /*15030*/  F2FP.F16.F32.PACK_AB R159, R130, R159 ;  /* 0x0000009f829f723e */ /* 0x000fe200000000ff */
[----:B------:R1:W4:Y:S01]  /*15040*/  LDL.S16 R155, [R1+0x194] ;  /* 0x00019400019b7983 */ /* 0x0003220000100600 */
[----:B------:R-:W-:Y:S02]  /*15050*/  LOP3.LUT R68, R28, 0xffff, RZ, 0xc0, !PT ;  /* 0x0000ffff1c447812 */ /* 0x000fe400078ec0ff */
[C---:B------:R-:W-:Y:S02]  /*15060*/  PRMT R28, R29.reuse, 0x7632, R28 ;  /* 0x000076321d1c7816 */ /* 0x040fe4000000001c */
[----:B------:R-:W-:Y:S01]  /*15070*/  ISETP.LE.U32.AND P3, PT, R68, UR12, PT ;  /* 0x0000000c44007c0c */ /* 0x000fe2000bf63070 */
[----:B------:R-:W-:Y:S01]  /*15080*/  FADD.FTZ R68, R86, R72 ;  /* 0x0000004856447221 */ /* 0x000fe20000010000 */
[----:B------:R-:W-:Y:S02]  /*15090*/  PRMT R124, R29, 0x5410, R28 ;  /* 0x000054101d7c7816 */ /* 0x000fe4000000001c */
[C---:B------:R-:W-:Y:S01]  /*150a0*/  F2FP.F16.F32.PACK_AB R86, R89.reuse, R86 ;  /* 0x000000565956723e */ /* 0x040fe200000000ff */
[----:B------:R-:W-:Y:S01]  /*150b0*/  FADD.FTZ R89, R89, R68 ;  /* 0x0000004459597221 */ /* 0x000fe20000010000 */
[--C-:B------:R-:W-:Y:S02]  /*150c0*/  SHF.R.U32.HI R68, RZ, 0x18, R30.reuse ;  /* 0x00000018ff447819 */ /* 0x100fe4000001161e */
[----:B------:R-:W-:Y:S04]  /*150d0*/  SHF.R.U32.HI R30, RZ, 0x10, R30 ;  /* 0x00000010ff1e7819 */ /* 0x000fe8000001161e */
[----:B------:R-:W-:Y:S01]  /*150e0*/  LOP3.LUT R30, R30, 0xff, RZ, 0xc0, !PT ;  /* 0x000000ff1e1e7812 */ /* 0x000fe200078ec0ff */
[----:B-1----:R-:W4:Y:S01]  /*150f0*/  LDL.LU.64 R120, [R1+0x70] ;  /* 0x0000700001787983 */ /* 0x002f220000300a00 */
[----:B---3--:R-:W-:Y:S05]  /*15100*/  @!P1 HADD2 R105, -R54.H0_H0, -RZ.H0_H0 ;  /* 0xa00000ff36699230 */ /* 0x008fea0000000900 */
[----:B------:R-:W-:Y:S01]  /*15110*/  PRMT R110, R105, 0x7610, R110 ;  /* 0x00007610696e7816 */ /* 0x000fe2000000006e */
[----:B------:R1:W-:Y:S01]  /*15120*/  @!P1 STL.S16 [R1+0x190], R105 ;  /* 0x0001906901009387 */ /* 0x0003e20000100600 */
[----:B--2---:R-:W-:Y:S02]  /*15130*/  @!P0 HADD2 R108, -R29.H0_H0, -RZ.H0_H0 ;  /* 0xa00000ff1d6c8230 */ /* 0x004fe40000000900 */
[----:B------:R-:W-:Y:S02]  /*15140*/  @!P1 PRMT R54, R110, 0x5410, RZ ;  /* 0x000054106e369816 */ /* 0x000fe400000000ff */
[----:B------:R-:W-:Y:S01]  /*15150*/  MUFU.EX2 R110, R146 ;  /* 0x00000092006e7308 */ /* 0x000fe20000000800 */
[----:B------:R-:W-:Y:S01]  /*15160*/  PRMT R74, R108, 0x7610, R74 ;  /* 0x000076106c4a7816 */ /* 0x000fe2000000004a */
[----:B------:R2:W-:Y:S03]  /*15170*/  @!P0 STL.S16 [R1+0x18c], R108 ;  /* 0x00018c6c01008387 */ /* 0x0005e60000100600 */
[----:B------:R-:W-:Y:S01]  /*15180*/  @!P0 PRMT R29, R74, 0x5410, RZ ;  /* 0x000054104a1d8816 */ /* 0x000fe200000000ff */
[----:B------:R-:W-:Y:S01]  /*15190*/  FADD.FTZ R74, R130, R70 ;  /* 0x00000046824a7221 */ /* 0x000fe20000010000 */
[----:B------:R-:W-:Y:S03]  /*151a0*/  ISETP.LE.U32.AND P0, PT, R68, UR12, PT ;  /* 0x0000000c44007c0c */ /* 0x000fe6000bf03070 */
[----:B------:R-:W-:Y:S01]  /*151b0*/  MUFU.EX2 R146, R181 ;  /* 0x000000b500927308 */ /* 0x000fe20000000800 */
[----:B------:R-:W-:Y:S01]  /*151c0*/  FADD.FTZ R70, R125, R80 ;  /* 0x000000507d467221 */ /* 0x000fe20000010000 */
[----:B------:R-:W-:Y:S01]  /*151d0*/  F2FP.F16.F32.PACK_AB R80, R91, R125 ;  /* 0x0000007d5b50723e */ /* 0x000fe200000000ff */
[--C-:B------:R-:W-:Y:S01]  /*151e0*/  FADD.FTZ R68, R144, R76.reuse ;  /* 0x0000004c90447221 */ /* 0x100fe20000010000 */
[----:B------:R-:W-:Y:S01]  /*151f0*/  PRMT R76, R77, 0x7632, R76 ;  /* 0x000076324d4c7816 */ /* 0x000fe2000000004c */
[----:B------:R-:W-:Y:S05]  /*15200*/  FADD.FTZ R91, R91, R70 ;  /* 0x000000465b5b7221 */ /* 0x000fea0000010000 */
[----:B------:R-:W3:Y:S10]  /*15210*/  MUFU.EX2 R130, R223 ;  /* 0x000000df00827308 */ /* 0x000ef40000000800 */
[----:B-1----:R-:W1:Y:S01]  /*15220*/  MUFU.EX2 R105, R233 ;  /* 0x000000e900697308 */ /* 0x002e620000000800 */
[----:B----4-:R-:W-:Y:S09]  /*15230*/  @!P5 HADD2 R78, -R28.H0_H0, -RZ.H0_H0 ;  /* 0xa00000ff1c4ed230 */ /* 0x010ff20000000900 */
[----:B--2---:R-:W2:Y:S01]  /*15240*/  MUFU.EX2 R108, R229 ;  /* 0x000000e5006c7308 */ /* 0x004ea20000000800 */
[----:B---3--:R-:W-:Y:S02]  /*15250*/  F2FP.F16.F32.PACK_AB R188, R130, R146 ;  /* 0x0000009282bc723e */ /* 0x008fe400000000ff */
[----:B------:R-:W-:Y:S01]  /*15260*/  PRMT R72, R78, 0x7610, R72 ;  /* 0x000076104e487816 */ /* 0x000fe20000000048 */
[----:B------:R3:W-:Y:S03]  /*15270*/  @!P5 STL.S16 [R1+0x188], R78 ;  /* 0x0001884e0100d387 */ /* 0x0007e60000100600 */
[----:B------:R-:W-:Y:S01]  /*15280*/  @!P5 PRMT R28, R72, 0x5410, RZ ;  /* 0x00005410481cd816 */ /* 0x000fe200000000ff */
[----:B------:R4:W-:Y:S01]  /*15290*/  STL [R1+0x384], R124 ;  /* 0x0003847c01007387 */ /* 0x0009e20000100800 */
[----:B------:R-:W-:Y:S01]  /*152a0*/  ISETP.LE.U32.AND P5, PT, R30, UR12, PT ;  /* 0x0000000c1e007c0c */ /* 0x000fe2000bfa3070 */
[----:B------:R-:W-:Y:S01]  /*152b0*/  @!P2 HADD2 R155, -R31.H0_H0, -RZ.H0_H0 ;  /* 0xa00000ff1f9ba230 */ /* 0x000fe20000000900 */
[----:B------:R-:W-:Y:S01]  /*152c0*/  PRMT R30, R31, 0x7632, R30 ;  /* 0x000076321f1e7816 */ /* 0x000fe2000000001e */
[----:B------:R4:W4:Y:S01]  /*152d0*/  LDL.S16 R137, [R1+0x198] ;  /* 0x0001980001897983 */ /* 0x0009220000100600 */
[----:B-1----:R-:W-:Y:S02]  /*152e0*/  F2FP.F16.F32.PACK_AB R191, R105, R107 ;  /* 0x0000006b69bf723e */ /* 0x002fe400000000ff */
[----:B------:R-:W-:Y:S02]  /*152f0*/  PRMT R125, R31, 0x5410, R30 ;  /* 0x000054101f7d7816 */ /* 0x000fe4000000001e */
[----:B------:R-:W-:Y:S02]  /*15300*/  PRMT R144, R155, 0x7610, R144 ;  /* 0x000076109b907816 */ /* 0x000fe40000000090 */
[----:B--2---:R-:W-:Y:S02]  /*15310*/  F2FP.F16.F32.PACK_AB R167, R108, R131 ;  /* 0x000000836ca7723e */ /* 0x004fe400000000ff */
[----:B------:R-:W-:Y:S01]  /*15320*/  @!P2 PRMT R31, R144, 0x5410, RZ ;  /* 0x00005410901fa816 */ /* 0x000fe200000000ff */
[----:B---3--:R-:W-:Y:S01]  /*15330*/  FADD.FTZ R78, R104, R68 ;  /* 0x00000044684e7221 */ /* 0x008fe20000010000 */
[----:B------:R-:W-:Y:S01]  /*15340*/  LOP3.LUT R68, R153, UR7, R120, 0x96, !PT ;  /* 0x0000000799447c12 */ /* 0x000fe2000f8e9678 */
[----:B------:R-:W1:Y:S01]  /*15350*/  MUFU.EX2 R104, R147 ;  /* 0x0000009300687308 */ /* 0x000e620000000800 */
[----:B----4-:R2:W3:Y:S02]  /*15360*/  LDL.S16 R124, [R1+0x19c] ;  /* 0x00019c00017c7983 */ /* 0x0104e40000100600 */
[C---:B------:R-:W-:Y:S02]  /*15370*/  LOP3.LUT R72, R68.reuse, 0xff, RZ, 0xc0, !PT ;  /* 0x000000ff44487812 */ /* 0x040fe400078ec0ff */
[----:B------:R-:W-:Y:S01]  /*15380*/  LOP3.LUT R70, R68, 0xffff, RZ, 0xc0, !PT ;  /* 0x0000ffff44467812 */ /* 0x000fe200078ec0ff */
[----:B------:R4:W-:Y:S01]  /*15390*/  @!P2 STL.S16 [R1+0x194], R155 ;  /* 0x0001949b0100a387 */ /* 0x0009e20000100600 */
[----:B------:R-:W-:Y:S01]  /*153a0*/  ISETP.LE.U32.AND P2, PT, R72, UR12, PT ;  /* 0x0000000c48007c0c */ /* 0x000fe2000bf43070 */
[----:B------:R-:W-:Y:S01]  /*153b0*/  FADD.FTZ R72, R157, R89 ;  /* 0x000000599d487221 */ /* 0x000fe20000010000 */
[C---:B------:R-:W-:Y:S01]  /*153c0*/  F2FP.F16.F32.PACK_AB R157, R136.reuse, R157 ;  /* 0x0000009d889d723e */ /* 0x040fe200000000ff */
[----:B------:R-:W-:Y:S01]  /*153d0*/  STL [R1+0x40c], R120 ;  /* 0x00040c7801007387 */ /* 0x000fe20000100800 */
[----:B------:R-:W-:Y:S01]  /*153e0*/  SHF.R.U32.HI R70, RZ, 0x8, R70 ;  /* 0x00000008ff467819 */ /* 0x000fe20000011646 */
[----:B------:R-:W-:Y:S01]  /*153f0*/  FADD.FTZ R89, R136, R72 ;  /* 0x0000004888597221 */ /* 0x000fe20000010000 */
[----:B------:R-:W-:Y:S01]  /*15400*/  MUFU.EX2 R147, R249 ;  /* 0x000000f900937308 */ /* 0x000fe20000000800 */
[----:B------:R-:W-:Y:S01]  /*15410*/  STL [R1+0x388], R121 ;  /* 0x0003887901007387 */ /* 0x000fe20000100800 */
[----:B------:R-:W-:Y:S01]  /*15420*/  LOP3.LUT R70, R70, 0xffff, RZ, 0xc0, !PT ;  /* 0x0000ffff46467812 */ /* 0x000fe200078ec0ff */
[--C-:B------:R-:W-:Y:S01]  /*15430*/  FADD.FTZ R72, R142, R78.reuse ;  /* 0x0000004e8e487221 */ /* 0x100fe20000010000 */
[----:B------:R-:W-:Y:S01]  /*15440*/  PRMT R78, R79, 0x7632, R78 ;  /* 0x000076324f4e7816 */ /* 0x000fe2000000004e */
[----:B------:R-:W2:Y:S01]  /*15450*/  LDL.LU R181, [R1+0x464] ;  /* 0x0004640001b57983 */ /* 0x000ea20000300800 */
[----:B-1----:R-:W-:Y:S04]  /*15460*/  F2FP.F16.F32.PACK_AB R166, R104, R110 ;  /* 0x0000006e68a6723e */ /* 0x002fe800000000ff */
[----:B------:R-:W-:Y:S01]  /*15470*/  MUFU.EX2 R142, R237 ;  /* 0x000000ed008e7308 */ /* 0x000fe20000000800 */
[----:B------:R-:W-:Y:S09]  /*15480*/  STL [R1+0x410], R125 ;  /* 0x0004107d01007387 */ /* 0x000ff20000100800 */
[----:B----4-:R-:W1:Y:S02]  /*15490*/  MUFU.EX2 R155, R236 ;  /* 0x000000ec009b7308 */ /* 0x010e640000000800 */
[----:B-1----:R-:W-:Y:S01]  /*154a0*/  F2FP.F16.F32.PACK_AB R195, R142, R155 ;  /* 0x0000009b8ec3723e */ /* 0x002fe200000000ff */
[----:B------:R-:W-:Y:S05]  /*154b0*/  @!P6 HADD2 R137, -R30.H0_H0, -RZ.H0_H0 ;  /* 0xa00000ff1e89e230 */ /* 0x000fea0000000900 */
[----:B------:R-:W-:Y:S01]  /*154c0*/  PRMT R145, R137, 0x7610, R145 ;  /* 0x0000761089917816 */ /* 0x000fe20000000091 */
[----:B------:R1:W-:Y:S03]  /*154d0*/  @!P6 STL.S16 [R1+0x198], R137 ;  /* 0x000198890100e387 */ /* 0x0003e60000100600 */
[----:B------:R-:W-:Y:S01]  /*154e0*/  @!P6 PRMT R30, R145, 0x5410, RZ ;  /* 0x00005410911ee816 */ /* 0x000fe200000000ff */
[----:B------:R-:W4:Y:S01]  /*154f0*/  LDL.LU R223, [R1+0x460] ;  /* 0x0004600001df7983 */ /* 0x000f220000300800 */
[----:B------:R-:W-:Y:S01]  /*15500*/  ISETP.LE.U32.AND P6, PT, R70, UR12, PT ;  /* 0x0000000c46007c0c */ /* 0x000fe2000bfc3070 */
[----:B------:R-:W-:Y:S01]  /*15510*/  FADD.FTZ R70, R126, R74 ;  /* 0x0000004a7e467221 */ /* 0x000fe20000010000 */
[----:B------:R-:W-:Y:S01]  /*15520*/  PRMT R126, R77, 0x5410, R76 ;  /* 0x000054104d7e7816 */ /* 0x000fe2000000004c */
[----:B------:R2:W4:Y:S01]  /*15530*/  LDL.S16 R144, [R1+0x1a8] ;  /* 0x0001a80001907983 */ /* 0x0005220000100600 */
[----:B------:R-:W-:Y:S01]  /*15540*/  FADD.FTZ R74, R109, R72 ;  /* 0x000000486d4a7221 */ /* 0x000fe20000010000 */
[----:B------:R-:W-:Y:S01]  /*15550*/  FADD.FTZ R93, R93, R70 ;  /* 0x000000465d5d7221 */ /* 0x000fe20000010000 */
[--C-:B------:R-:W-:Y:S01]  /*15560*/  SHF.R.U32.HI R70, RZ, 0x18, R68.reuse ;  /* 0x00000018ff467819 */ /* 0x100fe20000011644 */
[----:B------:R2:W4:Y:S01]  /*15570*/  LDL.S16 R136, [R1+0x1a0] ;  /* 0x0001a00001887983 */ /* 0x0005220000100600 */
[----:B------:R-:W-:Y:S01]  /*15580*/  SHF.R.U32.HI R68, RZ, 0x10, R68 ;  /* 0x00000010ff447819 */ /* 0x000fe20000011644 */
[----:B------:R-:W2:Y:S01]  /*15590*/  MUFU.EX2 R145, R240 ;  /* 0x000000f000917308 */ /* 0x000ea20000000800 */
[----:B---3--:R-:W-:Y:S02]  /*155a0*/  @!P4 HADD2 R124, -R77.H0_H0, -RZ.H0_H0 ;  /* 0xa00000ff4d7cc230 */ /* 0x008fe40000000900 */
[----:B------:R-:W-:Y:S03]  /*155b0*/  LOP3.LUT R68, R68, 0xff, RZ, 0xc0, !PT ;  /* 0x000000ff44447812 */ /* 0x000fe600078ec0ff */
[----:B------:R-:W-:Y:S04]  /*155c0*/  PRMT R123, R124, 0x7610, R123 ;  /* 0x000076107c7b7816 */ /* 0x000fe8000000007b */
[----:B------:R-:W-:Y:S01]  /*155d0*/  @!P4 PRMT R77, R123, 0x5410, RZ ;  /* 0x000054107b4dc816 */ /* 0x000fe200000000ff */
[----:B-1----:R1:W3:Y:S04]  /*155e0*/  LDL.S16 R137, [R1+0x1a4] ;  /* 0x0001a40001897983 */ /* 0x0022e80000100600 */
[----:B------:R1:W-:Y:S01]  /*155f0*/  @!P4 STL.S16 [R1+0x19c], R124 ;  /* 0x00019c7c0100c387 */ /* 0x0003e20000100600 */
[----:B------:R-:W-:Y:S02]  /*15600*/  ISETP.LE.U32.AND P4, PT, R70, UR12, PT ;  /* 0x0000000c46007c0c */ /* 0x000fe4000bf83070 */
[----:B------:R-:W-:Y:S01]  /*15610*/  LOP3.LUT R70, R150, 0xff, RZ, 0xc0, !PT ;  /* 0x000000ff96467812 */ /* 0x000fe200078ec0ff */
[----:B------:R1:W3:Y:S01]  /*15620*/  LDL.S16 R123, [R1+0x1b0] ;  /* 0x0001b000017b7983 */ /* 0x0002e20000100600 */
[----:B--2---:R-:W-:Y:S03]  /*15630*/  F2FP.F16.F32.PACK_AB R196, R145, R156 ;  /* 0x0000009c91c4723e */ /* 0x004fe600000000ff */
[----:B------:R-:W-:Y:S04]  /*15640*/  STG.E.U16 desc[UR20][R180.64], R64 ;  /* 0x00000040b4007986 */ /* 0x000fe8000c101514 */
[----:B------:R-:W-:Y:S04]  /*15650*/  STG.E.U16 desc[UR20][R180.64+0x2], R97 ;  /* 0x00000261b4007986 */ /* 0x000fe8000c101514 */
[----:B------:R-:W-:Y:S04]  /*15660*/  STG.E.U16 desc[UR20][R176.64+0x10], R112 ;  /* 0x00001070b0007986 */ /* 0x000fe8000c101514 */
[----:B------:R-:W-:Y:S04]  /*15670*/  STG.E.U16 desc[UR20][R176.64+0x12], R101 ;  /* 0x00001265b0007986 */ /* 0x000fe8000c101514 */
[----:B------:R-:W-:Y:S04]  /*15680*/  STG.E.U16 desc[UR20][R178.64+0x10], R113 ;  /* 0x00001071b2007986 */ /* 0x000fe8000c101514 */
[----:B-1----:R1:W2:Y:S04]  /*15690*/  LDL.S16 R124, [R1+0x1b4] ;  /* 0x0001b400017c7983 */ /* 0x0022a80000100600 */
[----:B------:R-:W-:Y:S04]  /*156a0*/  STG.E.U16 desc[UR20][R178.64+0x12], R116 ;  /* 0x00001274b2007986 */ /* 0x000fe8000c101514 */
[----:B------:R-:W-:Y:S04]  /*156b0*/  STG.E.U16 desc[UR20][R182.64+0xe], R96 ;  /* 0x00000e60b6007986 */ /* 0x000fe8000c101514 */
[----:B------:R1:W-:Y:S04]  /*156c0*/  STG.E.U16 desc[UR20][R182.64+0x10], R87 ;  /* 0x00001057b6007986 */ /* 0x0003e8000c101514 */
[----:B------:R-:W-:Y:S04]  /*156d0*/  STG.E.U16 desc[UR20][R180.64+0x10], R81 ;  /* 0x00001051b4007986 */ /* 0x000fe8000c101514 */
[----:B------:R1:W-:Y:S04]  /*156e0*/  STG.E.U16 desc[UR20][R180.64+0x12], R66 ;  /* 0x00001242b4007986 */ /* 0x0003e8000c101514 */
[----:B------:R1:W-:Y:S04]  /*156f0*/  STG.E.U16 desc[UR20][R176.64+0x20], R83 ;  /* 0x00002053b0007986 */ /* 0x0003e8000c101514 */
[----:B------:R1:W-:Y:S04]  /*15700*/  STG.E.U16 desc[UR20][R176.64+0x22], R85 ;  /* 0x00002255b0007986 */ /* 0x0003e8000c101514 */
[----:B------:R-:W-:Y:S04]  /*15710*/  STG.E.U16 desc[UR20][R178.64+0x22], R2 ;  /* 0x00002202b2007986 */ /* 0x000fe8000c101514 */
[----:B------:R-:W-:Y:S01]  /*15720*/  STG.E.U16 desc[UR20][R178.64+0x20], R3 ;  /* 0x00002003b2007986 */ /* 0x000fe2000c101514 */
[----:B-1----:R-:W-:Y:S03]  /*15730*/  PRMT R87, R88, 0x7632, R87 ;  /* 0x0000763258577816 */ /* 0x002fe60000000057 */
[----:B------:R-:W-:Y:S04]  /*15740*/  STG.E.U16 desc[UR20][R182.64+0x20], R48 ;  /* 0x00002030b6007986 */ /* 0x000fe8000c101514 */
[----:B------:R-:W-:Y:S01]  /*15750*/  STG.E.U16 desc[UR20][R182.64+0x1e], R49 ;  /* 0x00001e31b6007986 */ /* 0x000fe2000c101514 */
[----:B------:R-:W-:Y:S03]  /*15760*/  PRMT R66, R67, 0x7632, R66 ;  /* 0x0000763243427816 */ /* 0x000fe60000000042 */
[----:B------:R-:W-:Y:S01]  /*15770*/  STG.E.U16 desc[UR20][R180.64+0x22], R50 ;  /* 0x00002232b4007986 */ /* 0x000fe2000c101514 */
[----:B------:R-:W-:Y:S03]  /*15780*/  PRMT R83, R84, 0x7632, R83 ;  /* 0x0000763254537816 */ /* 0x000fe60000000053 */
[----:B------:R-:W-:Y:S01]  /*15790*/  STG.E.U16 desc[UR20][R180.64+0x20], R51 ;  /* 0x00002033b4007986 */ /* 0x000fe2000c101514 */
[----:B------:R-:W-:Y:S03]  /*157a0*/  PRMT R85, R86, 0x7632, R85 ;  /* 0x0000763256557816 */ /* 0x000fe60000000055 */
[----:B------:R1:W-:Y:S04]  /*157b0*/  STG.E.U16 desc[UR20][R176.64+0x30], R61 ;  /* 0x0000303db0007986 */ /* 0x0003e8000c101514 */
[----:B------:R1:W-:Y:S04]  /*157c0*/  STG.E.U16 desc[UR20][R176.64+0x32], R60 ;  /* 0x0000323cb0007986 */ /* 0x0003e8000c101514 */
[----:B------:R1:W-:Y:S04]  /*157d0*/  STG.E.U16 desc[UR20][R178.64+0x30], R63 ;  /* 0x0000303fb2007986 */ /* 0x0003e8000c101514 */
[----:B------:R1:W-:Y:S04]  /*157e0*/  STG.E.U16 desc[UR20][R178.64+0x32], R62 ;  /* 0x0000323eb2007986 */ /* 0x0003e8000c101514 */
[----:B------:R-:W-:Y:S04]  /*157f0*/  STG.E.U16 desc[UR20][R182.64+0x2e], R45 ;  /* 0x00002e2db6007986 */ /* 0x000fe8000c101514 */
[----:B------:R-:W-:Y:S04]  /*15800*/  STG.E.U16 desc[UR20][R182.64+0x30], R44 ;  /* 0x0000302cb6007986 */ /* 0x000fe8000c101514 */
[----:B------:R-:W-:Y:S01]  /*15810*/  STG.E.U16 desc[UR20][R180.64+0x32], R46 ;  /* 0x0000322eb4007986 */ /* 0x000fe2000c101514 */
[----:B-1----:R-:W-:Y:S03]  /*15820*/  PRMT R61, R159, 0x7632, R61 ;  /* 0x000076329f3d7816 */ /* 0x002fe6000000003d */
[----:B------:R-:W-:Y:S01]  /*15830*/  STG.E.U16 desc[UR20][R180.64+0x30], R47 ;  /* 0x0000302fb4007986 */ /* 0x000fe2000c101514 */
[----:B------:R-:W-:Y:S03]  /*15840*/  PRMT R60, R157, 0x7610, R60 ;  /* 0x000076109d3c7816 */ /* 0x000fe6000000003c */
[----:B------:R1:W-:Y:S01]  /*15850*/  STG.E.U16 desc[UR20][R176.64+0x40], R57 ;  /* 0x00004039b0007986 */ /* 0x0003e2000c101514 */
[----:B------:R-:W-:Y:S03]  /*15860*/  PRMT R63, R80, 0x7632, R63 ;  /* 0x00007632503f7816 */ /* 0x000fe6000000003f */
[----:B------:R1:W-:Y:S01]  /*15870*/  STG.E.U16 desc[UR20][R176.64+0x42], R56 ;  /* 0x00004238b0007986 */ /* 0x0003e2000c101514 */
[----:B------:R-:W-:Y:S03]  /*15880*/  PRMT R62, R159, 0x7610, R62 ;  /* 0x000076109f3e7816 */ /* 0x000fe6000000003e */
        /* <DEDUP_REMOVED lines=21> */
[----:B------:R-:W-:Y:S02]  /*159e0*/  PRMT R55, R160, 0x7632, R55 ;  /* 0x00007632a0377816 */ /* 0x000fe40000000037 */
[----:B------:R-:W-:Y:S02]  /*159f0*/  PRMT R54, R194, 0x7610, R54 ;  /* 0x00007610c2367816 */ /* 0x000fe40000000036 */
[----:B-1----:R-:W-:Y:S01]  /*15a00*/  PRMT R77, R188, 0x7632, R77 ;  /* 0x00007632bc4d7816 */ /* 0x002fe2000000004d */
[----:B----4-:R-:W-:Y:S02]  /*15a10*/  @!P3 HADD2 R144, -R76.H0_H0, -RZ.H0_H0 ;  /* 0xa00000ff4c90b230 */ /* 0x010fe40000000900 */
[----:B------:R-:W-:Y:S03]  /*15a20*/  @!P0 HADD2 R136, -R78.H0_H0, -RZ.H0_H0 ;  /* 0xa00000ff4e888230 */ /* 0x000fe60000000900 */
[----:B------:R-:W-:Y:S01]  /*15a30*/  PRMT R72, R144, 0x7610, R72 ;  /* 0x0000761090487816 */ /* 0x000fe20000000048 */
[----:B------:R1:W-:Y:S03]  /*15a40*/  @!P3 STL.S16 [R1+0x1a8], R144 ;  /* 0x0001a8900100b387 */ /* 0x0003e60000100600 */
[----:B------:R-:W-:Y:S01]  /*15a50*/  @!P3 PRMT R76, R72, 0x5410, RZ ;  /* 0x00005410484cb816 */ /* 0x000fe200000000ff */
[----:B------:R-:W-:Y:S01]  /*15a60*/  FADD.FTZ R72, R127, R91 ;  /* 0x0000005b7f487221 */ /* 0x000fe20000010000 */
[----:B------:R-:W-:Y:S02]  /*15a70*/  PRMT R127, R79, 0x5410, R78 ;  /* 0x000054104f7f7816 */ /* 0x000fe4000000004e */
[----:B------:R-:W-:Y:S01]  /*15a80*/  ISETP.LE.U32.AND P3, PT, R70, UR12, PT ;  /* 0x0000000c46007c0c */ /* 0x000fe2000bf63070 */
[----:B------:R-:W-:Y:S01]  /*15a90*/  FADD.FTZ R91, R106, R72 ;  /* 0x000000486a5b7221 */ /* 0x000fe20000010000 */
[----:B------:R-:W-:Y:S01]  /*15aa0*/  SHF.R.U32.HI R72, RZ, 0x10, R150 ;  /* 0x00000010ff487819 */ /* 0x000fe20000011696 */
[----:B------:R4:W-:Y:S01]  /*15ab0*/  STG.E.U16 desc[UR20][R176.64+0x62], R76 ;  /* 0x0000624cb0007986 */ /* 0x0009e2000c101514 */
[----:B------:R-:W-:Y:S01]  /*15ac0*/  PRMT R106, R136, 0x7610, R106 ;  /* 0x00007610886a7816 */ /* 0x000fe2000000006a */
[----:B---3--:R-:W-:Y:S01]  /*15ad0*/  @!P5 HADD2 R137, -R79.H0_H0, -RZ.H0_H0 ;  /* 0xa00000ff4f89d230 */ /* 0x008fe20000000900 */
[----:B------:R-:W-:Y:S02]  /*15ae0*/  LOP3.LUT R72, R72, 0xff, RZ, 0xc0, !PT ;  /* 0x000000ff48487812 */ /* 0x000fe400078ec0ff */
[----:B------:R-:W-:Y:S02]  /*15af0*/  @!P0 PRMT R78, R106, 0x5410, RZ ;  /* 0x000054106a4e8816 */ /* 0x000fe400000000ff */
[----:B------:R-:W-:Y:S01]  /*15b00*/  PRMT R109, R137, 0x7610, R109 ;  /* 0x00007610896d7816 */ /* 0x000fe2000000006d */
[----:B------:R-:W-:Y:S01]  /*15b10*/  @!P5 STL.S16 [R1+0x1a4], R137 ;  /* 0x0001a4890100d387 */ /* 0x000fe20000100600 */
[----:B------:R-:W-:Y:S02]  /*15b20*/  LOP3.LUT R70, R150, 0xffff, RZ, 0xc0, !PT ;  /* 0x0000ffff96467812 */ /* 0x000fe400078ec0ff */
[----:B------:R-:W-:Y:S01]  /*15b30*/  @!P5 PRMT R79, R109, 0x5410, RZ ;  /* 0x000054106d4fd816 */ /* 0x000fe200000000ff */
[----:B------:R-:W-:Y:S01]  /*15b40*/  STL.64 [R1+0x358], R126 ;  /* 0x0003587e01007387 */ /* 0x000fe20000100a00 */
[----:B------:R-:W-:Y:S01]  /*15b50*/  ISETP.LE.U32.AND P5, PT, R68, UR12, PT ;  /* 0x0000000c44007c0c */ /* 0x000fe2000bfa3070 */
[----:B------:R-:W-:Y:S01]  /*15b60*/  FADD.FTZ R68, R107, R89 ;  /* 0x000000596b447221 */ /* 0x000fe20000010000 */
[----:B------:R-:W-:Y:S01]  /*15b70*/  SHF.R.U32.HI R70, RZ, 0x8, R70 ;  /* 0x00000008ff467819 */ /* 0x000fe20000011646 */
[----:B------:R3:W3:Y:S01]  /*15b80*/  LDL.S16 R109, [R1+0x1ac] ;  /* 0x0001ac00016d7983 */ /* 0x0006e20000100600 */
[----:B-1----:R1:W-:Y:S01]  /*15b90*/  MUFU.EX2 R144, R213 ;  /* 0x000000d500907308 */ /* 0x0023e20000000800 */
[--C-:B------:R-:W-:Y:S01]  /*15ba0*/  FADD.FTZ R89, R105, R68.reuse ;  /* 0x0000004469597221 */ /* 0x100fe20000010000 */
[----:B------:R-:W-:Y:S01]  /*15bb0*/  PRMT R68, R69, 0x7632, R68 ;  /* 0x0000763245447816 */ /* 0x000fe20000000044 */
[----:B------:R1:W-:Y:S01]  /*15bc0*/  @!P0 STL.S16 [R1+0x1a0], R136 ;  /* 0x0001a08801008387 */ /* 0x0003e20000100600 */
[----:B------:R-:W-:Y:S01]  /*15bd0*/  ISETP.LE.U32.AND P0, PT, R72, UR12, PT ;  /* 0x0000000c48007c0c */ /* 0x000fe2000bf03070 */
[----:B------:R-:W-:Y:S01]  /*15be0*/  FADD.FTZ R72, R131, R74 ;  /* 0x0000004a83487221 */ /* 0x000fe20000010000 */
[----:B------:R-:W-:Y:S01]  /*15bf0*/  PRMT R131, R69, 0x5410, R68 ;  /* 0x0000541045837816 */ /* 0x000fe20000000044 */
[----:B------:R1:W3:Y:S01]  /*15c00*/  LDL.S16 R105, [R1+0x1b8] ;  /* 0x0001b80001697983 */ /* 0x0002e20000100600 */
[----:B------:R-:W-:Y:S01]  /*15c10*/  LOP3.LUT R70, R70, 0xffff, RZ, 0xc0, !PT ;  /* 0x0000ffff46467812 */ /* 0x000fe200078ec0ff */
[----:B------:R-:W-:Y:S01]  /*15c20*/  @!P6 HADD2 R123, -R68.H0_H0, -RZ.H0_H0 ;  /* 0xa00000ff447be230 */ /* 0x000fe20000000900 */
[----:B----4-:R-:W-:Y:S01]  /*15c30*/  PRMT R76, R188, 0x7610, R76 ;  /* 0x00007610bc4c7816 */ /* 0x010fe2000000004c */
[----:B------:R-:W-:Y:S01]  /*15c40*/  FADD.FTZ R106, R108, R72 ;  /* 0x000000486c6a7221 */ /* 0x000fe20000010000 */
[----:B------:R4:W-:Y:S01]  /*15c50*/  STG.E.U16 desc[UR20][R178.64+0x60], R79 ;  /* 0x0000604fb2007986 */ /* 0x0009e2000c101514 */
[----:B------:R-:W-:Y:S01]  /*15c60*/  MUFU.EX2 R108, R212 ;  /* 0x000000d4006c7308 */ /* 0x000fe20000000800 */
[----:B------:R-:W-:Y:S01]  /*15c70*/  PRMT R122, R123, 0x7610, R122 ;  /* 0x000076107b7a7816 */ /* 0x000fe2000000007a */
[----:B------:R-:W-:Y:S01]  /*15c80*/  FADD.FTZ R89, R156, R89 ;  /* 0x000000599c597221 */ /* 0x000fe20000010000 */
[----:B--2---:R-:W-:Y:S01]  /*15c90*/  @!P2 HADD2 R124, -R69.H0_H0, -RZ.H0_H0 ;  /* 0xa00000ff457ca230 */ /* 0x004fe20000000900 */
[----:B------:R2:W-:Y:S01]  /*15ca0*/  STG.E.U16 desc[UR20][R178.64+0x62], R78 ;  /* 0x0000624eb2007986 */ /* 0x0005e2000c101514 */
[----:B------:R-:W-:Y:S01]  /*15cb0*/  @!P6 PRMT R68, R122, 0x5410, RZ ;  /* 0x000054107a44e816 */ /* 0x000fe200000000ff */
[----:B------:R-:W-:Y:S02]  /*15cc0*/  IMAD.MOV.U32 R122, RZ, RZ, R170 ;  /* 0x000000ffff7a7224 */ /* 0x000fe400078e00aa */
[----:B------:R-:W-:Y:S01]  /*15cd0*/  FADD.FTZ R72, R110, R93 ;  /* 0x0000005d6e487221 */ /* 0x000fe20000010000 */
[----:B------:R-:W-:Y:S01]  /*15ce0*/  PRMT R121, R124, 0x7610, R121 ;  /* 0x000076107c797816 */ /* 0x000fe20000000079 */
[----:B------:R2:W-:Y:S01]  /*15cf0*/  @!P2 STL.S16 [R1+0x1b4], R124 ;  /* 0x0001b47c0100a387 */ /* 0x0005e20000100600 */
[----:B------:R-:W4:Y:S01]  /*15d00*/  MUFU.EX2 R107, R161 ;  /* 0x000000a1006b7308 */ /* 0x000f220000000800 */
[----:B------:R-:W-:Y:S01]  /*15d10*/  FADD.FTZ R104, R104, R72 ;  /* 0x0000004868687221 */ /* 0x000fe20000010000 */
[----:B------:R-:W-:Y:S01]  /*15d20*/  @!P2 PRMT R69, R121, 0x5410, RZ ;  /* 0x000054107945a816 */ /* 0x000fe200000000ff */
[----:B------:R2:W-:Y:S01]  /*15d30*/  @!P6 STL.S16 [R1+0x1b0], R123 ;  /* 0x0001b07b0100e387 */ /* 0x0005e20000100600 */
[----:B------:R-:W-:Y:S02]  /*15d40*/  ISETP.LE.U32.AND P2, PT, R70, UR12, PT ;  /* 0x0000000c46007c0c */ /* 0x000fe4000bf43070 */
[----:B------:R-:W-:Y:S01]  /*15d50*/  SHF.R.U32.HI R70, RZ, 0x18, R150 ;  /* 0x00000018ff467819 */ /* 0x000fe20000011696 */
[----:B-1----:R-:W3:Y:S01]  /*15d60*/  LDL.LU R213, [R1+0x45c] ;  /* 0x00045c0001d57983 */ /* 0x002ee20000300800 */
[----:B------:R-:W-:Y:S02]  /*15d70*/  LOP3.LUT R72, R152, 0xff, RZ, 0xc0, !PT ;  /* 0x000000ff98487812 */ /* 0x000fe400078ec0ff */
[----:B------:R-:W1:Y:S01]  /*15d80*/  MUFU.EX2 R110, R251 ;  /* 0x000000fb006e7308 */ /* 0x000e620000000800 */
[----:B------:R-:W-:Y:S01]  /*15d90*/  ISETP.LE.U32.AND P6, PT, R70, UR12, PT ;  /* 0x0000000c46007c0c */ /* 0x000fe2000bfc3070 */
[----:B------:R-:W-:Y:S01]  /*15da0*/  STL [R1+0x414], R131 ;  /* 0x0004148301007387 */ /* 0x000fe20000100800 */
[C---:B------:R-:W-:Y:S03]  /*15db0*/  PRMT R70, R71.reuse, 0x7632, R70 ;  /* 0x0000763247467816 */ /* 0x040fe60000000046 */
[----:B------:R-:W-:Y:S01]  /*15dc0*/  STL [R1+0x41c], R150 ;  /* 0x00041c9601007387 */ /* 0x000fe20000100800 */
[----:B------:R-:W-:Y:S02]  /*15dd0*/  PRMT R136, R71, 0x5410, R70 ;  /* 0x0000541047887816 */ /* 0x000fe40000000046 */
[----:B----4-:R-:W-:Y:S01]  /*15de0*/  F2FP.F16.F32.PACK_AB R190, R107, R154 ;  /* 0x0000009a6bbe723e */ /* 0x010fe200000000ff */
[----:B------:R-:W-:Y:S01]  /*15df0*/  STL [R1+0x418], R151 ;  /* 0x0004189701007387 */ /* 0x000fe20000100800 */
[C---:B------:R-:W-:Y:S02]  /*15e00*/  PRMT R79, R196.reuse, 0x7632, R79 ;  /* 0x00007632c44f7816 */ /* 0x040fe4000000004f */
[----:B--2---:R-:W-:Y:S01]  /*15e10*/  PRMT R78, R195, 0x7610, R78 ;  /* 0x00007610c34e7816 */ /* 0x004fe2000000004e */
[----:B------:R-:W2:Y:S04]  /*15e20*/  LDL.LU R212, [R1+0x458] ;  /* 0x0004580001d47983 */ /* 0x000ea80000300800 */
[----:B------:R4:W4:Y:S01]  /*15e30*/  LDL.S16 R124, [R1+0x1c0] ;  /* 0x0001c000017c7983 */ /* 0x0009220000100600 */
[----:B------:R-:W-:Y:S03]  /*15e40*/  IMAD.MOV.U32 R123, RZ, RZ, R171 ;  /* 0x000000ffff7b7224 */ /* 0x000fe600078e00ab */
[----:B------:R1:W2:Y:S04]  /*15e50*/  LDL.S16 R121, [R1+0x1bc] ;  /* 0x0001bc0001797983 */ /* 0x0002a80000100600 */
[----:B------:R1:W-:Y:S04]  /*15e60*/  STG.E.U16 desc[UR20][R182.64+0x5e], R69 ;  /* 0x00005e45b6007986 */ /* 0x0003e8000c101514 */
[----:B------:R-:W-:Y:S01]  /*15e70*/  STG.E.U16 desc[UR20][R182.64+0x60], R68 ;  /* 0x00006044b6007986 */ /* 0x000fe2000c101514 */
[----:B-1----:R-:W-:Y:S01]  /*15e80*/  PRMT R69, R196, 0x7610, R69 ;  /* 0x00007610c4457816 */ /* 0x002fe20000000045 */
[----:B---3--:R-:W-:Y:S05]  /*15e90*/  @!P5 HADD2 R109, -R71.H0_H0, -RZ.H0_H0 ;  /* 0xa00000ff476dd230 */ /* 0x008fea0000000900 */
[----:B------:R-:W-:Y:S01]  /*15ea0*/  PRMT R74, R109, 0x7610, R74 ;  /* 0x000076106d4a7816 */ /* 0x000fe2000000004a */
[----:B------:R1:W-:Y:S01]  /*15eb0*/  @!P5 STL.S16 [R1+0x1ac], R109 ;  /* 0x0001ac6d0100d387 */ /* 0x0003e20000100600 */
[----:B------:R-:W-:Y:S02]  /*15ec0*/  @!P4 HADD2 R105, -R70.H0_H0, -RZ.H0_H0 ;  /* 0xa00000ff4669c230 */ /* 0x000fe40000000900 */
[----:B------:R-:W-:Y:S01]  /*15ed0*/  @!P5 PRMT R71, R74, 0x5410, RZ ;  /* 0x000054104a47d816 */ /* 0x000fe200000000ff */
[----:B------:R-:W-:Y:S01]  /*15ee0*/  STL [R1+0x420], R136 ;  /* 0x0004208801007387 */ /* 0x000fe20000100800 */
[----:B------:R-:W-:Y:S01]  /*15ef0*/  ISETP.LE.U32.AND P5, PT, R72, UR12, PT ;  /* 0x0000000c48007c0c */ /* 0x000fe2000bfa3070 */
[----:B------:R-:W-:Y:S01]  /*15f00*/  FADD.FTZ R74, R146, R91 ;  /* 0x0000005b924a7221 */ /* 0x000fe20000010000 */
[----:B------:R-:W-:Y:S01]  /*15f10*/  LOP3.LUT R72, R152, 0xffff, RZ, 0xc0, !PT ;  /* 0x0000ffff98487812 */ /* 0x000fe200078ec0ff */
[----:B------:R3:W-:Y:S01]  /*15f20*/  @!P4 STL.S16 [R1+0x1b8], R105 ;  /* 0x0001b8690100c387 */ /* 0x0007e20000100600 */
[----:B------:R-:W-:Y:S01]  /*15f30*/  PRMT R93, R105, 0x7610, R93 ;  /* 0x00007610695d7816 */ /* 0x000fe2000000005d */
[----:B------:R-:W-:Y:S01]  /*15f40*/  MUFU.EX2 R146, R168 ;  /* 0x000000a800927308 */ /* 0x000fe20000000800 */
[----:B------:R-:W-:Y:S01]  /*15f50*/  SHF.R.U32.HI R72, RZ, 0x8, R72 ;  /* 0x00000008ff487819 */ /* 0x000fe20000011648 */
[----:B------:R-:W-:Y:S01]  /*15f60*/  STG.E.U16 desc[UR20][R180.64+0x60], R71 ;  /* 0x00006047b4007986 */ /* 0x000fe2000c101514 */
[----:B------:R-:W-:Y:S01]  /*15f70*/  @!P4 PRMT R70, R93, 0x5410, RZ ;  /* 0x000054105d46c816 */ /* 0x000fe200000000ff */
[----:B------:R-:W-:Y:S01]  /*15f80*/  FADD.FTZ R93, R145, R89 ;  /* 0x00000059915d7221 */ /* 0x000fe20000010000 */
[----:B------:R-:W-:Y:S05]  /*15f90*/  FADD.FTZ R89, R154, R104 ;  /* 0x000000689a597221 */ /* 0x000fea0000010000 */
[----:B------:R-:W-:Y:S01]  /*15fa0*/  MUFU.EX2 R145, R250 ;  /* 0x000000fa00917308 */ /* 0x000fe20000000800 */
[----:B------:R-:W-:Y:S01]  /*15fb0*/  FADD.FTZ R104, R107, R89 ;  /* 0x000000596b687221 */ /* 0x000fe20000010000 */
[----:B------:R-:W-:Y:S01]  /*15fc0*/  F2FP.F16.F32.PACK_AB R107, R108, R144 ;  /* 0x000000906c6b723e */ /* 0x000fe200000000ff */
[----:B------:R-:W-:Y:S01]  /*15fd0*/  FADD.FTZ R89, R110, R93 ;  /* 0x0000005d6e597221 */ /* 0x000fe20000010000 */
[----:B------:R2:W-:Y:S06]  /*15fe0*/  STG.E.U16 desc[UR20][R180.64+0x62], R70 ;  /* 0x00006246b4007986 */ /* 0x0005ec000c101514 */
[----:B-1----:R-:W1:Y:S01]  /*15ff0*/  MUFU.EX2 R109, R252 ;  /* 0x000000fc006d7308 */ /* 0x002e620000000800 */
[----:B---3--:R-:W-:Y:S01]  /*16000*/  FADD.FTZ R105, R130, R74 ;  /* 0x0000004a82697221 */ /* 0x008fe20000010000 */
[----:B------:R-:W-:Y:S02]  /*16010*/  LOP3.LUT R74, R72, 0xffff, RZ, 0xc0, !PT ;  /* 0x0000ffff484a7812 */ /* 0x000fe400078ec0ff */
[C---:B------:R-:W-:Y:S02]  /*16020*/  PRMT R72, R73.reuse, 0x7632, R72 ;  /* 0x0000763249487816 */ /* 0x040fe40000000048 */
[----:B------:R-:W-:Y:S02]  /*16030*/  ISETP.LE.U32.AND P4, PT, R74, UR12, PT ;  /* 0x0000000c4a007c0c */ /* 0x000fe4000bf83070 */
[----:B------:R-:W-:Y:S02]  /*16040*/  PRMT R130, R73, 0x5410, R72 ;  /* 0x0000541049827816 */ /* 0x000fe40000000048 */
[--C-:B------:R-:W-:Y:S02]  /*16050*/  SHF.R.U32.HI R74, RZ, 0x10, R152.reuse ;  /* 0x00000010ff4a7819 */ /* 0x100fe40000011698 */
[----:B-1----:R-:W-:Y:S01]  /*16060*/  F2FP.F16.F32.PACK_AB R110, R109, R110 ;  /* 0x0000006e6d6e723e */ /* 0x002fe200000000ff */
[----:B----4-:R-:W-:Y:S01]  /*16070*/  @!P3 HADD2 R124, -R73.H0_H0, -RZ.H0_H0 ;  /* 0xa00000ff497cb230 */ /* 0x010fe20000000900 */
[----:B------:R-:W-:Y:S02]  /*16080*/  LOP3.LUT R74, R74, 0xff, RZ, 0xc0, !PT ;  /* 0x000000ff4a4a7812 */ /* 0x000fe400078ec0ff */
[----:B------:R-:W-:Y:S01]  /*16090*/  F2FP.F16.F32.PACK_AB R245, R145, R147 ;  /* 0x0000009391f5723e */ /* 0x000fe200000000ff */
[----:B--2---:R-:W-:Y:S01]  /*160a0*/  @!P2 HADD2 R121, -R72.H0_H0, -RZ.H0_H0 ;  /* 0xa00000ff4879a230 */ /* 0x004fe20000000900 */
[----:B------:R-:W-:Y:S01]  /*160b0*/  PRMT R119, R124, 0x7610, R119 ;  /* 0x000076107c777816 */ /* 0x000fe20000000077 */
[----:B------:R1:W-:Y:S01]  /*160c0*/  @!P3 STL.S16 [R1+0x1c0], R124 ;  /* 0x0001c07c0100b387 */ /* 0x0003e20000100600 */
[----:B------:R-:W-:Y:S02]  /*160d0*/  MUFU.EX2 R70, R217 ;  /* 0x000000d900467308 */ /* 0x000fe40000000800 */
[----:B------:R-:W-:Y:S01]  /*160e0*/  @!P3 PRMT R73, R119, 0x5410, RZ ;  /* 0x000054107749b816 */ /* 0x000fe200000000ff */
[----:B------:R2:W-:Y:S01]  /*160f0*/  @!P2 STL.S16 [R1+0x1bc], R121 ;  /* 0x0001bc790100a387 */ /* 0x0005e20000100600 */
[----:B------:R-:W-:Y:S02]  /*16100*/  PRMT R91, R121, 0x7610, R91 ;  /* 0x00007610795b7816 */ /* 0x000fe4000000005b */
[----:B------:R-:W-:Y:S01]  /*16110*/  ISETP.LE.U32.AND P3, PT, R74, UR12, PT ;  /* 0x0000000c4a007c0c */ /* 0x000fe2000bf63070 */
[----:B------:R-:W-:Y:S01]  /*16120*/  STL [R1+0x424], R130 ;  /* 0x0004248201007387 */ /* 0x000fe20000100800 */
[----:B------:R-:W-:Y:S02]  /*16130*/  SHF.R.U32.HI R74, RZ, 0x18, R152 ;  /* 0x00000018ff4a7819 */ /* 0x000fe40000011698 */
[----:B------:R-:W-:Y:S01]  /*16140*/  @!P2 PRMT R72, R91, 0x5410, RZ ;  /* 0x000054105b48a816 */ /* 0x000fe200000000ff */
[----:B------:R-:W-:Y:S01]  /*16150*/  STL [R1+0x42c], R152 ;  /* 0x00042c9801007387 */ /* 0x000fe20000100800 */
[----:B------:R-:W-:Y:S01]  /*16160*/  ISETP.LE.U32.AND P2, PT, R74, UR12, PT ;  /* 0x0000000c4a007c0c */ /* 0x000fe2000bf43070 */
[----:B------:R-:W-:Y:S02]  /*16170*/  IMAD.U32 R74, RZ, RZ, UR25 ;  /* 0x00000019ff4a7e24 */ /* 0x000fe4000f8e00ff */
[----:B------:R-:W-:Y:S01]  /*16180*/  FADD.FTZ R91, R155, R106 ;  /* 0x0000006a9b5b7221 */ /* 0x000fe20000010000 */
[----:B------:R-:W-:Y:S01]  /*16190*/  STL [R1+0x428], R153 ;  /* 0x0004289901007387 */ /* 0x000fe20000100800 */
[----:B------:R-:W3:Y:S01]  /*161a0*/  MUFU.EX2 R106, R169 ;  /* 0x000000a9006a7308 */ /* 0x000ee20000000800 */
[----:B------:R-:W-:Y:S02]  /*161b0*/  LOP3.LUT R74, R135, UR22, R74, 0x96, !PT ;  /* 0x00000016874a7c12 */ /* 0x000fe4000f8e964a */
[----:B------:R4:W4:Y:S01]  /*161c0*/  LDL.S16 R156, [R1+0x204] ;  /* 0x00020400019c7983 */ /* 0x0009220000100600 */
[----:B------:R-:W-:Y:S03]  /*161d0*/  FADD.FTZ R91, R142, R91 ;  /* 0x0000005b8e5b7221 */ /* 0x000fe60000010000 */
[----:B------:R4:W4:Y:S01]  /*161e0*/  LDL.S16 R137, [R1+0x1f8] ;  /* 0x0001f80001897983 */ /* 0x0009220000100600 */
[----:B------:R-:W-:Y:S04]  /*161f0*/  IMAD.WIDE.U32 R154, R74, -0x326172a9, RZ ;  /* 0xcd9e8d574a9a7825 */ /* 0x000fe800078e00ff */
[----:B------:R-:W-:Y:S01]  /*16200*/  FADD.FTZ R74, R144, R105 ;  /* 0x00000069904a7221 */ /* 0x000fe20000010000 */
[----:B------:R-:W2:Y:S01]  /*16210*/  MUFU.EX2 R142, R222 ;  /* 0x000000de008e7308 */ /* 0x000ea20000000800 */
[----:B------:R4:W4:Y:S01]  /*16220*/  LDL.S16 R127, [R1+0x1ec] ;  /* 0x0001ec00017f7983 */ /* 0x0009220000100600 */
[----:B-1----:R-:W-:Y:S01]  /*16230*/  FADD.FTZ R124, R109, R89 ;  /* 0x000000596d7c7221 */ /* 0x002fe20000010000 */
[----:B------:R-:W-:Y:S01]  /*16240*/  LOP3.LUT R144, R185, UR26, R154, 0x96, !PT ;  /* 0x0000001ab9907c12 */ /* 0x000fe2000f8e969a */
[----:B------:R-:W-:Y:S01]  /*16250*/  FADD.FTZ R93, R108, R74 ;  /* 0x0000004a6c5d7221 */ /* 0x000fe20000010000 */
[----:B------:R-:W-:Y:S01]  /*16260*/  LOP3.LUT R108, R155, UR18, R122, 0x96, !PT ;  /* 0x000000129b6c7c12 */ /* 0x000fe2000f8e967a */
[----:B------:R1:W4:Y:S01]  /*16270*/  LDL.S16 R126, [R1+0x200] ;  /* 0x00020000017e7983 */ /* 0x0003220000100600 */
[----:B------:R-:W-:Y:S01]  /*16280*/  FADD.FTZ R74, R146, R104 ;  /* 0x00000068924a7221 */ /* 0x000fe20000010000 */
[----:B---3--:R-:W-:Y:S01]  /*16290*/  F2FP.F16.F32.PACK_AB R104, R106, R146 ;  /* 0x000000926a68723e */ /* 0x008fe200000000ff */
[----:B------:R-:W-:Y:S01]  /*162a0*/  FADD.FTZ R89, R147, R91 ;  /* 0x0000005b93597221 */ /* 0x000fe20000010000 */
[----:B------:R-:W-:Y:S01]  /*162b0*/  IMAD.WIDE.U32 R108, R108, -0x2daee0ad, RZ ;  /* 0xd2511f536c6c7825 */ /* 0x000fe200078e00ff */
[----:B------:R3:W-:Y:S01]  /*162c0*/  STG.E.U16 desc[UR20][R176.64+0x70], R73 ;  /* 0x00007049b0007986 */ /* 0x0007e2000c101514 */
[----:B------:R-:W1:Y:S02]  /*162d0*/  MUFU.EX2 R105, R215 ;  /* 0x000000d700697308 */ /* 0x000e640000000800 */
[----:B--2---:R-:W-:Y:S01]  /*162e0*/  FADD.FTZ R121, R145, R89 ;  /* 0x0000005991797221 */ /* 0x004fe20000010000 */
[----:B------:R-:W-:Y:S01]  /*162f0*/  FADD.FTZ R119, R106, R74 ;  /* 0x0000004a6a777221 */ /* 0x000fe20000010000 */
[----:B------:R-:W-:Y:S01]  /*16300*/  LOP3.LUT R146, R109, UR17, R132, 0x96, !PT ;  /* 0x000000116d927c12 */ /* 0x000fe2000f8e9684 */
[----:B------:R-:W-:Y:S01]  /*16310*/  IMAD.WIDE.U32 R144, R144, -0x2daee0ad, RZ ;  /* 0xd2511f5390907825 */ /* 0x000fe200078e00ff */
[----:B------:R2:W-:Y:S03]  /*16320*/  STG.E.U16 desc[UR20][R176.64+0x72], R72 ;  /* 0x00007248b0007986 */ /* 0x0005e6000c101514 */
[--C-:B------:R-:W-:Y:S01]  /*16330*/  FADD.FTZ R74, R142, R93.reuse ;  /* 0x0000005d8e4a7221 */ /* 0x100fe20000010000 */
[----:B------:R-:W-:Y:S01]  /*16340*/  PRMT R93, R0, 0x7632, R93 ;  /* 0x00007632005d7816 */ /* 0x000fe2000000005d */
[----:B------:R-:W-:Y:S01]  /*16350*/  IMAD.WIDE.U32 R146, R146, -0x326172a9, RZ ;  /* 0xcd9e8d5792927825 */ /* 0x000fe200078e00ff */
[----:B------:R-:W-:Y:S04]  /*16360*/  LOP3.LUT R145, R145, UR11, R108, 0x96, !PT ;  /* 0x0000000b91917c12 */ /* 0x000fe8000f8e966c */
[----:B------:R-:W-:Y:S02]  /*16370*/  LOP3.LUT R108, R147, UR16, R184, 0x96, !PT ;  /* 0x00000010936c7c12 */ /* 0x000fe4000f8e96b8 */
[C---:B-1----:R-:W-:Y:S01]  /*16380*/  F2FP.F16.F32.PACK_AB R106, R105.reuse, R142 ;  /* 0x0000008e696a723e */ /* 0x042fe200000000ff */
[--C-:B------:R-:W-:Y:S01]  /*16390*/  FADD.FTZ R215, R105, R74.reuse ;  /* 0x0000004a69d77221 */ /* 0x100fe20000010000 */
[C---:B------:R-:W-:Y:S01]  /*163a0*/  PRMT R74, R75.reuse, 0x7632, R74 ;  /* 0x000076324b4a7816 */ /* 0x040fe2000000004a */
[----:B------:R-:W-:Y:S01]  /*163b0*/  IMAD.WIDE.U32 R108, R108, -0x2daee0ad, RZ ;  /* 0xd2511f536c6c7825 */ /* 0x000fe200078e00ff */
[----:B------:R-:W-:Y:S02]  /*163c0*/  PRMT R142, R0, 0x5410, R93 ;  /* 0x00005410008e7816 */ /* 0x000fe4000000005d */
[----:B------:R-:W-:Y:S01]  /*163d0*/  PRMT R112, R75, 0x5410, R74 ;  /* 0x000054104b707816 */ /* 0x000fe2000000004a */
[----:B------:R-:W-:Y:S01]  /*163e0*/  STL [R1+0x430], R215 ;  /* 0x000430d701007387 */ /* 0x000fe20000100800 */
[----:B------:R-:W-:Y:S01]  /*163f0*/  LOP3.LUT R186, R109, UR9, R144, 0x96, !PT ;  /* 0x000000096dba7c12 */ /* 0x000fe2000f8e9690 */
[----:B------:R-:W-:Y:S01]  /*16400*/  IMAD.WIDE.U32 R144, R145, -0x326172a9, RZ ;  /* 0xcd9e8d5791907825 */ /* 0x000fe200078e00ff */
[----:B---3--:R-:W-:Y:S03]  /*16410*/  PRMT R73, R245, 0x7632, R73 ;  /* 0x00007632f5497816 */ /* 0x008fe60000000049 */
[----:B------:R-:W-:Y:S01]  /*16420*/  IMAD.WIDE.U32 R186, R186, -0x326172a9, RZ ;  /* 0xcd9e8d57baba7825 */ /* 0x000fe200078e00ff */
[----:B------:R-:W-:Y:S01]  /*16430*/  LOP3.LUT R146, R145, UR10, R146, 0x96, !PT ;  /* 0x0000000a91927c12 */ /* 0x000fe2000f8e9692 */
[----:B--2---:R-:W1:Y:S03]  /*16440*/  MUFU.EX2 R72, R219 ;  /* 0x000000db00487308 */ /* 0x004e660000000800 */
[----:B------:R-:W-:Y:S01]  /*16450*/  LOP3.LUT R105, R187, UR23, R144, 0x96, !PT ;  /* 0x00000017bb697c12 */ /* 0x000fe2000f8e9690 */
[----:B------:R-:W-:Y:S05]  /*16460*/  IMAD.WIDE.U32 R248, R146, -0x2daee0ad, RZ ;  /* 0xd2511f5392f87825 */ /* 0x000fea00078e00ff */
[----:B------:R-:W-:Y:S05]  /*16470*/  LOP3.LUT R145, R249, UR8, R108, 0x96, !PT ;  /* 0x00000008f9917c12 */ /* 0x000fea000f8e966c */
[----:B------:R-:W-:Y:S04]  /*16480*/  IMAD.WIDE.U32 R144, R145, -0x326172a9, RZ ;  /* 0xcd9e8d5791907825 */ /* 0x000fe800078e00ff */
[----:B-1----:R-:W-:Y:S01]  /*16490*/  FADD.FTZ R221, R72, R124 ;  /* 0x0000007c48dd7221 */ /* 0x002fe20000010000 */
[----:B------:R-:W-:Y:S01]  /*164a0*/  LOP3.LUT R124, R148, 0xff, RZ, 0xc0, !PT ;  /* 0x000000ff947c7812 */ /* 0x000fe200078ec0ff */
[----:B------:R-:W-:Y:S01]  /*164b0*/  FADD.FTZ R219, R70, R121 ;  /* 0x0000007946db7221 */ /* 0x000fe20000010000 */
[----:B------:R-:W-:Y:S02]  /*164c0*/  LOP3.LUT R89, R145, UR6, R186, 0x96, !PT ;  /* 0x0000000691597c12 */ /* 0x000fe4000f8e96ba */
[----:B------:R-:W-:Y:S02]  /*164d0*/  LOP3.LUT R240, R144, 0xff, RZ, 0xc0, !PT ;  /* 0x000000ff90f07812 */ /* 0x000fe400078ec0ff */
[C---:B------:R-:W-:Y:S02]  /*164e0*/  LOP3.LUT R64, R89.reuse, 0xff, RZ, 0xc0, !PT ;  /* 0x000000ff59407812 */ /* 0x040fe400078ec0ff */
[----:B------:R-:W-:Y:S02]  /*164f0*/  SHF.R.U32.HI R222, RZ, 0x18, R89 ;  /* 0x00000018ffde7819 */ /* 0x000fe40000011659 */
[----:B------:R-:W-:Y:S02]  /*16500*/  SHF.R.U32.HI R238, RZ, 0x18, R144 ;  /* 0x00000018ffee7819 */ /* 0x000fe40000011690 */
[----:B------:R-:W-:Y:S01]  /*16510*/  SHF.R.U32.HI R121, RZ, 0x10, R148 ;  /* 0x00000010ff797819 */ /* 0x000fe20000011694 */
[----:B----4-:R-:W-:Y:S02]  /*16520*/  @!P0 HADD2 R156, -R75.H0_H0, -RZ.H0_H0 ;  /* 0xa00000ff4b9c8230 */ /* 0x010fe40000000900 */
[----:B------:R-:W-:Y:S03]  /*16530*/  @!P6 HADD2 R137, -R74.H0_H0, -RZ.H0_H0 ;  /* 0xa00000ff4a89e230 */ /* 0x000fe60000000900 */
[----:B------:R-:W-:Y:S01]  /*16540*/  PRMT R100, R156, 0x7610, R100 ;  /* 0x000076109c647816 */ /* 0x000fe20000000064 */
[----:B------:R-:W-:Y:S01]  /*16550*/  @!P0 STL.S16 [R1+0x204], R156 ;  /* 0x0002049c01008387 */ /* 0x000fe20000100600 */
[----:B------:R-:W-:Y:S02]  /*16560*/  @!P5 HADD2 R127, -R65.H0_H0, -RZ.H0_H0 ;  /* 0xa00000ff417fd230 */ /* 0x000fe40000000900 */
[----:B------:R-:W-:Y:S01]  /*16570*/  @!P0 PRMT R75, R100, 0x5410, RZ ;  /* 0x00005410644b8816 */ /* 0x000fe200000000ff */
[----:B------:R-:W-:Y:S01]  /*16580*/  STL [R1+0x434], R112 ;  /* 0x0004347001007387 */ /* 0x000fe20000100800 */
[----:B------:R-:W-:Y:S02]  /*16590*/  ISETP.LE.U32.AND P0, PT, R64, UR12, PT ;  /* 0x0000000c40007c0c */ /* 0x000fe4000bf03070 */
[----:B------:R-:W-:Y:S01]  /*165a0*/  LOP3.LUT R64, R89, 0xffff, RZ, 0xc0, !PT ;  /* 0x0000ffff59407812 */ /* 0x000fe200078ec0ff */
[----:B------:R1:W-:Y:S01]  /*165b0*/  @!P6 STL.S16 [R1+0x1f8], R137 ;  /* 0x0001f8890100e387 */ /* 0x0003e20000100600 */
[----:B------:R-:W-:Y:S02]  /*165c0*/  PRMT R97, R137, 0x7610, R97 ;  /* 0x0000761089617816 */ /* 0x000fe40000000061 */
[----:B------:R-:W-:Y:S01]  /*165d0*/  SHF.R.U32.HI R64, RZ, 0x8, R64 ;  /* 0x00000008ff407819 */ /* 0x000fe20000011640 */
[----:B------:R-:W-:Y:S01]  /*165e0*/  @!P5 STL.S16 [R1+0x1ec], R127 ;  /* 0x0001ec7f0100d387 */ /* 0x000fe20000100600 */
[----:B------:R-:W-:Y:S02]  /*165f0*/  PRMT R91, R127, 0x7610, R91 ;  /* 0x000076107f5b7816 */ /* 0x000fe4000000005b */
[----:B------:R-:W-:Y:S01]  /*16600*/  LOP3.LUT R252, R64, 0xffff, RZ, 0xc0, !PT ;  /* 0x0000ffff40fc7812 */ /* 0x000fe200078ec0ff */
[----:B------:R2:W3:Y:S01]  /*16610*/  LDL.S16 R113, [R1+0x210] ;  /* 0x0002100001717983 */ /* 0x0004e20000100600 */
[C---:B------:R-:W-:Y:S02]  /*16620*/  PRMT R64, R65.reuse, 0x7632, R64 ;  /* 0x0000763241407816 */ /* 0x040fe40000000040 */
[----:B------:R-:W-:Y:S01]  /*16630*/  SHF.R.U32.HI R89, RZ, 0x10, R89 ;  /* 0x00000010ff597819 */ /* 0x000fe20000011659 */
[----:B------:R4:W-:Y:S01]  /*16640*/  STG.E.U16 desc[UR20][R178.64+0x70], R75 ;  /* 0x0000704bb2007986 */ /* 0x0009e2000c101514 */
[----:B------:R-:W-:Y:S01]  /*16650*/  PRMT R116, R65, 0x5410, R64 ;  /* 0x0000541041747816 */ /* 0x000fe20000000040 */
[----:B------:R-:W-:Y:S01]  /*16660*/  @!P4 HADD2 R126, -R64.H0_H0, -RZ.H0_H0 ;  /* 0xa00000ff407ec230 */ /* 0x000fe20000000900 */
[----:B------:R-:W-:Y:S02]  /*16670*/  @!P5 PRMT R65, R91, 0x5410, RZ ;  /* 0x000054105b41d816 */ /* 0x000fe400000000ff */
[----:B------:R-:W-:Y:S01]  /*16680*/  LOP3.LUT R175, R89, 0xff, RZ, 0xc0, !PT ;  /* 0x000000ff59af7812 */ /* 0x000fe200078ec0ff */
[----:B------:R-:W-:Y:S01]  /*16690*/  STL [R1+0x438], R116 ;  /* 0x0004387401007387 */ /* 0x000fe20000100800 */
[----:B------:R-:W-:Y:S02]  /*166a0*/  PRMT R20, R126, 0x7610, R20 ;  /* 0x000076107e147816 */ /* 0x000fe40000000014 */
[----:B------:R-:W-:Y:S01]  /*166b0*/  LOP3.LUT R91, R155, UR18, R230, 0x96, !PT ;  /* 0x000000129b5b7c12 */ /* 0x000fe2000f8e96e6 */
[----:B------:R2:W-:Y:S01]  /*166c0*/  @!P4 STL.S16 [R1+0x200], R126 ;  /* 0x0002007e0100c387 */ /* 0x0005e20000100600 */
[----:B------:R-:W-:Y:S02]  /*166d0*/  @!P4 PRMT R64, R20, 0x5410, RZ ;  /* 0x000054101440c816 */ /* 0x000fe400000000ff */
[----:B------:R-:W-:Y:S01]  /*166e0*/  LOP3.LUT R89, R193, UR26, R154, 0x96, !PT ;  /* 0x0000001ac1597c12 */ /* 0x000fe2000f8e969a */
[----:B-1----:R1:W3:Y:S01]  /*166f0*/  LDL.S16 R137, [R1+0x20c] ;  /* 0x00020c0001897983 */ /* 0x0022e20000100600 */
[----:B------:R-:W-:Y:S01]  /*16700*/  @!P6 PRMT R74, R97, 0x5410, RZ ;  /* 0x00005410614ae816 */ /* 0x000fe200000000ff */
[----:B------:R-:W-:Y:S01]  /*16710*/  IMAD.WIDE.U32 R100, R91, -0x2daee0ad, RZ ;  /* 0xd2511f535b647825 */ /* 0x000fe200078e00ff */
[----:B------:R-:W-:Y:S01]  /*16720*/  ISETP.LE.U32.AND P4, PT, R222, UR12, PT ;  /* 0x0000000cde007c0c */ /* 0x000fe2000bf83070 */
[----:B------:R1:W3:Y:S02]  /*16730*/  LDL.S16 R20, [R1+0x214] ;  /* 0x0002140001147983 */ /* 0x0002e40000100600 */
[----:B------:R-:W-:Y:S01]  /*16740*/  IMAD.WIDE.U32 R170, R89, -0x2daee0ad, RZ ;  /* 0xd2511f5359aa7825 */ /* 0x000fe200078e00ff */
[----:B------:R-:W-:Y:S01]  /*16750*/  LOP3.LUT R89, R101, UR17, R220, 0x96, !PT ;  /* 0x0000001165597c12 */ /* 0x000fe2000f8e96dc */
[----:B------:R-:W-:Y:S02]  /*16760*/  STG.E.U16 desc[UR20][R178.64+0x72], R74 ;  /* 0x0000724ab2007986 */ /* 0x000fe4000c101514 */
[----:B------:R-:W-:Y:S01]  /*16770*/  IMAD.WIDE.U32 R154, R105, -0x2daee0ad, RZ ;  /* 0xd2511f53699a7825 */ /* 0x000fe200078e00ff */
[----:B------:R-:W-:Y:S01]  /*16780*/  LOP3.LUT R91, R171, UR11, R100, 0x96, !PT ;  /* 0x0000000bab5b7c12 */ /* 0x000fe2000f8e9664 */
[----:B------:R-:W-:Y:S01]  /*16790*/  STG.E.U16 desc[UR20][R182.64+0x6e], R65 ;  /* 0x00006e41b6007986 */ /* 0x000fe2000c101514 */
[----:B----4-:R-:W-:Y:S01]  /*167a0*/  PRMT R75, R245, 0x7610, R75 ;  /* 0x00007610f54b7816 */ /* 0x010fe2000000004b */
[----:B------:R-:W-:Y:S01]  /*167b0*/  IMAD.WIDE.U32 R100, R89, -0x326172a9, RZ ;  /* 0xcd9e8d5759647825 */ /* 0x000fe200078e00ff */
[----:B------:R-:W-:Y:S01]  /*167c0*/  PRMT R89, R90, 0x7632, R89 ;  /* 0x000076325a597816 */ /* 0x000fe20000000059 */
[----:B------:R-:W-:Y:S01]  /*167d0*/  STG.E.U16 desc[UR20][R182.64+0x70], R64 ;  /* 0x00007040b6007986 */ /* 0x000fe2000c101514 */
[----:B------:R-:W-:Y:S01]  /*167e0*/  LOP3.LUT R228, R154, 0xff, RZ, 0xc0, !PT ;  /* 0x000000ff9ae47812 */ /* 0x000fe200078ec0ff */
[----:B------:R-:W-:Y:S01]  /*167f0*/  IMAD.WIDE.U32 R108, R91, -0x326172a9, RZ ;  /* 0xcd9e8d575b6c7825 */ /* 0x000fe200078e00ff */
[----:B------:R-:W-:Y:S02]  /*16800*/  LOP3.LUT R96, R101, UR16, R192, 0x96, !PT ;  /* 0x0000001065607c12 */ /* 0x000fe4000f8e96c0 */
[----:B------:R-:W-:Y:S02]  /*16810*/  PRMT R91, R92, 0x7632, R91 ;  /* 0x000076325c5b7816 */ /* 0x000fe4000000005b */
[----:B------:R-:W-:Y:S01]  /*16820*/  LOP3.LUT R81, R109, UR10, R100, 0x96, !PT ;  /* 0x0000000a6d517c12 */ /* 0x000fe2000f8e9664 */
[----:B------:R-:W-:Y:S01]  /*16830*/  IMAD.WIDE.U32 R96, R96, -0x2daee0ad, RZ ;  /* 0xd2511f5360607825 */ /* 0x000fe200078e00ff */
[----:B------:R-:W-:Y:S02]  /*16840*/  SHF.R.U32.HI R226, RZ, 0x18, R154 ;  /* 0x00000018ffe27819 */ /* 0x000fe4000001169a */
[----:B------:R-:W-:Y:S01]  /*16850*/  PRMT R109, R110, 0x7632, R109 ;  /* 0x000076326e6d7816 */ /* 0x000fe2000000006d */
[----:B--2---:R-:W-:Y:S01]  /*16860*/  IMAD.WIDE.U32 R126, R81, -0x2daee0ad, RZ ;  /* 0xd2511f53517e7825 */ /* 0x004fe200078e00ff */
[----:B------:R-:W-:Y:S02]  /*16870*/  LOP3.LUT R170, R97, UR9, R170, 0x96, !PT ;  /* 0x0000000961aa7c12 */ /* 0x000fe4000f8e96aa */
[----:B------:R-:W-:Y:S02]  /*16880*/  PRMT R101, R104, 0x7632, R101 ;  /* 0x0000763268657816 */ /* 0x000fe40000000065 */
[----:B------:R-:W-:Y:S01]  /*16890*/  LOP3.LUT R162, R127, UR8, R96, 0x96, !PT ;  /* 0x000000087fa27c12 */ /* 0x000fe2000f8e9660 */
[----:B------:R-:W-:Y:S01]  /*168a0*/  IMAD.WIDE.U32 R170, R170, -0x326172a9, RZ ;  /* 0xcd9e8d57aaaa7825 */ /* 0x000fe200078e00ff */
[----:B------:R-:W-:Y:S03]  /*168b0*/  PRMT R105, R106, 0x7632, R105 ;  /* 0x000076326a697816 */ /* 0x000fe60000000069 */
[----:B------:R-:W-:Y:S01]  /*168c0*/  IMAD.WIDE.U32 R162, R162, -0x326172a9, RZ ;  /* 0xcd9e8d57a2a27825 */ /* 0x000fe200078e00ff */
[--C-:B------:R-:W-:Y:S02]  /*168d0*/  LOP3.LUT R156, R171, UR23, R108.reuse, 0x96, !PT ;  /* 0x00000017ab9c7c12 */ /* 0x100fe4000f8e966c */
[----:B------:R-:W-:Y:S02]  /*168e0*/  PRMT R108, R107, 0x7632, R108 ;  /* 0x000076326b6c7816 */ /* 0x000fe4000000006c */
[----:B------:R-:W-:Y:S01]  /*168f0*/  LOP3.LUT R81, R163, UR6, R170, 0x96, !PT ;  /* 0x00000006a3517c12 */ /* 0x000fe2000f8e96aa */
[----:B------:R-:W-:Y:S03]  /*16900*/  IMAD.WIDE.U32 R156, R156, -0x2daee0ad, RZ ;  /* 0xd2511f539c9c7825 */ /* 0x000fe600078e00ff */
[----:B------:R-:W-:Y:S02]  /*16910*/  SHF.R.U32.HI R2, RZ, 0x10, R81 ;  /* 0x00000010ff027819 */ /* 0x000fe40000011651 */
[C---:B------:R-:W-:Y:S02]  /*16920*/  LOP3.LUT R3, R81.reuse, 0xffff, RZ, 0xc0, !PT ;  /* 0x0000ffff51037812 */ /* 0x040fe400078ec0ff */
[----:B------:R-:W-:Y:S01]  /*16930*/  LOP3.LUT R247, R2, 0xff, RZ, 0xc0, !PT ;  /* 0x000000ff02f77812 */ /* 0x000fe200078ec0ff */
[----:B------:R-:W-:Y:S01]  /*16940*/  IMAD.U32 R2, RZ, RZ, UR25 ;  /* 0x00000019ff027e24 */ /* 0x000fe2000f8e00ff */
[----:B------:R-:W-:Y:S02]  /*16950*/  SHF.R.U32.HI R3, RZ, 0x8, R3 ;  /* 0x00000008ff037819 */ /* 0x000fe40000011603 */
[----:B------:R-:W-:Y:S02]  /*16960*/  LOP3.LUT R250, R81, 0xff, RZ, 0xc0, !PT ;  /* 0x000000ff51fa7812 */ /* 0x000fe400078ec0ff */
[----:B------:R-:W-:Y:S02]  /*16970*/  LOP3.LUT R2, R135, UR19, R2, 0x96, !PT ;  /* 0x0000001387027c12 */ /* 0x000fe4000f8e9602 */
[----:B------:R-:W-:Y:S02]  /*16980*/  LOP3.LUT R249, R3, 0xffff, RZ, 0xc0, !PT ;  /* 0x0000ffff03f97812 */ /* 0x000fe400078ec0ff */
[----:B------:R-:W-:Y:S02]  /*16990*/  ISETP.LE.U32.AND P5, PT, R250, UR12, PT ;  /* 0x0000000cfa007c0c */ /* 0x000fe4000bfa3070 */
[----:B------:R-:W-:Y:S02]  /*169a0*/  ISETP.LE.U32.AND P1, PT, R247, UR12, PT ;  /* 0x0000000cf7007c0c */ /* 0x000fe4000bf23070 */
[----:B------:R-:W-:Y:S02]  /*169b0*/  ISETP.LE.U32.AND P6, PT, R249, UR12, PT ;  /* 0x0000000cf9007c0c */ /* 0x000fe4000bfc3070 */
[--C-:B------:R-:W-:Y:S02]  /*169c0*/  SHF.R.U32.HI R241, RZ, 0x18, R81.reuse ;  /* 0x00000018fff17819 */ /* 0x100fe40000011651 */
[----:B------:R-:W-:Y:S02]  /*169d0*/  PRMT R81, R82, 0x7632, R81 ;  /* 0x0000763252517816 */ /* 0x000fe40000000051 */
[C---:B------:R-:W-:Y:S02]  /*169e0*/  LOP3.LUT R210, R156.reuse, 0xff, RZ, 0xc0, !PT ;  /* 0x000000ff9cd27812 */ /* 0x040fe400078ec0ff */
[----:B------:R-:W-:Y:S02]  /*169f0*/  LOP3.LUT R28, R156, 0xffff, RZ, 0xc0, !PT ;  /* 0x0000ffff9c1c7812 */ /* 0x000fe400078ec0ff */
[----:B------:R-:W-:Y:S02]  /*16a00*/  SHF.R.U32.HI R206, RZ, 0x18, R156 ;  /* 0x00000018ffce7819 */ /* 0x000fe4000001169c */
[----:B------:R-:W-:Y:S04]  /*16a10*/  SHF.R.U32.HI R28, RZ, 0x8, R28 ;  /* 0x00000008ff1c7819 */ /* 0x000fe8000001161c */
[----:B------:R-:W-:Y:S02]  /*16a20*/  LOP3.LUT R209, R28, 0xffff, RZ, 0xc0, !PT ;  /* 0x0000ffff1cd17812 */ /* 0x000fe400078ec0ff */
[----:B------:R-:W-:Y:S04]  /*16a30*/  SHF.R.U32.HI R28, RZ, 0x10, R156 ;  /* 0x00000010ff1c7819 */ /* 0x000fe8000001169c */
[----:B------:R-:W-:Y:S01]  /*16a40*/  LOP3.LUT R207, R28, 0xff, RZ, 0xc0, !PT ;  /* 0x000000ff1ccf7812 */ /* 0x000fe200078ec0ff */
[----:B---3--:R-:W-:Y:S05]  /*16a50*/  @!P3 HADD2 R113, -R67.H0_H0, -RZ.H0_H0 ;  /* 0xa00000ff4371b230 */ /* 0x008fea0000000900 */
[----:B------:R-:W-:Y:S01]  /*16a60*/  PRMT R96, R113, 0x7610, R96 ;  /* 0x0000761071607816 */ /* 0x000fe20000000060 */
[----:B------:R2:W-:Y:S01]  /*16a70*/  @!P3 STL.S16 [R1+0x210], R113 ;  /* 0x000210710100b387 */ /* 0x0005e20000100600 */
[----:B------:R-:W-:Y:S02]  /*16a80*/  @!P2 HADD2 R137, -R66.H0_H0, -RZ.H0_H0 ;  /* 0xa00000ff4289a230 */ /* 0x000fe40000000900 */
[----:B------:R-:W-:Y:S03]  /*16a90*/  @!P0 HADD2 R20, -R0.H0_H0, -RZ.H0_H0 ;  /* 0xa00000ff00148230 */ /* 0x000fe60000000900 */
[----:B------:R-:W-:Y:S02]  /*16aa0*/  PRMT R39, R137, 0x7610, R39 ;  /* 0x0000761089277816 */ /* 0x000fe40000000027 */
[----:B------:R-:W-:Y:S02]  /*16ab0*/  PRMT R3, R20, 0x7610, R3 ;  /* 0x0000761014037816 */ /* 0x000fe40000000003 */
[----:B--2---:R-:W-:Y:S02]  /*16ac0*/  PRMT R113, R67, 0x5410, R66 ;  /* 0x0000541043717816 */ /* 0x004fe40000000042 */
[----:B------:R-:W-:Y:S02]  /*16ad0*/  @!P2 PRMT R66, R39, 0x5410, RZ ;  /* 0x000054102742a816 */ /* 0x000fe400000000ff */
[----:B------:R-:W-:Y:S01]  /*16ae0*/  @!P3 PRMT R67, R96, 0x5410, RZ ;  /* 0x000054106043b816 */ /* 0x000fe200000000ff */
[----:B------:R-:W-:Y:S01]  /*16af0*/  STL [R1+0x43c], R113 ;  /* 0x00043c7101007387 */ /* 0x000fe20000100800 */
[----:B------:R-:W-:Y:S01]  /*16b00*/  @!P0 PRMT R0, R3, 0x5410, RZ ;  /* 0x0000541003008816 */ /* 0x000fe200000000ff */
[----:B------:R-:W-:Y:S01]  /*16b10*/  IMAD.WIDE.U32 R96, R2, -0x326172a9, RZ ;  /* 0xcd9e8d5702607825 */ /* 0x000fe200078e00ff */
[----:B------:R-:W-:Y:S01]  /*16b20*/  ISETP.LE.U32.AND P3, PT, R175, UR12, PT ;  /* 0x0000000caf007c0c */ /* 0x000fe2000bf63070 */
[----:B------:R2:W-:Y:S01]  /*16b30*/  @!P2 STL.S16 [R1+0x20c], R137 ;  /* 0x00020c890100a387 */ /* 0x0005e20000100600 */
[----:B------:R-:W-:Y:S02]  /*16b40*/  ISETP.LE.U32.AND P2, PT, R252, UR12, PT ;  /* 0x0000000cfc007c0c */ /* 0x000fe4000bf43070 */
[----:B------:R-:W-:Y:S01]  /*16b50*/  LOP3.LUT R48, R97, UR18, R122, 0x96, !PT ;  /* 0x0000001261307c12 */ /* 0x000fe2000f8e967a */
[----:B------:R3:W-:Y:S01]  /*16b60*/  @!P0 STL.S16 [R1+0x214], R20 ;  /* 0x0002141401008387 */ /* 0x0007e20000100600 */
[----:B------:R-:W-:Y:S02]  /*16b70*/  LOP3.LUT R2, R185, UR26, R96, 0x96, !PT ;  /* 0x0000001ab9027c12 */ /* 0x000fe4000f8e9660 */
[----:B------:R-:W-:Y:S01]  /*16b80*/  ISETP.LE.U32.AND P0, PT, R241, UR12, PT ;  /* 0x0000000cf1007c0c */ /* 0x000fe2000bf03070 */
[----:B------:R-:W-:Y:S01]  /*16b90*/  STL [R1+0x440], R142 ;  /* 0x0004408e01007387 */ /* 0x000fe20000100800 */
[----:B------:R-:W-:Y:S01]  /*16ba0*/  LOP3.LUT R45, R97, UR18, R230, 0x96, !PT ;  /* 0x00000012612d7c12 */ /* 0x000fe2000f8e96e6 */
[----:B------:R-:W-:Y:S01]  /*16bb0*/  IMAD.WIDE.U32 R48, R48, -0x2daee0ad, RZ ;  /* 0xd2511f5330307825 */ /* 0x000fe200078e00ff */
[----:B------:R-:W-:Y:S01]  /*16bc0*/  PRMT R97, R190, 0x7610, R97 ;  /* 0x00007610be617816 */ /* 0x000fe20000000061 */
[----:B------:R1:W4:Y:S02]  /*16bd0*/  LDL.S16 R146, [R1+0x1e4] ;  /* 0x0001e40001927983 */ /* 0x0003240000100600 */
[----:B------:R-:W-:Y:S01]  /*16be0*/  IMAD.WIDE.U32 R2, R2, -0x2daee0ad, RZ ;  /* 0xd2511f5302027825 */ /* 0x000fe200078e00ff */
[----:B------:R-:W-:Y:S01]  /*16bf0*/  LOP3.LUT R50, R49, UR17, R132, 0x96, !PT ;  /* 0x0000001131327c12 */ /* 0x000fe2000f8e9684 */
[----:B------:R1:W4:Y:S03]  /*16c00*/  LDL.S16 R135, [R1+0x1dc] ;  /* 0x0001dc0001877983 */ /* 0x0003260000100600 */
[----:B------:R-:W-:Y:S01]  /*16c10*/  LOP3.LUT R3, R3, UR11, R48, 0x96, !PT ;  /* 0x0000000b03037c12 */ /* 0x000fe2000f8e9630 */
[----:B------:R1:W4:Y:S01]  /*16c20*/  LDL.S16 R134, [R1+0x1d0] ;  /* 0x0001d00001867983 */ /* 0x0003220000100600 */
[----:B------:R-:W-:Y:S03]  /*16c30*/  IMAD.WIDE.U32 R50, R50, -0x326172a9, RZ ;  /* 0xcd9e8d5732327825 */ /* 0x000fe600078e00ff */
[----:B------:R1:W4:Y:S02]  /*16c40*/  LDL.S16 R39, [R1+0x1cc] ;  /* 0x0001cc0001277983 */ /* 0x0003240000100600 */
[----:B------:R-:W-:Y:S02]  /*16c50*/  LOP3.LUT R48, R51, UR16, R184, 0x96, !PT ;  /* 0x0000001033307c12 */ /* 0x000fe4000f8e96b8 */
[----:B------:R-:W-:Y:S01]  /*16c60*/  PRMT R51, R191, 0x7632, R51 ;  /* 0x00007632bf337816 */ /* 0x000fe20000000033 */
[----:B--2---:R1:W2:Y:S02]  /*16c70*/  LDL.S16 R137, [R1+0x1e0] ;  /* 0x0001e00001897983 */ /* 0x0042a40000100600 */
[----:B------:R-:W-:Y:S02]  /*16c80*/  IMAD.WIDE.U32 R48, R48, -0x2daee0ad, RZ ;  /* 0xd2511f5330307825 */ /* 0x000fe400078e00ff */
[----:B---3--:R1:W3:Y:S03]  /*16c90*/  LDL.S16 R20, [R1+0x1c8] ;  /* 0x0001c80001147983 */ /* 0x0082e60000100600 */
[----:B------:R-:W-:Y:S01]  /*16ca0*/  LOP3.LUT R168, R49, UR9, R2, 0x96, !PT ;  /* 0x0000000931a87c12 */ /* 0x000fe2000f8e9602 */
[----:B------:R-:W-:Y:S01]  /*16cb0*/  IMAD.WIDE.U32 R2, R3, -0x326172a9, RZ ;  /* 0xcd9e8d5703027825 */ /* 0x000fe200078e00ff */
[----:B------:R1:W-:Y:S03]  /*16cc0*/  STG.E.U16 desc[UR20][R180.64+0x70], R67 ;  /* 0x00007043b4007986 */ /* 0x0003e6000c101514 */
[----:B------:R-:W-:Y:S01]  /*16cd0*/  IMAD.WIDE.U32 R168, R168, -0x326172a9, RZ ;  /* 0xcd9e8d57a8a87825 */ /* 0x000fe200078e00ff */
[----:B------:R-:W-:Y:S01]  /*16ce0*/  LOP3.LUT R50, R3, UR10, R50, 0x96, !PT ;  /* 0x0000000a03327c12 */ /* 0x000fe2000f8e9632 */
[----:B------:R-:W-:Y:S03]  /*16cf0*/  STG.E.U16 desc[UR20][R180.64+0x72], R66 ;  /* 0x00007242b4007986 */ /* 0x000fe6000c101514 */
[----:B------:R-:W-:Y:S01]  /*16d00*/  LOP3.LUT R158, R169, UR23, R2, 0x96, !PT ;  /* 0x00000017a99e7c12 */ /* 0x000fe2000f8e9602 */
[----:B------:R2:W3:Y:S01]  /*16d10*/  LDL.S16 R3, [R1+0x1d8] ;  /* 0x0001d80001037983 */ /* 0x0004e20000100600 */
[----:B------:R-:W-:Y:S01]  /*16d20*/  IMAD.WIDE.U32 R242, R50, -0x2daee0ad, RZ ;  /* 0xd2511f5332f27825 */ /* 0x000fe200078e00ff */
[----:B------:R-:W-:Y:S02]  /*16d30*/  PRMT R50, R167, 0x7610, R50 ;  /* 0x00007610a7327816 */ /* 0x000fe40000000032 */
[----:B------:R2:W3:Y:S01]  /*16d40*/  LDL.S16 R2, [R1+0x1c4] ;  /* 0x0001c40001027983 */ /* 0x0004e20000100600 */
[----:B------:R-:W-:Y:S01]  /*16d50*/  IMAD.WIDE.U32 R158, R158, -0x2daee0ad, RZ ;  /* 0xd2511f539e9e7825 */ /* 0x000fe200078e00ff */
[----:B------:R-:W-:Y:S02]  /*16d60*/  LOP3.LUT R100, R243, UR8, R48, 0x96, !PT ;  /* 0x00000008f3647c12 */ /* 0x000fe4000f8e9630 */
[--C-:B------:R-:W-:Y:S01]  /*16d70*/  LOP3.LUT R48, R193, UR26, R96.reuse, 0x96, !PT ;  /* 0x0000001ac1307c12 */ /* 0x100fe2000f8e9660 */
[----:B------:R1:W-:Y:S01]  /*16d80*/  STG.E.U16 desc[UR20][R176.64+0x80], R0 ;  /* 0x00008000b0007986 */ /* 0x0003e2000c101514 */
[----:B------:R-:W-:Y:S02]  /*16d90*/  PRMT R96, R195, 0x7632, R96 ;  /* 0x00007632c3607816 */ /* 0x000fe40000000060 */
[----:B------:R-:W-:Y:S01]  /*16da0*/  LOP3.LUT R187, R158, 0xff, RZ, 0xc0, !PT ;  /* 0x000000ff9ebb7812 */ /* 0x000fe200078ec0ff */
[----:B------:R-:W-:Y:S01]  /*16db0*/  IMAD.WIDE.U32 R48, R48, -0x2daee0ad, RZ ;  /* 0xd2511f5330307825 */ /* 0x000fe200078e00ff */
[----:B-1----:R-:W1:Y:S10]  /*16dc0*/  MUFU.EX2 R67, R214 ;  /* 0x000000d600437308 */ /* 0x002e740000000800 */
[----:B------:R-:W-:Y:S10]  /*16dd0*/  MUFU.EX2 R214, R139 ;  /* 0x0000008b00d67308 */ /* 0x000ff40000000800 */
[----:B------:R-:W1:Y:S02]  /*16de0*/  MUFU.EX2 R139, R173 ;  /* 0x000000ad008b7308 */ /* 0x000e640000000800 */
[----:B-1----:R-:W-:Y:S01]  /*16df0*/  FADD.FTZ R217, R67, R119 ;  /* 0x0000007743d97221 */ /* 0x002fe20000010000 */
[----:B------:R-:W-:Y:S02]  /*16e00*/  LOP3.LUT R0, R158, 0xffff, RZ, 0xc0, !PT ;  /* 0x0000ffff9e007812 */ /* 0x000fe400078ec0ff */
[----:B------:R-:W-:Y:S02]  /*16e10*/  SHF.R.U32.HI R119, RZ, 0x10, R144 ;  /* 0x00000010ff777819 */ /* 0x000fe40000011690 */
[----:B------:R-:W-:Y:S04]  /*16e20*/  SHF.R.U32.HI R0, RZ, 0x8, R0 ;  /* 0x00000008ff007819 */ /* 0x000fe80000011600 */
[----:B------:R-:W-:Y:S02]  /*16e30*/  LOP3.LUT R171, R0, 0xffff, RZ, 0xc0, !PT ;  /* 0x0000ffff00ab7812 */ /* 0x000fe400078ec0ff */
[----:B------:R-:W-:Y:S04]  /*16e40*/  F2FP.F16.F32.PACK_AB R65, R139, R214 ;  /* 0x000000d68b41723e */ /* 0x000fe800000000ff */
[----:B------:R-:W-:Y:S01]  /*16e50*/  PRMT R64, R65, 0x7632, R64 ;  /* 0x0000763241407816 */ /* 0x000fe20000000040 */
[----:B----4-:R-:W-:Y:S02]  /*16e60*/  @!P2 HADD2 R146, -R93.H0_H0, -RZ.H0_H0 ;  /* 0xa00000ff5d92a230 */ /* 0x010fe40000000900 */
[----:B------:R-:W-:Y:S03]  /*16e70*/  @!P4 HADD2 R135, -R91.H0_H0, -RZ.H0_H0 ;  /* 0xa00000ff5b87c230 */ /* 0x000fe60000000900 */
[----:B------:R-:W-:Y:S01]  /*16e80*/  PRMT R143, R146, 0x7610, R143 ;  /* 0x00007610928f7816 */ /* 0x000fe2000000008f */
[----:B------:R-:W-:Y:S01]  /*16e90*/  @!P2 STL.S16 [R1+0x1e4], R146 ;  /* 0x0001e4920100a387 */ /* 0x000fe20000100600 */
[----:B------:R-:W-:Y:S01]  /*16ea0*/  @!P5 HADD2 R134, -R90.H0_H0, -RZ.H0_H0 ;  /* 0xa00000ff5a86d230 */ /* 0x000fe20000000900 */
[----:B------:R-:W-:Y:S01]  /*16eb0*/  PRMT R118, R135, 0x7610, R118 ;  /* 0x0000761087767816 */ /* 0x000fe20000000076 */
[----:B------:R-:W-:Y:S03]  /*16ec0*/  @!P6 HADD2 R39, -R89.H0_H0, -RZ.H0_H0 ;  /* 0xa00000ff5927e230 */ /* 0x000fe60000000900 */
[----:B------:R-:W-:Y:S02]  /*16ed0*/  PRMT R74, R118, 0x7610, R74 ;  /* 0x00007610764a7816 */ /* 0x000fe4000000004a */
[----:B------:R-:W-:Y:S01]  /*16ee0*/  LOP3.LUT R118, R144, 0xff, RZ, 0xc0, !PT ;  /* 0x000000ff90767812 */ /* 0x000fe200078ec0ff */
[----:B--2---:R-:W-:Y:S02]  /*16ef0*/  @!P3 HADD2 R137, -R92.H0_H0, -RZ.H0_H0 ;  /* 0xa00000ff5c89b230 */ /* 0x004fe40000000900 */
[----:B---3--:R-:W-:Y:S03]  /*16f00*/  @!P1 HADD2 R20, -R88.H0_H0, -RZ.H0_H0 ;  /* 0xa00000ff58149230 */ /* 0x008fe60000000900 */
[----:B------:R-:W-:Y:S01]  /*16f10*/  PRMT R223, R137, 0x7610, R223 ;  /* 0x0000761089df7816 */ /* 0x000fe200000000df */
[----:B------:R1:W-:Y:S04]  /*16f20*/  @!P3 STL.S16 [R1+0x1e0], R137 ;  /* 0x0001e0890100b387 */ /* 0x0003e80000100600 */
[----:B------:R2:W3:Y:S04]  /*16f30*/  LDL.S16 R46, [R1+0x1d4] ;  /* 0x0001d400012e7983 */ /* 0x0004e80000100600 */
[----:B------:R-:W-:Y:S04]  /*16f40*/  @!P4 STL.S16 [R1+0x1dc], R135 ;  /* 0x0001dc870100c387 */ /* 0x000fe80000100600 */
[----:B------:R2:W4:Y:S04]  /*16f50*/  LDL.S16 R44, [R1+0x1f4] ;  /* 0x0001f400012c7983 */ /* 0x0005280000100600 */
[----:B------:R-:W-:Y:S01]  /*16f60*/  @!P5 STL.S16 [R1+0x1d0], R134 ;  /* 0x0001d0860100d387 */ /* 0x000fe20000100600 */
[----:B------:R-:W-:Y:S03]  /*16f70*/  @!P0 HADD2 R2, -R87.H0_H0, -RZ.H0_H0 ;  /* 0xa00000ff57028230 */ /* 0x000fe60000000900 */
[----:B------:R2:W-:Y:S04]  /*16f80*/  @!P1 STL.S16 [R1+0x1c8], R20 ;  /* 0x0001c81401009387 */ /* 0x0005e80000100600 */
[----:B------:R2:W-:Y:S01]  /*16f90*/  @!P6 STL.S16 [R1+0x1cc], R39 ;  /* 0x0001cc270100e387 */ /* 0x0005e20000100600 */
[----:B-1----:R-:W-:Y:S03]  /*16fa0*/  SHF.R.U32.HI R137, RZ, 0x18, R144 ;  /* 0x00000018ff897819 */ /* 0x002fe60000011690 */
[----:B--2---:R1:W2:Y:S04]  /*16fb0*/  LDL.S16 R20, [R1+0x1f0] ;  /* 0x0001f00001147983 */ /* 0x0042a80000100600 */
[----:B------:R1:W2:Y:S04]  /*16fc0*/  LDL.S16 R39, [R1+0x1e8] ;  /* 0x0001e80001277983 */ /* 0x0002a80000100600 */
[----:B------:R1:W-:Y:S01]  /*16fd0*/  @!P0 STL.S16 [R1+0x1c4], R2 ;  /* 0x0001c40201008387 */ /* 0x0003e20000100600 */
[----:B------:R-:W-:Y:S03]  /*16fe0*/  ISETP.LE.U32.AND P0, PT, R240, UR12, PT ;  /* 0x0000000cf0007c0c */ /* 0x000fe6000bf03070 */
[----:B------:R2:W2:Y:S10]  /*16ff0*/  LDL.S16 R47, [R1+0x1fc] ;  /* 0x0001fc00012f7983 */ /* 0x0004b40000100600 */
[----:B------:R-:W-:Y:S05]  /*17000*/  @!P0 HADD2 R3, -R84.H0_H0, -RZ.H0_H0 ;  /* 0xa00000ff54038230 */ /* 0x000fea0000000900 */
[----:B------:R1:W-:Y:S02]  /*17010*/  @!P0 STL.S16 [R1+0x1d8], R3 ;  /* 0x0001d80301008387 */ /* 0x0003e40000100600 */
[----:B-1----:R-:W-:Y:S04]  /*17020*/  LOP3.LUT R2, R144, 0xffff, RZ, 0xc0, !PT ;  /* 0x0000ffff90027812 */ /* 0x002fe800078ec0ff */
[----:B------:R-:W-:Y:S04]  /*17030*/  SHF.R.U32.HI R2, RZ, 0x8, R2 ;  /* 0x00000008ff027819 */ /* 0x000fe80000011602 */
[----:B------:R-:W-:Y:S02]  /*17040*/  LOP3.LUT R237, R2, 0xffff, RZ, 0xc0, !PT ;  /* 0x0000ffff02ed7812 */ /* 0x000fe400078ec0ff */
[----:B------:R-:W-:Y:S02]  /*17050*/  LOP3.LUT R2, R162, 0xffff, RZ, 0xc0, !PT ;  /* 0x0000ffffa2027812 */ /* 0x000fe400078ec0ff */
[----:B------:R-:W-:Y:S02]  /*17060*/  ISETP.LE.U32.AND P0, PT, R237, UR12, PT ;  /* 0x0000000ced007c0c */ /* 0x000fe4000bf03070 */
[----:B------:R-:W-:Y:S04]  /*17070*/  SHF.R.U32.HI R2, RZ, 0x8, R2 ;  /* 0x00000008ff027819 */ /* 0x000fe80000011602 */
[----:B------:R-:W-:Y:S02]  /*17080*/  LOP3.LUT R2, R2, 0xffff, RZ, 0xc0, !PT ;  /* 0x0000ffff02027812 */ /* 0x000fe400078ec0ff */
[----:B------:R-:W-:Y:S04]  /*17090*/  SHF.R.U32.HI R3, RZ, 0x10, R144 ;  /* 0x00000010ff037819 */ /* 0x000fe80000011690 */
[----:B------:R-:W-:Y:S02]  /*170a0*/  LOP3.LUT R239, R3, 0xff, RZ, 0xc0, !PT ;  /* 0x000000ff03ef7812 */ /* 0x000fe400078ec0ff */
[----:B------:R-:W-:Y:S01]  /*170b0*/  LOP3.LUT R3, R162, 0xff, RZ, 0xc0, !PT ;  /* 0x000000ffa2037812 */ /* 0x000fe200078ec0ff */
[----:B---3--:R-:W-:Y:S05]  /*170c0*/  @!P0 HADD2 R46, -R83.H0_H0, -RZ.H0_H0 ;  /* 0xa00000ff532e8230 */ /* 0x008fea0000000900 */
[----:B------:R1:W-:Y:S01]  /*170d0*/  @!P0 STL.S16 [R1+0x1d4], R46 ;  /* 0x0001d42e01008387 */ /* 0x0003e20000100600 */
[----:B------:R-:W-:Y:S11]  /*170e0*/  ISETP.LE.U32.AND P0, PT, R239, UR12, PT ;  /* 0x0000000cef007c0c */ /* 0x000ff6000bf03070 */
[----:B------:R-:W-:Y:S02]  /*170f0*/  @!UPT UIADD3 URZ, URZ, URZ, URZ ;  /* 0x0000003f3f3ff290 */ /* 0x000fe4000fffe03f */
[----:B----4-:R-:W-:Y:S01]  /*17100*/  @!P0 HADD2 R44, -R86.H0_H0, -RZ.H0_H0 ;  /* 0xa00000ff562c8230 */ /* 0x010fe20000000900 */
[----:B-1----:R1:W3:Y:S04]  /*17110*/  LDL.S16 R46, [R1+0x208] ;  /* 0x00020800012e7983 */ /* 0x0022e80000100600 */
[----:B------:R4:W-:Y:S01]  /*17120*/  @!P0 STL.S16 [R1+0x1f4], R44 ;  /* 0x0001f42c01008387 */ /* 0x0009e20000100600 */
[----:B------:R-:W-:Y:S11]  /*17130*/  ISETP.LE.U32.AND P0, PT, R238, UR12, PT ;  /* 0x0000000cee007c0c */ /* 0x000ff6000bf03070 */
[----:B------:R-:W-:Y:S02]  /*17140*/  @!UPT UIADD3 URZ, URZ, URZ, URZ ;  /* 0x0000003f3f3ff290 */ /* 0x000fe4000fffe03f */
[----:B--2---:R-:W-:Y:S01]  /*17150*/  @!P0 HADD2 R20, -R85.H0_H0, -RZ.H0_H0 ;  /* 0xa00000ff55148230 */ /* 0x004fe20000000900 */
[----:B----4-:R1:W2:Y:S04]  /*17160*/  LDL.S16 R44, [R1+0x218] ;  /* 0x00021800012c7983 */ /* 0x0102a80000100600 */
[----:B------:R4:W-:Y:S01]  /*17170*/  @!P0 STL.S16 [R1+0x1f0], R20 ;  /* 0x0001f01401008387 */ /* 0x0009e20000100600 */
[----:B------:R-:W-:Y:S11]  /*17180*/  ISETP.LE.U32.AND P0, PT, R3, UR12, PT ;  /* 0x0000000c03007c0c */ /* 0x000ff6000bf03070 */
[----:B------:R-:W-:Y:S02]  /*17190*/  @!UPT UIADD3 URZ, URZ, URZ, URZ ;  /* 0x0000003f3f3ff290 */ /* 0x000fe4000fffe03f */
[----:B------:R-:W-:Y:S01]  /*171a0*/  @!P0 HADD2 R39, -R82.H0_H0, -RZ.H0_H0 ;  /* 0xa00000ff52278230 */ /* 0x000fe20000000900 */
[----:B----4-:R1:W4:Y:S04]  /*171b0*/  LDL.S16 R20, [R1+0x21c] ;  /* 0x00021c0001147983 */ /* 0x0103280000100600 */
[----:B------:R1:W-:Y:S04]  /*171c0*/  STL [R1+0x30], R3 ;  /* 0x0000300301007387 */ /* 0x0003e80000100800 */
[----:B------:R1:W-:Y:S01]  /*171d0*/  @!P0 STL.S16 [R1+0x1e8], R39 ;  /* 0x0001e82701008387 */ /* 0x0003e20000100600 */
[----:B------:R-:W-:Y:S11]  /*171e0*/  ISETP.LE.U32.AND P0, PT, R2, UR12, PT ;  /* 0x0000000c02007c0c */ /* 0x000ff6000bf03070 */
[----:B------:R-:W-:Y:S02]  /*171f0*/  @!UPT UIADD3 URZ, URZ, URZ, URZ ;  /* 0x0000003f3f3ff290 */ /* 0x000fe4000fffe03f */
[----:B------:R-:W-:Y:S01]  /*17200*/  @!P0 HADD2 R47, -R81.H0_H0, -RZ.H0_H0 ;  /* 0xa00000ff512f8230 */ /* 0x000fe20000000900 */
[----:B-1----:R-:W-:Y:S04]  /*17210*/  SHF.R.U32.HI R3, RZ, 0x10, R162 ;  /* 0x00000010ff037819 */ /* 0x002fe800000116a2 */
[----:B------:R-:W-:Y:S01]  /*17220*/  LOP3.LUT R40, R3, 0xff, RZ, 0xc0, !PT ;  /* 0x000000ff03287812 */ /* 0x000fe200078ec0ff */
[----:B------:R1:W4:Y:S04]  /*17230*/  LDL.S16 R39, [R1+0x220] ;  /* 0x0002200001277983 */ /* 0x0003280000100600 */
[----:B------:R1:W-:Y:S04]  /*17240*/  STL [R1+0x14], R2 ;  /* 0x0000140201007387 */ /* 0x0003e80000100800 */
[----:B------:R2:W4:Y:S04]  /*17250*/  LDL.S16 R43, [R1+0x224] ;  /* 0x00022400012b7983 */ /* 0x0005280000100600 */
[----:B------:R-:W-:Y:S01]  /*17260*/  @!P0 STL.S16 [R1+0x1fc], R47 ;  /* 0x0001fc2f01008387 */ /* 0x000fe20000100600 */
[----:B------:R-:W-:Y:S03]  /*17270*/  ISETP.LE.U32.AND P0, PT, R40, UR12, PT ;  /* 0x0000000c28007c0c */ /* 0x000fe6000bf03070 */
[----:B------:R1:W-:Y:S04]  /*17280*/  STL [R1+0x444], R248 ;  /* 0x000444f801007387 */ /* 0x0003e80000100800 */
[----:B------:R1:W-:Y:S02]  /*17290*/  STL [R1+0x28], R40 ;  /* 0x0000282801007387 */ /* 0x0003e40000100800 */
[----:B-1----:R-:W-:Y:S04]  /*172a0*/  LOP3.LUT R2, R155, UR7, R248, 0x96, !PT ;  /* 0x000000079b027c12 */ /* 0x002fe8000f8e96f8 */
[C---:B------:R-:W-:Y:S02]  /*172b0*/  LOP3.LUT R236, R2.reuse, 0xff, RZ, 0xc0, !PT ;  /* 0x000000ff02ec7812 */ /* 0x040fe400078ec0ff */
[----:B------:R-:W-:Y:S02]  /*172c0*/  LOP3.LUT R3, R2, 0xffff, RZ, 0xc0, !PT ;  /* 0x0000ffff02037812 */ /* 0x000fe400078ec0ff */
[----:B------:R-:W-:Y:S02]  /*172d0*/  SHF.R.U32.HI R232, RZ, 0x18, R2 ;  /* 0x00000018ffe87819 */ /* 0x000fe40000011602 */
[----:B------:R-:W-:Y:S02]  /*172e0*/  SHF.R.U32.HI R3, RZ, 0x8, R3 ;  /* 0x00000008ff037819 */ /* 0x000fe40000011603 */
[----:B------:R-:W-:Y:S02]  /*172f0*/  SHF.R.U32.HI R248, RZ, 0x18, R162 ;  /* 0x00000018fff87819 */ /* 0x000fe400000116a2 */
[----:B------:R-:W-:Y:S02]  /*17300*/  LOP3.LUT R235, R3, 0xffff, RZ, 0xc0, !PT ;  /* 0x0000ffff03eb7812 */ /* 0x000fe400078ec0ff */
[----:B------:R-:W-:Y:S02]  /*17310*/  SHF.R.U32.HI R40, RZ, 0x10, R2 ;  /* 0x00000010ff287819 */ /* 0x000fe40000011602 */
[----:B------:R-:W-:Y:S02]  /*17320*/  ISETP.LE.U32.AND P3, PT, R232, UR12, PT ;  /* 0x0000000ce8007c0c */ /* 0x000fe4000bf63070 */
[----:B------:R-:W-:Y:S02]  /*17330*/  LOP3.LUT R234, R40, 0xff, RZ, 0xc0, !PT ;  /* 0x000000ff28ea7812 */ /* 0x000fe400078ec0ff */
[----:B------:R-:W-:Y:S04]  /*17340*/  LOP3.LUT R3, R157, UR7, R126, 0x96, !PT ;  /* 0x000000079d037c12 */ /* 0x000fe8000f8e967e */
[C---:B------:R-:W-:Y:S02]  /*17350*/  LOP3.LUT R40, R3.reuse, 0xffff, RZ, 0xc0, !PT ;  /* 0x0000ffff03287812 */ /* 0x040fe400078ec0ff */
[----:B------:R-:W-:Y:S02]  /*17360*/  LOP3.LUT R233, R3, 0xff, RZ, 0xc0, !PT ;  /* 0x000000ff03e97812 */ /* 0x000fe400078ec0ff */
[----:B------:R-:W-:Y:S02]  /*17370*/  SHF.R.U32.HI R40, RZ, 0x8, R40 ;  /* 0x00000008ff287819 */ /* 0x000fe40000011628 */
[--C-:B------:R-:W-:Y:S02]  /*17380*/  SHF.R.U32.HI R2, RZ, 0x10, R3.reuse ;  /* 0x00000010ff027819 */ /* 0x100fe40000011603 */
[----:B------:R-:W-:Y:S02]  /*17390*/  LOP3.LUT R230, R40, 0xffff, RZ, 0xc0, !PT ;  /* 0x0000ffff28e67812 */ /* 0x000fe400078ec0ff */
[----:B------:R-:W-:Y:S02]  /*173a0*/  ISETP.LE.U32.AND P2, PT, R233, UR12, PT ;  /* 0x0000000ce9007c0c */ /* 0x000fe4000bf43070 */
[----:B------:R-:W-:Y:S02]  /*173b0*/  LOP3.LUT R231, R2, 0xff, RZ, 0xc0, !PT ;  /* 0x000000ff02e77812 */ /* 0x000fe400078ec0ff */
[----:B------:R-:W-:Y:S02]  /*173c0*/  ISETP.LE.U32.AND P1, PT, R230, UR12, PT ;  /* 0x0000000ce6007c0c */ /* 0x000fe4000bf23070 */
[----:B------:R-:W-:Y:S02]  /*173d0*/  SHF.R.U32.HI R229, RZ, 0x18, R3 ;  /* 0x00000018ffe57819 */ /* 0x000fe40000011603 */
[----:B------:R-:W-:Y:S04]  /*173e0*/  SHF.R.U32.HI R3, RZ, 0x10, R154 ;  /* 0x00000010ff037819 */ /* 0x000fe8000001169a */
[----:B------:R-:W-:Y:S02]  /*173f0*/  LOP3.LUT R227, R3, 0xff, RZ, 0xc0, !PT ;  /* 0x000000ff03e37812 */ /* 0x000fe400078ec0ff */
[----:B------:R-:W-:Y:S01]  /*17400*/  PRMT R3, R166, 0x7610, R3 ;  /* 0x00007610a6037816 */ /* 0x000fe20000000003 */
[----:B---3--:R-:W-:Y:S05]  /*17410*/  @!P0 HADD2 R46, -R62.H0_H0, -RZ.H0_H0 ;  /* 0xa00000ff3e2e8230 */ /* 0x008fea0000000900 */
[----:B------:R-:W-:Y:S01]  /*17420*/  PRMT R142, R46, 0x7610, R142 ;  /* 0x000076102e8e7816 */ /* 0x000fe2000000008e */
[----:B------:R-:W-:Y:S01]  /*17430*/  @!P0 STL.S16 [R1+0x208], R46 ;  /* 0x0002082e01008387 */ /* 0x000fe20000100600 */
[----:B------:R-:W-:Y:S11]  /*17440*/  ISETP.LE.U32.AND P0, PT, R248, UR12, PT ;  /* 0x0000000cf8007c0c */ /* 0x000ff6000bf03070 */
[----:B------:R-:W-:Y:S02]  /*17450*/  @!UPT UIADD3 URZ, URZ, URZ, URZ ;  /* 0x0000003f3f3ff290 */ /* 0x000fe4000fffe03f */
[----:B--2---:R-:W-:Y:S05]  /*17460*/  @!P0 HADD2 R44, -R61.H0_H0, -RZ.H0_H0 ;  /* 0xa00000ff3d2c8230 */ /* 0x004fea0000000900 */
[----:B------:R-:W-:Y:S01]  /*17470*/  PRMT R113, R44, 0x7610, R113 ;  /* 0x000076102c717816 */ /* 0x000fe20000000071 */
[----:B------:R1:W-:Y:S01]  /*17480*/  @!P0 STL.S16 [R1+0x218], R44 ;  /* 0x0002182c01008387 */ /* 0x0003e20000100600 */
[----:B------:R-:W-:Y:S11]  /*17490*/  ISETP.LE.U32.AND P0, PT, R236, UR12, PT ;  /* 0x0000000cec007c0c */ /* 0x000ff6000bf03070 */
[----:B------:R-:W-:Y:S02]  /*174a0*/  @!UPT UIADD3 URZ, URZ, URZ, URZ ;  /* 0x0000003f3f3ff290 */ /* 0x000fe4000fffe03f */
[----:B----4-:R-:W-:Y:S02]  /*174b0*/  @!P0 HADD2 R20, -R80.H0_H0, -RZ.H0_H0 ;  /* 0xa00000ff50148230 */ /* 0x010fe40000000900 */
[----:B-1----:R-:W-:Y:S03]  /*174c0*/  IMAD.WIDE.U32 R44, R45, -0x2daee0ad, RZ ;  /* 0xd2511f532d2c7825 */ /* 0x002fe600078e00ff */
[----:B------:R-:W-:Y:S01]  /*174d0*/  PRMT R116, R20, 0x7610, R116 ;  /* 0x0000761014747816 */ /* 0x000fe20000000074 */
[----:B------:R1:W-:Y:S01]  /*174e0*/  @!P0 STL.S16 [R1+0x21c], R20 ;  /* 0x00021c1401008387 */ /* 0x0003e20000100600 */
[----:B------:R-:W-:Y:S02]  /*174f0*/  ISETP.LE.U32.AND P0, PT, R235, UR12, PT ;  /* 0x0000000ceb007c0c */ /* 0x000fe4000bf03070 */
[----:B------:R-:W-:Y:S01]  /*17500*/  LOP3.LUT R40, R45, UR17, R220, 0x96, !PT ;  /* 0x000000112d287c12 */ /* 0x000fe2000f8e96dc */
[----:B------:R2:W3:Y:S01]  /*17510*/  LDL.S16 R42, [R1+0x234] ;  /* 0x00023400012a7983 */ /* 0x0004e20000100600 */
[----:B------:R-:W-:Y:S01]  /*17520*/  LOP3.LUT R2, R49, UR11, R44, 0x96, !PT ;  /* 0x0000000b31027c12 */ /* 0x000fe2000f8e962c */
[----:B------:R-:W4:Y:S01]  /*17530*/  MUFU.EX2 R220, R218 ;  /* 0x000000da00dc7308 */ /* 0x000f220000000800 */
[----:B------:R-:W-:Y:S03]  /*17540*/  PRMT R49, R167, 0x7632, R49 ;  /* 0x00007632a7317816 */ /* 0x000fe60000000031 */
[----:B------:R-:W-:Y:S01]  /*17550*/  IMAD.WIDE.U32 R160, R2, -0x326172a9, RZ ;  /* 0xcd9e8d5702a07825 */ /* 0x000fe200078e00ff */
[----:B------:R-:W-:Y:S05]  /*17560*/  LOP3.LUT R2, R154, 0xffff, RZ, 0xc0, !PT ;  /* 0x0000ffff9a027812 */ /* 0x000fea00078ec0ff */
[----:B------:R-:W2:Y:S01]  /*17570*/  MUFU.EX2 R218, R216 ;  /* 0x000000d800da7308 */ /* 0x000ea20000000800 */
[----:B------:R-:W-:Y:S04]  /*17580*/  SHF.R.U32.HI R2, RZ, 0x8, R2 ;  /* 0x00000008ff027819 */ /* 0x000fe80000011602 */
[----:B------:R-:W-:Y:S02]  /*17590*/  LOP3.LUT R211, R2, 0xffff, RZ, 0xc0, !PT ;  /* 0x0000ffff02d37812 */ /* 0x000fe400078ec0ff */
[----:B------:R-:W-:Y:S03]  /*175a0*/  PRMT R2, R166, 0x7632, R2 ;  /* 0x00007632a6027816 */ /* 0x000fe60000000002 */
[----:B------:R-:W2:Y:S01]  /*175b0*/  MUFU.EX2 R216, R174 ;  /* 0x000000ae00d87308 */ /* 0x000ea20000000800 */
[----:B----4-:R-:W-:Y:S01]  /*175c0*/  F2FP.F16.F32.PACK_AB R72, R220, R72 ;  /* 0x00000048dc48723e */ /* 0x010fe200000000ff */
[----:B-1----:R1:W4:Y:S03]  /*175d0*/  LDL.S16 R20, [R1+0x240] ;  /* 0x0002400001147983 */ /* 0x0023260000100600 */
[----:B------:R-:W-:Y:S01]  /*175e0*/  PRMT R71, R72, 0x7632, R71 ;  /* 0x0000763248477816 */ /* 0x000fe20000000047 */
[----:B------:R-:W-:Y:S01]  /*175f0*/  @!P0 HADD2 R39, -R63.H0_H0, -RZ.H0_H0 ;  /* 0xa00000ff3f278230 */ /* 0x000fe20000000900 */
[----:B--2---:R-:W-:Y:S04]  /*17600*/  F2FP.F16.F32.PACK_AB R70, R218, R70 ;  /* 0x00000046da46723e */ /* 0x004fe800000000ff */
[----:B------:R-:W-:Y:S01]  /*17610*/  PRMT R112, R39, 0x7610, R112 ;  /* 0x0000761027707816 */ /* 0x000fe20000000070 */
[----:B------:R2:W-:Y:S01]  /*17620*/  @!P0 STL.S16 [R1+0x220], R39 ;  /* 0x0002202701008387 */ /* 0x0005e20000100600 */
[----:B------:R-:W-:Y:S02]  /*17630*/  ISETP.LE.U32.AND P0, PT, R234, UR12, PT ;  /* 0x0000000cea007c0c */ /* 0x000fe4000bf03070 */
[----:B------:R-:W-:Y:S01]  /*17640*/  PRMT R68, R70, 0x7632, R68 ;  /* 0x0000763246447816 */ /* 0x000fe20000000044 */
[----:B------:R1:W4:Y:S01]  /*17650*/  LDL.S16 R41, [R1+0x230] ;  /* 0x0002300001297983 */ /* 0x0003220000100600 */
[----:B------:R-:W-:Y:S04]  /*17660*/  F2FP.F16.F32.PACK_AB R67, R216, R67 ;  /* 0x00000043d843723e */ /* 0x000fe800000000ff */
[----:B------:R-:W-:Y:S05]  /*17670*/  PRMT R66, R67, 0x7632, R66 ;  /* 0x0000763243427816 */ /* 0x000fea0000000042 */
[----:B------:R-:W-:Y:S05]  /*17680*/  @!P0 HADD2 R43, -R60.H0_H0, -RZ.H0_H0 ;  /* 0xa00000ff3c2b8230 */ /* 0x000fea0000000900 */
[----:B------:R-:W-:Y:S01]  /*17690*/  PRMT R215, R43, 0x7610, R215 ;  /* 0x000076102bd77816 */ /* 0x000fe200000000d7 */
[----:B--2---:R1:W2:Y:S04]  /*176a0*/  LDL.S16 R39, [R1+0x22c] ;  /* 0x00022c0001277983 */ /* 0x0042a80000100600 */
[----:B------:R-:W-:Y:S01]  /*176b0*/  @!P0 STL.S16 [R1+0x224], R43 ;  /* 0x0002242b01008387 */ /* 0x000fe20000100600 */
[----:B------:R-:W-:Y:S03]  /*176c0*/  ISETP.LE.U32.AND P0, PT, R231, UR12, PT ;  /* 0x0000000ce7007c0c */ /* 0x000fe6000bf03070 */
[----:B------:R1:W2:Y:S01]  /*176d0*/  LDL.S16 R47, [R1+0x228] ;  /* 0x00022800012f7983 */ /* 0x0002a20000100600 */
[----:B---3--:R-:W-:Y:S05]  /*176e0*/  @!P2 HADD2 R42, -R56.H0_H0, -RZ.H0_H0 ;  /* 0xa00000ff382aa230 */ /* 0x008fea0000000900 */
[----:B------:R-:W-:Y:S01]  /*176f0*/  PRMT R153, R42, 0x7610, R153 ;  /* 0x000076102a997816 */ /* 0x000fe20000000099 */
[----:B----4-:R-:W-:Y:S05]  /*17700*/  @!P3 HADD2 R20, -R59.H0_H0, -RZ.H0_H0 ;  /* 0xa00000ff3b14b230 */ /* 0x010fea0000000900 */
[----:B------:R-:W-:Y:S01]  /*17710*/  PRMT R152, R20, 0x7610, R152 ;  /* 0x0000761014987816 */ /* 0x000fe20000000098 */
[----:B------:R3:W-:Y:S01]  /*17720*/  @!P3 STL.S16 [R1+0x240], R20 ;  /* 0x000240140100b387 */ /* 0x0007e20000100600 */
[----:B------:R-:W-:Y:S05]  /*17730*/  @!P1 HADD2 R41, -R55.H0_H0, -RZ.H0_H0 ;  /* 0xa00000ff37299230 */ /* 0x000fea0000000900 */
[----:B------:R-:W-:Y:S01]  /*17740*/  PRMT R130, R41, 0x7610, R130 ;  /* 0x0000761029827816 */ /* 0x000fe20000000082 */
[----:B---3--:R1:W3:Y:S01]  /*17750*/  LDL.S16 R20, [R1+0x23c] ;  /* 0x00023c0001147983 */ /* 0x0082e20000100600 */
[----:B--2---:R-:W-:Y:S03]  /*17760*/  @!P0 HADD2 R39, -R58.H0_H0, -RZ.H0_H0 ;  /* 0xa00000ff3a278230 */ /* 0x004fe60000000900 */
[----:B------:R-:W-:Y:S02]  /*17770*/  @!P2 STL.S16 [R1+0x234], R42 ;  /* 0x0002342a0100a387 */ /* 0x000fe40000100600 */
[----:B------:R-:W-:Y:S02]  /*17780*/  PRMT R136, R39, 0x7610, R136 ;  /* 0x0000761027887816 */ /* 0x000fe40000000088 */
[----:B------:R2:W-:Y:S04]  /*17790*/  @!P1 STL.S16 [R1+0x230], R41 ;  /* 0x0002302901009387 */ /* 0x0005e80000100600 */
[----:B------:R4:W-:Y:S01]  /*177a0*/  @!P0 STL.S16 [R1+0x22c], R39 ;  /* 0x00022c2701008387 */ /* 0x0009e20000100600 */
[----:B------:R-:W-:Y:S03]  /*177b0*/  ISETP.LE.U32.AND P0, PT, R229, UR12, PT ;  /* 0x0000000ce5007c0c */ /* 0x000fe6000bf03070 */
[----:B------:R1:W3:Y:S10]  /*177c0*/  LDL.S16 R46, [R1+0x238] ;  /* 0x00023800012e7983 */ /* 0x0002f40000100600 */
[----:B------:R-:W-:Y:S05]  /*177d0*/  @!P0 HADD2 R47, -R57.H0_H0, -RZ.H0_H0 ;  /* 0xa00000ff392f8230 */ /* 0x000fea0000000900 */
[----:B------:R-:W-:Y:S01]  /*177e0*/  PRMT R150, R47, 0x7610, R150 ;  /* 0x000076102f967816 */ /* 0x000fe20000000096 */
[----:B--2---:R-:W-:Y:S01]  /*177f0*/  IMAD.WIDE.U32 R40, R40, -0x326172a9, RZ ;  /* 0xcd9e8d5728287825 */ /* 0x004fe200078e00ff */
[----:B----4-:R1:W2:Y:S04]  /*17800*/  LDL.S16 R39, [R1+0x24c] ;  /* 0x00024c0001277983 */ /* 0x0102a80000100600 */
[----:B------:R-:W-:Y:S01]  /*17810*/  LOP3.LUT R42, R41, UR16, R192, 0x96, !PT ;  /* 0x00000010292a7c12 */ /* 0x000fe2000f8e96c0 */
[----:B------:R4:W-:Y:S01]  /*17820*/  @!P0 STL.S16 [R1+0x228], R47 ;  /* 0x0002282f01008387 */ /* 0x0009e20000100600 */
[----:B------:R-:W-:Y:S03]  /*17830*/  ISETP.LE.U32.AND P0, PT, R228, UR12, PT ;  /* 0x0000000ce4007c0c */ /* 0x000fe6000bf03070 */
[----:B------:R-:W-:Y:S05]  /*17840*/  IMAD.WIDE.U32 R42, R42, -0x2daee0ad, RZ ;  /* 0xd2511f532a2a7825 */ /* 0x000fea00078e00ff */
[----:B------:R-:W-:Y:S01]  /*17850*/  LOP3.LUT R146, R43, UR9, R48, 0x96, !PT ;  /* 0x000000092b927c12 */ /* 0x000fe2000f8e9630 */
[----:B------:R-:W-:Y:S01]  /*17860*/  IMAD.MOV.U32 R48, RZ, RZ, 0x7054 ;  /* 0x00007054ff307424 */ /* 0x000fe200078e00ff */
[----:B------:R-:W-:Y:S02]  /*17870*/  LOP3.LUT R43, R161, UR10, R40, 0x96, !PT ;  /* 0x0000000aa12b7c12 */ /* 0x000fe4000f8e9628 */
[----:B------:R1:W2:Y:S01]  /*17880*/  LDL.S16 R40, [R1+0x248] ;  /* 0x0002480001287983 */ /* 0x0002a20000100600 */
[----:B------:R-:W-:Y:S04]  /*17890*/  IMAD.WIDE.U32 R146, R146, -0x326172a9, RZ ;  /* 0xcd9e8d5792927825 */ /* 0x000fe800078e00ff */
[----:B------:R-:W-:Y:S01]  /*178a0*/  IMAD.WIDE.U32 R134, R43, -0x2daee0ad, RZ ;  /* 0xd2511f532b867825 */ /* 0x000fe200078e00ff */
[----:B------:R-:W-:Y:S03]  /*178b0*/  LOP3.LUT R160, R147, UR23, R160, 0x96, !PT ;  /* 0x0000001793a07c12 */ /* 0x000fe6000f8e96a0 */
[----:B------:R-:W-:Y:S01]  /*178c0*/  IMAD.U32 R147, RZ, RZ, UR12 ;  /* 0x0000000cff937e24 */ /* 0x000fe2000f8e00ff */
[----:B------:R-:W-:Y:S01]  /*178d0*/  LOP3.LUT R166, R135, UR8, R42, 0x96, !PT ;  /* 0x0000000887a67c12 */ /* 0x000fe2000f8e962a */
[----:B------:R-:W-:Y:S03]  /*178e0*/  IMAD.WIDE.U32 R160, R160, -0x2daee0ad, RZ ;  /* 0xd2511f53a0a07825 */ /* 0x000fe600078e00ff */
[----:B------:R-:W-:Y:S01]  /*178f0*/  PRMT R147, R147, R48, UR12 ;  /* 0x0000000c93937e16 */ /* 0x000fe20008000030 */
[----:B------:R-:W-:Y:S04]  /*17900*/  IMAD.WIDE.U32 R166, R166, -0x326172a9, RZ ;  /* 0xcd9e8d57a6a67825 */ /* 0x000fe800078e00ff */
[----:B----4-:R-:W-:Y:S02]  /*17910*/  IMAD.MOV.U32 R47, RZ, RZ, R123 ;  /* 0x000000ffff2f7224 */ /* 0x010fe400078e007b */
[----:B---3--:R-:W-:Y:S05]  /*17920*/  @!P0 HADD2 R20, -R54.H0_H0, -RZ.H0_H0 ;  /* 0xa00000ff36148230 */ /* 0x008fea0000000900 */
[----:B------:R-:W-:Y:S01]  /*17930*/  PRMT R151, R20, 0x7610, R151 ;  /* 0x0000761014977816 */ /* 0x000fe20000000097 */
[----:B------:R3:W-:Y:S01]  /*17940*/  @!P0 STL.S16 [R1+0x23c], R20 ;  /* 0x00023c1401008387 */ /* 0x0007e20000100600 */
[----:B------:R-:W-:Y:S03]  /*17950*/  ISETP.LE.U32.AND P0, PT, R211, UR12, PT ;  /* 0x0000000cd3007c0c */ /* 0x000fe6000bf03070 */
[----:B------:R1:W4:Y:S10]  /*17960*/  LDL.S16 R45, [R1+0x250] ;  /* 0x00025000012d7983 */ /* 0x0003340000100600 */
[----:B------:R-:W-:Y:S05]  /*17970*/  @!P0 HADD2 R46, -R53.H0_H0, -RZ.H0_H0 ;  /* 0xa00000ff352e8230 */ /* 0x000fea0000000900 */
[----:B------:R-:W-:Y:S01]  /*17980*/  PRMT R131, R46, 0x7610, R131 ;  /* 0x000076102e837816 */ /* 0x000fe20000000083 */
[----:B---3--:R1:W3:Y:S04]  /*17990*/  LDL.S16 R20, [R1+0x244] ;  /* 0x0002440001147983 */ /* 0x0082e80000100600 */
[----:B------:R1:W-:Y:S01]  /*179a0*/  @!P0 STL.S16 [R1+0x238], R46 ;  /* 0x0002382e01008387 */ /* 0x0003e20000100600 */
[----:B------:R-:W-:Y:S11]  /*179b0*/  ISETP.LE.U32.AND P0, PT, R227, UR12, PT ;  /* 0x0000000ce3007c0c */ /* 0x000ff6000bf03070 */
[----:B------:R-:W-:Y:S02]  /*179c0*/  @!UPT UIADD3 URZ, URZ, URZ, URZ ;  /* 0x0000003f3f3ff290 */ /* 0x000fe4000fffe03f */
[----:B--2---:R-:W-:Y:S05]  /*179d0*/  @!P0 HADD2 R39, -R52.H0_H0, -RZ.H0_H0 ;  /* 0xa00000ff34278230 */ /* 0x004fea0000000900 */
[----:B------:R-:W-:Y:S01]  /*179e0*/  PRMT R125, R39, 0x7610, R125 ;  /* 0x00007610277d7816 */ /* 0x000fe2000000007d */
[----:B------:R2:W-:Y:S01]  /*179f0*/  @!P0 STL.S16 [R1+0x24c], R39 ;  /* 0x00024c2701008387 */ /* 0x0005e20000100600 */
[----:B------:R-:W-:Y:S03]  /*17a00*/  ISETP.LE.U32.AND P0, PT, R226, UR12, PT ;  /* 0x0000000ce2007c0c */ /* 0x000fe6000bf03070 */
[----:B------:R3:W4:Y:S01]  /*17a10*/  LDL.S16 R44, [R1+0x254] ;  /* 0x00025400012c7983 */ /* 0x0007220000100600 */
[----:B-1----:R-:W-:Y:S09]  /*17a20*/  IMAD.MOV.U32 R46, RZ, RZ, R122 ;  /* 0x000000ffff2e7224 */ /* 0x002ff200078e007a */
[----:B------:R-:W-:Y:S05]  /*17a30*/  @!P0 HADD2 R40, -R51.H0_H0, -RZ.H0_H0 ;  /* 0xa00000ff33288230 */ /* 0x000fea0000000900 */
[----:B------:R-:W-:Y:S01]  /*17a40*/  PRMT R120, R40, 0x7610, R120 ;  /* 0x0000761028787816 */ /* 0x000fe20000000078 */
[----:B--2---:R1:W2:Y:S04]  /*17a50*/  LDL.S16 R39, [R1+0x258] ;  /* 0x0002580001277983 */ /* 0x0042a80000100600 */
[----:B------:R1:W-:Y:S01]  /*17a60*/  @!P0 STL.S16 [R1+0x248], R40 ;  /* 0x0002482801008387 */ /* 0x0003e20000100600 */
[----:B------:R-:W-:Y:S03]  /*17a70*/  ISETP.LE.U32.AND P0, PT, R210, UR12, PT ;  /* 0x0000000cd2007c0c */ /* 0x000fe6000bf03070 */
[----:B------:R2:W2:Y:S01]  /*17a80*/  LDL.S16 R29, [R1+0x260] ;  /* 0x00026000011d7983 */ /* 0x0004a20000100600 */
[----:B-1----:R-:W-:Y:S01]  /*17a90*/  IMAD.WIDE.U32 R40, R100, -0x326172a9, RZ ;  /* 0xcd9e8d5764287825 */ /* 0x002fe200078e00ff */
[----:B------:R-:W-:Y:S04]  /*17aa0*/  PRMT R100, R190, 0x7632, R100 ;  /* 0x00007632be647816 */ /* 0x000fe80000000064 */
[----:B------:R-:W-:Y:S02]  /*17ab0*/  LOP3.LUT R28, R41, UR6, R168, 0x96, !PT ;  /* 0x00000006291c7c12 */ /* 0x000fe4000f8e96a8 */
[----:B------:R-:W-:Y:S02]  /*17ac0*/  LOP3.LUT R197, R40, 0xff, RZ, 0xc0, !PT ;  /* 0x000000ff28c57812 */ /* 0x000fe400078ec0ff */
[----:B------:R-:W-:Y:S02]  /*17ad0*/  LOP3.LUT R208, R28, 0xff, RZ, 0xc0, !PT ;  /* 0x000000ff1cd07812 */ /* 0x000fe400078ec0ff */
[--C-:B------:R-:W-:Y:S02]  /*17ae0*/  SHF.R.U32.HI R30, RZ, 0x10, R28.reuse ;  /* 0x00000010ff1e7819 */ /* 0x100fe4000001161c */
[----:B------:R-:W-:Y:S02]  /*17af0*/  SHF.R.U32.HI R204, RZ, 0x18, R28 ;  /* 0x00000018ffcc7819 */ /* 0x000fe4000001161c */
[----:B------:R-:W-:Y:S02]  /*17b00*/  LOP3.LUT R202, R30, 0xff, RZ, 0xc0, !PT ;  /* 0x000000ff1eca7812 */ /* 0x000fe400078ec0ff */
[----:B------:R-:W-:Y:S02]  /*17b10*/  ISETP.LE.U32.AND P3, PT, R204, UR12, PT ;  /* 0x0000000ccc007c0c */ /* 0x000fe4000bf63070 */
[----:B------:R-:W-:Y:S02]  /*17b20*/  ISETP.LE.U32.AND P4, PT, R202, UR12, PT ;  /* 0x0000000cca007c0c */ /* 0x000fe4000bf83070 */
[--C-:B------:R-:W-:Y:S02]  /*17b30*/  SHF.R.U32.HI R194, RZ, 0x18, R40.reuse ;  /* 0x00000018ffc27819 */ /* 0x100fe40000011628 */
[----:B------:R-:W-:Y:S02]  /*17b40*/  LOP3.LUT R225, R40, 0xffff, RZ, 0xc0, !PT ;  /* 0x0000ffff28e17812 */ /* 0x000fe400078ec0ff */
[--C-:B------:R-:W-:Y:S02]  /*17b50*/  SHF.R.U32.HI R174, RZ, 0x10, R40.reuse ;  /* 0x00000010ffae7819 */ /* 0x100fe40000011628 */
[----:B------:R-:W-:Y:S01]  /*17b60*/  SHF.R.U32.HI R133, RZ, 0x18, R40 ;  /* 0x00000018ff857819 */ /* 0x000fe20000011628 */
[----:B---3--:R-:W-:Y:S05]  /*17b70*/  @!P0 HADD2 R20, -R50.H0_H0, -RZ.H0_H0 ;  /* 0xa00000ff32148230 */ /* 0x008fea0000000900 */
[----:B------:R-:W-:Y:S01]  /*17b80*/  PRMT R115, R20, 0x7610, R115 ;  /* 0x0000761014737816 */ /* 0x000fe20000000073 */
[----:B------:R1:W-:Y:S01]  /*17b90*/  @!P0 STL.S16 [R1+0x244], R20 ;  /* 0x0002441401008387 */ /* 0x0003e20000100600 */
[----:B------:R-:W-:Y:S11]  /*17ba0*/  ISETP.LE.U32.AND P0, PT, R209, UR12, PT ;  /* 0x0000000cd1007c0c */ /* 0x000ff6000bf03070 */
[----:B------:R-:W-:Y:S02]  /*17bb0*/  @!UPT UIADD3 URZ, URZ, URZ, URZ ;  /* 0x0000003f3f3ff290 */ /* 0x000fe4000fffe03f */
[----:B----4-:R-:W-:Y:S05]  /*17bc0*/  @!P0 HADD2 R45, -R49.H0_H0, -RZ.H0_H0 ;  /* 0xa00000ff312d8230 */ /* 0x010fea0000000900 */
[----:B------:R-:W-:Y:S01]  /*17bd0*/  PRMT R114, R45, 0x7610, R114 ;  /* 0x000076102d727816 */ /* 0x000fe20000000072 */
[----:B-1----:R1:W3:Y:S04]  /*17be0*/  LDL.S16 R20, [R1+0x25c] ;  /* 0x00025c0001147983 */ /* 0x0022e80000100600 */
[----:B------:R-:W-:Y:S01]  /*17bf0*/  @!P0 STL.S16 [R1+0x250], R45 ;  /* 0x0002502d01008387 */ /* 0x000fe20000100600 */
[----:B------:R-:W-:Y:S11]  /*17c00*/  ISETP.LE.U32.AND P0, PT, R207, UR12, PT ;  /* 0x0000000ccf007c0c */ /* 0x000ff6000bf03070 */
[----:B------:R-:W-:Y:S02]  /*17c10*/  @!UPT UIADD3 URZ, URZ, URZ, URZ ;  /* 0x0000003f3f3ff290 */ /* 0x000fe4000fffe03f */
[----:B------:R-:W-:Y:S05]  /*17c20*/  @!P0 HADD2 R44, -R3.H0_H0, -RZ.H0_H0 ;  /* 0xa00000ff032c8230 */ /* 0x000fea0000000900 */
[----:B------:R-:W-:Y:S01]  /*17c30*/  PRMT R99, R44, 0x7610, R99 ;  /* 0x000076102c637816 */ /* 0x000fe20000000063 */
[----:B------:R-:W-:Y:S01]  /*17c40*/  @!P0 STL.S16 [R1+0x254], R44 ;  /* 0x0002542c01008387 */ /* 0x000fe20000100600 */
[----:B------:R-:W-:Y:S11]  /*17c50*/  ISETP.LE.U32.AND P0, PT, R206, UR12, PT ;  /* 0x0000000cce007c0c */ /* 0x000ff6000bf03070 */
[----:B------:R-:W-:Y:S02]  /*17c60*/  @!UPT UIADD3 URZ, URZ, URZ, URZ ;  /* 0x0000003f3f3ff290 */ /* 0x000fe4000fffe03f */
[----:B--2---:R-:W-:Y:S05]  /*17c70*/  @!P0 HADD2 R39, -R2.H0_H0, -RZ.H0_H0 ;  /* 0xa00000ff02278230 */ /* 0x004fea0000000900 */
[----:B------:R-:W-:Y:S01]  /*17c80*/  PRMT R95, R39, 0x7610, R95 ;  /* 0x00007610275f7816 */ /* 0x000fe2000000005f */
[----:B------:R-:W-:Y:S01]  /*17c90*/  @!P0 STL.S16 [R1+0x258], R39 ;  /* 0x0002582701008387 */ /* 0x000fe20000100600 */
[----:B------:R-:W-:Y:S11]  /*17ca0*/  ISETP.LE.U32.AND P0, PT, R208, UR12, PT ;  /* 0x0000000cd0007c0c */ /* 0x000ff6000bf03070 */
[----:B------:R-:W-:Y:S02]  /*17cb0*/  @!UPT UIADD3 URZ, URZ, URZ, URZ ;  /* 0x0000003f3f3ff290 */ /* 0x000fe4000fffe03f */
[----:B------:R-:W-:Y:S05]  /*17cc0*/  @!P0 HADD2 R29, -R76.H0_H0, -RZ.H0_H0 ;  /* 0xa00000ff4c1d8230 */ /* 0x000fea0000000900 */
[----:B------:R-:W-:Y:S01]  /*17cd0*/  PRMT R111, R29, 0x7610, R111 ;  /* 0x000076101d6f7816 */ /* 0x000fe2000000006f */
[----:B------:R2:W-:Y:S02]  /*17ce0*/  @!P0 STL.S16 [R1+0x260], R29 ;  /* 0x0002601d01008387 */ /* 0x0005e40000100600 */
[----:B--2---:R-:W-:Y:S04]  /*17cf0*/  LOP3.LUT R29, R28, 0xffff, RZ, 0xc0, !PT ;  /* 0x0000ffff1c1d7812 */ /* 0x004fe800078ec0ff */
[----:B------:R-:W-:Y:S04]  /*17d00*/  SHF.R.U32.HI R29, RZ, 0x8, R29 ;  /* 0x00000008ff1d7819 */ /* 0x000fe8000001161d */
[----:B------:R-:W-:Y:S02]  /*17d10*/  LOP3.LUT R205, R29, 0xffff, RZ, 0xc0, !PT ;  /* 0x0000ffff1dcd7812 */ /* 0x000fe400078ec0ff */
[----:B------:R-:W-:Y:S01]  /*17d20*/  LOP3.LUT R29, R167, UR6, R146, 0x96, !PT ;  /* 0x00000006a71d7c12 */ /* 0x000fe2000f8e9692 */
[----:B------:R-:W-:Y:S01]  /*17d30*/  UIADD3 UR6, UR24, -0x61c88647, URZ ;  /* 0x9e3779b918067890 */ /* 0x000fe2000fffe03f */
[----:B------:R-:W-:Y:S02]  /*17d40*/  ISETP.LE.U32.AND P0, PT, R205, UR12, PT ;  /* 0x0000000ccd007c0c */ /* 0x000fe4000bf03070 */
[C---:B------:R-:W-:Y:S02]  /*17d50*/  LOP3.LUT R28, R29.reuse, 0xffff, RZ, 0xc0, !PT ;  /* 0x0000ffff1d1c7812 */ /* 0x040fe400078ec0ff */
[----:B------:R-:W-:Y:S02]  /*17d60*/  LOP3.LUT R203, R29, 0xff, RZ, 0xc0, !PT ;  /* 0x000000ff1dcb7812 */ /* 0x000fe400078ec0ff */
[----:B------:R-:W-:Y:S02]  /*17d70*/  SHF.R.U32.HI R28, RZ, 0x8, R28 ;  /* 0x00000008ff1c7819 */ /* 0x000fe4000001161c */
[----:B------:R-:W-:Y:S02]  /*17d80*/  ISETP.LE.U32.AND P2, PT, R203, UR12, PT ;  /* 0x0000000ccb007c0c */ /* 0x000fe4000bf43070 */
[----:B------:R-:W-:Y:S02]  /*17d90*/  LOP3.LUT R198, R28, 0xffff, RZ, 0xc0, !PT ;  /* 0x0000ffff1cc67812 */ /* 0x000fe400078ec0ff */
[--C-:B------:R-:W-:Y:S02]  /*17da0*/  SHF.R.U32.HI R30, RZ, 0x10, R29.reuse ;  /* 0x00000010ff1e7819 */ /* 0x100fe4000001161d */
[----:B------:R-:W-:Y:S02]  /*17db0*/  ISETP.LE.U32.AND P1, PT, R198, UR12, PT ;  /* 0x0000000cc6007c0c */ /* 0x000fe4000bf23070 */
[----:B------:R-:W-:Y:S02]  /*17dc0*/  LOP3.LUT R199, R30, 0xff, RZ, 0xc0, !PT ;  /* 0x000000ff1ec77812 */ /* 0x000fe400078ec0ff */
[----:B------:R-:W-:Y:S02]  /*17dd0*/  SHF.R.U32.HI R196, RZ, 0x18, R29 ;  /* 0x00000018ffc47819 */ /* 0x000fe4000001161d */
[----:B------:R-:W-:Y:S04]  /*17de0*/  LOP3.LUT R28, R40, 0xffff, RZ, 0xc0, !PT ;  /* 0x0000ffff281c7812 */ /* 0x000fe800078ec0ff */
[----:B------:R-:W-:Y:S02]  /*17df0*/  SHF.R.U32.HI R29, RZ, 0x8, R28 ;  /* 0x00000008ff1d7819 */ /* 0x000fe4000001161c */
[----:B------:R-:W-:Y:S02]  /*17e00*/  SHF.R.U32.HI R28, RZ, 0x10, R40 ;  /* 0x00000010ff1c7819 */ /* 0x000fe40000011628 */
[----:B------:R-:W-:Y:S02]  /*17e10*/  LOP3.LUT R193, R29, 0xffff, RZ, 0xc0, !PT ;  /* 0x0000ffff1dc17812 */ /* 0x000fe400078ec0ff */
[----:B------:R-:W-:Y:S02]  /*17e20*/  LOP3.LUT R195, R28, 0xff, RZ, 0xc0, !PT ;  /* 0x000000ff1cc37812 */ /* 0x000fe400078ec0ff */
[----:B------:R-:W-:Y:S02]  /*17e30*/  LOP3.LUT R28, R166, 0xffff, RZ, 0xc0, !PT ;  /* 0x0000ffffa61c7812 */ /* 0x000fe400078ec0ff */
[----:B------:R-:W-:Y:S02]  /*17e40*/  SHF.R.U32.HI R29, RZ, 0x10, R166 ;  /* 0x00000010ff1d7819 */ /* 0x000fe400000116a6 */
[----:B------:R-:W-:Y:S02]  /*17e50*/  SHF.R.U32.HI R28, RZ, 0x8, R28 ;  /* 0x00000008ff1c7819 */ /* 0x000fe4000001161c */
[----:B------:R-:W-:Y:S02]  /*17e60*/  LOP3.LUT R251, R29, 0xff, RZ, 0xc0, !PT ;  /* 0x000000ff1dfb7812 */ /* 0x000fe400078ec0ff */
[----:B------:R-:W-:Y:S02]  /*17e70*/  LOP3.LUT R243, R28, 0xffff, RZ, 0xc0, !PT ;  /* 0x0000ffff1cf37812 */ /* 0x000fe400078ec0ff */
[----:B------:R-:W-:Y:S02]  /*17e80*/  LOP3.LUT R28, R159, UR7, R242, 0x96, !PT ;  /* 0x000000079f1c7c12 */ /* 0x000fe4000f8e96f2 */
[----:B------:R-:W-:Y:S01]  /*17e90*/  LOP3.LUT R29, R161, UR7, R134, 0x96, !PT ;  /* 0x00000007a11d7c12 */ /* 0x000fe2000f8e9686 */
[----:B------:R-:W-:Y:S01]  /*17ea0*/  UIADD3 UR7, UR24, -0x4ab325aa, URZ ;  /* 0xb54cda5618077890 */ /* 0x000fe2000fffe03f */
[----:B------:R-:W-:Y:S02]  /*17eb0*/  LOP3.LUT R192, R28, 0xff, RZ, 0xc0, !PT ;  /* 0x000000ff1cc07812 */ /* 0x000fe400078ec0ff */
[----:B------:R-:W-:Y:S02]  /*17ec0*/  SHF.R.U32.HI R191, RZ, 0x18, R28 ;  /* 0x00000018ffbf7819 */ /* 0x000fe4000001161c */
[----:B------:R-:W-:Y:S02]  /*17ed0*/  LOP3.LUT R189, R29, 0xff, RZ, 0xc0, !PT ;  /* 0x000000ff1dbd7812 */ /* 0x000fe400078ec0ff */
[----:B------:R-:W-:Y:S02]  /*17ee0*/  LOP3.LUT R168, R41, UR7, R168, 0x96, !PT ;  /* 0x0000000729a87c12 */ /* 0x000fe4000f8e96a8 */
[----:B------:R-:W-:Y:S02]  /*17ef0*/  LOP3.LUT R169, R149, UR7, R246, 0x96, !PT ;  /* 0x0000000795a97c12 */ /* 0x000fe4000f8e96f6 */
[----:B------:R-:W-:Y:S02]  /*17f00*/  LOP3.LUT R246, R148, 0xffff, RZ, 0xc0, !PT ;  /* 0x0000ffff94f67812 */ /* 0x000fe400078ec0ff */
[----:B------:R-:W-:Y:S02]  /*17f10*/  LOP3.LUT R186, R145, UR7, R186, 0x96, !PT ;  /* 0x0000000791ba7c12 */ /* 0x000fe4000f8e96ba */
[----:B------:R-:W-:Y:S02]  /*17f20*/  LOP3.LUT R170, R163, UR7, R170, 0x96, !PT ;  /* 0x00000007a3aa7c12 */ /* 0x000fe4000f8e96aa */
[----:B------:R-:W-:Y:S01]  /*17f30*/  LOP3.LUT R163, R162, 0xffff, RZ, 0xc0, !PT ;  /* 0x0000ffffa2a37812 */ /* 0x000fe200078ec0ff */
[----:B---3--:R-:W-:Y:S05]  /*17f40*/  @!P0 HADD2 R20, -R77.H0_H0, -RZ.H0_H0 ;  /* 0xa00000ff4d148230 */ /* 0x008fea0000000900 */
[----:B------:R-:W-:Y:S01]  /*17f50*/  PRMT R102, R20, 0x7610, R102 ;  /* 0x0000761014667816 */ /* 0x000fe20000000066 */
[----:B------:R2:W-:Y:S01]  /*17f60*/  @!P0 STL.S16 [R1+0x25c], R20 ;  /* 0x00025c1401008387 */ /* 0x0005e20000100600 */
[----:B------:R-:W-:Y:S03]  /*17f70*/  ISETP.LE.U32.AND P0, PT, R199, UR12, PT ;  /* 0x0000000cc7007c0c */ /* 0x000fe6000bf03070 */
[----:B------:R1:W3:Y:S04]  /*17f80*/  LDL.S16 R45, [R1+0x274] ;  /* 0x00027400012d7983 */ /* 0x0002e80000100600 */
[----:B------:R1:W4:Y:S04]  /*17f90*/  LDL.S16 R31, [R1+0x270] ;  /* 0x00027000011f7983 */ /* 0x0003280000100600 */
[----:B------:R1:W4:Y:S04]  /*17fa0*/  LDL.S16 R44, [R1+0x26c] ;  /* 0x00026c00012c7983 */ /* 0x0003280000100600 */
[----:B------:R1:W4:Y:S04]  /*17fb0*/  LDL.S16 R43, [R1+0x264] ;  /* 0x00026400012b7983 */ /* 0x0003280000100600 */
[----:B------:R1:W4:Y:S04]  /*17fc0*/  LDL.S16 R42, [R1+0x278] ;  /* 0x00027800012a7983 */ /* 0x0003280000100600 */
[----:B------:R1:W4:Y:S04]  /*17fd0*/  LDL.S16 R39, [R1+0x27c] ;  /* 0x00027c0001277983 */ /* 0x0003280000100600 */
[----:B--2---:R1:W2:Y:S01]  /*17fe0*/  LDL.S16 R20, [R1+0x268] ;  /* 0x0002680001147983 */ /* 0x0042a20000100600 */
[----:B---3--:R-:W-:Y:S02]  /*17ff0*/  @!P4 HADD2 R45, -R69.H0_H0, -RZ.H0_H0 ;  /* 0xa00000ff452dc230 */ /* 0x008fe40000000900 */
[----:B----4-:R-:W-:Y:S03]  /*18000*/  @!P3 HADD2 R31, -R79.H0_H0, -RZ.H0_H0 ;  /* 0xa00000ff4f1fb230 */ /* 0x010fe60000000900 */
[----:B------:R-:W-:Y:S01]  /*18010*/  PRMT R94, R45, 0x7610, R94 ;  /* 0x000076102d5e7816 */ /* 0x000fe2000000005e */
[----:B------:R-:W-:Y:S01]  /*18020*/  @!P4 STL.S16 [R1+0x274], R45 ;  /* 0x0002742d0100c387 */ /* 0x000fe20000100600 */
[----:B------:R-:W-:Y:S01]  /*18030*/  @!P2 HADD2 R44, -R78.H0_H0, -RZ.H0_H0 ;  /* 0xa00000ff4e2ca230 */ /* 0x000fe20000000900 */
[----:B------:R-:W-:Y:S02]  /*18040*/  PRMT R27, R31, 0x7610, R27 ;  /* 0x000076101f1b7816 */ /* 0x000fe4000000001b */
[----:B------:R3:W-:Y:S01]  /*18050*/  @!P3 STL.S16 [R1+0x270], R31 ;  /* 0x0002701f0100b387 */ /* 0x0007e20000100600 */
[----:B------:R-:W-:Y:S01]  /*18060*/  ISETP.LE.U32.AND P3, PT, R243, UR12, PT ;  /* 0x0000000cf3007c0c */ /* 0x000fe2000bf63070 */
[----:B------:R-:W-:Y:S01]  /*18070*/  @!P0 HADD2 R43, -R97.H0_H0, -RZ.H0_H0 ;  /* 0xa00000ff612b8230 */ /* 0x000fe20000000900 */
[----:B------:R-:W-:Y:S04]  /*18080*/  PRMT R26, R44, 0x7610, R26 ;  /* 0x000076102c1a7816 */ /* 0x000fe8000000001a */
[----:B------:R-:W-:Y:S01]  /*18090*/  PRMT R22, R43, 0x7610, R22 ;  /* 0x000076102b167816 */ /* 0x000fe20000000016 */
[----:B--2---:R-:W-:Y:S05]  /*180a0*/  @!P1 HADD2 R20, -R96.H0_H0, -RZ.H0_H0 ;  /* 0xa00000ff60149230 */ /* 0x004fea0000000900 */
[----:B------:R-:W-:Y:S01]  /*180b0*/  PRMT R23, R20, 0x7610, R23 ;  /* 0x0000761014177816 */ /* 0x000fe20000000017 */
[----:B---3--:R1:W2:Y:S04]  /*180c0*/  LDL.S16 R31, [R1+0x288] ;  /* 0x00028800011f7983 */ /* 0x0082a80000100600 */
[----:B------:R-:W-:Y:S01]  /*180d0*/  @!P2 STL.S16 [R1+0x26c], R44 ;  /* 0x00026c2c0100a387 */ /* 0x000fe20000100600 */
[----:B------:R-:W-:Y:S03]  /*180e0*/  ISETP.LE.U32.AND P2, PT, R251, UR12, PT ;  /* 0x0000000cfb007c0c */ /* 0x000fe6000bf43070 */
[----:B------:R1:W3:Y:S04]  /*180f0*/  LDL.S16 R30, [R1+0x284] ;  /* 0x00028400011e7983 */ /* 0x0002e80000100600 */
[----:B------:R4:W-:Y:S01]  /*18100*/  @!P1 STL.S16 [R1+0x268], R20 ;  /* 0x0002681401009387 */ /* 0x0009e20000100600 */
[----:B------:R-:W-:Y:S11]  /*18110*/  ISETP.LE.U32.AND P1, PT, R196, UR12, PT ;  /* 0x0000000cc4007c0c */ /* 0x000ff6000bf23070 */
[----:B------:R-:W-:Y:S02]  /*18120*/  @!UPT UIADD3 URZ, URZ, URZ, URZ ;  /* 0x0000003f3f3ff290 */ /* 0x000fe4000fffe03f */
[----:B------:R-:W-:Y:S05]  /*18130*/  @!P1 HADD2 R42, -R100.H0_H0, -RZ.H0_H0 ;  /* 0xa00000ff642a9230 */ /* 0x000fea0000000900 */
[----:B------:R-:W-:Y:S01]  /*18140*/  PRMT R15, R42, 0x7610, R15 ;  /* 0x000076102a0f7816 */ /* 0x000fe2000000000f */
[----:B----4-:R1:W4:Y:S04]  /*18150*/  LDL.S16 R20, [R1+0x280] ;  /* 0x0002800001147983 */ /* 0x0103280000100600 */
[----:B------:R-:W-:Y:S01]  /*18160*/  @!P0 STL.S16 [R1+0x264], R43 ;  /* 0x0002642b01008387 */ /* 0x000fe20000100600 */
[----:B------:R-:W-:Y:S03]  /*18170*/  ISETP.LE.U32.AND P0, PT, R197, UR12, PT ;  /* 0x0000000cc5007c0c */ /* 0x000fe6000bf03070 */
[----:B------:R-:W-:Y:S01]  /*18180*/  @!P1 STL.S16 [R1+0x278], R42 ;  /* 0x0002782a01009387 */ /* 0x000fe20000100600 */
[----:B------:R-:W-:Y:S09]  /*18190*/  ISETP.LE.U32.AND P1, PT, R193, UR12, PT ;  /* 0x0000000cc1007c0c */ /* 0x000ff2000bf23070 */
[----:B------:R-:W-:Y:S05]  /*181a0*/  @!P0 HADD2 R39, -R107.H0_H0, -RZ.H0_H0 ;  /* 0xa00000ff6b278230 */ /* 0x000fea0000000900 */
[----:B------:R-:W-:Y:S01]  /*181b0*/  PRMT R14, R39, 0x7610, R14 ;  /* 0x00007610270e7816 */ /* 0x000fe2000000000e */
[----:B------:R1:W-:Y:S01]  /*181c0*/  @!P0 STL.S16 [R1+0x27c], R39 ;  /* 0x00027c2701008387 */ /* 0x0003e20000100600 */
[----:B------:R-:W-:Y:S02]  /*181d0*/  ISETP.LE.U32.AND P0, PT, R195, UR12, PT ;  /* 0x0000000cc3007c0c */ /* 0x000fe4000bf03070 */
[----:B-1----:R-:W-:Y:S01]  /*181e0*/  SHF.R.U32.HI R39, RZ, 0x18, R166 ;  /* 0x00000018ff277819 */ /* 0x002fe200000116a6 */
[----:B--2---:R-:W-:Y:S05]  /*181f0*/  @!P1 HADD2 R31, -R108.H0_H0, -RZ.H0_H0 ;  /* 0xa00000ff6c1f9230 */ /* 0x004fea0000000900 */
[----:B------:R-:W-:Y:S01]  /*18200*/  PRMT R25, R31, 0x7610, R25 ;  /* 0x000076101f197816 */ /* 0x000fe20000000019 */
[----:B------:R1:W-:Y:S01]  /*18210*/  @!P1 STL.S16 [R1+0x288], R31 ;  /* 0x0002881f01009387 */ /* 0x0003e20000100600 */
[----:B------:R-:W-:Y:S03]  /*18220*/  ISETP.LE.U32.AND P1, PT, R39, UR12, PT ;  /* 0x0000000c27007c0c */ /* 0x000fe6000bf23070 */
[----:B---3--:R-:W-:Y:S05]  /*18230*/  @!P0 HADD2 R30, -R110.H0_H0, -RZ.H0_H0 ;  /* 0xa00000ff6e1e8230 */ /* 0x008fea0000000900 */
[----:B------:R-:W-:Y:S01]  /*18240*/  PRMT R24, R30, 0x7610, R24 ;  /* 0x000076101e187816 */ /* 0x000fe20000000018 */
[----:B------:R2:W-:Y:S01]  /*18250*/  @!P0 STL.S16 [R1+0x284], R30 ;  /* 0x0002841e01008387 */ /* 0x0005e20000100600 */
[----:B------:R-:W-:Y:S11]  /*18260*/  ISETP.LE.U32.AND P0, PT, R194, UR12, PT ;  /* 0x0000000cc2007c0c */ /* 0x000ff6000bf03070 */
[----:B------:R-:W-:Y:S02]  /*18270*/  @!UPT UIADD3 URZ, URZ, URZ, URZ ;  /* 0x0000003f3f3ff290 */ /* 0x000fe4000fffe03f */
[----:B----4-:R-:W-:Y:S05]  /*18280*/  @!P0 HADD2 R20, -R109.H0_H0, -RZ.H0_H0 ;  /* 0xa00000ff6d148230 */ /* 0x010fea0000000900 */
[----:B------:R-:W-:Y:S01]  /*18290*/  PRMT R21, R20, 0x7610, R21 ;  /* 0x0000761014157816 */ /* 0x000fe20000000015 */
[----:B------:R3:W-:Y:S01]  /*182a0*/  @!P0 STL.S16 [R1+0x280], R20 ;  /* 0x0002801401008387 */ /* 0x0007e20000100600 */
[----:B------:R-:W-:Y:S03]  /*182b0*/  ISETP.LE.U32.AND P0, PT, R192, UR12, PT ;  /* 0x0000000cc0007c0c */ /* 0x000fe6000bf03070 */
[----:B------:R4:W4:Y:S04]  /*182c0*/  LDL.S16 R44, [R1+0x298] ;  /* 0x00029800012c7983 */ /* 0x0009280000100600 */
[----:B------:R4:W4:Y:S04]  /*182d0*/  LDL.S16 R43, [R1+0x294] ;  /* 0x00029400012b7983 */ /* 0x0009280000100600 */
[----:B------:R4:W4:Y:S04]  /*182e0*/  LDL.S16 R42, [R1+0x290] ;  /* 0x00029000012a7983 */ /* 0x0009280000100600 */
[----:B-1----:R1:W4:Y:S04]  /*182f0*/  LDL.S16 R31, [R1+0x28c] ;  /* 0x00028c00011f7983 */ /* 0x0023280000100600 */
[----:B--2---:R1:W2:Y:S01]  /*18300*/  LDL.S16 R30, [R1+0x29c] ;  /* 0x00029c00011e7983 */ /* 0x0042a20000100600 */
[----:B---3--:R-:W-:Y:S04]  /*18310*/  LOP3.LUT R20, R166, 0xff, RZ, 0xc0, !PT ;  /* 0x000000ffa6147812 */ /* 0x008fe800078ec0ff */
[----:B------:R-:W-:Y:S11]  /*18320*/  ISETP.LE.U32.AND P4, PT, R20, UR12, PT ;  /* 0x0000000c14007c0c */ /* 0x000ff6000bf83070 */
[----:B------:R-:W-:Y:S02]  /*18330*/  @!UPT UIADD3 URZ, URZ, URZ, URZ ;  /* 0x0000003f3f3ff290 */ /* 0x000fe4000fffe03f */
[----:B----4-:R-:W-:Y:S02]  /*18340*/  @!P4 HADD2 R44, -R75.H0_H0, -RZ.H0_H0 ;  /* 0xa00000ff4b2cc230 */ /* 0x010fe40000000900 */
[----:B------:R-:W-:Y:S03]  /*18350*/  @!P3 HADD2 R43, -R73.H0_H0, -RZ.H0_H0 ;  /* 0xa00000ff492bb230 */ /* 0x000fe60000000900 */
[----:B------:R-:W-:Y:S01]  /*18360*/  PRMT R13, R44, 0x7610, R13 ;  /* 0x000076102c0d7816 */ /* 0x000fe2000000000d */
[----:B------:R3:W-:Y:S01]  /*18370*/  @!P4 STL.S16 [R1+0x298], R44 ;  /* 0x0002982c0100c387 */ /* 0x0007e20000100600 */
[----:B------:R-:W-:Y:S01]  /*18380*/  @!P2 HADD2 R42, -R104.H0_H0, -RZ.H0_H0 ;  /* 0xa00000ff682aa230 */ /* 0x000fe20000000900 */
[----:B------:R-:W-:Y:S02]  /*18390*/  PRMT R12, R43, 0x7610, R12 ;  /* 0x000076102b0c7816 */ /* 0x000fe4000000000c */
[----:B------:R4:W-:Y:S01]  /*183a0*/  @!P3 STL.S16 [R1+0x294], R43 ;  /* 0x0002942b0100b387 */ /* 0x0009e20000100600 */
[----:B------:R-:W-:Y:S01]  /*183b0*/  @!P1 HADD2 R31, -R101.H0_H0, -RZ.H0_H0 ;  /* 0xa00000ff651f9230 */ /* 0x000fe20000000900 */
[----:B------:R-:W-:Y:S02]  /*183c0*/  PRMT R38, R42, 0x7610, R38 ;  /* 0x000076102a267816 */ /* 0x000fe40000000026 */
[----:B------:R1:W-:Y:S01]  /*183d0*/  @!P2 STL.S16 [R1+0x290], R42 ;  /* 0x0002902a0100a387 */ /* 0x0003e20000100600 */
[----:B--2---:R-:W-:Y:S01]  /*183e0*/  @!P0 HADD2 R30, -R106.H0_H0, -RZ.H0_H0 ;  /* 0xa00000ff6a1e8230 */ /* 0x004fe20000000900 */
[----:B------:R-:W-:Y:S02]  /*183f0*/  PRMT R35, R31, 0x7610, R35 ;  /* 0x000076101f237816 */ /* 0x000fe40000000023 */
[----:B------:R2:W-:Y:S01]  /*18400*/  @!P1 STL.S16 [R1+0x28c], R31 ;  /* 0x00028c1f01009387 */ /* 0x0005e20000100600 */
[----:B------:R-:W-:Y:S02]  /*18410*/  ISETP.LE.U32.AND P1, PT, R191, UR12, PT ;  /* 0x0000000cbf007c0c */ /* 0x000fe4000bf23070 */
[----:B------:R-:W-:Y:S01]  /*18420*/  PRMT R34, R30, 0x7610, R34 ;  /* 0x000076101e227816 */ /* 0x000fe20000000022 */
[----:B------:R2:W-:Y:S01]  /*18430*/  @!P0 STL.S16 [R1+0x29c], R30 ;  /* 0x00029c1e01008387 */ /* 0x0005e20000100600 */
[----:B------:R-:W-:Y:S03]  /*18440*/  ISETP.LE.U32.AND P0, PT, R189, UR12, PT ;  /* 0x0000000cbd007c0c */ /* 0x000fe6000bf03070 */
[----:B------:R2:W2:Y:S04]  /*18450*/  LDL.S16 R45, [R1+0x2b0] ;  /* 0x0002b000012d7983 */ /* 0x0004a80000100600 */
[----:B---3--:R3:W3:Y:S04]  /*18460*/  LDL.S16 R44, [R1+0x2ac] ;  /* 0x0002ac00012c7983 */ /* 0x0086e80000100600 */
[----:B----4-:R4:W4:Y:S04]  /*18470*/  LDL.S16 R43, [R1+0x2a8] ;  /* 0x0002a800012b7983 */ /* 0x0109280000100600 */
[----:B-1----:R1:W4:Y:S01]  /*18480*/  LDL.S16 R42, [R1+0x2a4] ;  /* 0x0002a400012a7983 */ /* 0x0023220000100600 */
[----:B--2---:R-:W-:Y:S02]  /*18490*/  SHF.R.U32.HI R31, RZ, 0x10, R28 ;  /* 0x00000010ff1f7819 */ /* 0x004fe4000001161c */
[----:B------:R-:W-:Y:S02]  /*184a0*/  LOP3.LUT R30, R28, 0xffff, RZ, 0xc0, !PT ;  /* 0x0000ffff1c1e7812 */ /* 0x000fe400078ec0ff */
[----:B------:R-:W-:Y:S02]  /*184b0*/  LOP3.LUT R190, R31, 0xff, RZ, 0xc0, !PT ;  /* 0x000000ff1fbe7812 */ /* 0x000fe400078ec0ff */
[----:B------:R-:W-:Y:S02]  /*184c0*/  SHF.R.U32.HI R30, RZ, 0x8, R30 ;  /* 0x00000008ff1e7819 */ /* 0x000fe4000001161e */
[----:B------:R-:W-:Y:S02]  /*184d0*/  ISETP.LE.U32.AND P2, PT, R190, UR12, PT ;  /* 0x0000000cbe007c0c */ /* 0x000fe4000bf43070 */
[----:B------:R-:W-:Y:S02]  /*184e0*/  LOP3.LUT R188, R30, 0xffff, RZ, 0xc0, !PT ;  /* 0x0000ffff1ebc7812 */ /* 0x000fe400078ec0ff */
[----:B------:R-:W-:Y:S01]  /*184f0*/  LOP3.LUT R28, R29, 0xffff, RZ, 0xc0, !PT ;  /* 0x0000ffff1d1c7812 */ /* 0x000fe200078ec0ff */
[----:B------:R1:W2:Y:S01]  /*18500*/  LDL.S16 R30, [R1+0x2a0] ;  /* 0x0002a000011e7983 */ /* 0x0002a20000100600 */
[----:B------:R-:W-:Y:S02]  /*18510*/  ISETP.LE.U32.AND P3, PT, R188, UR12, PT ;  /* 0x0000000cbc007c0c */ /* 0x000fe4000bf63070 */
[----:B------:R-:W-:Y:S04]  /*18520*/  SHF.R.U32.HI R28, RZ, 0x8, R28 ;  /* 0x00000008ff1c7819 */ /* 0x000fe8000001161c */
[----:B------:R-:W-:Y:S07]  /*18530*/  LOP3.LUT R28, R28, 0xffff, RZ, 0xc0, !PT ;  /* 0x0000ffff1c1c7812 */ /* 0x000fee00078ec0ff */
[----:B------:R-:W-:Y:S05]  /*18540*/  @!P3 HADD2 R45, -R105.H0_H0, -RZ.H0_H0 ;  /* 0xa00000ff692db230 */ /* 0x000fea0000000900 */
[----:B------:R-:W-:Y:S01]  /*18550*/  PRMT R19, R45, 0x7610, R19 ;  /* 0x000076102d137816 */ /* 0x000fe20000000013 */
[----:B---3--:R-:W-:Y:S01]  /*18560*/  @!P2 HADD2 R44, -R72.H0_H0, -RZ.H0_H0 ;  /* 0xa00000ff482ca230 */ /* 0x008fe20000000900 */
[----:B------:R-:W-:Y:S01]  /*18570*/  @!P3 STL.S16 [R1+0x2b0], R45 ;  /* 0x0002b02d0100b387 */ /* 0x000fe20000100600 */
[----:B----4-:R-:W-:Y:S03]  /*18580*/  @!P1 HADD2 R43, -R71.H0_H0, -RZ.H0_H0 ;  /* 0xa00000ff472b9230 */ /* 0x010fe60000000900 */
[----:B------:R-:W-:Y:S01]  /*18590*/  PRMT R18, R44, 0x7610, R18 ;  /* 0x000076102c127816 */ /* 0x000fe20000000012 */
[----:B------:R-:W-:Y:S01]  /*185a0*/  @!P2 STL.S16 [R1+0x2ac], R44 ;  /* 0x0002ac2c0100a387 */ /* 0x000fe20000100600 */
[----:B------:R-:W-:Y:S01]  /*185b0*/  @!P0 HADD2 R42, -R70.H0_H0, -RZ.H0_H0 ;  /* 0xa00000ff462a8230 */ /* 0x000fe20000000900 */
[----:B------:R-:W-:Y:S02]  /*185c0*/  PRMT R37, R43, 0x7610, R37 ;  /* 0x000076102b257816 */ /* 0x000fe40000000025 */
[----:B------:R3:W-:Y:S01]  /*185d0*/  @!P1 STL.S16 [R1+0x2a8], R43 ;  /* 0x0002a82b01009387 */ /* 0x0007e20000100600 */
[----:B------:R-:W-:Y:S02]  /*185e0*/  ISETP.LE.U32.AND P1, PT, R28, UR12, PT ;  /* 0x0000000c1c007c0c */ /* 0x000fe4000bf23070 */
[----:B------:R-:W-:Y:S01]  /*185f0*/  PRMT R36, R42, 0x7610, R36 ;  /* 0x000076102a247816 */ /* 0x000fe20000000024 */
[----:B------:R4:W-:Y:S01]  /*18600*/  @!P0 STL.S16 [R1+0x2a4], R42 ;  /* 0x0002a42a01008387 */ /* 0x0009e20000100600 */
[--C-:B------:R-:W-:Y:S02]  /*18610*/  SHF.R.U32.HI R28, RZ, 0x10, R29.reuse ;  /* 0x00000010ff1c7819 */ /* 0x100fe4000001161d */
[----:B------:R-:W-:Y:S01]  /*18620*/  SHF.R.U32.HI R29, RZ, 0x18, R29 ;  /* 0x00000018ff1d7819 */ /* 0x000fe2000001161d */
[----:B------:R1:W4:Y:S01]  /*18630*/  LDL.S16 R31, [R1+0x2c0] ;  /* 0x0002c000011f7983 */ /* 0x0003220000100600 */
[----:B------:R-:W-:Y:S02]  /*18640*/  LOP3.LUT R173, R28, 0xff, RZ, 0xc0, !PT ;  /* 0x000000ff1cad7812 */ /* 0x000fe400078ec0ff */
[----:B------:R-:W-:Y:S02]  /*18650*/  ISETP.LE.U32.AND P6, PT, R29, UR12, PT ;  /* 0x0000000c1d007c0c */ /* 0x000fe4000bfc3070 */
[----:B------:R-:W-:Y:S02]  /*18660*/  ISETP.LE.U32.AND P2, PT, R173, UR12, PT ;  /* 0x0000000cad007c0c */ /* 0x000fe4000bf43070 */
[----:B------:R-:W-:Y:S01]  /*18670*/  ISETP.LE.U32.AND P0, PT, R187, UR12, PT ;  /* 0x0000000cbb007c0c */ /* 0x000fe2000bf03070 */
[----:B--2---:R-:W-:Y:S01]  /*18680*/  @!P1 HADD2 R30, -R68.H0_H0, -RZ.H0_H0 ;  /* 0xa00000ff441e9230 */ /* 0x004fe20000000900 */
[----:B------:R-:W-:Y:S04]  /*18690*/  @P1 LOP3.LUT R224, R224, 0x8000000, RZ, 0xfc, !PT ;  /* 0x08000000e0e01812 */ /* 0x000fe800078efcff */
[----:B------:R-:W-:Y:S01]  /*186a0*/  PRMT R33, R30, 0x7610, R33 ;  /* 0x000076101e217816 */ /* 0x000fe20000000021 */
[----:B---3--:R1:W2:Y:S04]  /*186b0*/  LDL.S16 R43, [R1+0x2b8] ;  /* 0x0002b800012b7983 */ /* 0x0082a80000100600 */
[----:B----4-:R1:W3:Y:S04]  /*186c0*/  LDL.S16 R42, [R1+0x2b4] ;  /* 0x0002b400012a7983 */ /* 0x0102e80000100600 */
[----:B------:R-:W4:Y:S04]  /*186d0*/  LDL.LU.64 R122, [R1+0x20] ;  /* 0x00002000017a7983 */ /* 0x000f280000300a00 */
[----:B------:R1:W-:Y:S01]  /*186e0*/  @!P1 STL.S16 [R1+0x2a0], R30 ;  /* 0x0002a01e01009387 */ /* 0x0003e20000100600 */
[----:B------:R-:W-:Y:S03]  /*186f0*/  ISETP.LE.U32.AND P1, PT, R252, UR12, PT ;  /* 0x0000000cfc007c0c */ /* 0x000fe6000bf23070 */
[----:B-1----:R1:W4:Y:S01]  /*18700*/  LDL.S16 R30, [R1+0x2bc] ;  /* 0x0002bc00011e7983 */ /* 0x0023220000100600 */
[----:B------:R-:W-:Y:S05]  /*18710*/  @!P0 HADD2 R31, -R65.H0_H0, -RZ.H0_H0 ;  /* 0xa00000ff411f8230 */ /* 0x000fea0000000900 */
[----:B------:R-:W-:Y:S01]  /*18720*/  PRMT R32, R31, 0x7610, R32 ;  /* 0x000076101f207816 */ /* 0x000fe20000000020 */
[----:B--2---:R-:W-:Y:S02]  /*18730*/  @!P2 HADD2 R43, -R67.H0_H0, -RZ.H0_H0 ;  /* 0xa00000ff432ba230 */ /* 0x004fe40000000900 */
[----:B---3--:R-:W-:Y:S03]  /*18740*/  @!P6 HADD2 R42, -R66.H0_H0, -RZ.H0_H0 ;  /* 0xa00000ff422ae230 */ /* 0x008fe60000000900 */
[----:B------:R-:W-:Y:S01]  /*18750*/  PRMT R17, R43, 0x7610, R17 ;  /* 0x000076102b117816 */ /* 0x000fe20000000011 */
[----:B------:R-:W-:Y:S01]  /*18760*/  @!P2 STL.S16 [R1+0x2b8], R43 ;  /* 0x0002b82b0100a387 */ /* 0x000fe20000100600 */
[----:B----4-:R-:W-:Y:S01]  /*18770*/  LOP3.LUT R0, R123, UR6, R46, 0x96, !PT ;  /* 0x000000067b007c12 */ /* 0x010fe2000f8e962e */
[----:B------:R-:W-:Y:S01]  /*18780*/  UIADD3 UR6, UR25, 0x646e171e, URZ ;  /* 0x646e171e19067890 */ /* 0x000fe2000fffe03f */
[----:B------:R-:W-:Y:S01]  /*18790*/  LOP3.LUT R29, R185, UR26, R122, 0x96, !PT ;  /* 0x0000001ab91d7c12 */ /* 0x000fe2000f8e967a */
[----:B------:R2:W-:Y:S01]  /*187a0*/  @!P6 STL.S16 [R1+0x2b4], R42 ;  /* 0x0002b42a0100e387 */ /* 0x0005e20000100600 */
[----:B------:R-:W-:Y:S01]  /*187b0*/  PRMT R16, R42, 0x7610, R16 ;  /* 0x000076102a107816 */ /* 0x000fe20000000010 */
[----:B------:R-:W-:Y:S01]  /*187c0*/  IMAD.WIDE.U32 R44, R0, -0x2daee0ad, RZ ;  /* 0xd2511f53002c7825 */ /* 0x000fe200078e00ff */
[----:B------:R-:W-:Y:S01]  /*187d0*/  SHF.R.U32.HI R123, RZ, 0x18, R148 ;  /* 0x00000018ff7b7819 */ /* 0x000fe20000011694 */
[----:B------:R-:W-:Y:S01]  /*187e0*/  @!P0 STL.S16 [R1+0x2c0], R31 ;  /* 0x0002c01f01008387 */ /* 0x000fe20000100600 */
[----:B------:R-:W-:Y:S02]  /*187f0*/  ISETP.LE.U32.AND P0, PT, R171, UR12, PT ;  /* 0x0000000cab007c0c */ /* 0x000fe4000bf03070 */
[----:B------:R-:W-:Y:S01]  /*18800*/  LOP3.LUT R122, R144, 0xffff, RZ, 0xc0, !PT ;  /* 0x0000ffff907a7812 */ /* 0x000fe200078ec0ff */
[----:B--2---:R-:W-:Y:S10]  /*18810*/  IMAD.WIDE.U32 R42, R29, -0x2daee0ad, RZ ;  /* 0xd2511f531d2a7825 */ /* 0x004ff400078e00ff */
[----:B------:R-:W-:Y:S01]  /*18820*/  @!P0 HADD2 R30, -R64.H0_H0, -RZ.H0_H0 ;  /* 0xa00000ff401e8230 */ /* 0x000fe20000000900 */
[----:B------:R-:W-:Y:S04]  /*18830*/  LOP3.LUT R0, R43, UR11, R44, 0x96, !PT ;  /* 0x0000000b2b007c12 */ /* 0x000fe8000f8e962c */
[----:B------:R2:W-:Y:S01]  /*18840*/  @!P0 STL.S16 [R1+0x2bc], R30 ;  /* 0x0002bc1e01008387 */ /* 0x0005e20000100600 */
[----:B------:R-:W-:Y:S02]  /*18850*/  PRMT R213, R30, 0x7610, R213 ;  /* 0x000076101ed57816 */ /* 0x000fe400000000d5 */
[----:B--2---:R-:W-:Y:S01]  /*18860*/  LOP3.LUT R30, R45, UR17, R132, 0x96, !PT ;  /* 0x000000112d1e7c12 */ /* 0x004fe2000f8e9684 */
[----:B------:R-:W-:Y:S01]  /*18870*/  IMAD.WIDE.U32 R44, R0, -0x326172a9, RZ ;  /* 0xcd9e8d57002c7825 */ /* 0x000fe200078e00ff */
[----:B------:R-:W-:Y:S02]  /*18880*/  LOP3.LUT R132, R40, 0xff, RZ, 0xc0, !PT ;  /* 0x000000ff28847812 */ /* 0x000fe400078ec0ff */
[----:B------:R-:W-:Y:S01]  /*18890*/  LOP3.LUT R40, R201, UR6, R10, 0x96, !PT ;  /* 0x00000006c9287c12 */ /* 0x000fe2000f8e960a */
[----:B------:R-:W-:Y:S05]  /*188a0*/  IMAD.WIDE.U32 R30, R30, -0x326172a9, RZ ;  /* 0xcd9e8d571e1e7825 */ /* 0x000fea00078e00ff */
[----:B------:R-:W-:Y:S02]  /*188b0*/  LOP3.LUT R28, R31, UR16, R184, 0x96, !PT ;  /* 0x000000101f1c7c12 */ /* 0x000fe4000f8e96b8 */
[----:B------:R-:W-:Y:S03]  /*188c0*/  LOP3.LUT R30, R45, UR10, R30, 0x96, !PT ;  /* 0x0000000a2d1e7c12 */ /* 0x000fe6000f8e961e */
[----:B------:R-:W-:Y:S04]  /*188d0*/  IMAD.WIDE.U32 R28, R28, -0x2daee0ad, RZ ;  /* 0xd2511f531c1c7825 */ /* 0x000fe800078e00ff */
[----:B------:R-:W-:Y:S01]  /*188e0*/  IMAD.WIDE.U32 R46, R30, -0x2daee0ad, RZ ;  /* 0xd2511f531e2e7825 */ /* 0x000fe200078e00ff */
[----:B------:R-:W-:Y:S04]  /*188f0*/  LOP3.LUT R29, R29, UR9, R42, 0x96, !PT ;  /* 0x000000091d1d7c12 */ /* 0x000fe8000f8e962a */
[----:B------:R-:W-:Y:S01]  /*18900*/  LOP3.LUT R42, R47, UR8, R28, 0x96, !PT ;  /* 0x000000082f2a7c12 */ /* 0x000fe2000f8e961c */
[----:B------:R-:W-:Y:S04]  /*18910*/  IMAD.WIDE.U32 R28, R29, -0x326172a9, RZ ;  /* 0xcd9e8d571d1c7825 */ /* 0x000fe800078e00ff */
[----:B------:R-:W-:Y:S01]  /*18920*/  IMAD.WIDE.U32 R42, R42, -0x326172a9, RZ ;  /* 0xcd9e8d572a2a7825 */ /* 0x000fe200078e00ff */
[----:B------:R-:W-:Y:S04]  /*18930*/  LOP3.LUT R44, R29, UR23, R44, 0x96, !PT ;  /* 0x000000171d2c7c12 */ /* 0x000fe8000f8e962c */
[----:B------:R-:W-:Y:S02]  /*18940*/  LOP3.LUT R0, R43, UR7, R28, 0x96, !PT ;  /* 0x000000072b007c12 */ /* 0x000fe4000f8e961c */
[----:B------:R-:W-:Y:S02]  /*18950*/  SHF.R.U32.HI R31, RZ, 0x10, R42 ;  /* 0x00000010ff1f7819 */ /* 0x000fe4000001162a */
[C---:B------:R-:W-:Y:S02]  /*18960*/  LOP3.LUT R28, R0.reuse, 0xffff, RZ, 0xc0, !PT ;  /* 0x0000ffff001c7812 */ /* 0x040fe400078ec0ff */
[----:B------:R-:W-:Y:S02]  /*18970*/  LOP3.LUT R29, R0, 0xff, RZ, 0xc0, !PT ;  /* 0x000000ff001d7812 */ /* 0x000fe400078ec0ff */
[----:B------:R-:W-:Y:S02]  /*18980*/  SHF.R.U32.HI R28, RZ, 0x8, R28 ;  /* 0x00000008ff1c7819 */ /* 0x000fe4000001161c */
[C---:B------:R-:W-:Y:S02]  /*18990*/  LOP3.LUT R30, R42.reuse, 0xffff, RZ, 0xc0, !PT ;  /* 0x0000ffff2a1e7812 */ /* 0x040fe400078ec0ff */
[----:B------:R-:W-:Y:S02]  /*189a0*/  PRMT R28, R29, 0x5410, R28 ;  /* 0x000054101d1c7816 */ /* 0x000fe4000000001c */
[--C-:B------:R-:W-:Y:S02]  /*189b0*/  SHF.R.U32.HI R29, RZ, 0x10, R0.reuse ;  /* 0x00000010ff1d7819 */ /* 0x100fe40000011600 */
[----:B------:R-:W-:Y:S02]  /*189c0*/  SHF.R.U32.HI R0, RZ, 0x18, R0 ;  /* 0x00000018ff007819 */ /* 0x000fe40000011600 */
[----:B------:R-:W-:Y:S02]  /*189d0*/  LOP3.LUT R29, R29, 0xff, RZ, 0xc0, !PT ;  /* 0x000000ff1d1d7812 */ /* 0x000fe400078ec0ff */
[----:B------:R-:W-:Y:S02]  /*189e0*/  LOP3.LUT R31, R31, 0xff, RZ, 0xc0, !PT ;  /* 0x000000ff1f1f7812 */ /* 0x000fe400078ec0ff */
[----:B------:R-:W-:Y:S02]  /*189f0*/  PRMT R29, R29, 0x5410, R0 ;  /* 0x000054101d1d7816 */ /* 0x000fe40000000000 */
[----:B------:R-:W-:Y:S02]  /*18a00*/  LOP3.LUT R0, R42, 0xff, RZ, 0xc0, !PT ;  /* 0x000000ff2a007812 */ /* 0x000fe400078ec0ff */
[----:B------:R-:W-:Y:S02]  /*18a10*/  SHF.R.U32.HI R42, RZ, 0x18, R42 ;  /* 0x00000018ff2a7819 */ /* 0x000fe4000001162a */
[----:B------:R-:W-:Y:S02]  /*18a20*/  SHF.R.U32.HI R30, RZ, 0x8, R30 ;  /* 0x00000008ff1e7819 */ /* 0x000fe4000001161e */
[----:B------:R-:W-:Y:S01]  /*18a30*/  PRMT R31, R31, 0x5410, R42 ;  /* 0x000054101f1f7816 */ /* 0x000fe2000000002a */
[----:B------:R-:W-:Y:S01]  /*18a40*/  IMAD.WIDE.U32 R42, R44, -0x2daee0ad, RZ ;  /* 0xd2511f532c2a7825 */ /* 0x000fe200078e00ff */
[----:B------:R-:W-:Y:S02]  /*18a50*/  PRMT R30, R0, 0x5410, R30 ;  /* 0x00005410001e7816 */ /* 0x000fe4000000001e */
[--C-:B------:R-:W-:Y:S02]  /*18a60*/  HSET2.LE.AND R28, R28, R147.reuse, PT ;  /* 0x000000931c1c7233 */ /* 0x100fe40003803000 */
[----:B------:R-:W-:Y:S02]  /*18a70*/  LOP3.LUT R0, R43, UR6, R46, 0x96, !PT ;  /* 0x000000062b007c12 */ /* 0x000fe4000f8e962e */
[--C-:B------:R-:W-:Y:S01]  /*18a80*/  HSET2.LE.AND R30, R30, R147.reuse, PT ;  /* 0x000000931e1e7233 */ /* 0x100fe20003803000 */
[----:B------:R-:W2:Y:S01]  /*18a90*/  LDL.LU.64 R46, [R1+0xa0] ;  /* 0x0000a000012e7983 */ /* 0x000ea20000300a00 */
[C---:B------:R-:W-:Y:S02]  /*18aa0*/  LOP3.LUT R44, R0.reuse, 0xffff, RZ, 0xc0, !PT ;  /* 0x0000ffff002c7812 */ /* 0x040fe400078ec0ff */
[----:B------:R-:W-:Y:S01]  /*18ab0*/  LOP3.LUT R48, R0, 0xff, RZ, 0xc0, !PT ;  /* 0x000000ff00307812 */ /* 0x000fe200078ec0ff */
[----:B------:R-:W3:Y:S01]  /*18ac0*/  LDL.LU.64 R10, [R1+0x450] ;  /* 0x00045000010a7983 */ /* 0x000ee20000300a00 */
[----:B------:R-:W-:Y:S02]  /*18ad0*/  SHF.R.U32.HI R44, RZ, 0x8, R44 ;  /* 0x00000008ff2c7819 */ /* 0x000fe4000001162c */
[----:B------:R-:W-:Y:S02]  /*18ae0*/  SHF.R.U32.HI R45, RZ, 0x10, R0 ;  /* 0x00000010ff2d7819 */ /* 0x000fe40000011600 */
[----:B------:R-:W-:Y:S02]  /*18af0*/  PRMT R48, R48, 0x5410, R44 ;  /* 0x0000541030307816 */ /* 0x000fe4000000002c */
[----:B------:R-:W-:Y:S02]  /*18b00*/  SHF.R.U32.HI R44, RZ, 0x18, R0 ;  /* 0x00000018ff2c7819 */ /* 0x000fe40000011600 */
[----:B------:R-:W-:Y:S02]  /*18b10*/  LOP3.LUT R0, R45, 0xff, RZ, 0xc0, !PT ;  /* 0x000000ff2d007812 */ /* 0x000fe400078ec0ff */
[----:B------:R-:W-:Y:S02]  /*18b20*/  LOP3.LUT R28, R28, R172, RZ, 0xc0, !PT ;  /* 0x000000ac1c1c7212 */ /* 0x000fe400078ec0ff */
[----:B------:R-:W-:Y:S02]  /*18b30*/  PRMT R185, R0, 0x5410, R44 ;  /* 0x0000541000b97816 */ /* 0x000fe4000000002c */
[C---:B------:R-:W-:Y:S02]  /*18b40*/  LOP3.LUT R0, R42.reuse, 0xffff, RZ, 0xc0, !PT ;  /* 0x0000ffff2a007812 */ /* 0x040fe400078ec0ff */
[----:B------:R-:W-:Y:S02]  /*18b50*/  LOP3.LUT R44, R42, 0xff, RZ, 0xc0, !PT ;  /* 0x000000ff2a2c7812 */ /* 0x000fe400078ec0ff */
[----:B------:R-:W-:Y:S02]  /*18b60*/  SHF.R.U32.HI R43, RZ, 0x8, R0 ;  /* 0x00000008ff2b7819 */ /* 0x000fe40000011600 */
[--C-:B------:R-:W-:Y:S02]  /*18b70*/  SHF.R.U32.HI R0, RZ, 0x10, R42.reuse ;  /* 0x00000010ff007819 */ /* 0x100fe4000001162a */
[----:B------:R-:W-:Y:S02]  /*18b80*/  SHF.R.U32.HI R42, RZ, 0x18, R42 ;  /* 0x00000018ff2a7819 */ /* 0x000fe4000001162a */
[----:B------:R-:W-:Y:S02]  /*18b90*/  LOP3.LUT R0, R0, 0xff, RZ, 0xc0, !PT ;  /* 0x000000ff00007812 */ /* 0x000fe400078ec0ff */
[----:B------:R-:W-:Y:S02]  /*18ba0*/  PRMT R184, R44, 0x5410, R43 ;  /* 0x000054102cb87816 */ /* 0x000fe4000000002b */
[----:B------:R-:W-:Y:S02]  /*18bb0*/  PRMT R245, R0, 0x5410, R42 ;  /* 0x0000541000f57816 */ /* 0x000fe4000000002a */
[----:B------:R-:W-:Y:S02]  /*18bc0*/  LOP3.LUT R30, R30, R138, RZ, 0xc0, !PT ;  /* 0x0000008a1e1e7212 */ /* 0x000fe400078ec0ff */
[----:B------:R-:W-:Y:S02]  /*18bd0*/  PRMT R138, R223, 0x7610, R138 ;  /* 0x00007610df8a7816 */ /* 0x000fe4000000008a */
[--C-:B------:R-:W-:Y:S02]  /*18be0*/  HSET2.LE.AND R29, R29, R147.reuse, PT ;  /* 0x000000931d1d7233 */ /* 0x100fe40003803000 */
[--C-:B------:R-:W-:Y:S02]  /*18bf0*/  HSET2.LE.AND R31, R31, R147.reuse, PT ;  /* 0x000000931f1f7233 */ /* 0x100fe40003803000 */
[--C-:B------:R-:W-:Y:S02]  /*18c00*/  HSET2.LE.AND R48, R48, R147.reuse, PT ;  /* 0x0000009330307233 */ /* 0x100fe40003803000 */
[----:B------:R-:W-:Y:S02]  /*18c10*/  LOP3.LUT R29, R29, R128, RZ, 0xc0, !PT ;  /* 0x000000801d1d7212 */ /* 0x000fe400078ec0ff */
[----:B------:R-:W-:Y:S01]  /*18c20*/  LOP3.LUT R31, R31, R129, RZ, 0xc0, !PT ;  /* 0x000000811f1f7212 */ /* 0x000fe200078ec0ff */
[----:B------:R-:W-:Y:S01]  /*18c30*/  IMAD.MOV.U32 R129, RZ, RZ, R175 ;  /* 0x000000ffff817224 */ /* 0x000fe200078e00af */
[----:B------:R-:W-:Y:S02]  /*18c40*/  LOP3.LUT R48, R48, R98, RZ, 0xc0, !PT ;  /* 0x0000006230307212 */ /* 0x000fe400078ec0ff */
[----:B------:R-:W-:Y:S02]  /*18c50*/  PRMT R98, R143, 0x7610, R98 ;  /* 0x000076108f627816 */ /* 0x000fe40000000062 */
[----:B------:R-:W-:Y:S01]  /*18c60*/  PRMT R128, R74, 0x7610, R128 ;  /* 0x000076104a807816 */ /* 0x000fe20000000080 */
[----:B------:R-:W-:Y:S01]  /*18c70*/  IMAD.MOV.U32 R74, RZ, RZ, R222 ;  /* 0x000000ffff4a7224 */ /* 0x000fe200078e00de */
[----:B------:R-:W-:Y:S02]  /*18c80*/  @!P1 PRMT R93, R98, 0x5410, RZ ;  /* 0x00005410625d9816 */ /* 0x000fe400000000ff */
[----:B------:R-:W-:Y:S02]  /*18c90*/  LOP3.LUT R143, R162, 0xff, RZ, 0xc0, !PT ;  /* 0x000000ffa28f7812 */ /* 0x000fe400078ec0ff */
[----:B------:R-:W-:Y:S01]  /*18ca0*/  ISETP.LE.U32.AND P1, PT, R74, UR12, PT ;  /* 0x0000000c4a007c0c */ /* 0x000fe2000bf23070 */
[----:B------:R-:W-:Y:S01]  /*18cb0*/  STG.E.U16 desc[UR20][R176.64+0x82], R93 ;  /* 0x0000825db0007986 */ /* 0x000fe2000c101514 */
[----:B------:R-:W-:Y:S02]  /*18cc0*/  PRMT R74, R92, 0x5410, R91 ;  /* 0x000054105c4a7816 */ /* 0x000fe4000000005b */
[--C-:B------:R-:W-:Y:S02]  /*18cd0*/  SHF.R.U32.HI R175, RZ, 0x10, R162.reuse ;  /* 0x00000010ffaf7819 */ /* 0x100fe400000116a2 */
[----:B------:R-:W-:Y:S02]  /*18ce0*/  SHF.R.U32.HI R162, RZ, 0x18, R162 ;  /* 0x00000018ffa27819 */ /* 0x000fe400000116a2 */
[----:B------:R-:W-:Y:S05]  /*18cf0*/  SHF.R.U32.HI R222, RZ, 0x18, R158 ;  /* 0x00000018ffde7819 */ /* 0x000fea000001169e */
[----:B------:R-:W-:Y:S02]  /*18d00*/  @!P1 PRMT R91, R128, 0x5410, RZ ;  /* 0x00005410805b9816 */ /* 0x000fe400000000ff */
[----:B------:R-:W-:Y:S03]  /*18d10*/  ISETP.LE.U32.AND P1, PT, R249, UR12, PT ;  /* 0x0000000cf9007c0c */ /* 0x000fe6000bf23070 */
[----:B------:R4:W-:Y:S02]  /*18d20*/  STG.E.U16 desc[UR20][R178.64+0x82], R91 ;  /* 0x0000825bb2007986 */ /* 0x0009e4000c101514 */
[----:B----4-:R-:W-:Y:S02]  /*18d30*/  PRMT R91, R88, 0x5410, R87 ;  /* 0x00005410585b7816 */ /* 0x010fe40000000057 */
[----:B--2---:R-:W-:Y:S02]  /*18d40*/  LOP3.LUT R0, R9, UR7, R46, 0x96, !PT ;  /* 0x0000000709007c12 */ /* 0x004fe4000f8e962e */
[----:B------:R-:W-:Y:S02]  /*18d50*/  LOP3.LUT R46, R8, 0xffff, RZ, 0xc0, !PT ;  /* 0x0000ffff082e7812 */ /* 0x000fe400078ec0ff */
[--C-:B------:R-:W-:Y:S02]  /*18d60*/  SHF.R.U32.HI R45, RZ, 0x10, R0.reuse ;  /* 0x00000010ff2d7819 */ /* 0x100fe40000011600 */
[C---:B------:R-:W-:Y:S02]  /*18d70*/  LOP3.LUT R41, R0.reuse, 0xffff, RZ, 0xc0, !PT ;  /* 0x0000ffff00297812 */ /* 0x040fe400078ec0ff */
[----:B------:R-:W-:Y:S02]  /*18d80*/  LOP3.LUT R44, R0, 0xff, RZ, 0xc0, !PT ;  /* 0x000000ff002c7812 */ /* 0x000fe400078ec0ff */
[----:B------:R-:W-:Y:S02]  /*18d90*/  SHF.R.U32.HI R0, RZ, 0x18, R0 ;  /* 0x00000018ff007819 */ /* 0x000fe40000011600 */
[----:B------:R-:W-:Y:S02]  /*18da0*/  LOP3.LUT R45, R45, 0xff, RZ, 0xc0, !PT ;  /* 0x000000ff2d2d7812 */ /* 0x000fe400078ec0ff */
[----:B------:R-:W-:Y:S02]  /*18db0*/  SHF.R.U32.HI R46, RZ, 0x8, R46 ;  /* 0x00000008ff2e7819 */ /* 0x000fe4000001162e */
[----:B------:R-:W-:Y:S02]  /*18dc0*/  PRMT R45, R45, 0x5410, R0 ;  /* 0x000054102d2d7816 */ /* 0x000fe40000000000 */
[----:B------:R-:W-:Y:S02]  /*18dd0*/  LOP3.LUT R0, R8, 0xff, RZ, 0xc0, !PT ;  /* 0x000000ff08007812 */ /* 0x000fe400078ec0ff */
[----:B------:R-:W-:Y:S02]  /*18de0*/  SHF.R.U32.HI R47, RZ, 0x10, R8 ;  /* 0x00000010ff2f7819 */ /* 0x000fe40000011608 */
[----:B------:R-:W-:Y:S02]  /*18df0*/  PRMT R46, R0, 0x5410, R46 ;  /* 0x00005410002e7816 */ /* 0x000fe4000000002e */
[----:B------:R-:W-:Y:S02]  /*18e00*/  SHF.R.U32.HI R0, RZ, 0x18, R8 ;  /* 0x00000018ff007819 */ /* 0x000fe40000011608 */
[----:B------:R-:W-:Y:S01]  /*18e10*/  LOP3.LUT R47, R47, 0xff, RZ, 0xc0, !PT ;  /* 0x000000ff2f2f7812 */ /* 0x000fe200078ec0ff */
[----:B------:R-:W3:Y:S01]  /*18e20*/  LDL.LU.64 R8, [R1+0x448] ;  /* 0x0004480001087983 */ /* 0x000ee20000300a00 */
[----:B------:R-:W-:Y:S02]  /*18e30*/  SHF.R.U32.HI R41, RZ, 0x8, R41 ;  /* 0x00000008ff297819 */ /* 0x000fe40000011629 */
[----:B------:R-:W-:Y:S02]  /*18e40*/  PRMT R47, R47, 0x5410, R0 ;  /* 0x000054102f2f7816 */ /* 0x000fe40000000000 */
[----:B------:R-:W-:Y:S02]  /*18e50*/  LOP3.LUT R0, R40, 0xffff, RZ, 0xc0, !PT ;  /* 0x0000ffff28007812 */ /* 0x000fe400078ec0ff */
[----:B------:R-:W-:Y:S02]  /*18e60*/  PRMT R44, R44, 0x5410, R41 ;  /* 0x000054102c2c7816 */ /* 0x000fe40000000029 */
[----:B------:R-:W-:Y:S02]  /*18e70*/  LOP3.LUT R41, R40, 0xff, RZ, 0xc0, !PT ;  /* 0x000000ff28297812 */ /* 0x000fe400078ec0ff */
[----:B------:R-:W-:Y:S02]  /*18e80*/  SHF.R.U32.HI R0, RZ, 0x8, R0 ;  /* 0x00000008ff007819 */ /* 0x000fe40000011600 */
[--C-:B------:R-:W-:Y:S02]  /*18e90*/  HSET2.LE.AND R44, R44, R147.reuse, PT ;  /* 0x000000932c2c7233 */ /* 0x100fe40003803000 */
[----:B------:R-:W-:Y:S02]  /*18ea0*/  PRMT R148, R41, 0x5410, R0 ;  /* 0x0000541029947816 */ /* 0x000fe40000000000 */
[--C-:B------:R-:W-:Y:S02]  /*18eb0*/  SHF.R.U32.HI R0, RZ, 0x10, R40.reuse ;  /* 0x00000010ff007819 */ /* 0x100fe40000011628 */
[----:B------:R-:W-:Y:S02]  /*18ec0*/  SHF.R.U32.HI R40, RZ, 0x18, R40 ;  /* 0x00000018ff287819 */ /* 0x000fe40000011628 */
[----:B------:R-:W-:Y:S02]  /*18ed0*/  LOP3.LUT R0, R0, 0xff, RZ, 0xc0, !PT ;  /* 0x000000ff00007812 */ /* 0x000fe400078ec0ff */
[----:B------:R-:W-:Y:S02]  /*18ee0*/  SHF.R.U32.HI R41, RZ, 0x10, R158 ;  /* 0x00000010ff297819 */ /* 0x000fe4000001169e */
[----:B------:R-:W-:Y:S02]  /*18ef0*/  PRMT R172, R0, 0x5410, R40 ;  /* 0x0000541000ac7816 */ /* 0x000fe40000000028 */
[C---:B------:R-:W-:Y:S02]  /*18f00*/  LOP3.LUT R0, R200.reuse, 0xffff, RZ, 0xc0, !PT ;  /* 0x0000ffffc8007812 */ /* 0x040fe400078ec0ff */
[----:B------:R-:W-:Y:S02]  /*18f10*/  LOP3.LUT R40, R200, 0xff, RZ, 0xc0, !PT ;  /* 0x000000ffc8287812 */ /* 0x000fe400078ec0ff */
[----:B------:R-:W-:Y:S02]  /*18f20*/  SHF.R.U32.HI R0, RZ, 0x8, R0 ;  /* 0x00000008ff007819 */ /* 0x000fe40000011600 */
[----:B------:R-:W-:Y:S02]  /*18f30*/  LOP3.LUT R223, R41, 0xff, RZ, 0xc0, !PT ;  /* 0x000000ff29df7812 */ /* 0x000fe400078ec0ff */
[----:B------:R-:W-:Y:S02]  /*18f40*/  PRMT R149, R40, 0x5410, R0 ;  /* 0x0000541028957816 */ /* 0x000fe40000000000 */
[----:B------:R-:W-:Y:S02]  /*18f50*/  SHF.R.U32.HI R40, RZ, 0x10, R160 ;  /* 0x00000010ff287819 */ /* 0x000fe400000116a0 */
[--C-:B------:R-:W-:Y:S02]  /*18f60*/  SHF.R.U32.HI R0, RZ, 0x10, R200.reuse ;  /* 0x00000010ff007819 */ /* 0x100fe400000116c8 */
[----:B------:R-:W-:Y:S02]  /*18f70*/  LOP3.LUT R40, R40, 0xff, RZ, 0xc0, !PT ;  /* 0x000000ff28287812 */ /* 0x000fe400078ec0ff */
[----:B------:R-:W-:Y:S02]  /*18f80*/  SHF.R.U32.HI R200, RZ, 0x18, R200 ;  /* 0x00000018ffc87819 */ /* 0x000fe400000116c8 */
[----:B------:R-:W-:Y:S02]  /*18f90*/  ISETP.LE.U32.AND P3, PT, R40, UR12, PT ;  /* 0x0000000c28007c0c */ /* 0x000fe4000bf63070 */
[----:B------:R-:W-:Y:S02]  /*18fa0*/  LOP3.LUT R40, R160, 0xff, RZ, 0xc0, !PT ;  /* 0x000000ffa0287812 */ /* 0x000fe400078ec0ff */
[----:B------:R-:W-:Y:S02]  /*18fb0*/  LOP3.LUT R0, R0, 0xff, RZ, 0xc0, !PT ;  /* 0x000000ff00007812 */ /* 0x000fe400078ec0ff */
[----:B------:R-:W-:Y:S02]  /*18fc0*/  ISETP.LE.U32.AND P5, PT, R40, UR12, PT ;  /* 0x0000000c28007c0c */ /* 0x000fe4000bfa3070 */
[----:B------:R-:W-:Y:S01]  /*18fd0*/  PRMT R200, R0, 0x5410, R200 ;  /* 0x0000541000c87816 */ /* 0x000fe200000000c8 */
[----:B------:R-:W2:Y:S01]  /*18fe0*/  LDSM.16.MT88.4 R40, [R212+0x4000] ;  /* 0x00400000d428783b */ /* 0x000ea20000004200 */
[----:B------:R-:W-:Y:S02]  /*18ff0*/  SHF.R.U32.HI R0, RZ, 0x18, R160 ;  /* 0x00000018ff007819 */ /* 0x000fe400000116a0 */
[--C-:B------:R-:W-:Y:S02]  /*19000*/  HSET2.LE.AND R45, R45, R147.reuse, PT ;  /* 0x000000932d2d7233 */ /* 0x100fe40003803000 */
[----:B------:R-:W-:Y:S02]  /*19010*/  ISETP.LE.U32.AND P2, PT, R0, UR12, PT ;  /* 0x0000000c00007c0c */ /* 0x000fe4000bf43070 */
[----:B------:R-:W-:Y:S02]  /*19020*/  LOP3.LUT R0, R160, 0xffff, RZ, 0xc0, !PT ;  /* 0x0000ffffa0007812 */ /* 0x000fe400078ec0ff */
[--C-:B------:R-:W-:Y:S02]  /*19030*/  HSET2.LE.AND R46, R46, R147.reuse, PT ;  /* 0x000000932e2e7233 */ /* 0x100fe40003803000 */
[--C-:B------:R-:W-:Y:S02]  /*19040*/  HSET2.LE.AND R47, R47, R147.reuse, PT ;  /* 0x000000932f2f7233 */ /* 0x100fe40003803000 */
[----:B------:R-:W-:Y:S02]  /*19050*/  SHF.R.U32.HI R0, RZ, 0x8, R0 ;  /* 0x00000008ff007819 */ /* 0x000fe40000011600 */
[----:B------:R-:W-:Y:S02]  /*19060*/  LOP3.LUT R44, R44, R140, RZ, 0xc0, !PT ;  /* 0x0000008c2c2c7212 */ /* 0x000fe400078ec0ff */
[----:B------:R-:W-:Y:S02]  /*19070*/  LOP3.LUT R45, R45, R141, RZ, 0xc0, !PT ;  /* 0x0000008d2d2d7212 */ /* 0x000fe400078ec0ff */
[----:B------:R-:W-:Y:S02]  /*19080*/  LOP3.LUT R46, R46, R117, RZ, 0xc0, !PT ;  /* 0x000000752e2e7212 */ /* 0x000fe400078ec0ff */
[----:B------:R-:W-:Y:S02]  /*19090*/  LOP3.LUT R47, R47, R103, RZ, 0xc0, !PT ;  /* 0x000000672f2f7212 */ /* 0x000fe400078ec0ff */
[----:B------:R-:W-:Y:S02]  /*190a0*/  LOP3.LUT R0, R0, 0xffff, RZ, 0xc0, !PT ;  /* 0x0000ffff00007812 */ /* 0x000fe400078ec0ff */
[----:B------:R-:W-:Y:S02]  /*190b0*/  IADD3 R103, P0, R176, -0x100, RZ ;  /* 0xffffff00b0677810 */ /* 0x000fe40007f1e0ff */
[----:B------:R-:W-:Y:S02]  /*190c0*/  ISETP.LE.U32.AND P4, PT, R0, UR12, PT ;  /* 0x0000000c00007c0c */ /* 0x000fe4000bf83070 */
[----:B------:R-:W-:Y:S01]  /*190d0*/  LOP3.LUT R141, R167, UR7, R146, 0x96, !PT ;  /* 0x00000007a78d7c12 */ /* 0x000fe2000f8e9692 */
[----:B------:R-:W4:Y:S01]  /*190e0*/  LDL.S16 R0, [R1+0x1c4] ;  /* 0x0001c40001007983 */ /* 0x000f220000100600 */
[----:B------:R-:W-:Y:S02]  /*190f0*/  IADD3.X R252, R177, -0x1, RZ, P0, !PT ;  /* 0xffffffffb1fc7810 */ /* 0x000fe400007fe4ff */
[----:B------:R-:W-:Y:S02]  /*19100*/  ISETP.LE.U32.AND P0, PT, R129, UR12, PT ;  /* 0x0000000c81007c0c */ /* 0x000fe4000bf03070 */
[----:B------:R-:W-:Y:S02]  /*19110*/  LOP3.LUT R140, R165, UR7, R244, 0x96, !PT ;  /* 0x00000007a58c7c12 */ /* 0x000fe4000f8e96f4 */
[C---:B------:R-:W-:Y:S02]  /*19120*/  LOP3.LUT R165, R164.reuse, 0xffff, RZ, 0xc0, !PT ;  /* 0x0000ffffa4a57812 */ /* 0x040fe400078ec0ff */
[--C-:B------:R-:W-:Y:S01]  /*19130*/  SHF.R.U32.HI R201, RZ, 0x10, R164.reuse ;  /* 0x00000010ffc97819 */ /* 0x100fe200000116a4 */
[-C--:B--2---:R-:W-:Y:S05]  /*19140*/  HMMA.16816.F32 R4, R28, R40.reuse, R4 ;  /* 0x000000281c04723c */ /* 0x084fea0000001804 */
[----:B------:R-:W-:Y:S02]  /*19150*/  LOP3.LUT R244, R164, 0xff, RZ, 0xc0, !PT ;  /* 0x000000ffa4f47812 */ /* 0x000fe400078ec0ff */
[----:B------:R-:W-:Y:S02]  /*19160*/  @!P0 PRMT R92, R138, 0x5410, RZ ;  /* 0x000054108a5c8816 */ /* 0x000fe400000000ff */
[----:B------:R-:W-:Y:S02]  /*19170*/  ISETP.LE.U32.AND P0, PT, R250, UR12, PT ;  /* 0x0000000cfa007c0c */ /* 0x000fe4000bf03070 */
[----:B------:R-:W-:Y:S01]  /*19180*/  SHF.R.U32.HI R164, RZ, 0x18, R164 ;  /* 0x00000018ffa47819 */ /* 0x000fe200000116a4 */
[----:B------:R2:W-:Y:S01]  /*19190*/  STG.E.U16 desc[UR20][R178.64+0x80], R92 ;  /* 0x0000805cb2007986 */ /* 0x0005e2000c101514 */
[----:B------:R-:W-:Y:S02]  /*191a0*/  LOP3.LUT R167, R166, 0xffff, RZ, 0xc0, !PT ;  /* 0x0000ffffa6a77812 */ /* 0x000fe400078ec0ff */
[----:B--2---:R-:W-:Y:S01]  /*191b0*/  PRMT R92, R90, 0x5410, R89 ;  /* 0x000054105a5c7816 */ /* 0x004fe20000000059 */
[C---:B---3--:R-:W-:Y:S01]  /*191c0*/  HMMA.16816.F32 R8, R44.reuse, R40, R8 ;  /* 0x000000282c08723c */ /* 0x048fe20000001808 */
[----:B------:R-:W2:Y:S04]  /*191d0*/  LDL.S16 R40, [R1+0x1cc] ;  /* 0x0001cc0001287983 */ /* 0x000ea80000100600 */
[----:B------:R-:W3:Y:S04]  /*191e0*/  LDL.S16 R41, [R1+0x1c8] ;  /* 0x0001c80001297983 */ /* 0x000ee80000100600 */
[----:B------:R1:W-:Y:S04]  /*191f0*/  STL [R1+0x98], R103 ;  /* 0x0000986701007387 */ /* 0x0003e80000100800 */
[----:B------:R-:W3:Y:S04]  /*19200*/  LDL.S16 R146, [R1+0x1d8] ;  /* 0x0001d80001927983 */ /* 0x000ee80000100600 */
[----:B------:R-:W3:Y:S04]  /*19210*/  LDL.S16 R117, [R1+0x1f4] ;  /* 0x0001f40001757983 */ /* 0x000ee80000100600 */
[----:B------:R-:W3:Y:S04]  /*19220*/  LDL.S16 R144, [R1+0x1f0] ;  /* 0x0001f00001907983 */ /* 0x000ee80000100600 */
[----:B-1----:R-:W3:Y:S04]  /*19230*/  LDL.S16 R103, [R1+0x1d4] ;  /* 0x0001d40001677983 */ /* 0x002ee80000100600 */
[----:B------:R-:W3:Y:S04]  /*19240*/  LDL.LU R145, [R1+0x30] ;  /* 0x0000300001917983 */ /* 0x000ee80000300800 */
[----:B------:R-:W3:Y:S04]  /*19250*/  LDL.LU R98, [R1+0x14] ;  /* 0x0000140001627983 */ /* 0x000ee80000300800 */
[----:B------:R-:W3:Y:S04]  /*19260*/  LDL.S16 R93, [R1+0x1d0] ;  /* 0x0001d000015d7983 */ /* 0x000ee80000100600 */
[----:B------:R-:W3:Y:S04]  /*19270*/  LDL.S16 R129, [R1+0x1e8] ;  /* 0x0001e80001817983 */ /* 0x000ee80000100600 */
[----:B------:R-:W3:Y:S04]  /*19280*/  LDL.S16 R138, [R1+0x1fc] ;  /* 0x0001fc00018a7983 */ /* 0x000ee80000100600 */
[----:B------:R-:W3:Y:S01]  /*19290*/  LDL.LU R128, [R1+0x28] ;  /* 0x0000280001807983 */ /* 0x000ee20000300800 */
[----:B--2---:R-:W-:Y:S02]  /*192a0*/  @!P1 PRMT R89, R40, 0x5410, RZ ;  /* 0x0000541028599816 */ /* 0x004fe400000000ff */
[----:B------:R-:W-:Y:S03]  /*192b0*/  ISETP.LE.U32.AND P1, PT, R241, UR12, PT ;  /* 0x0000000cf1007c0c */ /* 0x000fe6000bf23070 */
[----:B------:R1:W-:Y:S10]  /*192c0*/  STG.E.U16 desc[UR20][R182.64+0x80], R89 ;  /* 0x00008059b6007986 */ /* 0x0003f4000c101514 */
[----:B----4-:R-:W-:Y:S02]  /*192d0*/  @!P1 PRMT R87, R0, 0x5410, RZ ;  /* 0x0000541000579816 */ /* 0x010fe400000000ff */
[----:B------:R-:W-:Y:S02]  /*192e0*/  ISETP.LE.U32.AND P1, PT, R237, UR12, PT ;  /* 0x0000000ced007c0c */ /* 0x000fe4000bf23070 */
[----:B------:R-:W-:Y:S02]  /*192f0*/  LOP3.LUT R0, R121, 0xff, RZ, 0xc0, !PT ;  /* 0x000000ff79007812 */ /* 0x000fe400078ec0ff */
[----:B-1----:R-:W-:Y:S02]  /*19300*/  PRMT R89, R86, 0x5410, R85 ;  /* 0x0000541056597816 */ /* 0x002fe40000000055 */
[----:B---3--:R-:W-:Y:S02]  /*19310*/  @!P0 PRMT R90, R93, 0x5410, RZ ;  /* 0x000054105d5a8816 */ /* 0x008fe400000000ff */
[----:B------:R-:W-:Y:S02]  /*19320*/  ISETP.LE.U32.AND P0, PT, R247, UR12, PT ;  /* 0x0000000cf7007c0c */ /* 0x000fe4000bf03070 */
[----:B------:R-:W-:Y:S01]  /*19330*/  PRMT R93, R107, 0x5410, R108 ;  /* 0x000054106b5d7816 */ /* 0x000fe2000000006c */
[----:B------:R1:W-:Y:S04]  /*19340*/  STG.E.U16 desc[UR20][R182.64+0x7e], R90 ;  /* 0x00007e5ab6007986 */ /* 0x0003e8000c101514 */
[----:B------:R2:W-:Y:S06]  /*19350*/  STG.E.U16 desc[UR20][R180.64+0x82], R87 ;  /* 0x00008257b4007986 */ /* 0x0005ec000c101514 */
[----:B------:R-:W-:Y:S02]  /*19360*/  @!P0 PRMT R88, R41, 0x5410, RZ ;  /* 0x0000541029588816 */ /* 0x000fe400000000ff */
[----:B------:R-:W-:Y:S03]  /*19370*/  ISETP.LE.U32.AND P0, PT, R240, UR12, PT ;  /* 0x0000000cf0007c0c */ /* 0x000fe6000bf03070 */
[----:B------:R3:W-:Y:S01]  /*19380*/  STG.E.U16 desc[UR20][R180.64+0x80], R88 ;  /* 0x00008058b4007986 */ /* 0x0007e2000c101514 */
[----:B-1----:R-:W-:Y:S09]  /*19390*/  PRMT R90, R84, 0x5410, R83 ;  /* 0x00005410545a7816 */ /* 0x002ff20000000053 */
[----:B------:R-:W-:Y:S02]  /*193a0*/  @!P0 PRMT R84, R146, 0x5410, RZ ;  /* 0x0000541092548816 */ /* 0x000fe400000000ff */
[----:B------:R-:W-:Y:S02]  /*193b0*/  ISETP.LE.U32.AND P0, PT, R239, UR12, PT ;  /* 0x0000000cef007c0c */ /* 0x000fe4000bf03070 */
[----:B------:R-:W-:Y:S01]  /*193c0*/  @!P1 PRMT R83, R103, 0x5410, RZ ;  /* 0x0000541067539816 */ /* 0x000fe200000000ff */
[----:B------:R1:W-:Y:S01]  /*193d0*/  STG.E.U16 desc[UR20][R176.64+0x90], R84 ;  /* 0x00009054b0007986 */ /* 0x0003e2000c101514 */
[----:B------:R-:W-:Y:S02]  /*193e0*/  ISETP.LE.U32.AND P1, PT, R238, UR12, PT ;  /* 0x0000000cee007c0c */ /* 0x000fe4000bf23070 */
[----:B--2---:R-:W-:Y:S01]  /*193f0*/  PRMT R87, R62, 0x5410, R61 ;  /* 0x000054103e577816 */ /* 0x004fe2000000003d */
[----:B------:R2:W-:Y:S01]  /*19400*/  STG.E.U16 desc[UR20][R176.64+0x92], R83 ;  /* 0x00009253b0007986 */ /* 0x0005e2000c101514 */
[----:B------:R-:W-:Y:S02]  /*19410*/  PRMT R103, R75, 0x5410, R73 ;  /* 0x000054104b677816 */ /* 0x000fe40000000049 */
[----:B------:R-:W-:Y:S02]  /*19420*/  PRMT R146, R70, 0x5410, R68 ;  /* 0x0000541046927816 */ /* 0x000fe40000000044 */
[----:B---3--:R-:W-:Y:S02]  /*19430*/  PRMT R88, R82, 0x5410, R81 ;  /* 0x0000541052587816 */ /* 0x008fe40000000051 */
[----:B------:R-:W-:Y:S02]  /*19440*/  @!P0 PRMT R86, R117, 0x5410, RZ ;  /* 0x0000541075568816 */ /* 0x000fe400000000ff */
[----:B------:R-:W-:Y:S02]  /*19450*/  ISETP.LE.U32.AND P0, PT, R145, UR12, PT ;  /* 0x0000000c91007c0c */ /* 0x000fe4000bf03070 */
[----:B------:R-:W-:Y:S01]  /*19460*/  @!P1 PRMT R85, R144, 0x5410, RZ ;  /* 0x0000541090559816 */ /* 0x000fe200000000ff */
[----:B------:R3:W-:Y:S01]  /*19470*/  STG.E.U16 desc[UR20][R178.64+0x90], R86 ;  /* 0x00009056b2007986 */ /* 0x0007e2000c101514 */
[----:B------:R-:W-:Y:S02]  /*19480*/  ISETP.LE.U32.AND P1, PT, R98, UR12, PT ;  /* 0x0000000c62007c0c */ /* 0x000fe4000bf23070 */
[----:B------:R-:W-:Y:S01]  /*19490*/  PRMT R117, R97, 0x5410, R100 ;  /* 0x0000541061757816 */ /* 0x000fe20000000064 */
[----:B------:R4:W-:Y:S01]  /*194a0*/  STG.E.U16 desc[UR20][R178.64+0x92], R85 ;  /* 0x00009255b2007986 */ /* 0x0009e2000c101514 */
[----:B------:R-:W-:Y:S02]  /*194b0*/  PRMT R98, R104, 0x5410, R101 ;  /* 0x0000541068627816 */ /* 0x000fe40000000065 */
[----:B------:R-:W-:Y:S02]  /*194c0*/  PRMT R145, R67, 0x5410, R66 ;  /* 0x0000541043917816 */ /* 0x000fe40000000042 */
[----:B------:R-:W-:Y:S02]  /*194d0*/  @!P6 PRMT R66, R16, 0x5410, RZ ;  /* 0x000054101042e816 */ /* 0x000fe400000000ff */
[----:B------:R-:W-:Y:S02]  /*194e0*/  @!P0 PRMT R82, R129, 0x5410, RZ ;  /* 0x0000541081528816 */ /* 0x000fe400000000ff */
[----:B------:R-:W-:Y:S02]  /*194f0*/  ISETP.LE.U32.AND P0, PT, R128, UR12, PT ;  /* 0x0000000c80007c0c */ /* 0x000fe4000bf03070 */
[----:B------:R-:W-:Y:S01]  /*19500*/  @!P1 PRMT R81, R138, 0x5410, RZ ;  /* 0x000054108a519816 */ /* 0x000fe200000000ff */
[----:B------:R4:W-:Y:S01]  /*19510*/  STG.E.U16 desc[UR20][R182.64+0x8e], R82 ;  /* 0x00008e52b6007986 */ /* 0x0009e2000c101514 */
[----:B------:R-:W-:Y:S02]  /*19520*/  ISETP.LE.U32.AND P1, PT, R248, UR12, PT ;  /* 0x0000000cf8007c0c */ /* 0x000fe4000bf23070 */
[----:B-1----:R-:W-:Y:S01]  /*19530*/  PRMT R84, R80, 0x5410, R63 ;  /* 0x0000541050547816 */ /* 0x002fe2000000003f */
[----:B------:R-:W4:Y:S01]  /*19540*/  LDL.LU R248, [R1+0x444] ;  /* 0x0004440001f87983 */ /* 0x000f220000300800 */
[----:B--2---:R-:W-:Y:S02]  /*19550*/  PRMT R83, R60, 0x5410, R59 ;  /* 0x000054103c537816 */ /* 0x004fe4000000003b */
[----:B------:R-:W-:Y:S01]  /*19560*/  PRMT R128, R78, 0x5410, R96 ;  /* 0x000054104e807816 */ /* 0x000fe20000000060 */
[----:B------:R1:W-:Y:S01]  /*19570*/  STG.E.U16 desc[UR20][R182.64+0x90], R81 ;  /* 0x00009051b6007986 */ /* 0x0003e2000c101514 */
[----:B------:R-:W-:Y:S02]  /*19580*/  PRMT R138, R106, 0x5410, R105 ;  /* 0x000054106a8a7816 */ /* 0x000fe40000000069 */
[----:B------:R-:W-:Y:S02]  /*19590*/  @!P0 PRMT R62, R142, 0x5410, RZ ;  /* 0x000054108e3e8816 */ /* 0x000fe400000000ff */
[----:B------:R-:W-:Y:S01]  /*195a0*/  ISETP.LE.U32.AND P0, PT, R236, UR12, PT ;  /* 0x0000000cec007c0c */ /* 0x000fe2000bf03070 */
[----:B------:R-:W2:Y:S01]  /*195b0*/  LDL.LU R142, [R1+0x440] ;  /* 0x00044000018e7983 */ /* 0x000ea20000300800 */
[----:B------:R-:W-:Y:S02]  /*195c0*/  @!P1 PRMT R61, R113, 0x5410, RZ ;  /* 0x00005410713d9816 */ /* 0x000fe400000000ff */
[----:B------:R-:W-:Y:S01]  /*195d0*/  ISETP.LE.U32.AND P1, PT, R235, UR12, PT ;  /* 0x0000000ceb007c0c */ /* 0x000fe2000bf23070 */
[----:B------:R-:W2:Y:S01]  /*195e0*/  LDL.LU R113, [R1+0x43c] ;  /* 0x00043c0001717983 */ /* 0x000ea20000300800 */
[----:B---3--:R-:W-:Y:S02]  /*195f0*/  PRMT R86, R56, 0x5410, R55 ;  /* 0x0000541038567816 */ /* 0x008fe40000000037 */
[----:B----4-:R-:W-:Y:S01]  /*19600*/  PRMT R85, R58, 0x5410, R57 ;  /* 0x000054103a557816 */ /* 0x010fe20000000039 */
[----:B------:R3:W-:Y:S01]  /*19610*/  STG.E.U16 desc[UR20][R180.64+0x90], R62 ;  /* 0x0000903eb4007986 */ /* 0x0007e2000c101514 */
[----:B------:R-:W-:Y:S02]  /*19620*/  PRMT R129, R72, 0x5410, R71 ;  /* 0x0000541048817816 */ /* 0x000fe40000000047 */
[----:B------:R-:W-:Y:S01]  /*19630*/  ISETP.LE.U32.AND P6, PT, R187, UR12, PT ;  /* 0x0000000cbb007c0c */ /* 0x000fe2000bfc3070 */
[----:B------:R4:W-:Y:S01]  /*19640*/  STG.E.U16 desc[UR20][R180.64+0x92], R61 ;  /* 0x0000923db4007986 */ /* 0x0009e2000c101514 */
[----:B------:R-:W-:Y:S02]  /*19650*/  @!P0 PRMT R80, R116, 0x5410, RZ ;  /* 0x0000541074508816 */ /* 0x000fe400000000ff */
[----:B------:R-:W-:Y:S01]  /*19660*/  ISETP.LE.U32.AND P0, PT, R234, UR12, PT ;  /* 0x0000000cea007c0c */ /* 0x000fe2000bf03070 */
[----:B------:R-:W2:Y:S01]  /*19670*/  LDL.LU R116, [R1+0x438] ;  /* 0x0004380001747983 */ /* 0x000ea20000300800 */
[----:B------:R-:W-:Y:S02]  /*19680*/  @!P1 PRMT R63, R112, 0x5410, RZ ;  /* 0x00005410703f9816 */ /* 0x000fe400000000ff */
[----:B------:R-:W-:Y:S01]  /*19690*/  ISETP.LE.U32.AND P1, PT, R232, UR12, PT ;  /* 0x0000000ce8007c0c */ /* 0x000fe2000bf23070 */
[----:B------:R-:W2:Y:S01]  /*196a0*/  LDL.LU R112, [R1+0x434] ;  /* 0x0004340001707983 */ /* 0x000ea20000300800 */
[----:B------:R-:W-:Y:S02]  /*196b0*/  PRMT R82, R54, 0x5410, R53 ;  /* 0x0000541036527816 */ /* 0x000fe40000000035 */
[----:B-1----:R-:W-:Y:S01]  /*196c0*/  PRMT R81, R52, 0x5410, R51 ;  /* 0x0000541034517816 */ /* 0x002fe20000000033 */
[----:B------:R1:W-:Y:S01]  /*196d0*/  STG.E.U16 desc[UR20][R176.64+0xa0], R80 ;  /* 0x0000a050b0007986 */ /* 0x0003e2000c101514 */
[----:B------:R-:W-:Y:S02]  /*196e0*/  PRMT R144, R65, 0x5410, R64 ;  /* 0x0000541041907816 */ /* 0x000fe40000000040 */
[----:B------:R-:W-:Y:S01]  /*196f0*/  @!P6 PRMT R65, R32, 0x5410, RZ ;  /* 0x000054102041e816 */ /* 0x000fe200000000ff */
[----:B------:R1:W-:Y:S01]  /*19700*/  STG.E.U16 desc[UR20][R176.64+0xa2], R63 ;  /* 0x0000a23fb0007986 */ /* 0x0003e2000c101514 */
        /* <DEDUP_REMOVED lines=9> */
[----:B------:R-:W-:Y:S03]  /*197a0*/  ISETP.LE.U32.AND P6, PT, R223, UR12, PT ;  /* 0x0000000cdf007c0c */ /* 0x000fe6000bfc3070 */
[----:B------:R-:W-:Y:S01]  /*197b0*/  @!P0 PRMT R56, R153, 0x5410, RZ ;  /* 0x0000541099388816 */ /* 0x000fe200000000ff */
[----:B------:R4:W-:Y:S01]  /*197c0*/  STG.E.U16 desc[UR20][R178.64+0xa2], R59 ;  /* 0x0000a23bb2007986 */ /* 0x0009e2000c101514 */
[----:B------:R-:W-:Y:S02]  /*197d0*/  ISETP.LE.U32.AND P0, PT, R231, UR12, PT ;  /* 0x0000000ce7007c0c */ /* 0x000fe4000bf03070 */
[----:B------:R-:W-:Y:S01]  /*197e0*/  @!P1 PRMT R55, R130, 0x5410, RZ ;  /* 0x0000541082379816 */ /* 0x000fe200000000ff */
[----:B------:R-:W2:Y:S01]  /*197f0*/  LDL.LU R153, [R1+0x428] ;  /* 0x0004280001997983 */ /* 0x000ea20000300800 */
[----:B------:R-:W-:Y:S02]  /*19800*/  ISETP.LE.U32.AND P1, PT, R229, UR12, PT ;  /* 0x0000000ce5007c0c */ /* 0x000fe4000bf23070 */
[----:B-1----:R-:W-:Y:S01]  /*19810*/  PRMT R80, R76, 0x5410, R77 ;  /* 0x000054104c507816 */ /* 0x002fe2000000004d */
[----:B------:R-:W2:Y:S01]  /*19820*/  LDL.LU R130, [R1+0x424] ;  /* 0x0004240001827983 */ /* 0x000ea20000300800 */
[----:B------:R-:W-:Y:S03]  /*19830*/  PRMT R63, R69, 0x5410, R79 ;  /* 0x00005410453f7816 */ /* 0x000fe6000000004f */
[----:B------:R1:W-:Y:S02]  /*19840*/  STG.E.U16 desc[UR20][R182.64+0x9e], R56 ;  /* 0x00009e38b6007986 */ /* 0x0003e4000c101514 */
[----:B------:R-:W-:Y:S02]  /*19850*/  @!P0 PRMT R58, R136, 0x5410, RZ ;  /* 0x00005410883a8816 */ /* 0x000fe400000000ff */
[----:B------:R-:W-:Y:S01]  /*19860*/  ISETP.LE.U32.AND P0, PT, R228, UR12, PT ;  /* 0x0000000ce4007c0c */ /* 0x000fe2000bf03070 */
[----:B------:R-:W2:Y:S01]  /*19870*/  LDL.LU R136, [R1+0x420] ;  /* 0x0004200001887983 */ /* 0x000ea20000300800 */
[----:B------:R-:W-:Y:S02]  /*19880*/  @!P1 PRMT R57, R150, 0x5410, RZ ;  /* 0x0000541096399816 */ /* 0x000fe400000000ff */
[----:B------:R-:W-:Y:S01]  /*19890*/  ISETP.LE.U32.AND P1, PT, R211, UR12, PT ;  /* 0x0000000cd3007c0c */ /* 0x000fe2000bf23070 */
[----:B------:R-:W2:Y:S01]  /*198a0*/  LDL.LU R150, [R1+0x41c] ;  /* 0x00041c0001967983 */ /* 0x000ea20000300800 */
[----:B---3--:R-:W-:Y:S03]  /*198b0*/  PRMT R60, R110, 0x5410, R109 ;  /* 0x000054106e3c7816 */ /* 0x008fe6000000006d */
[----:B------:R-:W-:Y:S01]  /*198c0*/  STG.E.U16 desc[UR20][R182.64+0xa0], R55 ;  /* 0x0000a037b6007986 */ /* 0x000fe2000c101514 */
[--C-:B----4-:R-:W-:Y:S03]  /*198d0*/  HSET2.LE.AND R59, R200, R147.reuse, PT ;  /* 0x00000093c83b7233 */ /* 0x110fe60003803000 */
[----:B------:R-:W-:Y:S01]  /*198e0*/  @!P0 PRMT R54, R151, 0x5410, RZ ;  /* 0x0000541097368816 */ /* 0x000fe200000000ff */
[----:B------:R3:W-:Y:S01]  /*198f0*/  STG.E.U16 desc[UR20][R180.64+0xa0], R58 ;  /* 0x0000a03ab4007986 */ /* 0x0007e2000c101514 */
[----:B------:R-:W-:Y:S02]  /*19900*/  ISETP.LE.U32.AND P0, PT, R227, UR12, PT ;  /* 0x0000000ce3007c0c */ /* 0x000fe4000bf03070 */
[----:B------:R-:W-:Y:S01]  /*19910*/  @!P1 PRMT R53, R131, 0x5410, RZ ;  /* 0x0000541083359816 */ /* 0x000fe200000000ff */
[----:B------:R-:W4:Y:S01]  /*19920*/  LDL.LU R151, [R1+0x418] ;  /* 0x0004180001977983 */ /* 0x000f220000300800 */
[----:B------:R-:W-:Y:S03]  /*19930*/  ISETP.LE.U32.AND P1, PT, R226, UR12, PT ;  /* 0x0000000ce2007c0c */ /* 0x000fe6000bf23070 */
[----:B------:R-:W4:Y:S01]  /*19940*/  LDL.LU R131, [R1+0x414] ;  /* 0x0004140001837983 */ /* 0x000f220000300800 */
[--C-:B-1----:R-:W-:Y:S03]  /*19950*/  HSET2.LE.AND R56, R148, R147.reuse, PT ;  /* 0x0000009394387233 */ /* 0x102fe60003803000 */
[----:B------:R1:W-:Y:S02]  /*19960*/  STG.E.U16 desc[UR20][R180.64+0xa2], R57 ;  /* 0x0000a239b4007986 */ /* 0x0003e4000c101514 */
[----:B------:R-:W-:Y:S02]  /*19970*/  @!P0 PRMT R52, R125, 0x5410, RZ ;  /* 0x000054107d348816 */ /* 0x000fe400000000ff */
[----:B------:R-:W-:Y:S01]  /*19980*/  ISETP.LE.U32.AND P0, PT, R210, UR12, PT ;  /* 0x0000000cd2007c0c */ /* 0x000fe2000bf03070 */
[----:B------:R-:W4:Y:S01]  /*19990*/  LDL.LU R125, [R1+0x410] ;  /* 0x00041000017d7983 */ /* 0x000f220000300800 */
[----:B------:R-:W-:Y:S02]  /*199a0*/  @!P1 PRMT R51, R120, 0x5410, RZ ;  /* 0x0000541078339816 */ /* 0x000fe400000000ff */
[----:B------:R-:W-:Y:S01]  /*199b0*/  ISETP.LE.U32.AND P1, PT, R209, UR12, PT ;  /* 0x0000000cd1007c0c */ /* 0x000fe2000bf23070 */
[----:B------:R-:W4:Y:S04]  /*199c0*/  LDL.LU R120, [R1+0x40c] ;  /* 0x00040c0001787983 */ /* 0x000f280000300800 */
[----:B------:R-:W-:Y:S01]  /*199d0*/  STG.E.U16 desc[UR20][R176.64+0xb0], R54 ;  /* 0x0000b036b0007986 */ /* 0x000fe2000c101514 */
[--C-:B---3--:R-:W-:Y:S03]  /*199e0*/  HSET2.LE.AND R58, R149, R147.reuse, PT ;  /* 0x00000093953a7233 */ /* 0x108fe60003803000 */
[----:B------:R-:W-:Y:S01]  /*199f0*/  @!P0 PRMT R50, R115, 0x5410, RZ ;  /* 0x0000541073328816 */ /* 0x000fe200000000ff */
[----:B------:R-:W-:Y:S01]  /*19a00*/  STG.E.U16 desc[UR20][R176.64+0xb2], R53 ;  /* 0x0000b235b0007986 */ /* 0x000fe2000c101514 */
[----:B------:R-:W-:Y:S02]  /*19a10*/  ISETP.LE.U32.AND P0, PT, R207, UR12, PT ;  /* 0x0000000ccf007c0c */ /* 0x000fe4000bf03070 */
[----:B------:R-:W-:Y:S01]  /*19a20*/  @!P1 PRMT R49, R114, 0x5410, RZ ;  /* 0x0000541072319816 */ /* 0x000fe200000000ff */
[----:B------:R-:W3:Y:S01]  /*19a30*/  LDL.LU R115, [R1+0x408] ;  /* 0x0004080001737983 */ /* 0x000ee20000300800 */
[----:B------:R-:W-:Y:S03]  /*19a40*/  ISETP.LE.U32.AND P1, PT, R206, UR12, PT ;  /* 0x0000000cce007c0c */ /* 0x000fe6000bf23070 */
[----:B------:R-:W4:Y:S01]  /*19a50*/  LDL.LU R114, [R1+0x404] ;  /* 0x0004040001727983 */ /* 0x000f220000300800 */
[--C-:B-1----:R-:W-:Y:S02]  /*19a60*/  HSET2.LE.AND R57, R172, R147.reuse, PT ;  /* 0x00000093ac397233 */ /* 0x102fe40003803000 */
[----:B------:R-:W-:Y:S01]  /*19a70*/  LOP3.LUT R172, R166, 0xff, RZ, 0xc0, !PT ;  /* 0x000000ffa6ac7812 */ /* 0x000fe200078ec0ff */
[----:B------:R-:W-:Y:S02]  /*19a80*/  STG.E.U16 desc[UR20][R178.64+0xb0], R52 ;  /* 0x0000b034b2007986 */ /* 0x000fe4000c101514 */
[----:B------:R-:W-:Y:S02]  /*19a90*/  @!P0 PRMT R3, R99, 0x5410, RZ ;  /* 0x0000541063038816 */ /* 0x000fe400000000ff */
[----:B------:R-:W-:Y:S01]  /*19aa0*/  ISETP.LE.U32.AND P0, PT, R208, UR12, PT ;  /* 0x0000000cd0007c0c */ /* 0x000fe2000bf03070 */
[----:B------:R-:W4:Y:S01]  /*19ab0*/  LDL.LU R99, [R1+0x400] ;  /* 0x0004000001637983 */ /* 0x000f220000300800 */
[----:B------:R-:W-:Y:S02]  /*19ac0*/  @!P1 PRMT R2, R95, 0x5410, RZ ;  /* 0x000054105f029816 */ /* 0x000fe400000000ff */
[----:B------:R-:W-:Y:S01]  /*19ad0*/  ISETP.LE.U32.AND P1, PT, R205, UR12, PT ;  /* 0x0000000ccd007c0c */ /* 0x000fe2000bf23070 */
[----:B------:R-:W4:Y:S04]  /*19ae0*/  LDL.LU R95, [R1+0x3fc] ;  /* 0x0003fc00015f7983 */ /* 0x000f280000300800 */
[----:B------:R-:W-:Y:S04]  /*19af0*/  LDSM.16.MT88.4 R52, [R212+0x4400] ;  /* 0x00440000d434783b */ /* 0x000fe80000004200 */
[----:B------:R-:W-:Y:S01]  /*19b00*/  @!P0 PRMT R76, R111, 0x5410, RZ ;  /* 0x000054106f4c8816 */ /* 0x000fe200000000ff */
[----:B------:R1:W-:Y:S01]  /*19b10*/  STG.E.U16 desc[UR20][R178.64+0xb2], R51 ;  /* 0x0000b233b2007986 */ /* 0x0003e2000c101514 */
[----:B------:R-:W-:Y:S02]  /*19b20*/  ISETP.LE.U32.AND P0, PT, R202, UR12, PT ;  /* 0x0000000cca007c0c */ /* 0x000fe4000bf03070 */
[----:B------:R-:W-:Y:S01]  /*19b30*/  @!P1 PRMT R77, R102, 0x5410, RZ ;  /* 0x00005410664d9816 */ /* 0x000fe200000000ff */
[----:B------:R-:W4:Y:S01]  /*19b40*/  LDL.LU R111, [R1+0x3f8] ;  /* 0x0003f800016f7983 */ /* 0x000f220000300800 */
[----:B------:R-:W-:Y:S03]  /*19b50*/  ISETP.LE.U32.AND P1, PT, R204, UR12, PT ;  /* 0x0000000ccc007c0c */ /* 0x000fe6000bf23070 */
[----:B------:R-:W4:Y:S04]  /*19b60*/  LDL.LU R102, [R1+0x3f4] ;  /* 0x0003f40001667983 */ /* 0x000f280000300800 */
[----:B------:R1:W-:Y:S02]  /*19b70*/  STG.E.U16 desc[UR20][R182.64+0xae], R50 ;  /* 0x0000ae32b6007986 */ /* 0x0003e4000c101514 */
[----:B------:R-:W-:Y:S02]  /*19b80*/  @!P0 PRMT R69, R94, 0x5410, RZ ;  /* 0x000054105e458816 */ /* 0x000fe400000000ff */
[----:B------:R-:W-:Y:S01]  /*19b90*/  ISETP.LE.U32.AND P0, PT, R203, UR12, PT ;  /* 0x0000000ccb007c0c */ /* 0x000fe2000bf03070 */
[----:B------:R-:W4:Y:S01]  /*19ba0*/  LDL.LU R94, [R1+0x3f0] ;  /* 0x0003f000015e7983 */ /* 0x000f220000300800 */
[----:B------:R-:W-:Y:S02]  /*19bb0*/  @!P1 PRMT R79, R27, 0x5410, RZ ;  /* 0x000054101b4f9816 */ /* 0x000fe400000000ff */
[----:B------:R-:W-:Y:S01]  /*19bc0*/  ISETP.LE.U32.AND P1, PT, R198, UR12, PT ;  /* 0x0000000cc6007c0c */ /* 0x000fe2000bf23070 */
[----:B------:R-:W4:Y:S04]  /*19bd0*/  LDL.LU R27, [R1+0x3ec] ;  /* 0x0003ec00011b7983 */ /* 0x000f280000300800 */
[----:B------:R1:W-:Y:S02]  /*19be0*/  STG.E.U16 desc[UR20][R182.64+0xb0], R49 ;  /* 0x0000b031b6007986 */ /* 0x0003e4000c101514 */
[--C-:B-1----:R-:W-:Y:S02]  /*19bf0*/  HSET2.LE.AND R51, R245, R147.reuse, PT ;  /* 0x00000093f5337233 */ /* 0x102fe40003803000 */
[----:B------:R-:W-:Y:S01]  /*19c00*/  @!P0 PRMT R78, R26, 0x5410, RZ ;  /* 0x000054101a4e8816 */ /* 0x000fe200000000ff */
[----:B------:R1:W-:Y:S01]  /*19c10*/  STG.E.U16 desc[UR20][R180.64+0xb2], R2 ;  /* 0x0000b202b4007986 */ /* 0x0003e2000c101514 */
[----:B------:R-:W-:Y:S02]  /*19c20*/  ISETP.LE.U32.AND P0, PT, R199, UR12, PT ;  /* 0x0000000cc7007c0c */ /* 0x000fe4000bf03070 */
[----:B------:R-:W-:Y:S01]  /*19c30*/  @!P1 PRMT R96, R23, 0x5410, RZ ;  /* 0x0000541017609816 */ /* 0x000fe200000000ff */
[----:B------:R-:W4:Y:S01]  /*19c40*/  LDL.LU R26, [R1+0x3e8] ;  /* 0x0003e800011a7983 */ /* 0x000f220000300800 */
[----:B------:R-:W-:Y:S03]  /*19c50*/  ISETP.LE.U32.AND P1, PT, R196, UR12, PT ;  /* 0x0000000cc4007c0c */ /* 0x000fe6000bf23070 */
[----:B------:R-:W4:Y:S01]  /*19c60*/  LDL.LU R23, [R1+0x3e4] ;  /* 0x0003e40001177983 */ /* 0x000f220000300800 */
[--C-:B------:R-:W-:Y:S03]  /*19c70*/  HSET2.LE.AND R50, R184, R147.reuse, PT ;  /* 0x00000093b8327233 */ /* 0x100fe60003803000 */
[----:B------:R1:W-:Y:S02]  /*19c80*/  STG.E.U16 desc[UR20][R180.64+0xb0], R3 ;  /* 0x0000b003b4007986 */ /* 0x0003e4000c101514 */
[----:B------:R-:W-:Y:S02]  /*19c90*/  @!P0 PRMT R97, R22, 0x5410, RZ ;  /* 0x0000541016618816 */ /* 0x000fe400000000ff */
[----:B------:R-:W-:Y:S01]  /*19ca0*/  ISETP.LE.U32.AND P0, PT, R197, UR12, PT ;  /* 0x0000000cc5007c0c */ /* 0x000fe2000bf03070 */
[----:B------:R-:W4:Y:S01]  /*19cb0*/  LDL.LU R22, [R1+0x3e0] ;  /* 0x0003e00001167983 */ /* 0x000f220000300800 */
[----:B------:R-:W-:Y:S02]  /*19cc0*/  @!P1 PRMT R100, R15, 0x5410, RZ ;  /* 0x000054100f649816 */ /* 0x000fe400000000ff */
[----:B------:R-:W-:Y:S01]  /*19cd0*/  ISETP.LE.U32.AND P1, PT, R193, UR12, PT ;  /* 0x0000000cc1007c0c */ /* 0x000fe2000bf23070 */
[----:B------:R-:W4:Y:S01]  /*19ce0*/  LDL.LU R15, [R1+0x3dc] ;  /* 0x0003dc00010f7983 */ /* 0x000f220000300800 */
[--C-:B------:R-:W-:Y:S03]  /*19cf0*/  HSET2.LE.AND R49, R185, R147.reuse, PT ;  /* 0x00000093b9317233 */ /* 0x100fe60003803000 */
[----:B------:R-:W-:Y:S01]  /*19d00*/  STG.E.U16 desc[UR20][R176.64+0xc0], R76 ;  /* 0x0000c04cb0007986 */ /* 0x000fe2000c101514 */
[----:B-1----:R-:W-:Y:S03]  /*19d10*/  SHF.R.U32.HI R2, RZ, 0x8, R246 ;  /* 0x00000008ff027819 */ /* 0x002fe600000116f6 */
[----:B------:R-:W-:Y:S01]  /*19d20*/  @!P0 PRMT R107, R14, 0x5410, RZ ;  /* 0x000054100e6b8816 */ /* 0x000fe200000000ff */
[----:B------:R-:W-:Y:S01]  /*19d30*/  STG.E.U16 desc[UR20][R176.64+0xc2], R77 ;  /* 0x0000c24db0007986 */ /* 0x000fe2000c101514 */
[----:B------:R-:W-:Y:S02]  /*19d40*/  ISETP.LE.U32.AND P0, PT, R195, UR12, PT ;  /* 0x0000000cc3007c0c */ /* 0x000fe4000bf03070 */
[----:B------:R-:W-:Y:S01]  /*19d50*/  @!P1 PRMT R108, R25, 0x5410, RZ ;  /* 0x00005410196c9816 */ /* 0x000fe200000000ff */
[----:B------:R-:W4:Y:S01]  /*19d60*/  LDL.LU R14, [R1+0x3d8] ;  /* 0x0003d800010e7983 */ /* 0x000f220000300800 */
[----:B------:R-:W-:Y:S03]  /*19d70*/  ISETP.LE.U32.AND P1, PT, R194, UR12, PT ;  /* 0x0000000cc2007c0c */ /* 0x000fe6000bf23070 */
[----:B------:R-:W4:Y:S01]  /*19d80*/  LDL.LU R25, [R1+0x3d4] ;  /* 0x0003d40001197983 */ /* 0x000f220000300800 */
[----:B------:R-:W-:Y:S03]  /*19d90*/  LOP3.LUT R3, R201, 0xff, RZ, 0xc0, !PT ;  /* 0x000000ffc9037812 */ /* 0x000fe600078ec0ff */
[----:B------:R-:W-:Y:S02]  /*19da0*/  STG.E.U16 desc[UR20][R178.64+0xc0], R69 ;  /* 0x0000c045b2007986 */ /* 0x000fe4000c101514 */
[----:B------:R-:W-:Y:S02]  /*19db0*/  @!P0 PRMT R110, R24, 0x5410, RZ ;  /* 0x00005410186e8816 */ /* 0x000fe400000000ff */
[----:B------:R-:W-:Y:S01]  /*19dc0*/  ISETP.LE.U32.AND P0, PT, R20, UR12, PT ;  /* 0x0000000c14007c0c */ /* 0x000fe2000bf03070 */
[----:B------:R-:W4:Y:S01]  /*19dd0*/  LDL.LU R24, [R1+0x3d0] ;  /* 0x0003d00001187983 */ /* 0x000f220000300800 */
[----:B------:R-:W-:Y:S02]  /*19de0*/  @!P1 PRMT R109, R21, 0x5410, RZ ;  /* 0x00005410156d9816 */ /* 0x000fe400000000ff */
[----:B------:R-:W-:Y:S01]  /*19df0*/  ISETP.LE.U32.AND P1, PT, R243, UR12, PT ;  /* 0x0000000cf3007c0c */ /* 0x000fe2000bf23070 */
[----:B------:R-:W4:Y:S04]  /*19e00*/  LDL.LU R21, [R1+0x3cc] ;  /* 0x0003cc0001157983 */ /* 0x000f280000300800 */
[----:B------:R-:W4:Y:S04]  /*19e10*/  LDL.LU R20, [R1+0x3c8] ;  /* 0x0003c80001147983 */ /* 0x000f280000300800 */
[----:B------:R-:W-:Y:S01]  /*19e20*/  @!P0 PRMT R75, R13, 0x5410, RZ ;  /* 0x000054100d4b8816 */ /* 0x000fe200000000ff */
[----:B------:R-:W-:Y:S01]  /*19e30*/  STG.E.U16 desc[UR20][R178.64+0xc2], R79 ;  /* 0x0000c24fb2007986 */ /* 0x000fe2000c101514 */
[----:B------:R-:W-:Y:S02]  /*19e40*/  ISETP.LE.U32.AND P0, PT, R251, UR12, PT ;  /* 0x0000000cfb007c0c */ /* 0x000fe4000bf03070 */
[----:B------:R-:W-:Y:S01]  /*19e50*/  @!P1 PRMT R73, R12, 0x5410, RZ ;  /* 0x000054100c499816 */ /* 0x000fe200000000ff */
[----:B------:R-:W4:Y:S01]  /*19e60*/  LDL.LU R13, [R1+0x3c4] ;  /* 0x0003c400010d7983 */ /* 0x000f220000300800 */
[----:B------:R-:W-:Y:S03]  /*19e70*/  ISETP.LE.U32.AND P1, PT, R39, UR12, PT ;  /* 0x0000000c27007c0c */ /* 0x000fe6000bf23070 */
[----:B------:R-:W4:Y:S04]  /*19e80*/  LDL.LU R12, [R1+0x3c0] ;  /* 0x0003c000010c7983 */ /* 0x000f280000300800 */
[----:B------:R-:W4:Y:S02]  /*19e90*/  LDL.LU R39, [R1+0x3bc] ;  /* 0x0003bc0001277983 */ /* 0x000f240000300800 */
[----:B------:R-:W-:Y:S02]  /*19ea0*/  @!P0 PRMT R104, R38, 0x5410, RZ ;  /* 0x0000541026688816 */ /* 0x000fe400000000ff */
[----:B------:R-:W-:Y:S01]  /*19eb0*/  ISETP.LE.U32.AND P0, PT, R192, UR12, PT ;  /* 0x0000000cc0007c0c */ /* 0x000fe2000bf03070 */
[----:B------:R-:W4:Y:S01]  /*19ec0*/  LDL.LU R38, [R1+0x3b8] ;  /* 0x0003b80001267983 */ /* 0x000f220000300800 */
[----:B------:R-:W-:Y:S02]  /*19ed0*/  @!P1 PRMT R101, R35, 0x5410, RZ ;  /* 0x0000541023659816 */ /* 0x000fe400000000ff */
[----:B------:R-:W-:Y:S01]  /*19ee0*/  ISETP.LE.U32.AND P1, PT, R188, UR12, PT ;  /* 0x0000000cbc007c0c */ /* 0x000fe2000bf23070 */
[----:B------:R-:W4:Y:S04]  /*19ef0*/  LDL.LU R35, [R1+0x3b4] ;  /* 0x0003b40001237983 */ /* 0x000f280000300800 */
[----:B------:R-:W-:Y:S04]  /*19f00*/  STG.E.U16 desc[UR20][R182.64+0xbe], R78 ;  /* 0x0000be4eb6007986 */ /* 0x000fe8000c101514 */
[----:B------:R-:W-:Y:S01]  /*19f10*/  @!P0 PRMT R106, R34, 0x5410, RZ ;  /* 0x00005410226a8816 */ /* 0x000fe200000000ff */
[----:B------:R-:W-:Y:S01]  /*19f20*/  STG.E.U16 desc[UR20][R182.64+0xc0], R96 ;  /* 0x0000c060b6007986 */ /* 0x000fe2000c101514 */
[----:B------:R-:W-:Y:S02]  /*19f30*/  ISETP.LE.U32.AND P0, PT, R190, UR12, PT ;  /* 0x0000000cbe007c0c */ /* 0x000fe4000bf03070 */
[----:B------:R-:W-:Y:S01]  /*19f40*/  @!P1 PRMT R105, R19, 0x5410, RZ ;  /* 0x0000541013699816 */ /* 0x000fe200000000ff */
[----:B------:R-:W4:Y:S01]  /*19f50*/  LDL.LU R34, [R1+0x3b0] ;  /* 0x0003b00001227983 */ /* 0x000f220000300800 */
[----:B------:R-:W-:Y:S03]  /*19f60*/  ISETP.LE.U32.AND P1, PT, R191, UR12, PT ;  /* 0x0000000cbf007c0c */ /* 0x000fe6000bf23070 */
[----:B------:R-:W4:Y:S04]  /*19f70*/  LDL.LU R19, [R1+0x3ac] ;  /* 0x0003ac0001137983 */ /* 0x000f280000300800 */
[----:B------:R-:W-:Y:S02]  /*19f80*/  STG.E.U16 desc[UR20][R180.64+0xc0], R97 ;  /* 0x0000c061b4007986 */ /* 0x000fe4000c101514 */
[----:B------:R-:W-:Y:S02]  /*19f90*/  @!P0 PRMT R72, R18, 0x5410, RZ ;  /* 0x0000541012488816 */ /* 0x000fe400000000ff */
[----:B------:R-:W-:Y:S01]  /*19fa0*/  ISETP.LE.U32.AND P0, PT, R189, UR12, PT ;  /* 0x0000000cbd007c0c */ /* 0x000fe2000bf03070 */
[----:B------:R-:W4:Y:S01]  /*19fb0*/  LDL.LU R18, [R1+0x3a8] ;  /* 0x0003a80001127983 */ /* 0x000f220000300800 */
[----:B------:R-:W-:Y:S02]  /*19fc0*/  @!P1 PRMT R71, R37, 0x5410, RZ ;  /* 0x0000541025479816 */ /* 0x000fe400000000ff */
[----:B------:R-:W-:Y:S01]  /*19fd0*/  LOP3.LUT P1, RZ, R224, 0x8000000, RZ, 0xc0, !PT ;  /* 0x08000000e0ff7812 */ /* 0x000fe2000782c0ff */
[----:B------:R-:W4:Y:S04]  /*19fe0*/  LDL.LU R37, [R1+0x3a4] ;  /* 0x0003a40001257983 */ /* 0x000f280000300800 */
[----:B------:R-:W-:Y:S04]  /*19ff0*/  STG.E.U16 desc[UR20][R180.64+0xc2], R100 ;  /* 0x0000c264b4007986 */ /* 0x000fe8000c101514 */
[----:B------:R-:W-:Y:S01]  /*1a000*/  @!P0 PRMT R70, R36, 0x5410, RZ ;  /* 0x0000541024468816 */ /* 0x000fe200000000ff */
[----:B------:R-:W-:Y:S01]  /*1a010*/  STG.E.U16 desc[UR20][R176.64+0xd0], R107 ;  /* 0x0000d06bb0007986 */ /* 0x000fe2000c101514 */
[----:B------:R-:W-:Y:S02]  /*1a020*/  ISETP.LE.U32.AND P0, PT, R173, UR12, PT ;  /* 0x0000000cad007c0c */ /* 0x000fe4000bf03070 */
[----:B------:R-:W-:Y:S01]  /*1a030*/  @!P1 PRMT R68, R33, 0x5410, RZ ;  /* 0x0000541021449816 */ /* 0x000fe200000000ff */
[----:B------:R-:W4:Y:S01]  /*1a040*/  LDL.LU R36, [R1+0x3a0] ;  /* 0x0003a00001247983 */ /* 0x000f220000300800 */
[----:B------:R-:W-:Y:S03]  /*1a050*/  LOP3.LUT P1, RZ, R224, 0x4000000, RZ, 0xc0, !PT ;  /* 0x04000000e0ff7812 */ /* 0x000fe6000782c0ff */
[----:B------:R-:W4:Y:S04]  /*1a060*/  LDL.LU R33, [R1+0x39c] ;  /* 0x00039c0001217983 */ /* 0x000f280000300800 */
[----:B------:R-:W-:Y:S02]  /*1a070*/  STG.E.U16 desc[UR20][R176.64+0xd2], R108 ;  /* 0x0000d26cb0007986 */ /* 0x000fe4000c101514 */
[----:B------:R-:W-:Y:S02]  /*1a080*/  @!P0 PRMT R67, R17, 0x5410, RZ ;  /* 0x0000541011438816 */ /* 0x000fe400000000ff */
[----:B------:R-:W-:Y:S01]  /*1a090*/  ISETP.LE.U32.AND P0, PT, R171, UR12, PT ;  /* 0x0000000cab007c0c */ /* 0x000fe2000bf03070 */
[----:B------:R-:W4:Y:S01]  /*1a0a0*/  LDL.LU R17, [R1+0x398] ;  /* 0x0003980001117983 */ /* 0x000f220000300800 */
[--C-:B------:R-:W-:Y:S02]  /*1a0b0*/  SHF.R.U32.HI R171, RZ, 0x10, R166.reuse ;  /* 0x00000010ffab7819 */ /* 0x100fe400000116a6 */
[----:B------:R-:W-:Y:S01]  /*1a0c0*/  SHF.R.U32.HI R166, RZ, 0x18, R166 ;  /* 0x00000018ffa67819 */ /* 0x000fe200000116a6 */
[----:B------:R-:W4:Y:S04]  /*1a0d0*/  LDL.LU R16, [R1+0x394] ;  /* 0x0003940001107983 */ /* 0x000f280000300800 */
[----:B------:R-:W4:Y:S04]  /*1a0e0*/  LDL.LU R32, [R1+0x390] ;  /* 0x0003900001207983 */ /* 0x000f280000300800 */
[----:B------:R-:W-:Y:S01]  /*1a0f0*/  @!P0 PRMT R64, R213, 0x5410, RZ ;  /* 0x00005410d5408816 */ /* 0x000fe200000000ff */
[----:B------:R-:W-:Y:S01]  /*1a100*/  STG.E.U16 desc[UR20][R178.64+0xd0], R110 ;  /* 0x0000d06eb2007986 */ /* 0x000fe2000c101514 */
[----:B------:R-:W-:Y:S03]  /*1a110*/  ISETP.LE.U32.AND P0, PT, R222, UR12, PT ;  /* 0x0000000cde007c0c */ /* 0x000fe6000bf03070 */
[----:B------:R-:W4:Y:S04]  /*1a120*/  LDL.LU R213, [R1+0x38c] ;  /* 0x00038c0001d57983 */ /* 0x000f280000300800 */
[----:B------:R-:W4:Y:S04]  /*1a130*/  LDL.LU.64 R240, [R1+0x40] ;  /* 0x0000400001f07983 */ /* 0x000f280000300a00 */
[----:B------:R1:W4:Y:S04]  /*1a140*/  LDL.LU R121, [R1+0x388] ;  /* 0x0003880001797983 */ /* 0x0003280000300800 */
        /* <DEDUP_REMOVED lines=15> */
[----:B---3--:R-:W-:Y:S02]  /*1a240*/  LOP3.LUT R59, R59, R115, RZ, 0xc0, !PT ;  /* 0x000000733b3b7212 */ /* 0x008fe400078ec0ff */
[----:B--2---:R-:W-:Y:S02]  /*1a250*/  LOP3.LUT R115, R150, 0xff, RZ, 0xc0, !PT ;  /* 0x000000ff96737812 */ /* 0x004fe400078ec0ff */
[----:B----4-:R-:W-:Y:S02]  /*1a260*/  LOP3.LUT R58, R58, R114, RZ, 0xc0, !PT ;  /* 0x000000723a3a7212 */ /* 0x010fe400078ec0ff */
[----:B------:R-:W-:Y:S02]  /*1a270*/  SHF.R.U32.HI R114, RZ, 0x10, R152 ;  /* 0x00000010ff727819 */ /* 0x000fe40000011698 */
[----:B------:R-:W-:Y:S02]  /*1a280*/  LOP3.LUT R51, R51, R99, RZ, 0xc0, !PT ;  /* 0x0000006333337212 */ /* 0x000fe400078ec0ff */
[----:B------:R-:W-:Y:S02]  /*1a290*/  LOP3.LUT R99, R150, 0xffff, RZ, 0xc0, !PT ;  /* 0x0000ffff96637812 */ /* 0x000fe400078ec0ff */
[----:B------:R-:W-:Y:S02]  /*1a2a0*/  LOP3.LUT R50, R50, R95, RZ, 0xc0, !PT ;  /* 0x0000005f32327212 */ /* 0x000fe400078ec0ff */
[----:B------:R-:W-:Y:S02]  /*1a2b0*/  LOP3.LUT R57, R57, R111, RZ, 0xc0, !PT ;  /* 0x0000006f39397212 */ /* 0x000fe400078ec0ff */
[----:B------:R-:W-:Y:S02]  /*1a2c0*/  LOP3.LUT R111, R159, UR6, R242, 0x96, !PT ;  /* 0x000000069f6f7c12 */ /* 0x000fe4000f8e96f2 */
[----:B------:R-:W-:Y:S02]  /*1a2d0*/  LOP3.LUT R56, R56, R102, RZ, 0xc0, !PT ;  /* 0x0000006638387212 */ /* 0x000fe400078ec0ff */
[--C-:B------:R-:W-:Y:S02]  /*1a2e0*/  SHF.R.U32.HI R102, RZ, 0x10, R150.reuse ;  /* 0x00000010ff667819 */ /* 0x100fe40000011696 */
[----:B------:R-:W-:Y:S02]  /*1a2f0*/  SHF.R.U32.HI R150, RZ, 0x18, R150 ;  /* 0x00000018ff967819 */ /* 0x000fe40000011696 */
[----:B------:R-:W-:Y:S02]  /*1a300*/  LOP3.LUT R49, R49, R94, RZ, 0xc0, !PT ;  /* 0x0000005e31317212 */ /* 0x000fe400078ec0ff */
[----:B------:R-:W-:Y:S02]  /*1a310*/  PRMT R94, R3, 0x5410, R164 ;  /* 0x00005410035e7816 */ /* 0x000fe400000000a4 */
[----:B------:R-:W-:Y:S04]  /*1a320*/  LOP3.LUT R3, R119, 0xff, RZ, 0xc0, !PT ;  /* 0x000000ff77037812 */ /* 0x000fe800078ec0ff */
[----:B------:R-:W-:Y:S02]  /*1a330*/  PRMT R149, R3, 0x5410, R137 ;  /* 0x0000541003957816 */ /* 0x000fe40000000089 */
[----:B------:R-:W-:Y:S01]  /*1a340*/  LOP3.LUT R3, R169, 0xffff, RZ, 0xc0, !PT ;  /* 0x0000ffffa9037812 */ /* 0x000fe200078ec0ff */
[-C--:B------:R-:W-:Y:S06]  /*1a350*/  HMMA.16816.F32 R16, R44, R42.reuse, R16 ;  /* 0x0000002a2c10723c */ /* 0x080fec0000001810 */
[C---:B------:R-:W-:Y:S01]  /*1a360*/  HMMA.16816.F32 R12, R28.reuse, R42, R12 ;  /* 0x0000002a1c0c723c */ /* 0x040fe2000000180c */
[----:B------:R-:W2:Y:S05]  /*1a370*/  LDSM.16.MT88.4 R40, [R213+0x4000] ;  /* 0x00400000d528783b */ /* 0x000eaa0000004200 */
[-C--:B--2---:R-:W-:Y:S06]  /*1a380*/  HMMA.16816.F32 R20, R28, R40.reuse, R20 ;  /* 0x000000281c14723c */ /* 0x084fec0000001814 */
[C---:B------:R-:W-:Y:S06]  /*1a390*/  HMMA.16816.F32 R32, R44.reuse, R40, R32 ;  /* 0x000000282c20723c */ /* 0x040fec0000001820 */
[-C--:B------:R-:W-:Y:S01]  /*1a3a0*/  HMMA.16816.F32 R36, R44, R42.reuse, R36 ;  /* 0x0000002a2c24723c */ /* 0x080fe20000001824 */
[----:B------:R-:W2:Y:S05]  /*1a3b0*/  LDSM.16.MT88.4 R44, [R213+0x4400] ;  /* 0x00440000d52c783b */ /* 0x000eaa0000004200 */
[----:B------:R-:W-:Y:S01]  /*1a3c0*/  HMMA.16816.F32 R24, R28, R42, R24 ;  /* 0x0000002a1c18723c */ /* 0x000fe20000001818 */
[----:B------:R-:W3:Y:S05]  /*1a3d0*/  LDSM.16.MT88.4 R40, [R212+0x4800] ;  /* 0x00480000d428783b */ /* 0x000eea0000004200 */
[-C--:B------:R-:W-:Y:S05]  /*1a3e0*/  HMMA.16816.F32 R4, R48, R52.reuse, R4 ;  /* 0x000000343004723c */ /* 0x080fea0000001804 */
[----:B------:R-:W-:Y:S01]  /*1a3f0*/  SHF.R.U32.HI R28, RZ, 0x8, R165 ;  /* 0x00000008ff1c7819 */ /* 0x000fe200000116a5 */
[C---:B------:R-:W-:Y:S05]  /*1a400*/  HMMA.16816.F32 R8, R56.reuse, R52, R8 ;  /* 0x000000343808723c */ /* 0x040fea0000001808 */
[----:B------:R-:W-:Y:S01]  /*1a410*/  PRMT R95, R244, 0x5410, R28 ;  /* 0x00005410f45f7816 */ /* 0x000fe2000000001c */
[-C--:B------:R-:W-:Y:S05]  /*1a420*/  HMMA.16816.F32 R16, R56, R54.reuse, R16 ;  /* 0x000000363810723c */ /* 0x080fea0000001810 */
[----:B------:R-:W-:Y:S01]  /*1a430*/  PRMT R53, R124, 0x5410, R2 ;  /* 0x000054107c357816 */ /* 0x000fe20000000002 */
[C---:B------:R-:W-:Y:S01]  /*1a440*/  HMMA.16816.F32 R12, R48.reuse, R54, R12 ;  /* 0x00000036300c723c */ /* 0x040fe2000000180c */
[----:B------:R-:W4:Y:S04]  /*1a450*/  LDL.LU R124, [R1+0x384] ;  /* 0x00038400017c7983 */ /* 0x000f280000300800 */
[----:B------:R-:W-:Y:S02]  /*1a460*/  PRMT R52, R0, 0x5410, R123 ;  /* 0x0000541000347816 */ /* 0x000fe4000000007b */
[----:B------:R-:W-:Y:S01]  /*1a470*/  LOP3.LUT R2, R153, UR6, R120, 0x96, !PT ;  /* 0x0000000699027c12 */ /* 0x000fe2000f8e9678 */
[----:B------:R-:W3:Y:S03]  /*1a480*/  LDL.LU R123, [R1+0x380] ;  /* 0x00038000017b7983 */ /* 0x000ee60000300800 */
[----:B------:R-:W-:Y:S01]  /*1a490*/  SHF.R.U32.HI R28, RZ, 0x8, R122 ;  /* 0x00000008ff1c7819 */ /* 0x000fe2000001167a */
[----:B------:R-:W3:Y:S01]  /*1a4a0*/  LDL.LU.64 R120, [R1+0x378] ;  /* 0x0003780001787983 */ /* 0x000ee20000300a00 */
[----:B------:R-:W-:Y:S01]  /*1a4b0*/  SHF.R.U32.HI R29, RZ, 0x8, R163 ;  /* 0x00000008ff1d7819 */ /* 0x000fe200000116a3 */
[-C--:B--2---:R-:W-:Y:S02]  /*1a4c0*/  HMMA.16816.F32 R20, R48, R44.reuse, R20 ;  /* 0x0000002c3014723c */ /* 0x084fe40000001814 */
[----:B------:R-:W2:Y:S01]  /*1a4d0*/  LDL.LU R122, [R1+0x374] ;  /* 0x00037400017a7983 */ /* 0x000ea20000300800 */
[----:B------:R-:W-:Y:S02]  /*1a4e0*/  PRMT R148, R118, 0x5410, R28 ;  /* 0x0000541076947816 */ /* 0x000fe4000000001c */
[----:B------:R-:W-:Y:S01]  /*1a4f0*/  LOP3.LUT R54, R152, 0xffff, RZ, 0xc0, !PT ;  /* 0x0000ffff98367812 */ /* 0x000fe200078ec0ff */
[----:B------:R-:W2:Y:S01]  /*1a500*/  LDL.LU R119, [R1+0x370] ;  /* 0x0003700001777983 */ /* 0x000ea20000300800 */
[----:B------:R-:W-:Y:S01]  /*1a510*/  PRMT R153, R143, 0x5410, R29 ;  /* 0x000054108f997816 */ /* 0x000fe2000000001d */
[C---:B------:R-:W-:Y:S02]  /*1a520*/  HMMA.16816.F32 R32, R56.reuse, R44, R32 ;  /* 0x0000002c3820723c */ /* 0x040fe40000001820 */
[----:B------:R-:W2:Y:S02]  /*1a530*/  LDL.LU R118, [R1+0x36c] ;  /* 0x00036c0001767983 */ /* 0x000ea40000300800 */
[--C-:B------:R-:W-:Y:S02]  /*1a540*/  SHF.R.U32.HI R29, RZ, 0x10, R169.reuse ;  /* 0x00000010ff1d7819 */ /* 0x100fe400000116a9 */
[----:B------:R-:W-:Y:S01]  /*1a550*/  LOP3.LUT R31, R169, 0xff, RZ, 0xc0, !PT ;  /* 0x000000ffa91f7812 */ /* 0x000fe200078ec0ff */
[-C--:B------:R-:W-:Y:S01]  /*1a560*/  HMMA.16816.F32 R36, R56, R46.reuse, R36 ;  /* 0x0000002e3824723c */ /* 0x080fe20000001824 */
[----:B------:R-:W2:Y:S03]  /*1a570*/  LDL.LU R137, [R1+0x368] ;  /* 0x0003680001897983 */ /* 0x000ea60000300800 */
[----:B------:R-:W-:Y:S01]  /*1a580*/  LOP3.LUT R44, R175, 0xff, RZ, 0xc0, !PT ;  /* 0x000000ffaf2c7812 */ /* 0x000fe200078ec0ff */
[----:B------:R-:W2:Y:S01]  /*1a590*/  LDL.LU R143, [R1+0x364] ;  /* 0x00036400018f7983 */ /* 0x000ea20000300800 */
[----:B------:R-:W-:Y:S01]  /*1a5a0*/  SHF.R.U32.HI R169, RZ, 0x18, R169 ;  /* 0x00000018ffa97819 */ /* 0x000fe200000116a9 */
[----:B------:R-:W-:Y:S02]  /*1a5b0*/  HMMA.16816.F32 R24, R48, R46, R24 ;  /* 0x0000002e3018723c */ /* 0x000fe40000001818 */
[----:B------:R-:W2:Y:S02]  /*1a5c0*/  LDL.LU R175, [R1+0x360] ;  /* 0x0003600001af7983 */ /* 0x000ea40000300800 */
[C---:B------:R-:W-:Y:S02]  /*1a5d0*/  LOP3.LUT R28, R140.reuse, 0xffff, RZ, 0xc0, !PT ;  /* 0x0000ffff8c1c7812 */ /* 0x040fe400078ec0ff */
[----:B------:R-:W-:Y:S01]  /*1a5e0*/  LOP3.LUT R29, R29, 0xff, RZ, 0xc0, !PT ;  /* 0x000000ff1d1d7812 */ /* 0x000fe200078ec0ff */
[----:B------:R-:W1:Y:S01]  /*1a5f0*/  LDSM.16.MT88.4 R48, [R213+0x4800] ;  /* 0x00480000d530783b */ /* 0x000e620000004200 */
[--C-:B------:R-:W-:Y:S03]  /*1a600*/  HSET2.LE.AND R47, R94, R147.reuse, PT ;  /* 0x000000935e2f7233 */ /* 0x100fe60003803000 */
[----:B------:R-:W-:Y:S02]  /*1a610*/  LOP3.LUT R94, R157, UR6, R126, 0x96, !PT ;  /* 0x000000069d5e7c12 */ /* 0x000fe4000f8e967e */
[----:B------:R-:W-:Y:S01]  /*1a620*/  SHF.R.U32.HI R30, RZ, 0x8, R3 ;  /* 0x00000008ff1e7819 */ /* 0x000fe20000011603 */
[----:B------:R-:W2:Y:S01]  /*1a630*/  LDL.LU.64 R126, [R1+0x358] ;  /* 0x00035800017e7983 */ /* 0x000ea20000300a00 */
[----:B------:R-:W-:Y:S02]  /*1a640*/  LOP3.LUT R3, R140, 0xff, RZ, 0xc0, !PT ;  /* 0x000000ff8c037812 */ /* 0x000fe400078ec0ff */
[----:B------:R-:W-:Y:S02]  /*1a650*/  SHF.R.U32.HI R28, RZ, 0x8, R28 ;  /* 0x00000008ff1c7819 */ /* 0x000fe4000001161c */
[----:B------:R-:W-:Y:S02]  /*1a660*/  PRMT R169, R29, 0x5410, R169 ;  /* 0x000054101da97816 */ /* 0x000fe400000000a9 */
[----:B------:R-:W-:Y:S02]  /*1a670*/  SHF.R.U32.HI R29, RZ, 0x10, R140 ;  /* 0x00000010ff1d7819 */ /* 0x000fe4000001168c */
[----:B------:R-:W-:Y:S02]  /*1a680*/  LOP3.LUT R0, R151, UR6, R240, 0x96, !PT ;  /* 0x0000000697007c12 */ /* 0x000fe4000f8e96f0 */
[----:B------:R-:W-:Y:S02]  /*1a690*/  PRMT R30, R31, 0x5410, R30 ;  /* 0x000054101f1e7816 */ /* 0x000fe4000000001e */
[----:B------:R-:W-:Y:S02]  /*1a6a0*/  PRMT R151, R44, 0x5410, R162 ;  /* 0x000054102c977816 */ /* 0x000fe400000000a2 */
[----:B------:R-:W-:Y:S02]  /*1a6b0*/  PRMT R44, R3, 0x5410, R28 ;  /* 0x00005410032c7816 */ /* 0x000fe4000000001c */
[----:B------:R-:W-:Y:S02]  /*1a6c0*/  SHF.R.U32.HI R140, RZ, 0x18, R140 ;  /* 0x00000018ff8c7819 */ /* 0x000fe4000001168c */
[----:B------:R-:W-:Y:S02]  /*1a6d0*/  LOP3.LUT R3, R29, 0xff, RZ, 0xc0, !PT ;  /* 0x000000ff1d037812 */ /* 0x000fe400078ec0ff */
[--C-:B------:R-:W-:Y:S02]  /*1a6e0*/  HSET2.LE.AND R28, R30, R147.reuse, PT ;  /* 0x000000931e1c7233 */ /* 0x100fe40003803000 */
[--C-:B------:R-:W-:Y:S02]  /*1a6f0*/  HSET2.LE.AND R29, R169, R147.reuse, PT ;  /* 0x00000093a91d7233 */ /* 0x100fe40003803000 */
[--C-:B------:R-:W-:Y:S02]  /*1a700*/  HSET2.LE.AND R30, R53, R147.reuse, PT ;  /* 0x00000093351e7233 */ /* 0x100fe40003803000 */
[--C-:B------:R-:W-:Y:S02]  /*1a710*/  HSET2.LE.AND R31, R52, R147.reuse, PT ;  /* 0x00000093341f7233 */ /* 0x100fe40003803000 */
[----:B------:R-:W-:Y:S02]  /*1a720*/  PRMT R3, R3, 0x5410, R140 ;  /* 0x0000541003037816 */ /* 0x000fe4000000008c */
[--C-:B------:R-:W-:Y:S02]  /*1a730*/  HSET2.LE.AND R44, R44, R147.reuse, PT ;  /* 0x000000932c2c7233 */ /* 0x100fe40003803000 */
[--C-:B------:R-:W-:Y:S02]  /*1a740*/  HSET2.LE.AND R46, R95, R147.reuse, PT ;  /* 0x000000935f2e7233 */ /* 0x100fe40003803000 */
[--C-:B------:R-:W-:Y:S02]  /*1a750*/  HSET2.LE.AND R45, R3, R147.reuse, PT ;  /* 0x00000093032d7233 */ /* 0x100fe40003803000 */
[----:B------:R-:W-:Y:S02]  /*1a760*/  LOP3.LUT R47, R47, R125, RZ, 0xc0, !PT ;  /* 0x0000007d2f2f7212 */ /* 0x000fe400078ec0ff */
[----:B------:R-:W-:Y:S02]  /*1a770*/  LOP3.LUT R55, R152, 0xff, RZ, 0xc0, !PT ;  /* 0x000000ff98377812 */ /* 0x000fe400078ec0ff */
[----:B------:R-:W-:Y:S02]  /*1a780*/  SHF.R.U32.HI R3, RZ, 0x8, R54 ;  /* 0x00000008ff037819 */ /* 0x000fe40000011636 */
[----:B------:R-:W-:Y:S02]  /*1a790*/  SHF.R.U32.HI R152, RZ, 0x18, R152 ;  /* 0x00000018ff987819 */ /* 0x000fe40000011698 */
[----:B------:R-:W-:Y:S02]  /*1a7a0*/  LOP3.LUT R56, R2, 0xff, RZ, 0xc0, !PT ;  /* 0x000000ff02387812 */ /* 0x000fe400078ec0ff */
[----:B------:R-:W-:Y:S02]  /*1a7b0*/  LOP3.LUT R95, R155, UR6, R248, 0x96, !PT ;  /* 0x000000069b5f7c12 */ /* 0x000fe4000f8e96f8 */
[----:B------:R-:W-:Y:S02]  /*1a7c0*/  LOP3.LUT R125, R158, 0xff, RZ, 0xc0, !PT ;  /* 0x000000ff9e7d7812 */ /* 0x000fe400078ec0ff */
[----:B----4-:R-:W-:Y:S02]  /*1a7d0*/  LOP3.LUT R46, R46, R124, RZ, 0xc0, !PT ;  /* 0x0000007c2e2e7212 */ /* 0x010fe400078ec0ff */
[----:B------:R-:W-:Y:S02]  /*1a7e0*/  SHF.R.U32.HI R124, RZ, 0x10, R158 ;  /* 0x00000010ff7c7819 */ /* 0x000fe4000001169e */
[----:B---3--:R-:W-:Y:S02]  /*1a7f0*/  LOP3.LUT R45, R45, R123, RZ, 0xc0, !PT ;  /* 0x0000007b2d2d7212 */ /* 0x008fe400078ec0ff */
[----:B------:R-:W-:Y:S02]  /*1a800*/  LOP3.LUT R123, R156, 0xff, RZ, 0xc0, !PT ;  /* 0x000000ff9c7b7812 */ /* 0x000fe400078ec0ff */
[----:B------:R-:W-:Y:S02]  /*1a810*/  LOP3.LUT R30, R30, R120, RZ, 0xc0, !PT ;  /* 0x000000781e1e7212 */ /* 0x000fe400078ec0ff */
[----:B------:R-:W-:Y:S02]  /*1a820*/  LOP3.LUT R31, R31, R121, RZ, 0xc0, !PT ;  /* 0x000000791f1f7212 */ /* 0x000fe400078ec0ff */
[----:B--2---:R-:W-:Y:S02]  /*1a830*/  LOP3.LUT R44, R44, R122, RZ, 0xc0, !PT ;  /* 0x0000007a2c2c7212 */ /* 0x004fe400078ec0ff */
[----:B------:R-:W-:Y:S02]  /*1a840*/  LOP3.LUT R120, R156, 0xffff, RZ, 0xc0, !PT ;  /* 0x0000ffff9c787812 */ /* 0x000fe400078ec0ff */
[----:B------:R-:W-:Y:S02]  /*1a850*/  LOP3.LUT R29, R29, R119, RZ, 0xc0, !PT ;  /* 0x000000771d1d7212 */ /* 0x000fe400078ec0ff */
[----:B------:R-:W-:Y:S02]  /*1a860*/  LOP3.LUT R119, R154, 0xff, RZ, 0xc0, !PT ;  /* 0x000000ff9a777812 */ /* 0x000fe400078ec0ff */
[----:B------:R-:W-:Y:S02]  /*1a870*/  LOP3.LUT R28, R28, R118, RZ, 0xc0, !PT ;  /* 0x000000761c1c7212 */ /* 0x000fe400078ec0ff */
[----:B------:R-:W-:Y:S02]  /*1a880*/  LOP3.LUT R118, R154, 0xffff, RZ, 0xc0, !PT ;  /* 0x0000ffff9a767812 */ /* 0x000fe400078ec0ff */
[----:B------:R-:W-:Y:S02]  /*1a890*/  SHF.R.U32.HI R122, RZ, 0x10, R154 ;  /* 0x00000010ff7a7819 */ /* 0x000fe4000001169a */
[----:B------:R-:W-:Y:S01]  /*1a8a0*/  SHF.R.U32.HI R121, RZ, 0x10, R156 ;  /* 0x00000010ff797819 */ /* 0x000fe2000001169c */
[-C--:B------:R-:W-:Y:S01]  /*1a8b0*/  HMMA.16816.F32 R4, R28, R40.reuse, R4 ;  /* 0x000000281c04723c */ /* 0x080fe20000001804 */
[----:B------:R-:W-:Y:S04]  /*1a8c0*/  MUFU.EX2 R137, R137 ;  /* 0x0000008900897308 */ /* 0x000fe80000000800 */
[----:B------:R-:W-:Y:S01]  /*1a8d0*/  SHF.R.U32.HI R154, RZ, 0x18, R154 ;  /* 0x00000018ff9a7819 */ /* 0x000fe2000001169a */
[C---:B------:R-:W-:Y:S05]  /*1a8e0*/  HMMA.16816.F32 R8, R44.reuse, R40, R8 ;  /* 0x000000282c08723c */ /* 0x040fea0000001808 */
[----:B------:R-:W-:Y:S01]  /*1a8f0*/  MUFU.EX2 R175, R175 ;  /* 0x000000af00af7308 */ /* 0x000fe20000000800 */
[----:B------:R-:W-:Y:S01]  /*1a900*/  SHF.R.U32.HI R156, RZ, 0x18, R156 ;  /* 0x00000018ff9c7819 */ /* 0x000fe2000001169c */
[-C--:B------:R-:W-:Y:S04]  /*1a910*/  HMMA.16816.F32 R16, R44, R42.reuse, R16 ;  /* 0x0000002a2c10723c */ /* 0x080fe80000001810 */
[----:B------:R-:W-:Y:S02]  /*1a920*/  SHF.R.U32.HI R41, RZ, 0x8, R99 ;  /* 0x00000008ff297819 */ /* 0x000fe40000011663 */
[C---:B------:R-:W-:Y:S05]  /*1a930*/  HMMA.16816.F32 R12, R28.reuse, R42, R12 ;  /* 0x0000002a1c0c723c */ /* 0x040fea000000180c */
[----:B------:R-:W-:Y:S01]  /*1a940*/  PRMT R99, R55, 0x5410, R3 ;  /* 0x0000541037637816 */ /* 0x000fe20000000003 */
[-C--:B-1----:R-:W-:Y:S01]  /*1a950*/  HMMA.16816.F32 R20, R28, R48.reuse, R20 ;  /* 0x000000301c14723c */ /* 0x082fe20000001814 */
[----:B------:R-:W1:Y:S04]  /*1a960*/  LDSM.16.MT88.4 R52, [R212+0x4c00] ;  /* 0x004c0000d434783b */ /* 0x000e680000004200 */
[----:B------:R-:W-:Y:S01]  /*1a970*/  LOP3.LUT R40, R102, 0xff, RZ, 0xc0, !PT ;  /* 0x000000ff66287812 */ /* 0x000fe200078ec0ff */
[C---:B------:R-:W-:Y:S05]  /*1a980*/  HMMA.16816.F32 R32, R44.reuse, R48, R32 ;  /* 0x000000302c20723c */ /* 0x040fea0000001820 */
[----:B------:R-:W-:Y:S01]  /*1a990*/  LOP3.LUT R3, R0, 0xffff, RZ, 0xc0, !PT ;  /* 0x0000ffff00037812 */ /* 0x000fe200078ec0ff */
[-C--:B------:R-:W-:Y:S01]  /*1a9a0*/  HMMA.16816.F32 R36, R44, R50.reuse, R36 ;  /* 0x000000322c24723c */ /* 0x080fe20000001824 */
[----:B------:R-:W2:Y:S04]  /*1a9b0*/  LDSM.16.MT88.4 R44, [R213+0x4c00] ;  /* 0x004c0000d52c783b */ /* 0x000ea80000004200 */
[----:B------:R-:W-:Y:S01]  /*1a9c0*/  PRMT R57, R40, 0x5410, R150 ;  /* 0x0000541028397816 */ /* 0x000fe20000000096 */
[----:B------:R-:W-:Y:S05]  /*1a9d0*/  HMMA.16816.F32 R24, R28, R50, R24 ;  /* 0x000000321c18723c */ /* 0x000fea0000001818 */
[--C-:B------:R-:W-:Y:S02]  /*1a9e0*/  SHF.R.U32.HI R40, RZ, 0x10, R0.reuse ;  /* 0x00000010ff287819 */ /* 0x100fe40000011600 */
[----:B------:R-:W-:Y:S04]  /*1a9f0*/  LOP3.LUT R42, R0, 0xff, RZ, 0xc0, !PT ;  /* 0x000000ff002a7812 */ /* 0x000fe800078ec0ff */
[----:B------:R-:W-:Y:S02]  /*1aa00*/  SHF.R.U32.HI R43, RZ, 0x18, R0 ;  /* 0x00000018ff2b7819 */ /* 0x000fe40000011600 */
[----:B------:R-:W-:Y:S02]  /*1aa10*/  LOP3.LUT R0, R2, 0xffff, RZ, 0xc0, !PT ;  /* 0x0000ffff02007812 */ /* 0x000fe400078ec0ff */
[----:B------:R-:W-:Y:S02]  /*1aa20*/  SHF.R.U32.HI R3, RZ, 0x8, R3 ;  /* 0x00000008ff037819 */ /* 0x000fe40000011603 */
[----:B------:R-:W-:Y:S02]  /*1aa30*/  PRMT R58, R115, 0x5410, R41 ;  /* 0x00005410733a7816 */ /* 0x000fe40000000029 */
[----:B------:R-:W-:Y:S02]  /*1aa40*/  LOP3.LUT R41, R114, 0xff, RZ, 0xc0, !PT ;  /* 0x000000ff72297812 */ /* 0x000fe400078ec0ff */
[----:B------:R-:W-:Y:S02]  /*1aa50*/  LOP3.LUT R40, R40, 0xff, RZ, 0xc0, !PT ;  /* 0x000000ff28287812 */ /* 0x000fe400078ec0ff */
[----:B------:R-:W-:Y:S02]  /*1aa60*/  SHF.R.U32.HI R0, RZ, 0x8, R0 ;  /* 0x00000008ff007819 */ /* 0x000fe40000011600 */
[----:B------:R-:W-:Y:S02]  /*1aa70*/  PRMT R42, R42, 0x5410, R3 ;  /* 0x000054102a2a7816 */ /* 0x000fe40000000003 */
[----:B------:R-:W-:Y:S02]  /*1aa80*/  SHF.R.U32.HI R3, RZ, 0x10, R2 ;  /* 0x00000010ff037819 */ /* 0x000fe40000011602 */
        /* <DEDUP_REMOVED lines=10> */
[----:B------:R-:W-:Y:S02]  /*1ab30*/  LOP3.LUT R40, R40, R126, RZ, 0xc0, !PT ;  /* 0x0000007e28287212 */ /* 0x000fe400078ec0ff */
[----:B------:R-:W-:Y:S02]  /*1ab40*/  LOP3.LUT R41, R41, R127, RZ, 0xc0, !PT ;  /* 0x0000007f29297212 */ /* 0x000fe400078ec0ff */
[----:B------:R-:W-:Y:S02]  /*1ab50*/  LOP3.LUT R42, R42, R130, RZ, 0xc0, !PT ;  /* 0x000000822a2a7212 */ /* 0x000fe400078ec0ff */
[----:B------:R-:W-:Y:S02]  /*1ab60*/  LOP3.LUT R43, R43, R112, RZ, 0xc0, !PT ;  /* 0x000000702b2b7212 */ /* 0x000fe400078ec0ff */
[--C-:B------:R-:W-:Y:S02]  /*1ab70*/  HSET2.LE.AND R0, R56, R147.reuse, PT ;  /* 0x0000009338007233 */ /* 0x100fe40003803000 */
[--C-:B------:R-:W-:Y:S02]  /*1ab80*/  HSET2.LE.AND R2, R2, R147.reuse, PT ;  /* 0x0000009302027233 */ /* 0x100fe40003803000 */
[--C-:B------:R-:W-:Y:S01]  /*1ab90*/  HSET2.LE.AND R3, R99, R147.reuse, PT ;  /* 0x0000009363037233 */ /* 0x100fe20003803000 */
[-C--:B-1----:R-:W-:Y:S05]  /*1aba0*/  HMMA.16816.F32 R4, R40, R52.reuse, R4 ;  /* 0x000000342804723c */ /* 0x082fea0000001804 */
[--C-:B------:R-:W-:Y:S02]  /*1abb0*/  HSET2.LE.AND R48, R59, R147.reuse, PT ;  /* 0x000000933b307233 */ /* 0x100fe40003803000 */
[----:B------:R-:W-:Y:S01]  /*1abc0*/  LOP3.LUT R28, R0, R131, RZ, 0xc0, !PT ;  /* 0x00000083001c7212 */ /* 0x000fe200078ec0ff */
[----:B------:R-:W1:Y:S03]  /*1abd0*/  LDSM.16.MT88.4 R56, [R212+0x5000] ;  /* 0x00500000d438783b */ /* 0x000e660000004200 */
[----:B------:R-:W-:Y:S02]  /*1abe0*/  LOP3.LUT R29, R2, R136, RZ, 0xc0, !PT ;  /* 0x00000088021d7212 */ /* 0x000fe400078ec0ff */
[----:B------:R-:W-:Y:S02]  /*1abf0*/  LOP3.LUT R30, R3, R116, RZ, 0xc0, !PT ;  /* 0x00000074031e7212 */ /* 0x000fe400078ec0ff */
[----:B------:R-:W-:Y:S02]  /*1ac00*/  LOP3.LUT R31, R48, R113, RZ, 0xc0, !PT ;  /* 0x00000071301f7212 */ /* 0x000fe400078ec0ff */
[----:B------:R-:W-:Y:S02]  /*1ac10*/  SHF.R.U32.HI R0, RZ, 0x8, R225 ;  /* 0x00000008ff007819 */ /* 0x000fe400000116e1 */
[----:B------:R-:W-:Y:S02]  /*1ac20*/  LOP3.LUT R3, R186, 0xffff, RZ, 0xc0, !PT ;  /* 0x0000ffffba037812 */ /* 0x000fe400078ec0ff */
[----:B------:R-:W-:Y:S01]  /*1ac30*/  PRMT R126, R132, 0x5410, R0 ;  /* 0x00005410847e7816 */ /* 0x000fe20000000000 */
[C---:B------:R-:W-:Y:S04]  /*1ac40*/  HMMA.16816.F32 R8, R28.reuse, R52, R8 ;  /* 0x000000341c08723c */ /* 0x040fe80000001808 */
[----:B------:R-:W-:Y:S02]  /*1ac50*/  LOP3.LUT R2, R186, 0xff, RZ, 0xc0, !PT ;  /* 0x000000ffba027812 */ /* 0x000fe400078ec0ff */
[----:B------:R-:W-:Y:S01]  /*1ac60*/  SHF.R.U32.HI R3, RZ, 0x8, R3 ;  /* 0x00000008ff037819 */ /* 0x000fe20000011603 */
[-C--:B------:R-:W-:Y:S04]  /*1ac70*/  HMMA.16816.F32 R16, R28, R54.reuse, R16 ;  /* 0x000000361c10723c */ /* 0x080fe80000001810 */
[--C-:B------:R-:W-:Y:S02]  /*1ac80*/  SHF.R.U32.HI R0, RZ, 0x10, R186.reuse ;  /* 0x00000010ff007819 */ /* 0x100fe400000116ba */
[----:B------:R-:W-:Y:S01]  /*1ac90*/  PRMT R52, R2, 0x5410, R3 ;  /* 0x0000541002347816 */ /* 0x000fe20000000003 */
[C---:B------:R-:W-:Y:S04]  /*1aca0*/  HMMA.16816.F32 R12, R40.reuse, R54, R12 ;  /* 0x00000036280c723c */ /* 0x040fe8000000180c */
[----:B------:R-:W-:Y:S02]  /*1acb0*/  SHF.R.U32.HI R48, RZ, 0x18, R186 ;  /* 0x00000018ff307819 */ /* 0x000fe400000116ba */
[----:B------:R-:W-:Y:S01]  /*1acc0*/  LOP3.LUT R0, R0, 0xff, RZ, 0xc0, !PT ;  /* 0x000000ff00007812 */ /* 0x000fe200078ec0ff */
[-C--:B--2---:R-:W-:Y:S04]  /*1acd0*/  HMMA.16816.F32 R20, R40, R44.reuse, R20 ;  /* 0x0000002c2814723c */ /* 0x084fe80000001814 */
[----:B------:R-:W-:Y:S02]  /*1ace0*/  LOP3.LUT R2, R170, 0xffff, RZ, 0xc0, !PT ;  /* 0x0000ffffaa027812 */ /* 0x000fe400078ec0ff */
[----:B------:R-:W-:Y:S01]  /*1acf0*/  SHF.R.U32.HI R3, RZ, 0x10, R170 ;  /* 0x00000010ff037819 */ /* 0x000fe200000116aa */
[C---:B------:R-:W-:Y:S04]  /*1ad00*/  HMMA.16816.F32 R32, R28.reuse, R44, R32 ;  /* 0x0000002c1c20723c */ /* 0x040fe80000001820 */
[----:B------:R-:W-:Y:S02]  /*1ad10*/  PRMT R0, R0, 0x5410, R48 ;  /* 0x0000541000007816 */ /* 0x000fe40000000030 */
[--C-:B------:R-:W-:Y:S01]  /*1ad20*/  HSET2.LE.AND R48, R52, R147.reuse, PT ;  /* 0x0000009334307233 */ /* 0x100fe20003803000 */
[-C--:B------:R-:W-:Y:S01]  /*1ad30*/  HMMA.16816.F32 R36, R28, R46.reuse, R36 ;  /* 0x0000002e1c24723c */ /* 0x080fe20000001824 */
[----:B------:R-:W2:Y:S03]  /*1ad40*/  LDSM.16.MT88.4 R52, [R213+0x5000] ;  /* 0x00500000d534783b */ /* 0x000ea60000004200 */
[----:B------:R-:W-:Y:S02]  /*1ad50*/  LOP3.LUT R51, R170, 0xff, RZ, 0xc0, !PT ;  /* 0x000000ffaa337812 */ /* 0x000fe400078ec0ff */
[----:B------:R-:W-:Y:S01]  /*1ad60*/  SHF.R.U32.HI R50, RZ, 0x18, R170 ;  /* 0x00000018ff327819 */ /* 0x000fe200000116aa */
[----:B------:R-:W-:Y:S01]  /*1ad70*/  HMMA.16816.F32 R24, R40, R46, R24 ;  /* 0x0000002e2818723c */ /* 0x000fe20000001818 */
[----:B------:R-:W3:Y:S03]  /*1ad80*/  LDSM.16.MT88.4 R44, [R212+0x5400] ;  /* 0x00540000d42c783b */ /* 0x000ee60000004200 */
[----:B------:R-:W-:Y:S02]  /*1ad90*/  SHF.R.U32.HI R49, RZ, 0x8, R2 ;  /* 0x00000008ff317819 */ /* 0x000fe40000011602 */
[----:B------:R-:W-:Y:S02]  /*1ada0*/  LOP3.LUT R3, R3, 0xff, RZ, 0xc0, !PT ;  /* 0x000000ff03037812 */ /* 0x000fe400078ec0ff */
[----:B------:R-:W-:Y:S03]  /*1adb0*/  PRMT R102, R51, 0x5410, R49 ;  /* 0x0000541033667816 */ /* 0x000fe60000000031 */
[----:B------:R-:W-:Y:S02]  /*1adc0*/  PRMT R3, R3, 0x5410, R50 ;  /* 0x0000541003037816 */ /* 0x000fe40000000032 */
[--C-:B------:R-:W-:Y:S02]  /*1add0*/  HSET2.LE.AND R49, R0, R147.reuse, PT ;  /* 0x0000009300317233 */ /* 0x100fe40003803000 */
[--C-:B------:R-:W-:Y:S02]  /*1ade0*/  HSET2.LE.AND R50, R148, R147.reuse, PT ;  /* 0x0000009394327233 */ /* 0x100fe40003803000 */
[--C-:B------:R-:W-:Y:S02]  /*1adf0*/  HSET2.LE.AND R51, R149, R147.reuse, PT ;  /* 0x0000009395337233 */ /* 0x100fe40003803000 */
        /* <DEDUP_REMOVED lines=9> */
[----:B------:R-:W-:Y:S04]  /*1ae90*/  LOP3.LUT R28, R28, R92, RZ, 0xc0, !PT ;  /* 0x0000005c1c1c7212 */ /* 0x000fe800078ec0ff */
[----:B------:R-:W-:Y:S02]  /*1aea0*/  LOP3.LUT R29, R29, R91, RZ, 0xc0, !PT ;  /* 0x0000005b1d1d7212 */ /* 0x000fe400078ec0ff */
[----:B------:R-:W-:Y:S02]  /*1aeb0*/  LOP3.LUT R30, R30, R88, RZ, 0xc0, !PT ;  /* 0x000000581e1e7212 */ /* 0x000fe400078ec0ff */
[----:B------:R-:W-:Y:S02]  /*1aec0*/  LOP3.LUT R31, R31, R87, RZ, 0xc0, !PT ;  /* 0x000000571f1f7212 */ /* 0x000fe400078ec0ff */
[C---:B------:R-:W-:Y:S02]  /*1aed0*/  LOP3.LUT R0, R95.reuse, 0xffff, RZ, 0xc0, !PT ;  /* 0x0000ffff5f007812 */ /* 0x040fe400078ec0ff */
[----:B------:R-:W-:Y:S02]  /*1aee0*/  SHF.R.U32.HI R2, RZ, 0x8, R118 ;  /* 0x00000008ff027819 */ /* 0x000fe40000011676 */
[----:B------:R-:W-:Y:S01]  /*1aef0*/  SHF.R.U32.HI R3, RZ, 0x8, R120 ;  /* 0x00000008ff037819 */ /* 0x000fe20000011678 */
[C---:B------:R-:W-:Y:S04]  /*1af00*/  HMMA.16816.F32 R8, R28.reuse, R56, R8 ;  /* 0x000000381c08723c */ /* 0x040fe80000001808 */
[----:B------:R-:W-:Y:S02]  /*1af10*/  LOP3.LUT R41, R95, 0xff, RZ, 0xc0, !PT ;  /* 0x000000ff5f297812 */ /* 0x000fe400078ec0ff */
[----:B------:R-:W-:Y:S01]  /*1af20*/  SHF.R.U32.HI R0, RZ, 0x8, R0 ;  /* 0x00000008ff007819 */ /* 0x000fe20000011600 */
[-C--:B------:R-:W-:Y:S04]  /*1af30*/  HMMA.16816.F32 R16, R28, R58.reuse, R16 ;  /* 0x0000003a1c10723c */ /* 0x080fe80000001810 */
[----:B------:R-:W-:Y:S02]  /*1af40*/  PRMT R112, R119, 0x5410, R2 ;  /* 0x0000541077707816 */ /* 0x000fe40000000002 */
[----:B------:R-:W-:Y:S01]  /*1af50*/  PRMT R74, R123, 0x5410, R3 ;  /* 0x000054107b4a7816 */ /* 0x000fe20000000003 */
[C---:B------:R-:W-:Y:S04]  /*1af60*/  HMMA.16816.F32 R12, R48.reuse, R58, R12 ;  /* 0x0000003a300c723c */ /* 0x040fe8000000180c */
[----:B------:R-:W-:Y:S02]  /*1af70*/  LOP3.LUT R40, R122, 0xff, RZ, 0xc0, !PT ;  /* 0x000000ff7a287812 */ /* 0x000fe400078ec0ff */
[----:B------:R-:W-:Y:S01]  /*1af80*/  LOP3.LUT R2, R121, 0xff, RZ, 0xc0, !PT ;  /* 0x000000ff79027812 */ /* 0x000fe200078ec0ff */
[-C--:B--2---:R-:W-:Y:S04]  /*1af90*/  HMMA.16816.F32 R20, R48, R52.reuse, R20 ;  /* 0x000000343014723c */ /* 0x084fe80000001814 */
[----:B------:R-:W-:Y:S02]  /*1afa0*/  PRMT R42, R41, 0x5410, R0 ;  /* 0x00005410292a7816 */ /* 0x000fe40000000000 */
[----:B------:R-:W-:Y:S01]  /*1afb0*/  SHF.R.U32.HI R3, RZ, 0x10, R95 ;  /* 0x00000010ff037819 */ /* 0x000fe2000001165f */
[C---:B------:R-:W-:Y:S04]  /*1afc0*/  HMMA.16816.F32 R32, R28.reuse, R52, R32 ;  /* 0x000000341c20723c */ /* 0x040fe80000001820 */
[----:B------:R-:W-:Y:S02]  /*1afd0*/  LOP3.LUT R0, R94, 0xffff, RZ, 0xc0, !PT ;  /* 0x0000ffff5e007812 */ /* 0x000fe400078ec0ff */
[----:B------:R-:W-:Y:S01]  /*1afe0*/  LOP3.LUT R99, R161, UR6, R134, 0x96, !PT ;  /* 0x00000006a1637c12 */ /* 0x000fe2000f8e9686 */
[-C--:B------:R-:W-:Y:S01]  /*1aff0*/  HMMA.16816.F32 R36, R28, R54.reuse, R36 ;  /* 0x000000361c24723c */ /* 0x080fe20000001824 */
[----:B------:R-:W2:Y:S03]  /*1b000*/  LDL.LU.64 R134, [R1+0x350] ;  /* 0x0003500001867983 */ /* 0x000ea60000300a00 */
[----:B------:R-:W-:Y:S01]  /*1b010*/  PRMT R43, R40, 0x5410, R154 ;  /* 0x00005410282b7816 */ /* 0x000fe2000000009a */
[----:B------:R-:W4:Y:S01]  /*1b020*/  LDL.LU R225, [R1+0x348] ;  /* 0x0003480001e17983 */ /* 0x000f220000300800 */
[----:B------:R-:W-:Y:S01]  /*1b030*/  PRMT R56, R2, 0x5410, R156 ;  /* 0x0000541002387816 */ /* 0x000fe2000000009c */
[----:B------:R-:W-:Y:S02]  /*1b040*/  HMMA.16816.F32 R24, R48, R54, R24 ;  /* 0x000000363018723c */ /* 0x000fe40000001818 */
[----:B------:R-:W4:Y:S02]  /*1b050*/  LDL.LU R132, [R1+0x344] ;  /* 0x0003440001847983 */ /* 0x000f240000300800 */
[----:B------:R-:W-:Y:S02]  /*1b060*/  LOP3.LUT R41, R3, 0xff, RZ, 0xc0, !PT ;  /* 0x000000ff03297812 */ /* 0x000fe400078ec0ff */
[----:B------:R-:W-:Y:S02]  /*1b070*/  SHF.R.U32.HI R2, RZ, 0x10, R94 ;  /* 0x00000010ff027819 */ /* 0x000fe4000001165e */
[----:B------:R-:W-:Y:S03]  /*1b080*/  LOP3.LUT R40, R94, 0xff, RZ, 0xc0, !PT ;  /* 0x000000ff5e287812 */ /* 0x000fe600078ec0ff */
[----:B------:R-:W-:Y:S02]  /*1b090*/  SHF.R.U32.HI R3, RZ, 0x8, R0 ;  /* 0x00000008ff037819 */ /* 0x000fe40000011600 */
[----:B------:R-:W-:Y:S02]  /*1b0a0*/  SHF.R.U32.HI R94, RZ, 0x18, R94 ;  /* 0x00000018ff5e7819 */ /* 0x000fe4000001165e */
[----:B------:R-:W-:Y:S02]  /*1b0b0*/  LOP3.LUT R0, R2, 0xff, RZ, 0xc0, !PT ;  /* 0x000000ff02007812 */ /* 0x000fe400078ec0ff */
[----:B------:R-:W-:Y:S02]  /*1b0c0*/  PRMT R3, R40, 0x5410, R3 ;  /* 0x0000541028037816 */ /* 0x000fe40000000003 */
[----:B------:R-:W-:Y:S02]  /*1b0d0*/  PRMT R2, R0, 0x5410, R94 ;  /* 0x0000541000027816 */ /* 0x000fe4000000005e */
[--C-:B------:R-:W-:Y:S02]  /*1b0e0*/  HSET2.LE.AND R31, R56, R147.reuse, PT ;  /* 0x00000093381f7233 */ /* 0x100fe40003803000 */
[--C-:B------:R-:W-:Y:S01]  /*1b0f0*/  HSET2.LE.AND R0, R3, R147.reuse, PT ;  /* 0x0000009303007233 */ /* 0x100fe20003803000 */
[----:B------:R-:W1:Y:S01]  /*1b100*/  LDSM.16.MT88.4 R56, [R213+0x5400] ;  /* 0x00540000d538783b */ /* 0x000e620000004200 */
[----:B------:R-:W-:Y:S02]  /*1b110*/  LOP3.LUT R3, R174, 0xff, RZ, 0xc0, !PT ;  /* 0x000000ffae037812 */ /* 0x000fe400078ec0ff */
[----:B------:R-:W-:Y:S01]  /*1b120*/  LOP3.LUT R31, R31, R61, RZ, 0xc0, !PT ;  /* 0x0000003d1f1f7212 */ /* 0x000fe200078ec0ff */
[----:B------:R-:W4:Y:S01]  /*1b130*/  LDL.LU R174, [R1+0x340] ;  /* 0x0003400001ae7983 */ /* 0x000f220000300800 */
[----:B------:R-:W-:Y:S02]  /*1b140*/  PRMT R61, R3, 0x5410, R133 ;  /* 0x00005410033d7816 */ /* 0x000fe40000000085 */
[----:B------:R-:W-:Y:S01]  /*1b150*/  SHF.R.U32.HI R95, RZ, 0x18, R95 ;  /* 0x00000018ff5f7819 */ /* 0x000fe2000001165f */
[----:B------:R-:W4:Y:S01]  /*1b160*/  LDL.LU R133, [R1+0x33c] ;  /* 0x00033c0001857983 */ /* 0x000f220000300800 */
[--C-:B------:R-:W-:Y:S02]  /*1b170*/  HSET2.LE.AND R40, R42, R147.reuse, PT ;  /* 0x000000932a287233 */ /* 0x100fe40003803000 */
        /* <DEDUP_REMOVED lines=10> */
[----:B------:R-:W-:Y:S01]  /*1b220*/  LOP3.LUT R28, R0, R86, RZ, 0xc0, !PT ;  /* 0x00000056001c7212 */ /* 0x000fe200078ec0ff */
[-C--:B---3--:R-:W-:Y:S05]  /*1b230*/  HMMA.16816.F32 R4, R40, R44.reuse, R4 ;  /* 0x0000002c2804723c */ /* 0x088fea0000001804 */
[----:B------:R-:W-:Y:S02]  /*1b240*/  LOP3.LUT R29, R2, R85, RZ, 0xc0, !PT ;  /* 0x00000055021d7212 */ /* 0x000fe400078ec0ff */
[----:B------:R-:W-:Y:S04]  /*1b250*/  LOP3.LUT R30, R30, R62, RZ, 0xc0, !PT ;  /* 0x0000003e1e1e7212 */ /* 0x000fe800078ec0ff */
[--C-:B------:R-:W-:Y:S02]  /*1b260*/  SHF.R.U32.HI R2, RZ, 0x10, R168.reuse ;  /* 0x00000010ff027819 */ /* 0x100fe400000116a8 */
[----:B------:R-:W-:Y:S01]  /*1b270*/  SHF.R.U32.HI R48, RZ, 0x18, R168 ;  /* 0x00000018ff307819 */ /* 0x000fe200000116a8 */
[C---:B------:R-:W-:Y:S04]  /*1b280*/  HMMA.16816.F32 R8, R28.reuse, R44, R8 ;  /* 0x0000002c1c08723c */ /* 0x040fe80000001808 */
[----:B------:R-:W-:Y:S02]  /*1b290*/  LOP3.LUT R2, R2, 0xff, RZ, 0xc0, !PT ;  /* 0x000000ff02027812 */ /* 0x000fe400078ec0ff */
[----:B------:R-:W-:Y:S01]  /*1b2a0*/  SHF.R.U32.HI R51, RZ, 0x8, R167 ;  /* 0x00000008ff337819 */ /* 0x000fe200000116a7 */
[-C--:B------:R-:W-:Y:S04]  /*1b2b0*/  HMMA.16816.F32 R16, R28, R46.reuse, R16 ;  /* 0x0000002e1c10723c */ /* 0x080fe80000001810 */
[----:B------:R-:W-:Y:S02]  /*1b2c0*/  PRMT R53, R2, 0x5410, R48 ;  /* 0x0000541002357816 */ /* 0x000fe40000000030 */
[--C-:B------:R-:W-:Y:S01]  /*1b2d0*/  SHF.R.U32.HI R2, RZ, 0x10, R141.reuse ;  /* 0x00000010ff027819 */ /* 0x100fe2000001168d */
[C---:B------:R-:W-:Y:S04]  /*1b2e0*/  HMMA.16816.F32 R12, R40.reuse, R46, R12 ;  /* 0x0000002e280c723c */ /* 0x040fe8000000180c */
[----:B------:R-:W-:Y:S02]  /*1b2f0*/  SHF.R.U32.HI R45, RZ, 0x18, R141 ;  /* 0x00000018ff2d7819 */ /* 0x000fe4000001168d */
[----:B------:R-:W-:Y:S01]  /*1b300*/  LOP3.LUT R2, R2, 0xff, RZ, 0xc0, !PT ;  /* 0x000000ff02027812 */ /* 0x000fe200078ec0ff */
[-C--:B-1----:R-:W-:Y:S04]  /*1b310*/  HMMA.16816.F32 R20, R40, R56.reuse, R20 ;  /* 0x000000382814723c */ /* 0x082fe80000001814 */
[--C-:B------:R-:W-:Y:S02]  /*1b320*/  HSET2.LE.AND R47, R61, R147.reuse, PT ;  /* 0x000000933d2f7233 */ /* 0x100fe40003803000 */
[----:B------:R-:W-:Y:S01]  /*1b330*/  LOP3.LUT R0, R168, 0xffff, RZ, 0xc0, !PT ;  /* 0x0000ffffa8007812 */ /* 0x000fe200078ec0ff */
[C---:B------:R-:W-:Y:S04]  /*1b340*/  HMMA.16816.F32 R32, R28.reuse, R56, R32 ;  /* 0x000000381c20723c */ /* 0x040fe80000001820 */
[----:B------:R-:W-:Y:S02]  /*1b350*/  LOP3.LUT R47, R47, R60, RZ, 0xc0, !PT ;  /* 0x0000003c2f2f7212 */ /* 0x000fe400078ec0ff */
[----:B------:R-:W-:Y:S01]  /*1b360*/  PRMT R52, R2, 0x5410, R45 ;  /* 0x0000541002347816 */ /* 0x000fe2000000002d */
[-C--:B------:R-:W-:Y:S04]  /*1b370*/  HMMA.16816.F32 R36, R28, R58.reuse, R36 ;  /* 0x0000003a1c24723c */ /* 0x080fe80000001824 */
[----:B------:R-:W-:Y:S02]  /*1b380*/  LOP3.LUT R50, R171, 0xff, RZ, 0xc0, !PT ;  /* 0x000000ffab327812 */ /* 0x000fe400078ec0ff */
[----:B------:R-:W-:Y:S01]  /*1b390*/  LOP3.LUT R49, R168, 0xff, RZ, 0xc0, !PT ;  /* 0x000000ffa8317812 */ /* 0x000fe200078ec0ff */
[----:B------:R-:W-:Y:S01]  /*1b3a0*/  HMMA.16816.F32 R24, R40, R58, R24 ;  /* 0x0000003a2818723c */ /* 0x000fe20000001818 */
[----:B------:R-:W-:Y:S01]  /*1b3b0*/  LDSM.16.MT88.4 R40, [R213+0x5800] ;  /* 0x00580000d528783b */ /* 0x000fe20000004200 */
[----:B------:R1:W3:Y:S02]  /*1b3c0*/  MUFU.EX2 R58, R143 ;  /* 0x0000008f003a7308 */ /* 0x0002e40000000800 */
[----:B------:R-:W-:Y:S02]  /*1b3d0*/  SHF.R.U32.HI R0, RZ, 0x8, R0 ;  /* 0x00000008ff007819 */ /* 0x000fe40000011600 */
[----:B------:R-:W-:Y:S02]  /*1b3e0*/  PRMT R74, R172, 0x5410, R51 ;  /* 0x00005410ac4a7816 */ /* 0x000fe40000000033 */
[--C-:B------:R-:W-:Y:S03]  /*1b3f0*/  HSET2.LE.AND R45, R53, R147.reuse, PT ;  /* 0x00000093352d7233 */ /* 0x100fe60003803000 */
[--C-:B------:R-:W-:Y:S02]  /*1b400*/  HSET2.LE.AND R30, R74, R147.reuse, PT ;  /* 0x000000934a1e7233 */ /* 0x100fe40003803000 */
[----:B------:R-:W-:Y:S02]  /*1b410*/  PRMT R62, R50, 0x5410, R166 ;  /* 0x00005410323e7816 */ /* 0x000fe400000000a6 */
[----:B------:R-:W-:Y:S01]  /*1b420*/  LOP3.LUT R45, R45, R63, RZ, 0xc0, !PT ;  /* 0x0000003f2d2d7212 */ /* 0x000fe200078ec0ff */
[----:B------:R-:W-:Y:S01]  /*1b430*/  LDSM.16.MT88.4 R164, [R212+0x5c00] ;  /* 0x005c0000d4a4783b */ /* 0x000fe20000004200 */
[----:B------:R-:W-:Y:S02]  /*1b440*/  PRMT R55, R49, 0x5410, R0 ;  /* 0x0000541031377816 */ /* 0x000fe40000000000 */
[--C-:B------:R-:W-:Y:S02]  /*1b450*/  HSET2.LE.AND R31, R62, R147.reuse, PT ;  /* 0x000000933e1f7233 */ /* 0x100fe40003803000 */
[C---:B------:R-:W-:Y:S02]  /*1b460*/  LOP3.LUT R0, R141.reuse, 0xffff, RZ, 0xc0, !PT ;  /* 0x0000ffff8d007812 */ /* 0x040fe400078ec0ff */
[----:B------:R-:W-:Y:S02]  /*1b470*/  LOP3.LUT R48, R141, 0xff, RZ, 0xc0, !PT ;  /* 0x000000ff8d307812 */ /* 0x000fe400078ec0ff */
[----:B------:R-:W-:Y:S02]  /*1b480*/  SHF.R.U32.HI R44, RZ, 0x8, R0 ;  /* 0x00000008ff2c7819 */ /* 0x000fe40000011600 */
[----:B------:R-:W-:Y:S02]  /*1b490*/  SHF.R.U32.HI R113, RZ, 0x10, R160 ;  /* 0x00000010ff717819 */ /* 0x000fe400000116a0 */
[----:B------:R-:W-:Y:S02]  /*1b4a0*/  PRMT R54, R48, 0x5410, R44 ;  /* 0x0000541030367816 */ /* 0x000fe4000000002c */
[--C-:B------:R-:W-:Y:S01]  /*1b4b0*/  HSET2.LE.AND R44, R55, R147.reuse, PT ;  /* 0x00000093372c7233 */ /* 0x100fe20003803000 */
[----:B------:R-:W1:Y:S01]  /*1b4c0*/  LDSM.16.MT88.4 R48, [R212+0x5800] ;  /* 0x00580000d430783b */ /* 0x000e620000004200 */
[----:B------:R-:W-:Y:S02]  /*1b4d0*/  SHF.R.U32.HI R114, RZ, 0x18, R160 ;  /* 0x00000018ff727819 */ /* 0x000fe400000116a0 */
[----:B------:R-:W-:Y:S02]  /*1b4e0*/  LOP3.LUT R0, R113, 0xff, RZ, 0xc0, !PT ;  /* 0x000000ff71007812 */ /* 0x000fe400078ec0ff */
[----:B------:R-:W-:Y:S02]  /*1b4f0*/  LOP3.LUT R44, R44, R80, RZ, 0xc0, !PT ;  /* 0x000000502c2c7212 */ /* 0x000fe400078ec0ff */
[----:B------:R-:W-:Y:S02]  /*1b500*/  LOP3.LUT R115, R160, 0xffff, RZ, 0xc0, !PT ;  /* 0x0000ffffa0737812 */ /* 0x000fe400078ec0ff */
[----:B------:R-:W-:Y:S02]  /*1b510*/  LOP3.LUT R116, R158, 0xffff, RZ, 0xc0, !PT ;  /* 0x0000ffff9e747812 */ /* 0x000fe400078ec0ff */
[----:B------:R-:W-:Y:S02]  /*1b520*/  PRMT R83, R0, 0x5410, R114 ;  /* 0x0000541000537816 */ /* 0x000fe40000000072 */
[----:B------:R-:W-:Y:S02]  /*1b530*/  SHF.R.U32.HI R159, RZ, 0x18, R158 ;  /* 0x00000018ff9f7819 */ /* 0x000fe4000001169e */
[--C-:B------:R-:W-:Y:S02]  /*1b540*/  HSET2.LE.AND R46, R126, R147.reuse, PT ;  /* 0x000000937e2e7233 */ /* 0x100fe40003803000 */
[----:B------:R-:W-:Y:S02]  /*1b550*/  SHF.R.U32.HI R0, RZ, 0x8, R115 ;  /* 0x00000008ff007819 */ /* 0x000fe40000011673 */
[----:B------:R-:W-:Y:S02]  /*1b560*/  LOP3.LUT R160, R160, 0xff, RZ, 0xc0, !PT ;  /* 0x000000ffa0a07812 */ /* 0x000fe400078ec0ff */
[----:B------:R-:W-:Y:S02]  /*1b570*/  LOP3.LUT R2, R124, 0xff, RZ, 0xc0, !PT ;  /* 0x000000ff7c027812 */ /* 0x000fe400078ec0ff */
[----:B------:R-:W-:Y:S02]  /*1b580*/  PRMT R81, R160, 0x5410, R0 ;  /* 0x00005410a0517816 */ /* 0x000fe40000000000 */
[----:B------:R-:W-:Y:S02]  /*1b590*/  PRMT R82, R2, 0x5410, R159 ;  /* 0x0000541002527816 */ /* 0x000fe4000000009f */
[----:B------:R-:W-:Y:S02]  /*1b5a0*/  LOP3.LUT R46, R46, R93, RZ, 0xc0, !PT ;  /* 0x0000005d2e2e7212 */ /* 0x000fe400078ec0ff */
[--C-:B------:R-:W-:Y:S02]  /*1b5b0*/  HSET2.LE.AND R0, R54, R147.reuse, PT ;  /* 0x0000009336007233 */ /* 0x100fe40003803000 */
[--C-:B------:R-:W-:Y:S02]  /*1b5c0*/  HSET2.LE.AND R2, R52, R147.reuse, PT ;  /* 0x0000009334027233 */ /* 0x100fe40003803000 */
[----:B------:R-:W-:Y:S02]  /*1b5d0*/  LOP3.LUT R30, R30, R103, RZ, 0xc0, !PT ;  /* 0x000000671e1e7212 */ /* 0x000fe400078ec0ff */
[----:B------:R-:W-:Y:S02]  /*1b5e0*/  LOP3.LUT R28, R0, R128, RZ, 0xc0, !PT ;  /* 0x00000080001c7212 */ /* 0x000fe400078ec0ff */
[----:B------:R-:W-:Y:S02]  /*1b5f0*/  LOP3.LUT R29, R2, R117, RZ, 0xc0, !PT ;  /* 0x00000075021d7212 */ /* 0x000fe400078ec0ff */
[----:B------:R-:W-:Y:S01]  /*1b600*/  LOP3.LUT R31, R31, R98, RZ, 0xc0, !PT ;  /* 0x000000621f1f7212 */ /* 0x000fe200078ec0ff */
[-C--:B-1----:R-:W-:Y:S05]  /*1b610*/  HMMA.16816.F32 R4, R44, R48.reuse, R4 ;  /* 0x000000302c04723c */ /* 0x082fea0000001804 */
[----:B------:R-:W-:Y:S01]  /*1b620*/  SHF.R.U32.HI R3, RZ, 0x8, R116 ;  /* 0x00000008ff037819 */ /* 0x000fe20000011674 */
[C---:B------:R-:W-:Y:S05]  /*1b630*/  HMMA.16816.F32 R8, R28.reuse, R48, R8 ;  /* 0x000000301c08723c */ /* 0x040fea0000001808 */
[----:B------:R-:W-:Y:S01]  /*1b640*/  PRMT R158, R125, 0x5410, R3 ;  /* 0x000054107d9e7816 */ /* 0x000fe20000000003 */
[-C--:B------:R-:W-:Y:S05]  /*1b650*/  HMMA.16816.F32 R16, R28, R50.reuse, R16 ;  /* 0x000000321c10723c */ /* 0x080fea0000001810 */
[--C-:B------:R-:W-:Y:S01]  /*1b660*/  SHF.R.U32.HI R3, RZ, 0x10, R99.reuse ;  /* 0x00000010ff037819 */ /* 0x100fe20000011663 */
[C---:B------:R-:W-:Y:S05]  /*1b670*/  HMMA.16816.F32 R12, R44.reuse, R50, R12 ;  /* 0x000000322c0c723c */ /* 0x040fea000000180c */
[----:B------:R-:W-:Y:S01]  /*1b680*/  LOP3.LUT R2, R111, 0xffff, RZ, 0xc0, !PT ;  /* 0x0000ffff6f027812 */ /* 0x000fe200078ec0ff */
[-C--:B------:R-:W-:Y:S05]  /*1b690*/  HMMA.16816.F32 R20, R44, R40.reuse, R20 ;  /* 0x000000282c14723c */ /* 0x080fea0000001814 */
[----:B------:R-:W-:Y:S01]  /*1b6a0*/  SHF.R.U32.HI R54, RZ, 0x18, R99 ;  /* 0x00000018ff367819 */ /* 0x000fe20000011663 */
[C---:B------:R-:W-:Y:S05]  /*1b6b0*/  HMMA.16816.F32 R32, R28.reuse, R40, R32 ;  /* 0x000000281c20723c */ /* 0x040fea0000001820 */
[----:B------:R-:W-:Y:S01]  /*1b6c0*/  LOP3.LUT R3, R3, 0xff, RZ, 0xc0, !PT ;  /* 0x000000ff03037812 */ /* 0x000fe200078ec0ff */
[-C--:B------:R-:W-:Y:S05]  /*1b6d0*/  HMMA.16816.F32 R36, R28, R42.reuse, R36 ;  /* 0x0000002a1c24723c */ /* 0x080fea0000001824 */
[--C-:B------:R-:W-:Y:S01]  /*1b6e0*/  SHF.R.U32.HI R52, RZ, 0x10, R111.reuse ;  /* 0x00000010ff347819 */ /* 0x100fe2000001166f */
[----:B------:R-:W-:Y:S05]  /*1b6f0*/  HMMA.16816.F32 R24, R44, R42, R24 ;  /* 0x0000002a2c18723c */ /* 0x000fea0000001818 */
[----:B------:R-:W-:Y:S02]  /*1b700*/  LOP3.LUT R53, R111, 0xff, RZ, 0xc0, !PT ;  /* 0x000000ff6f357812 */ /* 0x000fe400078ec0ff */
[----:B------:R-:W-:Y:S04]  /*1b710*/  SHF.R.U32.HI R2, RZ, 0x8, R2 ;  /* 0x00000008ff027819 */ /* 0x000fe80000011602 */
[----:B------:R-:W-:Y:S02]  /*1b720*/  LOP3.LUT R0, R99, 0xffff, RZ, 0xc0, !PT ;  /* 0x0000ffff63007812 */ /* 0x000fe400078ec0ff */
[----:B------:R-:W-:Y:S02]  /*1b730*/  PRMT R3, R3, 0x5410, R54 ;  /* 0x0000541003037816 */ /* 0x000fe40000000036 */
[----:B------:R-:W-:Y:S02]  /*1b740*/  SHF.R.U32.HI R56, RZ, 0x18, R111 ;  /* 0x00000018ff387819 */ /* 0x000fe4000001166f */
[----:B------:R-:W-:Y:S02]  /*1b750*/  LOP3.LUT R52, R52, 0xff, RZ, 0xc0, !PT ;  /* 0x000000ff34347812 */ /* 0x000fe400078ec0ff */
[----:B------:R-:W-:Y:S02]  /*1b760*/  LOP3.LUT R55, R99, 0xff, RZ, 0xc0, !PT ;  /* 0x000000ff63377812 */ /* 0x000fe400078ec0ff */
[----:B------:R-:W-:Y:S02]  /*1b770*/  PRMT R2, R53, 0x5410, R2 ;  /* 0x0000541035027816 */ /* 0x000fe40000000002 */
[----:B------:R-:W-:Y:S02]  /*1b780*/  SHF.R.U32.HI R0, RZ, 0x8, R0 ;  /* 0x00000008ff007819 */ /* 0x000fe40000011600 */
[----:B------:R-:W-:Y:S02]  /*1b790*/  PRMT R52, R52, 0x5410, R56 ;  /* 0x0000541034347816 */ /* 0x000fe40000000038 */
[--C-:B------:R-:W-:Y:S02]  /*1b7a0*/  HSET2.LE.AND R141, R3, R147.reuse, PT ;  /* 0x00000093038d7233 */ /* 0x100fe40003803000 */
[----:B------:R-:W-:Y:S02]  /*1b7b0*/  PRMT R0, R55, 0x5410, R0 ;  /* 0x0000541037007816 */ /* 0x000fe40000000000 */
[--C-:B------:R-:W-:Y:S02]  /*1b7c0*/  HSET2.LE.AND R156, R2, R147.reuse, PT ;  /* 0x00000093029c7233 */ /* 0x100fe40003803000 */
[--C-:B------:R-:W-:Y:S02]  /*1b7d0*/  HSET2.LE.AND R157, R52, R147.reuse, PT ;  /* 0x00000093349d7233 */ /* 0x100fe40003803000 */
[----:B------:R-:W1:Y:S01]  /*1b7e0*/  LDSM.16.MT88.4 R52, [R213+0x5c00] ;  /* 0x005c0000d534783b */ /* 0x000e620000004200 */
[--C-:B------:R-:W-:Y:S02]  /*1b7f0*/  HSET2.LE.AND R158, R158, R147.reuse, PT ;  /* 0x000000939e9e7233 */ /* 0x100fe40003803000 */
[--C-:B------:R-:W-:Y:S02]  /*1b800*/  HSET2.LE.AND R56, R82, R147.reuse, PT ;  /* 0x0000009352387233 */ /* 0x100fe40003803000 */
[--C-:B------:R-:W-:Y:S02]  /*1b810*/  HSET2.LE.AND R140, R0, R147.reuse, PT ;  /* 0x00000093008c7233 */ /* 0x100fe40003803000 */
[----:B------:R-:W-:Y:S02]  /*1b820*/  LOP3.LUT R156, R156, R138, RZ, 0xc0, !PT ;  /* 0x0000008a9c9c7212 */ /* 0x000fe400078ec0ff */
[----:B------:R-:W-:Y:S02]  /*1b830*/  LOP3.LUT R157, R157, R129, RZ, 0xc0, !PT ;  /* 0x000000819d9d7212 */ /* 0x000fe400078ec0ff */
[----:B------:R-:W-:Y:S02]  /*1b840*/  LOP3.LUT R158, R158, R144, RZ, 0xc0, !PT ;  /* 0x000000909e9e7212 */ /* 0x000fe400078ec0ff */
[--C-:B------:R-:W-:Y:S02]  /*1b850*/  HSET2.LE.AND R143, R83, R147.reuse, PT ;  /* 0x00000093538f7233 */ /* 0x100fe40003803000 */
[----:B------:R-:W-:Y:S02]  /*1b860*/  HSET2.LE.AND R57, R81, R147, PT ;  /* 0x0000009351397233 */ /* 0x000fe40003803000 */
[----:B---3--:R-:W-:Y:S02]  /*1b870*/  F2FP.F16.F32.PACK_AB R49, R137, R58 ;  /* 0x0000003a8931723e */ /* 0x008fe400000000ff */
[----:B------:R-:W-:Y:S02]  /*1b880*/  LOP3.LUT R140, R140, R146, RZ, 0xc0, !PT ;  /* 0x000000928c8c7212 */ /* 0x000fe400078ec0ff */
[----:B------:R-:W-:Y:S02]  /*1b890*/  LOP3.LUT R143, R143, R49, RZ, 0xc0, !PT ;  /* 0x000000318f8f7212 */ /* 0x000fe400078ec0ff */
[----:B------:R-:W-:Y:S01]  /*1b8a0*/  LOP3.LUT R141, R141, R145, RZ, 0xc0, !PT ;  /* 0x000000918d8d7212 */ /* 0x000fe200078ec0ff */
[----:B--2---:R-:W-:Y:S01]  /*1b8b0*/  IMAD.MOV.U32 R136, RZ, RZ, R134 ;  /* 0x000000ffff887224 */ /* 0x004fe200078e0086 */
[----:B----4-:R-:W2:Y:S02]  /*1b8c0*/  MUFU.EX2 R59, R225 ;  /* 0x000000e1003b7308 */ /* 0x010ea40000000800 */
[----:B--2---:R-:W-:Y:S04]  /*1b8d0*/  F2FP.F16.F32.PACK_AB R2, R175, R59 ;  /* 0x0000003baf02723e */ /* 0x004fe800000000ff */
[C---:B------:R-:W-:Y:S04]  /*1b8e0*/  PRMT R0, R2.reuse, 0x7632, R0 ;  /* 0x0000763202007816 */ /* 0x040fe80000000000 */
[----:B------:R-:W-:Y:S04]  /*1b8f0*/  PRMT R142, R2, 0x5410, R0 ;  /* 0x00005410028e7816 */ /* 0x000fe80000000000 */
[----:B------:R-:W-:Y:S01]  /*1b900*/  LOP3.LUT R142, R57, R142, RZ, 0xc0, !PT ;  /* 0x0000008e398e7212 */ /* 0x000fe200078ec0ff */
[----:B------:R-:W-:Y:S10]  /*1b910*/  MUFU.EX2 R174, R174 ;  /* 0x000000ae00ae7308 */ /* 0x000ff40000000800 */
[----:B------:R2:W3:Y:S02]  /*1b920*/  MUFU.EX2 R60, R133 ;  /* 0x00000085003c7308 */ /* 0x0004e40000000800 */
[----:B--2---:R-:W2:Y:S01]  /*1b930*/  LDL.LU R133, [R1+0x338] ;  /* 0x0003380001857983 */ /* 0x004ea20000300800 */
[----:B---3--:R-:W-:Y:S03]  /*1b940*/  F2FP.F16.F32.PACK_AB R48, R174, R60 ;  /* 0x0000003cae30723e */ /* 0x008fe600000000ff */
[----:B------:R4:W5:Y:S01]  /*1b950*/  LDL.LU R225, [R1+0x334] ;  /* 0x0003340001e17983 */ /* 0x0009620000300800 */
[C---:B------:R-:W-:Y:S03]  /*1b960*/  PRMT R3, R48.reuse, 0x7632, R3 ;  /* 0x0000763230037816 */ /* 0x040fe60000000003 */
[----:B------:R4:W3:Y:S01]  /*1b970*/  LDL.S16 R74, [R1+0xc0] ;  /* 0x0000c000014a7983 */ /* 0x0008e20000100600 */
[----:B------:R-:W-:Y:S03]  /*1b980*/  PRMT R159, R48, 0x5410, R3 ;  /* 0x00005410309f7816 */ /* 0x000fe60000000003 */
[----:B------:R4:W4:Y:S01]  /*1b990*/  LDL.S16 R63, [R1+0xbc] ;  /* 0x0000bc00013f7983 */ /* 0x0009220000100600 */
[----:B------:R-:W-:Y:S03]  /*1b9a0*/  LOP3.LUT R159, R56, R159, RZ, 0xc0, !PT ;  /* 0x0000009f389f7212 */ /* 0x000fe600078ec0ff */
[----:B------:R1:W2:Y:S04]  /*1b9b0*/  LDL.S16 R62, [R1+0xb8] ;  /* 0x0000b800013e7983 */ /* 0x0002a80000100600 */
[----:B------:R1:W2:Y:S01]  /*1b9c0*/  LDL.S16 R84, [R1+0xc8] ;  /* 0x0000c80001547983 */ /* 0x0002a20000100600 */
[-C--:B------:R-:W-:Y:S03]  /*1b9d0*/  HMMA.16816.F32 R168, R156, R164.reuse, R4 ;  /* 0x000000a49ca8723c */ /* 0x080fe60000001804 */
[----:B------:R2:W2:Y:S03]  /*1b9e0*/  LDL.S16 R61, [R1+0xb4] ;  /* 0x0000b400013d7983 */ /* 0x0004a60000100600 */
[C---:B------:R-:W-:Y:S01]  /*1b9f0*/  HMMA.16816.F32 R152, R140.reuse, R164, R8 ;  /* 0x000000a48c98723c */ /* 0x040fe20000001808 */
[----:B------:R2:W2:Y:S04]  /*1ba00*/  LDL.S16 R80, [R1+0xc4] ;  /* 0x0000c40001507983 */ /* 0x0004a80000100600 */
[----:B------:R-:W-:Y:S01]  /*1ba10*/  @P2 PRMT R4, R49, 0x7632, R4 ;  /* 0x0000763231042816 */ /* 0x000fe20000000004 */
[-C--:B------:R-:W-:Y:S06]  /*1ba20*/  HMMA.16816.F32 R148, R140, R166.reuse, R16 ;  /* 0x000000a68c94723c */ /* 0x080fec0000001810 */
[C---:B------:R-:W-:Y:S06]  /*1ba30*/  HMMA.16816.F32 R164, R156.reuse, R166, R12 ;  /* 0x000000a69ca4723c */ /* 0x040fec000000180c */
[-C--:B-1----:R-:W-:Y:S06]  /*1ba40*/  HMMA.16816.F32 R160, R156, R52.reuse, R20 ;  /* 0x000000349ca0723c */ /* 0x082fec0000001814 */
[C---:B------:R-:W-:Y:S06]  /*1ba50*/  HMMA.16816.F32 R144, R140.reuse, R52, R32 ;  /* 0x000000348c90723c */ /* 0x040fec0000001820 */
[-C--:B------:R-:W-:Y:S06]  /*1ba60*/  HMMA.16816.F32 R140, R140, R54.reuse, R36 ;  /* 0x000000368c8c723c */ /* 0x080fec0000001824 */
[----:B------:R-:W-:Y:S05]  /*1ba70*/  HMMA.16816.F32 R156, R156, R54, R24 ;  /* 0x000000369c9c723c */ /* 0x000fea0000001818 */
[----:B---3--:R-:W-:Y:S02]  /*1ba80*/  @!P6 HADD2 R74, -R48.H0_H0, -RZ.H0_H0 ;  /* 0xa00000ff304ae230 */ /* 0x008fe40000000900 */
[----:B----4-:R-:W-:Y:S04]  /*1ba90*/  @!P0 HADD2 R63, -R3.H0_H0, -RZ.H0_H0 ;  /* 0xa00000ff033f8230 */ /* 0x010fe80000000900 */
[----:B------:R-:W-:Y:S01]  /*1baa0*/  PRMT R10, R74, 0x7610, R10 ;  /* 0x000076104a0a7816 */ /* 0x000fe2000000000a */
[----:B--2---:R-:W-:Y:S01]  /*1bab0*/  @!P5 HADD2 R62, -R2.H0_H0, -RZ.H0_H0 ;  /* 0xa00000ff023ed230 */ /* 0x004fe20000000900 */
[----:B------:R-:W-:Y:S02]  /*1bac0*/  PRMT R9, R63, 0x7610, R9 ;  /* 0x000076103f097816 */ /* 0x000fe40000000009 */
[----:B------:R-:W-:Y:S01]  /*1bad0*/  @!P6 PRMT R48, R10, 0x5410, RZ ;  /* 0x000054100a30e816 */ /* 0x000fe200000000ff */
[C---:B------:R-:W-:Y:S01]  /*1bae0*/  @!P3 HADD2 R84, -R49.reuse.H0_H0, -RZ.H0_H0 ;  /* 0xa00000ff3154b230 */ /* 0x040fe20000000900 */
[----:B------:R-:W-:Y:S02]  /*1baf0*/  @!P0 PRMT R3, R9, 0x5410, RZ ;  /* 0x0000541009038816 */ /* 0x000fe400000000ff */
[----:B------:R-:W-:Y:S01]  /*1bb00*/  PRMT R8, R62, 0x7610, R8 ;  /* 0x000076103e087816 */ /* 0x000fe20000000008 */
[----:B------:R-:W-:Y:S01]  /*1bb10*/  STG.E.U16 desc[UR20][R178.64+0xf0], R48 ;  /* 0x0000f030b2007986 */ /* 0x000fe2000c101514 */
[----:B------:R-:W-:Y:S01]  /*1bb20*/  @!P4 HADD2 R61, -R0.H0_H0, -RZ.H0_H0 ;  /* 0xa00000ff003dc230 */ /* 0x000fe20000000900 */
[----:B------:R-:W-:Y:S02]  /*1bb30*/  PRMT R6, R84, 0x7610, R6 ;  /* 0x0000761054067816 */ /* 0x000fe40000000006 */
[----:B------:R1:W-:Y:S01]  /*1bb40*/  STG.E.U16 desc[UR20][R178.64+0xf2], R3 ;  /* 0x0000f203b2007986 */ /* 0x0003e2000c101514 */
[----:B------:R-:W-:Y:S01]  /*1bb50*/  @!P5 PRMT R2, R8, 0x5410, RZ ;  /* 0x000054100802d816 */ /* 0x000fe200000000ff */
[----:B------:R-:W-:Y:S01]  /*1bb60*/  @!P2 HADD2 R80, -R49.H1_H1, -RZ.H0_H0 ;  /* 0xa00000ff3150a230 */ /* 0x000fe20000000d00 */
[----:B------:R-:W-:Y:S01]  /*1bb70*/  @!P3 PRMT R49, R6, 0x5410, RZ ;  /* 0x000054100631b816 */ /* 0x000fe200000000ff */
[----:B------:R-:W-:Y:S01]  /*1bb80*/  @!P3 STL.S16 [R1+0xc8], R84 ;  /* 0x0000c8540100b387 */ /* 0x000fe20000100600 */
[----:B------:R-:W-:Y:S02]  /*1bb90*/  PRMT R7, R61, 0x7610, R7 ;  /* 0x000076103d077816 */ /* 0x000fe40000000007 */
[----:B------:R-:W-:Y:S01]  /*1bba0*/  PRMT R5, R80, 0x7610, R5 ;  /* 0x0000761050057816 */ /* 0x000fe20000000005 */
[----:B------:R2:W-:Y:S01]  /*1bbb0*/  STG.E.U16 desc[UR20][R182.64+0xee], R2 ;  /* 0x0000ee02b6007986 */ /* 0x0005e2000c101514 */
[----:B------:R-:W-:Y:S02]  /*1bbc0*/  @!P4 PRMT R0, R7, 0x5410, RZ ;  /* 0x000054100700c816 */ /* 0x000fe400000000ff */
[----:B------:R-:W-:Y:S01]  /*1bbd0*/  @!P2 PRMT R4, R5, 0x5410, RZ ;  /* 0x000054100504a816 */ /* 0x000fe200000000ff */
[----:B------:R-:W-:Y:S04]  /*1bbe0*/  @!P2 STL.S16 [R1+0xc4], R80 ;  /* 0x0000c4500100a387 */ /* 0x000fe80000100600 */
[----:B------:R4:W5:Y:S04]  /*1bbf0*/  LDL.LU R223, [R1+0x330] ;  /* 0x0003300001df7983 */ /* 0x0009680000300800 */
[----:B------:R3:W-:Y:S04]  /*1bc00*/  STG.E.U16 desc[UR20][R182.64+0xf0], R0 ;  /* 0x0000f000b6007986 */ /* 0x0007e8000c101514 */
[----:B------:R4:W5:Y:S01]  /*1bc10*/  LDL.LU R222, [R1+0x32c] ;  /* 0x00032c0001de7983 */ /* 0x0009620000300800 */
[----:B-1----:R-:W-:Y:S03]  /*1bc20*/  FADD.FTZ R3, R216, R217 ;  /* 0x000000d9d8037221 */ /* 0x002fe60000010000 */
[----:B------:R-:W-:Y:S01]  /*1bc30*/  @!P6 STL.S16 [R1+0xc0], R74 ;  /* 0x0000c04a0100e387 */ /* 0x000fe20000100600 */
[----:B------:R-:W-:Y:S03]  /*1bc40*/  FADD.FTZ R58, R58, R3 ;  /* 0x000000033a3a7221 */ /* 0x000fe60000010000 */
[----:B------:R-:W-:Y:S01]  /*1bc50*/  @!P0 STL.S16 [R1+0xbc], R63 ;  /* 0x0000bc3f01008387 */ /* 0x000fe20000100600 */
[----:B------:R-:W-:Y:S01]  /*1bc60*/  ISETP.LT.AND P0, PT, RZ, UR27, PT ;  /* 0x0000001bff007c0c */ /* 0x000fe2000bf01270 */
[----:B------:R-:W-:Y:S01]  /*1bc70*/  UIADD3 UR27, UR27, -0x1, URZ ;  /* 0xffffffff1b1b7890 */ /* 0x000fe2000fffe03f */
[----:B--2---:R-:W-:Y:S01]  /*1bc80*/  FADD.FTZ R2, R220, R221 ;  /* 0x000000dddc027221 */ /* 0x004fe20000010000 */
[----:B------:R-:W-:Y:S01]  /*1bc90*/  @!P5 STL.S16 [R1+0xb8], R62 ;  /* 0x0000b83e0100d387 */ /* 0x000fe20000100600 */
[----:B------:R-:W-:Y:S02]  /*1bca0*/  FADD.FTZ R229, R137, R58 ;  /* 0x0000003a89e57221 */ /* 0x000fe40000010000 */
[----:B------:R-:W-:Y:S01]  /*1bcb0*/  FADD.FTZ R2, R60, R2 ;  /* 0x000000023c027221 */ /* 0x000fe20000010000 */
[----:B------:R1:W-:Y:S03]  /*1bcc0*/  STG.E.U16 desc[UR20][R180.64+0xf2], R4 ;  /* 0x0000f204b4007986 */ /* 0x0003e6000c101514 */
[----:B------:R-:W-:Y:S01]  /*1bcd0*/  FADD.FTZ R2, R174, R2 ;  /* 0x00000002ae027221 */ /* 0x000fe20000010000 */
[----:B------:R-:W-:Y:S01]  /*1bce0*/  @!P4 STL.S16 [R1+0xb4], R61 ;  /* 0x0000b43d0100c387 */ /* 0x000fe20000100600 */
[----:B---3--:R-:W-:Y:S03]  /*1bcf0*/  FADD.FTZ R0, R218, R219 ;  /* 0x000000dbda007221 */ /* 0x008fe60000010000 */
[----:B------:R4:W5:Y:S01]  /*1bd00*/  LDL.LU R221, [R1+0x328] ;  /* 0x0003280001dd7983 */ /* 0x0009620000300800 */
[----:B------:R-:W-:Y:S03]  /*1bd10*/  FADD.FTZ R0, R59, R0 ;  /* 0x000000003b007221 */ /* 0x000fe60000010000 */
[----:B------:R4:W5:Y:S01]  /*1bd20*/  LDL.LU R220, [R1+0x324] ;  /* 0x0003240001dc7983 */ /* 0x0009620000300800 */
[----:B------:R-:W-:Y:S03]  /*1bd30*/  FADD.FTZ R228, R175, R0 ;  /* 0x00000000afe47221 */ /* 0x000fe60000010000 */
[----:B------:R4:W5:Y:S01]  /*1bd40*/  LDL.LU R219, [R1+0x320] ;  /* 0x0003200001db7983 */ /* 0x0009620000300800 */
[----:B------:R-:W-:Y:S03]  /*1bd50*/  IMAD.MOV.U32 R0, RZ, RZ, R133 ;  /* 0x000000ffff007224 */ /* 0x000fe600078e0085 */
[----:B------:R4:W5:Y:S04]  /*1bd60*/  LDL.LU R218, [R1+0x31c] ;  /* 0x00031c0001da7983 */ /* 0x0009680000300800 */
[----:B------:R4:W5:Y:S01]  /*1bd70*/  LDL.LU R217, [R1+0x318] ;  /* 0x0003180001d97983 */ /* 0x0009620000300800 */
[----:B-1----:R-:W-:Y:S03]  /*1bd80*/  FADD.FTZ R4, R214, R215 ;  /* 0x000000d7d6047221 */ /* 0x002fe60000010000 */
[----:B------:R4:W5:Y:S01]  /*1bd90*/  LDL.LU R216, [R1+0x314] ;  /* 0x0003140001d87983 */ /* 0x0009620000300800 */
[----:B------:R-:W-:Y:S03]  /*1bda0*/  FADD.FTZ R3, R139, R4 ;  /* 0x000000048b037221 */ /* 0x000fe60000010000 */
[----:B------:R4:W5:Y:S04]  /*1bdb0*/  LDL.LU R215, [R1+0x310] ;  /* 0x0003100001d77983 */ /* 0x0009680000300800 */
[----:B------:R4:W5:Y:S04]  /*1bdc0*/  LDL.LU R214, [R1+0x30c] ;  /* 0x00030c0001d67983 */ /* 0x0009680000300800 */
[----:B------:R4:W5:Y:S04]  /*1bdd0*/  LDL.LU R139, [R1+0x308] ;  /* 0x00030800018b7983 */ /* 0x0009680000300800 */
[----:B------:R1:W-:Y:S04]  /*1bde0*/  STL [R1+0x1c], R3 ;  /* 0x00001c0301007387 */ /* 0x0003e80000100800 */
[----:B------:R2:W-:Y:S04]  /*1bdf0*/  STL [R1+0x28], R2 ;  /* 0x0000280201007387 */ /* 0x0005e80000100800 */
[----:B------:R4:W-:Y:S01]  /*1be00*/  STG.E.U16 desc[UR20][R180.64+0xf0], R49 ;  /* 0x0000f031b4007986 */ /* 0x0009e2000c101514 */
[----:B-1----:R-:W-:Y:S02]  /*1be10*/  IMAD.MOV.U32 R3, RZ, RZ, R135 ;  /* 0x000000ffff037224 */ /* 0x002fe400078e0087 */
[----:B--2---:R-:W-:Y:S01]  /*1be20*/  IMAD.MOV.U32 R2, RZ, RZ, R132 ;  /* 0x000000ffff027224 */ /* 0x004fe200078e0084 */
[----:B------:R-:W-:Y:S06]  /*1be30*/  @P0 BRA `(.L_x_642) ;  /* 0xffffff3c00f40947 */ /* 0x000fec000383ffff */
.L_x_641:
[----:B------:R-:W2:Y:S04]  /*1be40*/  LDL.LU R6, [R1+0x1c] ;  /* 0x00001c0001067983 */ /* 0x000ea80000300800 */
[----:B------:R-:W3:Y:S01]  /*1be50*/  LDL.LU R4, [R1+0x28] ;  /* 0x0000280001047983 */ /* 0x000ee20000300800 */
[----:B------:R-:W1:Y:S01]  /*1be60*/  S2UR UR4, SR_CgaCtaId ;  /* 0x00000000000479c3 */ /* 0x000e620000008800 */
[----:B------:R-:W-:Y:S01]  /*1be70*/  UISETP.NE.AND UP0, UPT, UR13, -0x1, UPT ;  /* 0xffffffff0d00788c */ /* 0x000fe2000bf05270 */
[----:B------:R-:W4:Y:S01]  /*1be80*/  S2R R36, SR_TID.X ;  /* 0x0000000000247919 */ /* 0x000f220000002100 */
[----:B------:R-:W1:Y:S04]  /*1be90*/  SHFL.BFLY PT, R0, R228, 0x2, 0x1f ;  /* 0x0c401f00e4007f89 */ /* 0x000e6800000e0000 */
[----:B------:R-:W-:Y:S01]  /*1bea0*/  PLOP3.LUT P2, PT, PT, PT, UP0, 0x80, 0x0 ;  /* 0x000000000000781c */ /* 0x000fe20003f4f008 */
[----:B------:R-:W4:Y:S04]  /*1beb0*/  SHFL.BFLY PT, R5, R229, 0x2, 0x1f ;  /* 0x0c401f00e5057f89 */ /* 0x000f2800000e0000 */
[----:B------:R-:W-:-:S02]  /*1bec0*/  @UP0 ULDC.64 UR6, c[0x0][0x298] ;  /* 0x0000a60000060ab9 */ /* 0x000fc40000000a00 */
[----:B------:R-:W-:-:S03]  /*1bed0*/  @UP0 UIMAD.WIDE.U32 UR10, UR13, UR6, URZ ;  /* 0x000000060d0a02a5 */ /* 0x000fc6000f8e003f */
[----:B------:R-:W-:Y:S01]  /*1bee0*/  UMOV UR6, 0x400 ;  /* 0x0000040000067882 */ /* 0x000fe20000000000 */
[----:B------:R-:W-:-:S03]  /*1bef0*/  @UP0 UIMAD UR8, UR13, UR7, UR11 ;  /* 0x000000070d0802a4 */ /* 0x000fc6000f8e020b */
[----:B------:R-:W-:Y:S01]  /*1bf00*/  ULDC UR7, c[0x0][0x38c] ;  /* 0x0000e30000077ab9 */ /* 0x000fe20000000800 */
[----:B-1----:R-:W-:Y:S01]  /*1bf10*/  ULEA UR4, UR4, UR6, 0x18 ;  /* 0x0000000604047291 */ /* 0x002fe2000f8ec03f */
[----:B------:R-:W-:Y:S01]  /*1bf20*/  FADD.FTZ R0, R0, R228 ;  /* 0x000000e400007221 */ /* 0x000fe20000010000 */
[----:B----4-:R-:W-:Y:S01]  /*1bf30*/  FADD.FTZ R5, R5, R229 ;  /* 0x000000e505057221 */ /* 0x010fe20000010000 */
[----:B------:R-:W-:-:S04]  /*1bf40*/  SHF.R.S32.HI R31, RZ, 0x1f, R36 ;  /* 0x0000001fff1f7819 */ /* 0x000fc80000011424 */
[----:B------:R-:W1:Y:S01]  /*1bf50*/  SHFL.BFLY PT, R7, R5, 0x1, 0x1f ;  /* 0x0c201f0005077f89 */ /* 0x000e6200000e0000 */
[CC--:B------:R-:W-:Y:S02]  /*1bf60*/  LEA.HI R28, R31.reuse, R36.reuse, RZ, 0x2 ;  /* 0x000000241f1c7211 */ /* 0x0c0fe400078f10ff */
[----:B------:R-:W-:Y:S02]  /*1bf70*/  LEA.HI R31, R31, R36, RZ, 0x5 ;  /* 0x000000241f1f7211 */ /* 0x000fe400078f28ff */
[----:B------:R-:W-:Y:S01]  /*1bf80*/  SHF.R.S32.HI R30, RZ, 0x2, R28 ;  /* 0x00000002ff1e7819 */ /* 0x000fe2000001141c */
[----:B-1----:R-:W-:Y:S01]  /*1bf90*/  FADD.FTZ R27, R5, R7 ;  /* 0x00000007051b7221 */ /* 0x002fe20000010000 */
[----:B------:R-:W-:Y:S01]  /*1bfa0*/  LOP3.LUT R7, R28, 0xfffffffc, RZ, 0xc0, !PT ;  /* 0xfffffffc1c077812 */ /* 0x000fe200078ec0ff */
[----:B------:R-:W-:-:S03]  /*1bfb0*/  IMAD.MOV.U32 R5, RZ, RZ, 0x3f800000 ;  /* 0x3f800000ff057424 */ /* 0x000fc600078e00ff */
[----:B------:R-:W-:Y:S01]  /*1bfc0*/  FSETP.NE.FTZ.AND P3, PT, R27, RZ, PT ;  /* 0x000000ff1b00720b */ /* 0x000fe20003f75000 */
[----:B------:R-:W-:Y:S01]  /*1bfd0*/  IMAD.IADD R7, R36, 0x1, -R7 ;  /* 0x0000000124077824 */ /* 0x000fe200078e0a07 */
[----:B--2---:R-:W1:Y:S04]  /*1bfe0*/  SHFL.BFLY PT, R3, R6, 0x2, 0x1f ;  /* 0x0c401f0006037f89 */ /* 0x004e6800000e0000 */
[----:B---3--:R-:W2:Y:S01]  /*1bff0*/  SHFL.BFLY PT, R2, R4, 0x2, 0x1f ;  /* 0x0c401f0004027f89 */ /* 0x008ea200000e0000 */
[----:B-1----:R-:W-:Y:S01]  /*1c000*/  FADD.FTZ R3, R3, R6 ;  /* 0x0000000603037221 */ /* 0x002fe20000010000 */
[----:B--2---:R-:W-:-:S04]  /*1c010*/  FADD.FTZ R2, R2, R4 ;  /* 0x0000000402027221 */ /* 0x004fc80000010000 */
[----:B------:R-:W1:Y:S04]  /*1c020*/  SHFL.BFLY PT, R8, R3, 0x1, 0x1f ;  /* 0x0c201f0003087f89 */ /* 0x000e6800000e0000 */
[----:B------:R-:W2:Y:S04]  /*1c030*/  SHFL.BFLY PT, R6, R2, 0x1, 0x1f ;  /* 0x0c201f0002067f89 */ /* 0x000ea800000e0000 */
[----:B------:R-:W3:Y:S01]  /*1c040*/  SHFL.BFLY PT, R4, R0, 0x1, 0x1f ;  /* 0x0c201f0000047f89 */ /* 0x000ee200000e0000 */
[----:B-1----:R-:W-:Y:S01]  /*1c050*/  FADD.FTZ R24, R3, R8 ;  /* 0x0000000803187221 */ /* 0x002fe20000010000 */
[----:B------:R-:W-:-:S02]  /*1c060*/  IMAD.MOV.U32 R3, RZ, RZ, 0x3f800000 ;  /* 0x3f800000ff037424 */ /* 0x000fc400078e00ff */
[----:B--2---:R-:W-:Y:S01]  /*1c070*/  FADD.FTZ R25, R2, R6 ;  /* 0x0000000602197221 */ /* 0x004fe20000010000 */
[----:B------:R-:W-:Y:S02]  /*1c080*/  SHF.R.S32.HI R2, RZ, 0x1f, R30 ;  /* 0x0000001fff027819 */ /* 0x000fe4000001141e */
[----:B------:R-:W-:Y:S01]  /*1c090*/  FSETP.NE.FTZ.AND P6, PT, R24, RZ, PT ;  /* 0x000000ff1800720b */ /* 0x000fe20003fd5000 */
[----:B---3--:R-:W-:Y:S01]  /*1c0a0*/  FADD.FTZ R26, R0, R4 ;  /* 0x00000004001a7221 */ /* 0x008fe20000010000 */
[----:B------:R-:W-:Y:S01]  /*1c0b0*/  LEA.HI R2, R2, R30, RZ, 0x3 ;  /* 0x0000001e02027211 */ /* 0x000fe200078f18ff */
[----:B------:R-:W-:Y:S01]  /*1c0c0*/  IMAD.MOV.U32 R4, RZ, RZ, 0x3f800000 ;  /* 0x3f800000ff047424 */ /* 0x000fe200078e00ff */
[----:B------:R-:W-:Y:S02]  /*1c0d0*/  FSETP.NE.FTZ.AND P5, PT, R25, RZ, PT ;  /* 0x000000ff1900720b */ /* 0x000fe40003fb5000 */
[----:B------:R-:W-:Y:S02]  /*1c0e0*/  LOP3.LUT R2, R2, 0xfffffff8, RZ, 0xc0, !PT ;  /* 0xfffffff802027812 */ /* 0x000fe400078ec0ff */
[----:B------:R-:W-:-:S02]  /*1c0f0*/  FSETP.NE.FTZ.AND P4, PT, R26, RZ, PT ;  /* 0x000000ff1a00720b */ /* 0x000fc40003f95000 */
[----:B------:R-:W-:Y:S01]  /*1c100*/  SHF.R.S32.HI R6, RZ, 0x5, R31 ;  /* 0x00000005ff067819 */ /* 0x000fe2000001141f */
[----:B------:R-:W-:Y:S02]  /*1c110*/  IMAD.IADD R2, R30, 0x1, -R2 ;  /* 0x000000011e027824 */ /* 0x000fe400078e0a02 */
[----:B------:R-:W1:Y:S02]  /*1c120*/  @P6 MUFU.RCP R4, R24 ;  /* 0x0000001800046308 */ /* 0x000e640000001000 */
[----:B------:R-:W-:Y:S01]  /*1c130*/  IMAD R9, R6, 0x100, R7 ;  /* 0x0000010006097824 */ /* 0x000fe200078e0207 */
[----:B------:R-:W-:Y:S01]  /*1c140*/  LEA.HI R0, R2, R2, RZ, 0x1 ;  /* 0x0000000202007211 */ /* 0x000fe200078f08ff */
[----:B------:R-:W-:-:S03]  /*1c150*/  IMAD.MOV.U32 R6, RZ, RZ, 0x3f800000 ;  /* 0x3f800000ff067424 */ /* 0x000fc600078e00ff */
[----:B------:R-:W-:Y:S01]  /*1c160*/  LOP3.LUT R8, R0, 0x3fffffe, RZ, 0xc0, !PT ;  /* 0x03fffffe00087812 */ /* 0x000fe200078ec0ff */
[----:B------:R-:W2:Y:S01]  /*1c170*/  @P5 MUFU.RCP R3, R25 ;  /* 0x0000001900035308 */ /* 0x000ea20000001000 */
[----:B------:R-:W-:-:S03]  /*1c180*/  SHF.R.S32.HI R0, RZ, 0x1, R0 ;  /* 0x00000001ff007819 */ /* 0x000fc60000011400 */
[----:B------:R-:W-:Y:S01]  /*1c190*/  IMAD.IADD R8, R2, 0x1, -R8 ;  /* 0x0000000102087824 */ /* 0x000fe200078e0a08 */
[C---:B------:R-:W-:Y:S01]  /*1c1a0*/  LOP3.LUT P1, RZ, R0.reuse, 0x2, RZ, 0xc0, !PT ;  /* 0x0000000200ff7812 */ /* 0x040fe2000782c0ff */
[C---:B------:R-:W-:Y:S01]  /*1c1b0*/  IMAD.SHL.U32 R2, R0.reuse, 0x40, RZ ;  /* 0x0000004000027824 */ /* 0x040fe200078e00ff */
[----:B------:R-:W-:Y:S01]  /*1c1c0*/  LOP3.LUT R7, R0, 0x1, RZ, 0xc0, !PT ;  /* 0x0000000100077812 */ /* 0x000fe200078ec0ff */
[----:B------:R-:W3:Y:S01]  /*1c1d0*/  @P4 MUFU.RCP R5, R26 ;  /* 0x0000001a00054308 */ /* 0x000ee20000001000 */
[----:B-1----:R-:W-:Y:S02]  /*1c1e0*/  FMUL.FTZ R4, R4, UR7 ;  /* 0x0000000704047c20 */ /* 0x002fe40008410000 */
[----:B------:R-:W-:Y:S01]  /*1c1f0*/  LOP3.LUT R0, R2, 0xc0, RZ, 0xc0, !PT ;  /* 0x000000c002007812 */ /* 0x000fe200078ec0ff */
[----:B------:R-:W-:Y:S01]  /*1c200*/  IMAD R2, R8, 0x10, R9 ;  /* 0x0000001008027824 */ /* 0x000fe200078e0209 */
[----:B------:R-:W-:Y:S02]  /*1c210*/  ISETP.NE.U32.AND P0, PT, R7, 0x1, PT ;  /* 0x000000010700780c */ /* 0x000fe40003f05070 */
[----:B------:R-:W-:Y:S01]  /*1c220*/  LEA.HI R0, R0, R0, RZ, 0x1d ;  /* 0x0000000000007211 */ /* 0x000fe200078fe8ff */
[----:B------:R-:W1:Y:S01]  /*1c230*/  @P3 MUFU.RCP R6, R27 ;  /* 0x0000001b00063308 */ /* 0x000e620000001000 */
[----:B--2---:R-:W-:-:S03]  /*1c240*/  FMUL.FTZ R3, R3, UR7 ;  /* 0x0000000703037c20 */ /* 0x004fc60008410000 */
[----:B------:R-:W-:Y:S02]  /*1c250*/  IMAD.U32 R14, R2, 0x2, R0 ;  /* 0x00000002020e7824 */ /* 0x000fe400078e0000 */
[----:B---3--:R-:W-:-:S03]  /*1c260*/  FMUL.FTZ R2, R5, UR7 ;  /* 0x0000000705027c20 */ /* 0x008fc60008410000 */
[----:B------:R-:W-:Y:S01]  /*1c270*/  LEA R14, R14, UR4, 0x1 ;  /* 0x000000040e0e7c11 */ /* 0x000fe2000f8e08ff */
[----:B-1----:R-:W-:Y:S01]  /*1c280*/  FMUL.FTZ R0, R6, UR7 ;  /* 0x0000000706007c20 */ /* 0x002fe20008410000 */
        /* <DEDUP_REMOVED lines=8> */
.L_x_645:
[----:B------:R-:W-:Y:S01]  /*1c310*/  ULDC.U8 UR4, c[0x0][0x3d8] ;  /* 0x0000f60000047ab9 */ /* 0x000fe20000000000 */
[----:B------:R-:W-:Y:S01]  /*1c320*/  IMAD.MOV.U32 R21, RZ, RZ, 0x10 ;  /* 0x00000010ff157424 */ /* 0x000fe200078e00ff */
[----:B------:R-:W-:Y:S01]  /*1c330*/  ISETP.NE.AND P2, PT, RZ, UR4, PT ;  /* 0x00000004ff007c0c */ /* 0x000fe2000bf45270 */
[----:B------:R-:W-:Y:S01]  /*1c340*/  ULDC.U8 UR7, c[0x0][0x3d9] ;  /* 0x0000f64000077ab9 */ /* 0x000fe20000000000 */
[C---:B------:R-:W-:Y:S01]  /*1c350*/  VIADD R19, R14.reuse, 0x20 ;  /* 0x000000200e137836 */ /* 0x040fe20000000000 */
[----:B------:R-:W-:Y:S02]  /*1c360*/  CS2R R22, SRZ ;  /* 0x0000000000167805 */ /* 0x000fe4000001ff00 */
[----:B------:R-:W-:Y:S01]  /*1c370*/  SEL R21, R21, 0xfffffff0, P0 ;  /* 0xfffffff015157807 */ /* 0x000fe20000000000 */
[----:B------:R-:W-:Y:S01]  /*1c380*/  @P1 VIADD R19, R14, 0xffffffe0 ;  /* 0xffffffe00e131836 */ /* 0x000fe20000000000 */
[----:B------:R-:W-:Y:S02]  /*1c390*/  ISETP.NE.OR P0, PT, RZ, UR7, !P2 ;  /* 0x00000007ff007c0c */ /* 0x000fe4000d705670 */
[----:B------:R-:W-:-:S04]  /*1c3a0*/  PLOP3.LUT P1, PT, PT, PT, PT, 0x8, 0x0 ;  /* 0x000000000000781c */ /* 0x000fc80003f2e170 */
[----:B------:R-:W-:-:S07]  /*1c3b0*/  P2R R5, PR, RZ, 0x2 ;  /* 0x00000002ff057803 */ /* 0x000fce0000000000 */
[----:B------:R-:W-:Y:S05]  /*1c3c0*/  @P0 BRA `(.L_x_646) ;  /* 0x0000000000240947 */ /* 0x000fea0003800000 */
[----:B------:R-:W1:Y:S01]  /*1c3d0*/  S2UR UR4, SR_CTAID.Y ;  /* 0x00000000000479c3 */ /* 0x000e620000002600 */
[----:B------:R-:W-:Y:S01]  /*1c3e0*/  ULDC UR6, c[0x0][0x2c4] ;  /* 0x0000b10000067ab9 */ /* 0x000fe20000000800 */
[----:B------:R-:W-:-:S04]  /*1c3f0*/  PLOP3.LUT P0, PT, PT, PT, PT, 0x80, 0x0 ;  /* 0x000000000000781c */ /* 0x000fc80003f0f070 */
[----:B------:R-:W-:Y:S01]  /*1c400*/  P2R R5, PR, RZ, 0x1 ;  /* 0x00000001ff057803 */ /* 0x000fe20000000000 */
[----:B-1----:R-:W-:-:S04]  /*1c410*/  UIMAD UR4, UR4, UR6, URZ ;  /* 0x00000006040472a4 */ /* 0x002fc8000f8e023f */
[----:B------:R-:W-:-:S04]  /*1c420*/  USEL UR13, UR4, UR13, !UP0 ;  /* 0x0000000d040d7287 */ /* 0x000fc8000c000000 */
[----:B------:R-:W-:Y:S02]  /*1c430*/  USHF.R.S32.HI UR4, URZ, 0x1f, UR13 ;  /* 0x0000001f3f047899 */ /* 0x000fe4000801140d */
[----:B------:R-:W-:-:S04]  /*1c440*/  IMAD.U32 R22, RZ, RZ, UR13 ;  /* 0x0000000dff167e24 */ /* 0x000fc8000f8e00ff */
[----:B------:R-:W-:-:S07]  /*1c450*/  IMAD.U32 R23, RZ, RZ, UR4 ;  /* 0x00000004ff177e24 */ /* 0x000fce000f8e00ff */
.L_x_646:
[----:B------:R-:W-:Y:S01]  /*1c460*/  ISETP.NE.AND P1, PT, RZ, UR7, PT ;  /* 0x00000007ff007c0c */ /* 0x000fe2000bf25270 */
[C---:B------:R-:W-:Y:S01]  /*1c470*/  FMUL.FTZ R168, R4.reuse, R168 ;  /* 0x000000a804a87220 */ /* 0x040fe20000410000 */
[----:B------:R-:W-:Y:S01]  /*1c480*/  PLOP3.LUT P0, PT, PT, PT, PT, 0x8, 0x0 ;  /* 0x000000000000781c */ /* 0x000fe20003f0e170 */
[C---:B------:R-:W-:Y:S01]  /*1c490*/  FMUL.FTZ R8, R4.reuse, R169 ;  /* 0x000000a904087220 */ /* 0x040fe20000410000 */
[C---:B------:R-:W-:Y:S01]  /*1c4a0*/  FMUL.FTZ R170, R3.reuse, R170 ;  /* 0x000000aa03aa7220 */ /* 0x040fe20000410000 */
[C---:B------:R-:W-:Y:S01]  /*1c4b0*/  FMUL.FTZ R7, R3.reuse, R171 ;  /* 0x000000ab03077220 */ /* 0x040fe20000410000 */
[C---:B------:R-:W-:Y:S01]  /*1c4c0*/  FMUL.FTZ R164, R4.reuse, R164 ;  /* 0x000000a404a47220 */ /* 0x040fe20000410000 */
[----:B------:R-:W-:Y:S01]  /*1c4d0*/  FMUL.FTZ R165, R4, R165 ;  /* 0x000000a504a57220 */ /* 0x000fe20000410000 */
[C---:B------:R-:W-:Y:S01]  /*1c4e0*/  FMUL.FTZ R166, R3.reuse, R166 ;  /* 0x000000a603a67220 */ /* 0x040fe20000410000 */
[----:B------:R-:W-:Y:S01]  /*1c4f0*/  FMUL.FTZ R167, R3, R167 ;  /* 0x000000a703a77220 */ /* 0x000fe20000410000 */
[C---:B------:R-:W-:Y:S01]  /*1c500*/  FMUL.FTZ R152, R2.reuse, R152 ;  /* 0x0000009802987220 */ /* 0x040fe20000410000 */
[----:B------:R-:W-:Y:S01]  /*1c510*/  FMUL.FTZ R6, R2, R153 ;  /* 0x0000009902067220 */ /* 0x000fe20000410000 */
[----:B------:R-:W-:Y:S01]  /*1c520*/  FMUL.FTZ R154, R0, R154 ;  /* 0x0000009a009a7220 */ /* 0x000fe20000410000 */
[----:B------:R-:W-:Y:S01]  /*1c530*/  @!P1 PLOP3.LUT P0, PT, P2, PT, PT, 0x80, 0x0 ;  /* 0x000000000000981c */ /* 0x000fe2000170f070 */
[----:B------:R-:W-:Y:S01]  /*1c540*/  FMUL.FTZ R148, R2, R148 ;  /* 0x0000009402947220 */ /* 0x000fe20000410000 */
[----:B------:R-:W-:Y:S01]  /*1c550*/  ISETP.NE.AND P2, PT, R5, RZ, PT ;  /* 0x000000ff0500720c */ /* 0x000fe20003f45270 */
[----:B------:R-:W-:Y:S01]  /*1c560*/  FMUL.FTZ R5, R0, R155 ;  /* 0x0000009b00057220 */ /* 0x000fe20000410000 */
[----:B------:R-:W-:Y:S01]  /*1c570*/  FMUL.FTZ R149, R2, R149 ;  /* 0x0000009502957220 */ /* 0x000fe20000410000 */
[C---:B------:R-:W-:Y:S01]  /*1c580*/  FMUL.FTZ R160, R4.reuse, R160 ;  /* 0x000000a004a07220 */ /* 0x040fe20000410000 */
[C---:B------:R-:W-:Y:S01]  /*1c590*/  FMUL.FTZ R17, R4.reuse, R161 ;  /* 0x000000a104117220 */ /* 0x040fe20000410000 */
[C---:B------:R-:W-:Y:S01]  /*1c5a0*/  FMUL.FTZ R156, R4.reuse, R156 ;  /* 0x0000009c049c7220 */ /* 0x040fe20000410000 */
        /* <DEDUP_REMOVED lines=9> */
[----:B------:R-:W-:Y:S01]  /*1c640*/  F2FP.F16.F32.PACK_AB R8, R8, R168 ;  /* 0x000000a80808723e */ /* 0x000fe200000000ff */
[C---:B------:R-:W-:Y:S01]  /*1c650*/  FMUL.FTZ R150, R0.reuse, R150 ;  /* 0x0000009600967220 */ /* 0x040fe20000410000 */
[----:B------:R-:W-:Y:S01]  /*1c660*/  F2FP.F16.F32.PACK_AB R7, R7, R170 ;  /* 0x000000aa0707723e */ /* 0x000fe200000000ff */
[C---:B------:R-:W-:Y:S01]  /*1c670*/  FMUL.FTZ R18, R0.reuse, R151 ;  /* 0x0000009700127220 */ /* 0x040fe20000410000 */
[----:B------:R-:W-:Y:S01]  /*1c680*/  F2FP.F16.F32.PACK_AB R4, R165, R164 ;  /* 0x000000a4a504723e */ /* 0x000fe200000000ff */
[C---:B------:R-:W-:Y:S01]  /*1c690*/  FMUL.FTZ R146, R0.reuse, R146 ;  /* 0x0000009200927220 */ /* 0x040fe20000410000 */
[----:B------:R-:W-:Y:S01]  /*1c6a0*/  F2FP.F16.F32.PACK_AB R3, R167, R166 ;  /* 0x000000a6a703723e */ /* 0x000fe200000000ff */
[----:B------:R-:W-:Y:S01]  /*1c6b0*/  FMUL.FTZ R13, R0, R147 ;  /* 0x00000093000d7220 */ /* 0x000fe20000410000 */
[----:B------:R-:W-:Y:S01]  /*1c6c0*/  IADD3 R2, R14, R21, RZ ;  /* 0x000000150e027210 */ /* 0x000fe20007ffe0ff */
[C---:B------:R-:W-:Y:S01]  /*1c6d0*/  FMUL.FTZ R142, R0.reuse, R142 ;  /* 0x0000008e008e7220 */ /* 0x040fe20000410000 */
[----:B------:R-:W-:Y:S01]  /*1c6e0*/  FMUL.FTZ R20, R0, R143 ;  /* 0x0000008f00147220 */ /* 0x000fe20000410000 */
[----:B------:R-:W-:Y:S01]  /*1c6f0*/  F2FP.F16.F32.PACK_AB R6, R6, R152 ;  /* 0x000000980606723e */ /* 0x000fe200000000ff */
[----:B------:R-:W1:Y:S01]  /*1c700*/  @!P1 LDC R12, c[0x0][0x2c4] ;  /* 0x0000b100ff0c9b82 */ /* 0x000e620000000800 */
[----:B------:R-:W-:Y:S01]  /*1c710*/  F2FP.F16.F32.PACK_AB R5, R5, R154 ;  /* 0x0000009a0505723e */ /* 0x000fe200000000ff */
[----:B------:R-:W-:Y:S01]  /*1c720*/  STS [R14], R8 ;  /* 0x000000080e007388 */ /* 0x000fe20000000800 */
[----:B------:R-:W-:Y:S01]  /*1c730*/  F2FP.F16.F32.PACK_AB R0, R149, R148 ;  /* 0x000000949500723e */ /* 0x000fe200000000ff */
[----:B------:R-:W-:Y:S01]  /*1c740*/  BSSY B0, `(.L_x_647) ;  /* 0x0000073000007945 */ /* 0x000fe20003800000 */
[----:B------:R-:W-:Y:S01]  /*1c750*/  F2FP.F16.F32.PACK_AB R18, R18, R150 ;  /* 0x000000961212723e */ /* 0x000fe200000000ff */
[----:B------:R2:W-:Y:S01]  /*1c760*/  STS [R14+0x200], R7 ;  /* 0x000200070e007388 */ /* 0x0005e20000000800 */
[----:B------:R-:W-:Y:S01]  /*1c770*/  F2FP.F16.F32.PACK_AB R17, R17, R160 ;  /* 0x000000a01111723e */ /* 0x000fe200000000ff */
[----:B------:R-:W3:Y:S01]  /*1c780*/  S2UR UR4, SR_CTAID.X ;  /* 0x00000000000479c3 */ /* 0x000ee20000002500 */
[----:B------:R-:W-:Y:S01]  /*1c790*/  F2FP.F16.F32.PACK_AB R16, R16, R162 ;  /* 0x000000a21010723e */ /* 0x000fe200000000ff */
[----:B------:R-:W4:Y:S01]  /*1c7a0*/  S2R R37, SR_TID.X ;  /* 0x0000000000257919 */ /* 0x000f220000002100 */
        /* <DEDUP_REMOVED lines=9> */
[----:B-1----:R-:W1:Y:S03]  /*1c840*/  @P0 LDC R12, c[0x0][0x2e4] ;  /* 0x0000b900ff0c0b82 */ /* 0x002e660000000800 */
[----:B------:R-:W-:Y:S04]  /*1c850*/  STS [R14+0x1200], R5 ;  /* 0x001200050e007388 */ /* 0x000fe80000000800 */
[----:B------:R4:W-:Y:S01]  /*1c860*/  STS [R2+0x1000], R0 ;  /* 0x0010000002007388 */ /* 0x0009e20000000800 */
[----:B--2---:R-:W1:Y:S03]  /*1c870*/  @!P1 LDC R7, c[0x0][0x270] ;  /* 0x00009c00ff079b82 */ /* 0x004e660000000800 */
[----:B------:R2:W-:Y:S04]  /*1c880*/  STS [R2+0x1200], R18 ;  /* 0x0012001202007388 */ /* 0x0005e80000000800 */
[----:B------:R-:W-:Y:S01]  /*1c890*/  STS [R19], R17 ;  /* 0x0000001113007388 */ /* 0x000fe20000000800 */
[----:B---3--:R-:W-:Y:S01]  /*1c8a0*/  LOP3.LUT R4, R31, 0xffffffe0, RZ, 0xc0, !PT ;  /* 0xffffffe01f047812 */ /* 0x008fe200078ec0ff */
[----:B------:R-:W3:Y:S02]  /*1c8b0*/  @P5 LDC R8, c[0x0][0x2e8] ;  /* 0x0000ba00ff085b82 */ /* 0x000ee40000000800 */
[----:B------:R-:W-:Y:S01]  /*1c8c0*/  STS [R19+0x200], R16 ;  /* 0x0002001013007388 */ /* 0x000fe20000000800 */
[----:B----4-:R-:W-:-:S02]  /*1c8d0*/  SHF.R.S32.HI R29, RZ, 0x1f, R37 ;  /* 0x0000001fff1d7819 */ /* 0x010fc40000011425 */
[----:B------:R-:W-:Y:S01]  /*1c8e0*/  @P1 MOV R3, 0x1 ;  /* 0x0000000100031802 */ /* 0x000fe20000000f00 */
[----:B------:R-:W4:Y:S01]  /*1c8f0*/  S2R R38, SR_CTAID.Z ;  /* 0x0000000000267919 */ /* 0x000f220000002700 */
[----:B------:R-:W-:Y:S01]  /*1c900*/  LEA.HI R29, R29, R37, RZ, 0x2 ;  /* 0x000000251d1d7211 */ /* 0x000fe200078f10ff */
[----:B------:R-:W2:Y:S01]  /*1c910*/  @P6 MUFU.LG2 R6, R24 ;  /* 0x0000001800066308 */ /* 0x000ea20000000c00 */
[----:B------:R-:W-:-:S04]  /*1c920*/  IADD3 R4, -R4, R36, RZ ;  /* 0x0000002404047210 */ /* 0x000fc80007ffe1ff */
[----:B------:R-:W-:Y:S02]  /*1c930*/  LOP3.LUT P0, RZ, R4, 0x3, RZ, 0xc0, !PT ;  /* 0x0000000304ff7812 */ /* 0x000fe4000780c0ff */
[----:B------:R-:W-:Y:S01]  /*1c940*/  IADD3 R0, R21, R19, RZ ;  /* 0x0000001315007210 */ /* 0x000fe20007ffe0ff */
[----:B------:R-:W4:Y:S01]  /*1c950*/  @P5 MUFU.LG2 R5, R25 ;  /* 0x0000001900055308 */ /* 0x000f220000000c00 */
[----:B-1----:R-:W-:Y:S01]  /*1c960*/  @!P1 IMAD R3, R12, R7, RZ ;  /* 0x000000070c039224 */ /* 0x002fe200078e02ff */
[----:B--2---:R-:W1:Y:S02]  /*1c970*/  @P1 LDC R2, c[0x0][0x2c0] ;  /* 0x0000b000ff021b82 */ /* 0x004e640000000800 */
[----:B------:R-:W-:Y:S01]  /*1c980*/  STS [R0], R11 ;  /* 0x0000000b00007388 */ /* 0x000fe20000000800 */
[----:B------:R-:W-:-:S03]  /*1c990*/  MOV R18, 0x7f800000 ;  /* 0x7f80000000127802 */ /* 0x000fc60000000f00 */
[----:B------:R2:W-:Y:S01]  /*1c9a0*/  STS [R0+0x200], R10 ;  /* 0x0002000a00007388 */ /* 0x0005e20000000800 */
[----:B------:R-:W-:Y:S01]  /*1c9b0*/  @P3 MUFU.LG2 R7, R27 ;  /* 0x0000001b00073308 */ /* 0x000fe20000000c00 */
[----:B------:R-:W-:Y:S01]  /*1c9c0*/  @P6 FMUL.FTZ R6, R6, 0.69314718246459960938 ;  /* 0x3f31721806066820 */ /* 0x000fe20000410000 */
[----:B------:R-:W-:Y:S01]  /*1c9d0*/  MOV R24, 0x7f800000 ;  /* 0x7f80000000187802 */ /* 0x000fe20000000f00 */
[----:B------:R-:W-:Y:S04]  /*1c9e0*/  STS [R19+0x1000], R15 ;  /* 0x0010000f13007388 */ /* 0x000fe80000000800 */
[----:B------:R2:W-:Y:S01]  /*1c9f0*/  STS [R19+0x1200], R13 ;  /* 0x0012000d13007388 */ /* 0x0005e20000000800 */
[----:B----4-:R-:W-:Y:S01]  /*1ca00*/  @P5 FMUL.FTZ R5, R5, 0.69314718246459960938 ;  /* 0x3f31721805055820 */ /* 0x010fe20000410000 */
[----:B------:R-:W-:-:S02]  /*1ca10*/  MOV R25, 0x7f800000 ;  /* 0x7f80000000197802 */ /* 0x000fc40000000f00 */
[----:B------:R4:W-:Y:S01]  /*1ca20*/  STS [R0+0x1000], R9 ;  /* 0x0010000900007388 */ /* 0x0009e20000000800 */
[----:B---3-5:R-:W-:-:S03]  /*1ca30*/  @P5 FFMA.FTZ R25, R134, R8, R5 ;  /* 0x0000000886195223 */ /* 0x028fc60000010005 */
[----:B------:R3:W-:Y:S01]  /*1ca40*/  STS [R0+0x1200], R20 ;  /* 0x0012001400007388 */ /* 0x0007e20000000800 */
[----:B------:R-:W-:Y:S01]  /*1ca50*/  @!P1 MOV R2, 0x1 ;  /* 0x0000000100029802 */ /* 0x000fe20000000f00 */
[----:B------:R-:W-:Y:S04]  /*1ca60*/  BAR.SYNC.DEFER_BLOCKING 0x0 ;  /* 0x0000000000007b1d */ /* 0x000fe80000010000 */
[----:B-1----:R-:W-:-:S04]  /*1ca70*/  IMAD R4, R2, UR4, RZ ;  /* 0x0000000402047c24 */ /* 0x002fc8000f8e02ff */
[----:B--2---:R-:W1:Y:S01]  /*1ca80*/  @P1 LDC.64 R10, c[0x0][0x2c0] ;  /* 0x0000b000ff0a1b82 */ /* 0x004e620000000a00 */
[----:B------:R-:W2:Y:S01]  /*1ca90*/  S2R R16, SR_CTAID.Y ;  /* 0x0000000000107919 */ /* 0x000ea20000002600 */
[----:B------:R-:W1:Y:S01]  /*1caa0*/  @P4 MUFU.LG2 R13, R26 ;  /* 0x0000001a000d4308 */ /* 0x000e620000000c00 */
[----:B------:R-:W-:-:S05]  /*1cab0*/  MOV R19, 0x7f800000 ;  /* 0x7f80000000137802 */ /* 0x000fca0000000f00 */
[----:B----4-:R-:W4:Y:S01]  /*1cac0*/  @P6 LDC R9, c[0x0][0x2e8] ;  /* 0x0000ba00ff096b82 */ /* 0x010f220000000800 */
[----:B---3--:R-:W-:Y:S01]  /*1cad0*/  LOP3.LUT R0, R29, 0xfffffffc, RZ, 0xc0, !PT ;  /* 0xfffffffc1d007812 */ /* 0x008fe200078ec0ff */
[----:B------:R3:W2:Y:S03]  /*1cae0*/  LDS.128 R32, [R225+0x1800] ;  /* 0x00180000e1207984 */ /* 0x0006a60000000c00 */
[----:B------:R-:W-:Y:S01]  /*1caf0*/  IADD3 R14, -R0, R37, RZ ;  /* 0x00000025000e7210 */ /* 0x000fe20007ffe1ff */
[----:B-1----:R-:W-:Y:S01]  /*1cb00*/  @P1 IMAD R0, R11, R10, RZ ;  /* 0x0000000a0b001224 */ /* 0x002fe200078e02ff */
[----:B------:R-:W-:Y:S01]  /*1cb10*/  @!P1 MOV R0, R12 ;  /* 0x0000000c00009202 */ /* 0x000fe20000000f00 */
[----:B------:R-:W1:Y:S01]  /*1cb20*/  @P3 LDC R10, c[0x0][0x2e8] ;  /* 0x0000ba00ff0a3b82 */ /* 0x000e620000000800 */
[----:B------:R-:W-:-:S07]  /*1cb30*/  @P4 FMUL.FTZ R5, R13, 0.69314718246459960938 ;  /* 0x3f3172180d054820 */ /* 0x000fce0000410000 */
[----:B------:R-:W3:Y:S01]  /*1cb40*/  @P4 LDC R11, c[0x0][0x2e8] ;  /* 0x0000ba00ff0b4b82 */ /* 0x000ee20000000800 */
[----:B--2---:R-:W-:Y:S02]  /*1cb50*/  IMAD R3, R16, R3, RZ ;  /* 0x0000000310037224 */ /* 0x004fe400078e02ff */
[----:B----4-:R-:W-:-:S03]  /*1cb60*/  @P6 FFMA.FTZ R24, R135, R9, R6 ;  /* 0x0000000987186223 */ /* 0x010fc60000010006 */
[----:B------:R-:W-:-:S05]  /*1cb70*/  SEL R3, R3, RZ, !P2 ;  /* 0x000000ff03037207 */ /* 0x000fca0005000000 */
[----:B------:R-:W-:Y:S01]  /*1cb80*/  IMAD R0, R38, R0, R3 ;  /* 0x0000000026007224 */ /* 0x000fe200078e0203 */
[----:B------:R-:W-:Y:S01]  /*1cb90*/  SHF.L.U32 R3, R4, 0x7, RZ ;  /* 0x0000000704037819 */ /* 0x000fe200000006ff */
[----:B------:R-:W-:-:S03]  /*1cba0*/  @P3 FMUL.FTZ R4, R7, 0.69314718246459960938 ;  /* 0x3f31721807043820 */ /* 0x000fc60000410000 */
[----:B------:R-:W-:Y:S01]  /*1cbb0*/  SHF.R.S32.HI R6, RZ, 0x1f, R3 ;  /* 0x0000001fff067819 */ /* 0x000fe20000011403 */
[----:B-1----:R-:W-:Y:S01]  /*1cbc0*/  @P3 FFMA.FTZ R18, R132, R10, R4 ;  /* 0x0000000a84123223 */ /* 0x002fe20000010004 */
[--C-:B------:R-:W-:Y:S02]  /*1cbd0*/  IADD3 R3, P2, P1, R3, R22, R0.reuse ;  /* 0x0000001603037210 */ /* 0x100fe4000795e000 */
[----:B------:R-:W-:Y:S02]  /*1cbe0*/  SHF.R.S32.HI R0, RZ, 0x1f, R0 ;  /* 0x0000001fff007819 */ /* 0x000fe40000011400 */
[----:B------:R-:W-:Y:S01]  /*1cbf0*/  SHF.L.U32 R10, R14, 0x3, RZ ;  /* 0x000000030e0a7819 */ /* 0x000fe200000006ff */
[----:B---3--:R-:W-:Y:S01]  /*1cc00*/  @P4 FFMA.FTZ R19, R133, R11, R5 ;  /* 0x0000000b85134223 */ /* 0x008fe20000010005 */
[----:B------:R-:W-:Y:S01]  /*1cc10*/  IADD3.X R4, R6, R23, R0, P2, P1 ;  /* 0x0000001706047210 */ /* 0x000fe200017e2400 */
[----:B------:R-:W-:Y:S06]  /*1cc20*/  @P0 BRA `(.L_x_648) ;  /* 0x0000000000900947 */ /* 0x000fec0003800000 */
[----:B------:R-:W2:Y:S02]  /*1cc30*/  LDL.LU R39, [R1+0x304] ;  /* 0x0003040001277983 */ /* 0x000ea40000300800 */
[C---:B--2---:R-:W-:Y:S01]  /*1cc40*/  VIADD R0, R39.reuse, 0x8 ;  /* 0x0000000827007836 */ /* 0x044fe20000000000 */
        /* <DEDUP_REMOVED lines=9> */
[-C--:B------:R-:W-:Y:S01]  /*1cce0*/  @!P4 IMAD R6, R6, R2.reuse, RZ ;  /* 0x000000020606c224 */ /* 0x080fe200078e02ff */
[-C--:B------:R-:W-:Y:S01]  /*1ccf0*/  @!P6 IADD3 R9, P0, R7, R3.reuse, RZ ;  /* 0x000000030709e210 */ /* 0x080fe20007f1e0ff */
[----:B------:R-:W2:Y:S01]  /*1cd00*/  @!P5 LDC.64 R16, c[0x0][0x2b0] ;  /* 0x0000ac00ff10db82 */ /* 0x000ea20000000a00 */
[----:B------:R-:W-:Y:S01]  /*1cd10*/  @!P3 IMAD R5, R5, R2, RZ ;  /* 0x000000020505b224 */ /* 0x000fe200078e02ff */
[-C--:B------:R-:W-:Y:S02]  /*1cd20*/  @!P5 IADD3 R2, P2, R0, R3.reuse, RZ ;  /* 0x000000030002d210 */ /* 0x080fe40007f5e0ff */
[----:B------:R-:W-:Y:S02]  /*1cd30*/  @!P4 IADD3 R11, P1, R6, R3, RZ ;  /* 0x00000003060bc210 */ /* 0x000fe40007f3e0ff */
[----:B------:R-:W-:-:S02]  /*1cd40*/  @!P5 LEA.HI.X.SX32 R0, R0, R4, 0x1, P2 ;  /* 0x000000040000d211 */ /* 0x000fc400010f0eff */
[----:B------:R-:W3:Y:S01]  /*1cd50*/  @!P4 LDC.64 R20, c[0x0][0x2b0] ;  /* 0x0000ac00ff14cb82 */ /* 0x000ee20000000a00 */
[-C--:B------:R-:W-:Y:S02]  /*1cd60*/  @!P6 LEA.HI.X.SX32 R7, R7, R4.reuse, 0x1, P0 ;  /* 0x000000040707e211 */ /* 0x080fe400000f0eff */
[----:B------:R-:W-:Y:S02]  /*1cd70*/  @!P4 LEA.HI.X.SX32 R13, R6, R4, 0x1, P1 ;  /* 0x00000004060dc211 */ /* 0x000fe400008f0eff */
[----:B------:R-:W-:-:S03]  /*1cd80*/  @!P3 IADD3 R3, P0, R5, R3, RZ ;  /* 0x000000030503b210 */ /* 0x000fc60007f1e0ff */
[----:B------:R-:W4:Y:S01]  /*1cd90*/  @!P3 LDC.64 R22, c[0x0][0x2b0] ;  /* 0x0000ac00ff16bb82 */ /* 0x000f220000000a00 */
[----:B-1----:R-:W-:Y:S02]  /*1cda0*/  @!P6 LEA R8, P2, R9, R14, 0x2 ;  /* 0x0000000e0908e211 */ /* 0x002fe400078410ff */
        /* <DEDUP_REMOVED lines=12> */
.L_x_648:
[----:B------:R-:W-:Y:S05]  /*1ce70*/  BSYNC B0 ;  /* 0x0000000000007941 */ /* 0x000fea0003800000 */
.L_x_647:
[----:B------:R2:W3:Y:S01]  /*1ce80*/  LDS.128 R12, [R225] ;  /* 0x00000000e10c7984 */ /* 0x0004e20000000c00 */
[----:B------:R-:W-:Y:S01]  /*1ce90*/  UIMAD UR15, UR4, -0x80, UR15 ;  /* 0xffffff80040f78a4 */ /* 0x000fe2000f8e020f */
[C---:B------:R-:W-:Y:S01]  /*1cea0*/  LEA.HI.SX32 R0, R28.reuse, 0x40, 0x1e ;  /* 0x000000401c007811 */ /* 0x040fe200078ff2ff */
[----:B------:R-:W-:Y:S01]  /*1ceb0*/  BSSY B0, `(.L_x_649) ;  /* 0x0000021000007945 */ /* 0x000fe20003800000 */
[----:B------:R-:W-:Y:S01]  /*1cec0*/  ULDC UR4, c[0x0][0x2d0] ;  /* 0x0000b40000047ab9 */ /* 0x000fe20000000800 */
[----:B-1----:R-:W-:Y:S02]  /*1ced0*/  LEA.HI.SX32 R2, R28, 0x20, 0x1e ;  /* 0x000000201c027811 */ /* 0x002fe400078ff2ff */
[----:B------:R-:W-:Y:S01]  /*1cee0*/  ISETP.GE.AND P4, PT, R10, UR4, PT ;  /* 0x000000040a007c0c */ /* 0x000fe2000bf86270 */
[----:B------:R-:W-:Y:S01]  /*1cef0*/  ULDC.64 UR4, c[0x0][0x2a0] ;  /* 0x0000a80000047ab9 */ /* 0x000fe20000000a00 */
[----:B------:R-:W-:Y:S02]  /*1cf00*/  SHF.R.S32.HI R6, RZ, 0x1f, R38 ;  /* 0x0000001fff067819 */ /* 0x000fe40000011426 */
[----:B------:R-:W-:-:S02]  /*1cf10*/  ISETP.GE.OR P3, PT, R30, UR15, P4 ;  /* 0x0000000f1e007c0c */ /* 0x000fc4000a766670 */
[----:B------:R-:W-:Y:S02]  /*1cf20*/  ISETP.GE.OR P1, PT, R0, UR15, P4 ;  /* 0x0000000f00007c0c */ /* 0x000fe4000a726670 */
[----:B------:R-:W-:Y:S02]  /*1cf30*/  SHF.R.S32.HI R3, RZ, 0x1f, R10 ;  /* 0x0000001fff037819 */ /* 0x000fe4000001140a */
[----:B------:R-:W-:Y:S02]  /*1cf40*/  IADD3 R4, P0, R10, UR10, RZ ;  /* 0x0000000a0a047c10 */ /* 0x000fe4000ff1e0ff */
[----:B------:R-:W-:Y:S02]  /*1cf50*/  LEA.HI.SX32 R0, R28, 0x60, 0x1e ;  /* 0x000000601c007811 */ /* 0x000fe400078ff2ff */
[----:B------:R-:W-:Y:S02]  /*1cf60*/  ISETP.GE.OR P2, PT, R2, UR15, P4 ;  /* 0x0000000f02007c0c */ /* 0x000fe4000a746670 */
[----:B------:R-:W-:-:S02]  /*1cf70*/  SHF.R.S32.HI R2, RZ, 0x2, R29 ;  /* 0x00000002ff027819 */ /* 0x000fc4000001141d */
[----:B------:R-:W-:Y:S02]  /*1cf80*/  IADD3.X R5, R3, UR8, RZ, P0, !PT ;  /* 0x0000000803057c10 */ /* 0x000fe400087fe4ff */
[----:B------:R-:W-:Y:S01]  /*1cf90*/  ISETP.GE.OR P4, PT, R0, UR15, P4 ;  /* 0x0000000f00007c0c */ /* 0x000fe2000a786670 */
[----:B------:R-:W-:Y:S01]  /*1cfa0*/  IMAD R0, R6, UR4, RZ ;  /* 0x0000000406007c24 */ /* 0x000fe2000f8e02ff */
[----:B------:R-:W-:Y:S01]  /*1cfb0*/  SHF.R.S32.HI R3, RZ, 0x1f, R2 ;  /* 0x0000001fff037819 */ /* 0x000fe20000011402 */
[----:B------:R-:W-:Y:S02]  /*1cfc0*/  IMAD.U32 R6, RZ, RZ, UR14 ;  /* 0x0000000eff067e24 */ /* 0x000fe4000f8e00ff */
[C---:B------:R-:W-:Y:S02]  /*1cfd0*/  IMAD R0, R38.reuse, UR5, R0 ;  /* 0x0000000526007c24 */ /* 0x040fe4000f8e0200 */
[----:B------:R-:W-:-:S04]  /*1cfe0*/  IMAD.WIDE.U32 R8, R38, UR4, R4 ;  /* 0x0000000426087c25 */ /* 0x000fc8000f8e0004 */
[----:B------:R-:W-:-:S04]  /*1cff0*/  IMAD.WIDE R2, R6, 0x80, R2 ;  /* 0x0000008006027825 */ /* 0x000fc800078e0202 */
[----:B------:R-:W-:Y:S01]  /*1d000*/  IMAD.IADD R5, R9, 0x1, R0 ;  /* 0x0000000109057824 */ /* 0x000fe200078e0200 */
[----:B--23--:R-:W-:Y:S06]  /*1d010*/  @P3 BRA `(.L_x_650) ;  /* 0x0000000000283947 */ /* 0x00cfec0003800000 */
        /* <DEDUP_REMOVED lines=10> */
.L_x_650:
[----:B------:R-:W-:Y:S05]  /*1d0c0*/  BSYNC B0 ;  /* 0x0000000000007941 */ /* 0x000fea0003800000 */
.L_x_649:
        /* <DEDUP_REMOVED lines=16> */
.L_x_652:
[----:B------:R-:W-:Y:S05]  /*1d1d0*/  BSYNC B0 ;  /* 0x0000000000007941 */ /* 0x000fea0003800000 */
.L_x_651:
        /* <DEDUP_REMOVED lines=16> */
.L_x_654:
[----:B------:R-:W-:Y:S05]  /*1d2e0*/  BSYNC B0 ;  /* 0x0000000000007941 */ /* 0x000fea0003800000 */
.L_x_653:
        /* <DEDUP_REMOVED lines=15> */
.L_x_611:
[----:B------:R-:W-:Y:S01]  /*1d3e0*/  UISETP.NE.AND UP2, UPT, UR13, -0x1, UPT ;  /* 0xffffffff0d00788c */ /* 0x000fe2000bf45270 */
[----:B------:R-:W-:Y:S01]  /*1d3f0*/  LEA.HI R8, R11, R179, RZ, 0x2 ;  /* 0x000000b30b087211 */ /* 0x000fe200078f10ff */
[----:B------:R-:W-:Y:S01]  /*1d400*/  ULDC.U8 UR6, c[0x0][0x3d8] ;  /* 0x0000f60000067ab9 */ /* 0x000fe20000000000 */
[----:B------:R-:W-:Y:S01]  /*1d410*/  ULDC.U8 UR10, c[0x0][0x3d9] ;  /* 0x0000f640000a7ab9 */ /* 0x000fe20000000000 */
[----:B------:R-:W-:Y:S01]  /*1d420*/  UISETP.NE.AND UP3, UPT, UR6, URZ, UPT ;  /* 0x0000003f0600728c */ /* 0x000fe2000bf65270 */
[----:B------:R-:W-:Y:S01]  /*1d430*/  LOP3.LUT R0, R8, 0xfffffffc, RZ, 0xc0, !PT ;  /* 0xfffffffc08007812 */ /* 0x000fe200078ec0ff */
[----:B------:R-:W-:Y:S01]  /*1d440*/  UISETP.NE.AND UP1, UPT, UR10, URZ, UPT ;  /* 0x0000003f0a00728c */ /* 0x000fe2000bf25270 */
[----:B------:R-:W-:Y:S01]  /*1d450*/  SHF.R.S32.HI R8, RZ, 0x2, R8 ;  /* 0x00000002ff087819 */ /* 0x000fe20000011408 */
[----:B------:R-:W-:Y:S02]  /*1d460*/  UISETP.EQ.AND UP3, UPT, UR10, URZ, UP3 ;  /* 0x0000003f0a00728c */ /* 0x000fe40009f62270 */
[----:B------:R-:W-:Y:S01]  /*1d470*/  IMAD.IADD R0, R179, 0x1, -R0 ;  /* 0x00000001b3007824 */ /* 0x000fe200078e0a00 */
[----:B------:R-:W-:Y:S01]  /*1d480*/  @!UP2 USHF.R.S32.HI UR12, URZ, 0x1f, UR7 ;  /* 0x0000001f3f0ca899 */ /* 0x000fe20008011407 */
[----:B------:R-:W-:Y:S01]  /*1d490*/  PLOP3.LUT P0, PT, PT, PT, UP1, 0x80, 0x0 ;  /* 0x000000000000781c */ /* 0x000fe20003f0f018 */
[----:B------:R-:W-:Y:S01]  /*1d4a0*/  @UP2 ULDC.64 UR8, c[0x0][0x298] ;  /* 0x0000a60000082ab9 */ /* 0x000fe20000000a00 */
[----:B------:R-:W-:Y:S01]  /*1d4b0*/  @!UP2 ULDC.64 UR4, c[0x0][0x290] ;  /* 0x0000a4000004aab9 */ /* 0x000fe20000000a00 */
[----:B------:R-:W-:Y:S01]  /*1d4c0*/  @UP2 UIMAD.WIDE.U32 UR10, UR13, UR8, URZ ;  /* 0x000000080d0a22a5 */ /* 0x000fe2000f8e003f */
[----:B------:R-:W-:Y:S01]  /*1d4d0*/  VIADD R14, R8, 0x20 ;  /* 0x00000020080e7836 */ /* 0x000fe20000000000 */
[----:B------:R-:W-:-:S02]  /*1d4e0*/  UISETP.NE.OR UP0, UPT, UR13, -0x1, !UP3 ;  /* 0xffffffff0d00788c */ /* 0x000fc4000df05670 */
[----:B------:R-:W-:Y:S02]  /*1d4f0*/  @!UP2 UIMAD UR8, UR12, UR4, URZ ;  /* 0x000000040c08a2a4 */ /* 0x000fe4000f8e023f */
[----:B------:R-:W-:Y:S02]  /*1d500*/  @!UP2 UIMAD.WIDE.U32 UR16, UR7, UR4, URZ ;  /* 0x000000040710a2a5 */ /* 0x000fe4000f8e003f */
[----:B------:R-:W-:Y:S02]  /*1d510*/  @!UP2 UIMAD UR8, UR7, UR5, UR8 ;  /* 0x000000050708a2a4 */ /* 0x000fe4000f8e0208 */
[----:B------:R-:W-:Y:S01]  /*1d520*/  @UP2 UIMAD UR9, UR13, UR9, UR11 ;  /* 0x000000090d0922a4 */ /* 0x000fe2000f8e020b */
[----:B------:R-:W-:Y:S01]  /*1d530*/  @UP1 ULDC.64 UR4, c[0x0][0x2c0] ;  /* 0x0000b00000041ab9 */ /* 0x000fe20000000a00 */
[----:B------:R-:W-:Y:S01]  /*1d540*/  @!UP3 UMOV UR18, URZ ;  /* 0x0000003f0012bc82 */ /* 0x000fe20008000000 */
[----:B------:R-:W-:Y:S01]  /*1d550*/  @UP1 UIMAD UR11, UR5, UR4, URZ ;  /* 0x00000004050b12a4 */ /* 0x000fe2000f8e023f */
[----:B------:R-:W-:-:S02]  /*1d560*/  @!UP3 UMOV UR19, URZ ;  /* 0x0000003f0013bc82 */ /* 0x000fc40008000000 */
[----:B------:R-:W-:Y:S01]  /*1d570*/  @UP3 ULDC UR4, c[0x0][0x2c4] ;  /* 0x0000b10000043ab9 */ /* 0x000fe20000000800 */
[----:B------:R-:W-:Y:S01]  /*1d580*/  @UP1 ULDC UR12, c[0x0][0x2c0] ;  /* 0x0000b000000c1ab9 */ /* 0x000fe20000000800 */
[----:B------:R-:W-:Y:S01]  /*1d590*/  @!UP0 UIMAD UR13, UR7, UR4, URZ ;  /* 0x00000004070d82a4 */ /* 0x000fe2000f8e023f */
[----:B------:R-:W-:Y:S01]  /*1d5a0*/  @UP1 UMOV UR5, 0x1 ;  /* 0x0000000100051882 */ /* 0x000fe20000000000 */
[----:B------:R-:W-:Y:S02]  /*1d5b0*/  @!UP2 UIADD3 UR9, UR17, UR8, URZ ;  /* 0x000000081109a290 */ /* 0x000fe4000fffe03f */
[----:B------:R-:W-:Y:S01]  /*1d5c0*/  @UP3 USHF.R.S32.HI UR4, URZ, 0x1f, UR13 ;  /* 0x0000001f3f043899 */ /* 0x000fe2000801140d */
[----:B------:R-:W-:Y:S02]  /*1d5d0*/  @!UP2 UMOV UR10, UR16 ;  /* 0x00000010000aac82 */ /* 0x000fe40008000000 */
[----:B------:R-:W-:-:S04]  /*1d5e0*/  @UP3 UMOV UR18, UR13 ;  /* 0x0000000d00123c82 */ /* 0x000fc80008000000 */
[----:B------:R-:W-:Y:S01]  /*1d5f0*/  @UP3 UMOV UR19, UR4 ;  /* 0x0000000400133c82 */ /* 0x000fe20008000000 */
[----:B------:R-:W-:Y:S05]  /*1d600*/  @P0 BRA `(.L_x_655) ;  /* 0x0000000000180947 */ /* 0x000fea0003800000 */
[----:B------:R-:W-:Y:S01]  /*1d610*/  UISETP.NE.AND UP0, UPT, UR6, URZ, UPT ;  /* 0x0000003f0600728c */ /* 0x000fe2000bf05270 */
[----:B------:R-:W-:Y:S01]  /*1d620*/  ULDC UR11, c[0x0][0x2c4] ;  /* 0x0000b100000b7ab9 */ /* 0x000fe20000000800 */
[----:B------:R-:W-:Y:S01]  /*1d630*/  ULDC UR5, c[0x0][0x270] ;  /* 0x00009c0000057ab9 */ /* 0x000fe20000000800 */
[----:B------:R-:W-:-:S08]  /*1d640*/  UMOV UR12, 0x1 ;  /* 0x00000001000c7882 */ /* 0x000fd00000000000 */
[----:B------:R-:W-:Y:S02]  /*1d650*/  @UP0 ULDC UR11, c[0x0][0x2e4] ;  /* 0x0000b900000b0ab9 */ /* 0x000fe40000000800 */
[----:B------:R-:W-:-:S12]  /*1d660*/  UIMAD UR5, UR11, UR5, URZ ;  /* 0x000000050b0572a4 */ /* 0x000fd8000f8e023f */
.L_x_655:
[----:B------:R-:W-:Y:S01]  /*1d670*/  UIADD3 UR15, -UR33, UR15, URZ ;  /* 0x0000000f210f7290 */ /* 0x000fe2000fffe13f */
[C---:B------:R-:W-:Y:S01]  /*1d680*/  VIADD R15, R8.reuse, 0x40 ;  /* 0x00000040080f7836 */ /* 0x040fe20000000000 */
[----:B------:R-:W-:Y:S01]  /*1d690*/  USHF.R.S32.HI UR6, URZ, 0x1f, UR29 ;  /* 0x0000001f3f067899 */ /* 0x000fe2000801141d */
[C---:B------:R-:W-:Y:S01]  /*1d6a0*/  VIADD R16, R8.reuse, 0x60 ;  /* 0x0000006008107836 */ /* 0x040fe20000000000 */
[----:B------:R-:W-:Y:S01]  /*1d6b0*/  UIMAD UR7, UR7, UR5, URZ ;  /* 0x00000005070772a4 */ /* 0x000fe2000f8e023f */
[----:B------:R-:W-:Y:S01]  /*1d6c0*/  SHF.R.S32.HI R9, RZ, 0x1f, R8 ;  /* 0x0000001fff097819 */ /* 0x000fe20000011408 */
[----:B------:R-:W-:Y:S01]  /*1d6d0*/  IMAD.U32 R4, RZ, RZ, UR14 ;  /* 0x0000000eff047e24 */ /* 0x000fe2000f8e00ff */
[----:B------:R-:W-:Y:S01]  /*1d6e0*/  ISETP.GE.AND P4, PT, R8, UR15, PT ;  /* 0x0000000f08007c0c */ /* 0x000fe2000bf86270 */
[----:B------:R-:W-:Y:S01]  /*1d6f0*/  ULDC.64 UR4, c[0x0][0x2a0] ;  /* 0x0000a80000047ab9 */ /* 0x000fe20000000a00 */
[----:B------:R-:W-:Y:S01]  /*1d700*/  ISETP.GE.AND P3, PT, R14, UR15, PT ;  /* 0x0000000f0e007c0c */ /* 0x000fe2000bf66270 */
[----:B------:R-:W-:Y:S01]  /*1d710*/  UIMAD UR6, UR6, UR4, URZ ;  /* 0x00000004060672a4 */ /* 0x000fe2000f8e023f */
[----:B------:R-:W-:Y:S01]  /*1d720*/  ISETP.GE.AND P2, PT, R15, UR15, PT ;  /* 0x0000000f0f007c0c */ /* 0x000fe2000bf46270 */
[----:B------:R-:W-:Y:S01]  /*1d730*/  IMAD.U32 R6, RZ, RZ, UR4 ;  /* 0x00000004ff067e24 */ /* 0x000fe2000f8e00ff */
[----:B------:R-:W-:Y:S01]  /*1d740*/  ISETP.GE.AND P1, PT, R16, UR15, PT ;  /* 0x0000000f10007c0c */ /* 0x000fe2000bf26270 */
[----:B------:R-:W-:Y:S01]  /*1d750*/  ULDC UR4, c[0x0][0x2d0] ;  /* 0x0000b40000047ab9 */ /* 0x000fe20000000800 */
[C---:B------:R-:W-:Y:S01]  /*1d760*/  ISETP.NE.OR P4, PT, R0.reuse, RZ, P4 ;  /* 0x000000ff0000720c */ /* 0x040fe20002785670 */
[----:B------:R-:W-:Y:S01]  /*1d770*/  USEL UR7, UR7, URZ, !UP3 ;  /* 0x0000003f07077287 */ /* 0x000fe2000d800000 */
[C---:B------:R-:W-:Y:S01]  /*1d780*/  ISETP.NE.OR P3, PT, R0.reuse, RZ, P3 ;  /* 0x000000ff0000720c */ /* 0x040fe20001f65670 */
[----:B------:R-:W-:Y:S01]  /*1d790*/  UIMAD UR5, UR29, UR5, UR6 ;  /* 0x000000051d0572a4 */ /* 0x000fe2000f8e0206 */
[C---:B------:R-:W-:Y:S01]  /*1d7a0*/  ISETP.NE.OR P2, PT, R0.reuse, RZ, P2 ;  /* 0x000000ff0000720c */ /* 0x040fe20001745670 */
[----:B------:R-:W-:Y:S01]  /*1d7b0*/  UIMAD UR6, UR33, UR12, URZ ;  /* 0x0000000c210672a4 */ /* 0x000fe2000f8e023f */
[C---:B------:R-:W-:Y:S01]  /*1d7c0*/  ISETP.NE.OR P1, PT, R0.reuse, RZ, P1 ;  /* 0x000000ff0000720c */ /* 0x040fe20000f25670 */
[----:B------:R-:W-:Y:S01]  /*1d7d0*/  IMAD.SHL.U32 R0, R0, 0x8, RZ ;  /* 0x0000000800007824 */ /* 0x000fe200078e00ff */
[----:B------:R-:W-:Y:S01]  /*1d7e0*/  UIMAD UR11, UR29, UR11, UR7 ;  /* 0x0000000b1d0b72a4 */ /* 0x000fe2000f8e0207 */
[----:B------:R-:W-:Y:S03]  /*1d7f0*/  BSSY B0, `(.L_x_656) ;  /* 0x0000018000007945 */ /* 0x000fe60003800000 */
[C---:B------:R-:W-:Y:S01]  /*1d800*/  ISETP.GE.AND P5, PT, R0.reuse, UR4, PT ;  /* 0x0000000400007c0c */ /* 0x040fe2000bfa6270 */
[----:B------:R-:W-:Y:S01]  /*1d810*/  USHF.R.S32.HI UR4, URZ, 0x1f, UR6 ;  /* 0x0000001f3f047899 */ /* 0x000fe20008011406 */
[----:B------:R-:W-:Y:S01]  /*1d820*/  IADD3 R2, P0, R0, UR10, RZ ;  /* 0x0000000a00027c10 */ /* 0x000fe2000ff1e0ff */
[----:B------:R-:W-:Y:S01]  /*1d830*/  USHF.R.S32.HI UR7, URZ, 0x1f, UR11 ;  /* 0x0000001f3f077899 */ /* 0x000fe2000801140b */
[----:B------:R-:W-:Y:S01]  /*1d840*/  ISETP.GE.OR P6, PT, R8, UR15, P5 ;  /* 0x0000000f08007c0c */ /* 0x000fe2000afc6670 */
[----:B------:R-:W-:Y:S01]  /*1d850*/  UIADD3 UR6, UP1, UP0, UR6, UR18, UR11 ;  /* 0x0000001206067290 */ /* 0x000fe2000f83e00b */
[----:B------:R-:W-:-:S02]  /*1d860*/  LEA.HI.X.SX32 R3, R0, UR9, 0x1, P0 ;  /* 0x0000000900037c11 */ /* 0x000fc400080f0eff */
[----:B------:R-:W-:Y:S01]  /*1d870*/  ISETP.GE.OR P0, PT, R14, UR15, P5 ;  /* 0x0000000f0e007c0c */ /* 0x000fe2000af06670 */
[----:B------:R-:W-:Y:S01]  /*1d880*/  UIADD3.X UR18, UR4, UR19, UR7, UP1, UP0 ;  /* 0x0000001304127290 */ /* 0x000fe20008fe0407 */
[----:B------:R-:W-:-:S04]  /*1d890*/  IMAD.WIDE.U32 R6, R6, UR29, R2 ;  /* 0x0000001d06067c25 */ /* 0x000fc8000f8e0002 */
[----:B------:R-:W-:Y:S02]  /*1d8a0*/  VIADD R5, R7, UR5 ;  /* 0x0000000507057c36 */ /* 0x000fe40008000000 */
[----:B------:R-:W-:Y:S01]  /*1d8b0*/  IMAD.WIDE R2, R4, 0x80, R8 ;  /* 0x0000008004027825 */ /* 0x000fe200078e0208 */
        /* <DEDUP_REMOVED lines=11> */
.L_x_657:
[----:B------:R-:W-:Y:S05]  /*1d970*/  BSYNC B0 ;  /* 0x0000000000007941 */ /* 0x000fea0003800000 */
.L_x_656:
        /* <DEDUP_REMOVED lines=17> */
.L_x_659:
[----:B------:R-:W-:Y:S05]  /*1da90*/  BSYNC B0 ;  /* 0x0000000000007941 */ /* 0x000fea0003800000 */
.L_x_658:
        /* <DEDUP_REMOVED lines=15> */
.L_x_661:
[----:B------:R-:W-:Y:S05]  /*1db90*/  BSYNC B0 ;  /* 0x0000000000007941 */ /* 0x000fea0003800000 */
.L_x_660:
        /* <DEDUP_REMOVED lines=14> */
.L_x_663:
[----:B------:R-:W-:Y:S05]  /*1dc80*/  BSYNC B0 ;  /* 0x0000000000007941 */ /* 0x000fea0003800000 */
.L_x_662:
[----:B------:R-:W-:Y:S04]  /*1dc90*/  BSSY B0, `(.L_x_664) ;  /* 0x000000a000007945 */ /* 0x000fe80003800000 */
[----:B------:R-:W-:Y:S05]  /*1dca0*/  @P4 BRA `(.L_x_665) ;  /* 0x0000000000204947 */ /* 0x000fea0003800000 */
[----:B------:R-:W-:Y:S01]  /*1dcb0*/  IMAD R0, R8, UR12, RZ ;  /* 0x0000000c08007c24 */ /* 0x000fe2000f8e02ff */
[----:B------:R-:W-:-:S04]  /*1dcc0*/  ULDC.64 UR4, c[0x0][0x2b0] ;  /* 0x0000ac0000047ab9 */ /* 0x000fc80000000a00 */
[----:B----4-:R-:W-:-:S04]  /*1dcd0*/  IADD3 R3, P0, R0, UR6, RZ ;  /* 0x0000000600037c10 */ /* 0x010fc8000ff1e0ff */
[----:B------:R-:W-:Y:S02]  /*1dce0*/  LEA.HI.X.SX32 R0, R0, UR18, 0x1, P0 ;  /* 0x0000001200007c11 */ /* 0x000fe400080f0eff */
[----:B------:R-:W-:-:S04]  /*1dcf0*/  LEA R2, P0, R3, UR4, 0x2 ;  /* 0x0000000403027c11 */ /* 0x000fc8000f8010ff */
[----:B------:R-:W-:Y:S01]  /*1dd00*/  LEA.HI.X R3, R3, UR5, R0, 0x2, P0 ;  /* 0x0000000503037c11 */ /* 0x000fe200080f1400 */
[----:B------:R-:W-:-:S05]  /*1dd10*/  IMAD.MOV.U32 R0, RZ, RZ, 0x7f800000 ;  /* 0x7f800000ff007424 */ /* 0x000fca00078e00ff */
[----:B------:R4:W-:Y:S03]  /*1dd20*/  STG.E desc[UR20][R2.64], R0 ;  /* 0x0000000002007986 */ /* 0x0009e6000c101914 */
.L_x_665:
[----:B------:R-:W-:Y:S05]  /*1dd30*/  BSYNC B0 ;  /* 0x0000000000007941 */ /* 0x000fea0003800000 */
.L_x_664:
[----:B------:R-:W-:Y:S04]  /*1dd40*/  BSSY B0, `(.L_x_666) ;  /* 0x000000a000007945 */ /* 0x000fe80003800000 */
[----:B------:R-:W-:Y:S05]  /*1dd50*/  @P3 BRA `(.L_x_667) ;  /* 0x0000000000203947 */ /* 0x000fea0003800000 */
[----:B----4-:R-:W-:Y:S01]  /*1dd60*/  IMAD R0, R14, UR12, RZ ;  /* 0x0000000c0e007c24 */ /* 0x010fe2000f8e02ff */
[----:B------:R-:W-:-:S04]  /*1dd70*/  ULDC.64 UR4, c[0x0][0x2b0] ;  /* 0x0000ac0000047ab9 */ /* 0x000fc80000000a00 */
[----:B------:R-:W-:-:S04]  /*1dd80*/  IADD3 R3, P0, R0, UR6, RZ ;  /* 0x0000000600037c10 */ /* 0x000fc8000ff1e0ff */
[----:B------:R-:W-:Y:S02]  /*1dd90*/  LEA.HI.X.SX32 R0, R0, UR18, 0x1, P0 ;  /* 0x0000001200007c11 */ /* 0x000fe400080f0eff */
[----:B------:R-:W-:-:S04]  /*1dda0*/  LEA R2, P0, R3, UR4, 0x2 ;  /* 0x0000000403027c11 */ /* 0x000fc8000f8010ff */
[----:B------:R-:W-:Y:S01]  /*1ddb0*/  LEA.HI.X R3, R3, UR5, R0, 0x2, P0 ;  /* 0x0000000503037c11 */ /* 0x000fe200080f1400 */
[----:B------:R-:W-:-:S05]  /*1ddc0*/  IMAD.MOV.U32 R0, RZ, RZ, 0x7f800000 ;  /* 0x7f800000ff007424 */ /* 0x000fca00078e00ff */
[----:B------:R4:W-:Y:S03]  /*1ddd0*/  STG.E desc[UR20][R2.64], R0 ;  /* 0x0000000002007986 */ /* 0x0009e6000c101914 */
.L_x_667:
[----:B------:R-:W-:Y:S05]  /*1dde0*/  BSYNC B0 ;  /* 0x0000000000007941 */ /* 0x000fea0003800000 */
.L_x_666:
        /* <DEDUP_REMOVED lines=10> */
.L_x_669:
[----:B------:R-:W-:Y:S05]  /*1de90*/  BSYNC B0 ;  /* 0x0000000000007941 */ /* 0x000fea0003800000 */
.L_x_668:
[----:B------:R-:W-:Y:S05]  /*1dea0*/  @P1 EXIT ;  /* 0x000000000000194d */ /* 0x000fea0003800000 */
[----:B----4-:R-:W-:Y:S01]  /*1deb0*/  IMAD R0, R16, UR12, RZ ;  /* 0x0000000c10007c24 */ /* 0x010fe2000f8e02ff */
        /* <DEDUP_REMOVED lines=8> */
.L_x_670:
        /* <DEDUP_REMOVED lines=12> */
.L_x_1318:


//--------------------- .text._ZN5flash16flash_fwd_kernelI23Flash_fwd_kernel_traitsILi32ELi128ELi128ELi4ELb0ELb0EN7cutlass6half_tE19Flash_kernel_traitsILi32ELi128ELi128ELi4ES3_EELb0ELb0ELb0ELb0ELb0ELb0ELb1ELb0EEEvNS_16Flash_fwd_paramsE --------------------------
	.section	.text._ZN5flash16flash_fwd_kernelI23Flash_fwd_kernel_traitsILi32ELi128ELi128ELi4ELb0ELb0EN7cutlass6half_tE19Flash_kernel_traitsILi32ELi128ELi128ELi4ES3_EELb0ELb0ELb0ELb0ELb0ELb0ELb1ELb0EEEvNS_16Flash_fwd_paramsE,"ax",@progbits
	.align	128
        .global         _ZN5flash16flash_fwd_kernelI23Flash_fwd_kernel_traitsILi32ELi128ELi128ELi4ELb0ELb0EN7cutlass6half_tE19Flash_kernel_traitsILi32ELi128ELi128ELi4ES3_EELb0ELb0ELb0ELb0ELb0ELb0ELb1ELb0EEEvNS_16Flash_fwd_paramsE
        .type           _ZN5flash16flash_fwd_kernelI23Flash_fwd_kernel_traitsILi32ELi128ELi128ELi4ELb0ELb0EN7cutlass6half_tE19Flash_kernel_traitsILi32ELi128ELi128ELi4ES3_EELb0ELb0ELb0ELb0ELb0ELb0ELb1ELb0EEEvNS_16Flash_fwd_paramsE,@function
        .size           _ZN5flash16flash_fwd_kernelI23Flash_fwd_kernel_traitsILi32ELi128ELi128ELi4ELb0ELb0EN7cutlass6half_tE19Flash_kernel_traitsILi32ELi128ELi128ELi4ES3_EELb0ELb0ELb0ELb0ELb0ELb0ELb1ELb0EEEvNS_16Flash_fwd_paramsE,(.L_x_1319 - _ZN5flash16flash_fwd_kernelI23Flash_fwd_kernel_traitsILi32ELi128ELi128ELi4ELb0ELb0EN7cutlass6half_tE19Flash_kernel_traitsILi32ELi128ELi128ELi4ES3_EELb0ELb0ELb0ELb0ELb0ELb0ELb1ELb0EEEvNS_16Flash_fwd_paramsE)
        .other          _ZN5flash16flash_fwd_kernelI23Flash_fwd_kernel_traitsILi32ELi128ELi128ELi4ELb0ELb0EN7cutlass6half_tE19Flash_kernel_traitsILi32ELi128ELi128ELi4ES3_EELb0ELb0ELb0ELb0ELb0ELb0ELb1ELb0EEEvNS_16Flash_fwd_paramsE,@"STO_CUDA_ENTRY STV_DEFAULT"
_ZN5flash16flash_fwd_kernelI23Flash_fwd_kernel_traitsILi32ELi128ELi128ELi4ELb0ELb0EN7cutlass6half_tE19Flash_kernel_traitsILi32ELi128ELi128ELi4ES3_EELb0ELb0ELb0ELb0ELb0ELb0ELb1ELb0EEEvNS_16Flash_fwd_paramsE:
.text._ZN5flash16flash_fwd_kernelI23Flash_fwd_kernel_traitsILi32ELi128ELi128ELi4ELb0ELb0EN7cutlass6half_tE19Flash_kernel_traitsILi32ELi128ELi128ELi4ES3_EELb0ELb0ELb0ELb0ELb0ELb0ELb1ELb0EEEvNS_16Flash_fwd_paramsE:
        /* <DEDUP_REMOVED lines=41> */
.L_x_671:
[----:B-1----:R-:W1:Y:S02]  /*0290*/  LDC R4, c[0x0][0x2c8] ;  /* 0x0000b200ff047b82 */ /* 0x002e640000000800 */
.L_x_672:
        /* <DEDUP_REMOVED lines=22> */
[----:B------:R-:W-:Y:S01]  /*0400*/  IMAD.IADD R36, R12, 0x1, -R25 ;  /* 0x000000010c247824 */ /* 0x000fe200078e0a19 */
[----:B------:R-:W-:Y:S01]  /*0410*/  SHF.R.S32.HI R12, RZ, 0x1f, R117 ;  /* 0x0000001fff0c7819 */ /* 0x000fe20000011475 */
[----:B------:R-:W-:Y:S01]  /*0420*/  IMAD.MOV.U32 R209, RZ, RZ, R33 ;  /* 0x000000ffffd17224 */ /* 0x000fe200078e0021 */
[----:B------:R-:W-:Y:S02]  /*0430*/  ISETP.NE.AND P1, PT, R24, -0x1, PT ;  /* 0xffffffff1800780c */ /* 0x000fe40003f25270 */
[CC--:B------:R-:W-:Y:S01]  /*0440*/  LEA.HI R7, R12.reuse, R117.reuse, RZ, 0x2 ;  /* 0x000000750c077211 */ /* 0x0c0fe200078f10ff */
[----:B------:R2:W-:Y:S01]  /*0450*/  STL [R1+0x74], R36 ;  /* 0x0000742401007387 */ /* 0x0005e20000100800 */
[CC--:B------:R-:W-:Y:S02]  /*0460*/  LEA.HI R26, R12.reuse, R117.reuse, RZ, 0x3 ;  /* 0x000000750c1a7211 */ /* 0x0c0fe400078f18ff */
[----:B------:R-:W-:-:S02]  /*0470*/  LEA.HI R5, R12, R117, RZ, 0x4 ;  /* 0x000000750c057211 */ /* 0x000fc400078f20ff */
[----:B------:R-:W-:Y:S02]  /*0480*/  SHF.R.S32.HI R22, RZ, 0x3, R26 ;  /* 0x00000003ff167819 */ /* 0x000fe4000001141a */
[----:B------:R-:W-:Y:S02]  /*0490*/  IABS R4, R30 ;  /* 0x0000001e00047213 */ /* 0x000fe40000000000 */
[----:B------:R-:W-:Y:S01]  /*04a0*/  SHF.R.S32.HI R6, RZ, 0x4, R5 ;  /* 0x00000004ff067819 */ /* 0x000fe20000011405 */
[----:B------:R-:W3:Y:S01]  /*04b0*/  @P1 LDC.64 R18, c[0x0][0x240] ;  /* 0x00009000ff121b82 */ /* 0x000ee20000000a00 */
[----:B------:R-:W-:Y:S01]  /*04c0*/  ISETP.NE.AND P0, PT, R14, -0x1, PT ;  /* 0xffffffff0e00780c */ /* 0x000fe20003f05270 */
[----:B------:R-:W-:Y:S01]  /*04d0*/  IMAD.MOV.U32 R15, RZ, RZ, R4 ;  /* 0x000000ffff0f7224 */ /* 0x000fe200078e0004 */
[----:B------:R-:W-:Y:S02]  /*04e0*/  LEA.HI R4, R5, R6, RZ, 0x1 ;  /* 0x0000000605047211 */ /* 0x000fe400078f08ff */
[----:B------:R-:W-:-:S02]  /*04f0*/  SHF.R.S32.HI R10, RZ, 0x2, R7 ;  /* 0x00000002ff0a7819 */ /* 0x000fc40000011407 */
[----:B-1----:R-:W-:Y:S01]  /*0500*/  IABS R0, R31 ;  /* 0x0000001f00007213 */ /* 0x002fe20000000000 */
[----:B------:R-:W1:Y:S01]  /*0510*/  @!P1 LDC.64 R16, c[0x0][0x228] ;  /* 0x00008a00ff109b82 */ /* 0x000e620000000a00 */
[----:B------:R-:W-:Y:S02]  /*0520*/  SHF.R.S32.HI R11, RZ, 0x1f, R10 ;  /* 0x0000001fff0b7819 */ /* 0x000fe4000001140a */
[----:B------:R-:W-:Y:S01]  /*0530*/  LEA.HI R202, R12, R117, RZ, 0x5 ;  /* 0x000000750cca7211 */ /* 0x000fe200078f28ff */
[----:B------:R-:W-:Y:S02]  /*0540*/  IMAD.MOV.U32 R23, RZ, RZ, R0 ;  /* 0x000000ffff177224 */ /* 0x000fe400078e0000 */
[----:B------:R-:W-:Y:S01]  /*0550*/  IMAD.WIDE R34, R27, 0x80, R10 ;  /* 0x000000801b227825 */ /* 0x000fe200078e020a */
[----:B------:R-:W-:Y:S01]  /*0560*/  SHF.R.S32.HI R28, RZ, 0x5, R202 ;  /* 0x00000005ff1c7819 */ /* 0x000fe200000114ca */
[----:B------:R-:W4:Y:S01]  /*0570*/  I2F.RP R2, R23 ;  /* 0x0000001700027306 */ /* 0x000f220000209400 */
[----:B------:R-:W5:Y:S08]  /*0580*/  @P0 LDC.64 R112, c[0x0][0x250] ;  /* 0x00009400ff700b82 */ /* 0x000f700000000a00 */
[----:B------:R-:W2:Y:S01]  /*0590*/  @P0 LDC.64 R44, c[0x0][0x248] ;  /* 0x00009200ff2c0b82 */ /* 0x000ea20000000a00 */
        /* <DEDUP_REMOVED lines=30> */
[----:B------:R-:W-:Y:S02]  /*0780*/  LEA.HI R21, R0, R0, RZ, 0x1 ;  /* 0x0000000000157211 */ /* 0x000fe400078f08ff */
[----:B------:R-:W-:Y:S01]  /*0790*/  SHF.R.S32.HI R12, RZ, 0x1f, R0 ;  /* 0x0000001fff0c7819 */ /* 0x000fe20000011400 */
[----:B------:R-:W-:Y:S01]  /*07a0*/  IMAD R6, R28, 0x8, R2 ;  /* 0x000000081c067824 */ /* 0x000fe200078e0202 */
[----:B------:R-:W-:Y:S01]  /*07b0*/  LOP3.LUT R5, R21, 0x7fffffe, RZ, 0xc0, !PT ;  /* 0x07fffffe15057812 */ /* 0x000fe200078ec0ff */
[----:B---3--:R-:W-:Y:S01]  /*07c0*/  @P1 IMAD.WIDE.U32 R2, R24, R18, RZ ;  /* 0x0000001218021225 */ /* 0x008fe200078e00ff */
[----:B------:R-:W-:-:S02]  /*07d0*/  @!P1 SHF.R.S32.HI R7, RZ, 0x1f, R29 ;  /* 0x0000001fff079819 */ /* 0x000fc4000001141d */
[----:B------:R-:W-:Y:S01]  /*07e0*/  LEA.HI R27, R12, R0, RZ, 0x3 ;  /* 0x000000000c1b7211 */ /* 0x000fe200078f18ff */
[----:B------:R-:W-:Y:S01]  /*07f0*/  @P1 IMAD R19, R24, R19, R3 ;  /* 0x0000001318131224 */ /* 0x000fe200078e0203 */
[----:B------:R-:W-:Y:S01]  /*0800*/  LOP3.LUT R3, R30, R31, RZ, 0x3c, !PT ;  /* 0x0000001f1e037212 */ /* 0x000fe200078e3cff */
[----:B------:R-:W-:Y:S01]  /*0810*/  IMAD.IADD R138, R0, 0x1, -R5 ;  /* 0x00000001008a7824 */ /* 0x000fe200078e0a05 */
[----:B------:R-:W-:Y:S01]  /*0820*/  @P0 IADD3 R5, R8, R14, RZ ;  /* 0x0000000e08050210 */ /* 0x000fe20007ffe0ff */
[----:B------:R-:W-:Y:S01]  /*0830*/  @!P2 IMAD.IADD R4, R4, 0x1, -R23 ;  /* 0x000000010404a824 */ /* 0x000fe200078e0a17 */
[----:B------:R-:W-:Y:S01]  /*0840*/  LEA R196, R6, R9, 0x5 ;  /* 0x0000000906c47211 */ /* 0x000fe200078e28ff */
[----:B------:R-:W-:Y:S01]  /*0850*/  @P0 IMAD.IADD R0, R8, 0x1, R14 ;  /* 0x0000000108000824 */ /* 0x000fe200078e020e */
[----:B------:R-:W-:Y:S01]  /*0860*/  ISETP.GE.AND P4, PT, R3, RZ, PT ;  /* 0x000000ff0300720c */ /* 0x000fe20003f86270 */
[----:B-1----:R-:W-:Y:S01]  /*0870*/  @!P1 IMAD R7, R7, R16, RZ ;  /* 0x0000001007079224 */ /* 0x002fe200078e02ff */
[----:B------:R-:W-:Y:S01]  /*0880*/  ISETP.GE.U32.AND P5, PT, R4, R23, PT ;  /* 0x000000170400720c */ /* 0x000fe20003fa6070 */
[----:B------:R-:W-:-:S02]  /*0890*/  @P1 IMAD.MOV.U32 R15, RZ, RZ, R2 ;  /* 0x000000ffff0f1224 */ /* 0x000fc400078e0002 */
[C---:B-----5:R-:W-:Y:S02]  /*08a0*/  @P0 IMAD R9, R0.reuse, R113, RZ ;  /* 0x0000007100090224 */ /* 0x060fe400078e02ff */
[----:B------:R-:W-:-:S04]  /*08b0*/  @P0 IMAD.WIDE.U32 R2, R0, R112, RZ ;  /* 0x0000007000020225 */ /* 0x000fc800078e00ff */
[----:B------:R-:W-:Y:S01]  /*08c0*/  @!P1 IMAD R12, R29, R17, R7 ;  /* 0x000000111d0c9224 */ /* 0x000fe200078e0207 */
[----:B------:R-:W-:Y:S01]  /*08d0*/  @P0 MOV R23, R2 ;  /* 0x0000000200170202 */ /* 0x000fe20000000f00 */
[----:B--2---:R-:W-:Y:S02]  /*08e0*/  @P0 IMAD R0, R5, R45, RZ ;  /* 0x0000002d05000224 */ /* 0x004fe400078e02ff */
[----:B------:R-:W-:-:S04]  /*08f0*/  @!P1 IMAD.WIDE.U32 R6, R29, R16, RZ ;  /* 0x000000101d069225 */ /* 0x000fc800078e00ff */
[----:B------:R-:W-:-:S04]  /*0900*/  @P0 IMAD.WIDE.U32 R4, R5, R44, RZ ;  /* 0x0000002c05040225 */ /* 0x000fc800078e00ff */
[----:B------:R-:W-:Y:S02]  /*0910*/  @!P1 IMAD.IADD R19, R7, 0x1, R12 ;  /* 0x0000000107139824 */ /* 0x000fe400078e020c */
[----:B------:R-:W-:Y:S02]  /*0920*/  @!P1 IMAD.MOV.U32 R15, RZ, RZ, R6 ;  /* 0x000000ffff0f9224 */ /* 0x000fe400078e0006 */
[----:B------:R-:W-:Y:S02]  /*0930*/  @P0 IMAD.IADD R24, R3, 0x1, R9 ;  /* 0x0000000103180824 */ /* 0x000fe400078e0209 */
[----:B------:R-:W-:Y:S02]  /*0940*/  @P0 IMAD.IADD R18, R5, 0x1, R0 ;  /* 0x0000000105120824 */ /* 0x000fe400078e0200 */
[----:B------:R-:W-:Y:S01]  /*0950*/  @P0 IMAD.MOV.U32 R17, RZ, RZ, R4 ;  /* 0x000000ffff110224 */ /* 0x000fe200078e0004 */
[----:B----4-:R-:W-:Y:S06]  /*0960*/  @P0 BRA `(.L_x_674) ;  /* 0x0000000000340947 */ /* 0x010fec0003800000 */
        /* <DEDUP_REMOVED lines=13> */
.L_x_674:
        /* <DEDUP_REMOVED lines=14> */
.L_x_675:
[----:B------:R-:W1:Y:S01]  /*0b20*/  S2UR UR4, SR_CgaCtaId ;  /* 0x00000000000479c3 */ /* 0x000e620000008800 */
[C---:B------:R-:W-:Y:S01]  /*0b30*/  VIADD R33, R10.reuse, 0x20 ;  /* 0x000000200a217836 */ /* 0x040fe20000000000 */
[----:B------:R-:W-:Y:S01]  /*0b40*/  SHF.R.S32.HI R209, RZ, 0x1f, R208 ;  /* 0x0000001fffd17819 */ /* 0x000fe200000114d0 */
[----:B------:R-:W-:Y:S01]  /*0b50*/  VIADD R32, R10, 0x40 ;  /* 0x000000400a207836 */ /* 0x000fe20000000000 */
        /* <DEDUP_REMOVED lines=53> */
.L_x_677:
[----:B------:R-:W-:Y:S05]  /*0eb0*/  BSYNC B0 ;  /* 0x0000000000007941 */ /* 0x000fea0003800000 */
.L_x_676:
        /* <DEDUP_REMOVED lines=22> */
.L_x_679:
[----:B------:R-:W-:Y:S05]  /*1020*/  BSYNC B0 ;  /* 0x0000000000007941 */ /* 0x000fea0003800000 */
.L_x_678:
        /* <DEDUP_REMOVED lines=22> */
.L_x_681:
[----:B------:R-:W-:Y:S05]  /*1190*/  BSYNC B0 ;  /* 0x0000000000007941 */ /* 0x000fea0003800000 */
.L_x_680:
        /* <DEDUP_REMOVED lines=22> */
.L_x_683:
[----:B------:R-:W-:Y:S05]  /*1300*/  BSYNC B0 ;  /* 0x0000000000007941 */ /* 0x000fea0003800000 */
.L_x_682:
[----:B------:R-:W-:Y:S01]  /*1310*/  IMAD.SHL.U32 R16, R22, 0x8, RZ ;  /* 0x0000000816107824 */ /* 0x000fe200078e00ff */
        /* <DEDUP_REMOVED lines=10> */
[CC--:B------:R-:W-:Y:S01]  /*13c0*/  ISETP.GE.AND P2, PT, R10.reuse, R14.reuse, PT ;  /* 0x0000000e0a00720c */ /* 0x0c0fe20003f46270 */
[C---:B------:R-:W-:Y:S01]  /*13d0*/  IMAD R7, R10.reuse, R45, R0 ;  /* 0x0000002d0a077224 */ /* 0x040fe200078e0200 */
[C---:B------:R-:W-:Y:S01]  /*13e0*/  ISETP.GE.AND P3, PT, R10.reuse, R14, PT ;  /* 0x0000000e0a00720c */ /* 0x040fe20003f66270 */
[----:B------:R-:W-:Y:S01]  /*13f0*/  IMAD R11, R10, R113, R8 ;  /* 0x000000710a0b7224 */ /* 0x000fe200078e0208 */
[----:B------:R-:W-:Y:S01]  /*1400*/  LOP3.LUT R0, R2, 0xc0, RZ, 0xc0, !PT ;  /* 0x000000c002007812 */ /* 0x000fe200078ec0ff */
[----:B------:R-:W-:Y:S01]  /*1410*/  IMAD.WIDE.U32 R2, R10, R112, R208 ;  /* 0x000000700a027225 */ /* 0x000fe200078e00d0 */
[----:B------:R-:W-:Y:S01]  /*1420*/  SHF.R.S32.HI R8, RZ, 0x1f, R13 ;  /* 0x0000001fff087819 */ /* 0x000fe2000001140d */
[----:B------:R-:W-:Y:S01]  /*1430*/  BSSY B0, `(.L_x_684) ;  /* 0x0000031000007945 */ /* 0x000fe20003800000 */
[----:B------:R-:W-:-:S02]  /*1440*/  IADD3.X R7, R18, R5, R7, P0, !PT ;  /* 0x0000000512077210 */ /* 0x000fc400007fe407 */
[----:B------:R-:W-:Y:S02]  /*1450*/  LOP3.LUT R10, R0, 0x8, R16, 0xf8, !PT ;  /* 0x00000008000a7812 */ /* 0x000fe400078ef810 */
[----:B------:R-:W-:Y:S01]  /*1460*/  SHF.R.U32.HI R5, RZ, 0x3, R0 ;  /* 0x00000003ff057819 */ /* 0x000fe20000011600 */
[----:B------:R-:W-:Y:S01]  /*1470*/  IMAD R0, R8, UR6, RZ ;  /* 0x0000000608007c24 */ /* 0x000fe2000f8e02ff */
[----:B------:R-:W-:Y:S01]  /*1480*/  IADD3 R4, P0, R23, R2, RZ ;  /* 0x0000000217047210 */ /* 0x000fe20007f1e0ff */
[C---:B------:R-:W-:Y:S01]  /*1490*/  IMAD.WIDE.U32 R30, R13.reuse, UR6, R6 ;  /* 0x000000060d1e7c25 */ /* 0x040fe2000f8e0006 */
[----:B------:R-:W-:Y:S02]  /*14a0*/  LOP3.LUT R15, R10, R5, RZ, 0x3c, !PT ;  /* 0x000000050a0f7212 */ /* 0x000fe400078e3cff */
[----:B------:R-:W-:Y:S01]  /*14b0*/  IADD3.X R5, R24, R3, R11, P0, !PT ;  /* 0x0000000318057210 */ /* 0x000fe200007fe40b */
[----:B------:R-:W-:Y:S01]  /*14c0*/  IMAD R3, R13, UR7, R0 ;  /* 0x000000070d037c24 */ /* 0x000fe2000f8e0200 */
[----:B------:R-:W-:Y:S01]  /*14d0*/  ULDC.64 UR6, c[0x0][0x268] ;  /* 0x00009a0000067ab9 */ /* 0x000fe20000000a00 */
[----:B------:R-:W-:Y:S01]  /*14e0*/  MOV R206, R30 ;  /* 0x0000001e00ce7202 */ /* 0x000fe20000000f00 */
[----:B------:R3:W-:Y:S01]  /*14f0*/  STL.64 [R1+0x58], R30 ;  /* 0x0000581e01007387 */ /* 0x0007e20000100a00 */
[----:B------:R-:W-:Y:S01]  /*1500*/  IMAD.IADD R207, R31, 0x1, R3 ;  /* 0x000000011fcf7824 */ /* 0x000fe200078e0203 */
[----:B------:R-:W-:Y:S01]  /*1510*/  LOP3.LUT R9, R9, 0xfffffffc, RZ, 0xc0, !PT ;  /* 0xfffffffc09097812 */ /* 0x000fe200078ec0ff */
[----:B------:R-:W-:Y:S01]  /*1520*/  IMAD.WIDE.U32 R16, R13, UR6, R4 ;  /* 0x000000060d107c25 */ /* 0x000fe2000f8e0004 */
[----:B------:R-:W-:-:S02]  /*1530*/  SHF.L.U64.HI R137, R44, 0x7, R45 ;  /* 0x000000072c897819 */ /* 0x000fc4000001022d */
[----:B------:R3:W-:Y:S01]  /*1540*/  STL.64 [R1+0x48], R206 ;  /* 0x000048ce01007387 */ /* 0x0007e20000100a00 */
[----:B------:R-:W-:Y:S01]  /*1550*/  IMAD.IADD R21, R12, 0x1, -R9 ;  /* 0x000000010c157824 */ /* 0x000fe200078e0a09 */
[----:B------:R-:W-:Y:S01]  /*1560*/  SHF.R.S32.HI R9, RZ, 0x1f, R46 ;  /* 0x0000001fff097819 */ /* 0x000fe2000001142e */
[----:B------:R-:W-:Y:S01]  /*1570*/  IMAD R2, R8, UR6, RZ ;  /* 0x0000000608027c24 */ /* 0x000fe2000f8e02ff */
[----:B------:R3:W-:Y:S01]  /*1580*/  STL.64 [R1+0x50], R16 ;  /* 0x0000501001007387 */ /* 0x0007e20000100a00 */
[----:B------:R-:W-:Y:S01]  /*1590*/  SHF.L.U32 R114, R44, 0x7, RZ ;  /* 0x000000072c727819 */ /* 0x000fe200000006ff */
[----:B------:R-:W-:Y:S01]  /*15a0*/  IMAD R0, R137, R46, RZ ;  /* 0x0000002e89007224 */ /* 0x000fe200078e02ff */
[-C--:B------:R-:W-:Y:S01]  /*15b0*/  ISETP.GE.AND P1, PT, R33, R14.reuse, PT ;  /* 0x0000000e2100720c */ /* 0x080fe20003f26270 */
[----:B------:R-:W-:Y:S01]  /*15c0*/  IMAD R12, R13, UR7, R2 ;  /* 0x000000070d0c7c24 */ /* 0x000fe2000f8e0202 */
[-C--:B------:R-:W-:Y:S01]  /*15d0*/  ISETP.GE.AND P4, PT, R32, R14.reuse, PT ;  /* 0x0000000e2000720c */ /* 0x080fe20003f86270 */
[----:B------:R-:W-:Y:S01]  /*15e0*/  IMAD.SHL.U32 R6, R21, 0x40, RZ ;  /* 0x0000004015067824 */ /* 0x000fe200078e00ff */
[----:B------:R-:W-:Y:S01]  /*15f0*/  ISETP.GE.AND P5, PT, R29, R14, PT ;  /* 0x0000000e1d00720c */ /* 0x000fe20003fa6270 */
[----:B------:R-:W-:-:S02]  /*1600*/  IMAD R0, R9, R114, R0 ;  /* 0x0000007209007224 */ /* 0x000fc400078e0200 */
[----:B------:R-:W-:Y:S01]  /*1610*/  IMAD.WIDE.U32 R2, R46, R114, R206 ;  /* 0x000000722e027225 */ /* 0x000fe200078e00ce */
[----:B------:R-:W-:-:S03]  /*1620*/  LOP3.LUT R8, R6, 0xc0, RZ, 0xc0, !PT ;  /* 0x000000c006087812 */ /* 0x000fc600078ec0ff */
[----:B------:R-:W-:Y:S01]  /*1630*/  IMAD R11, R25, 0x8, R19 ;  /* 0x00000008190b7824 */ /* 0x000fe200078e0213 */
[----:B------:R-:W-:Y:S01]  /*1640*/  IADD3 R5, R3, R0, RZ ;  /* 0x0000000003057210 */ /* 0x000fe20007ffe0ff */
        /* <DEDUP_REMOVED lines=15> */
.L_x_685:
[----:B------:R-:W-:Y:S05]  /*1740*/  BSYNC B0 ;  /* 0x0000000000007941 */ /* 0x000fea0003800000 */
.L_x_684:
        /* <DEDUP_REMOVED lines=19> */
.L_x_687:
[----:B------:R-:W-:Y:S05]  /*1880*/  BSYNC B0 ;  /* 0x0000000000007941 */ /* 0x000fea0003800000 */
.L_x_686:
        /* <DEDUP_REMOVED lines=15> */
.L_x_689:
[----:B------:R-:W-:Y:S05]  /*1980*/  BSYNC B0 ;  /* 0x0000000000007941 */ /* 0x000fea0003800000 */
.L_x_688:
        /* <DEDUP_REMOVED lines=17> */
.L_x_691:
[----:B------:R-:W-:Y:S05]  /*1aa0*/  BSYNC B0 ;  /* 0x0000000000007941 */ /* 0x000fea0003800000 */
.L_x_690:
        /* <DEDUP_REMOVED lines=43> */
.L_x_693:
[----:B------:R-:W-:Y:S05]  /*1d60*/  BSYNC B0 ;  /* 0x0000000000007941 */ /* 0x000fea0003800000 */
.L_x_692:
        /* <DEDUP_REMOVED lines=16> */
.L_x_695:
[----:B------:R-:W-:Y:S05]  /*1e70*/  BSYNC B0 ;  /* 0x0000000000007941 */ /* 0x000fea0003800000 */
.L_x_694:
        /* <DEDUP_REMOVED lines=16> */
.L_x_697:
[----:B------:R-:W-:Y:S05]  /*1f80*/  BSYNC B0 ;  /* 0x0000000000007941 */ /* 0x000fea0003800000 */
.L_x_696:
        /* <DEDUP_REMOVED lines=17> */
.L_x_699:
[----:B------:R-:W-:Y:S05]  /*20a0*/  BSYNC B0 ;  /* 0x0000000000007941 */ /* 0x000fea0003800000 */
.L_x_698:
[----:B---3--:R-:W-:Y:S01]  /*20b0*/  LDSM.16.M88.4 R16, [R186] ;  /* 0x00000000ba10783b */ /* 0x008fe20000000200 */
[----:B------:R-:W-:Y:S01]  /*20c0*/  LOP3.LUT P0, RZ, R22, 0x2, RZ, 0xc0, !PT ;  /* 0x0000000216ff7812 */ /* 0x000fe2000780c0ff */
[----:B------:R-:W-:Y:S01]  /*20d0*/  IMAD.MOV.U32 R0, RZ, RZ, 0x10 ;  /* 0x00000010ff007424 */ /* 0x000fe200078e00ff */
[----:B------:R-:W-:Y:S01]  /*20e0*/  LOP3.LUT P1, RZ, R21, 0x2, RZ, 0xc0, !PT ;  /* 0x0000000215ff7812 */ /* 0x000fe2000782c0ff */
[----:B------:R-:W3:Y:S01]  /*20f0*/  LDSM.16.M88.4 R48, [R135+0x2000] ;  /* 0x002000008730783b */ /* 0x000ee20000000200 */
[C---:B-1----:R-:W-:Y:S01]  /*2100*/  VIADD R2, R135.reuse, 0x2000 ;  /* 0x0000200087027836 */ /* 0x042fe20000000000 */
[----:B------:R-:W-:Y:S01]  /*2110*/  ULDC UR5, c[0x0][0x39c] ;  /* 0x0000e70000057ab9 */ /* 0x000fe20000000800 */
[----:B------:R-:W-:Y:S01]  /*2120*/  SEL R0, R0, 0xfffffff0, !P1 ;  /* 0xfffffff000007807 */ /* 0x000fe20004800000 */
[----:B------:R-:W2:Y:S01]  /*2130*/  LDSM.16.M88.4 R8, [R186+0x1000] ;  /* 0x00100000ba08783b */ /* 0x000ea20000000200 */
[----:B------:R-:W-:Y:S01]  /*2140*/  VIADD R188, R135, 0x2020 ;  /* 0x0000202087bc7836 */ /* 0x000fe20000000000 */
[----:B------:R-:W-:-:S02]  /*2150*/  LOP3.LUT R3, R202, 0xffffffe0, RZ, 0xc0, !PT ;  /* 0xffffffe0ca037812 */ /* 0x000fc400078ec0ff */
[----:B------:R-:W-:Y:S01]  /*2160*/  IMAD R187, R0, 0x2, R186 ;  /* 0x0000000200bb7824 */ /* 0x000fe200078e02ba */
[----:B------:R-:W1:Y:S01]  /*2170*/  LDSM.16.M88.4 R60, [R135+0x2400] ;  /* 0x00240000873c783b */ /* 0x000e620000000200 */
[----:B------:R-:W-:-:S03]  /*2180*/  @P0 VIADD R188, R2, 0xffffffe0 ;  /* 0xffffffe002bc0836 */ /* 0x000fc60000000000 */
[----:B------:R-:W-:Y:S04]  /*2190*/  LDSM.16.M88.4 R12, [R187] ;  /* 0x00000000bb0c783b */ /* 0x000fe80000000200 */
[----:B------:R-:W5:Y:S04]  /*21a0*/  LDSM.16.M88.4 R52, [R188] ;  /* 0x00000000bc34783b */ /* 0x000f680000000200 */
[----:B------:R-:W4:Y:S04]  /*21b0*/  LDSM.16.M88.4 R4, [R187+0x1000] ;  /* 0x00100000bb04783b */ /* 0x000f280000000200 */
[----:B------:R-:W4:Y:S04]  /*21c0*/  LDSM.16.M88.4 R68, [R188+0x400] ;  /* 0x00040000bc44783b */ /* 0x000f280000000200 */
[----:B------:R-:W4:Y:S04]  /*21d0*/  LDSM.16.M88.4 R88, [R135+0x2800] ;  /* 0x002800008758783b */ /* 0x000f280000000200 */
[----:B------:R-:W4:Y:S04]  /*21e0*/  LDSM.16.M88.4 R104, [R188+0x800] ;  /* 0x00080000bc68783b */ /* 0x000f280000000200 */
[----:B------:R-:W4:Y:S01]  /*21f0*/  LDSM.16.M88.4 R96, [R135+0x2c00] ;  /* 0x002c00008760783b */ /* 0x000f220000000200 */
[-C--:B---3--:R-:W-:Y:S03]  /*2200*/  HMMA.16816.F32 R24, R16, R48.reuse, RZ ;  /* 0x000000301018723c */ /* 0x088fe600000018ff */
[----:B------:R-:W3:Y:S04]  /*2210*/  LDSM.16.M88.4 R100, [R188+0xc00] ;  /* 0x000c0000bc64783b */ /* 0x000ee80000000200 */
[----:B------:R-:W3:Y:S01]  /*2220*/  LDSM.16.M88.4 R76, [R135+0x3000] ;  /* 0x00300000874c783b */ /* 0x000ee20000000200 */
[C---:B--2---:R-:W-:Y:S03]  /*2230*/  HMMA.16816.F32 R28, R8.reuse, R48, RZ ;  /* 0x00000030081c723c */ /* 0x044fe600000018ff */
[----:B------:R-:W2:Y:S03]  /*2240*/  LDSM.16.M88.4 R84, [R188+0x1000] ;  /* 0x00100000bc54783b */ /* 0x000ea60000000200 */
[----:B-1----:R-:W-:Y:S01]  /*2250*/  HMMA.16816.F32 R32, R8, R60, RZ ;  /* 0x0000003c0820723c */ /* 0x002fe200000018ff */
[----:B------:R-:W1:Y:S04]  /*2260*/  LDSM.16.M88.4 R92, [R135+0x3400] ;  /* 0x00340000875c783b */ /* 0x000e680000000200 */
[----:B------:R-:W1:Y:S04]  /*2270*/  LDSM.16.M88.4 R64, [R188+0x1400] ;  /* 0x00140000bc40783b */ /* 0x000e680000000200 */
[----:B------:R-:W1:Y:S01]  /*2280*/  LDSM.16.M88.4 R72, [R135+0x3800] ;  /* 0x003800008748783b */ /* 0x000e620000000200 */
[-C--:B-----5:R-:W-:Y:S03]  /*2290*/  HMMA.16816.F32 R24, R12, R52.reuse, R24 ;  /* 0x000000340c18723c */ /* 0x0a0fe60000001818 */
[----:B------:R-:W5:Y:S04]  /*22a0*/  LDSM.16.M88.4 R108, [R188+0x1800] ;  /* 0x00180000bc6c783b */ /* 0x000f680000000200 */
[----:B------:R-:W5:Y:S01]  /*22b0*/  LDSM.16.M88.4 R56, [R135+0x3c00] ;  /* 0x003c00008738783b */ /* 0x000f620000000200 */
[----:B----4-:R-:W-:Y:S03]  /*22c0*/  HMMA.16816.F32 R36, R4, R52, R28 ;  /* 0x000000340424723c */ /* 0x010fe6000000181c */
[----:B------:R-:W4:Y:S03]  /*22d0*/  LDSM.16.M88.4 R80, [R188+0x1c00] ;  /* 0x001c0000bc50783b */ /* 0x000f260000000200 */
        /* <DEDUP_REMOVED lines=8> */
[----:B------:R3:W-:-:S13]  /*2360*/  MUFU.TANH R147, R2 ;  /* 0x0000000200937308 */ /* 0x0007da0000002400 */
        /* <DEDUP_REMOVED lines=12> */
[----:B------:R3:W4:Y:S02]  /*2430*/  MUFU.TANH R21, R2 ;  /* 0x0000000200157308 */ /* 0x0007240000002400 */
[----:B---3--:R-:W-:-:S06]  /*2440*/  FMUL.FTZ R2, R39, UR5 ;  /* 0x0000000527027c20 */ /* 0x008fcc0008410000 */
[----:B------:R3:W4:Y:S02]  /*2450*/  MUFU.TANH R47, R2 ;  /* 0x00000002002f7308 */ /* 0x0007240000002400 */
        /* <DEDUP_REMOVED lines=41> */
[----:B--2---:R-:W-:Y:S06]  /*26f0*/  HMMA.16816.F32 R36, R4, R84, R32 ;  /* 0x000000540424723c */ /* 0x004fec0000001820 */
[----:B-1----:R-:W-:Y:S01]  /*2700*/  HMMA.16816.F32 R32, R8, R92, RZ ;  /* 0x0000005c0820723c */ /* 0x002fe200000018ff */
        /* <DEDUP_REMOVED lines=21> */
[----:B-----5:R-:W-:Y:S01]  /*2860*/  HMMA.16816.F32 R32, R4, R108, R32 ;  /* 0x0000006c0420723c */ /* 0x020fe20000001820 */
        /* <DEDUP_REMOVED lines=19> */
[----:B----4-:R-:W-:Y:S01]  /*29a0*/  HMMA.16816.F32 R36, R12, R80, R36 ;  /* 0x000000500c24723c */ /* 0x010fe20000001824 */
[----:B-1----:R-:W-:-:S04]  /*29b0*/  FMUL.FTZ R2, R25, UR5 ;  /* 0x0000000519027c20 */ /* 0x002fc80008410000 */
[----:B------:R1:W-:-:S15]  /*29c0*/  MUFU.TANH R195, R2 ;  /* 0x0000000200c37308 */ /* 0x0003de0000002400 */
[----:B------:R-:W-:-:S04]  /*29d0*/  NOP ;  /* 0x0000000000007918 */ /* 0x000fc80000000000 */
        /* <DEDUP_REMOVED lines=8> */
[----:B------:R-:W-:Y:S08]  /*2a60*/  MUFU.TANH R185, R38 ;  /* 0x0000002600b97308 */ /* 0x000ff00000002400 */
[----:B------:R2:W-:Y:S01]  /*2a70*/  MUFU.TANH R197, R39 ;  /* 0x0000002700c57308 */ /* 0x0005e20000002400 */
[----:B-1----:R-:W-:-:S02]  /*2a80*/  FMUL.FTZ R2, R27, UR5 ;  /* 0x000000051b027c20 */ /* 0x002fc40008410000 */
[----:B------:R-:W-:Y:S05]  /*2a90*/  HMMA.16816.F32 R24, R12, R108, R28 ;  /* 0x0000006c0c18723c */ /* 0x000fea000000181c */
[----:B------:R1:W-:Y:S01]  /*2aa0*/  MUFU.TANH R192, R2 ;  /* 0x0000000200c07308 */ /* 0x0003e20000002400 */
[C---:B------:R-:W-:Y:S06]  /*2ab0*/  HMMA.16816.F32 R28, R8.reuse, R56, RZ ;  /* 0x00000038081c723c */ /* 0x040fec00000018ff */
[----:B--2---:R-:W-:Y:S01]  /*2ac0*/  HMMA.16816.F32 R36, R8, R90, RZ ;  /* 0x0000005a0824723c */ /* 0x004fe200000018ff */
[----:B-1----:R-:W-:-:S04]  /*2ad0*/  FMUL.FTZ R2, R40, UR5 ;  /* 0x0000000528027c20 */ /* 0x002fc80008410000 */
        /* <DEDUP_REMOVED lines=30> */
[----:B-1----:R-:W-:-:S07]  /*2cc0*/  FMUL.FTZ R2, R34, UR5 ;  /* 0x0000000522027c20 */ /* 0x002fce0008410000 */
[----:B------:R1:W-:Y:S01]  /*2cd0*/  MUFU.TANH R169, R2 ;  /* 0x0000000200a97308 */ /* 0x0003e20000002400 */
[----:B--2---:R-:W-:Y:S06]  /*2ce0*/  HMMA.16816.F32 R24, R4, R70, R28 ;  /* 0x000000460418723c */ /* 0x004fec000000181c */
[----:B------:R-:W-:Y:S01]  /*2cf0*/  HMMA.16816.F32 R28, R8, R98, RZ ;  /* 0x00000062081c723c */ /* 0x000fe200000018ff */
[----:B-1----:R-:W-:-:S05]  /*2d00*/  FMUL.FTZ R2, R35, UR5 ;  /* 0x0000000523027c20 */ /* 0x002fca0008410000 */
[----:B------:R-:W-:Y:S01]  /*2d10*/  HMMA.16816.F32 R32, R4, R54, R40 ;  /* 0x000000360420723c */ /* 0x000fe20000001828 */
[----:B------:R1:W-:Y:S11]  /*2d20*/  MUFU.TANH R179, R2 ;  /* 0x0000000200b37308 */ /* 0x0003f60000002400 */
[----:B------:R-:W-:Y:S01]  /*2d30*/  FMUL.FTZ R24, R24, UR5 ;  /* 0x0000000518187c20 */ /* 0x000fe20008410000 */
[----:B------:R-:W-:Y:S01]  /*2d40*/  FMUL.FTZ R25, R25, UR5 ;  /* 0x0000000519197c20 */ /* 0x000fe20008410000 */
[----:B------:R-:W-:Y:S01]  /*2d50*/  FMUL.FTZ R26, R26, UR5 ;  /* 0x000000051a1a7c20 */ /* 0x000fe20008410000 */
[----:B------:R-:W-:Y:S01]  /*2d60*/  FMUL.FTZ R27, R27, UR5 ;  /* 0x000000051b1b7c20 */ /* 0x000fe20008410000 */
[----:B------:R-:W-:Y:S01]  /*2d70*/  MUFU.TANH R93, R24 ;  /* 0x00000018005d7308 */ /* 0x000fe20000002400 */
[----:B-1----:R-:W-:-:S05]  /*2d80*/  IMAD.SHL.U32 R2, R117, 0x2, RZ ;  /* 0x0000000275027824 */ /* 0x002fca00078e00ff */
[----:B------:R-:W-:Y:S02]  /*2d90*/  LOP3.LUT R2, R2, 0x6, RZ, 0xc0, !PT ;  /* 0x0000000602027812 */ /* 0x000fe400078ec0ff */
[----:B------:R-:W-:Y:S01]  /*2da0*/  FMUL.FTZ R32, R32, UR5 ;  /* 0x0000000520207c20 */ /* 0x000fe20008410000 */
[----:B------:R-:W-:Y:S01]  /*2db0*/  FMUL.FTZ R33, R33, UR5 ;  /* 0x0000000521217c20 */ /* 0x000fe20008410000 */
[----:B------:R-:W-:Y:S01]  /*2dc0*/  FMUL.FTZ R34, R34, UR5 ;  /* 0x0000000522227c20 */ /* 0x000fe20008410000 */
[----:B------:R-:W-:Y:S01]  /*2dd0*/  FMUL.FTZ R35, R35, UR5 ;  /* 0x0000000523237c20 */ /* 0x000fe20008410000 */
[----:B------:R-:W-:Y:S01]  /*2de0*/  MUFU.TANH R42, R32 ;  /* 0x00000020002a7308 */ /* 0x000fe20000002400 */
[----:B------:R-:W-:Y:S01]  /*2df0*/  IMAD R2, R46, 0x80, R2 ;  /* 0x000000802e027824 */ /* 0x000fe200078e0202 */
[----:B------:R-:W-:Y:S04]  /*2e00*/  BAR.SYNC.DEFER_BLOCKING 0x0 ;  /* 0x0000000000007b1d */ /* 0x000fe80000010000 */
[----:B------:R-:W-:-:S02]  /*2e10*/  ISETP.GE.AND P1, PT, R2, R20, PT ;  /* 0x000000140200720c */ /* 0x000fc40003f26270 */
[----:B------:R-:W-:Y:S02]  /*2e20*/  MUFU.TANH R43, R33 ;  /* 0x00000021002b7308 */ /* 0x000fe40000002400 */
[----:B------:R-:W-:Y:S02]  /*2e30*/  FSEL R108, R21, -INF , !P1 ;  /* 0xff800000156c7808 */ /* 0x000fe40004800000 */
[----:B------:R-:W-:Y:S02]  /*2e40*/  FSEL R101, R48, -INF , !P1 ;  /* 0xff80000030657808 */ /* 0x000fe40004800000 */
[----:B------:R-:W-:Y:S02]  /*2e50*/  FSEL R89, R115, -INF , !P1 ;  /* 0xff80000073597808 */ /* 0x000fe40004800000 */
[----:B------:R-:W1:Y:S01]  /*2e60*/  MUFU.TANH R40, R34 ;  /* 0x0000002200287308 */ /* 0x000e620000002400 */
[----:B------:R-:W-:-:S07]  /*2e70*/  FSEL R57, R118, -INF , !P1 ;  /* 0xff80000076397808 */ /* 0x000fce0004800000 */
[----:B------:R2:W-:Y:S08]  /*2e80*/  MUFU.TANH R41, R35 ;  /* 0x0000002300297308 */ /* 0x0005f00000002400 */
[----:B------:R-:W-:Y:S08]  /*2e90*/  MUFU.TANH R92, R25 ;  /* 0x00000019005c7308 */ /* 0x000ff00000002400 */
[----:B------:R-:W-:Y:S01]  /*2ea0*/  MUFU.TANH R104, R26 ;  /* 0x0000001a00687308 */ /* 0x000fe20000002400 */
[----:B--2---:R-:W-:Y:S06]  /*2eb0*/  HMMA.16816.F32 R32, R4, R106, R36 ;  /* 0x0000006a0420723c */ /* 0x004fec0000001824 */
[----:B------:R-:W-:Y:S01]  /*2ec0*/  HMMA.16816.F32 R36, R8, R78, RZ ;  /* 0x0000004e0824723c */ /* 0x000fe200000018ff */
[----:B------:R2:W-:-:S15]  /*2ed0*/  MUFU.TANH R116, R27 ;  /* 0x0000001b00747308 */ /* 0x0005de0000002400 */
[----:B------:R-:W-:-:S02]  /*2ee0*/  NOP ;  /* 0x0000000000007918 */ /* 0x000fc40000000000 */
[----:B------:R-:W-:Y:S01]  /*2ef0*/  FMUL.FTZ R32, R32, UR5 ;  /* 0x0000000520207c20 */ /* 0x000fe20008410000 */
[----:B------:R-:W-:Y:S01]  /*2f00*/  FMUL.FTZ R33, R33, UR5 ;  /* 0x0000000521217c20 */ /* 0x000fe20008410000 */
[----:B------:R-:W-:Y:S01]  /*2f10*/  FMUL.FTZ R34, R34, UR5 ;  /* 0x0000000522227c20 */ /* 0x000fe20008410000 */
[----:B------:R-:W-:Y:S01]  /*2f20*/  FMUL.FTZ R35, R35, UR5 ;  /* 0x0000000523237c20 */ /* 0x000fe20008410000 */
[----:B------:R-:W-:Y:S01]  /*2f30*/  MUFU.TANH R53, R32 ;  /* 0x0000002000357308 */ /* 0x000fe20000002400 */
[----:B--2---:R-:W-:Y:S06]  /*2f40*/  HMMA.16816.F32 R24, R4, R102, R28 ;  /* 0x000000660418723c */ /* 0x004fec000000181c */
[----:B------:R-:W-:Y:S01]  /*2f50*/  HMMA.16816.F32 R28, R8, R94, RZ ;  /* 0x0000005e081c723c */ /* 0x000fe200000018ff */
[----:B------:R-:W-:Y:S08]  /*2f60*/  MUFU.TANH R56, R33 ;  /* 0x0000002100387308 */ /* 0x000ff00000002400 */
        /* <DEDUP_REMOVED lines=8> */
[----:B--2---:R-:W-:Y:S06]  /*2ff0*/  HMMA.16816.F32 R32, R4, R86, R36 ;  /* 0x000000560420723c */ /* 0x004fec0000001824 */
[C---:B------:R-:W-:Y:S01]  /*3000*/  HMMA.16816.F32 R36, R8.reuse, R74, RZ ;  /* 0x0000004a0824723c */ /* 0x040fe200000018ff */
[----:B------:R-:W-:Y:S05]  /*3010*/  MUFU.TANH R125, R26 ;  /* 0x0000001a007d7308 */ /* 0x000fea0000002400 */
[----:B------:R-:W-:Y:S03]  /*3020*/  HMMA.16816.F32 R8, R8, R58, RZ ;  /* 0x0000003a0808723c */ /* 0x000fe600000018ff */
[----:B------:R2:W-:Y:S09]  /*3030*/  MUFU.TANH R127, R27 ;  /* 0x0000001b007f7308 */ /* 0x0005f20000002400 */
[----:B------:R-:W-:Y:S01]  /*3040*/  FMUL.FTZ R32, R32, UR5 ;  /* 0x0000000520207c20 */ /* 0x000fe20008410000 */
[----:B------:R-:W-:Y:S01]  /*3050*/  FMUL.FTZ R33, R33, UR5 ;  /* 0x0000000521217c20 */ /* 0x000fe20008410000 */
[----:B------:R-:W-:Y:S01]  /*3060*/  FMUL.FTZ R34, R34, UR5 ;  /* 0x0000000522227c20 */ /* 0x000fe20008410000 */
[----:B------:R-:W-:Y:S01]  /*3070*/  FMUL.FTZ R35, R35, UR5 ;  /* 0x0000000523237c20 */ /* 0x000fe20008410000 */
[----:B------:R-:W-:Y:S01]  /*3080*/  MUFU.TANH R109, R32 ;  /* 0x00000020006d7308 */ /* 0x000fe20000002400 */
[----:B--2---:R-:W-:Y:S07]  /*3090*/  HMMA.16816.F32 R24, R4, R66, R28 ;  /* 0x000000420418723c */ /* 0x004fee000000181c */
        /* <DEDUP_REMOVED lines=10> */
[C---:B--2---:R-:W-:Y:S06]  /*3140*/  HMMA.16816.F32 R32, R4.reuse, R110, R36 ;  /* 0x0000006e0420723c */ /* 0x044fec0000001824 */
[----:B------:R-:W-:Y:S01]  /*3150*/  HMMA.16816.F32 R4, R4, R82, R8 ;  /* 0x000000520404723c */ /* 0x000fe20000001808 */
[----:B------:R-:W-:Y:S05]  /*3160*/  MUFU.TANH R141, R26 ;  /* 0x0000001a008d7308 */ /* 0x000fea0000002400 */
[----:B------:R-:W-:Y:S03]  /*3170*/  HMMA.16816.F32 R8, R16, R62, RZ ;  /* 0x0000003e1008723c */ /* 0x000fe600000018ff */
[----:B------:R2:W-:Y:S09]  /*3180*/  MUFU.TANH R143, R27 ;  /* 0x0000001b008f7308 */ /* 0x0005f20000002400 */
[----:B------:R-:W-:Y:S01]  /*3190*/  FMUL.FTZ R33, R33, UR5 ;  /* 0x0000000521217c20 */ /* 0x000fe20008410000 */
[----:B------:R-:W-:Y:S01]  /*31a0*/  FMUL.FTZ R34, R34, UR5 ;  /* 0x0000000522227c20 */ /* 0x000fe20008410000 */
[----:B------:R-:W-:Y:S01]  /*31b0*/  FMUL.FTZ R32, R32, UR5 ;  /* 0x0000000520207c20 */ /* 0x000fe20008410000 */
[----:B------:R-:W-:Y:S01]  /*31c0*/  FMUL.FTZ R35, R35, UR5 ;  /* 0x0000000523237c20 */ /* 0x000fe20008410000 */
[----:B------:R-:W-:Y:S02]  /*31d0*/  MUFU.TANH R145, R33 ;  /* 0x0000002100917308 */ /* 0x000fe40000002400 */
[----:B------:R-:W-:Y:S01]  /*31e0*/  FMUL.FTZ R4, R4, UR5 ;  /* 0x0000000504047c20 */ /* 0x000fe20008410000 */
[----:B------:R-:W-:Y:S01]  /*31f0*/  FMUL.FTZ R5, R5, UR5 ;  /* 0x0000000505057c20 */ /* 0x000fe20008410000 */
[----:B--2---:R-:W-:Y:S01]  /*3200*/  HMMA.16816.F32 R24, R12, R54, R28 ;  /* 0x000000360c18723c */ /* 0x004fe2000000181c */
[----:B------:R-:W-:Y:S01]  /*3210*/  FMUL.FTZ R6, R6, UR5 ;  /* 0x0000000506067c20 */ /* 0x000fe20008410000 */
[----:B------:R-:W-:-:S02]  /*3220*/  FMUL.FTZ R7, R7, UR5 ;  /* 0x0000000507077c20 */ /* 0x000fc40008410000 */
[----:B------:R2:W-:Y:S02]  /*3230*/  MUFU.TANH R156, R4 ;  /* 0x00000004009c7308 */ /* 0x0005e40000002400 */
[----:B------:R-:W-:Y:S06]  /*3240*/  HMMA.16816.F32 R28, R12, R70, R8 ;  /* 0x000000460c1c723c */ /* 0x000fec0000001808 */
[----:B------:R-:W-:Y:S01]  /*3250*/  MUFU.TANH R157, R5 ;  /* 0x00000005009d7308 */ /* 0x000fe20000002400 */
[C---:B------:R-:W-:Y:S02]  /*3260*/  VIADD R8, R2.reuse, 0x9 ;  /* 0x0000000902087836 */ /* 0x040fe40000000000 */
[----:B------:R-:W-:-:S03]  /*3270*/  VIADD R9, R2, 0x8 ;  /* 0x0000000802097836 */ /* 0x000fc60000000000 */
[-C--:B------:R-:W-:Y:S01]  /*3280*/  ISETP.GE.AND P4, PT, R8, R20.reuse, PT ;  /* 0x000000140800720c */ /* 0x080fe20003f86270 */
[C---:B------:R-:W-:Y:S01]  /*3290*/  VIADD R8, R2.reuse, 0x11 ;  /* 0x0000001102087836 */ /* 0x040fe20000000000 */
[----:B------:R-:W-:Y:S01]  /*32a0*/  MUFU.TANH R160, R6 ;  /* 0x0000000600a07308 */ /* 0x000fe20000002400 */
[----:B--2---:R-:W-:Y:S01]  /*32b0*/  IMAD.IADD R4, R117, 0x1, -R3 ;  /* 0x0000000175047824 */ /* 0x004fe200078e0a03 */
[-C--:B------:R-:W-:Y:S01]  /*32c0*/  ISETP.GE.AND P3, PT, R9, R20.reuse, PT ;  /* 0x000000140900720c */ /* 0x080fe20003f66270 */
[----:B------:R-:W-:Y:S02]  /*32d0*/  VIADD R3, R2, 0x1 ;  /* 0x0000000102037836 */ /* 0x000fe40000000000 */
[----:B------:R-:W-:Y:S01]  /*32e0*/  FMUL.FTZ R24, R24, UR5 ;  /* 0x0000000518187c20 */ /* 0x000fe20008410000 */
[----:B------:R-:W-:Y:S01]  /*32f0*/  FMUL.FTZ R25, R25, UR5 ;  /* 0x0000000519197c20 */ /* 0x000fe20008410000 */
[----:B------:R2:W-:Y:S01]  /*3300*/  STL [R1+0x78], R4 ;  /* 0x0000780401007387 */ /* 0x0005e20000100800 */
[----:B------:R-:W-:Y:S01]  /*3310*/  FMUL.FTZ R26, R26, UR5 ;  /* 0x000000051a1a7c20 */ /* 0x000fe20008410000 */
[----:B------:R2:W-:Y:S01]  /*3320*/  MUFU.TANH R161, R7 ;  /* 0x0000000700a17308 */ /* 0x0005e20000002400 */
[----:B------:R-:W-:Y:S01]  /*3330*/  ISETP.GE.AND P0, PT, R3, R20, PT ;  /* 0x000000140300720c */ /* 0x000fe20003f06270 */
[----:B------:R-:W-:-:S02]  /*3340*/  VIADD R3, R2, 0x10 ;  /* 0x0000001002037836 */ /* 0x000fc40000000000 */
[----:B------:R-:W-:Y:S01]  /*3350*/  FMUL.FTZ R27, R27, UR5 ;  /* 0x000000051b1b7c20 */ /* 0x000fe20008410000 */
[-C--:B------:R-:W-:Y:S01]  /*3360*/  ISETP.GE.AND P2, PT, R8, R20.reuse, PT ;  /* 0x000000140800720c */ /* 0x080fe20003f46270 */
[----:B------:R-:W-:Y:S01]  /*3370*/  FMUL.FTZ R28, R28, UR5 ;  /* 0x000000051c1c7c20 */ /* 0x000fe20008410000 */
[----:B------:R-:W-:Y:S01]  /*3380*/  FMUL.FTZ R29, R29, UR5 ;  /* 0x000000051d1d7c20 */ /* 0x000fe20008410000 */
[-C--:B------:R-:W-:Y:S01]  /*3390*/  ISETP.GE.AND P6, PT, R3, R20.reuse, PT ;  /* 0x000000140300720c */ /* 0x080fe20003fc6270 */
[----:B------:R-:W-:Y:S01]  /*33a0*/  VIADD R3, R2, 0x18 ;  /* 0x0000001802037836 */ /* 0x000fe20000000000 */
[----:B------:R-:W3:Y:S01]  /*33b0*/  MUFU.TANH R23, R24 ;  /* 0x0000001800177308 */ /* 0x000ee20000002400 */
[----:B------:R-:W-:Y:S01]  /*33c0*/  P2R R9, PR, RZ, 0x4 ;  /* 0x00000004ff097803 */ /* 0x000fe20000000000 */
[----:B------:R-:W-:Y:S01]  /*33d0*/  FMUL.FTZ R31, R31, UR5 ;  /* 0x000000051f1f7c20 */ /* 0x000fe20008410000 */
[----:B------:R-:W-:Y:S01]  /*33e0*/  FSEL R105, R47, -INF , !P0 ;  /* 0xff8000002f697808 */ /* 0x000fe20004000000 */
[----:B------:R-:W-:Y:S01]  /*33f0*/  FMUL.FTZ R30, R30, UR5 ;  /* 0x000000051e1e7c20 */ /* 0x000fe20008410000 */
[----:B------:R-:W-:Y:S01]  /*3400*/  ISETP.GE.AND P2, PT, R3, R20, PT ;  /* 0x000000140300720c */ /* 0x000fe20003f46270 */
[----:B------:R-:W-:Y:S01]  /*3410*/  VIADD R3, R2, 0x19 ;  /* 0x0000001902037836 */ /* 0x000fe20000000000 */
[----:B------:R-:W-:Y:S01]  /*3420*/  FSEL R100, R52, -INF , !P0 ;  /* 0xff80000034647808 */ /* 0x000fe20004000000 */
[----:B------:R-:W4:Y:S01]  /*3430*/  MUFU.TANH R22, R25 ;  /* 0x0000001900167308 */ /* 0x000f220000002400 */
[----:B------:R-:W-:-:S02]  /*3440*/  P2R R8, PR, RZ, 0x4 ;  /* 0x00000004ff087803 */ /* 0x000fc40000000000 */
[-C--:B------:R-:W-:Y:S01]  /*3450*/  ISETP.GE.AND P5, PT, R3, R20.reuse, PT ;  /* 0x000000140300720c */ /* 0x080fe20003fa6270 */
[C---:B------:R-:W-:Y:S01]  /*3460*/  VIADD R3, R2.reuse, 0x20 ;  /* 0x0000002002037836 */ /* 0x040fe20000000000 */
[----:B------:R-:W-:Y:S01]  /*3470*/  FSEL R85, R133, -INF , !P0 ;  /* 0xff80000085557808 */ /* 0x000fe20004000000 */
[----:B--2---:R-:W-:Y:S01]  /*3480*/  HMMA.16816.F32 R4, R16, R90, RZ ;  /* 0x0000005a1004723c */ /* 0x004fe200000018ff */
[----:B------:R-:W-:Y:S01]  /*3490*/  FSEL R51, R147, -INF , !P0 ;  /* 0xff80000093337808 */ /* 0x000fe20004000000 */
[----:B------:R-:W2:Y:S01]  /*34a0*/  MUFU.TANH R11, R26 ;  /* 0x0000001a000b7308 */ /* 0x000ea20000002400 */
[----:B------:R-:W-:Y:S01]  /*34b0*/  ISETP.GE.AND P2, PT, R3, R20, PT ;  /* 0x000000140300720c */ /* 0x000fe20003f46270 */
[----:B------:R-:W-:Y:S01]  /*34c0*/  VIADD R3, R2, 0x21 ;  /* 0x0000002102037836 */ /* 0x000fe20000000000 */
[----:B-1----:R-:W-:Y:S02]  /*34d0*/  FSEL R115, R40, -INF , !P3 ;  /* 0xff80000028737808 */ /* 0x002fe40005800000 */
[----:B---3--:R-:W-:-:S02]  /*34e0*/  FSEL R52, R23, -INF , !P3 ;  /* 0xff80000017347808 */ /* 0x008fc40005800000 */
[-C--:B------:R-:W-:Y:S01]  /*34f0*/  ISETP.GE.AND P1, PT, R3, R20.reuse, PT ;  /* 0x000000140300720c */ /* 0x080fe20003f26270 */
[----:B------:R1:W3:Y:S01]  /*3500*/  MUFU.TANH R10, R27 ;  /* 0x0000001b000a7308 */ /* 0x0002e20000002400 */
[----:B------:R-:W-:Y:S01]  /*3510*/  VIADD R3, R2, 0x28 ;  /* 0x0000002802037836 */ /* 0x000fe20000000000 */
[----:B----4-:R-:W-:Y:S02]  /*3520*/  FSEL R39, R22, -INF , !P4 ;  /* 0xff80000016277808 */ /* 0x010fe40006000000 */
[----:B------:R-:W-:Y:S02]  /*3530*/  FSEL R97, R68, -INF , !P6 ;  /* 0xff80000044617808 */ /* 0x000fe40007000000 */
[----:B------:R-:W-:Y:S01]  /*3540*/  ISETP.GE.AND P0, PT, R3, R20, PT ;  /* 0x000000140300720c */ /* 0x000fe20003f06270 */
[----:B------:R-:W-:Y:S01]  /*3550*/  VIADD R3, R2, 0x29 ;  /* 0x0000002902037836 */ /* 0x000fe20000000000 */
[----:B------:R4:W5:Y:S01]  /*3560*/  MUFU.TANH R21, R28 ;  /* 0x0000001c00157308 */ /* 0x0009620000002400 */
[----:B--2---:R-:W-:-:S02]  /*3570*/  FSEL R88, R11, -INF , !P3 ;  /* 0xff8000000b587808 */ /* 0x004fc40005800000 */
[----:B------:R-:W-:Y:S02]  /*3580*/  FSEL R81, R132, -INF , !P6 ;  /* 0xff80000084517808 */ /* 0x000fe40007000000 */
[----:B------:R-:W-:Y:S02]  /*3590*/  FSEL R50, R142, -INF , !P6 ;  /* 0xff8000008e327808 */ /* 0x000fe40007000000 */
[----:B------:R-:W-:Y:S01]  /*35a0*/  FSEL R116, R116, -INF , !P5 ;  /* 0xff80000074747808 */ /* 0x000fe20006800000 */
[----:B------:R-:W-:Y:S01]  /*35b0*/  MUFU.TANH R29, R29 ;  /* 0x0000001d001d7308 */ /* 0x000fe20000002400 */
[----:B-1----:R-:W-:Y:S01]  /*35c0*/  HMMA.16816.F32 R24, R12, R106, R4 ;  /* 0x0000006a0c18723c */ /* 0x002fe20000001804 */
[----:B---3--:R-:W-:Y:S02]  /*35d0*/  FSEL R84, R10, -INF , !P4 ;  /* 0xff8000000a547808 */ /* 0x008fe40006000000 */
[----:B------:R-:W-:Y:S02]  /*35e0*/  FSEL R92, R92, -INF , !P5 ;  /* 0xff8000005c5c7808 */ /* 0x000fe40006800000 */
[----:B------:R-:W-:Y:S01]  /*35f0*/  FSEL R119, R119, -INF , !P2 ;  /* 0xff80000077777808 */ /* 0x000fe20005000000 */
[----:B------:R-:W-:Y:S01]  /*3600*/  HMMA.16816.F32 R4, R16, R98, RZ ;  /* 0x000000621004723c */ /* 0x000fe200000018ff */
[----:B------:R-:W-:Y:S01]  /*3610*/  FSEL R107, R41, -INF , !P4 ;  /* 0xff800000296b7808 */ /* 0x000fe20006000000 */
[----:B------:R-:W1:Y:S01]  /*3620*/  MUFU.TANH R31, R31 ;  /* 0x0000001f001f7308 */ /* 0x000e620000002400 */
[----:B------:R-:W-:Y:S01]  /*3630*/  FSEL R106, R49, -INF , !P6 ;  /* 0xff800000316a7808 */ /* 0x000fe20007000000 */
[----:B----4-:R-:W-:Y:S01]  /*3640*/  VIADD R28, R2, 0x31 ;  /* 0x00000031021c7836 */ /* 0x010fe20000000000 */
[----:B------:R-:W-:-:S02]  /*3650*/  ISETP.NE.AND P6, PT, R9, RZ, PT ;  /* 0x000000ff0900720c */ /* 0x000fc40003fc5270 */
[----:B------:R-:W-:Y:S02]  /*3660*/  FSEL R98, R43, -INF , !P4 ;  /* 0xff8000002b627808 */ /* 0x000fe40006000000 */
[----:B------:R-:W-:Y:S01]  /*3670*/  FSEL R99, R42, -INF , !P3 ;  /* 0xff8000002a637808 */ /* 0x000fe20005800000 */
[----:B------:R-:W2:Y:S01]  /*3680*/  MUFU.TANH R30, R30 ;  /* 0x0000001e001e7308 */ /* 0x000ea20000002400 */
[----:B------:R-:W-:Y:S01]  /*3690*/  ISETP.GE.AND P4, PT, R3, R20, PT ;  /* 0x000000140300720c */ /* 0x000fe20003f86270 */
[----:B------:R-:W-:Y:S01]  /*36a0*/  VIADD R3, R2, 0x30 ;  /* 0x0000003002037836 */ /* 0x000fe20000000000 */
[----:B------:R-:W-:Y:S02]  /*36b0*/  ISETP.NE.AND P3, PT, R8, RZ, PT ;  /* 0x000000ff0800720c */ /* 0x000fe40003f65270 */
[----:B------:R-:W-:Y:S01]  /*36c0*/  FSEL R96, R124, -INF , !P6 ;  /* 0xff8000007c607808 */ /* 0x000fe20007000000 */
[----:B------:R-:W-:Y:S01]  /*36d0*/  HMMA.16816.F32 R8, R16, R78, RZ ;  /* 0x0000004e1008723c */ /* 0x000fe200000018ff */
[----:B------:R-:W-:Y:S01]  /*36e0*/  FSEL R80, R149, -INF , !P6 ;  /* 0xff80000095507808 */ /* 0x000fe20007000000 */
[----:B------:R-:W-:Y:S01]  /*36f0*/  FMUL.FTZ R24, R24, UR5 ;  /* 0x0000000518187c20 */ /* 0x000fe20008410000 */
[----:B------:R-:W-:Y:S01]  /*3700*/  FSEL R49, R159, -INF , !P6 ;  /* 0xff8000009f317808 */ /* 0x000fe20007000000 */
[----:B------:R-:W-:Y:S01]  /*3710*/  FMUL.FTZ R25, R25, UR5 ;  /* 0x0000000519197c20 */ /* 0x000fe20008410000 */
[----:B-----5:R-:W-:Y:S01]  /*3720*/  FSEL R48, R21, -INF , !P3 ;  /* 0xff80000015307808 */ /* 0x020fe20005800000 */
[----:B------:R-:W-:Y:S01]  /*3730*/  VIADD R21, R2, 0x38 ;  /* 0x0000003802157836 */ /* 0x000fe20000000000 */
[----:B-1----:R-:W-:Y:S01]  /*3740*/  FSEL R76, R31, -INF , !P5 ;  /* 0xff8000001f4c7808 */ /* 0x002fe20006800000 */
[----:B------:R-:W-:Y:S01]  /*3750*/  HMMA.16816.F32 R4, R12, R102, R4 ;  /* 0x000000660c04723c */ /* 0x000fe20000001804 */
[----:B------:R-:W-:Y:S01]  /*3760*/  FSEL R46, R29, -INF , !P5 ;  /* 0xff8000001d2e7808 */ /* 0x000fe20006800000 */
[----:B------:R-:W-:Y:S01]  /*3770*/  FMUL.FTZ R26, R26, UR5 ;  /* 0x000000051a1a7c20 */ /* 0x000fe20008410000 */
[----:B------:R-:W-:Y:S01]  /*3780*/  FSEL R104, R104, -INF , !P3 ;  /* 0xff80000068687808 */ /* 0x000fe20005800000 */
[----:B------:R-:W-:Y:S01]  /*3790*/  FMUL.FTZ R27, R27, UR5 ;  /* 0x000000051b1b7c20 */ /* 0x000fe20008410000 */
[----:B------:R-:W-:Y:S01]  /*37a0*/  FSEL R93, R93, -INF , !P3 ;  /* 0xff8000005d5d7808 */ /* 0x000fe20005800000 */
[----:B------:R-:W1:Y:S01]  /*37b0*/  MUFU.TANH R24, R24 ;  /* 0x0000001800187308 */ /* 0x000e620000002400 */
[----:B------:R-:W-:-:S02]  /*37c0*/  FSEL R103, R69, -INF , !P6 ;  /* 0xff80000045677808 */ /* 0x000fc40007000000 */
[-C--:B------:R-:W-:Y:S02]  /*37d0*/  ISETP.GE.AND P6, PT, R3, R20.reuse, PT ;  /* 0x000000140300720c */ /* 0x080fe40003fc6270 */
[----:B--2---:R-:W-:Y:S01]  /*37e0*/  FSEL R77, R30, -INF , !P3 ;  /* 0xff8000001e4d7808 */ /* 0x004fe20005800000 */
[C---:B------:R-:W-:Y:S01]  /*37f0*/  VIADD R30, R2.reuse, 0x50 ;  /* 0x00000050021e7836 */ /* 0x040fe20000000000 */
[----:B------:R-:W-:Y:S01]  /*3800*/  P2R R3, PR, RZ, 0x40 ;  /* 0x00000040ff037803 */ /* 0x000fe20000000000 */
[----:B------:R-:W2:Y:S01]  /*3810*/  MUFU.TANH R25, R25 ;  /* 0x0000001900197308 */ /* 0x000ea20000002400 */
[----:B------:R-:W-:Y:S01]  /*3820*/  ISETP.GE.AND P6, PT, R21, R20, PT ;  /* 0x000000141500720c */ /* 0x000fe20003fc6270 */
[----:B------:R-:W-:Y:S01]  /*3830*/  VIADD R21, R2, 0x39 ;  /* 0x0000003902157836 */ /* 0x000fe20000000000 */
[----:B------:R-:W-:Y:S01]  /*3840*/  FSEL R91, R123, -INF , !P2 ;  /* 0xff8000007b5b7808 */ /* 0x000fe20005000000 */
[----:B------:R-:W-:Y:S01]  /*3850*/  HMMA.16816.F32 R8, R12, R86, R8 ;  /* 0x000000560c08723c */ /* 0x000fe20000001808 */
[----:B------:R-:W-:-:S02]  /*3860*/  FSEL R73, R150, -INF , !P2 ;  /* 0xff80000096497808 */ /* 0x000fc40005000000 */
[-C--:B------:R-:W-:Y:S01]  /*3870*/  ISETP.GE.AND P5, PT, R21, R20.reuse, PT ;  /* 0x000000141500720c */ /* 0x080fe20003fa6270 */
[----:B------:R-:W3:Y:S01]  /*3880*/  MUFU.TANH R26, R26 ;  /* 0x0000001a001a7308 */ /* 0x000ee20000002400 */
[----:B------:R-:W-:Y:S01]  /*3890*/  FSEL R47, R155, -INF , !P2 ;  /* 0xff8000009b2f7808 */ /* 0x000fe20005000000 */
[----:B------:R-:W-:Y:S01]  /*38a0*/  FMUL.FTZ R21, R4, UR5 ;  /* 0x0000000504157c20 */ /* 0x000fe20008410000 */
[----:B------:R-:W-:Y:S02]  /*38b0*/  VIADD R4, R2, 0x40 ;  /* 0x0000004002047836 */ /* 0x000fe40000000000 */
[----:B------:R-:W-:Y:S01]  /*38c0*/  FMUL.FTZ R5, R5, UR5 ;  /* 0x0000000505057c20 */ /* 0x000fe20008410000 */
[----:B------:R-:W-:Y:S01]  /*38d0*/  FMUL.FTZ R22, R6, UR5 ;  /* 0x0000000506167c20 */ /* 0x000fe20008410000 */
[----:B-1----:R-:W-:Y:S02]  /*38e0*/  FSEL R42, R24, -INF , !P0 ;  /* 0xff800000182a7808 */ /* 0x002fe40004000000 */
[----:B------:R-:W-:Y:S01]  /*38f0*/  ISETP.GE.AND P3, PT, R4, R20, PT ;  /* 0x000000140400720c */ /* 0x000fe20003f66270 */
[----:B------:R-:W-:Y:S01]  /*3900*/  VIADD R4, R2, 0x41 ;  /* 0x0000004102047836 */ /* 0x000fe20000000000 */
[----:B------:R1:W-:Y:S01]  /*3910*/  MUFU.TANH R23, R21 ;  /* 0x0000001500177308 */ /* 0x0003e20000002400 */
[----:B--2---:R-:W-:-:S02]  /*3920*/  FSEL R41, R25, -INF , !P4 ;  /* 0xff80000019297808 */ /* 0x004fc40006000000 */
[----:B------:R-:W-:Y:S02]  /*3930*/  FSEL R120, R120, -INF , !P0 ;  /* 0xff80000078787808 */ /* 0x000fe40004000000 */
[-C--:B------:R-:W-:Y:S02]  /*3940*/  ISETP.GE.AND P2, PT, R4, R20.reuse, PT ;  /* 0x000000140400720c */ /* 0x080fe40003f46270 */
[----:B---3--:R-:W-:Y:S01]  /*3950*/  FSEL R71, R26, -INF , !P0 ;  /* 0xff8000001a477808 */ /* 0x008fe20004000000 */
[----:B------:R2:W-:Y:S01]  /*3960*/  MUFU.TANH R29, R5 ;  /* 0x00000005001d7308 */ /* 0x0005e20000002400 */
[----:B------:R-:W-:Y:S01]  /*3970*/  FSEL R86, R53, -INF , !P0 ;  /* 0xff80000035567808 */ /* 0x000fe20004000000 */
[----:B------:R-:W-:Y:S01]  /*3980*/  FMUL.FTZ R11, R11, UR5 ;  /* 0x000000050b0b7c20 */ /* 0x000fe20008410000 */
[----:B------:R-:W-:Y:S01]  /*3990*/  ISETP.NE.AND P0, PT, R3, RZ, PT ;  /* 0x000000ff0300720c */ /* 0x000fe20003f05270 */
[----:B------:R-:W-:Y:S01]  /*39a0*/  VIADD R3, R2, 0x48 ;  /* 0x0000004802037836 */ /* 0x000fe20000000000 */
[----:B------:R-:W-:Y:S01]  /*39b0*/  FSEL R118, R140, -INF , !P1 ;  /* 0xff8000008c767808 */ /* 0x000fe20004800000 */
[----:B------:R-:W-:Y:S01]  /*39c0*/  FMUL.FTZ R8, R8, UR5 ;  /* 0x0000000508087c20 */ /* 0x000fe20008410000 */
[----:B------:R-:W-:Y:S01]  /*39d0*/  FSEL R87, R148, -INF , !P1 ;  /* 0xff80000094577808 */ /* 0x000fe20004800000 */
[----:B------:R-:W3:Y:S01]  /*39e0*/  MUFU.TANH R27, R27 ;  /* 0x0000001b001b7308 */ /* 0x000ee20000002400 */
[----:B-1----:R-:W-:Y:S01]  /*39f0*/  FMUL.FTZ R21, R7, UR5 ;  /* 0x0000000507157c20 */ /* 0x002fe20008410000 */
[----:B------:R-:W-:Y:S01]  /*3a00*/  FSEL R72, R162, -INF , !P1 ;  /* 0xff800000a2487808 */ /* 0x000fe20004800000 */
[----:B------:R-:W-:Y:S01]  /*3a10*/  FMUL.FTZ R9, R9, UR5 ;  /* 0x0000000509097c20 */ /* 0x000fe20008410000 */
[----:B------:R-:W-:Y:S01]  /*3a20*/  FSEL R43, R168, -INF , !P1 ;  /* 0xff800000a82b7808 */ /* 0x000fe20004800000 */
[----:B------:R-:W-:Y:S01]  /*3a30*/  FMUL.FTZ R10, R10, UR5 ;  /* 0x000000050a0a7c20 */ /* 0x000fe20008410000 */
[----:B------:R-:W-:Y:S01]  /*3a40*/  ISETP.GE.AND P1, PT, R3, R20, PT ;  /* 0x000000140300720c */ /* 0x000fe20003f26270 */
[----:B------:R-:W-:Y:S01]  /*3a50*/  VIADD R3, R2, 0x49 ;  /* 0x0000004902037836 */ /* 0x000fe20000000000 */
[----:B------:R-:W1:Y:S01]  /*3a60*/  MUFU.TANH R21, R21 ;  /* 0x0000001500157308 */ /* 0x000e620000002400 */
[----:B--2---:R-:W-:Y:S01]  /*3a70*/  HMMA.16816.F32 R4, R16, R94, RZ ;  /* 0x0000005e1004723c */ /* 0x004fe200000018ff */
[----:B------:R-:W-:-:S02]  /*3a80*/  FSEL R121, R121, -INF , !P4 ;  /* 0xff80000079797808 */ /* 0x000fc40006000000 */
[----:B------:R-:W-:Y:S02]  /*3a90*/  FSEL R79, R56, -INF , !P4 ;  /* 0xff800000384f7808 */ /* 0x000fe40006000000 */
[----:B------:R-:W-:Y:S02]  /*3aa0*/  FSEL R124, R139, -INF , !P0 ;  /* 0xff8000008b7c7808 */ /* 0x000fe40004000000 */
[----:B------:R-:W-:Y:S01]  /*3ab0*/  FSEL R78, R146, -INF , !P0 ;  /* 0xff800000924e7808 */ /* 0x000fe20004000000 */
[----:B------:R2:W-:Y:S01]  /*3ac0*/  MUFU.TANH R31, R8 ;  /* 0x00000008001f7308 */ /* 0x0005e20000002400 */
[----:B---3--:R-:W-:Y:S02]  /*3ad0*/  FSEL R69, R27, -INF , !P4 ;  /* 0xff8000001b457808 */ /* 0x008fe40006000000 */
[----:B------:R-:W-:Y:S02]  /*3ae0*/  FSEL R68, R163, -INF , !P0 ;  /* 0xff800000a3447808 */ /* 0x000fe40004000000 */
[----:B------:R-:W-:-:S02]  /*3af0*/  FSEL R38, R166, -INF , !P0 ;  /* 0xff800000a6267808 */ /* 0x000fc40004000000 */
[-C--:B------:R-:W-:Y:S01]  /*3b00*/  ISETP.GE.AND P4, PT, R28, R20.reuse, PT ;  /* 0x000000141c00720c */ /* 0x080fe20003f86270 */
[----:B------:R-:W3:Y:S01]  /*3b10*/  MUFU.TANH R11, R11 ;  /* 0x0000000b000b7308 */ /* 0x000ee20000002400 */
[-C--:B------:R-:W-:Y:S01]  /*3b20*/  ISETP.GE.AND P0, PT, R3, R20.reuse, PT ;  /* 0x000000140300720c */ /* 0x080fe20003f06270 */
[----:B------:R-:W-:Y:S01]  /*3b30*/  VIADD R3, R2, 0x51 ;  /* 0x0000005102037836 */ /* 0x000fe20000000000 */
[----:B------:R-:W-:Y:S02]  /*3b40*/  FSEL R126, R126, -INF , !P4 ;  /* 0xff8000007e7e7808 */ /* 0x000fe40006000000 */
[----:B------:R-:W-:Y:S02]  /*3b50*/  FSEL R90, R153, -INF , !P4 ;  /* 0xff800000995a7808 */ /* 0x000fe40006000000 */
[----:B------:R-:W-:Y:S01]  /*3b60*/  FSEL R70, R165, -INF , !P4 ;  /* 0xff800000a5467808 */ /* 0x000fe20006000000 */
[----:B------:R-:W-:Y:S01]  /*3b70*/  HMMA.16816.F32 R24, R12, R66, R4 ;  /* 0x000000420c18723c */ /* 0x000fe20000001804 */
[----:B------:R4:W5:Y:S01]  /*3b80*/  MUFU.TANH R28, R9 ;  /* 0x00000009001c7308 */ /* 0x0009620000002400 */
[----:B------:R-:W-:Y:S01]  /*3b90*/  FSEL R37, R174, -INF , !P4 ;  /* 0xff800000ae257808 */ /* 0x000fe20006000000 */
[----:B--2---:R-:W-:Y:S01]  /*3ba0*/  VIADD R8, R2, 0x58 ;  /* 0x0000005802087836 */ /* 0x004fe20000000000 */
[----:B------:R-:W-:-:S02]  /*3bb0*/  ISETP.GE.AND P4, PT, R3, R20, PT ;  /* 0x000000140300720c */ /* 0x000fc40003f86270 */
[C---:B------:R-:W-:Y:S01]  /*3bc0*/  HMMA.16816.F32 R4, R16.reuse, R74, RZ ;  /* 0x0000004a1004723c */ /* 0x040fe200000018ff */
[----:B------:R-:W-:Y:S02]  /*3bd0*/  FSEL R132, R64, -INF , !P2 ;  /* 0xff80000040847808 */ /* 0x000fe40005000000 */
[----:B------:R-:W-:Y:S01]  /*3be0*/  P2R R3, PR, RZ, 0x10 ;  /* 0x00000010ff037803 */ /* 0x000fe20000000000 */
[----:B------:R-:W2:Y:S01]  /*3bf0*/  MUFU.TANH R10, R10 ;  /* 0x0000000a000a7308 */ /* 0x000ea20000002400 */
[----:B------:R-:W-:Y:S01]  /*3c00*/  FSEL R117, R172, -INF , !P2 ;  /* 0xff800000ac757808 */ /* 0x000fe20005000000 */
[----:B------:R-:W-:Y:S01]  /*3c10*/  HMMA.16816.F32 R16, R16, R58, RZ ;  /* 0x0000003a1010723c */ /* 0x000fe200000018ff */
[----:B------:R-:W-:Y:S02]  /*3c20*/  FSEL R64, R182, -INF , !P2 ;  /* 0xff800000b6407808 */ /* 0x000fe40005000000 */
[----:B------:R-:W-:Y:S01]  /*3c30*/  FSEL R33, R191, -INF , !P2 ;  /* 0xff800000bf217808 */ /* 0x000fe20005000000 */
[----:B------:R-:W-:Y:S01]  /*3c40*/  VIADD R191, R188, 0x1400 ;  /* 0x00001400bcbf7836 */ /* 0x000fe20000000000 */
[----:B------:R-:W-:Y:S01]  /*3c50*/  FSEL R127, R127, -INF , !P5 ;  /* 0xff8000007f7f7808 */ /* 0x000fe20006800000 */
[----:B----4-:R-:W-:Y:S01]  /*3c60*/  VIADD R9, R2, 0x60 ;  /* 0x0000006002097836 */ /* 0x010fe20000000000 */
[----:B------:R4:W-:Y:S01]  /*3c70*/  MUFU.TANH R152, R34 ;  /* 0x0000002200987308 */ /* 0x0009e20000002400 */
[----:B------:R-:W-:-:S02]  /*3c80*/  FSEL R94, R61, -INF , !P5 ;  /* 0xff8000003d5e7808 */ /* 0x000fc40006800000 */
[----:B-1----:R-:W-:Y:S02]  /*3c90*/  FSEL R65, R21, -INF , !P5 ;  /* 0xff80000015417808 */ /* 0x002fe40006800000 */
[----:B------:R-:W-:Y:S01]  /*3ca0*/  FMUL.FTZ R24, R24, UR5 ;  /* 0x0000000518187c20 */ /* 0x000fe20008410000 */
[----:B------:R-:W-:Y:S01]  /*3cb0*/  FMUL.FTZ R26, R26, UR5 ;  /* 0x000000051a1a7c20 */ /* 0x000fe20008410000 */
[-C--:B------:R-:W-:Y:S01]  /*3cc0*/  ISETP.GE.AND P2, PT, R9, R20.reuse, PT ;  /* 0x000000140900720c */ /* 0x080fe20003f46270 */
[----:B------:R-:W-:Y:S01]  /*3cd0*/  FMUL.FTZ R25, R25, UR5 ;  /* 0x0000000519197c20 */ /* 0x000fe20008410000 */
[----:B------:R-:W-:Y:S01]  /*3ce0*/  FMUL.FTZ R27, R27, UR5 ;  /* 0x000000051b1b7c20 */ /* 0x000fe20008410000 */
[----:B------:R-:W-:Y:S01]  /*3cf0*/  ISETP.GE.AND P4, PT, R8, R20, PT ;  /* 0x000000140800720c */ /* 0x000fe20003f86270 */
[----:B------:R-:W-:Y:S01]  /*3d00*/  MUFU.TANH R24, R24 ;  /* 0x0000001800187308 */ /* 0x000fe20000002400 */
[----:B------:R-:W-:Y:S01]  /*3d10*/  HMMA.16816.F32 R4, R12, R110, R4 ;  /* 0x0000006e0c04723c */ /* 0x000fe20000001804 */
[----:B------:R-:W-:Y:S01]  /*3d20*/  VIADD R8, R2, 0x59 ;  /* 0x0000005902087836 */ /* 0x000fe20000000000 */
[----:B------:R-:W-:Y:S01]  /*3d30*/  FSEL R134, R134, -INF , !P0 ;  /* 0xff80000086867808 */ /* 0x000fe20004000000 */
[----:B------:R-:W-:Y:S01]  /*3d40*/  VIADD R9, R2, 0x61 ;  /* 0x0000006102097836 */ /* 0x000fe20000000000 */
[----:B---3--:R-:W-:-:S02]  /*3d50*/  FSEL R62, R11, -INF , !P0 ;  /* 0xff8000000b3e7808 */ /* 0x008fc40004000000 */
[----:B----4-:R-:W-:Y:S01]  /*3d60*/  FSEL R34, R29, -INF , !P5 ;  /* 0xff8000001d227808 */ /* 0x010fe20006800000 */
[----:B------:R-:W1:Y:S01]  /*3d70*/  MUFU.TANH R26, R26 ;  /* 0x0000001a001a7308 */ /* 0x000e620000002400 */
[----:B------:R-:W-:Y:S01]  /*3d80*/  ISETP.NE.AND P5, PT, R3, RZ, PT ;  /* 0x000000ff0300720c */ /* 0x000fe20003fa5270 */
[----:B------:R-:W-:Y:S01]  /*3d90*/  HMMA.16816.F32 R12, R12, R82, R16 ;  /* 0x000000520c0c723c */ /* 0x000fe20000001810 */
[----:B------:R-:W-:Y:S02]  /*3da0*/  P2R R3, PR, RZ, 0x4 ;  /* 0x00000004ff037803 */ /* 0x000fe40000000000 */
[----:B------:R-:W-:Y:S02]  /*3db0*/  FSEL R110, R122, -INF , !P0 ;  /* 0xff8000007a6e7808 */ /* 0x000fe40004000000 */
[----:B------:R-:W-:Y:S01]  /*3dc0*/  FSEL R133, R151, -INF , !P3 ;  /* 0xff80000097857808 */ /* 0x000fe20005800000 */
[----:B------:R3:W-:Y:S01]  /*3dd0*/  MUFU.TANH R144, R32 ;  /* 0x0000002000907308 */ /* 0x0007e20000002400 */
[----:B------:R-:W-:-:S02]  /*3de0*/  FSEL R102, R158, -INF , !P3 ;  /* 0xff8000009e667808 */ /* 0x000fc40005800000 */
[----:B------:R-:W-:Y:S02]  /*3df0*/  FSEL R66, R173, -INF , !P3 ;  /* 0xff800000ad427808 */ /* 0x000fe40005800000 */
[----:B------:R-:W-:Y:S02]  /*3e00*/  FSEL R95, R60, -INF , !P6 ;  /* 0xff8000003c5f7808 */ /* 0x000fe40007000000 */
[----:B------:R-:W-:Y:S01]  /*3e10*/  FSEL R140, R177, -INF , !P5 ;  /* 0xff800000b18c7808 */ /* 0x000fe20006800000 */
[----:B------:R4:W-:Y:S01]  /*3e20*/  MUFU.TANH R154, R35 ;  /* 0x00000023009a7308 */ /* 0x0009e20000002400 */
[----:B------:R-:W-:Y:S01]  /*3e30*/  FSEL R111, R181, -INF , !P5 ;  /* 0xff800000b56f7808 */ /* 0x000fe20006800000 */
[----:B------:R-:W-:Y:S01]  /*3e40*/  FMUL.FTZ R4, R4, UR5 ;  /* 0x0000000504047c20 */ /* 0x000fe20008410000 */
[----:B------:R-:W-:Y:S01]  /*3e50*/  FSEL R60, R192, -INF , !P5 ;  /* 0xff800000c03c7808 */ /* 0x000fe20006800000 */
[----:B------:R-:W-:Y:S01]  /*3e60*/  FMUL.FTZ R6, R6, UR5 ;  /* 0x0000000506067c20 */ /* 0x000fe20008410000 */
[----:B------:R-:W-:Y:S01]  /*3e70*/  FSEL R29, R195, -INF , !P5 ;  /* 0xff800000c31d7808 */ /* 0x000fe20006800000 */
[----:B------:R-:W-:Y:S01]  /*3e80*/  FMUL.FTZ R5, R5, UR5 ;  /* 0x0000000505057c20 */ /* 0x000fe20008410000 */
[----:B------:R-:W-:Y:S01]  /*3e90*/  FSEL R131, R131, -INF , !P1 ;  /* 0xff80000083837808 */ /* 0x000fe20004800000 */
[----:B------:R-:W-:Y:S01]  /*3ea0*/  MUFU.TANH R25, R25 ;  /* 0x0000001900197308 */ /* 0x000fe20000002400 */
[----:B---3--:R-:W-:Y:S01]  /*3eb0*/  FSEL R32, R31, -INF , !P1 ;  /* 0xff8000001f207808 */ /* 0x008fe20004800000 */
[----:B------:R-:W-:Y:S01]  /*3ec0*/  FMUL.FTZ R7, R7, UR5 ;  /* 0x0000000507077c20 */ /* 0x000fe20008410000 */
[----:B-----5:R-:W-:Y:S01]  /*3ed0*/  FSEL R31, R28, -INF , !P0 ;  /* 0xff8000001c1f7808 */ /* 0x020fe20004000000 */
[----:B------:R-:W-:Y:S01]  /*3ee0*/  FMUL.FTZ R12, R12, UR5 ;  /* 0x000000050c0c7c20 */ /* 0x000fe20008410000 */
[----:B------:R-:W-:Y:S01]  /*3ef0*/  ISETP.NE.AND P0, PT, R3, RZ, PT ;  /* 0x000000ff0300720c */ /* 0x000fe20003f05270 */
[----:B------:R-:W-:Y:S01]  /*3f00*/  VIADD R3, R2, 0x68 ;  /* 0x0000006802037836 */ /* 0x000fe20000000000 */
[----:B------:R-:W-:Y:S01]  /*3f10*/  FSEL R109, R109, -INF , !P1 ;  /* 0xff8000006d6d7808 */ /* 0x000fe20004800000 */
[----:B------:R-:W3:Y:S01]  /*3f20*/  MUFU.TANH R27, R27 ;  /* 0x0000001b001b7308 */ /* 0x000ee20000002400 */
[----:B----4-:R-:W-:Y:S01]  /*3f30*/  FSEL R35, R180, -INF , !P3 ;  /* 0xff800000b4237808 */ /* 0x010fe20005800000 */
[----:B------:R-:W-:Y:S01]  /*3f40*/  FMUL.FTZ R14, R14, UR5 ;  /* 0x000000050e0e7c20 */ /* 0x000fe20008410000 */
[-C--:B------:R-:W-:Y:S01]  /*3f50*/  ISETP.GE.AND P3, PT, R8, R20.reuse, PT ;  /* 0x000000140800720c */ /* 0x080fe20003f66270 */
[----:B------:R-:W-:Y:S01]  /*3f60*/  FMUL.FTZ R13, R13, UR5 ;  /* 0x000000050d0d7c20 */ /* 0x000fe20008410000 */
[----:B------:R-:W-:Y:S01]  /*3f70*/  ISETP.GE.AND P5, PT, R3, R20, PT ;  /* 0x000000140300720c */ /* 0x000fe20003fa6270 */
[----:B------:R-:W-:Y:S01]  /*3f80*/  VIADD R3, R2, 0x69 ;  /* 0x0000006902037836 */ /* 0x000fe20000000000 */
[----:B------:R-:W-:Y:S01]  /*3f90*/  P2R R8, PR, RZ, 0x8 ;  /* 0x00000008ff087803 */ /* 0x000fe20000000000 */
[----:B------:R-:W4:Y:S01]  /*3fa0*/  MUFU.TANH R22, R22 ;  /* 0x0000001600167308 */ /* 0x000f220000002400 */
[----:B--2---:R-:W-:Y:S01]  /*3fb0*/  FSEL R63, R10, -INF , !P1 ;  /* 0xff8000000a3f7808 */ /* 0x004fe20004800000 */
[----:B------:R-:W-:Y:S01]  /*3fc0*/  VIADD R195, R188, 0x400 ;  /* 0x00000400bcc37836 */ /* 0x000fe20000000000 */
[----:B------:R-:W-:Y:S01]  /*3fd0*/  ISETP.NE.AND P1, PT, R8, RZ, PT ;  /* 0x000000ff0800720c */ /* 0x000fe20003f25270 */
[----:B------:R-:W-:Y:S01]  /*3fe0*/  VIADD R8, R2, 0x70 ;  /* 0x0000007002087836 */ /* 0x000fe20000000000 */
[----:B------:R-:W-:Y:S01]  /*3ff0*/  FSEL R141, R141, -INF , !P4 ;  /* 0xff8000008d8d7808 */ /* 0x000fe20006000000 */
[----:B------:R-:W-:Y:S01]  /*4000*/  VIADD R192, R188, 0x1000 ;  /* 0x00001000bcc07836 */ /* 0x000fe20000000000 */
[----:B------:R-:W-:Y:S01]  /*4010*/  FSEL R122, R129, -INF , !P4 ;  /* 0xff800000817a7808 */ /* 0x000fe20006000000 */
[----:B------:R-:W2:Y:S01]  /*4020*/  MUFU.TANH R6, R6 ;  /* 0x0000000600067308 */ /* 0x000ea20000002400 */
[----:B-1----:R-:W-:-:S02]  /*4030*/  FSEL R58, R26, -INF , !P4 ;  /* 0xff8000001a3a7808 */ /* 0x002fc40006000000 */
[----:B------:R-:W-:Y:S02]  /*4040*/  FSEL R28, R24, -INF , !P4 ;  /* 0xff800000181c7808 */ /* 0x000fe40006000000 */
[-C--:B------:R-:W-:Y:S01]  /*4050*/  ISETP.GE.AND P4, PT, R3, R20.reuse, PT ;  /* 0x000000140300720c */ /* 0x080fe20003f86270 */
[----:B------:R-:W-:Y:S01]  /*4060*/  VIADD R3, R2, 0x78 ;  /* 0x0000007802037836 */ /* 0x000fe20000000000 */
[-C--:B------:R-:W-:Y:S01]  /*4070*/  ISETP.GE.AND P3, PT, R8, R20.reuse, PT ;  /* 0x000000140800720c */ /* 0x080fe20003f66270 */
[----:B------:R-:W-:Y:S01]  /*4080*/  VIADD R8, R2, 0x71 ;  /* 0x0000007102087836 */ /* 0x000fe20000000000 */
[----:B------:R-:W-:Y:S01]  /*4090*/  ISETP.GE.AND P2, PT, R30, R20, PT ;  /* 0x000000141e00720c */ /* 0x000fe20003f46270 */
[----:B------:R-:W-:Y:S01]  /*40a0*/  MUFU.TANH R5, R5 ;  /* 0x0000000500057308 */ /* 0x000fe20000002400 */
[----:B------:R-:W-:Y:S02]  /*40b0*/  FSEL R143, R143, -INF , !P1 ;  /* 0xff8000008f8f7808 */ /* 0x000fe40004800000 */
[----:B------:R-:W-:-:S02]  /*40c0*/  FSEL R129, R130, -INF , !P1 ;  /* 0xff80000082817808 */ /* 0x000fc40004800000 */
[----:B---3--:R-:W-:Y:S02]  /*40d0*/  FSEL R54, R27, -INF , !P1 ;  /* 0xff8000001b367808 */ /* 0x008fe40004800000 */
[----:B------:R-:W-:Y:S01]  /*40e0*/  FSEL R26, R25, -INF , !P1 ;  /* 0xff800000191a7808 */ /* 0x000fe20004800000 */
[----:B------:R-:W-:Y:S01]  /*40f0*/  MUFU.TANH R7, R7 ;  /* 0x0000000700077308 */ /* 0x000fe20000002400 */
[----:B------:R-:W-:Y:S01]  /*4100*/  ISETP.GE.AND P1, PT, R3, R20, PT ;  /* 0x000000140300720c */ /* 0x000fe20003f26270 */
[----:B------:R-:W-:Y:S01]  /*4110*/  IMAD R3, R138, 0x20, R128 ;  /* 0x000000208a037824 */ /* 0x000fe200078e0280 */
[----:B------:R-:W-:Y:S02]  /*4120*/  FSEL R147, R169, -INF , !P0 ;  /* 0xff800000a9937808 */ /* 0x000fe40004000000 */
[----:B------:R-:W-:Y:S02]  /*4130*/  FSEL R128, R176, -INF , !P0 ;  /* 0xff800000b0807808 */ /* 0x000fe40004000000 */
[----:B------:R-:W-:Y:S01]  /*4140*/  FSEL R56, R189, -INF , !P0 ;  /* 0xff800000bd387808 */ /* 0x000fe20004000000 */
[----:B------:R-:W-:Y:S01]  /*4150*/  MUFU.TANH R12, R12 ;  /* 0x0000000c000c7308 */ /* 0x000fe20000002400 */
[----:B------:R-:W-:Y:S01]  /*4160*/  FSEL R25, R194, -INF , !P0 ;  /* 0xff800000c2197808 */ /* 0x000fe20004000000 */
[----:B------:R-:W-:Y:S01]  /*4170*/  VIADD R194, R188, 0x800 ;  /* 0x00000800bcc27836 */ /* 0x000fe20000000000 */
[----:B------:R-:W-:Y:S01]  /*4180*/  FSEL R142, R164, -INF , !P2 ;  /* 0xff800000a48e7808 */ /* 0x000fe20005000000 */
[----:B------:R-:W-:Y:S01]  /*4190*/  VIADD R189, R188, 0x1c00 ;  /* 0x00001c00bcbd7836 */ /* 0x000fe20000000000 */
[----:B------:R-:W-:-:S02]  /*41a0*/  FSEL R123, R170, -INF , !P2 ;  /* 0xff800000aa7b7808 */ /* 0x000fc40005000000 */
[----:B------:R-:W-:Y:S01]  /*41b0*/  FSEL R61, R184, -INF , !P2 ;  /* 0xff800000b83d7808 */ /* 0x000fe20005000000 */
[----:B------:R-:W-:Y:S01]  /*41c0*/  MUFU.TANH R14, R14 ;  /* 0x0000000e000e7308 */ /* 0x000fe20000002400 */
[----:B------:R-:W-:Y:S01]  /*41d0*/  FSEL R30, R190, -INF , !P2 ;  /* 0xff800000be1e7808 */ /* 0x000fe20005000000 */
[----:B------:R-:W-:Y:S01]  /*41e0*/  VIADD R190, R188, 0x1800 ;  /* 0x00001800bcbe7836 */ /* 0x000fe20000000000 */
[----:B------:R-:W-:Y:S02]  /*41f0*/  ISETP.GE.AND P0, PT, R20, 0x81, PT ;  /* 0x000000811400780c */ /* 0x000fe40003f06270 */
[----:B------:R-:W-:Y:S02]  /*4200*/  ISETP.GE.AND P2, PT, R8, R20, PT ;  /* 0x000000140800720c */ /* 0x000fe40003f46270 */
[----:B------:R-:W-:Y:S01]  /*4210*/  FSEL R125, R125, -INF , !P6 ;  /* 0xff8000007d7d7808 */ /* 0x000fe20007000000 */
[----:B------:R1:W3:Y:S01]  /*4220*/  MUFU.TANH R8, R4 ;  /* 0x0000000400087308 */ /* 0x0002e20000002400 */
[----:B----4-:R-:W-:-:S02]  /*4230*/  FSEL R67, R22, -INF , !P6 ;  /* 0xff80000016437808 */ /* 0x010fc40007000000 */
[----:B------:R-:W-:Y:S02]  /*4240*/  FSEL R36, R23, -INF , !P6 ;  /* 0xff80000017247808 */ /* 0x000fe40007000000 */
[----:B------:R-:W-:Y:S02]  /*4250*/  ISETP.GE.AND P6, PT, R9, R20, PT ;  /* 0x000000140900720c */ /* 0x000fe40003fc6270 */
[----:B------:R-:W-:Y:S01]  /*4260*/  FSEL R158, R167, -INF , !P3 ;  /* 0xff800000a79e7808 */ /* 0x000fe20005800000 */
[----:B------:R-:W-:Y:S01]  /*4270*/  MUFU.TANH R13, R13 ;  /* 0x0000000d000d7308 */ /* 0x000fe20000002400 */
[----:B------:R-:W-:Y:S02]  /*4280*/  FSEL R153, R179, -INF , !P6 ;  /* 0xff800000b3997808 */ /* 0x000fe40007000000 */
[----:B------:R-:W-:Y:S02]  /*4290*/  FSEL R130, R183, -INF , !P6 ;  /* 0xff800000b7827808 */ /* 0x000fe40007000000 */
[----:B------:R-:W-:Y:S01]  /*42a0*/  FSEL R55, R193, -INF , !P6 ;  /* 0xff800000c1377808 */ /* 0x000fe20007000000 */
[----:B------:R-:W-:Y:S01]  /*42b0*/  VIADD R193, R188, 0xc00 ;  /* 0x00000c00bcc17836 */ /* 0x000fe20000000000 */
[----:B------:R-:W-:Y:S01]  /*42c0*/  FSEL R24, R200, -INF , !P6 ;  /* 0xff800000c8187808 */ /* 0x000fe20007000000 */
[----:B-1----:R-:W-:Y:S01]  /*42d0*/  VIADD R4, R2, 0x79 ;  /* 0x0000007902047836 */ /* 0x002fe20000000000 */
[----:B------:R-:W-:-:S02]  /*42e0*/  P2R R2, PR, RZ, 0x1 ;  /* 0x00000001ff027803 */ /* 0x000fc40000000000 */
[----:B------:R-:W-:Y:S02]  /*42f0*/  FSEL R146, R175, -INF , !P3 ;  /* 0xff800000af927808 */ /* 0x000fe40005800000 */
[----:B------:R-:W-:Y:S01]  /*4300*/  ISETP.NE.AND P6, PT, R2, RZ, PT ;  /* 0x000000ff0200720c */ /* 0x000fe20003fc5270 */
[----:B------:R-:W-:Y:S02]  /*4310*/  IMAD.IADD R2, R136, 0x1, R3 ;  /* 0x0000000188027824 */ /* 0x000fe400078e0203 */
[----:B------:R-:W-:Y:S01]  /*4320*/  FMUL.FTZ R3, R15, UR5 ;  /* 0x000000050f037c20 */ /* 0x000fe20008410000 */
[----:B------:R-:W-:Y:S02]  /*4330*/  ISETP.GE.AND P0, PT, R4, R20, PT ;  /* 0x000000140400720c */ /* 0x000fe40003f06270 */
[----:B------:R-:W-:Y:S02]  /*4340*/  FSEL R59, R185, -INF , !P3 ;  /* 0xff800000b93b7808 */ /* 0x000fe40005800000 */
[----:B------:R-:W-:Y:S01]  /*4350*/  FSEL R22, R198, -INF , !P3 ;  /* 0xff800000c6167808 */ /* 0x000fe20005800000 */
[----:B------:R-:W1:Y:S01]  /*4360*/  MUFU.TANH R3, R3 ;  /* 0x0000000300037308 */ /* 0x000e620000002400 */
        /* <DEDUP_REMOVED lines=12> */
[----:B--2---:R-:W-:-:S02]  /*4430*/  FSEL R27, R6, -INF , !P5 ;  /* 0xff800000061b7808 */ /* 0x004fc40006800000 */
[----:B---3--:R-:W-:Y:S02]  /*4440*/  FSEL R19, R8, -INF , !P5 ;  /* 0xff80000008137808 */ /* 0x008fe40006800000 */
[----:B------:R-:W-:Y:S02]  /*4450*/  FSEL R53, R7, -INF , !P4 ;  /* 0xff80000007357808 */ /* 0x000fe40006000000 */
[----:B------:R-:W-:Y:S02]  /*4460*/  FSEL R18, R5, -INF , !P4 ;  /* 0xff80000005127808 */ /* 0x000fe40006000000 */
[----:B------:R-:W-:Y:S02]  /*4470*/  FSEL R164, R14, -INF , !P1 ;  /* 0xff8000000ea47808 */ /* 0x000fe40004800000 */
[----:B------:R-:W-:Y:S02]  /*4480*/  FSEL R21, R12, -INF , !P1 ;  /* 0xff8000000c157808 */ /* 0x000fe40004800000 */
[----:B-1----:R-:W-:-:S02]  /*4490*/  FSEL R162, R3, -INF , !P0 ;  /* 0xff80000003a27808 */ /* 0x002fc40004000000 */
[----:B------:R-:W-:Y:S01]  /*44a0*/  FSEL R20, R13, -INF , !P0 ;  /* 0xff8000000d147808 */ /* 0x000fe20004000000 */
[----:B------:R-:W-:Y:S06]  /*44b0*/  @!P6 BRA `(.L_x_700) ;  /* 0x0000000000d8e947 */ /* 0x000fec0003800000 */
        /* <DEDUP_REMOVED lines=52> */
.L_x_702:
[----:B------:R-:W-:Y:S05]  /*4800*/  BSYNC B0 ;  /* 0x0000000000007941 */ /* 0x000fea0003800000 */
.L_x_701:
[----:B------:R-:W0:Y:S02]  /*4810*/  LDGDEPBAR ;  /* 0x00000000000079af */ /* 0x000e240000000000 */
.L_x_700:
[----:B------:R-:W-:Y:S01]  /*4820*/  FMNMX.FTZ R40, R57, R51, !PT ;  /* 0x0000003339287209 */ /* 0x000fe20007810000 */
[----:B------:R-:W-:Y:S01]  /*4830*/  ULDC UR5, c[0x0][0x2ec] ;  /* 0x0000bb0000057ab9 */ /* 0x000fe20000000800 */
[----:B------:R-:W-:Y:S02]  /*4840*/  FMNMX.FTZ R6, R108, R105, !PT ;  /* 0x000000696c067209 */ /* 0x000fe40007810000 */
[----:B------:R-:W-:Y:S02]  /*4850*/  FMNMX.FTZ R40, R52, R40, !PT ;  /* 0x0000002834287209 */ /* 0x000fe40007810000 */
[----:B------:R-:W-:Y:S02]  /*4860*/  LEA R184, R2, UR4, 0x1 ;  /* 0x0000000402b87c11 */ /* 0x000fe4000f8e08ff */
[----:B------:R-:W-:Y:S02]  /*4870*/  FMNMX.FTZ R40, R39, R40, !PT ;  /* 0x0000002827287209 */ /* 0x000fe40007810000 */
[----:B------:R-:W-:-:S02]  /*4880*/  LEA R185, R0, R184, 0x1 ;  /* 0x000000b800b97211 */ /* 0x000fc400078e08ff */
        /* <DEDUP_REMOVED lines=35> */
[----:B-1----:R-:W-:-:S04]  /*4ac0*/  FFMA.FTZ R4, R57, UR5, -R3 ;  /* 0x0000000539047c23 */ /* 0x002fc80008010803 */
[----:B------:R1:W-:Y:S02]  /*4ad0*/  MUFU.EX2 R167, R4 ;  /* 0x0000000400a77308 */ /* 0x0003e40000000800 */
[----:B-1----:R-:W-:-:S06]  /*4ae0*/  FFMA.FTZ R4, R51, UR5, -R3 ;  /* 0x0000000533047c23 */ /* 0x002fcc0008010803 */
[----:B------:R1:W2:Y:S02]  /*4af0*/  MUFU.EX2 R166, R4 ;  /* 0x0000000400a67308 */ /* 0x0002a40000000800 */
[----:B-1----:R-:W-:Y:S01]  /*4b00*/  FFMA.FTZ R4, R52, UR5, -R3 ;  /* 0x0000000534047c23 */ /* 0x002fe20008010803 */
[----:B--2---:R-:W-:-:S05]  /*4b10*/  F2FP.F16.F32.PACK_AB R12, R166, R167 ;  /* 0x000000a7a60c723e */ /* 0x004fca00000000ff */
[----:B------:R1:W-:Y:S02]  /*4b20*/  MUFU.EX2 R221, R4 ;  /* 0x0000000400dd7308 */ /* 0x0003e40000000800 */
[----:B-1----:R-:W-:Y:S01]  /*4b30*/  FFMA.FTZ R4, R39, UR5, -R3 ;  /* 0x0000000527047c23 */ /* 0x002fe20008010803 */
[----:B------:R-:W-:-:S05]  /*4b40*/  FMNMX.FTZ R39, R89, R85, !PT ;  /* 0x0000005559277209 */ /* 0x000fca0007810000 */
[----:B------:R1:W2:Y:S01]  /*4b50*/  MUFU.EX2 R222, R4 ;  /* 0x0000000400de7308 */ /* 0x0002a20000000800 */
[----:B------:R-:W-:-:S04]  /*4b60*/  FMNMX.FTZ R39, R88, R39, !PT ;  /* 0x0000002758277209 */ /* 0x000fc80007810000 */
        /* <DEDUP_REMOVED lines=41> */
[----:B------:R-:W1:Y:S01]  /*4e00*/  SHFL.BFLY PT, R5, R39, 0x2, 0x1f ;  /* 0x0c401f0027057f89 */ /* 0x000e6200000e0000 */
[----:B------:R2:W-:Y:S02]  /*4e10*/  MUFU.EX2 R237, R4 ;  /* 0x0000000400ed7308 */ /* 0x0005e40000000800 */
[----:B--2---:R-:W-:-:S06]  /*4e20*/  FFMA.FTZ R4, R42, UR5, -R3 ;  /* 0x000000052a047c23 */ /* 0x004fcc0008010803 */
[----:B------:R2:W-:Y:S01]  /*4e30*/  MUFU.EX2 R236, R4 ;  /* 0x0000000400ec7308 */ /* 0x0005e20000000800 */
[----:B-1----:R-:W-:-:S05]  /*4e40*/  FMNMX.FTZ R39, R39, R5, !PT ;  /* 0x0000000527277209 */ /* 0x002fca0007810000 */
[----:B------:R-:W1:Y:S01]  /*4e50*/  SHFL.BFLY PT, R5, R39, 0x1, 0x1f ;  /* 0x0c201f0027057f89 */ /* 0x000e6200000e0000 */
[----:B--2---:R-:W-:-:S04]  /*4e60*/  FFMA.FTZ R4, R41, UR5, -R3 ;  /* 0x0000000529047c23 */ /* 0x004fc80008010803 */
[----:B------:R2:W-:Y:S01]  /*4e70*/  MUFU.EX2 R235, R4 ;  /* 0x0000000400eb7308 */ /* 0x0005e20000000800 */
[----:B-1----:R-:W-:-:S04]  /*4e80*/  FMNMX.FTZ R39, R39, R5, !PT ;  /* 0x0000000527277209 */ /* 0x002fc80007810000 */
[C---:B------:R-:W-:Y:S01]  /*4e90*/  FSETP.NEU.FTZ.AND P0, PT, R39.reuse, -INF , PT ;  /* 0xff8000002700780b */ /* 0x040fe20003f1d000 */
[----:B------:R-:W-:Y:S01]  /*4ea0*/  FMUL.FTZ R5, R39, UR5 ;  /* 0x0000000527057c20 */ /* 0x000fe20008410000 */
[----:B--2---:R-:W-:-:S04]  /*4eb0*/  FFMA.FTZ R4, R38, UR5, -R3 ;  /* 0x0000000526047c23 */ /* 0x004fc80008010803 */
[----:B------:R-:W-:Y:S01]  /*4ec0*/  FSEL R5, R5, RZ, P0 ;  /* 0x000000ff05057208 */ /* 0x000fe20000000000 */
[----:B------:R1:W-:Y:S04]  /*4ed0*/  MUFU.EX2 R234, R4 ;  /* 0x0000000400ea7308 */ /* 0x0003e80000000800 */
[----:B------:R-:W-:Y:S01]  /*4ee0*/  FFMA.FTZ R2, R162, UR5, -R5 ;  /* 0x00000005a2027c23 */ /* 0x000fe20008010805 */
        /* <DEDUP_REMOVED lines=37> */
[----:B------:R-:W-:Y:S02]  /*5140*/  FFMA.FTZ R3, R20, UR5, -R3 ;  /* 0x0000000514037c23 */ /* 0x000fe40008010803 */
[----:B------:R-:W1:Y:S03]  /*5150*/  LDSM.16.MT88.4 R20, [R184+0x4000] ;  /* 0x00400000b814783b */ /* 0x000e660000004200 */
[----:B------:R2:W-:Y:S08]  /*5160*/  MUFU.EX2 R250, R4 ;  /* 0x0000000400fa7308 */ /* 0x0005f00000000800 */
        /* <DEDUP_REMOVED lines=24> */
[----:B-1----:R-:W-:Y:S01]  /*52f0*/  HMMA.16816.F32 R72, R12, R22, RZ ;  /* 0x000000160c48723c */ /* 0x002fe200000018ff */
[----:B--2---:R-:W-:-:S06]  /*5300*/  FFMA.FTZ R4, R71, UR5, -R5 ;  /* 0x0000000547047c23 */ /* 0x004fcc0008010805 */
        /* <DEDUP_REMOVED lines=94> */
[----:B------:R-:W-:-:S07]  /*58f0*/  FSETP.NEU.FTZ.AND P0, PT, R38, -INF , PT ;  /* 0xff8000002600780b */ /* 0x000fce0003f1d000 */
[----:B------:R-:W-:Y:S01]  /*5900*/  MUFU.EX2 R182, R6 ;  /* 0x0000000600b67308 */ /* 0x000fe20000000800 */
[--C-:B-1----:R-:W-:Y:S02]  /*5910*/  FFMA.FTZ R4, R27, UR5, -R5.reuse ;  /* 0x000000051b047c23 */ /* 0x102fe40008010805 */
[----:B------:R-:W1:Y:S05]  /*5920*/  LDSM.16.MT88.4 R24, [R185+0x4000] ;  /* 0x00400000b918783b */ /* 0x000e6a0000004200 */
[----:B------:R2:W-:Y:S02]  /*5930*/  MUFU.EX2 R198, R4 ;  /* 0x0000000400c67308 */ /* 0x0005e40000000800 */
[----:B--2---:R-:W-:Y:S01]  /*5940*/  FMNMX.FTZ R4, R159, R3, !PT ;  /* 0x000000039f047209 */ /* 0x004fe20007810000 */
[----:B------:R-:W-:-:S03]  /*5950*/  FFMA.FTZ R3, R53, UR5, -R5 ;  /* 0x0000000535037c23 */ /* 0x000fc60008010805 */
[----:B------:R-:W-:Y:S02]  /*5960*/  FMNMX.FTZ R4, R160, R4, !PT ;  /* 0x00000004a0047209 */ /* 0x000fe40007810000 */
[----:B------:R2:W-:Y:S01]  /*5970*/  MUFU.EX2 R183, R3 ;  /* 0x0000000300b77308 */ /* 0x0005e20000000800 */
[----:B-1----:R-:W-:Y:S01]  /*5980*/  HMMA.16816.F32 R64, R12, R24, RZ ;  /* 0x000000180c40723c */ /* 0x002fe200000018ff */
[----:B--2---:R-:W-:Y:S01]  /*5990*/  FMNMX.FTZ R3, R161, R4, !PT ;  /* 0x00000004a1037209 */ /* 0x004fe20007810000 */
[----:B------:R-:W-:-:S04]  /*59a0*/  FMUL.FTZ R4, R38, UR5 ;  /* 0x0000000526047c20 */ /* 0x000fc80008410000 */
[----:B------:R-:W1:Y:S01]  /*59b0*/  SHFL.BFLY PT, R7, R3, 0x2, 0x1f ;  /* 0x0c401f0003077f89 */ /* 0x000e6200000e0000 */
[----:B------:R-:W-:Y:S01]  /*59c0*/  FSEL R4, R4, RZ, P0 ;  /* 0x000000ff04047208 */ /* 0x000fe20000000000 */
[----:B------:R-:W-:Y:S04]  /*59d0*/  HMMA.16816.F32 R68, R12, R26, RZ ;  /* 0x0000001a0c44723c */ /* 0x000fe800000018ff */
[----:B------:R-:W-:-:S04]  /*59e0*/  FFMA.FTZ R6, R101, UR5, -R4 ;  /* 0x0000000565067c23 */ /* 0x000fc80008010804 */
[----:B------:R2:W-:Y:S01]  /*59f0*/  MUFU.EX2 R168, R6 ;  /* 0x0000000600a87308 */ /* 0x0005e20000000800 */
[----:B-1----:R-:W-:Y:S01]  /*5a00*/  FMNMX.FTZ R3, R3, R7, !PT ;  /* 0x0000000703037209 */ /* 0x002fe20007810000 */
[----:B--2---:R-:W-:-:S04]  /*5a10*/  FFMA.FTZ R6, R100, UR5, -R4 ;  /* 0x0000000564067c23 */ /* 0x004fc80008010804 */
[----:B------:R-:W1:Y:S02]  /*5a20*/  SHFL.BFLY PT, R16, R3, 0x1, 0x1f ;  /* 0x0c201f0003107f89 */ /* 0x000e6400000e0000 */
[----:B------:R2:W3:Y:S02]  /*5a30*/  MUFU.EX2 R114, R6 ;  /* 0x0000000600727308 */ /* 0x0004e40000000800 */
[----:B--2---:R-:W-:Y:S01]  /*5a40*/  FFMA.FTZ R6, R99, UR5, -R4 ;  /* 0x0000000563067c23 */ /* 0x004fe20008010804 */
[----:B---3--:R-:W-:-:S05]  /*5a50*/  F2FP.F16.F32.PACK_AB R8, R114, R168 ;  /* 0x000000a87208723e */ /* 0x008fca00000000ff */
[----:B------:R2:W-:Y:S01]  /*5a60*/  MUFU.EX2 R169, R6 ;  /* 0x0000000600a97308 */ /* 0x0005e20000000800 */
[----:B-1----:R-:W-:Y:S01]  /*5a70*/  FMNMX.FTZ R16, R3, R16, !PT ;  /* 0x0000001003107209 */ /* 0x002fe20007810000 */
[----:B------:R-:W-:-:S03]  /*5a80*/  FFMA.FTZ R3, R86, UR5, -R4 ;  /* 0x0000000556037c23 */ /* 0x000fc60008010804 */
[----:B------:R-:W-:-:S03]  /*5a90*/  FSETP.NEU.FTZ.AND P0, PT, R16, -INF , PT ;  /* 0xff8000001000780b */ /* 0x000fc60003f1d000 */
[----:B------:R1:W-:Y:S01]  /*5aa0*/  MUFU.EX2 R176, R3 ;  /* 0x0000000300b07308 */ /* 0x0003e20000000800 */
[----:B--2---:R-:W-:-:S07]  /*5ab0*/  FFMA.FTZ R6, R98, UR5, -R4 ;  /* 0x0000000562067c23 */ /* 0x004fce0008010804 */
[----:B------:R2:W3:Y:S01]  /*5ac0*/  MUFU.EX2 R170, R6 ;  /* 0x0000000600aa7308 */ /* 0x0004e20000000800 */
[----:B-1----:R-:W-:-:S05]  /*5ad0*/  FMUL.FTZ R3, R16, UR5 ;  /* 0x0000000510037c20 */ /* 0x002fca0008410000 */
[----:B------:R-:W-:-:S05]  /*5ae0*/  FSEL R3, R3, RZ, P0 ;  /* 0x000000ff03037208 */ /* 0x000fca0000000000 */
[----:B------:R-:W-:Y:S01]  /*5af0*/  FFMA.FTZ R0, R105, UR5, -R3 ;  /* 0x0000000569007c23 */ /* 0x000fe20008010803 */
[----:B--2---:R-:W-:Y:S01]  /*5b00*/  FFMA.FTZ R6, R97, UR5, -R4 ;  /* 0x0000000561067c23 */ /* 0x004fe20008010804 */
[----:B---3--:R-:W-:-:S03]  /*5b10*/  F2FP.F16.F32.PACK_AB R10, R170, R169 ;  /* 0x000000a9aa0a723e */ /* 0x008fc600000000ff */
        /* <DEDUP_REMOVED lines=13> */
[----:B-1----:R-:W-:Y:S02]  /*5bf0*/  FFMA.FTZ R6, R78, UR5, -R4 ;  /* 0x000000054e067c23 */ /* 0x002fe40008010804 */
[----:B------:R-:W-:Y:S04]  /*5c00*/  HMMA.16816.F32 R76, R12, R20, RZ ;  /* 0x000000140c4c723c */ /* 0x000fe800000018ff */
[----:B------:R1:W-:Y:S03]  /*5c10*/  MUFU.EX2 R179, R6 ;  /* 0x0000000600b37308 */ /* 0x0003e60000000800 */
[----:B------:R-:W-:-:S02]  /*5c20*/  F2FP.F16.F32.PACK_AB R12, R223, R224 ;  /* 0x000000e0df0c723e */ /* 0x000fc400000000ff */
[----:B------:R-:W-:Y:S02]  /*5c30*/  F2FP.F16.F32.PACK_AB R13, R209, R197 ;  /* 0x000000c5d10d723e */ /* 0x000fe400000000ff */
[----:B------:R-:W-:Y:S02]  /*5c40*/  F2FP.F16.F32.PACK_AB R14, R226, R225 ;  /* 0x000000e1e20e723e */ /* 0x000fe400000000ff */
[----:B------:R-:W-:Y:S01]  /*5c50*/  F2FP.F16.F32.PACK_AB R15, R212, R208 ;  /* 0x000000d0d40f723e */ /* 0x000fe200000000ff */
[----:B-1----:R-:W-:-:S06]  /*5c60*/  FFMA.FTZ R6, R108, UR5, -R3 ;  /* 0x000000056c067c23 */ /* 0x002fcc0008010803 */
[C---:B------:R-:W-:Y:S01]  /*5c70*/  HMMA.16816.F32 R80, R12.reuse, R32, R64 ;  /* 0x000000200c50723c */ /* 0x040fe20000001840 */
[----:B------:R-:W-:Y:S05]  /*5c80*/  MUFU.EX2 R7, R6 ;  /* 0x0000000600077308 */ /* 0x000fea0000000800 */
[----:B------:R-:W-:Y:S03]  /*5c90*/  HMMA.16816.F32 R76, R12, R28, R76 ;  /* 0x0000001c0c4c723c */ /* 0x000fe6000000184c */
        /* <DEDUP_REMOVED lines=48> */
[----:B-1----:R-:W-:-:S04]  /*5fa0*/  FFMA.FTZ R0, R119, UR5, -R3 ;  /* 0x0000000577007c23 */ /* 0x002fc80008010803 */
        /* <DEDUP_REMOVED lines=11> */
[----:B---3--:R-:W-:Y:S06]  /*6060*/  HMMA.16816.F32 R64, R8, R22, R48 ;  /* 0x000000160840723c */ /* 0x008fec0000001830 */
[-C--:B------:R-:W-:Y:S06]  /*6070*/  HMMA.16816.F32 R48, R12, R20.reuse, R80 ;  /* 0x000000140c30723c */ /* 0x080fec0000001850 */
[----:B------:R-:W-:Y:S01]  /*6080*/  HMMA.16816.F32 R68, R8, R20, R60 ;  /* 0x000000140844723c */ /* 0x000fe2000000183c */
[----:B-1----:R-:W-:-:S04]  /*6090*/  FFMA.FTZ R0, R109, UR5, -R4 ;  /* 0x000000056d007c23 */ /* 0x002fc80008010804 */
[----:B------:R1:W-:Y:S01]  /*60a0*/  MUFU.EX2 R94, R0 ;  /* 0x00000000005e7308 */ /* 0x0003e20000000800 */
[----:B------:R-:W-:Y:S06]  /*60b0*/  HMMA.16816.F32 R148, R8, R26, R44 ;  /* 0x0000001a0894723c */ /* 0x000fec000000182c */
[----:B------:R-:W-:Y:S01]  /*60c0*/  HMMA.16816.F32 R44, R12, R22, R56 ;  /* 0x000000160c2c723c */ /* 0x000fe20000001838 */
[----:B------:R-:W-:Y:S05]  /*60d0*/  LDSM.16.MT88.4 R20, [R185+0x5000] ;  /* 0x00500000b914783b */ /* 0x000fea0000004200 */
[----:B------:R-:W-:Y:S01]  /*60e0*/  HMMA.16816.F32 R136, R8, R24, R136 ;  /* 0x000000180888723c */ /* 0x000fe20000001888 */
[----:B-1----:R-:W-:-:S05]  /*60f0*/  FFMA.FTZ R0, R110, UR5, -R4 ;  /* 0x000000056e007c23 */ /* 0x002fca0008010804 */
[----:B------:R-:W-:Y:S01]  /*6100*/  HMMA.16816.F32 R60, R12, R26, R52 ;  /* 0x0000001a0c3c723c */ /* 0x000fe20000001834 */
[----:B------:R-:W-:Y:S01]  /*6110*/  F2FP.F16.F32.PACK_AB R8, R107, R179 ;  /* 0x000000b36b08723e */ /* 0x000fe200000000ff */
[----:B------:R1:W-:Y:S01]  /*6120*/  MUFU.EX2 R90, R0 ;  /* 0x00000000005a7308 */ /* 0x0003e20000000800 */
[----:B------:R-:W-:Y:S01]  /*6130*/  F2FP.F16.F32.PACK_AB R10, R104, R105 ;  /* 0x00000069680a723e */ /* 0x000fe200000000ff */
[----:B------:R-:W2:Y:S03]  /*6140*/  LDSM.16.MT88.4 R24, [R184+0x5000] ;  /* 0x00500000b818783b */ /* 0x000ea60000004200 */
[----:B------:R-:W-:Y:S02]  /*6150*/  F2FP.F16.F32.PACK_AB R12, R233, R234 ;  /* 0x000000eae90c723e */ /* 0x000fe400000000ff */
[----:B------:R-:W-:Y:S02]  /*6160*/  F2FP.F16.F32.PACK_AB R13, R216, R217 ;  /* 0x000000d9d80d723e */ /* 0x000fe400000000ff */
[----:B------:R-:W-:-:S02]  /*6170*/  F2FP.F16.F32.PACK_AB R14, R231, R232 ;  /* 0x000000e8e70e723e */ /* 0x000fc400000000ff */
[----:B------:R-:W-:Y:S01]  /*6180*/  F2FP.F16.F32.PACK_AB R15, R213, R214 ;  /* 0x000000d6d50f723e */ /* 0x000fe200000000ff */
[----:B-1----:R-:W-:-:S06]  /*6190*/  FFMA.FTZ R0, R124, UR5, -R3 ;  /* 0x000000057c007c23 */ /* 0x002fcc0008010803 */
[C---:B----4-:R-:W-:Y:S01]  /*61a0*/  HMMA.16816.F32 R56, R12.reuse, R28, R48 ;  /* 0x0000001c0c38723c */ /* 0x050fe20000001830 */
[----:B------:R1:W-:Y:S05]  /*61b0*/  MUFU.EX2 R88, R0 ;  /* 0x0000000000587308 */ /* 0x0003ea0000000800 */
[C---:B-----5:R-:W-:Y:S06]  /*61c0*/  HMMA.16816.F32 R60, R12.reuse, R34, R60 ;  /* 0x000000220c3c723c */ /* 0x060fec000000183c */
[C---:B------:R-:W-:Y:S06]  /*61d0*/  HMMA.16816.F32 R72, R12.reuse, R32, R72 ;  /* 0x000000200c48723c */ /* 0x040fec0000001848 */
[----:B------:R-:W-:Y:S01]  /*61e0*/  HMMA.16816.F32 R44, R12, R30, R44 ;  /* 0x0000001e0c2c723c */ /* 0x000fe2000000182c */
[----:B-1----:R-:W-:-:S04]  /*61f0*/  FFMA.FTZ R0, R126, UR5, -R3 ;  /* 0x000000057e007c23 */ /* 0x002fc80008010803 */
[----:B------:R1:W3:Y:S02]  /*6200*/  MUFU.EX2 R87, R0 ;  /* 0x0000000000577308 */ /* 0x0002e40000000800 */
[----:B------:R-:W-:Y:S02]  /*6210*/  F2FP.F16.F32.PACK_AB R12, R229, R230 ;  /* 0x000000e6e50c723e */ /* 0x000fe400000000ff */
[----:B------:R-:W-:Y:S02]  /*6220*/  F2FP.F16.F32.PACK_AB R13, R210, R211 ;  /* 0x000000d3d20d723e */ /* 0x000fe400000000ff */
[----:B------:R-:W-:Y:S02]  /*6230*/  F2FP.F16.F32.PACK_AB R14, R238, R228 ;  /* 0x000000e4ee0e723e */ /* 0x000fe400000000ff */
[----:B------:R-:W-:-:S07]  /*6240*/  F2FP.F16.F32.PACK_AB R15, R206, R207 ;  /* 0x000000cfce0f723e */ /* 0x000fce00000000ff */
[----:B--2---:R-:W-:Y:S01]  /*6250*/  HMMA.16816.F32 R60, R12, R26, R60 ;  /* 0x0000001a0c3c723c */ /* 0x004fe2000000183c */
[----:B-1----:R-:W-:Y:S01]  /*6260*/  FFMA.FTZ R0, R125, UR5, -R3 ;  /* 0x000000057d007c23 */ /* 0x002fe20008010803 */
[----:B---3--:R-:W-:-:S04]  /*6270*/  F2FP.F16.F32.PACK_AB R9, R87, R88 ;  /* 0x000000585709723e */ /* 0x008fc800000000ff */
        /* <DEDUP_REMOVED lines=15> */
[----:B------:R-:W2:Y:S06]  /*6370*/  LDSM.16.MT88.4 R32, [R184+0x5400] ;  /* 0x00540000b820783b */ /* 0x000eac0000004200 */
[----:B------:R-:W-:Y:S02]  /*6380*/  F2FP.F16.F32.PACK_AB R8, R99, R102 ;  /* 0x000000666308723e */ /* 0x000fe400000000ff */
[----:B------:R-:W-:Y:S01]  /*6390*/  F2FP.F16.F32.PACK_AB R10, R90, R94 ;  /* 0x0000005e5a0a723e */ /* 0x000fe200000000ff */
[----:B-1----:R-:W-:-:S04]  /*63a0*/  FFMA.FTZ R0, R122, UR5, -R4 ;  /* 0x000000057a007c23 */ /* 0x002fc80008010804 */
[----:B------:R1:W-:Y:S02]  /*63b0*/  MUFU.EX2 R83, R0 ;  /* 0x0000000000537308 */ /* 0x0003e40000000800 */
        /* <DEDUP_REMOVED lines=11> */
[----:B------:R1:W3:Y:S02]  /*6470*/  MUFU.EX2 R80, R0 ;  /* 0x0000000000507308 */ /* 0x0002e40000000800 */
[C---:B------:R-:W-:Y:S06]  /*6480*/  HMMA.16816.F32 R48, R8.reuse, R20, R52 ;  /* 0x000000140830723c */ /* 0x040fec0000001834 */
[C---:B------:R-:W-:Y:S01]  /*6490*/  HMMA.16816.F32 R52, R8.reuse, R22, R64 ;  /* 0x000000160834723c */ /* 0x040fe20000001840 */
[----:B------:R-:W4:Y:S05]  /*64a0*/  LDSM.16.MT88.4 R20, [R184+0x5800] ;  /* 0x00580000b814783b */ /* 0x000f2a0000004200 */
[----:B------:R-:W-:Y:S01]  /*64b0*/  HMMA.16816.F32 R136, R8, R24, R136 ;  /* 0x000000180888723c */ /* 0x000fe20000001888 */
[----:B-1----:R-:W-:-:S04]  /*64c0*/  FFMA.FTZ R0, R128, UR5, -R4 ;  /* 0x0000000580007c23 */ /* 0x002fc80008010804 */
[----:B------:R1:W-:Y:S01]  /*64d0*/  MUFU.EX2 R77, R0 ;  /* 0x00000000004d7308 */ /* 0x0003e20000000800 */
[----:B------:R-:W-:Y:S07]  /*64e0*/  HMMA.16816.F32 R148, R8, R26, R148 ;  /* 0x0000001a0894723c */ /* 0x000fee0000001894 */
[----:B------:R-:W-:Y:S02]  /*64f0*/  F2FP.F16.F32.PACK_AB R8, R86, R89 ;  /* 0x000000595608723e */ /* 0x000fe400000000ff */
[----:B---3--:R-:W-:Y:S01]  /*6500*/  F2FP.F16.F32.PACK_AB R10, R80, R83 ;  /* 0x00000053500a723e */ /* 0x008fe200000000ff */
        /* <DEDUP_REMOVED lines=9> */
[----:B-1----:R-:W-:Y:S02]  /*65a0*/  FFMA.FTZ R0, R143, UR5, -R3 ;  /* 0x000000058f007c23 */ /* 0x002fe40008010803 */
[----:B------:R-:W-:Y:S01]  /*65b0*/  HMMA.16816.F32 R140, R12, R24, R72 ;  /* 0x000000180c8c723c */ /* 0x000fe20000001848 */
[----:B------:R-:W1:Y:S03]  /*65c0*/  LDSM.16.MT88.4 R24, [R185+0x5800] ;  /* 0x00580000b918783b */ /* 0x000e660000004200 */
[----:B------:R3:W5:Y:S03]  /*65d0*/  MUFU.EX2 R68, R0 ;  /* 0x0000000000447308 */ /* 0x0007660000000800 */
[----:B------:R-:W-:-:S02]  /*65e0*/  F2FP.F16.F32.PACK_AB R12, R240, R239 ;  /* 0x000000eff00c723e */ /* 0x000fc400000000ff */
[----:B------:R-:W-:Y:S02]  /*65f0*/  F2FP.F16.F32.PACK_AB R13, R204, R205 ;  /* 0x000000cdcc0d723e */ /* 0x000fe400000000ff */
[----:B------:R-:W-:Y:S02]  /*6600*/  F2FP.F16.F32.PACK_AB R14, R243, R241 ;  /* 0x000000f1f30e723e */ /* 0x000fe400000000ff */
[----:B------:R-:W-:Y:S01]  /*6610*/  F2FP.F16.F32.PACK_AB R15, R202, R203 ;  /* 0x000000cbca0f723e */ /* 0x000fe200000000ff */
[----:B---3--:R-:W-:Y:S01]  /*6620*/  FFMA.FTZ R0, R144, UR5, -R4 ;  /* 0x0000000590007c23 */ /* 0x008fe20008010804 */
[----:B-----5:R-:W-:-:S05]  /*6630*/  F2FP.F16.F32.PACK_AB R11, R68, R67 ;  /* 0x00000043440b723e */ /* 0x020fca00000000ff */
[----:B--2---:R-:W-:Y:S01]  /*6640*/  HMMA.16816.F32 R60, R12, R34, R60 ;  /* 0x000000220c3c723c */ /* 0x004fe2000000183c */
[----:B------:R2:W-:Y:S05]  /*6650*/  MUFU.EX2 R69, R0 ;  /* 0x0000000000457308 */ /* 0x0005ea0000000800 */
[C---:B------:R-:W-:Y:S06]  /*6660*/  HMMA.16816.F32 R136, R8.reuse, R32, R136 ;  /* 0x000000200888723c */ /* 0x040fec0000001888 */
[C---:B------:R-:W-:Y:S06]  /*6670*/  HMMA.16816.F32 R148, R8.reuse, R34, R148 ;  /* 0x000000220894723c */ /* 0x040fec0000001894 */
[----:B------:R-:W-:Y:S01]  /*6680*/  HMMA.16816.F32 R48, R8, R28, R48 ;  /* 0x0000001c0830723c */ /* 0x000fe20000001830 */
[----:B--2---:R-:W-:-:S04]  /*6690*/  FFMA.FTZ R0, R145, UR5, -R4 ;  /* 0x0000000591007c23 */ /* 0x004fc80008010804 */
[----:B------:R2:W3:Y:S01]  /*66a0*/  MUFU.EX2 R66, R0 ;  /* 0x0000000000427308 */ /* 0x0004e20000000800 */
[----:B------:R-:W-:Y:S06]  /*66b0*/  HMMA.16816.F32 R52, R8, R30, R52 ;  /* 0x0000001e0834723c */ /* 0x000fec0000001834 */
[----:B------:R-:W-:Y:S01]  /*66c0*/  HMMA.16816.F32 R140, R12, R32, R140 ;  /* 0x000000200c8c723c */ /* 0x000fe2000000188c */
[----:B------:R-:W-:-:S05]  /*66d0*/  F2FP.F16.F32.PACK_AB R8, R76, R77 ;  /* 0x0000004d4c08723e */ /* 0x000fca00000000ff */
[----:B------:R-:W-:Y:S01]  /*66e0*/  HMMA.16816.F32 R56, R12, R28, R56 ;  /* 0x0000001c0c38723c */ /* 0x000fe20000001838 */
[----:B--2---:R-:W-:Y:S01]  /*66f0*/  FFMA.FTZ R0, R146, UR5, -R4 ;  /* 0x0000000592007c23 */ /* 0x004fe20008010804 */
[----:B---3--:R-:W-:-:S04]  /*6700*/  F2FP.F16.F32.PACK_AB R10, R66, R69 ;  /* 0x00000045420a723e */ /* 0x008fc800000000ff */
[----:B------:R-:W-:Y:S01]  /*6710*/  HMMA.16816.F32 R12, R12, R30, R44 ;  /* 0x0000001e0c0c723c */ /* 0x000fe2000000182c */
[----:B------:R-:W-:Y:S01]  /*6720*/  LDSM.16.MT88.4 R28, [R185+0x5c00] ;  /* 0x005c0000b91c783b */ /* 0x000fe20000004200 */
[----:B------:R2:W-:Y:S02]  /*6730*/  MUFU.EX2 R65, R0 ;  /* 0x0000000000417308 */ /* 0x0005e40000000800 */
[--C-:B--2---:R-:W-:Y:S02]  /*6740*/  FFMA.FTZ R0, R147, UR5, -R3.reuse ;  /* 0x0000000593007c23 */ /* 0x104fe40008010803 */
[----:B------:R-:W2:Y:S04]  /*6750*/  LDSM.16.MT88.4 R144, [R184+0x5c00] ;  /* 0x005c0000b890783b */ /* 0x000ea80000004200 */
        /* <DEDUP_REMOVED lines=23> */
[----:B------:R1:W3:Y:S02]  /*68d0*/  MUFU.EX2 R35, R0 ;  /* 0x0000000000237308 */ /* 0x0002e40000000800 */
[----:B------:R-:W-:Y:S01]  /*68e0*/  HMMA.16816.F32 R140, R8, R20, R140 ;  /* 0x00000014088c723c */ /* 0x000fe2000000188c */
[----:B------:R-:W-:-:S05]  /*68f0*/  FADD.FTZ R4, R92, R4 ;  /* 0x000000045c047221 */ /* 0x000fca0000010000 */
[C---:B------:R-:W-:Y:S06]  /*6900*/  HMMA.16816.F32 R60, R8.reuse, R22, R60 ;  /* 0x00000016083c723c */ /* 0x040fec000000183c */
[----:B------:R-:W-:Y:S01]  /*6910*/  HMMA.16816.F32 R56, R8, R24, R56 ;  /* 0x000000180838723c */ /* 0x000fe20000001838 */
[----:B-1----:R-:W-:-:S05]  /*6920*/  FFMA.FTZ R0, R158, UR5, -R3 ;  /* 0x000000059e007c23 */ /* 0x002fca0008010803 */
[----:B------:R-:W-:Y:S01]  /*6930*/  HMMA.16816.F32 R12, R8, R26, R12 ;  /* 0x0000001a080c723c */ /* 0x000fe2000000180c */
[----:B------:R-:W-:Y:S08]  /*6940*/  MUFU.EX2 R8, R2 ;  /* 0x0000000200087308 */ /* 0x000ff00000000800 */
[----:B------:R1:W-:Y:S02]  /*6950*/  MUFU.EX2 R34, R0 ;  /* 0x0000000000227308 */ /* 0x0003e40000000800 */
[----:B-1----:R-:W-:-:S06]  /*6960*/  FFMA.FTZ R0, R159, UR5, -R3 ;  /* 0x000000059f007c23 */ /* 0x002fcc0008010803 */
[----:B------:R1:W-:Y:S02]  /*6970*/  MUFU.EX2 R33, R0 ;  /* 0x0000000000217308 */ /* 0x0003e40000000800 */
[--C-:B-1----:R-:W-:Y:S01]  /*6980*/  FFMA.FTZ R0, R160, UR5, -R3.reuse ;  /* 0x00000005a0007c23 */ /* 0x102fe20008010803 */
[----:B------:R-:W-:Y:S01]  /*6990*/  FFMA.FTZ R3, R161, UR5, -R3 ;  /* 0x00000005a1037c23 */ /* 0x000fe20008010803 */
[----:B------:R-:W-:-:S04]  /*69a0*/  F2FP.F16.F32.PACK_AB R160, R247, R248 ;  /* 0x000000f8f7a0723e */ /* 0x000fc800000000ff */
[----:B------:R1:W-:Y:S08]  /*69b0*/  MUFU.EX2 R19, R0 ;  /* 0x0000000000137308 */ /* 0x0003f00000000800 */
[----:B------:R4:W5:Y:S01]  /*69c0*/  MUFU.EX2 R32, R3 ;  /* 0x0000000300207308 */ /* 0x0009620000000800 */
[----:B-1----:R-:W-:-:S07]  /*69d0*/  FFMA.FTZ R0, R163, UR5, -R5 ;  /* 0x00000005a3007c23 */ /* 0x002fce0008010805 */
[----:B------:R1:W2:Y:S01]  /*69e0*/  MUFU.EX2 R18, R0 ;  /* 0x0000000000127308 */ /* 0x0002a20000000800 */
[----:B----4-:R-:W-:Y:S01]  /*69f0*/  FADD.FTZ R3, R167, R166 ;  /* 0x000000a6a7037221 */ /* 0x010fe20000010000 */
[----:B---3--:R-:W-:Y:S02]  /*6a00*/  F2FP.F16.F32.PACK_AB R166, R35, R36 ;  /* 0x0000002423a6723e */ /* 0x008fe400000000ff */
[----:B-----5:R-:W-:Y:S01]  /*6a10*/  F2FP.F16.F32.PACK_AB R167, R32, R19 ;  /* 0x0000001320a7723e */ /* 0x020fe200000000ff */
[----:B------:R-:W-:-:S04]  /*6a20*/  FADD.FTZ R3, R221, R3 ;  /* 0x00000003dd037221 */ /* 0x000fc80000010000 */
[----:B------:R-:W-:Y:S01]  /*6a30*/  FADD.FTZ R6, R222, R3 ;  /* 0x00000003de067221 */ /* 0x000fe20000010000 */
[----:B-1----:R-:W-:Y:S01]  /*6a40*/  FFMA.FTZ R0, R164, UR5, -R5 ;  /* 0x00000005a4007c23 */ /* 0x002fe20008010805 */
[----:B------:R-:W-:Y:S01]  /*6a50*/  FADD.FTZ R5, R165, R17 ;  /* 0x00000011a5057221 */ /* 0x000fe20000010000 */
[----:B------:R-:W-:Y:S02]  /*6a60*/  F2FP.F16.F32.PACK_AB R164, R41, R65 ;  /* 0x0000004129a4723e */ /* 0x000fe400000000ff */
[----:B------:R1:W3:Y:S01]  /*6a70*/  MUFU.EX2 R17, R0 ;  /* 0x0000000000117308 */ /* 0x0002e20000000800 */
[----:B------:R-:W-:Y:S01]  /*6a80*/  FADD.FTZ R2, R180, R5 ;  /* 0x00000005b4027221 */ /* 0x000fe20000010000 */
[----:B------:R-:W-:Y:S02]  /*6a90*/  F2FP.F16.F32.PACK_AB R165, R33, R34 ;  /* 0x0000002221a5723e */ /* 0x000fe400000000ff */
[----:B--2---:R-:W-:Y:S01]  /*6aa0*/  F2FP.F16.F32.PACK_AB R161, R18, R182 ;  /* 0x000000b612a1723e */ /* 0x004fe200000000ff */
[----:B------:R-:W-:Y:S01]  /*6ab0*/  FADD.FTZ R3, R181, R2 ;  /* 0x00000002b5037221 */ /* 0x000fe20000010000 */
[----:B------:R-:W-:-:S03]  /*6ac0*/  FADD.FTZ R2, R96, R4 ;  /* 0x0000000460027221 */ /* 0x000fc60000010000 */
[----:B------:R-:W-:Y:S01]  /*6ad0*/  FADD.FTZ R3, R197, R3 ;  /* 0x00000003c5037221 */ /* 0x000fe20000010000 */
[----:B------:R-:W-:Y:S01]  /*6ae0*/  FADD.FTZ R4, R98, R2 ;  /* 0x0000000262047221 */ /* 0x000fe20000010000 */
[----:B------:R-:W-:Y:S03]  /*6af0*/  HMMA.16816.F32 R136, R164, R144, R136 ;  /* 0x00000090a488723c */ /* 0x000fe60000001888 */
[----:B------:R-:W-:Y:S01]  /*6b00*/  FADD.FTZ R4, R100, R4 ;  /* 0x0000000464047221 */ /* 0x000fe20000010000 */
[----:B-1----:R-:W-:-:S03]  /*6b10*/  FADD.FTZ R0, R168, R114 ;  /* 0x00000072a8007221 */ /* 0x002fc60000010000 */
[----:B------:R-:W-:Y:S01]  /*6b20*/  FADD.FTZ R4, R101, R4 ;  /* 0x0000000465047221 */ /* 0x000fe20000010000 */
[----:B---3--:R-:W-:Y:S01]  /*6b30*/  F2FP.F16.F32.PACK_AB R163, R8, R17 ;  /* 0x0000001108a3723e */ /* 0x008fe200000000ff */
[----:B------:R-:W-:Y:S01]  /*6b40*/  HMMA.16816.F32 R148, R164, R146, R148 ;  /* 0x00000092a494723c */ /* 0x000fe20000001894 */
        /* <DEDUP_REMOVED lines=122> */
[----:B------:R-:W2:Y:S01]  /*72f0*/  LDL.64 R118, [R1+0x40] ;  /* 0x0000400001767983 */ /* 0x000ea20000100a00 */
[----:B------:R-:W-:Y:S01]  /*7300*/  ULDC UR4, c[0x0][0x2d0] ;  /* 0x0000b40000047ab9 */ /* 0x000fe20000000800 */
[----:B------:R-:W3:Y:S01]  /*7310*/  LDC.64 R220, c[0x0][0x250] ;  /* 0x00009400ffdc7b82 */ /* 0x000ee20000000a00 */
[----:B-1----:R-:W-:Y:S01]  /*7320*/  IMAD.SHL.U32 R0, R112, 0x20, RZ ;  /* 0x0000002070007824 */ /* 0x002fe200078e00ff */
[----:B------:R-:W-:Y:S01]  /*7330*/  LEA.HI.SX32 R197, R201, 0xfffffffe, 0x19 ;  /* 0xfffffffec9c57811 */ /* 0x000fe200078fcaff */
[----:B------:R-:W-:Y:S01]  /*7340*/  IMAD.MOV.U32 R133, RZ, RZ, R38 ;  /* 0x000000ffff857224 */ /* 0x000fe200078e0026 */
[----:B------:R-:W-:Y:S01]  /*7350*/  MOV R132, R39 ;  /* 0x0000002700847202 */ /* 0x000fe20000000f00 */
[----:B------:R-:W-:Y:S01]  /*7360*/  ULDC UR5, c[0x0][0x39c] ;  /* 0x0000e70000057ab9 */ /* 0x000fe20000000800 */
[----:B------:R-:W-:Y:S02]  /*7370*/  MOV R134, R16 ;  /* 0x0000001000867202 */ /* 0x000fe40000000f00 */
[----:B--2---:R-:W-:Y:S01]  /*7380*/  ISETP.GE.AND P0, PT, R118, UR4, PT ;  /* 0x0000000476007c0c */ /* 0x004fe2000bf06270 */
[----:B------:R-:W-:-:S12]  /*7390*/  ULDC UR4, c[0x0][0x2ec] ;  /* 0x0000bb0000047ab9 */ /* 0x000fd80000000800 */
[----:B------:R-:W1:Y:S08]  /*73a0*/  @!P0 LDC.64 R4, c[0x0][0x220] ;  /* 0x00008800ff048b82 */ /* 0x000e700000000a00 */
[----:B------:R-:W2:Y:S08]  /*73b0*/  @!P0 LDC.64 R2, c[0x0][0x220] ;  /* 0x00008800ff028b82 */ /* 0x000eb00000000a00 */
[----:B------:R-:W4:Y:S01]  /*73c0*/  @!P0 LDC.64 R6, c[0x0][0x220] ;  /* 0x00008800ff068b82 */ /* 0x000f220000000a00 */
[----:B-1----:R1:W-:Y:S04]  /*73d0*/  @!P0 STL.64 [R1+0x30], R4 ;  /* 0x0000300401008387 */ /* 0x0023e80000100a00 */
[----:B--2---:R2:W-:Y:S04]  /*73e0*/  @!P0 STL.64 [R1+0x28], R2 ;  /* 0x0000280201008387 */ /* 0x0045e80000100a00 */
[----:B----4-:R-:W-:Y:S01]  /*73f0*/  @!P0 STL.64 [R1+0x20], R6 ;  /* 0x0000200601008387 */ /* 0x010fe20000100a00 */
[----:B-1----:R-:W1:Y:S01]  /*7400*/  @!P0 LDC.64 R4, c[0x0][0x220] ;  /* 0x00008800ff048b82 */ /* 0x002e620000000a00 */
[----:B--2---:R-:W-:Y:S01]  /*7410*/  SHF.L.U64.HI R2, R112, 0x5, R113 ;  /* 0x0000000570027819 */ /* 0x004fe20000010271 */
[----:B------:R-:W-:Y:S01]  /*7420*/  IMAD.MOV.U32 R3, RZ, RZ, R40 ;  /* 0x000000ffff037224 */ /* 0x000fe200078e0028 */
[----:B-1----:R-:W-:Y:S04]  /*7430*/  @!P0 STL.64 [R1+0x10], R4 ;  /* 0x0000100401008387 */ /* 0x002fe80000100a00 */
[----:B------:R-:W-:Y:S04]  /*7440*/  STL [R1+0x1c], R2 ;  /* 0x00001c0201007387 */ /* 0x000fe80000100800 */
[----:B------:R3:W-:Y:S02]  /*7450*/  STL [R1+0x38], R0 ;  /* 0x0000380001007387 */ /* 0x0007e40000100800 */
[----:B---3--:R-:W-:-:S05]  /*7460*/  @!P0 IMAD R0, R221, 0x60, RZ ;  /* 0x00000060dd008824 */ /* 0x008fca00078e02ff */
[----:B------:R1:W-:Y:S01]  /*7470*/  @!P0 STL [R1+0x18], R0 ;  /* 0x0000180001008387 */ /* 0x0003e20000100800 */
[----:B------:R-:W-:Y:S05]  /*7480*/  BRA `(.L_x_704) ;  /* 0x0000000000e07947 */ /* 0x000fea0003800000 */
.L_x_706:
[----:B------:R-:W2:Y:S01]  /*7490*/  LDL.64 R226, [R1+0x58] ;  /* 0x0000580001e27983 */ /* 0x000ea20000100a00 */
[----:B------:R-:W1:Y:S01]  /*74a0*/  LDC.64 R6, c[0x0][0x248] ;  /* 0x00009200ff067b82 */ /* 0x000e620000000a00 */
[----:B------:R-:W-:Y:S02]  /*74b0*/  VIADD R0, R197, 0xffffffff ;  /* 0xffffffffc5007836 */ /* 0x000fe40000000000 */
[----:B------:R-:W4:Y:S03]  /*74c0*/  LDL.64 R224, [R1+0x48] ;  /* 0x0000480001e07983 */ /* 0x000f260000100a00 */
[----:B------:R-:W-:Y:S01]  /*74d0*/  SHF.R.S32.HI R2, RZ, 0x1f, R0 ;  /* 0x0000001fff027819 */ /* 0x000fe20000011400 */
[----:B------:R-:W5:Y:S01]  /*74e0*/  LDL R223, [R1+0x60] ;  /* 0x0000600001df7983 */ /* 0x000f620000100800 */
[----:B------:R-:W3:Y:S03]  /*74f0*/  @!P0 LDC.64 R12, c[0x0][0x218] ;  /* 0x00008600ff0c8b82 */ /* 0x000ee60000000a00 */
[----:B------:R-:W5:Y:S04]  /*7500*/  LDL R222, [R1+0x3c] ;  /* 0x00003c0001de7983 */ /* 0x000f680000100800 */
[----:B------:R1:W-:Y:S01]  /*7510*/  @P0 STS [R196+0x2000], RZ ;  /* 0x002000ffc4000388 */ /* 0x0003e20000000800 */
[----:B------:R-:W5:Y:S03]  /*7520*/  @!P0 LDC.64 R10, c[0x0][0x218] ;  /* 0x00008600ff0a8b82 */ /* 0x000f660000000a00 */
[----:B------:R1:W-:Y:S04]  /*7530*/  @P0 STS [R196+0x2004], RZ ;  /* 0x002004ffc4000388 */ /* 0x0003e80000000800 */
[----:B------:R1:W-:Y:S01]  /*7540*/  @P0 STS.64 [R196+0x2008], RZ ;  /* 0x002008ffc4000388 */ /* 0x0003e20000000a00 */
[----:B------:R-:W5:Y:S08]  /*7550*/  @!P0 LDC.64 R16, c[0x0][0x218] ;  /* 0x00008600ff108b82 */ /* 0x000f700000000a00 */
[----:B------:R-:W5:Y:S01]  /*7560*/  @!P0 LDC.64 R18, c[0x0][0x218] ;  /* 0x00008600ff128b82 */ /* 0x000f620000000a00 */
[-C--:B-1----:R-:W-:Y:S02]  /*7570*/  IMAD R2, R2, R6.reuse, RZ ;  /* 0x0000000602027224 */ /* 0x082fe400078e02ff */
[C---:B------:R-:W-:Y:S04]  /*7580*/  IMAD.WIDE.U32 R8, R0.reuse, R6, RZ ;  /* 0x0000000600087225 */ /* 0x040fe800078e00ff */
[----:B------:R-:W-:Y:S02]  /*7590*/  IMAD R0, R0, R7, R2 ;  /* 0x0000000700007224 */ /* 0x000fe400078e0202 */
[----:B------:R-:W-:Y:S02]  /*75a0*/  @!P0 IMAD R15, R7, 0x60, RZ ;  /* 0x00000060070f8824 */ /* 0x000fe400078e02ff */
[----:B------:R-:W-:Y:S01]  /*75b0*/  IMAD.IADD R0, R9, 0x1, R0 ;  /* 0x0000000109007824 */ /* 0x000fe200078e0200 */
[----:B--2---:R-:W-:Y:S04]  /*75c0*/  LEA R4, P1, R8, R226, 0x7 ;  /* 0x000000e208047211 */ /* 0x004fe800078238ff */
[----:B---3--:R-:W-:Y:S02]  /*75d0*/  @!P0 LEA R12, P5, R4, R12, 0x1 ;  /* 0x0000000c040c8211 */ /* 0x008fe400078a08ff */
[----:B----4-:R-:W-:Y:S02]  /*75e0*/  LEA.HI.X R5, R8, R225, R0, 0x7, P1 ;  /* 0x000000e108057211 */ /* 0x010fe400008f3c00 */
[----:B-----5:R-:W-:Y:S02]  /*75f0*/  @!P0 IADD3 R0, P4, R223, R4, RZ ;  /* 0x00000004df008210 */ /* 0x020fe40007f9e0ff */
        /* <DEDUP_REMOVED lines=33> */
.L_x_704:
[----:B--2---:R-:W2:Y:S01]  /*7810*/  LDL.64 R20, [R1+0x50] ;  /* 0x0000500001147983 */ /* 0x004ea20000100a00 */
[----:B------:R-:W-:Y:S04]  /*7820*/  DEPBAR.LE SB0, 0x0 ;  /* 0x000080000000791a */ /* 0x000fe80000000000 */
[CC--:B------:R-:W-:Y:S01]  /*7830*/  IMAD.WIDE.U32 R6, R197.reuse, R220.reuse, RZ ;  /* 0x000000dcc5067225 */ /* 0x0c0fe200078e00ff */
[----:B------:R-:W3:Y:S01]  /*7840*/  LDL R18, [R1+0x34] ;  /* 0x0000340001127983 */ /* 0x000ee20000100800 */
[C---:B------:R-:W-:Y:S02]  /*7850*/  ISETP.GT.AND P6, PT, R197.reuse, RZ, PT ;  /* 0x000000ffc500720c */ /* 0x040fe40003fc4270 */
[----:B-1----:R-:W-:Y:S01]  /*7860*/  SHF.R.S32.HI R0, RZ, 0x1f, R197 ;  /* 0x0000001fff007819 */ /* 0x002fe200000114c5 */
[----:B------:R-:W4:Y:S04]  /*7870*/  LDL R12, [R1+0x64] ;  /* 0x00006400010c7983 */ /* 0x000f280000100800 */
[----:B------:R-:W5:Y:S01]  /*7880*/  LDL R19, [R1+0x2c] ;  /* 0x00002c0001137983 */ /* 0x000f620000100800 */
[----:B------:R-:W-:Y:S03]  /*7890*/  IMAD R0, R0, R220, RZ ;  /* 0x000000dc00007224 */ /* 0x000fe600078e02ff */
[----:B------:R-:W3:Y:S01]  /*78a0*/  LDL R11, [R1+0x30] ;  /* 0x00003000010b7983 */ /* 0x000ee20000100800 */
[----:B------:R-:W-:Y:S03]  /*78b0*/  IMAD R0, R197, R221, R0 ;  /* 0x000000ddc5007224 */ /* 0x000fe600078e0200 */
[----:B------:R-:W5:Y:S01]  /*78c0*/  LDL R17, [R1+0x24] ;  /* 0x0000240001117983 */ /* 0x000f620000100800 */
[----:B------:R-:W-:Y:S03]  /*78d0*/  IMAD.IADD R0, R7, 0x1, R0 ;  /* 0x0000000107007824 */ /* 0x000fe600078e0200 */
[----:B------:R-:W5:Y:S04]  /*78e0*/  LDL R2, [R1+0x38] ;  /* 0x0000380001027983 */ /* 0x000f680000100800 */
        /* <DEDUP_REMOVED lines=11> */
[----:B----4-:R-:W-:Y:S02]  /*79a0*/  LEA.HI.X R5, R6, R12, R0, 0x7, P1 ;  /* 0x0000000c06057211 */ /* 0x010fe400008f3c00 */
[C---:B------:R-:W-:Y:S04]  /*79b0*/  @!P0 LEA R0, P2, R220.reuse, R4, 0x6 ;  /* 0x00000004dc008211 */ /* 0x040fe800078430ff */
[----:B------:R-:W-:Y:S02]  /*79c0*/  @!P0 LEA.HI.X R7, R220, R5, R221, 0x6, P2 ;  /* 0x00000005dc078211 */ /* 0x000fe400010f34dd */
[C---:B---3--:R-:W-:Y:S04]  /*79d0*/  @!P0 LEA R12, P5, R4.reuse, R11, 0x1 ;  /* 0x0000000b040c8211 */ /* 0x048fe800078a08ff */
[C---:B------:R-:W-:Y:S02]  /*79e0*/  @!P0 LEA.HI.X R13, R4.reuse, R18, R5, 0x1, P5 ;  /* 0x00000012040d8211 */ /* 0x040fe400028f0c05 */
[----:B-----5:R-:W-:Y:S03]  /*79f0*/  @!P0 IADD3 R2, P4, R4, R2, RZ ;  /* 0x0000000204028210 */ /* 0x020fe60007f9e0ff */
[----:B------:R-:W-:Y:S01]  /*7a00*/  @!PT LDS RZ, [RZ] ;  /* 0x00000000fffff984 */ /* 0x000fe20000000800 */
[----:B------:R-:W-:Y:S01]  /*7a10*/  @!PT LDS RZ, [RZ] ;  /* 0x00000000fffff984 */ /* 0x000fe20000000800 */
[----:B------:R-:W-:Y:S01]  /*7a20*/  @!PT LDS RZ, [RZ] ;  /* 0x00000000fffff984 */ /* 0x000fe20000000800 */
[----:B------:R-:W-:Y:S02]  /*7a30*/  @!P0 LDGSTS.E.BYPASS.LTC128B.128 [R196+0x4000], desc[UR8][R12.64] ;  /* 0x040000000cc48fae */ /* 0x000fe4000b901d48 */
[----:B------:R-:W-:Y:S06]  /*7a40*/  @!P0 IMAD.X R6, R5, 0x1, R9, P4 ;  /* 0x0000000105068824 */ /* 0x000fec00020e0609 */
[----:B------:R-:W-:Y:S01]  /*7a50*/  @P0 STS.128 [R196+0x4800], RZ ;  /* 0x004800ffc4000388 */ /* 0x000fe20000000c00 */
[----:B------:R-:W-:Y:S01]  /*7a60*/  @!P0 IMAD.WIDE.U32 R4, R220, 0x60, R4 ;  /* 0x00000060dc048825 */ /* 0x000fe200078e0004 */
[----:B------:R-:W-:Y:S02]  /*7a70*/  @!P0 LEA R10, P3, R2, R10, 0x1 ;  /* 0x0000000a020a8211 */ /* 0x000fe400078608ff */
[----:B------:R-:W-:Y:S02]  /*7a80*/  @!P0 LEA R8, P1, R0, R8, 0x1 ;  /* 0x0000000800088211 */ /* 0x000fe400078208ff */
[----:B------:R-:W-:Y:S02]  /*7a90*/  @!P0 LEA.HI.X R11, R2, R19, R6, 0x1, P3 ;  /* 0x00000013020b8211 */ /* 0x000fe400018f0c06 */
[----:B------:R-:W-:Y:S01]  /*7aa0*/  @!P0 LEA.HI.X R9, R0, R17, R7, 0x1, P1 ;  /* 0x0000001100098211 */ /* 0x000fe200008f0c07 */
[----:B------:R-:W-:Y:S01]  /*7ab0*/  @!P0 IMAD.IADD R0, R16, 0x1, R5 ;  /* 0x0000000110008824 */ /* 0x000fe200078e0205 */
[C---:B------:R-:W-:Y:S01]  /*7ac0*/  @!P0 LEA R6, P1, R4.reuse, R15, 0x1 ;  /* 0x0000000f04068211 */ /* 0x040fe200078208ff */
[----:B------:R-:W-:Y:S01]  /*7ad0*/  @!PT LDS RZ, [RZ] ;  /* 0x00000000fffff984 */ /* 0x000fe20000000800 */
[----:B------:R-:W-:Y:S01]  /*7ae0*/  @!PT LDS RZ, [RZ] ;  /* 0x00000000fffff984 */ /* 0x000fe20000000800 */
[----:B------:R-:W-:Y:S01]  /*7af0*/  @!PT LDS RZ, [RZ] ;  /* 0x00000000fffff984 */ /* 0x000fe20000000800 */
[----:B------:R-:W-:Y:S03]  /*7b00*/  @!P0 LDGSTS.E.BYPASS.LTC128B.128 [R196+0x4800], desc[UR8][R10.64] ;  /* 0x048000000ac48fae */ /* 0x000fe6000b901d48 */
[----:B------:R-:W-:Y:S05]  /*7b10*/  @!P0 LEA.HI.X R7, R4, R14, R0, 0x1, P1 ;  /* 0x0000000e04078211 */ /* 0x000fea00008f0c00 */
        /* <DEDUP_REMOVED lines=326> */
[----:B------:R-:W-:Y:S08]  /*8f80*/  FMUL.FTZ R131, R131, UR5 ;  /* 0x0000000583837c20 */ /* 0x000ff00008410000 */
        /* <DEDUP_REMOVED lines=147> */
.L_x_705:
[----:B------:R-:W-:Y:S01]  /*98c0*/  SHFL.BFLY PT, R6, R40, 0x2, 0x1f ;  /* 0x0c401f0028067f89 */ /* 0x000fe200000e0000 */
[----:B-1-3--:R-:W-:Y:S02]  /*98d0*/  FMNMX.FTZ R5, R131, R21, !PT ;  /* 0x0000001583057209 */ /* 0x00afe40007810000 */
        /* <DEDUP_REMOVED lines=25> */
[----:B------:R-:W-:Y:S01]  /*9a70*/  FADD.FTZ R0, -R39, R132 ;  /* 0x0000008427007221 */ /* 0x000fe20000010100 */
[----:B------:R-:W-:Y:S01]  /*9a80*/  FSEL R43, R43, RZ, P1 ;  /* 0x000000ff2b2b7208 */ /* 0x000fe20000800000 */
[C---:B------:R-:W-:Y:S01]  /*9a90*/  FMUL.FTZ R64, R39.reuse, UR4 ;  /* 0x0000000427407c20 */ /* 0x040fe20008410000 */
[----:B------:R1:W2:Y:S01]  /*9aa0*/  MUFU.EX2 R37, R3 ;  /* 0x0000000300257308 */ /* 0x0002a20000000800 */
[----:B---3--:R-:W-:Y:S02]  /*9ab0*/  FMNMX.FTZ R38, R38, R7, !PT ;  /* 0x0000000726267209 */ /* 0x008fe40007810000 */
[----:B------:R-:W-:Y:S01]  /*9ac0*/  FSETP.NEU.FTZ.AND P1, PT, R39, -INF , PT ;  /* 0xff8000002700780b */ /* 0x000fe20003f3d000 */
[--C-:B------:R-:W-:Y:S01]  /*9ad0*/  FFMA.FTZ R8, R207, UR4, -R43.reuse ;  /* 0x00000004cf087c23 */ /* 0x100fe2000801082b */
[--C-:B------:R-:W-:Y:S01]  /*9ae0*/  FFMA.FTZ R7, R169, UR4, -R43.reuse ;  /* 0x00000004a9077c23 */ /* 0x100fe2000801082b */
[----:B------:R-:W-:Y:S01]  /*9af0*/  FMUL.FTZ R65, R38, UR4 ;  /* 0x0000000426417c20 */ /* 0x000fe20008410000 */
[----:B------:R-:W-:Y:S03]  /*9b00*/  FSEL R64, R64, RZ, P1 ;  /* 0x000000ff40407208 */ /* 0x000fe60000800000 */
[----:B------:R3:W-:Y:S01]  /*9b10*/  MUFU.EX2 R182, R8 ;  /* 0x0000000800b67308 */ /* 0x0007e20000000800 */
[----:B------:R-:W-:Y:S01]  /*9b20*/  FSETP.NEU.FTZ.AND P1, PT, R38, -INF , PT ;  /* 0xff8000002600780b */ /* 0x000fe20003f3d000 */
[----:B------:R-:W-:Y:S01]  /*9b30*/  FFMA.FTZ R16, R97, UR4, -R43 ;  /* 0x0000000461107c23 */ /* 0x000fe2000801082b */
[--C-:B------:R-:W-:Y:S02]  /*9b40*/  FFMA.FTZ R5, R201, UR4, -R64.reuse ;  /* 0x00000004c9057c23 */ /* 0x100fe40008010840 */
[----:B------:R-:W-:Y:S01]  /*9b50*/  FSEL R65, R65, RZ, P1 ;  /* 0x000000ff41417208 */ /* 0x000fe20000800000 */
[--C-:B------:R-:W-:Y:S01]  /*9b60*/  FFMA.FTZ R12, R87, UR4, -R64.reuse ;  /* 0x00000004570c7c23 */ /* 0x100fe20008010840 */
[--C-:B------:R-:W-:Y:S01]  /*9b70*/  FFMA.FTZ R9, R86, UR4, -R64.reuse ;  /* 0x0000000456097c23 */ /* 0x100fe20008010840 */
[----:B------:R-:W-:Y:S01]  /*9b80*/  FFMA.FTZ R20, R98, UR4, -R64 ;  /* 0x0000000462147c23 */ /* 0x000fe20008010840 */
[----:B-1----:R-:W-:Y:S01]  /*9b90*/  FMUL.FTZ R3, R0, UR4 ;  /* 0x0000000400037c20 */ /* 0x002fe20008410000 */
[C---:B--2---:R-:W-:Y:S01]  /*9ba0*/  FMUL.FTZ R17, R37.reuse, R145 ;  /* 0x0000009125117220 */ /* 0x044fe20000410000 */
[----:B------:R-:W-:Y:S01]  /*9bb0*/  FMUL.FTZ R21, R37, R153 ;  /* 0x0000009925157220 */ /* 0x000fe20000410000 */
[----:B------:R-:W-:Y:S01]  /*9bc0*/  FFMA.FTZ R6, R208, UR4, -R65 ;  /* 0x00000004d0067c23 */ /* 0x000fe20008010841 */
[----:B------:R4:W1:Y:S01]  /*9bd0*/  MUFU.EX2 R36, R3 ;  /* 0x0000000300247308 */ /* 0x0008620000000800 */
[----:B------:R-:W-:Y:S01]  /*9be0*/  FADD.FTZ R0, -R38, R133 ;  /* 0x0000008526007221 */ /* 0x000fe20000010100 */
[--C-:B---3--:R-:W-:Y:S08]  /*9bf0*/  FFMA.FTZ R8, R34, UR4, -R43.reuse ;  /* 0x0000000422087c23 */ /* 0x108ff0000801082b */
[----:B------:R2:W-:Y:S01]  /*9c00*/  MUFU.EX2 R127, R6 ;  /* 0x00000006007f7308 */ /* 0x0005e20000000800 */
[----:B----4-:R-:W-:Y:S01]  /*9c10*/  FMNMX.FTZ R3, R2, R4, !PT ;  /* 0x0000000402037209 */ /* 0x010fe20007810000 */
[--C-:B------:R-:W-:Y:S01]  /*9c20*/  FFMA.FTZ R4, R209, UR4, -R43.reuse ;  /* 0x00000004d1047c23 */ /* 0x100fe2000801082b */
[----:B------:R-:W-:Y:S07]  /*9c30*/  FMUL.FTZ R2, R0, UR4 ;  /* 0x0000000400027c20 */ /* 0x000fee0008410000 */
[----:B------:R3:W-:Y:S01]  /*9c40*/  MUFU.EX2 R209, R5 ;  /* 0x0000000500d17308 */ /* 0x0007e20000000800 */
[C---:B------:R-:W-:Y:S01]  /*9c50*/  FSETP.NEU.FTZ.AND P1, PT, R3.reuse, -INF , PT ;  /* 0xff8000000300780b */ /* 0x040fe20003f3d000 */
[C---:B------:R-:W-:Y:S01]  /*9c60*/  FADD.FTZ R0, -R3.reuse, R134 ;  /* 0x0000008603007221 */ /* 0x040fe20000010100 */
[C---:B-1----:R-:W-:Y:S01]  /*9c70*/  FMUL.FTZ R18, R36.reuse, R146 ;  /* 0x0000009224127220 */ /* 0x042fe20000410000 */
[C---:B------:R-:W-:Y:S01]  /*9c80*/  FMUL.FTZ R19, R36.reuse, R147 ;  /* 0x0000009324137220 */ /* 0x040fe20000410000 */
[----:B------:R-:W-:Y:S01]  /*9c90*/  FMUL.FTZ R22, R36, R154 ;  /* 0x0000009a24167220 */ /* 0x000fe20000410000 */
[----:B------:R-:W-:Y:S01]  /*9ca0*/  FMUL.FTZ R66, R3, UR4 ;  /* 0x0000000403427c20 */ /* 0x000fe20008410000 */
[----:B------:R-:W-:Y:S03]  /*9cb0*/  FMUL.FTZ R0, R0, UR4 ;  /* 0x0000000400007c20 */ /* 0x000fe60008410000 */
[----:B------:R1:W-:Y:S01]  /*9cc0*/  MUFU.EX2 R134, R4 ;  /* 0x0000000400867308 */ /* 0x0003e20000000800 */
[----:B--2---:R-:W-:Y:S01]  /*9cd0*/  FFMA.FTZ R6, R33, UR4, -R43 ;  /* 0x0000000421067c23 */ /* 0x004fe2000801082b */
[----:B------:R-:W-:Y:S08]  /*9ce0*/  FSEL R66, R66, RZ, P1 ;  /* 0x000000ff42427208 */ /* 0x000ff00000800000 */
[----:B------:R-:W2:Y:S01]  /*9cf0*/  MUFU.EX2 R0, R0 ;  /* 0x0000000000007308 */ /* 0x000ea20000000800 */
[----:B---3--:R-:W-:Y:S09]  /*9d00*/  FFMA.FTZ R5, R215, UR4, -R65 ;  /* 0x00000004d7057c23 */ /* 0x008ff20008010841 */
[----:B------:R3:W-:Y:S01]  /*9d10*/  MUFU.EX2 R175, R5 ;  /* 0x0000000500af7308 */ /* 0x0007e20000000800 */
[--C-:B-1----:R-:W-:Y:S09]  /*9d20*/  FFMA.FTZ R4, R219, UR4, -R43.reuse ;  /* 0x00000004db047c23 */ /* 0x102ff2000801082b */
[----:B------:R1:W-:Y:S01]  /*9d30*/  MUFU.EX2 R173, R4 ;  /* 0x0000000400ad7308 */ /* 0x0003e20000000800 */
[C---:B--2---:R-:W-:Y:S01]  /*9d40*/  FMUL.FTZ R15, R0.reuse, R151 ;  /* 0x00000097000f7220 */ /* 0x044fe20000410000 */
[----:B------:R-:W-:Y:S08]  /*9d50*/  FMUL.FTZ R14, R0, R150 ;  /* 0x00000096000e7220 */ /* 0x000ff00000410000 */
[----:B------:R2:W-:Y:S01]  /*9d60*/  MUFU.EX2 R215, R8 ;  /* 0x0000000800d77308 */ /* 0x0005e20000000800 */
[--C-:B---3--:R-:W-:Y:S09]  /*9d70*/  FFMA.FTZ R5, R206, UR4, -R64.reuse ;  /* 0x00000004ce057c23 */ /* 0x108ff20008010840 */
[----:B------:R3:W-:Y:S01]  /*9d80*/  MUFU.EX2 R181, R5 ;  /* 0x0000000500b57308 */ /* 0x0007e20000000800 */
[--C-:B-1----:R-:W-:Y:S09]  /*9d90*/  FFMA.FTZ R4, R211, UR4, -R64.reuse ;  /* 0x00000004d3047c23 */ /* 0x102ff20008010840 */
[----:B------:R1:W-:Y:S01]  /*9da0*/  MUFU.EX2 R132, R4 ;  /* 0x0000000400847308 */ /* 0x0003e20000000800 */
[----:B--2---:R-:W-:Y:S09]  /*9db0*/  FFMA.FTZ R8, R52, UR4, -R43 ;  /* 0x0000000434087c23 */ /* 0x004ff2000801082b */
[----:B------:R2:W-:Y:S01]  /*9dc0*/  MUFU.EX2 R206, R7 ;  /* 0x0000000700ce7308 */ /* 0x0005e20000000800 */
[----:B---3--:R-:W-:Y:S09]  /*9dd0*/  FFMA.FTZ R5, R177, UR4, -R65 ;  /* 0x00000004b1057c23 */ /* 0x008ff20008010841 */
[----:B------:R3:W-:Y:S01]  /*9de0*/  MUFU.EX2 R177, R5 ;  /* 0x0000000500b17308 */ /* 0x0007e20000000800 */
[--C-:B-1----:R-:W-:Y:S09]  /*9df0*/  FFMA.FTZ R4, R218, UR4, -R64.reuse ;  /* 0x00000004da047c23 */ /* 0x102ff20008010840 */
[----:B------:R1:W-:Y:S01]  /*9e00*/  MUFU.EX2 R172, R4 ;  /* 0x0000000400ac7308 */ /* 0x0003e20000000800 */
[--C-:B--2---:R-:W-:Y:S09]  /*9e10*/  FFMA.FTZ R7, R48, UR4, -R43.reuse ;  /* 0x0000000430077c23 */ /* 0x104ff2000801082b */
[----:B------:R2:W-:Y:S01]  /*9e20*/  MUFU.EX2 R229, R7 ;  /* 0x0000000700e57308 */ /* 0x0005e20000000800 */
[----:B---3--:R-:W-:Y:S09]  /*9e30*/  FFMA.FTZ R5, R32, UR4, -R64 ;  /* 0x0000000420057c23 */ /* 0x008ff20008010840 */
[----:B------:R3:W-:Y:S01]  /*9e40*/  MUFU.EX2 R223, R8 ;  /* 0x0000000800df7308 */ /* 0x0007e20000000800 */
[--C-:B-1----:R-:W-:Y:S09]  /*9e50*/  FFMA.FTZ R4, R205, UR4, -R43.reuse ;  /* 0x00000004cd047c23 */ /* 0x102ff2000801082b */
[----:B------:R1:W-:Y:S01]  /*9e60*/  MUFU.EX2 R205, R4 ;  /* 0x0000000400cd7308 */ /* 0x0003e20000000800 */
[--C-:B--2---:R-:W-:Y:S09]  /*9e70*/  FFMA.FTZ R7, R25, UR4, -R43.reuse ;  /* 0x0000000419077c23 */ /* 0x104ff2000801082b */
[----:B------:R2:W-:Y:S01]  /*9e80*/  MUFU.EX2 R248, R7 ;  /* 0x0000000700f87308 */ /* 0x0005e20000000800 */
[--C-:B---3--:R-:W-:Y:S01]  /*9e90*/  FFMA.FTZ R8, R68, UR4, -R43.reuse ;  /* 0x0000000444087c23 */ /* 0x108fe2000801082b */
[--C-:B------:R-:W-:Y:S08]  /*9ea0*/  FFMA.FTZ R68, R111, UR4, -R66.reuse ;  /* 0x000000046f447c23 */ /* 0x100ff00008010842 */
[----:B------:R-:W3:Y:S01]  /*9eb0*/  MUFU.EX2 R2, R2 ;  /* 0x0000000200027308 */ /* 0x000ee20000000800 */
[--C-:B-1----:R-:W-:Y:S09]  /*9ec0*/  FFMA.FTZ R4, R198, UR4, -R43.reuse ;  /* 0x00000004c6047c23 */ /* 0x102ff2000801082b */
[----:B------:R1:W-:Y:S01]  /*9ed0*/  MUFU.EX2 R211, R4 ;  /* 0x0000000400d37308 */ /* 0x0003e20000000800 */
[----:B--2---:R-:W-:Y:S01]  /*9ee0*/  FFMA.FTZ R7, R80, UR4, -R43 ;  /* 0x0000000450077c23 */ /* 0x004fe2000801082b */
[----:B------:R-:W-:Y:S08]  /*9ef0*/  FFMA.FTZ R80, R41, UR4, -R66 ;  /* 0x0000000429507c23 */ /* 0x000ff00008010842 */
[----:B------:R2:W4:Y:S01]  /*9f00*/  MUFU.EX2 R32, R7 ;  /* 0x0000000700207308 */ /* 0x0005220000000800 */
[----:B---3--:R-:W-:Y:S09]  /*9f10*/  FMUL.FTZ R13, R2, R149 ;  /* 0x00000095020d7220 */ /* 0x008ff20000410000 */
[----:B------:R3:W-:Y:S01]  /*9f20*/  MUFU.EX2 R246, R8 ;  /* 0x0000000800f67308 */ /* 0x0007e20000000800 */
[----:B-1----:R-:W-:Y:S09]  /*9f30*/  FFMA.FTZ R4, R204, UR4, -R64 ;  /* 0x00000004cc047c23 */ /* 0x002ff20008010840 */
[----:B------:R1:W-:Y:S01]  /*9f40*/  MUFU.EX2 R198, R4 ;  /* 0x0000000400c67308 */ /* 0x0003e20000000800 */
[----:B--2---:R-:W-:Y:S01]  /*9f50*/  FMUL.FTZ R7, R36, R143 ;  /* 0x0000008f24077220 */ /* 0x004fe20000410000 */
[----:B----4-:R-:W-:Y:S01]  /*9f60*/  MOV R154, R32 ;  /* 0x00000020009a7202 */ /* 0x010fe20000000f00 */
[----:B------:R-:W-:Y:S07]  /*9f70*/  FMUL.FTZ R32, R37, R160 ;  /* 0x000000a025207220 */ /* 0x000fee0000410000 */
[----:B------:R2:W4:Y:S01]  /*9f80*/  MUFU.EX2 R151, R16 ;  /* 0x0000001000977308 */ /* 0x0005220000000800 */
[----:B---3--:R-:W-:Y:S09]  /*9f90*/  FMUL.FTZ R8, R2, R136 ;  /* 0x0000008802087220 */ /* 0x008ff20000410000 */
[----:B------:R3:W-:Y:S01]  /*9fa0*/  MUFU.EX2 R149, R20 ;  /* 0x0000001400957308 */ /* 0x0007e20000000800 */
[----:B-1----:R-:W-:Y:S09]  /*9fb0*/  FFMA.FTZ R4, R217, UR4, -R65 ;  /* 0x00000004d9047c23 */ /* 0x002ff20008010841 */
[----:B------:R1:W5:Y:S01]  /*9fc0*/  MUFU.EX2 R133, R4 ;  /* 0x0000000400857308 */ /* 0x0003620000000800 */
[C---:B--2---:R-:W-:Y:S01]  /*9fd0*/  FMUL.FTZ R16, R37.reuse, R144 ;  /* 0x0000009025107220 */ /* 0x044fe20000410000 */
[----:B----4-:R-:W-:Y:S08]  /*9fe0*/  MOV R153, R151 ;  /* 0x0000009700997202 */ /* 0x010ff00000000f00 */
[----:B------:R-:W-:Y:S01]  /*9ff0*/  MUFU.EX2 R68, R68 ;  /* 0x0000004400447308 */ /* 0x000fe20000000800 */
[----:B---3--:R-:W-:Y:S01]  /*a000*/  FMUL.FTZ R20, R37, R152 ;  /* 0x0000009825147220 */ /* 0x008fe20000410000 */
[--C-:B-1----:R-:W-:Y:S01]  /*a010*/  FFMA.FTZ R4, R210, UR4, -R66.reuse ;  /* 0x00000004d2047c23 */ /* 0x102fe20008010842 */
[----:B-----5:R-:W-:Y:S07]  /*a020*/  F2FP.F16.F32.PACK_AB R48, R133, R127 ;  /* 0x0000007f8530723e */ /* 0x020fee00000000ff */
[----:B------:R1:W-:Y:S10]  /*a030*/  MUFU.EX2 R210, R6 ;  /* 0x0000000600d27308 */ /* 0x0003f40000000800 */
[----:B------:R2:W-:Y:S01]  /*a040*/  MUFU.EX2 R126, R4 ;  /* 0x00000004007e7308 */ /* 0x0005e20000000800 */
[--C-:B-1----:R-:W-:Y:S09]  /*a050*/  FFMA.FTZ R6, R49, UR4, -R43.reuse ;  /* 0x0000000431067c23 */ /* 0x102ff2000801082b */
[----:B------:R1:W-:Y:S01]  /*a060*/  MUFU.EX2 R234, R6 ;  /* 0x0000000600ea7308 */ /* 0x0003e20000000800 */
[--C-:B--2---:R-:W-:Y:S09]  /*a070*/  FFMA.FTZ R4, R216, UR4, -R66.reuse ;  /* 0x00000004d8047c23 */ /* 0x104ff20008010842 */
[----:B------:R2:W3:Y:S01]  /*a080*/  MUFU.EX2 R174, R4 ;  /* 0x0000000400ae7308 */ /* 0x0004e20000000800 */
[----:B-1----:R-:W-:Y:S01]  /*a090*/  FFMA.FTZ R6, R23, UR4, -R43 ;  /* 0x0000000417067c23 */ /* 0x002fe2000801082b */
[----:B------:R-:W-:Y:S01]  /*a0a0*/  FMUL.FTZ R23, R36, R155 ;  /* 0x0000009b24177220 */ /* 0x000fe20000410000 */
[--C-:B--2---:R-:W-:Y:S01]  /*a0b0*/  FFMA.FTZ R4, R213, UR4, -R65.reuse ;  /* 0x00000004d5047c23 */ /* 0x104fe20008010841 */
[----:B---3--:R-:W-:Y:S06]  /*a0c0*/  F2FP.F16.F32.PACK_AB R49, R174, R126 ;  /* 0x0000007eae31723e */ /* 0x008fec00000000ff */
[----:B------:R1:W-:Y:S02]  /*a0d0*/  MUFU.EX2 R201, R4 ;  /* 0x0000000400c97308 */ /* 0x0003e40000000800 */
[--C-:B-1----:R-:W-:Y:S08]  /*a0e0*/  FFMA.FTZ R4, R214, UR4, -R66.reuse ;  /* 0x00000004d6047c23 */ /* 0x102ff00008010842 */
[----:B------:R1:W-:Y:S02]  /*a0f0*/  MUFU.EX2 R180, R4 ;  /* 0x0000000400b47308 */ /* 0x0003e40000000800 */
[----:B-1----:R-:W-:Y:S08]  /*a100*/  FFMA.FTZ R4, R212, UR4, -R66 ;  /* 0x00000004d4047c23 */ /* 0x002ff00008010842 */
[----:B------:R1:W-:Y:S10]  /*a110*/  MUFU.EX2 R212, R5 ;  /* 0x0000000500d47308 */ /* 0x0003f40000000800 */
[----:B------:R2:W-:Y:S01]  /*a120*/  MUFU.EX2 R183, R4 ;  /* 0x0000000400b77308 */ /* 0x0005e20000000800 */
[----:B-1----:R-:W-:Y:S01]  /*a130*/  FFMA.FTZ R5, R44, UR4, -R65 ;  /* 0x000000042c057c23 */ /* 0x002fe20008010841 */
[----:B------:R-:W-:Y:S08]  /*a140*/  F2FP.F16.F32.PACK_AB R44, R173, R134 ;  /* 0x00000086ad2c723e */ /* 0x000ff000000000ff */
[----:B------:R1:W-:Y:S01]  /*a150*/  MUFU.EX2 R214, R5 ;  /* 0x0000000500d67308 */ /* 0x0003e20000000800 */
[----:B--2---:R-:W-:Y:S09]  /*a160*/  FFMA.FTZ R4, R203, UR4, -R43 ;  /* 0x00000004cb047c23 */ /* 0x004ff2000801082b */
[----:B------:R2:W-:Y:S01]  /*a170*/  MUFU.EX2 R204, R4 ;  /* 0x0000000400cc7308 */ /* 0x0005e20000000800 */
[--C-:B-1----:R-:W-:Y:S09]  /*a180*/  FFMA.FTZ R5, R54, UR4, -R64.reuse ;  /* 0x0000000436057c23 */ /* 0x102ff20008010840 */
[----:B------:R1:W-:Y:S01]  /*a190*/  MUFU.EX2 R219, R5 ;  /* 0x0000000500db7308 */ /* 0x0003e20000000800 */
[--C-:B--2---:R-:W-:Y:S09]  /*a1a0*/  FFMA.FTZ R4, R202, UR4, -R64.reuse ;  /* 0x00000004ca047c23 */ /* 0x104ff20008010840 */
[----:B------:R2:W-:Y:S01]  /*a1b0*/  MUFU.EX2 R202, R4 ;  /* 0x0000000400ca7308 */ /* 0x0005e20000000800 */
[--C-:B-1----:R-:W-:Y:S09]  /*a1c0*/  FFMA.FTZ R5, R60, UR4, -R65.reuse ;  /* 0x000000043c057c23 */ /* 0x102ff20008010841 */
[----:B------:R1:W-:Y:S01]  /*a1d0*/  MUFU.EX2 R238, R5 ;  /* 0x0000000500ee7308 */ /* 0x0003e20000000800 */
[--C-:B--2---:R-:W-:Y:S09]  /*a1e0*/  FFMA.FTZ R4, R168, UR4, -R64.reuse ;  /* 0x00000004a8047c23 */ /* 0x104ff20008010840 */
[----:B------:R2:W-:Y:S01]  /*a1f0*/  MUFU.EX2 R203, R4 ;  /* 0x0000000400cb7308 */ /* 0x0005e20000000800 */
[--C-:B-1----:R-:W-:Y:S01]  /*a200*/  FFMA.FTZ R5, R70, UR4, -R64.reuse ;  /* 0x0000000446057c23 */ /* 0x102fe20008010840 */
[--C-:B------:R-:W-:Y:S08]  /*a210*/  FFMA.FTZ R70, R118, UR4, -R64.reuse ;  /* 0x0000000476467c23 */ /* 0x100ff00008010840 */
[----:B------:R1:W-:Y:S01]  /*a220*/  MUFU.EX2 R243, R5 ;  /* 0x0000000500f37308 */ /* 0x0003e20000000800 */
[----:B--2---:R-:W-:Y:S09]  /*a230*/  FFMA.FTZ R4, R35, UR4, -R64 ;  /* 0x0000000423047c23 */ /* 0x004ff20008010840 */
[----:B------:R2:W-:Y:S10]  /*a240*/  MUFU.EX2 R207, R4 ;  /* 0x0000000400cf7308 */ /* 0x0005f40000000800 */
[----:B------:R-:W3:Y:S01]  /*a250*/  MUFU.EX2 R35, R6 ;  /* 0x0000000600237308 */ /* 0x000ee20000000800 */
[--C-:B-1----:R-:W-:Y:S01]  /*a260*/  FFMA.FTZ R5, R78, UR4, -R66.reuse ;  /* 0x000000044e057c23 */ /* 0x102fe20008010842 */
[--C-:B------:R-:W-:Y:S08]  /*a270*/  FFMA.FTZ R78, R123, UR4, -R66.reuse ;  /* 0x000000047b4e7c23 */ /* 0x100ff00008010842 */
[----:B------:R1:W-:Y:S01]  /*a280*/  MUFU.EX2 R239, R5 ;  /* 0x0000000500ef7308 */ /* 0x0003e20000000800 */
[----:B--2---:R-:W-:Y:S09]  /*a290*/  FFMA.FTZ R4, R200, UR4, -R65 ;  /* 0x00000004c8047c23 */ /* 0x004ff20008010841 */
[----:B------:R2:W-:Y:S01]  /*a2a0*/  MUFU.EX2 R168, R4 ;  /* 0x0000000400a87308 */ /* 0x0005e20000000800 */
[----:B---3--:R-:W-:Y:S01]  /*a2b0*/  MOV R144, R35 ;  /* 0x0000002300907202 */ /* 0x008fe20000000f00 */
[C---:B------:R-:W-:Y:S01]  /*a2c0*/  FMUL.FTZ R35, R36.reuse, R163 ;  /* 0x000000a324237220 */ /* 0x040fe20000410000 */
[----:B------:R-:W-:Y:S07]  /*a2d0*/  FFMA.FTZ R6, R81, UR4, -R43 ;  /* 0x0000000451067c23 */ /* 0x000fee000801082b */
[----:B------:R3:W4:Y:S01]  /*a2e0*/  MUFU.EX2 R10, R6 ;  /* 0x00000006000a7308 */ /* 0x0007220000000800 */
[----:B-1----:R-:W-:Y:S09]  /*a2f0*/  FMUL.FTZ R5, R37, R141 ;  /* 0x0000008d25057220 */ /* 0x002ff20000410000 */
[----:B------:R-:W-:Y:S01]  /*a300*/  MUFU.EX2 R70, R70 ;  /* 0x0000004600467308 */ /* 0x000fe20000000800 */
[--C-:B--2---:R-:W-:Y:S09]  /*a310*/  FFMA.FTZ R4, R179, UR4, -R65.reuse ;  /* 0x00000004b3047c23 */ /* 0x104ff20008010841 */
[----:B------:R1:W-:Y:S01]  /*a320*/  MUFU.EX2 R179, R4 ;  /* 0x0000000400b37308 */ /* 0x0003e20000000800 */
[----:B---3--:R-:W-:Y:S01]  /*a330*/  FMUL.FTZ R6, R36, R142 ;  /* 0x0000008e24067220 */ /* 0x008fe20000410000 */
[----:B----4-:R-:W-:Y:S01]  /*a340*/  MOV R143, R10 ;  /* 0x0000000a008f7202 */ /* 0x010fe20000000f00 */
[----:B------:R-:W-:Y:S07]  /*a350*/  FMUL.FTZ R10, R0, R138 ;  /* 0x0000008a000a7220 */ /* 0x000fee0000410000 */
[----:B------:R-:W-:Y:S01]  /*a360*/  MUFU.EX2 R78, R78 ;  /* 0x0000004e004e7308 */ /* 0x000fe20000000800 */
[--C-:B-1----:R-:W-:Y:S09]  /*a370*/  FFMA.FTZ R4, R199, UR4, -R66.reuse ;  /* 0x00000004c7047c23 */ /* 0x102ff20008010842 */
[----:B------:R1:W-:Y:S02]  /*a380*/  MUFU.EX2 R169, R4 ;  /* 0x0000000400a97308 */ /* 0x0003e40000000800 */
[--C-:B-1----:R-:W-:Y:S08]  /*a390*/  FFMA.FTZ R4, R178, UR4, -R66.reuse ;  /* 0x00000004b2047c23 */ /* 0x102ff00008010842 */
[----:B------:R1:W-:Y:S02]  /*a3a0*/  MUFU.EX2 R178, R4 ;  /* 0x0000000400b27308 */ /* 0x0003e40000000800 */
[----:B-1----:R-:W-:Y:S08]  /*a3b0*/  FFMA.FTZ R4, R171, UR4, -R65 ;  /* 0x00000004ab047c23 */ /* 0x002ff00008010841 */
[----:B------:R1:W-:Y:S02]  /*a3c0*/  MUFU.EX2 R199, R4 ;  /* 0x0000000400c77308 */ /* 0x0003e40000000800 */
[--C-:B-1----:R-:W-:Y:S08]  /*a3d0*/  FFMA.FTZ R4, R176, UR4, -R66.reuse ;  /* 0x00000004b0047c23 */ /* 0x102ff00008010842 */
[----:B------:R1:W-:Y:S02]  /*a3e0*/  MUFU.EX2 R171, R4 ;  /* 0x0000000400ab7308 */ /* 0x0003e40000000800 */
[----:B-1----:R-:W-:Y:S08]  /*a3f0*/  FFMA.FTZ R4, R170, UR4, -R66 ;  /* 0x00000004aa047c23 */ /* 0x002ff00008010842 */
[----:B------:R1:W-:Y:S02]  /*a400*/  MUFU.EX2 R216, R4 ;  /* 0x0000000400d87308 */ /* 0x0003e40000000800 */
[----:B-1----:R-:W-:Y:S08]  /*a410*/  FFMA.FTZ R4, R31, UR4, -R43 ;  /* 0x000000041f047c23 */ /* 0x002ff0000801082b */
[----:B------:R1:W-:Y:S02]  /*a420*/  MUFU.EX2 R228, R4 ;  /* 0x0000000400e47308 */ /* 0x0003e40000000800 */
[--C-:B-1----:R-:W-:Y:S01]  /*a430*/  FFMA.FTZ R4, R30, UR4, -R64.reuse ;  /* 0x000000041e047c23 */ /* 0x102fe20008010840 */
[--C-:B------:R-:W-:Y:S07]  /*a440*/  FFMA.FTZ R30, R89, UR4, -R65.reuse ;  /* 0x00000004591e7c23 */ /* 0x100fee0008010841 */
        /* <DEDUP_REMOVED lines=11> */
[----:B-1----:R-:W-:Y:S01]  /*a500*/  FFMA.FTZ R4, R28, UR4, -R66 ;  /* 0x000000041c047c23 */ /* 0x002fe20008010842 */
[----:B------:R-:W-:Y:S07]  /*a510*/  FFMA.FTZ R28, R99, UR4, -R64 ;  /* 0x00000004631c7c23 */ /* 0x000fee0008010840 */
[----:B------:R1:W-:Y:S10]  /*a520*/  MUFU.EX2 R176, R4 ;  /* 0x0000000400b07308 */ /* 0x0003f40000000800 */
[----:B------:R2:W-:Y:S01]  /*a530*/  MUFU.EX2 R152, R28 ;  /* 0x0000001c00987308 */ /* 0x0005e20000000800 */
[--C-:B-1----:R-:W-:Y:S09]  /*a540*/  FFMA.FTZ R4, R26, UR4, -R66.reuse ;  /* 0x000000041a047c23 */ /* 0x102ff20008010842 */
[----:B------:R1:W-:Y:S01]  /*a550*/  MUFU.EX2 R213, R4 ;  /* 0x0000000400d57308 */ /* 0x0003e20000000800 */
[--C-:B--2---:R-:W-:Y:S09]  /*a560*/  FFMA.FTZ R28, R88, UR4, -R65.reuse ;  /* 0x00000004581c7c23 */ /* 0x104ff20008010841 */
[----:B------:R2:W-:Y:S01]  /*a570*/  MUFU.EX2 R138, R28 ;  /* 0x0000001c008a7308 */ /* 0x0005e20000000800 */
[----:B-1----:R-:W-:Y:S01]  /*a580*/  FFMA.FTZ R4, R45, UR4, -R65 ;  /* 0x000000042d047c23 */ /* 0x002fe20008010841 */
[----:B------:R-:W-:Y:S08]  /*a590*/  F2FP.F16.F32.PACK_AB R45, R172, R132 ;  /* 0x00000084ac2d723e */ /* 0x000ff000000000ff */
[----:B------:R1:W-:Y:S01]  /*a5a0*/  MUFU.EX2 R222, R4 ;  /* 0x0000000400de7308 */ /* 0x0003e20000000800 */
[----:B--2---:R-:W-:Y:S01]  /*a5b0*/  FMUL.FTZ R28, R2, R164 ;  /* 0x000000a4021c7220 */ /* 0x004fe20000410000 */
[--C-:B-1----:R-:W-:Y:S01]  /*a5c0*/  FFMA.FTZ R4, R46, UR4, -R66.reuse ;  /* 0x000000042e047c23 */ /* 0x102fe20008010842 */
[----:B------:R-:W-:Y:S07]  /*a5d0*/  F2FP.F16.F32.PACK_AB R46, R211, R205 ;  /* 0x000000cdd32e723e */ /* 0x000fee00000000ff */
[----:B------:R1:W-:Y:S02]  /*a5e0*/  MUFU.EX2 R217, R4 ;  /* 0x0000000400d97308 */ /* 0x0003e40000000800 */
[----:B-1----:R-:W-:Y:S01]  /*a5f0*/  FFMA.FTZ R4, R47, UR4, -R66 ;  /* 0x000000042f047c23 */ /* 0x002fe20008010842 */
[----:B------:R-:W-:Y:S07]  /*a600*/  F2FP.F16.F32.PACK_AB R47, R209, R198 ;  /* 0x000000c6d12f723e */ /* 0x000fee00000000ff */
[----:B------:R1:W-:Y:S02]  /*a610*/  MUFU.EX2 R224, R4 ;  /* 0x0000000400e07308 */ /* 0x0003e40000000800 */
[----:B-1----:R-:W-:Y:S08]  /*a620*/  FFMA.FTZ R4, R53, UR4, -R43 ;  /* 0x0000000435047c23 */ /* 0x002ff0000801082b */
[----:B------:R1:W-:Y:S02]  /*a630*/  MUFU.EX2 R232, R4 ;  /* 0x0000000400e87308 */ /* 0x0003e40000000800 */
[--C-:B-1----:R-:W-:Y:S02]  /*a640*/  FFMA.FTZ R4, R55, UR4, -R64.reuse ;  /* 0x0000000437047c23 */ /* 0x102fe40008010840 */
[----:B------:R-:W-:Y:S06]  /*a650*/  LDSM.16.MT88.4 R52, [R185+0x4000] ;  /* 0x00400000b934783b */ /* 0x000fec0000004200 */
[----:B------:R1:W-:Y:S02]  /*a660*/  MUFU.EX2 R230, R4 ;  /* 0x0000000400e67308 */ /* 0x0003e40000000800 */
[--C-:B-1----:R-:W-:Y:S02]  /*a670*/  FFMA.FTZ R4, R24, UR4, -R64.reuse ;  /* 0x0000000418047c23 */ /* 0x102fe40008010840 */
[----:B------:R-:W1:Y:S06]  /*a680*/  LDSM.16.MT88.4 R24, [R184+0x4000] ;  /* 0x00400000b818783b */ /* 0x000e6c0000004200 */
[----:B------:R2:W-:Y:S02]  /*a690*/  MUFU.EX2 R245, R4 ;  /* 0x0000000400f57308 */ /* 0x0005e40000000800 */
[----:B--2---:R-:W-:Y:S01]  /*a6a0*/  FFMA.FTZ R4, R67, UR4, -R64 ;  /* 0x0000000443047c23 */ /* 0x004fe20008010840 */
[--C-:B------:R-:W-:Y:S07]  /*a6b0*/  FFMA.FTZ R67, R110, UR4, -R66.reuse ;  /* 0x000000046e437c23 */ /* 0x100fee0008010842 */
[----:B------:R2:W-:Y:S02]  /*a6c0*/  MUFU.EX2 R34, R4 ;  /* 0x0000000400227308 */ /* 0x0005e40000000800 */
[--C-:B--2---:R-:W-:Y:S08]  /*a6d0*/  FFMA.FTZ R4, R56, UR4, -R65.reuse ;  /* 0x0000000438047c23 */ /* 0x104ff00008010841 */
[----:B------:R2:W-:Y:S02]  /*a6e0*/  MUFU.EX2 R200, R4 ;  /* 0x0000000400c87308 */ /* 0x0005e40000000800 */
[--C-:B--2---:R-:W-:Y:S08]  /*a6f0*/  FFMA.FTZ R4, R57, UR4, -R65.reuse ;  /* 0x0000000439047c23 */ /* 0x104ff00008010841 */
[----:B------:R2:W-:Y:S02]  /*a700*/  MUFU.EX2 R226, R4 ;  /* 0x0000000400e27308 */ /* 0x0005e40000000800 */
[--C-:B--2---:R-:W-:Y:S08]  /*a710*/  FFMA.FTZ R4, R58, UR4, -R66.reuse ;  /* 0x000000043a047c23 */ /* 0x104ff00008010842 */
[----:B------:R2:W-:Y:S02]  /*a720*/  MUFU.EX2 R208, R4 ;  /* 0x0000000400d07308 */ /* 0x0005e40000000800 */
[--C-:B--2---:R-:W-:Y:S02]  /*a730*/  FFMA.FTZ R4, R59, UR4, -R66.reuse ;  /* 0x000000043b047c23 */ /* 0x104fe40008010842 */
[----:B------:R-:W2:Y:S06]  /*a740*/  LDSM.16.MT88.4 R56, [R184+0x4400] ;  /* 0x00440000b838783b */ /* 0x000eac0000004200 */
        /* <DEDUP_REMOVED lines=11> */
[----:B------:R-:W-:Y:S01]  /*a800*/  MUFU.EX2 R69, R69 ;  /* 0x0000004500457308 */ /* 0x000fe20000000800 */
[--C-:B----4-:R-:W-:Y:S01]  /*a810*/  FFMA.FTZ R4, R71, UR4, -R64.reuse ;  /* 0x0000000447047c23 */ /* 0x110fe20008010840 */
[----:B-----5:R-:W-:Y:S01]  /*a820*/  MOV R155, R31 ;  /* 0x0000001f009b7202 */ /* 0x020fe20000000f00 */
[----:B------:R-:W-:Y:S01]  /*a830*/  FMUL.FTZ R31, R0, R167 ;  /* 0x000000a7001f7220 */ /* 0x000fe20000410000 */
[--C-:B------:R-:W-:Y:S06]  /*a840*/  FFMA.FTZ R71, R119, UR4, -R64.reuse ;  /* 0x0000000477477c23 */ /* 0x100fec0008010840 */
[----:B------:R4:W-:Y:S10]  /*a850*/  MUFU.EX2 R250, R4 ;  /* 0x0000000400fa7308 */ /* 0x0009f40000000800 */
[----:B------:R-:W-:Y:S01]  /*a860*/  MUFU.EX2 R71, R71 ;  /* 0x0000004700477308 */ /* 0x000fe20000000800 */
[--C-:B----4-:R-:W-:Y:S02]  /*a870*/  FFMA.FTZ R4, R82, UR4, -R64.reuse ;  /* 0x0000000452047c23 */ /* 0x110fe40008010840 */
[----:B------:R-:W4:Y:S07]  /*a880*/  LDL.LU R82, [R1] ;  /* 0x0000000001527983 */ /* 0x000f2e0000300800 */
[----:B------:R5:W-:Y:S01]  /*a890*/  MUFU.EX2 R252, R4 ;  /* 0x0000000400fc7308 */ /* 0x000be20000000800 */
[----:B------:R-:W2:Y:S04]  /*a8a0*/  LDL.LU R147, [R1+0x4] ;  /* 0x0000040001937983 */ /* 0x000ea80000300800 */
[----:B------:R-:W3:Y:S04]  /*a8b0*/  LDL.LU R146, [R1+0x8] ;  /* 0x0000080001927983 */ /* 0x000ee80000300800 */
[----:B------:R-:W4:Y:S01]  /*a8c0*/  LDL.LU R145, [R1+0xc] ;  /* 0x00000c0001917983 */ /* 0x000f220000300800 */
[--C-:B-----5:R-:W-:Y:S04]  /*a8d0*/  FFMA.FTZ R4, R83, UR4, -R64.reuse ;  /* 0x0000000453047c23 */ /* 0x120fe80008010840 */
[----:B------:R5:W1:Y:S02]  /*a8e0*/  MUFU.EX2 R11, R4 ;  /* 0x00000004000b7308 */ /* 0x000a640000000800 */
[----:B-----5:R-:W-:Y:S01]  /*a8f0*/  FFMA.FTZ R4, R72, UR4, -R65 ;  /* 0x0000000448047c23 */ /* 0x020fe20008010841 */
[----:B-1----:R-:W-:Y:S01]  /*a900*/  MOV R142, R11 ;  /* 0x0000000b008e7202 */ /* 0x002fe20000000f00 */
[----:B------:R-:W-:Y:S01]  /*a910*/  FMUL.FTZ R11, R0, R139 ;  /* 0x0000008b000b7220 */ /* 0x000fe20000410000 */
[----:B------:R-:W-:Y:S05]  /*a920*/  FFMA.FTZ R72, R117, UR4, -R43 ;  /* 0x0000000475487c23 */ /* 0x000fea000801082b */
[----:B------:R1:W-:Y:S10]  /*a930*/  MUFU.EX2 R235, R4 ;  /* 0x0000000400eb7308 */ /* 0x0003f40000000800 */
[----:B------:R5:W-:Y:S10]  /*a940*/  MUFU.EX2 R139, R12 ;  /* 0x0000000c008b7308 */ /* 0x000bf40000000800 */
[----:B------:R-:W5:Y:S01]  /*a950*/  MUFU.EX2 R72, R72 ;  /* 0x0000004800487308 */ /* 0x000f620000000800 */
[----:B-1----:R-:W-:Y:S01]  /*a960*/  FFMA.FTZ R4, R73, UR4, -R65 ;  /* 0x0000000449047c23 */ /* 0x002fe20008010841 */
[----:B------:R-:W-:Y:S08]  /*a970*/  FFMA.FTZ R73, R130, UR4, -R64 ;  /* 0x0000000482497c23 */ /* 0x000ff00008010840 */
[----:B------:R1:W-:Y:S01]  /*a980*/  MUFU.EX2 R240, R4 ;  /* 0x0000000400f07308 */ /* 0x0003e20000000800 */
[--C-:B-----5:R-:W-:Y:S09]  /*a990*/  FFMA.FTZ R12, R96, UR4, -R43.reuse ;  /* 0x00000004600c7c23 */ /* 0x120ff2000801082b */
[----:B------:R5:W5:Y:S01]  /*a9a0*/  MUFU.EX2 R29, R12 ;  /* 0x0000000c001d7308 */ /* 0x000b620000000800 */
[----:B------:R-:W-:Y:S09]  /*a9b0*/  F2FP.F16.F32.PACK_AB R160, R72, R69 ;  /* 0x0000004548a0723e */ /* 0x000ff200000000ff */
[----:B------:R-:W-:Y:S01]  /*a9c0*/  MUFU.EX2 R73, R73 ;  /* 0x0000004900497308 */ /* 0x000fe20000000800 */
[--C-:B-1----:R-:W-:Y:S01]  /*a9d0*/  FFMA.FTZ R4, R74, UR4, -R66.reuse ;  /* 0x000000044a047c23 */ /* 0x102fe20008010842 */
[----:B------:R-:W-:Y:S08]  /*a9e0*/  FFMA.FTZ R74, R128, UR4, -R43 ;  /* 0x00000004804a7c23 */ /* 0x000ff0000801082b */
[----:B------:R1:W-:Y:S01]  /*a9f0*/  MUFU.EX2 R236, R4 ;  /* 0x0000000400ec7308 */ /* 0x0003e20000000800 */
[C---:B-----5:R-:W-:Y:S01]  /*aa00*/  FMUL.FTZ R12, R2.reuse, R148 ;  /* 0x00000094020c7220 */ /* 0x060fe20000410000 */
[----:B------:R-:W-:Y:S01]  /*aa10*/  MOV R150, R29 ;  /* 0x0000001d00967202 */ /* 0x000fe20000000f00 */
[----:B------:R-:W-:Y:S07]  /*aa20*/  FMUL.FTZ R29, R2, R165 ;  /* 0x000000a5021d7220 */ /* 0x000fee0000410000 */
[----:B------:R-:W-:Y:S01]  /*aa30*/  MUFU.EX2 R74, R74 ;  /* 0x0000004a004a7308 */ /* 0x000fe20000000800 */
[--C-:B-1----:R-:W-:Y:S01]  /*aa40*/  FFMA.FTZ R4, R75, UR4, -R66.reuse ;  /* 0x000000044b047c23 */ /* 0x102fe20008010842 */
[--C-:B------:R-:W-:Y:S08]  /*aa50*/  FFMA.FTZ R75, R120, UR4, -R65.reuse ;  /* 0x00000004784b7c23 */ /* 0x100ff00008010841 */
[----:B------:R1:W-:Y:S10]  /*aa60*/  MUFU.EX2 R241, R4 ;  /* 0x0000000400f17308 */ /* 0x0003f40000000800 */
[----:B------:R-:W-:Y:S01]  /*aa70*/  MUFU.EX2 R75, R75 ;  /* 0x0000004b004b7308 */ /* 0x000fe20000000800 */
[--C-:B-1----:R-:W-:Y:S01]  /*aa80*/  FFMA.FTZ R4, R76, UR4, -R65.reuse ;  /* 0x000000044c047c23 */ /* 0x102fe20008010841 */
[--C-:B------:R-:W-:Y:S08]  /*aa90*/  FFMA.FTZ R76, R121, UR4, -R65.reuse ;  /* 0x00000004794c7c23 */ /* 0x100ff00008010841 */
[----:B------:R1:W-:Y:S10]  /*aaa0*/  MUFU.EX2 R242, R4 ;  /* 0x0000000400f27308 */ /* 0x0003f40000000800 */
[----:B------:R-:W5:Y:S01]  /*aab0*/  MUFU.EX2 R76, R76 ;  /* 0x0000004c004c7308 */ /* 0x000f620000000800 */
[--C-:B-1----:R-:W-:Y:S01]  /*aac0*/  FFMA.FTZ R4, R77, UR4, -R65.reuse ;  /* 0x000000044d047c23 */ /* 0x102fe20008010841 */
[--C-:B------:R-:W-:Y:S08]  /*aad0*/  FFMA.FTZ R77, R122, UR4, -R66.reuse ;  /* 0x000000047a4d7c23 */ /* 0x100ff00008010842 */
[----:B------:R1:W-:Y:S01]  /*aae0*/  MUFU.EX2 R251, R4 ;  /* 0x0000000400fb7308 */ /* 0x0003e20000000800 */
[----:B-----5:R-:W-:Y:S09]  /*aaf0*/  F2FP.F16.F32.PACK_AB R164, R76, R75 ;  /* 0x0000004b4ca4723e */ /* 0x020ff200000000ff */
[----:B------:R-:W5:Y:S01]  /*ab00*/  MUFU.EX2 R77, R77 ;  /* 0x0000004d004d7308 */ /* 0x000f620000000800 */
[--C-:B-1----:R-:W-:Y:S01]  /*ab10*/  FFMA.FTZ R4, R79, UR4, -R66.reuse ;  /* 0x000000044f047c23 */ /* 0x102fe20008010842 */
[----:B------:R-:W-:Y:S08]  /*ab20*/  FFMA.FTZ R79, R124, UR4, -R65 ;  /* 0x000000047c4f7c23 */ /* 0x000ff00008010841 */
[----:B------:R1:W-:Y:S01]  /*ab30*/  MUFU.EX2 R249, R4 ;  /* 0x0000000400f97308 */ /* 0x0003e20000000800 */
[----:B-----5:R-:W-:Y:S09]  /*ab40*/  F2FP.F16.F32.PACK_AB R165, R78, R77 ;  /* 0x0000004d4ea5723e */ /* 0x020ff200000000ff */
[----:B------:R-:W-:Y:S01]  /*ab50*/  MUFU.EX2 R79, R79 ;  /* 0x0000004f004f7308 */ /* 0x000fe20000000800 */
[--C-:B-1----:R-:W-:Y:S09]  /*ab60*/  FFMA.FTZ R4, R84, UR4, -R43.reuse ;  /* 0x0000000454047c23 */ /* 0x102ff2000801082b */
[----:B------:R1:W-:Y:S02]  /*ab70*/  MUFU.EX2 R81, R4 ;  /* 0x0000000400517308 */ /* 0x0003e40000000800 */
[----:B-1----:R-:W-:Y:S08]  /*ab80*/  FFMA.FTZ R4, R85, UR4, -R43 ;  /* 0x0000000455047c23 */ /* 0x002ff0000801082b */
[----:B------:R1:W5:Y:S02]  /*ab90*/  MUFU.EX2 R33, R4 ;  /* 0x0000000400217308 */ /* 0x0003640000000800 */
[C---:B-1----:R-:W-:Y:S01]  /*aba0*/  FMUL.FTZ R4, R37.reuse, R140 ;  /* 0x0000008c25047220 */ /* 0x042fe20000410000 */
[----:B-----5:R-:W-:Y:S07]  /*abb0*/  MOV R141, R33 ;  /* 0x00000021008d7202 */ /* 0x020fee0000000f00 */
[----:B------:R1:W-:Y:S01]  /*abc0*/  MUFU.EX2 R140, R9 ;  /* 0x00000009008c7308 */ /* 0x0003e20000000800 */
[----:B------:R-:W-:Y:S01]  /*abd0*/  FMUL.FTZ R33, R37, R161 ;  /* 0x000000a125217220 */ /* 0x000fe20000410000 */
[----:B------:R-:W-:Y:S02]  /*abe0*/  F2FP.F16.F32.PACK_AB R161, R71, R70 ;  /* 0x0000004647a1723e */ /* 0x000fe400000000ff */
[----:B------:R-:W-:Y:S01]  /*abf0*/  MOV R151, R141 ;  /* 0x0000008d00977202 */ /* 0x000fe20000000f00 */
[-C--:B------:R-:W-:Y:S05]  /*ac00*/  HMMA.16816.F32 R4, R44, R24.reuse, R4 ;  /* 0x000000182c04723c */ /* 0x080fea0000001804 */
[----:B------:R-:W-:Y:S02]  /*ac10*/  MOV R141, R81 ;  /* 0x00000051008d7202 */ /* 0x000fe40000000f00 */
[----:B------:R-:W-:Y:S01]  /*ac20*/  MUFU.EX2 R81, R67 ;  /* 0x0000004300517308 */ /* 0x000fe20000000800 */
[C---:B-1----:R-:W-:Y:S09]  /*ac30*/  FMUL.FTZ R9, R2.reuse, R137 ;  /* 0x0000008902097220 */ /* 0x042ff20000410000 */
[----:B------:R1:W-:Y:S01]  /*ac40*/  MUFU.EX2 R137, R30 ;  /* 0x0000001e00897308 */ /* 0x0003e20000000800 */
        /* <DEDUP_REMOVED lines=8> */
[----:B-1----:R-:W-:Y:S01]  /*acd0*/  FMUL.FTZ R30, R0, R166 ;  /* 0x000000a6001e7220 */ /* 0x002fe20000410000 */
[----:B------:R-:W-:Y:S03]  /*ace0*/  MOV R156, R34 ;  /* 0x00000022009c7202 */ /* 0x000fe60000000f00 */
[----:B------:R-:W-:Y:S02]  /*acf0*/  FMUL.FTZ R34, R36, R162 ;  /* 0x000000a224227220 */ /* 0x000fe40000410000 */
[C---:B------:R-:W-:Y:S06]  /*ad00*/  HMMA.16816.F32 R24, R48.reuse, R52, R24 ;  /* 0x000000343018723c */ /* 0x040fec0000001818 */
[-C--:B------:R-:W-:Y:S05]  /*ad10*/  HMMA.16816.F32 R28, R48, R54.reuse, R28 ;  /* 0x00000036301c723c */ /* 0x080fea000000181c */
[----:B------:R-:W-:Y:S01]  /*ad20*/  FFMA.FTZ R52, R90, UR4, -R66 ;  /* 0x000000045a347c23 */ /* 0x000fe20008010842 */
[----:B------:R-:W-:Y:S03]  /*ad30*/  HMMA.16816.F32 R32, R44, R54, R32 ;  /* 0x000000362c20723c */ /* 0x000fe60000001820 */
[----:B------:R1:W-:Y:S02]  /*ad40*/  MUFU.EX2 R136, R52 ;  /* 0x0000003400887308 */ /* 0x0003e40000000800 */
[----:B------:R-:W-:Y:S01]  /*ad50*/  F2FP.F16.F32.PACK_AB R48, R204, R182 ;  /* 0x000000b6cc30723e */ /* 0x000fe200000000ff */
[----:B--2---:R-:W-:Y:S01]  /*ad60*/  FFMA.FTZ R36, R36, R147, R132 ;  /* 0x0000009324247223 */ /* 0x004fe20000010084 */
[----:B------:R-:W-:Y:S01]  /*ad70*/  F2FP.F16.F32.PACK_AB R49, R202, R181 ;  /* 0x000000b5ca31723e */ /* 0x000fe200000000ff */
[----:B---3--:R-:W-:Y:S03]  /*ad80*/  FFMA.FTZ R2, R2, R146, R127 ;  /* 0x0000009202027223 */ /* 0x008fe6000001007f */
[----:B------:R-:W-:Y:S01]  /*ad90*/  F2FP.F16.F32.PACK_AB R50, R210, R206 ;  /* 0x000000ced232723e */ /* 0x000fe200000000ff */
[----:B----4-:R-:W-:Y:S01]  /*ada0*/  FFMA.FTZ R0, R0, R145, R126 ;  /* 0x0000009100007223 */ /* 0x010fe2000001007e */
[----:B------:R-:W-:Y:S01]  /*adb0*/  F2FP.F16.F32.PACK_AB R51, R207, R203 ;  /* 0x000000cbcf33723e */ /* 0x000fe200000000ff */
[----:B------:R-:W-:Y:S01]  /*adc0*/  FFMA.FTZ R37, R37, R82, R134 ;  /* 0x0000005225257223 */ /* 0x000fe20000010086 */
        /* <DEDUP_REMOVED lines=81> */
[----:B------:R-:W-:Y:S03]  /*b2e0*/  FADD.FTZ R36, R207, R36 ;  /* 0x00000024cf247221 */ /* 0x000fe60000010000 */
        /* <DEDUP_REMOVED lines=19> */
[----:B------:R-:W-:Y:S03]  /*b420*/  FADD.FTZ R37, R229, R37 ;  /* 0x00000025e5257221 */ /* 0x000fe60000010000 */
[----:B------:R-:W4:Y:S01]  /*b430*/  MUFU.EX2 R67, R43 ;  /* 0x0000002b00437308 */ /* 0x000f220000000800 */
[----:B------:R-:W-:Y:S01]  /*b440*/  FADD.FTZ R36, R230, R36 ;  /* 0x00000024e6247221 */ /* 0x000fe20000010000 */
[----:B------:R-:W-:Y:S01]  /*b450*/  FADD.FTZ R37, R234, R37 ;  /* 0x00000025ea257221 */ /* 0x000fe20000010000 */
[-C--:B-1----:R-:W-:Y:S03]  /*b460*/  HMMA.16816.F32 R20, R44, R56.reuse, R20 ;  /* 0x000000382c14723c */ /* 0x082fe60000001814 */
[----:B---3--:R-:W-:Y:S01]  /*b470*/  FFMA.FTZ R52, R114, UR4, -R64 ;  /* 0x0000000472347c23 */ /* 0x008fe20008010840 */
        /* <DEDUP_REMOVED lines=8> */
[----:B------:R-:W-:Y:S01]  /*b500*/  FFMA.FTZ R48, R105, UR4, -R65 ;  /* 0x0000000469307c23 */ /* 0x000fe20008010841 */
        /* <DEDUP_REMOVED lines=10> */
[----:B------:R-:W-:Y:S03]  /*b5b0*/  F2FP.F16.F32.PACK_AB R49, R237, R208 ;  /* 0x000000d0ed31723e */ /* 0x000fe600000000ff */
[----:B------:R5:W-:Y:S01]  /*b5c0*/  MUFU.EX2 R86, R48 ;  /* 0x0000003000567308 */ /* 0x000be20000000800 */
[----:B------:R-:W-:Y:S01]  /*b5d0*/  F2FP.F16.F32.PACK_AB R50, R244, R238 ;  /* 0x000000eef432723e */ /* 0x000fe200000000ff */
[----:B------:R-:W-:Y:S01]  /*b5e0*/  FFMA.FTZ R64, R131, UR4, -R64 ;  /* 0x0000000483407c23 */ /* 0x000fe20008010840 */
[----:B------:R-:W-:Y:S01]  /*b5f0*/  F2FP.F16.F32.PACK_AB R51, R247, R233 ;  /* 0x000000e9f733723e */ /* 0x000fe200000000ff */
[-C--:B--2---:R-:W-:Y:S01]  /*b600*/  HMMA.16816.F32 R4, R44, R60.reuse, R4 ;  /* 0x0000003c2c04723c */ /* 0x084fe20000001804 */
[----:B---3--:R-:W-:Y:S02]  /*b610*/  LDSM.16.MT88.4 R56, [R184+0x5000] ;  /* 0x00500000b838783b */ /* 0x008fe40000004200 */
[----:B----4-:R-:W-:Y:S03]  /*b620*/  F2FP.F16.F32.PACK_AB R162, R67, R74 ;  /* 0x0000004a43a2723e */ /* 0x010fe600000000ff */
[----:B------:R-:W2:Y:S01]  /*b630*/  MUFU.EX2 R64, R64 ;  /* 0x0000004000407308 */ /* 0x000ea20000000800 */
[----:B-1----:R-:W-:Y:S01]  /*b640*/  FFMA.FTZ R52, R104, UR4, -R65 ;  /* 0x0000000468347c23 */ /* 0x002fe20008010841 */
[----:B------:R-:W-:Y:S08]  /*b650*/  FADD.FTZ R2, R156, R37 ;  /* 0x000000259c027221 */ /* 0x000ff00000010000 */
[----:B------:R1:W-:Y:S01]  /*b660*/  MUFU.EX2 R87, R52 ;  /* 0x0000003400577308 */ /* 0x0003e20000000800 */
[----:B-----5:R-:W-:Y:S07]  /*b670*/  F2FP.F16.F32.PACK_AB R48, R226, R200 ;  /* 0x000000c8e230723e */ /* 0x020fee00000000ff */
[C---:B------:R-:W-:Y:S04]  /*b680*/  HMMA.16816.F32 R8, R48.reuse, R60, R8 ;  /* 0x0000003c3008723c */ /* 0x040fe80000001808 */
[----:B--2---:R-:W-:Y:S02]  /*b690*/  F2FP.F16.F32.PACK_AB R163, R64, R73 ;  /* 0x0000004940a3723e */ /* 0x004fe400000000ff */
[-C--:B------:R-:W-:Y:S01]  /*b6a0*/  HMMA.16816.F32 R12, R48, R62.reuse, R12 ;  /* 0x0000003e300c723c */ /* 0x080fe2000000180c */
[----:B-1----:R-:W1:Y:S04]  /*b6b0*/  LDSM.16.MT88.4 R52, [R185+0x4c00] ;  /* 0x004c0000b934783b */ /* 0x002e680000004200 */
[--C-:B------:R-:W-:Y:S01]  /*b6c0*/  FFMA.FTZ R60, R107, UR4, -R66.reuse ;  /* 0x000000046b3c7c23 */ /* 0x100fe20008010842 */
[C---:B------:R-:W-:Y:S03]  /*b6d0*/  HMMA.16816.F32 R16, R44.reuse, R62, R16 ;  /* 0x0000003e2c10723c */ /* 0x040fe60000001810 */
[----:B------:R2:W-:Y:S02]  /*b6e0*/  MUFU.EX2 R84, R60 ;  /* 0x0000003c00547308 */ /* 0x0005e40000000800 */
[----:B------:R-:W-:Y:S01]  /*b6f0*/  FFMA.FTZ R61, R108, UR4, -R65 ;  /* 0x000000046c3d7c23 */ /* 0x000fe20008010841 */
[----:B------:R-:W-:Y:S01]  /*b700*/  FFMA.FTZ R66, R42, UR4, -R66 ;  /* 0x000000042a427c23 */ /* 0x000fe20008010842 */
[----:B------:R-:W-:Y:S01]  /*b710*/  FADD.FTZ R42, R233, R0 ;  /* 0x00000000e92a7221 */ /* 0x000fe20000010000 */
[----:B------:R-:W-:Y:S05]  /*b720*/  FADD.FTZ R0, R244, R41 ;  /* 0x00000029f4007221 */ /* 0x000fea0000010000 */
[----:B------:R-:W-:Y:S01]  /*b730*/  MUFU.EX2 R83, R61 ;  /* 0x0000003d00537308 */ /* 0x000fe20000000800 */
[----:B------:R-:W-:Y:S01]  /*b740*/  FADD.FTZ R41, R243, R2 ;  /* 0x00000002f3297221 */ /* 0x000fe20000010000 */
[----:B------:R-:W-:Y:S01]  /*b750*/  FADD.FTZ R37, R247, R42 ;  /* 0x0000002af7257221 */ /* 0x000fe20000010000 */
[----:B------:R-:W-:Y:S01]  /*b760*/  FADD.FTZ R42, R246, R36 ;  /* 0x00000024f62a7221 */ /* 0x000fe20000010000 */
[----:B------:R-:W-:Y:S02]  /*b770*/  FADD.FTZ R36, R235, R0 ;  /* 0x00000000eb247221 */ /* 0x000fe40000010000 */
[----:B------:R-:W-:Y:S01]  /*b780*/  FADD.FTZ R0, R236, R37 ;  /* 0x00000025ec007221 */ /* 0x000fe20000010000 */
[----:B------:R-:W-:Y:S03]  /*b790*/  FADD.FTZ R37, R250, R41 ;  /* 0x00000029fa257221 */ /* 0x000fe60000010000 */
[----:B------:R-:W-:Y:S01]  /*b7a0*/  MUFU.EX2 R66, R66 ;  /* 0x0000004200427308 */ /* 0x000fe20000000800 */
[--C-:B--2---:R-:W-:Y:S01]  /*b7b0*/  FFMA.FTZ R60, R109, UR4, -R65.reuse ;  /* 0x000000046d3c7c23 */ /* 0x104fe20008010841 */
        /* <DEDUP_REMOVED lines=13> */
[----:B------:R-:W3:Y:S01]  /*b890*/  MUFU.EX2 R65, R65 ;  /* 0x0000004100417308 */ /* 0x000ee20000000800 */
[----:B------:R-:W-:Y:S01]  /*b8a0*/  FADD.FTZ R41, R141, R2 ;  /* 0x000000028d297221 */ /* 0x000fe20000010000 */
[-C--:B-1----:R-:W-:Y:S03]  /*b8b0*/  HMMA.16816.F32 R20, R44, R52.reuse, R20 ;  /* 0x000000342c14723c */ /* 0x082fe60000001814 */
[----:B------:R-:W-:Y:S01]  /*b8c0*/  FADD.FTZ R42, R249, R0 ;  /* 0x00000000f92a7221 */ /* 0x000fe20000010000 */
[----:B------:R-:W-:Y:S02]  /*b8d0*/  FADD.FTZ R0, R138, R43 ;  /* 0x0000002b8a007221 */ /* 0x000fe40000010000 */
[C---:B------:R-:W-:Y:S01]  /*b8e0*/  HMMA.16816.F32 R24, R48.reuse, R52, R24 ;  /* 0x000000343018723c */ /* 0x040fe20000001818 */
[----:B--2---:R-:W1:Y:S04]  /*b8f0*/  LDSM.16.MT88.4 R60, [R185+0x5000] ;  /* 0x00500000b93c783b */ /* 0x004e680000004200 */
[----:B------:R-:W-:Y:S01]  /*b900*/  FADD.FTZ R2, R136, R42 ;  /* 0x0000002a88027221 */ /* 0x000fe20000010000 */
[-C--:B------:R-:W-:Y:S05]  /*b910*/  HMMA.16816.F32 R28, R48, R54.reuse, R28 ;  /* 0x00000036301c723c */ /* 0x080fea000000181c */
[----:B---3--:R-:W-:Y:S01]  /*b920*/  F2FP.F16.F32.PACK_AB R166, R65, R79 ;  /* 0x0000004f41a6723e */ /* 0x008fe200000000ff */
        /* <DEDUP_REMOVED lines=10> */
[----:B------:R-:W-:Y:S07]  /*b9d0*/  F2FP.F16.F32.PACK_AB R47, R249, R239 ;  /* 0x000000eff92f723e */ /* 0x000fee00000000ff */
[C---:B------:R-:W-:Y:S06]  /*b9e0*/  HMMA.16816.F32 R8, R44.reuse, R56, R8 ;  /* 0x000000382c08723c */ /* 0x040fec0000001808 */
[-C--:B------:R-:W-:Y:S06]  /*b9f0*/  HMMA.16816.F32 R12, R44, R58.reuse, R12 ;  /* 0x0000003a2c0c723c */ /* 0x080fec000000180c */
[C---:B------:R-:W-:Y:S01]  /*ba00*/  HMMA.16816.F32 R16, R48.reuse, R58, R16 ;  /* 0x0000003a3010723c */ /* 0x040fe20000001810 */
[----:B------:R-:W3:Y:S05]  /*ba10*/  LDSM.16.MT88.4 R56, [R185+0x5400] ;  /* 0x00540000b938783b */ /* 0x000eea0000004200 */
        /* <DEDUP_REMOVED lines=12> */
[-C--:B--2---:R-:W-:Y:S05]  /*bae0*/  HMMA.16816.F32 R4, R44, R52.reuse, R4 ;  /* 0x000000342c04723c */ /* 0x084fea0000001804 */
[----:B------:R-:W-:Y:S07]  /*baf0*/  F2FP.F16.F32.PACK_AB R51, R96, R97 ;  /* 0x000000616033723e */ /* 0x000fee00000000ff */
[C---:B------:R-:W-:Y:S06]  /*bb00*/  HMMA.16816.F32 R8, R48.reuse, R52, R8 ;  /* 0x000000343008723c */ /* 0x040fec0000001808 */
[-C--:B------:R-:W-:Y:S06]  /*bb10*/  HMMA.16816.F32 R12, R48, R54.reuse, R12 ;  /* 0x00000036300c723c */ /* 0x080fec000000180c */
[C---:B------:R-:W-:Y:S01]  /*bb20*/  HMMA.16816.F32 R16, R44.reuse, R54, R16 ;  /* 0x000000362c10723c */ /* 0x040fe20000001810 */
[----:B------:R-:W2:Y:S05]  /*bb30*/  LDSM.16.MT88.4 R52, [R185+0x5800] ;  /* 0x00580000b934783b */ /* 0x000eaa0000004200 */
[-C--:B---3--:R-:W-:Y:S06]  /*bb40*/  HMMA.16816.F32 R20, R44, R56.reuse, R20 ;  /* 0x000000382c14723c */ /* 0x088fec0000001814 */
[C---:B------:R-:W-:Y:S06]  /*bb50*/  HMMA.16816.F32 R24, R48.reuse, R56, R24 ;  /* 0x000000383018723c */ /* 0x040fec0000001818 */
[-C--:B------:R-:W-:Y:S06]  /*bb60*/  HMMA.16816.F32 R28, R48, R58.reuse, R28 ;  /* 0x0000003a301c723c */ /* 0x080fec000000181c */
[----:B------:R-:W-:Y:S01]  /*bb70*/  HMMA.16816.F32 R32, R44, R58, R32 ;  /* 0x0000003a2c20723c */ /* 0x000fe20000001820 */
[----:B------:R-:W3:Y:S04]  /*bb80*/  LDSM.16.MT88.4 R56, [R185+0x5c00] ;  /* 0x005c0000b938783b */ /* 0x000ee80000004200 */
        /* <DEDUP_REMOVED lines=13> */
[-C--:B--2---:R-:W-:Y:S05]  /*bc60*/  HMMA.16816.F32 R20, R48, R52.reuse, R20 ;  /* 0x000000343014723c */ /* 0x084fea0000001814 */
        /* <DEDUP_REMOVED lines=28> */
[-C--:B---3--:R-:W-:Y:S03]  /*be30*/  HMMA.16816.F32 R152, R160, R56.reuse, R20 ;  /* 0x00000038a098723c */ /* 0x088fe60000001814 */
        /* <DEDUP_REMOVED lines=34> */
.L_x_703:
[----:B-12---:R-:W2:Y:S04]  /*c060*/  LDL.LU R2, [R1] ;  /* 0x0000000001027983 */ /* 0x006ea80000300800 */
[----:B------:R-:W3:Y:S04]  /*c070*/  LDL.LU R0, [R1+0x4] ;  /* 0x0000040001007983 */ /* 0x000ee80000300800 */
        /* <DEDUP_REMOVED lines=18> */
[----:B--2---:R-:W1:Y:S04]  /*c1a0*/  SHFL.BFLY PT, R5, R2, 0x2, 0x1f ;  /* 0x0c401f0002057f89 */ /* 0x004e6800000e0000 */
[----:B---3--:R-:W2:Y:S04]  /*c1b0*/  SHFL.BFLY PT, R4, R0, 0x2, 0x1f ;  /* 0x0c401f0000047f89 */ /* 0x008ea800000e0000 */
[----:B----4-:R-:W3:Y:S04]  /*c1c0*/  SHFL.BFLY PT, R9, R15, 0x2, 0x1f ;  /* 0x0c401f000f097f89 */ /* 0x010ee800000e0000 */
[----:B-----5:R-:W4:Y:S01]  /*c1d0*/  SHFL.BFLY PT, R10, R14, 0x2, 0x1f ;  /* 0x0c401f000e0a7f89 */ /* 0x020f2200000e0000 */
[----:B------:R-:W-:Y:S01]  /*c1e0*/  ISETP.NE.AND P1, PT, R11, -0x1, PT ;  /* 0xffffffff0b00780c */ /* 0x000fe20003f25270 */
[----:B-1----:R-:W-:Y:S01]  /*c1f0*/  FADD.FTZ R5, R5, R2 ;  /* 0x0000000205057221 */ /* 0x002fe20000010000 */
[----:B------:R-:W-:Y:S01]  /*c200*/  LEA.HI R2, R3, R3, RZ, 0x1 ;  /* 0x0000000303027211 */ /* 0x000fe200078f08ff */
[----:B--2---:R-:W-:-:S03]  /*c210*/  FADD.FTZ R4, R4, R0 ;  /* 0x0000000004047221 */ /* 0x004fc60000010000 */
[----:B------:R-:W1:Y:S07]  /*c220*/  SHFL.BFLY PT, R29, R5, 0x1, 0x1f ;  /* 0x0c201f00051d7f89 */ /* 0x000e6e00000e0000 */
[----:B------:R-:W2:Y:S01]  /*c230*/  @P1 LDC.64 R12, c[0x0][0x298] ;  /* 0x0000a600ff0c1b82 */ /* 0x000ea20000000a00 */
[----:B------:R-:W-:Y:S01]  /*c240*/  SHF.R.S32.HI R0, RZ, 0x1, R2 ;  /* 0x00000001ff007819 */ /* 0x000fe20000011402 */
[----:B---3--:R-:W-:Y:S01]  /*c250*/  FADD.FTZ R6, R9, R15 ;  /* 0x0000000f09067221 */ /* 0x008fe20000010000 */
[----:B------:R-:W3:Y:S01]  /*c260*/  SHFL.BFLY PT, R28, R4, 0x1, 0x1f ;  /* 0x0c201f00041c7f89 */ /* 0x000ee200000e0000 */
[----:B------:R-:W-:-:S02]  /*c270*/  LOP3.LUT R2, R2, 0x3fffffe, RZ, 0xc0, !PT ;  /* 0x03fffffe02027812 */ /* 0x000fc400078ec0ff */
[C---:B------:R-:W-:Y:S01]  /*c280*/  IMAD.SHL.U32 R7, R0.reuse, 0x40, RZ ;  /* 0x0000004000077824 */ /* 0x040fe200078e00ff */
[----:B------:R2:W2:Y:S01]  /*c290*/  SHFL.BFLY PT, R26, R6, 0x1, 0x1f ;  /* 0x0c201f00061a7f89 */ /* 0x0004a200000e0000 */
[----:B------:R-:W-:Y:S01]  /*c2a0*/  LOP3.LUT R9, R0, 0x1, RZ, 0xc0, !PT ;  /* 0x0000000100097812 */ /* 0x000fe200078ec0ff */
[----:B------:R-:W-:Y:S02]  /*c2b0*/  IMAD.IADD R15, R3, 0x1, -R2 ;  /* 0x00000001030f7824 */ /* 0x000fe400078e0a02 */
[----:B------:R-:W-:Y:S01]  /*c2c0*/  LOP3.LUT R3, R7, 0xc0, RZ, 0xc0, !PT ;  /* 0x000000c007037812 */ /* 0x000fe200078ec0ff */
[----:B------:R-:W-:Y:S02]  /*c2d0*/  IMAD R2, R30, 0x100, R8 ;  /* 0x000001001e027824 */ /* 0x000fe400078e0208 */
[----:B----4-:R-:W-:Y:S02]  /*c2e0*/  FADD.FTZ R7, R10, R14 ;  /* 0x0000000e0a077221 */ /* 0x010fe40000010000 */
[----:B------:R-:W-:-:S03]  /*c2f0*/  IMAD R15, R15, 0x10, R2 ;  /* 0x000000100f0f7824 */ /* 0x000fc600078e0202 */
[----:B------:R4:W2:Y:S01]  /*c300*/  SHFL.BFLY PT, R27, R7, 0x1, 0x1f ;  /* 0x0c201f00071b7f89 */ /* 0x0008a200000e0000 */
[----:B-1----:R-:W-:Y:S01]  /*c310*/  FADD.FTZ R29, R5, R29 ;  /* 0x0000001d051d7221 */ /* 0x002fe20000010000 */
[----:B------:R-:W-:Y:S01]  /*c320*/  LEA.HI R5, R3, R3, RZ, 0x1d ;  /* 0x0000000303057211 */ /* 0x000fe200078fe8ff */
[----:B--2---:R-:W-:-:S04]  /*c330*/  @P1 IMAD.WIDE.U32 R2, R11, R12, RZ ;  /* 0x0000000c0b021225 */ /* 0x004fc800078e00ff */
[----:B---3--:R-:W-:Y:S01]  /*c340*/  FADD.FTZ R28, R4, R28 ;  /* 0x0000001c041c7221 */ /* 0x008fe20000010000 */
[----:B------:R-:W-:Y:S02]  /*c350*/  IMAD.U32 R15, R15, 0x2, R5 ;  /* 0x000000020f0f7824 */ /* 0x000fe400078e0005 */
[----:B------:R-:W-:Y:S02]  /*c360*/  @P1 IMAD R37, R11, R13, R3 ;  /* 0x0000000d0b251224 */ /* 0x000fe400078e0203 */
[----:B------:R-:W-:Y:S01]  /*c370*/  @P1 IMAD.MOV.U32 R36, RZ, RZ, R2 ;  /* 0x000000ffff241224 */ /* 0x000fe200078e0002 */
[----:B------:R-:W-:Y:S01]  /*c380*/  LEA R15, R15, UR4, 0x1 ;  /* 0x000000040f0f7c11 */ /* 0x000fe2000f8e08ff */
[----:B----4-:R-:W-:Y:S06]  /*c390*/  @P1 BRA `(.L_x_707) ;  /* 0x0000000000201947 */ /* 0x010fec0003800000 */
        /* <DEDUP_REMOVED lines=8> */
.L_x_707:
        /* <DEDUP_REMOVED lines=20> */
.L_x_708:
        /* <DEDUP_REMOVED lines=178> */
.L_x_710:
[----:B------:R-:W-:Y:S05]  /*d080*/  BSYNC B0 ;  /* 0x0000000000007941 */ /* 0x000fea0003800000 */
.L_x_709:
        /* <DEDUP_REMOVED lines=32> */
.L_x_712:
[----:B------:R-:W-:Y:S05]  /*d290*/  BSYNC B0 ;  /* 0x0000000000007941 */ /* 0x000fea0003800000 */
.L_x_711:
        /* <DEDUP_REMOVED lines=16> */
.L_x_714:
[----:B------:R-:W-:Y:S05]  /*d3a0*/  BSYNC B0 ;  /* 0x0000000000007941 */ /* 0x000fea0003800000 */
.L_x_713:
        /* <DEDUP_REMOVED lines=16> */
.L_x_716:
[----:B------:R-:W-:Y:S05]  /*d4b0*/  BSYNC B0 ;  /* 0x0000000000007941 */ /* 0x000fea0003800000 */
.L_x_715:
        /* <DEDUP_REMOVED lines=15> */
.L_x_673:
        /* <DEDUP_REMOVED lines=32> */
[----:B------:R-:W-:Y:S01]  /*d7b0*/  @P0 IMAD R9, R19, R9, R3 ;  /* 0x0000000913090224 */ /* 0x000fe200078e0203 */
[CC--:B------:R-:W-:Y:S01]  /*d7c0*/  ISETP.GE.AND P5, PT, R8.reuse, R12.reuse, PT ;  /* 0x0000000c0800720c */ /* 0x0c0fe20003fa6270 */
        /* <DEDUP_REMOVED lines=50> */
.L_x_718:
[----:B------:R-:W-:Y:S05]  /*daf0*/  BSYNC B0 ;  /* 0x0000000000007941 */ /* 0x000fea0003800000 */
.L_x_717:
        /* <DEDUP_REMOVED lines=19> */
.L_x_720:
[----:B------:R-:W-:Y:S05]  /*dc30*/  BSYNC B0 ;  /* 0x0000000000007941 */ /* 0x000fea0003800000 */
.L_x_719:
        /* <DEDUP_REMOVED lines=15> */
.L_x_722:
[----:B------:R-:W-:Y:S05]  /*dd30*/  BSYNC B0 ;  /* 0x0000000000007941 */ /* 0x000fea0003800000 */
.L_x_721:
        /* <DEDUP_REMOVED lines=17> */
.L_x_724:
[----:B------:R-:W-:Y:S05]  /*de50*/  BSYNC B0 ;  /* 0x0000000000007941 */ /* 0x000fea0003800000 */
.L_x_723:
        /* <DEDUP_REMOVED lines=11> */
.L_x_726:
[----:B------:R-:W-:Y:S05]  /*df10*/  BSYNC B0 ;  /* 0x0000000000007941 */ /* 0x000fea0003800000 */
.L_x_725:
        /* <DEDUP_REMOVED lines=10> */
.L_x_728:
[----:B------:R-:W-:Y:S05]  /*dfc0*/  BSYNC B0 ;  /* 0x0000000000007941 */ /* 0x000fea0003800000 */
.L_x_727:
        /* <DEDUP_REMOVED lines=11> */
.L_x_730:
[----:B------:R-:W-:Y:S05]  /*e080*/  BSYNC B0 ;  /* 0x0000000000007941 */ /* 0x000fea0003800000 */
.L_x_729:
        /* <DEDUP_REMOVED lines=11> */
.L_x_731:
        /* <DEDUP_REMOVED lines=12> */
.L_x_1319:


//--------------------- .text._ZN5flash16flash_fwd_kernelI23Flash_fwd_kernel_traitsILi32ELi128ELi128ELi4ELb0ELb0EN7cutlass6half_tE19Flash_kernel_traitsILi32ELi128ELi128ELi4ES3_EELb1ELb0ELb0ELb1ELb0ELb0ELb0ELb1EEEvNS_16Flash_fwd_paramsE --------------------------
	.section	.text._ZN5flash16flash_fwd_kernelI23Flash_fwd_kernel_traitsILi32ELi128ELi128ELi4ELb0ELb0EN7cutlass6half_tE19Flash_kernel_traitsILi32ELi128ELi128ELi4ES3_EELb1ELb0ELb0ELb1ELb0ELb0ELb0ELb1EEEvNS_16Flash_fwd_paramsE,"ax",@progbits
	.align	128
        .global         _ZN5flash16flash_fwd_kernelI23Flash_fwd_kernel_traitsILi32ELi128ELi128ELi4ELb0ELb0EN7cutlass6half_tE19Flash_kernel_traitsILi32ELi128ELi128ELi4ES3_EELb1ELb0ELb0ELb1ELb0ELb0ELb0ELb1EEEvNS_16Flash_fwd_paramsE
        .type           _ZN5flash16flash_fwd_kernelI23Flash_fwd_kernel_traitsILi32ELi128ELi128ELi4ELb0ELb0EN7cutlass6half_tE19Flash_kernel_traitsILi32ELi128ELi128ELi4ES3_EELb1ELb0ELb0ELb1ELb0ELb0ELb0ELb1EEEvNS_16Flash_fwd_paramsE,@function
        .size           _ZN5flash16flash_fwd_kernelI23Flash_fwd_kernel_traitsILi32ELi128ELi128ELi4ELb0ELb0EN7cutlass6half_tE19Flash_kernel_traitsILi32ELi128ELi128ELi4ES3_EELb1ELb0ELb0ELb1ELb0ELb0ELb0ELb1EEEvNS_16Flash_fwd_paramsE,(.L_x_1320 - _ZN5flash16flash_fwd_kernelI23Flash_fwd_kernel_traitsILi32ELi128ELi128ELi4ELb0ELb0EN7cutlass6half_tE19Flash_kernel_traitsILi32ELi128ELi128ELi4ES3_EELb1ELb0ELb0ELb1ELb0ELb0ELb0ELb1EEEvNS_16Flash_fwd_paramsE)
        .other          _ZN5flash16flash_fwd_kernelI23Flash_fwd_kernel_traitsILi32ELi128ELi128ELi4ELb0ELb0EN7cutlass6half_tE19Flash_kernel_traitsILi32ELi128ELi128ELi4ES3_EELb1ELb0ELb0ELb1ELb0ELb0ELb0ELb1EEEvNS_16Flash_fwd_paramsE,@"STO_CUDA_ENTRY STV_DEFAULT"
_ZN5flash16flash_fwd_kernelI23Flash_fwd_kernel_traitsILi32ELi128ELi128ELi4ELb0ELb0EN7cutlass6half_tE19Flash_kernel_traitsILi32ELi128ELi128ELi4ES3_EELb1ELb0ELb0ELb1ELb0ELb0ELb0ELb1EEEvNS_16Flash_fwd_paramsE:
.text._ZN5flash16flash_fwd_kernelI23Flash_fwd_kernel_traitsILi32ELi128ELi128ELi4ELb0ELb0EN7cutlass6half_tE19Flash_kernel_traitsILi32ELi128ELi128ELi4ES3_EELb1ELb0ELb0ELb1ELb0ELb0ELb0ELb1EEEvNS_16Flash_fwd_paramsE:
        /* <DEDUP_REMOVED lines=13> */
[----:B------:R-:W-:Y:S01]  /*00d0*/  S2UR UR17, SR_CTAID.X ;  /* 0x00000000001179c3 */ /* 0x000fe20000002500 */
[----:B------:R2:W5:Y:S07]  /*00e0*/  @P2 LDG.E.64 R4, desc[UR24][R2.64] ;  /* 0x0000001802042981 */ /* 0x00056e000c1e1b00 */
[----:B------:R-:W1:Y:S08]  /*00f0*/  S2UR UR33, SR_CTAID.Y ;  /* 0x00000000002179c3 */ /* 0x000e700000002600 */
[----:B------:R-:W4:Y:S01]  /*0100*/  S2UR UR32, SR_CTAID.Z ;  /* 0x00000000002079c3 */ /* 0x000f220000002700 */
[----:B------:R-:W-:Y:S01]  /*0110*/  UMOV UR16, 0xffffffff ;  /* 0xffffffff00107882 */ /* 0x000fe20000000000 */
[----:B------:R-:W-:Y:S01]  /*0120*/  UMOV UR10, URZ ;  /* 0x0000003f000a7c82 */ /* 0x000fe20008000000 */
[----:B------:R-:W-:-:S05]  /*0130*/  ULDC.U8 UR15, c[0x0][0x388] ;  /* 0x0000e200000f7ab9 */ /* 0x000fca0000000000 */
[----:B------:R-:W5:Y:S01]  /*0140*/  @P2 LDC R0, c[0x0][0x3b0] ;  /* 0x0000ec00ff002b82 */ /* 0x000f620000000800 */
[----:B--2---:R-:W-:Y:S02]  /*0150*/  @P2 IMAD.MOV.U32 R2, RZ, RZ, R8 ;  /* 0x000000ffff022224 */ /* 0x004fe400078e0008 */
[----:B---3--:R-:W-:-:S06]  /*0160*/  @P2 IMAD.MOV.U32 R3, RZ, RZ, R9 ;  /* 0x000000ffff032224 */ /* 0x008fcc00078e0009 */
[----:B------:R-:W2:Y:S01]  /*0170*/  @P2 LDG.E.64 R2, desc[UR24][R2.64] ;  /* 0x0000001802022981 */ /* 0x000ea2000c1e1b00 */
[----:B------:R-:W-:Y:S02]  /*0180*/  UISETP.NE.U32.AND UP2, UPT, UR6, URZ, UPT ;  /* 0x0000003f0600728c */ /* 0x000fe4000bf45070 */
[----:B-1----:R-:W-:Y:S02]  /*0190*/  UIMAD.WIDE UR8, UR33, 0x4, UR8 ;  /* 0x00000004210878a5 */ /* 0x002fe4000f8e0208 */
[----:B------:R-:W-:Y:S02]  /*01a0*/  UISETP.NE.AND.EX UP2, UPT, UR7, URZ, UPT, UP2 ;  /* 0x0000003f0700728c */ /* 0x000fe4000bf45320 */
[----:B----4-:R-:W-:Y:S01]  /*01b0*/  ULOP3.LUT UR4, UR32, UR17, UR33, 0xfe, !UPT ;  /* 0x0000001120047292 */ /* 0x010fe2000f8efe21 */
[----:B------:R-:W-:-:S03]  /*01c0*/  ULDC.U8 UR6, c[0x0][0x3c2] ;  /* 0x0000f08000067ab9 */ /* 0x000fc60000000000 */
[----:B------:R-:W-:Y:S01]  /*01d0*/  PLOP3.LUT P0, PT, PT, PT, UP2, 0x80, 0x0 ;  /* 0x000000000000781c */ /* 0x000fe20003f0f028 */
[----:B------:R-:W-:Y:S01]  /*01e0*/  UISETP.NE.AND UP3, UPT, UR6, URZ, UPT ;  /* 0x0000003f0600728c */ /* 0x000fe2000bf65270 */
[----:B------:R-:W-:Y:S01]  /*01f0*/  LOP3.LUT P3, RZ, R206, UR4, RZ, 0xfc, !PT ;  /* 0x00000004ceff7c12 */ /* 0x000fe2000f86fcff */
[----:B------:R-:W-:Y:S01]  /*0200*/  ULDC.64 UR4, c[0x0][0x300] ;  /* 0x0000c00000047ab9 */ /* 0x000fe20000000a00 */
[----:B------:R-:W-:Y:S01]  /*0210*/  ULDC.64 UR6, c[0x0][0x2f8] ;  /* 0x0000be0000067ab9 */ /* 0x000fe20000000a00 */
        /* <DEDUP_REMOVED lines=17> */
[----:B------:R-:W-:Y:S01]  /*0330*/  @UP1 ULDC.64 UR8, c[0x0][0x300] ;  /* 0x0000c00000081ab9 */ /* 0x000fe20000000a00 */
[----:B-1----:R-:W-:Y:S02]  /*0340*/  @!P3 IMAD.MOV.U32 R4, RZ, RZ, R8 ;  /* 0x000000ffff04b224 */ /* 0x002fe400078e0008 */
[----:B------:R-:W-:-:S05]  /*0350*/  @!P3 IMAD.MOV.U32 R5, RZ, RZ, R9 ;  /* 0x000000ffff05b224 */ /* 0x000fca00078e0009 */
[----:B------:R1:W-:Y:S01]  /*0360*/  @!P3 STG.E.64 desc[UR24][R6.64+0x8], R4 ;  /* 0x000008040600b986 */ /* 0x0003e2000c101b18 */
[----:B------:R-:W-:Y:S01]  /*0370*/  PLOP3.LUT P2, PT, PT, PT, UP0, 0x80, 0x0 ;  /* 0x000000000000781c */ /* 0x000fe20003f4f008 */
[----:B------:R-:W-:Y:S02]  /*0380*/  @UP1 UIMAD.WIDE UR8, UR33, 0x4, UR8 ;  /* 0x00000004210818a5 */ /* 0x000fe4000f8e0208 */
[----:B-1----:R-:W2:Y:S04]  /*0390*/  @P0 LDG.E R7, desc[UR24][R2.64] ;  /* 0x0000001802070981 */ /* 0x002ea8000c1e1900 */
[----:B------:R1:W3:Y:S01]  /*03a0*/  @P0 LDG.E R6, desc[UR24][R2.64+0x4] ;  /* 0x0000041802060981 */ /* 0x0002e2000c1e1900 */
[----:B------:R-:W-:Y:S02]  /*03b0*/  IMAD.U32 R4, RZ, RZ, UR8 ;  /* 0x00000008ff047e24 */ /* 0x000fe4000f8e00ff */
[----:B------:R-:W-:-:S05]  /*03c0*/  IMAD.U32 R5, RZ, RZ, UR9 ;  /* 0x00000009ff057e24 */ /* 0x000fca000f8e00ff */
[----:B------:R-:W4:Y:S01]  /*03d0*/  @P1 LDG.E R4, desc[UR24][R4.64] ;  /* 0x0000001804041981 */ /* 0x000f22000c1e1900 */
[----:B-1----:R-:W-:Y:S02]  /*03e0*/  IMAD.U32 R2, RZ, RZ, UR6 ;  /* 0x00000006ff027e24 */ /* 0x002fe4000f8e00ff */
[----:B------:R-:W-:-:S05]  /*03f0*/  IMAD.U32 R3, RZ, RZ, UR7 ;  /* 0x00000007ff037e24 */ /* 0x000fca000f8e00ff */
[----:B------:R-:W5:Y:S01]  /*0400*/  @!P2 LDG.E R0, desc[UR24][R2.64] ;  /* 0x000000180200a981 */ /* 0x000f62000c1e1900 */
[----:B------:R-:W-:Y:S01]  /*0410*/  UMOV UR6, 0xffffffff ;  /* 0xffffffff00067882 */ /* 0x000fe20000000000 */
[----:B------:R-:W-:-:S04]  /*0420*/  SHF.R.S32.HI R19, RZ, 0x1f, R206 ;  /* 0x0000001fff137819 */ /* 0x000fc800000114ce */
[----:B------:R-:W-:Y:S02]  /*0430*/  LEA.HI R178, R19, R206, RZ, 0x5 ;  /* 0x000000ce13b27211 */ /* 0x000fe400078f28ff */
[----:B--2---:R-:W-:Y:S02]  /*0440*/  @P0 R2UR UR16, R7 ;  /* 0x00000000071002ca */ /* 0x004fe400000e0000 */
[----:B---3--:R-:W-:Y:S02]  /*0450*/  @P0 R2UR UR18, R6 ;  /* 0x00000000061202ca */ /* 0x008fe400000e0000 */
[----:B------:R-:W-:-:S04]  /*0460*/  ISETP.NE.U32.AND P0, PT, RZ, UR4, PT ;  /* 0x00000004ff007c0c */ /* 0x000fc8000bf05070 */
[----:B------:R-:W-:-:S07]  /*0470*/  ISETP.NE.AND.EX P0, PT, RZ, UR5, PT, P0 ;  /* 0x00000005ff007c0c */ /* 0x000fce000bf05300 */
[----:B------:R-:W-:Y:S01]  /*0480*/  @UP2 UIADD3 UR18, UR18, -UR16, URZ ;  /* 0x8000001012122290 */ /* 0x000fe2000fffe03f */
[----:B----4-:R-:W-:-:S06]  /*0490*/  @P1 R2UR UR10, R4 ;  /* 0x00000000040a12ca */ /* 0x010fcc00000e0000 */
[----:B------:R-:W-:Y:S01]  /*04a0*/  @!UP2 ULDC UR18, c[0x0][0x2c4] ;  /* 0x0000b1000012aab9 */ /* 0x000fe20000000800 */
        /* <DEDUP_REMOVED lines=9> */
.L_x_732:
[----:B------:R-:W-:-:S05]  /*0540*/  ULDC UR7, c[0x0][0x2c8] ;  /* 0x0000b20000077ab9 */ /* 0x000fca0000000800 */
.L_x_733:
        /* <DEDUP_REMOVED lines=21> */
[----:B------:R-:W-:-:S06]  /*06a0*/  UISETP.GE.AND UP0, UPT, UR28, 0x1, UPT ;  /* 0x000000011c00788c */ /* 0x000fcc000bf06270 */
[----:B------:R-:W-:-:S13]  /*06b0*/  PLOP3.LUT P0, PT, PT, PT, UP0, 0x80, 0x0 ;  /* 0x000000000000781c */ /* 0x000fda0003f0f008 */
[----:B------:R-:W-:Y:S05]  /*06c0*/  @!P0 BRA `(.L_x_734) ;  /* 0x0000020800e88947 */ /* 0x000fea0003800000 */
[----:B------:R-:W1:Y:S01]  /*06d0*/  LDC R21, c[0x0][0x278] ;  /* 0x00009e00ff157b82 */ /* 0x000e620000000800 */
[----:B------:R-:W2:Y:S01]  /*06e0*/  S2R R4, SR_CTAID.Z ;  /* 0x0000000000047919 */ /* 0x000ea20000002700 */
[----:B------:R-:W-:Y:S01]  /*06f0*/  UISETP.NE.AND UP1, UPT, UR16, -0x1, UPT ;  /* 0xffffffff1000788c */ /* 0x000fe2000bf25270 */
[----:B------:R-:W-:Y:S01]  /*0700*/  LOP3.LUT R6, R178, 0xffffffe0, RZ, 0xc0, !PT ;  /* 0xffffffe0b2067812 */ /* 0x000fe200078ec0ff */
[----:B------:R-:W-:Y:S01]  /*0710*/  ULDC UR7, c[0x0][0x270] ;  /* 0x00009c0000077ab9 */ /* 0x000fe20000000800 */
[----:B------:R-:W-:Y:S01]  /*0720*/  UISETP.NE.AND UP0, UPT, UR6, -0x1, UPT ;  /* 0xffffffff0600788c */ /* 0x000fe2000bf05270 */
[----:B------:R-:W-:Y:S01]  /*0730*/  LEA.HI R20, R19, R206, RZ, 0x3 ;  /* 0x000000ce13147211 */ /* 0x000fe200078f18ff */
[----:B------:R-:W-:Y:S01]  /*0740*/  UIMAD UR7, UR33, UR7, UR32 ;  /* 0x00000007210772a4 */ /* 0x000fe2000f8e0220 */
[----:B------:R-:W-:Y:S01]  /*0750*/  IMAD.IADD R99, R206, 0x1, -R6 ;  /* 0x00000001ce637824 */ /* 0x000fe200078e0a06 */
[----:B------:R-:W-:Y:S01]  /*0760*/  UIADD3 UR14, -UR27, UR18, URZ ;  /* 0x000000121b0e7290 */ /* 0x000fe2000fffe13f */
[----:B------:R-:W-:Y:S01]  /*0770*/  SHF.R.S32.HI R18, RZ, 0x3, R20 ;  /* 0x00000003ff127819 */ /* 0x000fe20000011414 */
[----:B------:R-:W-:-:S02]  /*0780*/  USHF.L.U32 UR11, UR7, 0x5, URZ ;  /* 0x00000005070b7899 */ /* 0x000fc4000800063f */
[----:B------:R-:W-:Y:S01]  /*0790*/  @UP1 ULDC.64 UR4, c[0x0][0x240] ;  /* 0x0000900000041ab9 */ /* 0x000fe20000000a00 */
[----:B------:R-:W-:Y:S02]  /*07a0*/  @!UP1 USHF.R.S32.HI UR8, URZ, 0x1f, UR33 ;  /* 0x0000001f3f089899 */ /* 0x000fe40008011421 */
[----:B------:R-:W-:Y:S02]  /*07b0*/  @UP1 UIMAD.WIDE.U32 UR20, UR16, UR4, URZ ;  /* 0x00000004101412a5 */ /* 0x000fe4000f8e003f */
[----:B------:R-:W-:Y:S02]  /*07c0*/  USHF.R.S32.HI UR9, URZ, 0x1f, UR11 ;  /* 0x0000001f3f097899 */ /* 0x000fe4000801140b */
[----:B------:R-:W-:Y:S02]  /*07d0*/  @UP1 UIMAD UR19, UR16, UR5, UR21 ;  /* 0x00000005101312a4 */ /* 0x000fe4000f8e0215 */
[----:B------:R-:W-:Y:S01]  /*07e0*/  @UP0 UIADD3 UR13, UR10, UR6, URZ ;  /* 0x000000060a0d0290 */ /* 0x000fe2000fffe03f */
[----:B-1----:R-:W-:Y:S01]  /*07f0*/  IABS R0, R21 ;  /* 0x0000001500007213 */ /* 0x002fe20000000000 */
[----:B------:R-:W-:Y:S01]  /*0800*/  @!UP1 ULDC.64 UR4, c[0x0][0x228] ;  /* 0x00008a0000049ab9 */ /* 0x000fe20000000a00 */
[----:B------:R-:W-:Y:S01]  /*0810*/  ULDC UR21, c[0x0][0x2d8] ;  /* 0x0000b60000157ab9 */ /* 0x000fe20000000800 */
[----:B------:R-:W-:-:S02]  /*0820*/  @!UP1 UIMAD UR8, UR8, UR4, URZ ;  /* 0x00000004080892a4 */ /* 0x000fc4000f8e023f */
[----:B------:R-:W-:Y:S01]  /*0830*/  IMAD.MOV.U32 R5, RZ, RZ, R0 ;  /* 0x000000ffff057224 */ /* 0x000fe200078e0000 */
[----:B------:R-:W-:Y:S02]  /*0840*/  @!UP1 UIMAD.WIDE.U32 UR34, UR33, UR4, URZ ;  /* 0x00000004212292a5 */ /* 0x000fe4000f8e003f */
[----:B------:R-:W-:Y:S01]  /*0850*/  @!UP1 UIMAD UR5, UR33, UR5, UR8 ;  /* 0x00000005210592a4 */ /* 0x000fe2000f8e0208 */
[----:B------:R-:W1:Y:S01]  /*0860*/  I2F.RP R2, R5 ;  /* 0x0000000500027306 */ /* 0x000e620000209400 */
[----:B------:R-:W-:Y:S02]  /*0870*/  ULDC UR4, c[0x0][0x2d4] ;  /* 0x0000b50000047ab9 */ /* 0x000fe40000000800 */
[----:B------:R-:W-:Y:S02]  /*0880*/  UIMAD UR4, UR7, UR4, UR27 ;  /* 0x00000004070472a4 */ /* 0x000fe4000f8e021b */
[----:B------:R-:W-:Y:S02]  /*0890*/  @!UP1 UIADD3 UR19, UR35, UR5, URZ ;  /* 0x0000000523139290 */ /* 0x000fe4000fffe03f */
[----:B------:R-:W-:Y:S01]  /*08a0*/  UIMAD UR26, UR4, UR21, URZ ;  /* 0x00000015041a72a4 */ /* 0x000fe2000f8e023f */
[----:B------:R-:W-:Y:S01]  /*08b0*/  @!UP1 UMOV UR20, UR34 ;  /* 0x0000002200149c82 */ /* 0x000fe20008000000 */
[----:B-1----:R-:W1:Y:S02]  /*08c0*/  MUFU.RCP R2, R2 ;  /* 0x0000000200027308 */ /* 0x002e640000001000 */
[----:B-1----:R-:W-:-:S06]  /*08d0*/  VIADD R2, R2, 0xffffffe ;  /* 0x0ffffffe02027836 */ /* 0x002fcc0000000000 */
[----:B------:R-:W1:Y:S02]  /*08e0*/  F2I.FTZ.U32.TRUNC.NTZ R3, R2 ;  /* 0x0000000200037305 */ /* 0x000e64000021f000 */
[----:B-1----:R-:W-:Y:S02]  /*08f0*/  IMAD.MOV R0, RZ, RZ, -R3 ;  /* 0x000000ffff007224 */ /* 0x002fe400078e0a03 */
[----:B------:R-:W-:Y:S02]  /*0900*/  IMAD.MOV.U32 R2, RZ, RZ, RZ ;  /* 0x000000ffff027224 */ /* 0x000fe400078e00ff */
[----:B------:R-:W-:-:S04]  /*0910*/  IMAD R0, R0, R5, RZ ;  /* 0x0000000500007224 */ /* 0x000fc800078e02ff */
[----:B------:R-:W-:Y:S01]  /*0920*/  IMAD.HI.U32 R2, R3, R0, R2 ;  /* 0x0000000003027227 */ /* 0x000fe200078e0002 */
[----:B--2---:R-:W-:Y:S02]  /*0930*/  IABS R3, R4 ;  /* 0x0000000400037213 */ /* 0x004fe40000000000 */
[----:B------:R-:W-:-:S03]  /*0940*/  IADD3 R4, P1, P0, R8, UR11, R99 ;  /* 0x0000000b08047c10 */ /* 0x000fc6000f83e063 */
[----:B------:R-:W-:Y:S01]  /*0950*/  IMAD.HI.U32 R14, R2, R3, RZ ;  /* 0x00000003020e7227 */ /* 0x000fe200078e00ff */
[----:B------:R-:W-:Y:S01]  /*0960*/  SHF.R.S32.HI R2, RZ, 0x1f, R99 ;  /* 0x0000001fff027819 */ /* 0x000fe20000011463 */
[----:B------:R1:W-:Y:S02]  /*0970*/  STL [R1+0x18c], R4 ;  /* 0x00018c0401007387 */ /* 0x0003e40000100800 */
[----:B------:R-:W-:Y:S01]  /*0980*/  IMAD.MOV R0, RZ, RZ, -R14 ;  /* 0x000000ffff007224 */ /* 0x000fe200078e0a0e */
[----:B------:R-:W-:Y:S01]  /*0990*/  IADD3.X R202, R9, UR9, R2, P1, P0 ;  /* 0x0000000909ca7c10 */ /* 0x000fe20008fe0402 */
[----:B------:R-:W-:Y:S01]  /*09a0*/  @UP0 ULDC.64 UR8, c[0x0][0x248] ;  /* 0x0000920000080ab9 */ /* 0x000fe20000000a00 */
[----:B------:R-:W-:Y:S01]  /*09b0*/  PLOP3.LUT P0, PT, PT, PT, UP0, 0x80, 0x0 ;  /* 0x000000000000781c */ /* 0x000fe20003f0f008 */
[----:B------:R-:W-:Y:S01]  /*09c0*/  IMAD R2, R5, R0, R3 ;  /* 0x0000000005027224 */ /* 0x000fe200078e0203 */
[----:B------:R-:W-:Y:S01]  /*09d0*/  @UP0 UIMAD.WIDE.U32 UR22, UR13, UR8, URZ ;  /* 0x000000080d1602a5 */ /* 0x000fe2000f8e003f */
[----:B------:R-:W-:Y:S01]  /*09e0*/  IMAD.SHL.U32 R0, R18, 0x40, RZ ;  /* 0x0000004012007824 */ /* 0x000fe200078e00ff */
[----:B------:R-:W-:-:S04]  /*09f0*/  @UP0 UIMAD UR13, UR13, UR9, URZ ;  /* 0x000000090d0d02a4 */ /* 0x000fc8000f8e023f */
[----:B------:R-:W-:Y:S01]  /*0a00*/  @UP0 UIADD3 UR13, UR23, UR13, URZ ;  /* 0x0000000d170d0290 */ /* 0x000fe2000fffe03f */
[----:B------:R-:W-:Y:S02]  /*0a10*/  LOP3.LUT R0, R0, 0xc0, RZ, 0xc0, !PT ;  /* 0x000000c000007812 */ /* 0x000fe400078ec0ff */
[----:B-1----:R-:W-:-:S04]  /*0a20*/  LEA.HI R4, R19, R206, RZ, 0x2 ;  /* 0x000000ce13047211 */ /* 0x002fc800078f10ff */
[----:B------:R-:W-:Y:S02]  /*0a30*/  LOP3.LUT R3, R4, 0xfffffffc, RZ, 0xc0, !PT ;  /* 0xfffffffc04037812 */ /* 0x000fe400078ec0ff */
[----:B------:R-:W-:-:S03]  /*0a40*/  SHF.R.S32.HI R12, RZ, 0x2, R4 ;  /* 0x00000002ff0c7819 */ /* 0x000fc60000011404 */
[----:B------:R-:W-:Y:S01]  /*0a50*/  IMAD.IADD R3, R206, 0x1, -R3 ;  /* 0x00000001ce037824 */ /* 0x000fe200078e0a03 */
[----:B------:R-:W-:-:S03]  /*0a60*/  LEA.HI R4, R4, R12, RZ, 0x1 ;  /* 0x0000000c04047211 */ /* 0x000fc600078f08ff */
[----:B------:R-:W-:Y:S01]  /*0a70*/  IMAD.SHL.U32 R176, R3, 0x8, RZ ;  /* 0x0000000803b07824 */ /* 0x000fe200078e00ff */
[----:B------:R-:W-:Y:S01]  /*0a80*/  LOP3.LUT R4, R4, 0x7fffffe, RZ, 0xc0, !PT ;  /* 0x07fffffe04047812 */ /* 0x000fe200078ec0ff */
        /* <DEDUP_REMOVED lines=13> */
.L_x_735:
[----:B------:R-:W-:Y:S01]  /*0b60*/  @UP0 UIADD3 UR12, UR10, UR6, URZ ;  /* 0x000000060a0c0290 */ /* 0x000fe2000fffe03f */
[----:B------:R-:W-:Y:S01]  /*0b70*/  LOP3.LUT R3, R0, 0x18, R176, 0xf8, !PT ;  /* 0x0000001800037812 */ /* 0x000fe200078ef8b0 */
[----:B------:R-:W-:Y:S01]  /*0b80*/  USHF.R.S32.HI UR5, URZ, 0x1f, UR32 ;  /* 0x0000001f3f057899 */ /* 0x000fe20008011420 */
[----:B------:R-:W-:Y:S01]  /*0b90*/  SHF.R.U32.HI R0, RZ, 0x3, R0 ;  /* 0x00000003ff007819 */ /* 0x000fe20000011600 */
[----:B------:R-:W-:Y:S01]  /*0ba0*/  @UP0 ULDC.64 UR6, c[0x0][0x250] ;  /* 0x0000940000060ab9 */ /* 0x000fe20000000a00 */
[----:B------:R-:W-:Y:S01]  /*0bb0*/  ISETP.GT.U32.AND P5, PT, R5, R2, PT ;  /* 0x000000020500720c */ /* 0x000fe20003fa4070 */
[----:B------:R-:W-:Y:S01]  /*0bc0*/  @UP0 UIMAD.WIDE.U32 UR34, UR12, UR6, URZ ;  /* 0x000000060c2202a5 */ /* 0x000fe2000f8e003f */
[----:B------:R-:W-:Y:S01]  /*0bd0*/  LOP3.LUT R3, R3, R0, RZ, 0x3c, !PT ;  /* 0x0000000003037212 */ /* 0x000fe200078e3cff */
[----:B------:R-:W-:Y:S01]  /*0be0*/  @UP0 UIMAD UR12, UR12, UR7, URZ ;  /* 0x000000070c0c02a4 */ /* 0x000fe2000f8e023f */
[----:B------:R-:W-:Y:S01]  /*0bf0*/  SHF.R.S32.HI R201, RZ, 0x5, R178 ;  /* 0x00000005ffc97819 */ /* 0x000fe200000114b2 */
[----:B------:R-:W-:-:S02]  /*0c00*/  IMAD.IADD R0, R12, 0x1, -R4 ;  /* 0x000000010c007824 */ /* 0x000fc400078e0a04 */
[----:B------:R-:W-:Y:S01]  /*0c10*/  @UP0 UIADD3 UR12, UR35, UR12, URZ ;  /* 0x0000000c230c0290 */ /* 0x000fe2000fffe03f */
[----:B------:R-:W-:Y:S11]  /*0c20*/  @P0 BRA `(.L_x_736) ;  /* 0x0000000000300947 */ /* 0x000ff60003800000 */
        /* <DEDUP_REMOVED lines=8> */
[----:B------:R-:W-:Y:S02]  /*0cb0*/  UIMAD UR4, UR4, UR10, URZ ;  /* 0x0000000a040472a4 */ /* 0x000fe4000f8e023f */
[----:B------:R-:W-:Y:S02]  /*0cc0*/  UIMAD.WIDE.U32 UR34, UR33, UR10, UR34 ;  /* 0x0000000a212272a5 */ /* 0x000fe4000f8e0022 */
[----:B------:R-:W-:-:S04]  /*0cd0*/  UIMAD UR4, UR33, UR11, UR4 ;  /* 0x0000000b210472a4 */ /* 0x000fc8000f8e0204 */
[----:B------:R-:W-:-:S12]  /*0ce0*/  UIADD3 UR12, UR35, UR4, URZ ;  /* 0x00000004230c7290 */ /* 0x000fd8000fffe03f */
.L_x_736:
[----:B------:R-:W1:Y:S01]  /*0cf0*/  S2UR UR23, SR_CgaCtaId ;  /* 0x00000000001779c3 */ /* 0x000e620000008800 */
[----:B------:R-:W-:Y:S01]  /*0d00*/  ULDC.64 UR10, c[0x0][0x258] ;  /* 0x00009600000a7ab9 */ /* 0x000fe20000000a00 */
[----:B------:R-:W-:Y:S01]  /*0d10*/  IMAD R0, R201, 0x8, R0 ;  /* 0x00000008c9007824 */ /* 0x000fe200078e0200 */
[----:B------:R-:W-:Y:S01]  /*0d20*/  UIMAD UR4, UR5, UR10, URZ ;  /* 0x0000000a050472a4 */ /* 0x000fe2000f8e023f */
[----:B------:R-:W-:Y:S01]  /*0d30*/  @!P5 IMAD.IADD R2, R2, 0x1, -R5 ;  /* 0x000000010202d824 */ /* 0x000fe200078e0a05 */
[----:B------:R-:W-:Y:S01]  /*0d40*/  SHF.R.S32.HI R177, RZ, 0x1f, R176 ;  /* 0x0000001fffb17819 */ /* 0x000fe200000114b0 */
[----:B------:R-:W-:Y:S01]  /*0d50*/  IMAD.U32 R0, R0, 0x20, R3 ;  /* 0x0000002000007824 */ /* 0x000fe200078e0003 */
[----:B------:R-:W-:Y:S01]  /*0d60*/  UIMAD UR11, UR32, UR11, UR4 ;  /* 0x0000000b200b72a4 */ /* 0x000fe2000f8e0204 */
[----:B------:R-:W-:Y:S01]  /*0d70*/  ISETP.GE.AND P0, PT, R12, UR14, PT ;  /* 0x0000000e0c007c0c */ /* 0x000fe2000bf06270 */
[----:B------:R-:W-:Y:S01]  /*0d80*/  IMAD.U32 R6, RZ, RZ, UR10 ;  /* 0x0000000aff067e24 */ /* 0x000fe2000f8e00ff */
[----:B------:R-:W-:Y:S01]  /*0d90*/  UMOV UR4, 0x400 ;  /* 0x0000040000047882 */ /* 0x000fe20000000000 */
[----:B------:R-:W-:Y:S01]  /*0da0*/  ISETP.GE.U32.AND P6, PT, R2, R5, PT ;  /* 0x000000050200720c */ /* 0x000fe20003fc6070 */
[----:B------:R-:W-:Y:S01]  /*0db0*/  VIADD R16, R12, 0x20 ;  /* 0x000000200c107836 */ /* 0x000fe20000000000 */
[----:B------:R-:W-:Y:S01]  /*0dc0*/  IADD3 R2, P1, R176, UR20, RZ ;  /* 0x00000014b0027c10 */ /* 0x000fe2000ff3e0ff */
[C---:B------:R-:W-:Y:S01]  /*0dd0*/  VIADD R15, R12.reuse, 0x40 ;  /* 0x000000400c0f7836 */ /* 0x040fe20000000000 */
[----:B------:R-:W-:Y:S01]  /*0de0*/  LOP3.LUT R4, R21, UR32, RZ, 0x3c, !PT ;  /* 0x0000002015047c12 */ /* 0x000fe2000f8e3cff */
[----:B------:R-:W-:Y:S01]  /*0df0*/  VIADD R17, R12, 0x60 ;  /* 0x000000600c117836 */ /* 0x000fe20000000000 */
[----:B------:R-:W-:Y:S01]  /*0e00*/  IADD3.X R3, R177, UR19, RZ, P1, !PT ;  /* 0x00000013b1037c10 */ /* 0x000fe20008ffe4ff */
[----:B------:R-:W-:Y:S01]  /*0e10*/  BSSY B0, `(.L_x_737) ;  /* 0x0000021000007945 */ /* 0x000fe20003800000 */
[----:B------:R-:W-:Y:S01]  /*0e20*/  ISETP.GE.AND P4, PT, R4, RZ, PT ;  /* 0x000000ff0400720c */ /* 0x000fe20003f86270 */
[----:B------:R-:W-:Y:S01]  /*0e30*/  IMAD.U32 R4, RZ, RZ, UR17 ;  /* 0x00000011ff047e24 */ /* 0x000fe2000f8e00ff */
[----:B------:R-:W-:Y:S01]  /*0e40*/  SHF.R.S32.HI R13, RZ, 0x1f, R12 ;  /* 0x0000001fff0d7819 */ /* 0x000fe2000001140c */
[----:B------:R-:W-:Y:S01]  /*0e50*/  IMAD.WIDE.U32 R6, R6, UR32, R2 ;  /* 0x0000002006067c25 */ /* 0x000fe2000f8e0002 */
[----:B------:R-:W-:Y:S01]  /*0e60*/  ISETP.GE.AND P3, PT, R16, UR14, PT ;  /* 0x0000000e10007c0c */ /* 0x000fe2000bf66270 */
[----:B-1----:R-:W-:Y:S01]  /*0e70*/  ULEA UR4, UR23, UR4, 0x18 ;  /* 0x0000000417047291 */ /* 0x002fe2000f8ec03f */
[----:B------:R-:W-:Y:S01]  /*0e80*/  ISETP.GE.AND P2, PT, R15, UR14, PT ;  /* 0x0000000e0f007c0c */ /* 0x000fe2000bf46270 */
[----:B------:R-:W-:Y:S01]  /*0e90*/  VIADD R5, R7, UR11 ;  /* 0x0000000b07057c36 */ /* 0x000fe20008000000 */
[----:B------:R-:W-:Y:S01]  /*0ea0*/  ISETP.GE.AND P1, PT, R17, UR14, PT ;  /* 0x0000000e11007c0c */ /* 0x000fe2000bf26270 */
[----:B------:R-:W-:-:S02]  /*0eb0*/  IMAD.WIDE R2, R4, 0x80, R12 ;  /* 0x0000008004027825 */ /* 0x000fc400078e020c */
[----:B------:R-:W-:-:S05]  /*0ec0*/  LEA R244, R0, UR4, 0x1 ;  /* 0x0000000400f47c11 */ /* 0x000fca000f8e08ff */
[----:B------:R1:W-:Y:S01]  /*0ed0*/  STL [R1], R244 ;  /* 0x000000f401007387 */ /* 0x0003e20000100800 */
[----:B------:R-:W-:Y:S05]  /*0ee0*/  @P0 BRA `(.L_x_738) ;  /* 0x00000000004c0947 */ /* 0x000fea0003800000 */
        /* <DEDUP_REMOVED lines=19> */
.L_x_738:
[----:B------:R-:W-:Y:S05]  /*1020*/  BSYNC B0 ;  /* 0x0000000000007941 */ /* 0x000fea0003800000 */
.L_x_737:
        /* <DEDUP_REMOVED lines=22> */
.L_x_740:
[----:B------:R-:W-:Y:S05]  /*1190*/  BSYNC B0 ;  /* 0x0000000000007941 */ /* 0x000fea0003800000 */
.L_x_739:
        /* <DEDUP_REMOVED lines=22> */
.L_x_742:
[----:B------:R-:W-:Y:S05]  /*1300*/  BSYNC B0 ;  /* 0x0000000000007941 */ /* 0x000fea0003800000 */
.L_x_741:
[----:B------:R-:W-:Y:S01]  /*1310*/  UIADD3 UR10, UR28, 0x7f, URZ ;  /* 0x0000007f1c0a7890 */ /* 0x000fe2000fffe03f */
[----:B------:R-:W-:Y:S01]  /*1320*/  @!P5 VIADD R14, R14, 0x1 ;  /* 0x000000010e0ed836 */ /* 0x000fe20000000000 */
[----:B------:R-:W-:Y:S01]  /*1330*/  BSSY B0, `(.L_x_743) ;  /* 0x0000019000007945 */ /* 0x000fe20003800000 */
[----:B------:R-:W-:Y:S01]  /*1340*/  ISETP.NE.AND P0, PT, R21, RZ, PT ;  /* 0x000000ff1500720c */ /* 0x000fe20003f05270 */
[----:B------:R-:W-:Y:S02]  /*1350*/  USHF.R.S32.HI UR20, URZ, 0x1f, UR10 ;  /* 0x0000001f3f147899 */ /* 0x000fe4000801140a */
[----:B------:R-:W-:Y:S02]  /*1360*/  @P6 IADD3 R14, R14, 0x1, RZ ;  /* 0x000000010e0e6810 */ /* 0x000fe40007ffe0ff */
[----:B------:R-:W-:Y:S01]  /*1370*/  ULEA.HI UR20, UR20, UR10, URZ, 0x7 ;  /* 0x0000000a14147291 */ /* 0x000fe2000f8f383f */
[----:B------:R-:W-:Y:S11]  /*1380*/  @P1 BRA `(.L_x_744) ;  /* 0x00000000004c1947 */ /* 0x000ff60003800000 */
        /* <DEDUP_REMOVED lines=19> */
.L_x_744:
[----:B------:R-:W-:Y:S05]  /*14c0*/  BSYNC B0 ;  /* 0x0000000000007941 */ /* 0x000fea0003800000 */
.L_x_743:
[----:B------:R-:W-:Y:S01]  /*14d0*/  IMAD R4, R13, UR8, RZ ;  /* 0x000000080d047c24 */ /* 0x000fe2000f8e02ff */
[----:B------:R-:W-:Y:S01]  /*14e0*/  MOV R0, R14 ;  /* 0x0000000e00007202 */ /* 0x000fe20000000f00 */
[----:B-1----:R-:W-:Y:S01]  /*14f0*/  IMAD.WIDE.U32 R2, R12, UR8, R176 ;  /* 0x000000080c027c25 */ /* 0x002fe2000f8e00b0 */
[----:B------:R-:W-:Y:S01]  /*1500*/  ULDC.64 UR10, c[0x0][0x260] ;  /* 0x00009800000a7ab9 */ /* 0x000fe20000000a00 */
[----:B------:R-:W-:Y:S01]  /*1510*/  ULEA.HI.SX32 UR19, UR20, 0xffffffff, 0x19 ;  /* 0xffffffff14137891 */ /* 0x000fe2000f8fca3f */
[----:B------:R-:W-:Y:S01]  /*1520*/  @!P4 IADD3 R0, -R0, RZ, RZ ;  /* 0x000000ff0000c210 */ /* 0x000fe20007ffe1ff */
[----:B------:R-:W-:Y:S01]  /*1530*/  IMAD R4, R12, UR9, R4 ;  /* 0x000000090c047c24 */ /* 0x000fe2000f8e0204 */
[----:B------:R-:W-:Y:S01]  /*1540*/  IADD3 R6, P1, R2, UR22, RZ ;  /* 0x0000001602067c10 */ /* 0x000fe2000ff3e0ff */
[----:B------:R-:W-:Y:S01]  /*1550*/  UIMAD UR29, UR19, -0x80, UR28 ;  /* 0xffffff80131d78a4 */ /* 0x000fe2000f8e021c */
[----:B------:R-:W-:Y:S01]  /*1560*/  @!P0 LOP3.LUT R0, RZ, R21, RZ, 0x33, !PT ;  /* 0x00000015ff008212 */ /* 0x000fe200078e33ff */
[----:B------:R-:W-:Y:S01]  /*1570*/  USHF.L.U32 UR23, UR8, 0x7, URZ ;  /* 0x0000000708177899 */ /* 0x000fe2000800063f */
[----:B------:R-:W-:Y:S01]  /*1580*/  IADD3.X R7, R3, UR13, R4, P1, !PT ;  /* 0x0000000d03077c10 */ /* 0x000fe20008ffe404 */
[----:B------:R-:W-:Y:S01]  /*1590*/  IMAD.WIDE.U32 R2, R12, UR6, R176 ;  /* 0x000000060c027c25 */ /* 0x000fe2000f8e00b0 */
[----:B------:R-:W-:Y:S01]  /*15a0*/  SHF.R.S32.HI R8, RZ, 0x1f, R0 ;  /* 0x0000001fff087819 */ /* 0x000fe20000011400 */
[----:B------:R-:W-:Y:S01]  /*15b0*/  USHF.L.U64.HI UR22, UR8, 0x7, UR9 ;  /* 0x0000000708167899 */ /* 0x000fe20008010209 */
[----:B------:R-:W-:Y:S01]  /*15c0*/  BSSY B0, `(.L_x_745) ;  /* 0x0000029000007945 */ /* 0x000fe20003800000 */
[----:B------:R-:W-:Y:S01]  /*15d0*/  IMAD R4, R13, UR6, RZ ;  /* 0x000000060d047c24 */ /* 0x000fe2000f8e02ff */
[----:B------:R-:W-:Y:S01]  /*15e0*/  USHF.R.S32.HI UR36, URZ, 0x1f, UR19 ;  /* 0x0000001f3f247899 */ /* 0x000fe20008011413 */
[----:B---3--:R-:W-:Y:S01]  /*15f0*/  IMAD.WIDE.U32 R10, R0, UR10, R6 ;  /* 0x0000000a000a7c25 */ /* 0x008fe2000f8e0006 */
[----:B------:R-:W-:-:S02]  /*1600*/  MOV R179, UR23 ;  /* 0x0000001700b37c02 */ /* 0x000fc40008000f00 */
[----:B------:R-:W-:Y:S01]  /*1610*/  ISETP.GE.AND P3, PT, R16, UR29, PT ;  /* 0x0000001d10007c0c */ /* 0x000fe2000bf66270 */
[----:B------:R-:W-:Y:S01]  /*1620*/  IMAD R5, R12, UR7, R4 ;  /* 0x000000070c057c24 */ /* 0x000fe2000f8e0204 */
[----:B------:R-:W-:Y:S01]  /*1630*/  IADD3 R4, P0, R2, UR34, RZ ;  /* 0x0000002202047c10 */ /* 0x000fe2000ff1e0ff */
[----:B------:R-:W-:Y:S01]  /*1640*/  IMAD R2, R8, UR10, RZ ;  /* 0x0000000a08027c24 */ /* 0x000fe2000f8e02ff */
[----:B------:R-:W-:Y:S01]  /*1650*/  MOV R246, R10 ;  /* 0x0000000a00f67202 */ /* 0x000fe20000000f00 */
[----:B------:R1:W-:Y:S01]  /*1660*/  STL.64 [R1+0x2f0], R10 ;  /* 0x0002f00a01007387 */ /* 0x0003e20000100a00 */
[----:B------:R-:W-:Y:S01]  /*1670*/  IADD3.X R5, R3, UR12, R5, P0, !PT ;  /* 0x0000000c03057c10 */ /* 0x000fe200087fe405 */
[----:B------:R-:W-:Y:S01]  /*1680*/  IMAD R2, R0, UR11, R2 ;  /* 0x0000000b00027c24 */ /* 0x000fe2000f8e0202 */
[----:B------:R-:W-:Y:S01]  /*1690*/  ULDC.64 UR10, c[0x0][0x268] ;  /* 0x00009a00000a7ab9 */ /* 0x000fe20000000a00 */
[----:B------:R-:W-:Y:S01]  /*16a0*/  ISETP.GE.AND P0, PT, R12, UR29, PT ;  /* 0x0000001d0c007c0c */ /* 0x000fe2000bf06270 */
[----:B------:R-:W-:Y:S01]  /*16b0*/  UIMAD UR12, UR22, UR19, URZ ;  /* 0x00000013160c72a4 */ /* 0x000fe2000f8e023f */
[----:B------:R-:W-:Y:S01]  /*16c0*/  IMAD.WIDE.U32 R22, R0, UR10, R4 ;  /* 0x0000000a00167c25 */ /* 0x000fe2000f8e0004 */
[----:B------:R-:W-:-:S02]  /*16d0*/  IADD3 R247, R11, R2, RZ ;  /* 0x000000020bf77210 */ /* 0x000fc40007ffe0ff */
[----:B------:R-:W-:Y:S01]  /*16e0*/  UIMAD UR12, UR36, UR23, UR12 ;  /* 0x00000017240c72a4 */ /* 0x000fe2000f8e020c */
[----:B------:R-:W-:Y:S01]  /*16f0*/  IMAD R8, R8, UR10, RZ ;  /* 0x0000000a08087c24 */ /* 0x000fe2000f8e02ff */
[----:B------:R-:W-:Y:S01]  /*1700*/  ISETP.GE.AND P2, PT, R15, UR29, PT ;  /* 0x0000001d0f007c0c */ /* 0x000fe2000bf46270 */
[----:B------:R1:W-:Y:S01]  /*1710*/  STL.64 [R1+0x2e0], R246 ;  /* 0x0002e0f601007387 */ /* 0x0003e20000100a00 */
[----:B------:R-:W-:Y:S01]  /*1720*/  IMAD.WIDE.U32 R2, R179, UR19, R246 ;  /* 0x00000013b3027c25 */ /* 0x000fe2000f8e00f6 */
[----:B------:R-:W-:Y:S02]  /*1730*/  ISETP.GE.AND P1, PT, R17, UR29, PT ;  /* 0x0000001d11007c0c */ /* 0x000fe4000bf26270 */
[----:B------:R1:W-:Y:S01]  /*1740*/  STL.64 [R1+0x2e8], R22 ;  /* 0x0002e81601007387 */ /* 0x0003e20000100a00 */
[----:B------:R-:W-:Y:S01]  /*1750*/  IMAD R14, R0, UR11, R8 ;  /* 0x0000000b000e7c24 */ /* 0x000fe2000f8e0208 */
[----:B------:R-:W-:Y:S01]  /*1760*/  IADD3 R5, R3, UR12, RZ ;  /* 0x0000000c03057c10 */ /* 0x000fe2000fffe0ff */
[----:B------:R-:W-:Y:S08]  /*1770*/  @P0 BRA `(.L_x_746) ;  /* 0x0000000000340947 */ /* 0x000ff00003800000 */
        /* <DEDUP_REMOVED lines=13> */
.L_x_746:
[----:B------:R-:W-:Y:S05]  /*1850*/  BSYNC B0 ;  /* 0x0000000000007941 */ /* 0x000fea0003800000 */
.L_x_745:
        /* <DEDUP_REMOVED lines=17> */
.L_x_748:
[----:B------:R-:W-:Y:S05]  /*1970*/  BSYNC B0 ;  /* 0x0000000000007941 */ /* 0x000fea0003800000 */
.L_x_747:
        /* <DEDUP_REMOVED lines=8> */
[----:B-1----:R-:W-:-:S03]  /*1a00*/  IMAD.U32 R6, RZ, RZ, UR9 ;  /* 0x00000009ff067e24 */ /* 0x002fc6000f8e00ff */
        /* <DEDUP_REMOVED lines=8> */
.L_x_750:
[----:B------:R-:W-:Y:S05]  /*1a90*/  BSYNC B0 ;  /* 0x0000000000007941 */ /* 0x000fea0003800000 */
.L_x_749:
        /* <DEDUP_REMOVED lines=18> */
.L_x_752:
[----:B------:R-:W-:Y:S05]  /*1bc0*/  BSYNC B0 ;  /* 0x0000000000007941 */ /* 0x000fea0003800000 */
.L_x_751:
        /* <DEDUP_REMOVED lines=9> */
[----:B------:R-:W-:Y:S01]  /*1c60*/  @UP1 UMOV UR39, UR5 ;  /* 0x0000000500271c82 */ /* 0x000fe20008000000 */
[----:B------:R-:W-:Y:S01]  /*1c70*/  LEA.HI R8, R19, R206, RZ, 0x4 ;  /* 0x000000ce13087211 */ /* 0x000fe200078f20ff */
[----:B------:R-:W-:Y:S01]  /*1c80*/  @UP1 UIMAD.WIDE.U32 UR38, UR33, UR10, UR38 ;  /* 0x0000000a212612a5 */ /* 0x000fe2000f8e0026 */
[----:B-1----:R-:W-:Y:S01]  /*1c90*/  IMAD.SHL.U32 R10, R18, 0x8, RZ ;  /* 0x00000008120a7824 */ /* 0x002fe200078e00ff */
[----:B------:R-:W-:Y:S01]  /*1ca0*/  @UP1 UIMAD UR11, UR33, UR11, UR37 ;  /* 0x0000000b210b12a4 */ /* 0x000fe2000f8e0225 */
[----:B------:R-:W-:-:S04]  /*1cb0*/  DEPBAR.LE SB0, 0x0 ;  /* 0x000080000000791a */ /* 0x000fc80000000000 */
[----:B------:R-:W-:Y:S02]  /*1cc0*/  @UP1 ULEA UR12, UP0, UR38, UR12, 0x2 ;  /* 0x0000000c260c1291 */ /* 0x000fe4000f80103f */
[----:B------:R-:W-:Y:S01]  /*1cd0*/  @UP1 UIADD3 UR11, UR39, UR11, URZ ;  /* 0x0000000b270b1290 */ /* 0x000fe2000fffe03f */
[----:B------:R-:W-:-:S03]  /*1ce0*/  @UP1 ULDC UR5, c[0x0][0x2e8] ;  /* 0x0000ba0000051ab9 */ /* 0x000fc60000000800 */
[----:B------:R-:W-:Y:S01]  /*1cf0*/  @UP1 ULEA.HI.X UR13, UR38, UR13, UR11, 0x2, UP0 ;  /* 0x0000000d260d1291 */ /* 0x000fe200080f140b */
[----:B------:R-:W-:-:S05]  /*1d00*/  IMAD.U32 R2, RZ, RZ, UR12 ;  /* 0x0000000cff027e24 */ /* 0x000fca000f8e00ff */
[----:B------:R-:W-:-:S05]  /*1d10*/  IMAD.U32 R3, RZ, RZ, UR13 ;  /* 0x0000000dff037e24 */ /* 0x000fca000f8e00ff */
[----:B------:R1:W5:Y:S01]  /*1d20*/  @P0 LDG.E R11, desc[UR24][R2.64] ;  /* 0x00000018020b0981 */ /* 0x000362000c1e1900 */
[----:B------:R-:W-:Y:S01]  /*1d30*/  LOP3.LUT R0, R8, 0xfffffff0, RZ, 0xc0, !PT ;  /* 0xfffffff008007812 */ /* 0x000fe200078ec0ff */
[----:B------:R-:W-:Y:S01]  /*1d40*/  IMAD.IADD R14, R23, 0x1, R14 ;  /* 0x00000001170e7824 */ /* 0x000fe200078e020e */
[----:B------:R-:W-:Y:S01]  /*1d50*/  SHF.R.S32.HI R4, RZ, 0x4, R8 ;  /* 0x00000004ff047819 */ /* 0x000fe20000011408 */
[----:B------:R-:W-:Y:S01]  /*1d60*/  UIMAD.WIDE.U32 UR10, UR19, UR6, URZ ;  /* 0x00000006130a72a5 */ /* 0x000fe2000f8e003f */
[----:B------:R-:W-:Y:S01]  /*1d70*/  ISETP.GE.AND P5, PT, R12, UR29, PT ;  /* 0x0000001d0c007c0c */ /* 0x000fe2000bfa6270 */
[----:B------:R-:W-:Y:S01]  /*1d80*/  IMAD.IADD R5, R206, 0x1, -R0 ;  /* 0x00000001ce057824 */ /* 0x000fe200078e0a00 */
[----:B------:R-:W-:Y:S01]  /*1d90*/  LEA.HI R8, R8, R4, RZ, 0x1 ;  /* 0x0000000408087211 */ /* 0x000fe200078f08ff */
[----:B------:R-:W-:Y:S01]  /*1da0*/  BAR.SYNC.DEFER_BLOCKING 0x0 ;  /* 0x0000000000007b1d */ /* 0x000fe20000010000 */
[----:B------:R-:W-:Y:S02]  /*1db0*/  ISETP.GE.AND P4, PT, R16, UR29, PT ;  /* 0x0000001d10007c0c */ /* 0x000fe4000bf86270 */
[----:B------:R-:W-:-:S02]  /*1dc0*/  LEA.HI R6, R5, R5, RZ, 0x1 ;  /* 0x0000000505067211 */ /* 0x000fc400078f08ff */
[----:B------:R-:W-:Y:S01]  /*1dd0*/  LOP3.LUT R8, R8, 0xfffffffe, RZ, 0xc0, !PT ;  /* 0xfffffffe08087812 */ /* 0x000fe200078ec0ff */
[----:B------:R-:W-:Y:S01]  /*1de0*/  BSSY B0, `(.L_x_753) ;  /* 0x0000046000007945 */ /* 0x000fe20003800000 */
[--C-:B------:R-:W-:Y:S01]  /*1df0*/  SHF.R.S32.HI R7, RZ, 0x1, R6.reuse ;  /* 0x00000001ff077819 */ /* 0x100fe20000011406 */
[----:B------:R2:W-:Y:S01]  /*1e00*/  STL [R1+0x2f8], R14 ;  /* 0x0002f80e01007387 */ /* 0x0005e20000100800 */
[----:B------:R-:W-:Y:S01]  /*1e10*/  SHF.R.S32.HI R0, RZ, 0x1f, R6 ;  /* 0x0000001fff007819 */ /* 0x000fe20000011406 */
[----:B------:R-:W-:Y:S01]  /*1e20*/  IMAD.IADD R4, R4, 0x1, -R8 ;  /* 0x0000000104047824 */ /* 0x000fe200078e0a08 */
[----:B------:R-:W-:Y:S02]  /*1e30*/  LOP3.LUT R6, R6, 0x7fffffe, RZ, 0xc0, !PT ;  /* 0x07fffffe06067812 */ /* 0x000fe400078ec0ff */
[----:B------:R-:W-:Y:S02]  /*1e40*/  LEA.HI R9, R0, R7, RZ, 0x2 ;  /* 0x0000000700097211 */ /* 0x000fe400078f10ff */
[----:B------:R-:W-:Y:S01]  /*1e50*/  ISETP.GE.AND P3, PT, R15, UR29, PT ;  /* 0x0000001d0f007c0c */ /* 0x000fe2000bf66270 */
[----:B------:R-:W-:Y:S01]  /*1e60*/  IMAD.IADD R98, R5, 0x1, -R6 ;  /* 0x0000000105627824 */ /* 0x000fe200078e0a06 */
[----:B-1----:R-:W-:Y:S01]  /*1e70*/  LOP3.LUT R3, R20, 0xfffffff8, RZ, 0xc0, !PT ;  /* 0xfffffff814037812 */ /* 0x002fe200078ec0ff */
[----:B------:R-:W-:Y:S01]  /*1e80*/  IMAD.U32 R6, RZ, RZ, UR10 ;  /* 0x0000000aff067e24 */ /* 0x000fe2000f8e00ff */
[----:B------:R-:W-:-:S02]  /*1e90*/  LOP3.LUT R9, R9, 0xfffffffc, RZ, 0xc0, !PT ;  /* 0xfffffffc09097812 */ /* 0x000fc400078ec0ff */
[----:B------:R-:W-:Y:S01]  /*1ea0*/  ISETP.GE.AND P2, PT, R17, UR29, PT ;  /* 0x0000001d11007c0c */ /* 0x000fe2000bf46270 */
[----:B------:R-:W-:Y:S02]  /*1eb0*/  IMAD.IADD R3, R206, 0x1, -R3 ;  /* 0x00000001ce037824 */ /* 0x000fe400078e0a03 */
[----:B------:R-:W-:Y:S01]  /*1ec0*/  IMAD.IADD R48, R7, 0x1, -R9 ;  /* 0x0000000107307824 */ /* 0x000fe200078e0a09 */
[----:B------:R2:W-:Y:S02]  /*1ed0*/  @P5 STS [R244+0x4000], RZ ;  /* 0x004000fff4005388 */ /* 0x0005e40000000800 */
[----:B------:R-:W-:Y:S02]  /*1ee0*/  LEA.HI R2, R3, R3, RZ, 0x1 ;  /* 0x0000000303027211 */ /* 0x000fe400078f08ff */
[----:B------:R2:W-:Y:S02]  /*1ef0*/  @P5 STS [R244+0x4004], RZ ;  /* 0x004004fff4005388 */ /* 0x0005e40000000800 */
[----:B------:R-:W-:-:S02]  /*1f00*/  SHF.R.S32.HI R49, RZ, 0x1, R2 ;  /* 0x00000001ff317819 */ /* 0x000fc40000011402 */
[----:B------:R-:W-:Y:S01]  /*1f10*/  LOP3.LUT R2, R2, 0x3fffffe, RZ, 0xc0, !PT ;  /* 0x03fffffe02027812 */ /* 0x000fe200078ec0ff */
[----:B------:R2:W-:Y:S02]  /*1f20*/  @P5 STS.64 [R244+0x4008], RZ ;  /* 0x004008fff4005388 */ /* 0x0005e40000000a00 */
[----:B------:R-:W-:-:S05]  /*1f30*/  IMAD.SHL.U32 R0, R49, 0x40, RZ ;  /* 0x0000004031007824 */ /* 0x000fca00078e00ff */
[----:B------:R-:W-:-:S04]  /*1f40*/  LOP3.LUT R0, R0, 0xc0, RZ, 0xc0, !PT ;  /* 0x000000c000007812 */ /* 0x000fc800078ec0ff */
[----:B------:R-:W-:Y:S02]  /*1f50*/  LOP3.LUT R8, R0, 0x8, R10, 0xf8, !PT ;  /* 0x0000000800087812 */ /* 0x000fe400078ef80a */
[----:B------:R-:W-:Y:S01]  /*1f60*/  SHF.R.U32.HI R7, RZ, 0x3, R0 ;  /* 0x00000003ff077819 */ /* 0x000fe20000011600 */
[----:B------:R-:W-:Y:S02]  /*1f70*/  IMAD.IADD R0, R3, 0x1, -R2 ;  /* 0x0000000103007824 */ /* 0x000fe400078e0a02 */
[----:B------:R-:W-:Y:S01]  /*1f80*/  IMAD.SHL.U32 R3, R48, 0x40, RZ ;  /* 0x0000004030037824 */ /* 0x000fe200078e00ff */
[----:B------:R-:W-:Y:S01]  /*1f90*/  LOP3.LUT R9, R8, R7, RZ, 0x3c, !PT ;  /* 0x0000000708097212 */ /* 0x000fe200078e3cff */
[C---:B------:R-:W-:Y:S01]  /*1fa0*/  IMAD R7, R4.reuse, 0x8, R0 ;  /* 0x0000000804077824 */ /* 0x040fe200078e0200 */
[----:B------:R-:W5:Y:S01]  /*1fb0*/  @P0 MUFU.RCP R8, UR5 ;  /* 0x0000000500080d08 */ /* 0x000f620008001000 */
[----:B------:R-:W-:Y:S01]  /*1fc0*/  IMAD.SHL.U32 R2, R4, 0x8, RZ ;  /* 0x0000000804027824 */ /* 0x000fe200078e00ff */
[----:B------:R-:W-:Y:S01]  /*1fd0*/  LOP3.LUT R0, R3, 0xc0, RZ, 0xc0, !PT ;  /* 0x000000c003007812 */ /* 0x000fe200078ec0ff */
[----:B------:R-:W-:Y:S01]  /*1fe0*/  UIMAD UR5, UR36, UR6, URZ ;  /* 0x00000006240572a4 */ /* 0x000fe2000f8e023f */
[----:B------:R-:W-:-:S02]  /*1ff0*/  SHF.R.S32.HI R3, RZ, 0x1f, R5 ;  /* 0x0000001fff037819 */ /* 0x000fc40000011405 */
[----:B------:R-:W-:Y:S01]  /*2000*/  LOP3.LUT R4, R0, 0x8, R2, 0xf8, !PT ;  /* 0x0000000800047812 */ /* 0x000fe200078ef802 */
[----:B------:R-:W-:Y:S01]  /*2010*/  UIMAD UR5, UR19, UR7, UR5 ;  /* 0x00000007130572a4 */ /* 0x000fe2000f8e0205 */
[----:B------:R-:W-:Y:S01]  /*2020*/  SHF.R.U32.HI R2, RZ, 0x3, R0 ;  /* 0x00000003ff027819 */ /* 0x000fe20000011600 */
[----:B------:R-:W-:Y:S01]  /*2030*/  IMAD.U32 R0, R7, 0x20, R9 ;  /* 0x0000002007007824 */ /* 0x000fe200078e0009 */
[----:B------:R-:W-:Y:S01]  /*2040*/  LEA.HI R3, R3, R5, RZ, 0x3 ;  /* 0x0000000503037211 */ /* 0x000fe200078f18ff */
[----:B------:R-:W-:Y:S01]  /*2050*/  UIADD3 UR5, UR11, UR5, URZ ;  /* 0x000000050b057290 */ /* 0x000fe2000fffe03f */
[----:B------:R-:W-:Y:S01]  /*2060*/  LOP3.LUT R97, R4, R2, RZ, 0x3c, !PT ;  /* 0x0000000204617212 */ /* 0x000fe200078e3cff */
[----:B------:R-:W-:Y:S01]  /*2070*/  IMAD.U32 R7, RZ, RZ, UR11 ;  /* 0x0000000bff077e24 */ /* 0x000fe2000f8e00ff */
[----:B------:R-:W-:Y:S01]  /*2080*/  LEA R4, P1, R6, R22, 0x7 ;  /* 0x0000001606047211 */ /* 0x000fe200078238ff */
[----:B------:R-:W-:Y:S01]  /*2090*/  IMAD.SHL.U32 R2, R3, 0x20, RZ ;  /* 0x0000002003027824 */ /* 0x000fe200078e00ff */
[----:B------:R-:W-:Y:S01]  /*20a0*/  LEA R200, R0, UR4, 0x1 ;  /* 0x0000000400c87c11 */ /* 0x000fe2000f8e08ff */
[----:B------:R-:W-:Y:S01]  /*20b0*/  IMAD.U32 R3, RZ, RZ, UR5 ;  /* 0x00000005ff037e24 */ /* 0x000fe2000f8e00ff */
[----:B------:R-:W-:-:S02]  /*20c0*/  UMOV UR5, URZ ;  /* 0x0000003f00057c82 */ /* 0x000fc40008000000 */
[----:B------:R-:W-:-:S05]  /*20d0*/  LOP3.LUT R96, R2, 0xffffff00, RZ, 0xc0, !PT ;  /* 0xffffff0002607812 */ /* 0x000fca00078ec0ff */
[----:B------:R-:W-:-:S04]  /*20e0*/  IMAD R2, R201, 0x200, R96 ;  /* 0x00000200c9027824 */ /* 0x000fc800078e0260 */
[----:B------:R-:W-:-:S04]  /*20f0*/  IMAD R2, R98, 0x20, R2 ;  /* 0x0000002062027824 */ /* 0x000fc800078e0202 */
[----:B------:R-:W-:-:S05]  /*2100*/  IMAD.IADD R2, R97, 0x1, R2 ;  /* 0x0000000161027824 */ /* 0x000fca00078e0202 */
[----:B------:R-:W-:Y:S01]  /*2110*/  LEA R203, R2, UR4, 0x1 ;  /* 0x0000000402cb7c11 */ /* 0x000fe2000f8e08ff */
[----:B-----5:R-:W-:-:S05]  /*2120*/  @P0 FMUL.FTZ R5, R11, R8 ;  /* 0x000000080b050220 */ /* 0x020fca0000410000 */
[----:B------:R-:W-:Y:S02]  /*2130*/  @P0 R2UR UR10, R5 ;  /* 0x00000000050a02ca */ /* 0x000fe400000e0000 */
[----:B------:R-:W-:-:S11]  /*2140*/  LEA.HI.X R5, R6, R14, R3, 0x7, P1 ;  /* 0x0000000e06057211 */ /* 0x000fd600008f3c03 */
[----:B------:R-:W-:Y:S01]  /*2150*/  @UP1 UMOV UR5, UR10 ;  /* 0x0000000a00051c82 */ /* 0x000fe20008000000 */
[----:B--2---:R-:W-:Y:S05]  /*2160*/  @P5 BRA `(.L_x_754) ;  /* 0x0000000000345947 */ /* 0x004fea0003800000 */
        /* <DEDUP_REMOVED lines=13> */
.L_x_754:
[----:B------:R-:W-:Y:S05]  /*2240*/  BSYNC B0 ;  /* 0x0000000000007941 */ /* 0x000fea0003800000 */
.L_x_753:
        /* <DEDUP_REMOVED lines=9> */
[----:B--2---:R-:W-:-:S03]  /*22e0*/  IMAD.U32 R2, RZ, RZ, UR7 ;  /* 0x00000007ff027e24 */ /* 0x004fc6000f8e00ff */
        /* <DEDUP_REMOVED lines=8> */
.L_x_756:
[----:B------:R-:W-:Y:S05]  /*2370*/  BSYNC B0 ;  /* 0x0000000000007941 */ /* 0x000fea0003800000 */
.L_x_755:
        /* <DEDUP_REMOVED lines=18> */
.L_x_758:
[----:B------:R-:W-:Y:S05]  /*24a0*/  BSYNC B0 ;  /* 0x0000000000007941 */ /* 0x000fea0003800000 */
.L_x_757:
        /* <DEDUP_REMOVED lines=12> */
[----:B--2---:R-:W-:-:S04]  /*2570*/  LEA R2, P0, R4, UR10, 0x1 ;  /* 0x0000000a04027c11 */ /* 0x004fc8000f8008ff */
[----:B------:R-:W-:-:S05]  /*2580*/  LEA.HI.X R3, R4, UR11, R0, 0x1, P0 ;  /* 0x0000000b04037c11 */ /* 0x000fca00080f0c00 */
[----:B------:R-:W-:Y:S01]  /*2590*/  @!PT LDS RZ, [RZ] ;  /* 0x00000000fffff984 */ /* 0x000fe20000000800 */
[----:B------:R-:W-:Y:S01]  /*25a0*/  @!PT LDS RZ, [RZ] ;  /* 0x00000000fffff984 */ /* 0x000fe20000000800 */
[----:B------:R-:W-:Y:S01]  /*25b0*/  @!PT LDS RZ, [RZ] ;  /* 0x00000000fffff984 */ /* 0x000fe20000000800 */
[----:B------:R2:W-:Y:S04]  /*25c0*/  LDGSTS.E.BYPASS.LTC128B.128 [R244+0x5800], desc[UR24][R2.64] ;  /* 0x0580000002f47fae */ /* 0x0005e8000b901d58 */
.L_x_760:
[----:B------:R-:W-:Y:S05]  /*25d0*/  BSYNC B0 ;  /* 0x0000000000007941 */ /* 0x000fea0003800000 */
.L_x_759:
[----:B------:R-:W-:Y:S01]  /*25e0*/  LDSM.16.M88.4 R12, [R203] ;  /* 0x00000000cb0c783b */ /* 0x000fe20000000200 */
[----:B------:R-:W-:Y:S01]  /*25f0*/  LOP3.LUT P0, RZ, R49, 0x2, RZ, 0xc0, !PT ;  /* 0x0000000231ff7812 */ /* 0x000fe2000780c0ff */
[----:B------:R-:W-:Y:S01]  /*2600*/  IMAD.MOV.U32 R0, RZ, RZ, 0x10 ;  /* 0x00000010ff007424 */ /* 0x000fe200078e00ff */
[----:B------:R-:W-:Y:S01]  /*2610*/  LOP3.LUT P1, RZ, R48, 0x2, RZ, 0xc0, !PT ;  /* 0x0000000230ff7812 */ /* 0x000fe2000782c0ff */
[----:B------:R-:W5:Y:S01]  /*2620*/  LDSM.16.M88.4 R16, [R200+0x3400] ;  /* 0x00340000c810783b */ /* 0x000f620000000200 */
[C---:B--2---:R-:W-:Y:S01]  /*2630*/  VIADD R2, R200.reuse, 0x2000 ;  /* 0x00002000c8027836 */ /* 0x044fe20000000000 */
[----:B------:R-:W-:Y:S01]  /*2640*/  SHF.R.S32.HI R3, RZ, 0x1f, R178 ;  /* 0x0000001fff037819 */ /* 0x000fe200000114b2 */
[----:B------:R-:W-:Y:S01]  /*2650*/  VIADD R205, R200, 0x2020 ;  /* 0x00002020c8cd7836 */ /* 0x000fe20000000000 */
[----:B------:R-:W2:Y:S01]  /*2660*/  LDSM.16.M88.4 R36, [R200+0x2000] ;  /* 0x00200000c824783b */ /* 0x000ea20000000200 */
[----:B------:R-:W-:Y:S01]  /*2670*/  SEL R0, R0, 0xfffffff0, !P1 ;  /* 0xfffffff000007807 */ /* 0x000fe20004800000 */
[----:B------:R-:W-:Y:S01]  /*2680*/  UISETP.GE.AND UP0, UPT, UR28, 0x81, UPT ;  /* 0x000000811c00788c */ /* 0x000fe2000bf06270 */
[----:B------:R-:W-:Y:S01]  /*2690*/  LEA.HI R3, R3, R201, RZ, 0x2 ;  /* 0x000000c903037211 */ /* 0x000fe200078f10ff */
[----:B------:R-:W3:Y:S02]  /*26a0*/  LDSM.16.M88.4 R32, [R200+0x2400] ;  /* 0x00240000c820783b */ /* 0x000ee40000000200 */
[----:B------:R-:W-:Y:S01]  /*26b0*/  IMAD R204, R0, 0x2, R203 ;  /* 0x0000000200cc7824 */ /* 0x000fe200078e02cb */
[----:B------:R-:W-:Y:S01]  /*26c0*/  LOP3.LUT R3, R3, 0xffffffc, RZ, 0xc0, !PT ;  /* 0x0ffffffc03037812 */ /* 0x000fe200078ec0ff */
[----:B------:R-:W4:Y:S01]  /*26d0*/  LDSM.16.M88.4 R28, [R200+0x2800] ;  /* 0x00280000c81c783b */ /* 0x000f220000000200 */
[----:B------:R-:W-:Y:S01]  /*26e0*/  @P0 VIADD R205, R2, 0xffffffe0 ;  /* 0xffffffe002cd0836 */ /* 0x000fe20000000000 */
[----:B------:R-:W-:-:S02]  /*26f0*/  SHF.R.S32.HI R2, RZ, 0x1f, R99 ;  /* 0x0000001fff027819 */ /* 0x000fc40000011463 */
[----:B------:R-:W1:Y:S02]  /*2700*/  LDSM.16.M88.4 R24, [R200+0x2c00] ;  /* 0x002c0000c818783b */ /* 0x000e640000000200 */
[----:B------:R-:W-:Y:S02]  /*2710*/  LEA.HI R207, R2, R99, RZ, 0x2 ;  /* 0x0000006302cf7211 */ /* 0x000fe400078f10ff */
[----:B------:R-:W1:Y:S02]  /*2720*/  LDSM.16.M88.4 R20, [R200+0x3000] ;  /* 0x00300000c814783b */ /* 0x000e640000000200 */
[----:B------:R-:W-:Y:S02]  /*2730*/  SHF.R.S32.HI R2, RZ, 0x2, R207 ;  /* 0x00000002ff027819 */ /* 0x000fe400000114cf */
[----:B------:R-:W1:Y:S04]  /*2740*/  LDSM.16.M88.4 R40, [R200+0x3800] ;  /* 0x00380000c828783b */ /* 0x000e680000000200 */
[----:B------:R-:W1:Y:S04]  /*2750*/  LDSM.16.M88.4 R44, [R200+0x3c00] ;  /* 0x003c0000c82c783b */ /* 0x000e680000000200 */
[----:B------:R-:W1:Y:S04]  /*2760*/  LDSM.16.M88.4 R8, [R203+0x1000] ;  /* 0x00100000cb08783b */ /* 0x000e680000000200 */
[----:B------:R-:W-:Y:S04]  /*2770*/  LDSM.16.M88.4 R4, [R204] ;  /* 0x00000000cc04783b */ /* 0x000fe80000000200 */
[----:B------:R-:W1:Y:S01]  /*2780*/  LDSM.16.M88.4 R68, [R205+0x1400] ;  /* 0x00140000cd44783b */ /* 0x000e620000000200 */
[C---:B-----5:R-:W-:Y:S03]  /*2790*/  HMMA.16816.F32 R152, R12.reuse, R16, RZ ;  /* 0x000000100c98723c */ /* 0x060fe600000018ff */
[----:B------:R-:W5:Y:S03]  /*27a0*/  LDSM.16.M88.4 R60, [R205] ;  /* 0x00000000cd3c783b */ /* 0x000f660000000200 */
        /* <DEDUP_REMOVED lines=8> */
[C---:B-1----:R-:W-:Y:S03]  /*2830*/  HMMA.16816.F32 R160, R12.reuse, R24, RZ ;  /* 0x000000180ca0723c */ /* 0x042fe600000018ff */
[----:B------:R-:W1:Y:S03]  /*2840*/  LDSM.16.M88.4 R180, [R205+0x1c00] ;  /* 0x001c0000cdb4783b */ /* 0x000e660000000200 */
[C---:B------:R-:W-:Y:S01]  /*2850*/  HMMA.16816.F32 R156, R12.reuse, R20, RZ ;  /* 0x000000140c9c723c */ /* 0x040fe200000018ff */
[----:B------:R-:W1:Y:S04]  /*2860*/  LDSM.16.M88.4 R76, [R204+0x1000] ;  /* 0x00100000cc4c783b */ /* 0x000e680000000200 */
[----:B------:R5:W-:Y:S01]  /*2870*/  STL [R1+0x40], R207 ;  /* 0x000040cf01007387 */ /* 0x000be20000100800 */
[C---:B------:R-:W-:Y:S03]  /*2880*/  HMMA.16816.F32 R124, R12.reuse, R40, RZ ;  /* 0x000000280c7c723c */ /* 0x040fe600000018ff */
[----:B------:R-:W0:Y:S03]  /*2890*/  LDGDEPBAR ;  /* 0x00000000000079af */ /* 0x000e260000000000 */
[C---:B------:R-:W-:Y:S06]  /*28a0*/  HMMA.16816.F32 R116, R12.reuse, R44, RZ ;  /* 0x0000002c0c74723c */ /* 0x040fec00000018ff */
[C---:B------:R-:W-:Y:S06]  /*28b0*/  HMMA.16816.F32 R148, R12.reuse, R38, RZ ;  /* 0x000000260c94723c */ /* 0x040fec00000018ff */
[C---:B------:R-:W-:Y:S06]  /*28c0*/  HMMA.16816.F32 R144, R12.reuse, R34, RZ ;  /* 0x000000220c90723c */ /* 0x040fec00000018ff */
[----:B------:R-:W-:Y:S01]  /*28d0*/  HMMA.16816.F32 R140, R12, R30, RZ ;  /* 0x0000001e0c8c723c */ /* 0x000fe200000018ff */
[----:B-----5:R-:W-:Y:S01]  /*28e0*/  VIADD R207, R205, 0x1800 ;  /* 0x00001800cdcf7836 */ /* 0x020fe20000000000 */
[----:B------:R-:W-:-:S04]  /*28f0*/  DEPBAR.LE SB0, 0x0 ;  /* 0x000080000000791a */ /* 0x000fc80000000000 */
        /* <DEDUP_REMOVED lines=19> */
[----:B------:R-:W-:Y:S06]  /*2a30*/  HMMA.16816.F32 R184, R4, R68, R152 ;  /* 0x0000004404b8723c */ /* 0x000fec0000001898 */
[C---:B------:R-:W-:Y:S06]  /*2a40*/  HMMA.16816.F32 R40, R8.reuse, R42, RZ ;  /* 0x0000002a0828723c */ /* 0x040fec00000018ff */
[----:B------:R-:W-:Y:S06]  /*2a50*/  HMMA.16816.F32 R236, R8, R46, RZ ;  /* 0x0000002e08ec723c */ /* 0x000fec00000018ff */
[----:B------:R-:W-:Y:S01]  /*2a60*/  HMMA.16816.F32 R172, R4, R60, R172 ;  /* 0x0000003c04ac723c */ /* 0x000fe200000018ac */
[----:B------:R-:W-:-:S02]  /*2a70*/  IMAD.SHL.U32 R10, R206, 0x2, RZ ;  /* 0x00000002ce0a7824 */ /* 0x000fc400078e00ff */
[----:B------:R-:W-:-:S03]  /*2a80*/  VIADD R206, R205, 0x1c00 ;  /* 0x00001c00cdce7836 */ /* 0x000fc60000000000 */
[----:B--2---:R-:W-:Y:S01]  /*2a90*/  HMMA.16816.F32 R168, R4, R56, R168 ;  /* 0x0000003804a8723c */ /* 0x004fe200000018a8 */
[----:B------:R-:W-:-:S05]  /*2aa0*/  LOP3.LUT R10, R10, 0x6, RZ, 0xc0, !PT ;  /* 0x000000060a0a7812 */ /* 0x000fca00078ec0ff */
[C---:B------:R-:W-:Y:S06]  /*2ab0*/  HMMA.16816.F32 R164, R4.reuse, R52, R164 ;  /* 0x0000003404a4723c */ /* 0x040fec00000018a4 */
[C---:B---3--:R-:W-:Y:S06]  /*2ac0*/  HMMA.16816.F32 R160, R4.reuse, R48, R160 ;  /* 0x0000003004a0723c */ /* 0x048fec00000018a0 */
[C---:B----4-:R-:W-:Y:S06]  /*2ad0*/  HMMA.16816.F32 R156, R4.reuse, R64, R156 ;  /* 0x00000040049c723c */ /* 0x050fec000000189c */
[C---:B------:R-:W-:Y:S06]  /*2ae0*/  HMMA.16816.F32 R212, R4.reuse, R72, R124 ;  /* 0x0000004804d4723c */ /* 0x040fec000000187c */
        /* <DEDUP_REMOVED lines=9> */
[----:B------:R-:W-:Y:S01]  /*2b80*/  HMMA.16816.F32 R216, R76, R72, R16 ;  /* 0x000000484cd8723c */ /* 0x000fe20000001810 */
[----:B------:R-:W-:-:S02]  /*2b90*/  IMAD R4, R201, 0x10, R2 ;  /* 0x00000010c9047824 */ /* 0x000fc400078e0202 */
[----:B------:R-:W-:Y:S02]  /*2ba0*/  IMAD.U32 R6, RZ, RZ, UR28 ;  /* 0x0000001cff067e24 */ /* 0x000fe4000f8e00ff */
[----:B------:R-:W-:Y:S01]  /*2bb0*/  VIADD R7, R4, UR27 ;  /* 0x0000001b04077c36 */ /* 0x000fe20008000000 */
[C---:B------:R-:W-:Y:S01]  /*2bc0*/  HMMA.16816.F32 R224, R76.reuse, R180, R12 ;  /* 0x000000b44ce0723c */ /* 0x040fe2000000180c */
[----:B------:R-:W-:Y:S02]  /*2bd0*/  IMAD.U32 R5, RZ, RZ, UR19 ;  /* 0x00000013ff057e24 */ /* 0x000fe4000f8e00ff */
[----:B------:R-:W-:Y:S01]  /*2be0*/  IMAD.IADD R4, R201, 0x1, -R3 ;  /* 0x00000001c9047824 */ /* 0x000fe200078e0a03 */
[----:B------:R-:W-:Y:S01]  /*2bf0*/  IADD3 R16, R6, -UR18, R7 ;  /* 0x8000001206107c10 */ /* 0x000fe2000fffe007 */
[----:B------:R-:W-:Y:S01]  /*2c00*/  IMAD R3, R98, 0x20, R96 ;  /* 0x0000002062037824 */ /* 0x000fe200078e0260 */
[----:B------:R1:W-:Y:S01]  /*2c10*/  STL [R1+0x190], R7 ;  /* 0x0001900701007387 */ /* 0x0003e20000100800 */
[----:B------:R-:W-:Y:S01]  /*2c20*/  IMAD R10, R5, 0x80, R10 ;  /* 0x00000080050a7824 */ /* 0x000fe200078e020a */
[----:B------:R-:W-:Y:S01]  /*2c30*/  HMMA.16816.F32 R196, R76, R70, R20 ;  /* 0x000000464cc4723c */ /* 0x000fe20000001814 */
[----:B------:R-:W-:-:S02]  /*2c40*/  IMAD R178, R4, 0x10, R2 ;  /* 0x0000001004b27824 */ /* 0x000fc400078e0202 */
[----:B------:R-:W-:Y:S01]  /*2c50*/  IMAD.IADD R2, R97, 0x1, R3 ;  /* 0x0000000161027824 */ /* 0x000fe200078e0203 */
[----:B------:R-:W-:Y:S01]  /*2c60*/  ISETP.GE.AND P4, PT, R10, UR28, PT ;  /* 0x0000001c0a007c0c */ /* 0x000fe2000bf86270 */
[----:B------:R-:W-:Y:S01]  /*2c70*/  IMAD.IADD R3, R16, 0x1, -R10 ;  /* 0x0000000110037824 */ /* 0x000fe200078e0a0a */
[C---:B------:R-:W-:Y:S01]  /*2c80*/  HMMA.16816.F32 R108, R76.reuse, R60, R108 ;  /* 0x0000003c4c6c723c */ /* 0x040fe2000000186c */
[C---:B------:R-:W-:Y:S01]  /*2c90*/  VIADD R11, R10.reuse, 0x1 ;  /* 0x000000010a0b7836 */ /* 0x040fe20000000000 */
[----:B------:R2:W-:Y:S01]  /*2ca0*/  STL [R1+0x2fc], R178 ;  /* 0x0002fcb201007387 */ /* 0x0005e20000100800 */
[C---:B------:R-:W-:Y:S01]  /*2cb0*/  VIADD R15, R10.reuse, 0x8 ;  /* 0x000000080a0f7836 */ /* 0x040fe20000000000 */
[----:B------:R-:W-:Y:S01]  /*2cc0*/  IABS R3, R3 ;  /* 0x0000000300037213 */ /* 0x000fe20000000000 */
[C---:B------:R-:W-:Y:S01]  /*2cd0*/  VIADD R17, R10.reuse, 0x9 ;  /* 0x000000090a117836 */ /* 0x040fe20000000000 */
[C---:B------:R-:W-:Y:S01]  /*2ce0*/  HMMA.16816.F32 R208, R76.reuse, R68, R24 ;  /* 0x000000444cd0723c */ /* 0x040fe20000001818 */
[----:B------:R-:W-:Y:S01]  /*2cf0*/  VIADD R19, R10, 0x10 ;  /* 0x000000100a137836 */ /* 0x000fe20000000000 */
[----:B------:R-:W-:Y:S01]  /*2d00*/  ISETP.GE.AND P2, PT, R15, UR28, PT ;  /* 0x0000001c0f007c0c */ /* 0x000fe2000bf46270 */
[C---:B------:R-:W-:Y:S01]  /*2d10*/  IMAD.IADD R4, R16.reuse, 0x1, -R11 ;  /* 0x0000000110047824 */ /* 0x040fe200078e0a0b */
[----:B------:R-:W-:Y:S01]  /*2d20*/  ISETP.GE.AND P3, PT, R11, UR28, PT ;  /* 0x0000001c0b007c0c */ /* 0x000fe2000bf66270 */
[C---:B------:R-:W-:Y:S01]  /*2d30*/  IMAD.IADD R6, R16.reuse, 0x1, -R15 ;  /* 0x0000000110067824 */ /* 0x040fe200078e0a0f */
[C---:B------:R-:W-:Y:S01]  /*2d40*/  HMMA.16816.F32 R92, R76.reuse, R58, R92 ;  /* 0x0000003a4c5c723c */ /* 0x040fe2000000185c */
[C---:B------:R-:W-:Y:S01]  /*2d50*/  IMAD.IADD R9, R16.reuse, 0x1, -R19 ;  /* 0x0000000110097824 */ /* 0x040fe200078e0a13 */
[----:B------:R-:W-:Y:S01]  /*2d60*/  IABS R5, R4 ;  /* 0x0000000400057213 */ /* 0x000fe20000000000 */
[----:B------:R-:W-:Y:S01]  /*2d70*/  IMAD.MOV.U32 R8, RZ, RZ, R3 ;  /* 0x000000ffff087224 */ /* 0x000fe200078e0003 */
[----:B------:R-:W-:Y:S01]  /*2d80*/  IABS R4, R6 ;  /* 0x0000000600047213 */ /* 0x000fe20000000000 */
[----:B-1----:R-:W-:Y:S01]  /*2d90*/  IMAD.IADD R7, R16, 0x1, -R17 ;  /* 0x0000000110077824 */ /* 0x002fe200078e0a11 */
[----:B------:R-:W-:Y:S01]  /*2da0*/  IABS R6, R9 ;  /* 0x0000000900067213 */ /* 0x000fe20000000000 */
[C---:B------:R-:W-:Y:S01]  /*2db0*/  VIADD R18, R10.reuse, 0x11 ;  /* 0x000000110a127836 */ /* 0x040fe20000000000 */
[----:B------:R-:W-:Y:S01]  /*2dc0*/  I2FP.F32.S32 R8, R8 ;  /* 0x0000000800087245 */ /* 0x000fe20000201400 */
[C---:B------:R-:W-:Y:S01]  /*2dd0*/  VIADD R20, R10.reuse, 0x18 ;  /* 0x000000180a147836 */ /* 0x040fe20000000000 */
[----:B------:R-:W-:Y:S01]  /*2de0*/  IABS R3, R7 ;  /* 0x0000000700037213 */ /* 0x000fe20000000000 */
[----:B------:R-:W-:Y:S01]  /*2df0*/  IMAD.MOV.U32 R7, RZ, RZ, R5 ;  /* 0x000000ffff077224 */ /* 0x000fe200078e0005 */
[----:B------:R-:W-:Y:S01]  /*2e00*/  HMMA.16816.F32 R100, R76, R56, R100 ;  /* 0x000000384c64723c */ /* 0x000fe20000001864 */
[----:B------:R-:W-:Y:S01]  /*2e10*/  IMAD.MOV.U32 R5, RZ, RZ, R4 ;  /* 0x000000ffff057224 */ /* 0x000fe200078e0004 */
[----:B------:R-:W-:Y:S01]  /*2e20*/  ISETP.GE.AND P1, PT, R17, UR28, PT ;  /* 0x0000001c11007c0c */ /* 0x000fe2000bf26270 */
        /* <DEDUP_REMOVED lines=8> */
[----:B------:R-:W-:-:S02]  /*2eb0*/  VIADD R24, R10, 0x21 ;  /* 0x000000210a187836 */ /* 0x000fc40000000000 */
[----:B------:R-:W-:Y:S01]  /*2ec0*/  FFMA.FTZ R58, R7, -UR5, R173 ;  /* 0x80000005073a7c23 */ /* 0x000fe200080100ad */
[----:B------:R-:W-:Y:S01]  /*2ed0*/  FFMA.FTZ R59, R4, -UR5, R149 ;  /* 0x80000005043b7c23 */ /* 0x000fe20008010095 */
[C---:B------:R-:W-:Y:S02]  /*2ee0*/  IMAD.IADD R4, R16.reuse, 0x1, -R18 ;  /* 0x0000000110047824 */ /* 0x040fe400078e0a12 */
[----:B------:R-:W-:Y:S01]  /*2ef0*/  FFMA.FTZ R61, R3, -UR5, R168 ;  /* 0x80000005033d7c23 */ /* 0x000fe200080100a8 */
[C---:B------:R-:W-:Y:S01]  /*2f00*/  IMAD.IADD R3, R16.reuse, 0x1, -R20 ;  /* 0x0000000110037824 */ /* 0x040fe200078e0a14 */
[C---:B------:R-:W-:Y:S01]  /*2f10*/  HMMA.16816.F32 R220, R76.reuse, R74, R40 ;  /* 0x0000004a4cdc723c */ /* 0x040fe20000001828 */
[C---:B------:R-:W-:Y:S02]  /*2f20*/  IMAD.IADD R6, R16.reuse, 0x1, -R21 ;  /* 0x0000000110067824 */ /* 0x040fe400078e0a15 */
[----:B------:R-:W-:Y:S01]  /*2f30*/  FFMA.FTZ R57, R5, -UR5, R148 ;  /* 0x8000000505397c23 */ /* 0x000fe20008010094 */
[C---:B------:R-:W-:Y:S01]  /*2f40*/  IMAD.IADD R7, R16.reuse, 0x1, -R22 ;  /* 0x0000000110077824 */ /* 0x040fe200078e0a16 */
[----:B------:R-:W-:Y:S01]  /*2f50*/  IABS R5, R3 ;  /* 0x0000000300057213 */ /* 0x000fe20000000000 */
[----:B------:R-:W-:Y:S01]  /*2f60*/  IMAD.IADD R9, R16, 0x1, -R24 ;  /* 0x0000000110097824 */ /* 0x000fe200078e0a18 */
[C---:B------:R-:W-:Y:S01]  /*2f70*/  HMMA.16816.F32 R192, R76.reuse, R64, R32 ;  /* 0x000000404cc0723c */ /* 0x040fe20000001820 */
[----:B------:R-:W-:Y:S01]  /*2f80*/  FFMA.FTZ R42, R8, -UR5, R172 ;  /* 0x80000005082a7c23 */ /* 0x000fe200080100ac */
        /* <DEDUP_REMOVED lines=19> */
[----:B------:R-:W-:Y:S01]  /*30c0*/  FFMA.FTZ R64, R4, -UR5, R164 ;  /* 0x8000000504407c23 */ /* 0x000fe200080100a4 */
[C---:B------:R-:W-:Y:S01]  /*30d0*/  HMMA.16816.F32 R104, R76.reuse, R62, R104 ;  /* 0x0000003e4c68723c */ /* 0x040fe20000001868 */
[----:B------:R-:W-:Y:S01]  /*30e0*/  FFMA.FTZ R66, R3, -UR5, R165 ;  /* 0x8000000503427c23 */ /* 0x000fe200080100a5 */
[----:B------:R-:W-:Y:S01]  /*30f0*/  FFMA.FTZ R60, R6, -UR5, R169 ;  /* 0x80000005063c7c23 */ /* 0x000fe200080100a9 */
[----:B------:R-:W-:Y:S01]  /*3100*/  IMAD.IADD R4, R16, 0x1, -R23 ;  /* 0x0000000110047824 */ /* 0x000fe200078e0a17 */
[----:B------:R-:W-:Y:S01]  /*3110*/  ISETP.GE.AND P6, PT, R18, UR28, PT ;  /* 0x0000001c12007c0c */ /* 0x000fe2000bfc6270 */
[C---:B------:R-:W-:Y:S01]  /*3120*/  IMAD.IADD R3, R16.reuse, 0x1, -R25 ;  /* 0x0000000110037824 */ /* 0x040fe200078e0a19 */
[----:B------:R-:W-:Y:S01]  /*3130*/  HMMA.16816.F32 R112, R76, R48, R80 ;  /* 0x000000304c70723c */ /* 0x000fe20000001850 */
[----:B------:R-:W-:Y:S01]  /*3140*/  FFMA.FTZ R63, R7, -UR5, R144 ;  /* 0x80000005073f7c23 */ /* 0x000fe20008010090 */
[----:B------:R-:W-:-:S02]  /*3150*/  IMAD.IADD R6, R16, 0x1, -R26 ;  /* 0x0000000110067824 */ /* 0x000fc400078e0a1a */
[----:B------:R-:W-:Y:S01]  /*3160*/  FFMA.FTZ R62, R5, -UR5, R145 ;  /* 0x80000005053e7c23 */ /* 0x000fe20008010091 */
[C---:B------:R-:W-:Y:S01]  /*3170*/  IMAD.IADD R7, R16.reuse, 0x1, -R27 ;  /* 0x0000000110077824 */ /* 0x040fe200078e0a1b */
[----:B------:R-:W-:Y:S01]  /*3180*/  IABS R8, R4 ;  /* 0x0000000400087213 */ /* 0x000fe20000000000 */
[----:B------:R-:W-:Y:S01]  /*3190*/  IMAD.IADD R9, R16, 0x1, -R29 ;  /* 0x0000000110097824 */ /* 0x000fe200078e0a1d */
        /* <DEDUP_REMOVED lines=20> */
[----:B------:R-:W-:Y:S01]  /*32e0*/  FFMA.FTZ R65, R6, -UR5, R140 ;  /* 0x8000000506417c23 */ /* 0x000fe2000801008c */
[----:B------:R-:W-:Y:S01]  /*32f0*/  FFMA.FTZ R71, R3, -UR5, R136 ;  /* 0x8000000503477c23 */ /* 0x000fe20008010088 */
[----:B------:R-:W-:-:S02]  /*3300*/  IMAD.IADD R4, R16, 0x1, -R28 ;  /* 0x0000000110047824 */ /* 0x000fc400078e0a1c */
[----:B------:R-:W-:Y:S01]  /*3310*/  FFMA.FTZ R67, R7, -UR5, R141 ;  /* 0x8000000507437c23 */ /* 0x000fe2000801008d */
[C---:B------:R-:W-:Y:S02]  /*3320*/  IMAD.IADD R3, R16.reuse, 0x1, -R30 ;  /* 0x0000000110037824 */ /* 0x040fe400078e0a1e */
[----:B------:R-:W-:Y:S01]  /*3330*/  FFMA.FTZ R68, R5, -UR5, R160 ;  /* 0x8000000505447c23 */ /* 0x000fe200080100a0 */
        /* <DEDUP_REMOVED lines=25> */
[----:B------:R-:W-:Y:S02]  /*34d0*/  IMAD.IADD R3, R16, 0x1, -R43 ;  /* 0x0000000110037824 */ /* 0x000fe400078e0a2b */
[----:B------:R-:W-:Y:S01]  /*34e0*/  FFMA.FTZ R70, R7, -UR5, R137 ;  /* 0x8000000507467c23 */ /* 0x000fe20008010089 */
[----:B------:R-:W-:Y:S01]  /*34f0*/  VIADD R46, R10, 0x59 ;  /* 0x000000590a2e7836 */ /* 0x000fe20000000000 */
[----:B------:R-:W-:Y:S01]  /*3500*/  IABS R5, R4 ;  /* 0x0000000400057213 */ /* 0x000fe20000000000 */
[----:B------:R-:W-:Y:S01]  /*3510*/  IMAD.IADD R6, R16, 0x1, -R45 ;  /* 0x0000000110067824 */ /* 0x000fe200078e0a2d */
[----:B------:R-:W-:Y:S01]  /*3520*/  IABS R4, R3 ;  /* 0x0000000300047213 */ /* 0x000fe20000000000 */
[----:B------:R-:W-:Y:S01]  /*3530*/  VIADD R47, R10, 0x60 ;  /* 0x000000600a2f7836 */ /* 0x000fe20000000000 */
[----:B------:R-:W-:Y:S01]  /*3540*/  I2FP.F32.S32 R8, R5 ;  /* 0x0000000500087245 */ /* 0x000fe20000201400 */
[C---:B------:R-:W-:Y:S01]  /*3550*/  IMAD.IADD R7, R16.reuse, 0x1, -R46 ;  /* 0x0000000110077824 */ /* 0x040fe200078e0a2e */
[----:B------:R-:W-:Y:S01]  /*3560*/  IABS R3, R6 ;  /* 0x0000000600037213 */ /* 0x000fe20000000000 */
[----:B------:R-:W-:Y:S01]  /*3570*/  IMAD.MOV.U32 R6, RZ, RZ, R4 ;  /* 0x000000ffff067224 */ /* 0x000fe200078e0004 */
[----:B------:R-:W-:Y:S01]  /*3580*/  HMMA.16816.F32 R88, R76, R52, R88 ;  /* 0x000000344c58723c */ /* 0x000fe20000001858 */
[C---:B------:R-:W-:Y:S01]  /*3590*/  IMAD.IADD R4, R16.reuse, 0x1, -R47 ;  /* 0x0000000110047824 */ /* 0x040fe200078e0a2f */
[----:B------:R-:W-:Y:S01]  /*35a0*/  IABS R5, R7 ;  /* 0x0000000700057213 */ /* 0x000fe20000000000 */
[C---:B------:R-:W-:Y:S01]  /*35b0*/  VIADD R12, R16.reuse, 0x40 ;  /* 0x00000040100c7836 */ /* 0x040fe20000000000 */
[----:B------:R-:W-:Y:S01]  /*35c0*/  I2FP.F32.S32 R7, R6 ;  /* 0x0000000600077245 */ /* 0x000fe20000201400 */
[C---:B------:R-:W-:Y:S01]  /*35d0*/  VIADD R14, R16.reuse, 0x48 ;  /* 0x00000048100e7836 */ /* 0x040fe20000000000 */
[----:B------:R-:W-:Y:S01]  /*35e0*/  I2FP.F32.S32 R6, R3 ;  /* 0x0000000300067245 */ /* 0x000fe20000201400 */
[----:B------:R-:W-:Y:S01]  /*35f0*/  VIADD R13, R16, 0x8 ;  /* 0x00000008100d7836 */ /* 0x000fe20000000000 */
[----:B------:R-:W-:Y:S01]  /*3600*/  IABS R3, R4 ;  /* 0x0000000400037213 */ /* 0x000fe20000000000 */
[----:B------:R-:W-:-:S02]  /*3610*/  IMAD.MOV.U32 R4, RZ, RZ, R5 ;  /* 0x000000ffff047224 */ /* 0x000fc400078e0005 */
[----:B------:R-:W-:Y:S01]  /*3620*/  FFMA.FTZ R132, R7, -UR5, R185 ;  /* 0x8000000507847c23 */ /* 0x000fe200080100b9 */
[----:B------:R-:W-:Y:S01]  /*3630*/  FFMA.FTZ R133, R6, -UR5, R152 ;  /* 0x8000000506857c23 */ /* 0x000fe20008010098 */
[----:B------:R-:W-:Y:S01]  /*3640*/  I2FP.F32.S32 R6, R3 ;  /* 0x0000000300067245 */ /* 0x000fe20000201400 */
[--C-:B------:R-:W-:Y:S01]  /*3650*/  IMAD.IADD R3, R12, 0x1, -R10.reuse ;  /* 0x000000010c037824 */ /* 0x100fe200078e0a0a */
[----:B------:R-:W-:Y:S01]  /*3660*/  I2FP.F32.S32 R4, R4 ;  /* 0x0000000400047245 */ /* 0x000fe20000201400 */
[----:B------:R-:W-:Y:S02]  /*3670*/  IMAD.IADD R5, R14, 0x1, -R10 ;  /* 0x000000010e057824 */ /* 0x000fe400078e0a0a */
[----:B------:R-:W-:Y:S01]  /*3680*/  FFMA.FTZ R74, R8, -UR5, R184 ;  /* 0x80000005084a7c23 */ /* 0x000fe200080100b8 */
[----:B------:R-:W-:Y:S01]  /*3690*/  FFMA.FTZ R173, R6, -UR5, R212 ;  /* 0x8000000506ad7c23 */ /* 0x000fe200080100d4 */
[----:B------:R-:W-:Y:S01]  /*36a0*/  IABS R3, R3 ;  /* 0x0000000300037213 */ /* 0x000fe20000000000 */
[----:B------:R-:W-:Y:S01]  /*36b0*/  FFMA.FTZ R172, R4, -UR5, R153 ;  /* 0x8000000504ac7c23 */ /* 0x000fe20008010099 */
[C---:B------:R-:W-:Y:S01]  /*36c0*/  IMAD.IADD R4, R13.reuse, 0x1, -R10 ;  /* 0x000000010d047824 */ /* 0x040fe200078e0a0a */
[----:B------:R-:W-:Y:S01]  /*36d0*/  IABS R6, R5 ;  /* 0x0000000500067213 */ /* 0x000fe20000000000 */
[----:B------:R-:W-:Y:S01]  /*36e0*/  IMAD.IADD R5, R12, 0x1, -R11 ;  /* 0x000000010c057824 */ /* 0x000fe200078e0a0b */
[C---:B------:R-:W-:Y:S01]  /*36f0*/  HMMA.16816.F32 R84, R76.reuse, R54, R84 ;  /* 0x000000364c54723c */ /* 0x040fe20000001854 */
[----:B------:R-:W-:Y:S01]  /*3700*/  IMAD.MOV.U32 R8, RZ, RZ, R3 ;  /* 0x000000ffff087224 */ /* 0x000fe200078e0003 */
[----:B------:R-:W-:Y:S01]  /*3710*/  IABS R7, R4 ;  /* 0x0000000400077213 */ /* 0x000fe20000000000 */
[----:B------:R-:W-:Y:S01]  /*3720*/  IMAD.IADD R4, R13, 0x1, -R11 ;  /* 0x000000010d047824 */ /* 0x000fe200078e0a0b */
[----:B------:R-:W-:Y:S01]  /*3730*/  IABS R3, R5 ;  /* 0x0000000500037213 */ /* 0x000fe20000000000 */
[----:B------:R-:W-:Y:S01]  /*3740*/  IMAD.MOV.U32 R5, RZ, RZ, R6 ;  /* 0x000000ffff057224 */ /* 0x000fe200078e0006 */
[----:B------:R-:W-:Y:S01]  /*3750*/  I2FP.F32.S32 R7, R7 ;  /* 0x0000000700077245 */ /* 0x000fe20000201400 */
[----:B------:R-:W-:Y:S01]  /*3760*/  HMMA.16816.F32 R76, R76, R182, R236 ;  /* 0x000000b64c4c723c */ /* 0x000fe200000018ec */
[----:B------:R-:W-:Y:S01]  /*3770*/  IABS R4, R4 ;  /* 0x0000000400047213 */ /* 0x000fe20000000000 */
[----:B------:R-:W-:Y:S01]  /*3780*/  VIADD R212, R205, 0x400 ;  /* 0x00000400cdd47836 */ /* 0x000fe20000000000 */
        /* <DEDUP_REMOVED lines=10> */
[C-C-:B------:R-:W-:Y:S02]  /*3830*/  IMAD.IADD R4, R13.reuse, 0x1, -R15.reuse ;  /* 0x000000010d047824 */ /* 0x140fe400078e0a0f */
        /* <DEDUP_REMOVED lines=20> */
[--C-:B------:R-:W-:Y:S01]  /*3980*/  IMAD.IADD R8, R14, 0x1, -R19.reuse ;  /* 0x000000010e087824 */ /* 0x100fe200078e0a13 */
[----:B------:R-:W-:Y:S01]  /*3990*/  I2FP.F32.S32 R4, R5 ;  /* 0x0000000500047245 */ /* 0x000fe20000201400 */
[----:B------:R-:W-:Y:S01]  /*39a0*/  FFMA.FTZ R40, R7, -UR5, R150 ;  /* 0x8000000507287c23 */ /* 0x000fe20008010096 */
[----:B------:R-:W-:Y:S01]  /*39b0*/  I2FP.F32.S32 R3, R3 ;  /* 0x0000000300037245 */ /* 0x000fe20000201400 */
[----:B------:R-:W-:Y:S01]  /*39c0*/  FFMA.FTZ R33, R6, -UR5, R104 ;  /* 0x8000000506217c23 */ /* 0x000fe20008010068 */
[----:B------:R-:W-:-:S02]  /*39d0*/  IMAD.IADD R6, R12, 0x1, -R19 ;  /* 0x000000010c067824 */ /* 0x000fc400078e0a13 */
[----:B------:R-:W-:Y:S01]  /*39e0*/  FFMA.FTZ R49, R4, -UR5, R151 ;  /* 0x8000000504317c23 */ /* 0x000fe20008010097 */
[--C-:B------:R-:W-:Y:S02]  /*39f0*/  IMAD.IADD R4, R12, 0x1, -R17.reuse ;  /* 0x000000010c047824 */ /* 0x100fe400078e0a11 */
[----:B------:R-:W-:Y:S01]  /*3a00*/  FFMA.FTZ R15, R3, -UR5, R106 ;  /* 0x80000005030f7c23 */ /* 0x000fe2000801006a */
        /* <DEDUP_REMOVED lines=12> */
[----:B------:R-:W-:Y:S02]  /*3ad0*/  I2FP.F32.S32 R5, R5 ;  /* 0x0000000500057245 */ /* 0x000fe40000201400 */
[----:B------:R-:W-:Y:S01]  /*3ae0*/  I2FP.F32.S32 R7, R7 ;  /* 0x0000000700077245 */ /* 0x000fe20000201400 */
[----:B------:R-:W-:Y:S01]  /*3af0*/  FFMA.FTZ R52, R4, -UR5, R100 ;  /* 0x8000000504347c23 */ /* 0x000fe20008010064 */
[----:B------:R-:W-:Y:S01]  /*3b00*/  I2FP.F32.S32 R3, R3 ;  /* 0x0000000300037245 */ /* 0x000fe20000201400 */
[----:B------:R-:W-:Y:S01]  /*3b10*/  IMAD.IADD R4, R13, 0x1, -R18 ;  /* 0x000000010d047824 */ /* 0x000fe200078e0a12 */
[----:B------:R-:W-:Y:S01]  /*3b20*/  I2FP.F32.S32 R6, R8 ;  /* 0x0000000800067245 */ /* 0x000fe20000201400 */
[----:B------:R-:W-:Y:S01]  /*3b30*/  FFMA.FTZ R53, R5, -UR5, R170 ;  /* 0x8000000505357c23 */ /* 0x000fe200080100aa */
[----:B------:R-:W-:Y:S01]  /*3b40*/  FFMA.FTZ R11, R7, -UR5, R107 ;  /* 0x80000005070b7c23 */ /* 0x000fe2000801006b */
[----:B------:R-:W-:Y:S01]  /*3b50*/  FFMA.FTZ R51, R3, -UR5, R102 ;  /* 0x8000000503337c23 */ /* 0x000fe20008010066 */
[----:B------:R-:W-:-:S02]  /*3b60*/  IMAD.IADD R3, R12, 0x1, -R18 ;  /* 0x000000010c037824 */ /* 0x000fc400078e0a12 */
[----:B------:R-:W-:Y:S01]  /*3b70*/  FFMA.FTZ R17, R6, -UR5, R105 ;  /* 0x8000000506117c23 */ /* 0x000fe20008010069 */
[----:B------:R-:W-:Y:S01]  /*3b80*/  IMAD.IADD R5, R14, 0x1, -R18 ;  /* 0x000000010e057824 */ /* 0x000fe200078e0a12 */
[----:B------:R-:W-:Y:S01]  /*3b90*/  IABS R6, R4 ;  /* 0x0000000400067213 */ /* 0x000fe20000000000 */
[--C-:B------:R-:W-:Y:S01]  /*3ba0*/  IMAD.IADD R7, R13, 0x1, -R20.reuse ;  /* 0x000000010d077824 */ /* 0x100fe200078e0a14 */
[----:B------:R-:W-:Y:S01]  /*3bb0*/  IABS R4, R3 ;  /* 0x0000000300047213 */ /* 0x000fe20000000000 */
[----:B------:R-:W-:Y:S01]  /*3bc0*/  IMAD.IADD R8, R12, 0x1, -R20 ;  /* 0x000000010c087824 */ /* 0x000fe200078e0a14 */
[----:B------:R-:W-:Y:S02]  /*3bd0*/  IABS R3, R5 ;  /* 0x0000000500037213 */ /* 0x000fe40000000000 */
        /* <DEDUP_REMOVED lines=8> */
[----:B------:R-:W-:-:S02]  /*3c60*/  I2FP.F32.S32 R7, R6 ;  /* 0x0000000600077245 */ /* 0x000fc40000201400 */
[----:B------:R-:W-:Y:S01]  /*3c70*/  I2FP.F32.S32 R6, R3 ;  /* 0x0000000300067245 */ /* 0x000fe20000201400 */
[----:B------:R-:W-:Y:S01]  /*3c80*/  FFMA.FTZ R44, R8, -UR5, R171 ;  /* 0x80000005082c7c23 */ /* 0x000fe200080100ab */
[----:B------:R-:W-:Y:S01]  /*3c90*/  I2FP.F32.S32 R3, R5 ;  /* 0x0000000500037245 */ /* 0x000fe20000201400 */
[----:B------:R-:W-:Y:S01]  /*3ca0*/  FFMA.FTZ R41, R7, -UR5, R101 ;  /* 0x8000000507297c23 */ /* 0x000fe20008010065 */
[----:B------:R-:W-:Y:S01]  /*3cb0*/  I2FP.F32.S32 R4, R4 ;  /* 0x0000000400047245 */ /* 0x000fe20000201400 */
[----:B------:R-:W-:Y:S02]  /*3cc0*/  IMAD.IADD R5, R12, 0x1, -R21 ;  /* 0x000000010c057824 */ /* 0x000fe400078e0a15 */
[----:B------:R-:W-:Y:S01]  /*3cd0*/  FFMA.FTZ R18, R6, -UR5, R103 ;  /* 0x8000000506127c23 */ /* 0x000fe20008010067 */
[----:B------:R-:W-:Y:S01]  /*3ce0*/  FFMA.FTZ R54, R3, -UR5, R92 ;  /* 0x8000000503367c23 */ /* 0x000fe2000801005c */
[----:B------:R-:W-:Y:S02]  /*3cf0*/  IMAD.IADD R3, R14, 0x1, -R20 ;  /* 0x000000010e037824 */ /* 0x000fe400078e0a14 */
[----:B------:R-:W-:Y:S01]  /*3d00*/  FFMA.FTZ R56, R4, -UR5, R146 ;  /* 0x8000000504387c23 */ /* 0x000fe20008010092 */
[--C-:B------:R-:W-:Y:S01]  /*3d10*/  IMAD.IADD R4, R13, 0x1, -R21.reuse ;  /* 0x000000010d047824 */ /* 0x100fe200078e0a15 */
[----:B------:R-:W-:Y:S01]  /*3d20*/  FSEL R169, R57, -INF , !P2 ;  /* 0xff80000039a97808 */ /* 0x000fe20005000000 */
[----:B------:R-:W-:Y:S01]  /*3d30*/  IMAD.IADD R7, R14, 0x1, -R21 ;  /* 0x000000010e077824 */ /* 0x000fe200078e0a15 */
[----:B------:R-:W-:Y:S01]  /*3d40*/  IABS R6, R3 ;  /* 0x0000000300067213 */ /* 0x000fe20000000000 */
[----:B------:R-:W-:Y:S01]  /*3d50*/  IMAD.IADD R8, R13, 0x1, -R22 ;  /* 0x000000010d087824 */ /* 0x000fe200078e0a16 */
        /* <DEDUP_REMOVED lines=26> */
[----:B------:R-:W-:Y:S01]  /*3f00*/  ISETP.GE.AND P2, PT, R24, UR28, PT ;  /* 0x0000001c18007c0c */ /* 0x000fe2000bf46270 */
        /* <DEDUP_REMOVED lines=17> */
[----:B------:R-:W-:Y:S01]  /*4020*/  FSEL R141, R50, -INF , !P3 ;  /* 0xff800000328d7808 */ /* 0x000fe20005800000 */
        /* <DEDUP_REMOVED lines=15> */
[----:B------:R-:W-:Y:S01]  /*4120*/  ISETP.GE.AND P5, PT, R20, UR28, PT ;  /* 0x0000001c14007c0c */ /* 0x000fe2000bfa6270 */
        /* <DEDUP_REMOVED lines=8> */
[----:B------:R-:W-:Y:S01]  /*41b0*/  FFMA.FTZ R49, R4, -UR5, R143 ;  /* 0x8000000504317c23 */ /* 0x000fe2000801008f */
[----:B------:R-:W-:Y:S02]  /*41c0*/  IMAD.IADD R4, R13, 0x1, -R26 ;  /* 0x000000010d047824 */ /* 0x000fe400078e0a1a */
[----:B------:R-:W-:Y:S01]  /*41d0*/  FFMA.FTZ R33, R3, -UR5, R85 ;  /* 0x8000000503217c23 */ /* 0x000fe20008010055 */
[----:B------:R-:W-:Y:S01]  /*41e0*/  IMAD.IADD R3, R14, 0x1, -R25 ;  /* 0x000000010e037824 */ /* 0x000fe200078e0a19 */
[----:B------:R-:W-:Y:S01]  /*41f0*/  ISETP.GE.AND P4, PT, R21, UR28, PT ;  /* 0x0000001c15007c0c */ /* 0x000fe2000bf86270 */
[----:B------:R-:W-:Y:S01]  /*4200*/  FFMA.FTZ R20, R7, -UR5, R84 ;  /* 0x8000000507147c23 */ /* 0x000fe20008010054 */
[----:B------:R-:W-:Y:S01]  /*4210*/  ISETP.GE.AND P0, PT, R19, UR28, PT ;  /* 0x0000001c13007c0c */ /* 0x000fe2000bf06270 */
[----:B------:R-:W-:Y:S01]  /*4220*/  FFMA.FTZ R21, R8, -UR5, R142 ;  /* 0x8000000508157c23 */ /* 0x000fe2000801008e */
[----:B------:R-:W-:-:S02]  /*4230*/  IMAD.IADD R7, R14, 0x1, -R26 ;  /* 0x000000010e077824 */ /* 0x000fc400078e0a1a */
[----:B------:R-:W-:Y:S01]  /*4240*/  FFMA.FTZ R19, R6, -UR5, R86 ;  /* 0x8000000506137c23 */ /* 0x000fe20008010056 */
        /* <DEDUP_REMOVED lines=18> */
[----:B------:R-:W-:Y:S01]  /*4370*/  IMAD.IADD R5, R13, 0x1, -R29 ;  /* 0x000000010d057824 */ /* 0x000fe200078e0a1d */
[----:B------:R-:W-:Y:S02]  /*4380*/  I2FP.F32.S32 R3, R3 ;  /* 0x0000000300037245 */ /* 0x000fe40000201400 */
[----:B------:R-:W-:Y:S01]  /*4390*/  FSEL R151, R58, -INF , !P3 ;  /* 0xff8000003a977808 */ /* 0x000fe20005800000 */
[----:B------:R-:W-:Y:S01]  /*43a0*/  FFMA.FTZ R40, R4, -UR5, R163 ;  /* 0x8000000504287c23 */ /* 0x000fe200080100a3 */
[----:B------:R-:W-:Y:S01]  /*43b0*/  FSEL R170, R32, -INF , !P3 ;  /* 0xff80000020aa7808 */ /* 0x000fe20005800000 */
[----:B------:R-:W-:Y:S01]  /*43c0*/  IMAD.IADD R4, R12, 0x1, -R27 ;  /* 0x000000010c047824 */ /* 0x000fe200078e0a1b */
[----:B------:R-:W-:Y:S01]  /*43d0*/  ISETP.GE.AND P1, PT, R23, UR28, PT ;  /* 0x0000001c17007c0c */ /* 0x000fe2000bf26270 */
[----:B------:R-:W-:Y:S01]  /*43e0*/  FFMA.FTZ R23, R6, -UR5, R112 ;  /* 0x8000000506177c23 */ /* 0x000fe20008010070 */
[----:B------:R-:W-:Y:S01]  /*43f0*/  FSEL R165, R18, -INF , !P6 ;  /* 0xff80000012a57808 */ /* 0x000fe20007000000 */
[----:B------:R-:W-:Y:S01]  /*4400*/  FFMA.FTZ R18, R3, -UR5, R114 ;  /* 0x8000000503127c23 */ /* 0x000fe20008010072 */
[----:B------:R-:W-:Y:S01]  /*4410*/  ISETP.GE.AND P3, PT, R22, UR28, PT ;  /* 0x0000001c16007c0c */ /* 0x000fe2000bf66270 */
[----:B------:R-:W-:Y:S01]  /*4420*/  FFMA.FTZ R22, R8, -UR5, R87 ;  /* 0x8000000508167c23 */ /* 0x000fe20008010057 */
[----:B------:R-:W-:Y:S01]  /*4430*/  IMAD.IADD R3, R14, 0x1, -R27 ;  /* 0x000000010e037824 */ /* 0x000fe200078e0a1b */
[----:B------:R-:W-:Y:S01]  /*4440*/  FSEL R156, R60, -INF , !P6 ;  /* 0xff8000003c9c7808 */ /* 0x000fe20007000000 */
[--C-:B------:R-:W-:Y:S01]  /*4450*/  IMAD.IADD R6, R12, 0x1, -R29.reuse ;  /* 0x000000010c067824 */ /* 0x100fe200078e0a1d */
[----:B------:R-:W-:Y:S01]  /*4460*/  FSEL R126, R44, -INF , !P6 ;  /* 0xff8000002c7e7808 */ /* 0x000fe20007000000 */
[----:B------:R-:W-:Y:S01]  /*4470*/  IMAD.IADD R8, R14, 0x1, -R29 ;  /* 0x000000010e087824 */ /* 0x000fe200078e0a1d */
[----:B------:R-:W-:-:S02]  /*4480*/  FSEL R136, R41, -INF , !P6 ;  /* 0xff80000029887808 */ /* 0x000fc40007000000 */
[----:B------:R-:W-:Y:S01]  /*4490*/  ISETP.GE.AND P6, PT, R26, UR28, PT ;  /* 0x0000001c1a007c0c */ /* 0x000fe2000bfc6270 */
[----:B------:R-:W-:Y:S01]  /*44a0*/  FFMA.FTZ R26, R7, -UR5, R162 ;  /* 0x80000005071a7c23 */ /* 0x000fe200080100a2 */
        /* <DEDUP_REMOVED lines=11> */
[----:B------:R-:W-:Y:S01]  /*4560*/  FFMA.FTZ R32, R4, -UR5, R80 ;  /* 0x8000000504207c23 */ /* 0x000fe20008010050 */
[----:B------:R-:W-:Y:S01]  /*4570*/  I2FP.F32.S32 R3, R3 ;  /* 0x0000000300037245 */ /* 0x000fe20000201400 */
[----:B------:R-:W-:Y:S01]  /*4580*/  IMAD.IADD R4, R13, 0x1, -R28 ;  /* 0x000000010d047824 */ /* 0x000fe200078e0a1c */
[----:B------:R-:W-:Y:S01]  /*4590*/  FSEL R150, R63, -INF , !P5 ;  /* 0xff8000003f967808 */ /* 0x000fe20006800000 */
[----:B------:R-:W-:Y:S01]  /*45a0*/  FFMA.FTZ R17, R6, -UR5, R113 ;  /* 0x8000000506117c23 */ /* 0x000fe20008010071 */
[----:B------:R-:W-:Y:S01]  /*45b0*/  FSEL R120, R56, -INF , !P5 ;  /* 0xff80000038787808 */ /* 0x000fe20006800000 */
[--C-:B------:R-:W-:Y:S01]  /*45c0*/  IMAD.IADD R6, R13, 0x1, -R30.reuse ;  /* 0x000000010d067824 */ /* 0x100fe200078e0a1e */
[----:B------:R-:W-:Y:S01]  /*45d0*/  FSEL R124, R54, -INF , !P5 ;  /* 0xff800000367c7808 */ /* 0x000fe20006800000 */
[----:B------:R-:W-:Y:S01]  /*45e0*/  IMAD.IADD R8, R12, 0x1, -R30 ;  /* 0x000000010c087824 */ /* 0x000fe200078e0a1e */
[----:B------:R-:W-:-:S02]  /*45f0*/  FSEL R147, R35, -INF , !P5 ;  /* 0xff80000023937808 */ /* 0x000fc40006800000 */
[----:B------:R-:W-:Y:S01]  /*4600*/  ISETP.GE.AND P5, PT, R27, UR28, PT ;  /* 0x0000001c1b007c0c */ /* 0x000fe2000bfa6270 */
[----:B------:R-:W-:Y:S01]  /*4610*/  FFMA.FTZ R27, R3, -UR5, R82 ;  /* 0x80000005031b7c23 */ /* 0x000fe20008010052 */
[----:B------:R-:W-:Y:S01]  /*4620*/  I2FP.F32.S32 R7, R7 ;  /* 0x0000000700077245 */ /* 0x000fe20000201400 */
[----:B------:R-:W-:Y:S01]  /*4630*/  IMAD.IADD R3, R12, 0x1, -R28 ;  /* 0x000000010c037824 */ /* 0x000fe200078e0a1c */
[----:B------:R-:W-:Y:S01]  /*4640*/  FSEL R145, R34, -INF , !P4 ;  /* 0xff80000022917808 */ /* 0x000fe20006000000 */
[----:B------:R-:W-:Y:S01]  /*4650*/  FFMA.FTZ R34, R5, -UR5, R138 ;  /* 0x8000000505227c23 */ /* 0x000fe2000801008a */
[----:B------:R-:W-:Y:S02]  /*4660*/  IMAD.IADD R5, R14, 0x1, -R28 ;  /* 0x000000010e057824 */ /* 0x000fe400078e0a1c */
[----:B------:R-:W-:Y:S01]  /*4670*/  FFMA.FTZ R11, R7, -UR5, R115 ;  /* 0x80000005070b7c23 */ /* 0x000fe20008010073 */
        /* <DEDUP_REMOVED lines=18> */
[----:B------:R-:W-:Y:S01]  /*47a0*/  FSEL R130, R53, -INF , !P0 ;  /* 0xff80000035827808 */ /* 0x000fe20004000000 */
[----:B------:R-:W-:Y:S01]  /*47b0*/  FFMA.FTZ R41, R3, -UR5, R192 ;  /* 0x8000000503297c23 */ /* 0x000fe200080100c0 */
[----:B------:R-:W-:Y:S01]  /*47c0*/  IMAD.IADD R3, R14, 0x1, -R30 ;  /* 0x000000010e037824 */ /* 0x000fe200078e0a1e */
[----:B------:R-:W-:Y:S01]  /*47d0*/  FSEL R137, R52, -INF , !P0 ;  /* 0xff80000034897808 */ /* 0x000fe20004000000 */
[----:B------:R-:W-:Y:S01]  /*47e0*/  IMAD.IADD R4, R13, 0x1, -R31 ;  /* 0x000000010d047824 */ /* 0x000fe200078e0a1f */
[----:B------:R-:W-:-:S02]  /*47f0*/  FSEL R166, R51, -INF , !P0 ;  /* 0xff80000033a67808 */ /* 0x000fc40004000000 */
[----:B------:R-:W-:Y:S01]  /*4800*/  FSEL R114, R15, -INF , !P3 ;  /* 0xff8000000f727808 */ /* 0x000fe20005800000 */
[----:B------:R-:W-:Y:S01]  /*4810*/  FFMA.FTZ R15, R7, -UR5, R81 ;  /* 0x80000005070f7c23 */ /* 0x000fe20008010051 */
[----:B------:R-:W-:Y:S01]  /*4820*/  ISETP.GE.AND P0, PT, R25, UR28, PT ;  /* 0x0000001c19007c0c */ /* 0x000fe2000bf06270 */
[----:B------:R-:W-:Y:S01]  /*4830*/  FFMA.FTZ R25, R8, -UR5, R139 ;  /* 0x8000000508197c23 */ /* 0x000fe2000801008b */
[----:B------:R-:W-:Y:S01]  /*4840*/  FSEL R138, R9, -INF , !P3 ;  /* 0xff800000098a7808 */ /* 0x000fe20005800000 */
[----:B------:R-:W-:Y:S02]  /*4850*/  IMAD.IADD R7, R14, 0x1, -R31 ;  /* 0x000000010e077824 */ /* 0x000fe400078e0a1f */
[----:B------:R-:W-:Y:S01]  /*4860*/  FFMA.FTZ R9, R6, -UR5, R83 ;  /* 0x8000000506097c23 */ /* 0x000fe20008010053 */
        /* <DEDUP_REMOVED lines=20> */
[--C-:B------:R-:W-:Y:S01]  /*49b0*/  IMAD.IADD R5, R13, 0x1, -R38.reuse ;  /* 0x000000010d057824 */ /* 0x100fe200078e0a26 */
        /* <DEDUP_REMOVED lines=20> */
[----:B------:R-:W-:Y:S01]  /*4b00*/  IMAD.IADD R8, R12, 0x1, -R43 ;  /* 0x000000010c087824 */ /* 0x000fe200078e0a2b */
[----:B------:R-:W-:Y:S01]  /*4b10*/  I2FP.F32.S32 R3, R3 ;  /* 0x0000000300037245 */ /* 0x000fe20000201400 */
[----:B------:R-:W-:Y:S01]  /*4b20*/  FFMA.FTZ R35, R5, -UR5, R135 ;  /* 0x8000000505237c23 */ /* 0x000fe20008010087 */
[----:B------:R-:W-:Y:S01]  /*4b30*/  FSEL R158, R65, -INF , !P1 ;  /* 0xff800000419e7808 */ /* 0x000fe20004800000 */
[----:B------:R-:W-:Y:S01]  /*4b40*/  IMAD.IADD R5, R14, 0x1, -R37 ;  /* 0x000000010e057824 */ /* 0x000fe200078e0a25 */
[----:B------:R-:W-:Y:S01]  /*4b50*/  FSEL R101, R33, -INF , !P0 ;  /* 0xff80000021657808 */ /* 0x000fe20004000000 */
[----:B------:R-:W-:Y:S01]  /*4b60*/  FFMA.FTZ R33, R4, -UR5, R189 ;  /* 0x8000000504217c23 */ /* 0x000fe200080100bd */
[----:B------:R-:W-:Y:S01]  /*4b70*/  ISETP.GE.AND P1, PT, R31, UR28, PT ;  /* 0x0000001c1f007c0c */ /* 0x000fe2000bf26270 */
[----:B------:R-:W-:Y:S01]  /*4b80*/  FFMA.FTZ R31, R3, -UR5, R191 ;  /* 0x80000005031f7c23 */ /* 0x000fe200080100bf */
[----:B------:R-:W-:Y:S01]  /*4b90*/  I2FP.F32.S32 R7, R7 ;  /* 0x0000000700077245 */ /* 0x000fe20000201400 */
[--C-:B------:R-:W-:Y:S01]  /*4ba0*/  IMAD.IADD R4, R13, 0x1, -R37.reuse ;  /* 0x000000010d047824 */ /* 0x100fe200078e0a25 */
[----:B------:R-:W-:Y:S01]  /*4bb0*/  FSEL R148, R62, -INF , !P4 ;  /* 0xff8000003e947808 */ /* 0x000fe20006000000 */
[----:B------:R-:W-:Y:S01]  /*4bc0*/  IMAD.IADD R3, R12, 0x1, -R37 ;  /* 0x000000010c037824 */ /* 0x000fe200078e0a25 */
[----:B------:R-:W-:-:S02]  /*4bd0*/  FSEL R122, R39, -INF , !P4 ;  /* 0xff800000277a7808 */ /* 0x000fc40006000000 */
[----:B------:R-:W-:Y:S01]  /*4be0*/  ISETP.GE.AND P4, PT, R29, UR28, PT ;  /* 0x0000001c1d007c0c */ /* 0x000fe2000bf86270 */
[----:B------:R-:W-:Y:S01]  /*4bf0*/  FFMA.FTZ R29, R6, -UR5, R188 ;  /* 0x80000005061d7c23 */ /* 0x000fe200080100bc */
[----:B------:R-:W-:Y:S01]  /*4c00*/  FSEL R162, R64, -INF , !P3 ;  /* 0xff80000040a27808 */ /* 0x000fe20005800000 */
[----:B------:R-:W-:Y:S01]  /*4c10*/  IMAD.IADD R6, R13, 0x1, -R43 ;  /* 0x000000010d067824 */ /* 0x000fe200078e0a2b */
[----:B------:R-:W-:Y:S02]  /*4c20*/  FSEL R109, R55, -INF , !P3 ;  /* 0xff800000376d7808 */ /* 0x000fe40005800000 */
[----:B------:R-:W-:Y:S01]  /*4c30*/  ISETP.GE.AND P3, PT, R28, UR28, PT ;  /* 0x0000001c1c007c0c */ /* 0x000fe2000bf66270 */
        /* <DEDUP_REMOVED lines=17> */
[----:B------:R-:W-:Y:S01]  /*4d50*/  I2FP.F32.S32 R7, R7 ;  /* 0x0000000700077245 */ /* 0x000fe20000201400 */
[----:B------:R-:W-:Y:S01]  /*4d60*/  FFMA.FTZ R40, R4, -UR5, R187 ;  /* 0x8000000504287c23 */ /* 0x000fe200080100bb */
[----:B------:R-:W-:Y:S01]  /*4d70*/  FSEL R95, R17, -INF , !P5 ;  /* 0xff800000115f7808 */ /* 0x000fe20006800000 */
[----:B------:R-:W-:Y:S01]  /*4d80*/  FFMA.FTZ R39, R3, -UR5, R209 ;  /* 0x8000000503277c23 */ /* 0x000fe200080100d1 */
[----:B------:R-:W-:Y:S01]  /*4d90*/  FSEL R111, R11, -INF , !P5 ;  /* 0xff8000000b6f7808 */ /* 0x000fe20006800000 */
[----:B------:R-:W-:Y:S01]  /*4da0*/  IMAD.IADD R3, R14, 0x1, -R43 ;  /* 0x000000010e037824 */ /* 0x000fe200078e0a2b */
[----:B------:R-:W-:Y:S01]  /*4db0*/  FSEL R142, R68, -INF , !P6 ;  /* 0xff800000448e7808 */ /* 0x000fe20007000000 */
[----:B------:R-:W-:Y:S01]  /*4dc0*/  IMAD.IADD R4, R13, 0x1, -R45 ;  /* 0x000000010d047824 */ /* 0x000fe200078e0a2d */
[----:B------:R-:W-:Y:S01]  /*4dd0*/  FSEL R96, R26, -INF , !P6 ;  /* 0xff8000001a607808 */ /* 0x000fe20007000000 */
[----:B------:R-:W-:Y:S01]  /*4de0*/  VIADD R209, R205, 0x1000 ;  /* 0x00001000cdd17836 */ /* 0x000fe20000000000 */
[----:B------:R-:W-:-:S02]  /*4df0*/  FSEL R99, R23, -INF , !P6 ;  /* 0xff80000017637808 */ /* 0x000fc40007000000 */
[----:B------:R-:W-:Y:S02]  /*4e00*/  FSEL R119, R18, -INF , !P6 ;  /* 0xff80000012777808 */ /* 0x000fe40007000000 */
[----:B------:R-:W-:Y:S01]  /*4e10*/  ISETP.GE.AND P5, PT, R37, UR28, PT ;  /* 0x0000001c25007c0c */ /* 0x000fe2000bfa6270 */
[----:B------:R-:W-:Y:S01]  /*4e20*/  FFMA.FTZ R37, R7, -UR5, R208 ;  /* 0x8000000507257c23 */ /* 0x000fe200080100d0 */
[----:B------:R-:W-:Y:S01]  /*4e30*/  FSEL R143, R67, -INF , !P0 ;  /* 0xff800000438f7808 */ /* 0x000fe20004000000 */
[----:B------:R-:W-:Y:S01]  /*4e40*/  IMAD.IADD R7, R14, 0x1, -R45 ;  /* 0x000000010e077824 */ /* 0x000fe200078e0a2d */
[----:B------:R-:W-:Y:S01]  /*4e50*/  FSEL R97, R49, -INF , !P0 ;  /* 0xff80000031617808 */ /* 0x000fe20004000000 */
[----:B------:R-:W-:Y:S01]  /*4e60*/  VIADD R208, R205, 0x1400 ;  /* 0x00001400cdd07836 */ /* 0x000fe20000000000 */
[----:B------:R-:W-:Y:S02]  /*4e70*/  FSEL R121, R22, -INF , !P0 ;  /* 0xff80000016797808 */ /* 0x000fe40004000000 */
[----:B------:R-:W-:Y:S01]  /*4e80*/  ISETP.GE.AND P6, PT, R38, UR28, PT ;  /* 0x0000001c26007c0c */ /* 0x000fe2000bfc6270 */
[----:B------:R-:W-:Y:S01]  /*4e90*/  FFMA.FTZ R38, R8, -UR5, R186 ;  /* 0x8000000508267c23 */ /* 0x000fe200080100ba */
[----:B------:R-:W-:Y:S01]  /*4ea0*/  ISETP.GE.AND P0, PT, R36, UR28, PT ;  /* 0x0000001c24007c0c */ /* 0x000fe2000bf06270 */
[----:B------:R-:W-:Y:S01]  /*4eb0*/  FFMA.FTZ R36, R6, -UR5, R210 ;  /* 0x8000000506247c23 */ /* 0x000fe200080100d2 */
[----:B------:R-:W-:Y:S01]  /*4ec0*/  IMAD.IADD R8, R13, 0x1, -R46 ;  /* 0x000000010d087824 */ /* 0x000fe200078e0a2e */
[----:B------:R-:W-:Y:S01]  /*4ed0*/  IABS R6, R3 ;  /* 0x0000000300067213 */ /* 0x000fe20000000000 */
[----:B------:R-:W-:Y:S01]  /*4ee0*/  VIADD R210, R205, 0xc00 ;  /* 0x00000c00cdd27836 */ /* 0x000fe20000000000 */
        /* <DEDUP_REMOVED lines=20> */
[----:B------:R-:W-:Y:S02]  /*5030*/  IMAD.IADD R4, R12, 0x1, -R46 ;  /* 0x000000010c047824 */ /* 0x000fe400078e0a2e */
[----:B------:R-:W-:Y:S01]  /*5040*/  FFMA.FTZ R27, R3, -UR5, R198 ;  /* 0x80000005031b7c23 */ /* 0x000fe200080100c6 */
[----:B------:R-:W-:Y:S01]  /*5050*/  ISETP.GE.AND P2, PT, R30, UR28, PT ;  /* 0x0000001c1e007c0c */ /* 0x000fe2000bf46270 */
[----:B------:R-:W-:Y:S01]  /*5060*/  IMAD.IADD R3, R14, 0x1, -R46 ;  /* 0x000000010e037824 */ /* 0x000fe200078e0a2e */
[----:B------:R-:W-:Y:S01]  /*5070*/  FSEL R87, R34, -INF , !P4 ;  /* 0xff80000022577808 */ /* 0x000fe20006000000 */
[----:B------:R-:W-:Y:S01]  /*5080*/  FFMA.FTZ R30, R6, -UR5, R196 ;  /* 0x80000005061e7c23 */ /* 0x000fe200080100c4 */
[----:B------:R-:W-:Y:S01]  /*5090*/  FSEL R90, R32, -INF , !P4 ;  /* 0xff800000205a7808 */ /* 0x000fe20006000000 */
[----:B------:R-:W-:Y:S01]  /*50a0*/  FFMA.FTZ R34, R8, -UR5, R211 ;  /* 0x8000000508227c23 */ /* 0x000fe200080100d3 */
[----:B------:R-:W-:-:S02]  /*50b0*/  IMAD.IADD R6, R12, 0x1, -R47 ;  /* 0x000000010c067824 */ /* 0x000fc400078e0a2f */
[----:B------:R-:W-:Y:S01]  /*50c0*/  FFMA.FTZ R32, R7, -UR5, R154 ;  /* 0x8000000507207c23 */ /* 0x000fe2000801009a */
[----:B------:R-:W-:Y:S01]  /*50d0*/  IMAD.IADD R8, R14, 0x1, -R47 ;  /* 0x000000010e087824 */ /* 0x000fe200078e0a2f */
[----:B------:R-:W-:Y:S01]  /*50e0*/  IABS R7, R4 ;  /* 0x0000000400077213 */ /* 0x000fe20000000000 */
[----:B------:R-:W-:Y:S01]  /*50f0*/  VIADD R211, R205, 0x800 ;  /* 0x00000800cdd37836 */ /* 0x000fe20000000000 */
        /* <DEDUP_REMOVED lines=10> */
[----:B------:R-:W-:-:S02]  /*51a0*/  I2FP.F32.S32 R7, R7 ;  /* 0x0000000700077245 */ /* 0x000fc40000201400 */
[----:B------:R-:W-:Y:S01]  /*51b0*/  FSEL R88, R15, -INF , !P3 ;  /* 0xff8000000f587808 */ /* 0x000fe20005800000 */
[----:B------:R-:W-:Y:S01]  /*51c0*/  FFMA.FTZ R18, R6, -UR5, R197 ;  /* 0x8000000506127c23 */ /* 0x000fe200080100c5 */
[----:B------:R-:W-:Y:S01]  /*51d0*/  I2FP.F32.S32 R5, R5 ;  /* 0x0000000500057245 */ /* 0x000fe20000201400 */
[----:B------:R-:W-:Y:S01]  /*51e0*/  FFMA.FTZ R17, R7, -UR5, R199 ;  /* 0x8000000507117c23 */ /* 0x000fe200080100c7 */
[C---:B------:R-:W-:Y:S01]  /*51f0*/  VIADD R7, R10.reuse, 0x69 ;  /* 0x000000690a077836 */ /* 0x040fe20000000000 */
[----:B------:R-:W-:Y:S01]  /*5200*/  I2FP.F32.S32 R3, R3 ;  /* 0x0000000300037245 */ /* 0x000fe20000201400 */
[----:B------:R-:W-:Y:S01]  /*5210*/  VIADD R6, R10, 0x70 ;  /* 0x000000700a067836 */ /* 0x000fe20000000000 */
[----:B------:R-:W-:Y:S01]  /*5220*/  FSEL R100, R20, -INF , !P2 ;  /* 0xff80000014647808 */ /* 0x000fe20005000000 */
[--C-:B------:R-:W-:Y:S01]  /*5230*/  IMAD.IADD R15, R16, 0x1, -R7.reuse ;  /* 0x00000001100f7824 */ /* 0x100fe200078e0a07 */
[----:B------:R-:W-:Y:S01]  /*5240*/  FSEL R103, R9, -INF , !P3 ;  /* 0xff80000009677808 */ /* 0x000fe20005800000 */
[----:B------:R-:W-:Y:S01]  /*5250*/  FFMA.FTZ R20, R4, -UR5, R216 ;  /* 0x8000000504147c23 */ /* 0x000fe200080100d8 */
[----:B------:R-:W-:Y:S01]  /*5260*/  FSEL R125, R72, -INF , !P2 ;  /* 0xff800000487d7808 */ /* 0x000fe20005000000 */
[----:B------:R-:W-:Y:S01]  /*5270*/  VIADD R9, R10, 0x61 ;  /* 0x000000610a097836 */ /* 0x000fe20000000000 */
[----:B------:R-:W-:Y:S01]  /*5280*/  FSEL R82, R42, -INF , !P2 ;  /* 0xff8000002a527808 */ /* 0x000fe20005000000 */
[----:B------:R-:W-:Y:S01]  /*5290*/  VIADD R4, R10, 0x78 ;  /* 0x000000780a047836 */ /* 0x000fe20000000000 */
[----:B------:R-:W-:Y:S01]  /*52a0*/  FSEL R83, R41, -INF , !P2 ;  /* 0xff80000029537808 */ /* 0x000fe20005000000 */
[----:B------:R-:W-:Y:S01]  /*52b0*/  IMAD.IADD R11, R16, 0x1, -R8 ;  /* 0x00000001100b7824 */ /* 0x000fe200078e0a08 */
[----:B------:R-:W-:Y:S01]  /*52c0*/  FSEL R115, R74, -INF , !P5 ;  /* 0xff8000004a737808 */ /* 0x000fe20006800000 */
[--C-:B------:R-:W-:Y:S01]  /*52d0*/  IMAD.IADD R50, R12, 0x1, -R4.reuse ;  /* 0x000000010c327824 */ /* 0x100fe200078e0a04 */
[----:B------:R-:W-:Y:S01]  /*52e0*/  FSEL R62, R38, -INF , !P5 ;  /* 0xff800000263e7808 */ /* 0x000fe20006800000 */
[--C-:B------:R-:W-:Y:S01]  /*52f0*/  IMAD.IADD R38, R12, 0x1, -R7.reuse ;  /* 0x000000010c267824 */ /* 0x100fe200078e0a07 */
[----:B------:R-:W-:Y:S01]  /*5300*/  FSEL R67, R37, -INF , !P5 ;  /* 0xff80000025437808 */ /* 0x000fe20006800000 */
[--C-:B------:R-:W-:Y:S01]  /*5310*/  IMAD.IADD R37, R14, 0x1, -R7.reuse ;  /* 0x000000010e257824 */ /* 0x100fe200078e0a07 */
[----:B------:R-:W-:Y:S01]  /*5320*/  FSEL R91, R36, -INF , !P5 ;  /* 0xff800000245b7808 */ /* 0x000fe20006800000 */
[----:B------:R-:W-:Y:S01]  /*5330*/  IMAD.IADD R36, R13, 0x1, -R7 ;  /* 0x000000010d247824 */ /* 0x000fe200078e0a07 */
[----:B------:R-:W-:Y:S01]  /*5340*/  ISETP.GE.AND P2, PT, R46, UR28, PT ;  /* 0x0000001c2e007c0c */ /* 0x000fe2000bf46270 */
[----:B------:R-:W-:Y:S01]  /*5350*/  IMAD.IADD R46, R14, 0x1, -R4 ;  /* 0x000000010e2e7824 */ /* 0x000fe200078e0a04 */
[----:B------:R-:W-:Y:S01]  /*5360*/  ISETP.GE.AND P5, PT, R7, UR28, PT ;  /* 0x0000001c07007c0c */ /* 0x000fe2000bfa6270 */
[----:B------:R-:W-:Y:S01]  /*5370*/  IMAD.IADD R22, R16, 0x1, -R6 ;  /* 0x0000000110167824 */ /* 0x000fe200078e0a06 */
[----:B------:R-:W-:Y:S01]  /*5380*/  FSEL R81, R21, -INF , !P1 ;  /* 0xff80000015517808 */ /* 0x000fe20004800000 */
[----:B------:R-:W-:Y:S01]  /*5390*/  FFMA.FTZ R21, R5, -UR5, R214 ;  /* 0x8000000505157c23 */ /* 0x000fe200080100d6 */
[----:B------:R-:W-:Y:S01]  /*53a0*/  FSEL R98, R19, -INF , !P1 ;  /* 0xff80000013627808 */ /* 0x000fe20004800000 */
[----:B------:R-:W-:Y:S01]  /*53b0*/  FFMA.FTZ R19, R3, -UR5, R218 ;  /* 0x8000000503137c23 */ /* 0x000fe200080100da */
[----:B------:R-:W-:Y:S01]  /*53c0*/  IABS R7, R15 ;  /* 0x0000000f00077213 */ /* 0x000fe20000000000 */
[C---:B------:R-:W-:Y:S01]  /*53d0*/  VIADD R5, R10.reuse, 0x71 ;  /* 0x000000710a057836 */ /* 0x040fe20000000000 */
[----:B------:R-:W-:Y:S01]  /*53e0*/  FSEL R131, R71, -INF , !P4 ;  /* 0xff80000047837808 */ /* 0x000fe20006000000 */
[----:B------:R-:W-:Y:S01]  /*53f0*/  VIADD R3, R10, 0x79 ;  /* 0x000000790a037836 */ /* 0x000fe20000000000 */
[----:B------:R-:W-:Y:S01]  /*5400*/  FSEL R129, R70, -INF , !P3 ;  /* 0xff80000046817808 */ /* 0x000fe20005800000 */
[C---:B------:R-:W-:Y:S01]  /*5410*/  IMAD.IADD R10, R16.reuse, 0x1, -R9 ;  /* 0x00000001100a7824 */ /* 0x040fe200078e0a09 */
[----:B------:R-:W-:Y:S01]  /*5420*/  FSEL R64, R25, -INF , !P3 ;  /* 0xff80000019407808 */ /* 0x000fe20005800000 */
[----:B------:R-:W-:Y:S01]  /*5430*/  IMAD.IADD R23, R16, 0x1, -R5 ;  /* 0x0000000110177824 */ /* 0x000fe200078e0a05 */
[----:B------:R-:W-:Y:S01]  /*5440*/  ISETP.GE.AND P4, PT, R43, UR28, PT ;  /* 0x0000001c2b007c0c */ /* 0x000fe2000bf86270 */
[----:B------:R-:W-:Y:S01]  /*5450*/  IMAD.IADD R43, R14, 0x1, -R6 ;  /* 0x000000010e2b7824 */ /* 0x000fe200078e0a06 */
[----:B------:R-:W-:Y:S01]  /*5460*/  ISETP.GE.AND P3, PT, R45, UR28, PT ;  /* 0x0000001c2d007c0c */ /* 0x000fe2000bf66270 */
[C---:B------:R-:W-:Y:S01]  /*5470*/  IMAD.IADD R25, R13.reuse, 0x1, -R9 ;  /* 0x000000010d197824 */ /* 0x040fe200078e0a09 */
[----:B------:R-:W-:Y:S01]  /*5480*/  FSEL R80, R24, -INF , !P1 ;  /* 0xff80000018507808 */ /* 0x000fe20004800000 */
[--C-:B------:R-:W-:Y:S01]  /*5490*/  IMAD.IADD R24, R16, 0x1, -R4.reuse ;  /* 0x0000000110187824 */ /* 0x100fe200078e0a04 */
[----:B------:R-:W-:Y:S01]  /*54a0*/  FSEL R68, R44, -INF , !P0 ;  /* 0xff8000002c447808 */ /* 0x000fe20004000000 */
[C---:B------:R-:W-:Y:S01]  /*54b0*/  IMAD.IADD R44, R13.reuse, 0x1, -R4 ;  /* 0x000000010d2c7824 */ /* 0x040fe200078e0a04 */
        /* <DEDUP_REMOVED lines=9> */
[----:B------:R-:W-:Y:S01]  /*5550*/  IMAD.MOV.U32 R4, RZ, RZ, R7 ;  /* 0x000000ffff047224 */ /* 0x000fe200078e0007 */
[----:B------:R-:W-:-:S02]  /*5560*/  FSEL R113, R132, -INF , !P4 ;  /* 0xff80000084717808 */ /* 0x000fc40006000000 */
[----:B------:R-:W-:Y:S01]  /*5570*/  FSEL R60, R40, -INF , !P4 ;  /* 0xff800000283c7808 */ /* 0x000fe20006000000 */
[C-C-:B------:R-:W-:Y:S01]  /*5580*/  IMAD.IADD R40, R12.reuse, 0x1, -R5.reuse ;  /* 0x000000010c287824 */ /* 0x140fe200078e0a05 */
[----:B------:R-:W-:Y:S01]  /*5590*/  FSEL R63, R39, -INF , !P4 ;  /* 0xff800000273f7808 */ /* 0x000fe20006000000 */
[--C-:B------:R-:W-:Y:S01]  /*55a0*/  IMAD.IADD R39, R12, 0x1, -R6.reuse ;  /* 0x000000010c277824 */ /* 0x100fe200078e0a06 */
[----:B------:R-:W-:Y:S01]  /*55b0*/  FSEL R89, R34, -INF , !P4 ;  /* 0xff80000022597808 */ /* 0x000fe20006000000 */
[----:B------:R-:W-:Y:S01]  /*55c0*/  IMAD.IADD R34, R13, 0x1, -R6 ;  /* 0x000000010d227824 */ /* 0x000fe200078e0a06 */
[----:B------:R-:W-:Y:S02]  /*55d0*/  FSEL R112, R133, -INF , !P3 ;  /* 0xff80000085707808 */ /* 0x000fe40005800000 */
[----:B------:R-:W-:Y:S01]  /*55e0*/  FSEL R59, R32, -INF , !P3 ;  /* 0xff800000203b7808 */ /* 0x000fe20005800000 */
[----:B------:R-:W-:Y:S01]  /*55f0*/  IMAD.IADD R32, R14, 0x1, -R5 ;  /* 0x000000010e207824 */ /* 0x000fe200078e0a05 */
[----:B------:R-:W-:-:S02]  /*5600*/  FSEL R61, R30, -INF , !P3 ;  /* 0xff8000001e3d7808 */ /* 0x000fc40005800000 */
[----:B------:R-:W-:Y:S01]  /*5610*/  FSEL R86, R27, -INF , !P3 ;  /* 0xff8000001b567808 */ /* 0x000fe20005800000 */
[----:B------:R-:W-:Y:S01]  /*5620*/  IMAD.IADD R27, R13, 0x1, -R5 ;  /* 0x000000010d1b7824 */ /* 0x000fe200078e0a05 */
[----:B------:R-:W-:Y:S02]  /*5630*/  ISETP.GE.AND P4, PT, R6, UR28, PT ;  /* 0x0000001c06007c0c */ /* 0x000fe4000bf86270 */
[----:B------:R-:W-:Y:S02]  /*5640*/  ISETP.GE.AND P3, PT, R5, UR28, PT ;  /* 0x0000001c05007c0c */ /* 0x000fe4000bf66270 */
[----:B------:R-:W-:Y:S02]  /*5650*/  IABS R6, R10 ;  /* 0x0000000a00067213 */ /* 0x000fe40000000000 */
[----:B------:R-:W-:Y:S02]  /*5660*/  IABS R5, R11 ;  /* 0x0000000b00057213 */ /* 0x000fe40000000000 */
[----:B------:R-:W-:-:S02]  /*5670*/  FSEL R123, R73, -INF , !P1 ;  /* 0xff800000497b7808 */ /* 0x000fc40004800000 */
[----:B------:R-:W-:Y:S02]  /*5680*/  I2FP.F32.S32 R4, R4 ;  /* 0x0000000400047245 */ /* 0x000fe40000201400 */
[----:B------:R-:W-:Y:S02]  /*5690*/  ISETP.GE.AND P1, PT, R47, UR28, PT ;  /* 0x0000001c2f007c0c */ /* 0x000fe4000bf26270 */
[----:B------:R-:W-:Y:S01]  /*56a0*/  I2FP.F32.S32 R6, R6 ;  /* 0x0000000600067245 */ /* 0x000fe20000201400 */
[----:B------:R-:W-:Y:S01]  /*56b0*/  FFMA.FTZ R51, R4, -UR5, R229 ;  /* 0x8000000504337c23 */ /* 0x000fe200080100e5 */
[----:B------:R-:W-:Y:S02]  /*56c0*/  I2FP.F32.S32 R5, R5 ;  /* 0x0000000500057245 */ /* 0x000fe40000201400 */
[----:B------:R-:W-:Y:S01]  /*56d0*/  FSEL R108, R173, -INF , !P1 ;  /* 0xff800000ad6c7808 */ /* 0x000fe20004800000 */
[----:B------:R-:W-:Y:S01]  /*56e0*/  FFMA.FTZ R47, R6, -UR5, R213 ;  /* 0x80000005062f7c23 */ /* 0x000fe200080100d5 */
[----:B------:R-:W-:Y:S01]  /*56f0*/  FSEL R53, R21, -INF , !P1 ;  /* 0xff80000015357808 */ /* 0x000fe20004800000 */
[----:B------:R-:W-:Y:S01]  /*5700*/  FFMA.FTZ R52, R5, -UR5, R228 ;  /* 0x8000000505347c23 */ /* 0x000fe200080100e4 */
[----:B------:R-:W-:-:S02]  /*5710*/  FSEL R54, R20, -INF , !P1 ;  /* 0xff80000014367808 */ /* 0x000fc40004800000 */
[----:B------:R-:W-:Y:S02]  /*5720*/  FSEL R84, R19, -INF , !P1 ;  /* 0xff80000013547808 */ /* 0x000fe40004800000 */
[----:B------:R-:W-:Y:S02]  /*5730*/  ISETP.GE.AND P1, PT, R3, UR28, PT ;  /* 0x0000001c03007c0c */ /* 0x000fe4000bf26270 */
[----:B------:R-:W-:Y:S02]  /*5740*/  IABS R4, R23 ;  /* 0x0000001700047213 */ /* 0x000fe40000000000 */
[----:B------:R-:W-:Y:S02]  /*5750*/  FSEL R116, R116, -INF , !P6 ;  /* 0xff80000074747808 */ /* 0x000fe40007000000 */
[----:B------:R-:W-:Y:S01]  /*5760*/  FSEL R66, R35, -INF , !P6 ;  /* 0xff80000023427808 */ /* 0x000fe20007000000 */
[--C-:B------:R-:W-:Y:S01]  /*5770*/  IMAD.IADD R35, R12, 0x1, -R8.reuse ;  /* 0x000000010c237824 */ /* 0x100fe200078e0a08 */
[----:B------:R-:W-:Y:S01]  /*5780*/  FSEL R70, R33, -INF , !P6 ;  /* 0xff80000021467808 */ /* 0x000fe20007000000 */
[--C-:B------:R-:W-:Y:S01]  /*5790*/  IMAD.IADD R33, R14, 0x1, -R8.reuse ;  /* 0x000000010e217824 */ /* 0x100fe200078e0a08 */
[----:B------:R-:W-:Y:S01]  /*57a0*/  FSEL R92, R31, -INF , !P6 ;  /* 0xff8000001f5c7808 */ /* 0x000fe20007000000 */
[----:B------:R-:W-:Y:S01]  /*57b0*/  IMAD.IADD R31, R13, 0x1, -R8 ;  /* 0x000000010d1f7824 */ /* 0x000fe200078e0a08 */
[----:B------:R-:W-:Y:S01]  /*57c0*/  IABS R3, R24 ;  /* 0x0000001800037213 */ /* 0x000fe20000000000 */
[----:B------:R-:W-:Y:S01]  /*57d0*/  IMAD.MOV.U32 R7, RZ, RZ, R4 ;  /* 0x000000ffff077224 */ /* 0x000fe200078e0004 */
[----:B------:R-:W-:-:S02]  /*57e0*/  ISETP.GE.AND P6, PT, R8, UR28, PT ;  /* 0x0000001c08007c0c */ /* 0x000fc4000bfc6270 */
[----:B------:R-:W-:Y:S01]  /*57f0*/  IABS R5, R22 ;  /* 0x0000001600057213 */ /* 0x000fe20000000000 */
[----:B------:R-:W-:Y:S01]  /*5800*/  IMAD.MOV.U32 R4, RZ, RZ, R3 ;  /* 0x000000ffff047224 */ /* 0x000fe200078e0003 */
[----:B------:R-:W-:Y:S02]  /*5810*/  IABS R6, R16 ;  /* 0x0000001000067213 */ /* 0x000fe40000000000 */
[----:B------:R-:W-:Y:S02]  /*5820*/  IABS R8, R25 ;  /* 0x0000001900087213 */ /* 0x000fe40000000000 */
[----:B------:R-:W-:Y:S01]  /*5830*/  FSEL R117, R75, -INF , !P0 ;  /* 0xff8000004b757808 */ /* 0x000fe20004000000 */
[----:B------:R-:W-:Y:S01]  /*5840*/  IMAD.MOV.U32 R3, RZ, RZ, R6 ;  /* 0x000000ffff037224 */ /* 0x000fe200078e0006 */
[----:B------:R-:W-:Y:S01]  /*5850*/  FSEL R72, R29, -INF , !P0 ;  /* 0xff8000001d487808 */ /* 0x000fe20004000000 */
[--C-:B------:R-:W-:Y:S01]  /*5860*/  IMAD.IADD R29, R12, 0x1, -R9.reuse ;  /* 0x000000010c1d7824 */ /* 0x100fe200078e0a09 */
[----:B------:R-:W-:Y:S01]  /*5870*/  FSEL R93, R28, -INF , !P0 ;  /* 0xff8000001c5d7808 */ /* 0x000fe20004000000 */
[----:B------:R-:W-:Y:S01]  /*5880*/  IMAD.IADD R28, R14, 0x1, -R9 ;  /* 0x000000010e1c7824 */ /* 0x000fe200078e0a09 */
[----:B------:R-:W-:Y:S01]  /*5890*/  BAR.SYNC.DEFER_BLOCKING 0x0 ;  /* 0x0000000000007b1d */ /* 0x000fe20000010000 */
[----:B------:R-:W-:Y:S01]  /*58a0*/  ISETP.GE.AND P0, PT, R9, UR28, PT ;  /* 0x0000001c09007c0c */ /* 0x000fe2000bf06270 */
        /* <DEDUP_REMOVED lines=9> */
[----:B------:R-:W-:Y:S01]  /*5940*/  FFMA.FTZ R45, R9, -UR5, R240 ;  /* 0x80000005092d7c23 */ /* 0x000fe200080100f0 */
[----:B------:R-:W-:Y:S01]  /*5950*/  IABS R4, R29 ;  /* 0x0000001d00047213 */ /* 0x000fe20000000000 */
[----:B------:R-:W-:Y:S01]  /*5960*/  FFMA.FTZ R25, R3, -UR5, R215 ;  /* 0x8000000503197c23 */ /* 0x000fe200080100d7 */
[----:B------:R-:W-:Y:S01]  /*5970*/  IABS R3, R28 ;  /* 0x0000001c00037213 */ /* 0x000fe20000000000 */
[----:B------:R-:W-:Y:S01]  /*5980*/  FFMA.FTZ R41, R7, -UR5, R241 ;  /* 0x8000000507297c23 */ /* 0x000fe200080100f1 */
        /* <DEDUP_REMOVED lines=34> */
[----:B------:R-:W-:Y:S01]  /*5bb0*/  IABS R5, R27 ;  /* 0x0000001b00057213 */ /* 0x000fe20000000000 */
[----:B------:R-:W-:Y:S01]  /*5bc0*/  FFMA.FTZ R18, R7, -UR5, R221 ;  /* 0x8000000507127c23 */ /* 0x000fe200080100dd */
[----:B------:R-:W-:Y:S01]  /*5bd0*/  I2FP.F32.S32 R9, R9 ;  /* 0x0000000900097245 */ /* 0x000fe20000201400 */
[----:B------:R-:W-:Y:S01]  /*5be0*/  FFMA.FTZ R16, R4, -UR5, R242 ;  /* 0x8000000504107c23 */ /* 0x000fe200080100f2 */
[----:B------:R-:W-:Y:S01]  /*5bf0*/  IABS R3, R43 ;  /* 0x0000002b00037213 */ /* 0x000fe20000000000 */
[----:B------:R-:W-:Y:S01]  /*5c00*/  IMAD.MOV.U32 R7, RZ, RZ, R5 ;  /* 0x000000ffff077224 */ /* 0x000fe200078e0005 */
[----:B------:R-:W-:Y:S01]  /*5c10*/  IABS R6, R32 ;  /* 0x0000002000067213 */ /* 0x000fe20000000000 */
[----:B------:R-:W-:Y:S01]  /*5c20*/  IMAD.MOV.U32 R5, RZ, RZ, R8 ;  /* 0x000000ffff057224 */ /* 0x000fe200078e0008 */
[----:B------:R-:W-:Y:S01]  /*5c30*/  IABS R4, R40 ;  /* 0x0000002800047213 */ /* 0x000fe20000000000 */
[----:B------:R-:W-:Y:S01]  /*5c40*/  FFMA.FTZ R19, R9, -UR5, R231 ;  /* 0x8000000509137c23 */ /* 0x000fe200080100e7 */
        /* <DEDUP_REMOVED lines=24> */
[----:B------:R-:W-:Y:S01]  /*5dd0*/  FSEL R39, R21, -INF , !P0 ;  /* 0xff80000015277808 */ /* 0x000fe20004000000 */
[----:B------:R-:W-:Y:S01]  /*5de0*/  FFMA.FTZ R7, R7, -UR5, R76 ;  /* 0x8000000507077c23 */ /* 0x000fe2000801004c */
[----:B------:R-:W-:-:S02]  /*5df0*/  FSEL R76, R47, -INF , !P0 ;  /* 0xff8000002f4c7808 */ /* 0x000fc40004000000 */
[----:B------:R-:W-:Y:S02]  /*5e00*/  FSEL R48, R20, -INF , !P0 ;  /* 0xff80000014307808 */ /* 0x000fe40004000000 */
[----:B------:R-:W-:Y:S02]  /*5e10*/  PLOP3.LUT P0, PT, PT, PT, UP0, 0x80, 0x0 ;  /* 0x000000000000781c */ /* 0x000fe40003f0f008 */
        /* <DEDUP_REMOVED lines=32> */
[----:B--2---:R-:W-:Y:S06]  /*6020*/  @!P0 BRA `(.L_x_761) ;  /* 0x0000000000e48947 */ /* 0x004fec0003800000 */
[----:B------:R-:W-:Y:S01]  /*6030*/  ULDC UR6, c[0x0][0x2d0] ;  /* 0x0000b40000067ab9 */ /* 0x000fe20000000800 */
[----:B------:R-:W-:Y:S01]  /*6040*/  ULEA.HI.SX32 UR7, UR20, 0xfffffffe, 0x19 ;  /* 0xfffffffe14077891 */ /* 0x000fe2000f8fca3f */
        /* <DEDUP_REMOVED lines=11> */
[C---:B------:R-:W-:Y:S01]  /*6100*/  @!P1 IADD3 R9, P2, R4.reuse, UR35, RZ ;  /* 0x0000002304099c10 */ /* 0x040fe2000ff5e0ff */
        /* <DEDUP_REMOVED lines=41> */
.L_x_763:
[----:B------:R-:W-:Y:S05]  /*63a0*/  BSYNC B0 ;  /* 0x0000000000007941 */ /* 0x000fea0003800000 */
.L_x_762:
[----:B------:R-:W0:Y:S02]  /*63b0*/  LDGDEPBAR ;  /* 0x00000000000079af */ /* 0x000e240000000000 */
.L_x_761:
[----:B-1----:R-:W3:Y:S01]  /*63c0*/  LDL R4, [R1+0x18c] ;  /* 0x00018c0001047983 */ /* 0x002ee20000100800 */
[----:B------:R-:W-:Y:S01]  /*63d0*/  IMAD.U32 R3, RZ, RZ, UR17 ;  /* 0x00000011ff037e24 */ /* 0x000fe2000f8e00ff */
[----:B------:R-:W-:Y:S01]  /*63e0*/  USHF.L.U32 UR6, UR19, 0x2, URZ ;  /* 0x0000000213067899 */ /* 0x000fe2000800063f */
[----:B------:R-:W-:Y:S01]  /*63f0*/  FMNMX.FTZ R134, R152, R141, !PT ;  /* 0x0000008d98867209 */ /* 0x000fe20007810000 */
[----:B------:R-:W-:Y:S01]  /*6400*/  STL [R1+0x3ac], R226 ;  /* 0x0003ace201007387 */ /* 0x000fe20000100800 */
[----:B------:R-:W-:Y:S01]  /*6410*/  IMAD R217, R3, 0x8, R201 ;  /* 0x0000000803d97824 */ /* 0x000fe200078e02c9 */
[----:B------:R-:W-:Y:S01]  /*6420*/  UIADD3 UR32, UR31, -0x4498517b, URZ ;  /* 0xbb67ae851f207890 */ /* 0x000fe2000fffe03f */
[----:B------:R-:W-:Y:S01]  /*6430*/  FMNMX.FTZ R134, R146, R134, !PT ;  /* 0x0000008692867209 */ /* 0x000fe20007810000 */
[----:B------:R-:W-:Y:S01]  /*6440*/  STL [R1+0x3a8], R225 ;  /* 0x0003a8e101007387 */ /* 0x000fe20000100800 */
[----:B------:R-:W-:Y:S01]  /*6450*/  IMAD.WIDE.U32 R154, R217, -0x326172a9, RZ ;  /* 0xcd9e8d57d99a7825 */ /* 0x000fe200078e00ff */
[----:B------:R-:W-:Y:S01]  /*6460*/  ULOP3.LUT UR7, UR6, UR31, URZ, 0x3c, !UPT ;  /* 0x0000001f06077292 */ /* 0x000fe2000f8e3c3f */
[----:B------:R-:W-:Y:S01]  /*6470*/  FMNMX.FTZ R134, R140, R134, !PT ;  /* 0x000000868c867209 */ /* 0x000fe20007810000 */
[----:B------:R-:W-:Y:S01]  /*6480*/  STL [R1+0x3a4], R224 ;  /* 0x0003a4e001007387 */ /* 0x000fe20000100800 */
[----:B------:R-:W-:Y:S01]  /*6490*/  UIADD3 UR33, UR30, -0x61c88647, URZ ;  /* 0x9e3779b91e217890 */ /* 0x000fe2000fffe03f */
[----:B------:R-:W-:Y:S01]  /*64a0*/  IMAD.MOV.U32 R185, RZ, RZ, R178 ;  /* 0x000000ffffb97224 */ /* 0x000fe200078e00b2 */
[----:B------:R-:W-:Y:S01]  /*64b0*/  UIADD3 UR22, UR30, 0x3c6ef372, URZ ;  /* 0x3c6ef3721e167890 */ /* 0x000fe2000fffe03f */
[----:B------:R-:W-:Y:S01]  /*64c0*/  STL [R1+0x3a0], R223 ;  /* 0x0003a0df01007387 */ /* 0x000fe20000100800 */
[----:B------:R-:W-:Y:S01]  /*64d0*/  UIADD3 UR19, UR31, 0x76cf5d0a, URZ ;  /* 0x76cf5d0a1f137890 */ /* 0x000fe2000fffe03f */
[----:B------:R-:W-:Y:S01]  /*64e0*/  FMNMX.FTZ R134, R130, R134, !PT ;  /* 0x0000008682867209 */ /* 0x000fe20007810000 */
[----:B------:R-:W-:Y:S01]  /*64f0*/  UIADD3 UR12, UR31, 0x32370b8f, URZ ;  /* 0x32370b8f1f0c7890 */ /* 0x000fe2000fffe03f */
[----:B------:R-:W-:Y:S01]  /*6500*/  STL [R1+0x39c], R222 ;  /* 0x00039cde01007387 */ /* 0x000fe20000100800 */
[----:B------:R-:W-:Y:S01]  /*6510*/  UIADD3 UR13, UR30, -0x255992d5, URZ ;  /* 0xdaa66d2b1e0d7890 */ /* 0x000fe2000fffe03f */
[----:B------:R-:W-:Y:S01]  /*6520*/  FMNMX.FTZ R134, R126, R134, !PT ;  /* 0x000000867e867209 */ /* 0x000fe20007810000 */
[----:B------:R-:W-:Y:S01]  /*6530*/  UIADD3 UR11, UR30, 0x78dde6e4, URZ ;  /* 0x78dde6e41e0b7890 */ /* 0x000fe2000fffe03f */
[----:B------:R-:W-:Y:S01]  /*6540*/  STL [R1+0x398], R221 ;  /* 0x000398dd01007387 */ /* 0x000fe20000100800 */
[----:B------:R-:W-:Y:S01]  /*6550*/  UIADD3 UR8, UR31, -0x56f99767, URZ ;  /* 0xa90668991f087890 */ /* 0x000fe2000fffe03f */
        /* <DEDUP_REMOVED lines=9> */
[----:B------:R-:W-:Y:S02]  /*65f0*/  STL [R1+0x38c], R218 ;  /* 0x00038cda01007387 */ /* 0x000fe40000100800 */
[----:B------:R-:W-:Y:S02]  /*6600*/  FMNMX.FTZ R134, R104, R134, !PT ;  /* 0x0000008668867209 */ /* 0x000fe40007810000 */
[----:B------:R-:W-:Y:S02]  /*6610*/  STL [R1+0x388], R216 ;  /* 0x000388d801007387 */ /* 0x000fe40000100800 */
[----:B------:R-:W-:Y:S02]  /*6620*/  FMNMX.FTZ R134, R102, R134, !PT ;  /* 0x0000008666867209 */ /* 0x000fe40007810000 */
[----:B------:R-:W-:Y:S02]  /*6630*/  STL [R1+0x384], R191 ;  /* 0x000384bf01007387 */ /* 0x000fe40000100800 */
        /* <DEDUP_REMOVED lines=11> */
[----:B------:R1:W-:Y:S02]  /*66f0*/  STL [R1+0x338], R2 ;  /* 0x0003380201007387 */ /* 0x0003e40000100800 */
        /* <DEDUP_REMOVED lines=11> */
[----:B------:R4:W-:Y:S01]  /*67b0*/  STL [R1+0x320], R208 ;  /* 0x000320d001007387 */ /* 0x0009e20000100800 */
[----:B-1----:R-:W-:Y:S02]  /*67c0*/  LOP3.LUT R2, R202, UR30, RZ, 0x3c, !PT ;  /* 0x0000001eca027c12 */ /* 0x002fe4000f8e3cff */
[----:B------:R-:W-:Y:S01]  /*67d0*/  FMNMX.FTZ R134, R55, R134, !PT ;  /* 0x0000008637867209 */ /* 0x000fe20007810000 */
[----:B------:R-:W-:Y:S03]  /*67e0*/  STL [R1+0x31c], R207 ;  /* 0x00031ccf01007387 */ /* 0x000fe60000100800 */
        /* <DEDUP_REMOVED lines=9> */
[----:B------:R-:W-:Y:S01]  /*6880*/  STL [R1+0x308], R200 ;  /* 0x000308c801007387 */ /* 0x000fe20000100800 */
[----:B----4-:R-:W-:-:S02]  /*6890*/  LOP3.LUT R208, R155, R2, RZ, 0x3c, !PT ;  /* 0x000000029bd07212 */ /* 0x010fc400078e3cff */
[----:B------:R-:W-:Y:S01]  /*68a0*/  FMNMX.FTZ R134, R25, R134, !PT ;  /* 0x0000008619867209 */ /* 0x000fe20007810000 */
[----:B------:R-:W-:Y:S02]  /*68b0*/  STL [R1+0x304], R177 ;  /* 0x000304b101007387 */ /* 0x000fe40000100800 */
[----:B------:R-:W-:Y:S01]  /*68c0*/  IMAD.WIDE.U32 R40, R208, -0x2daee0ad, RZ ;  /* 0xd2511f53d0287825 */ /* 0x000fe200078e00ff */
[----:B------:R-:W-:Y:S01]  /*68d0*/  FMNMX.FTZ R134, R21, R134, !PT ;  /* 0x0000008615867209 */ /* 0x000fe20007810000 */
[----:B------:R-:W-:Y:S03]  /*68e0*/  STL [R1+0x300], R176 ;  /* 0x000300b001007387 */ /* 0x000fe60000100800 */
[----:B------:R-:W-:Y:S01]  /*68f0*/  FMNMX.FTZ R134, R18, R134, !PT ;  /* 0x0000008612867209 */ /* 0x000fe20007810000 */
[----:B------:R-:W-:Y:S04]  /*6900*/  STL [R1+0x14], R217 ;  /* 0x000014d901007387 */ /* 0x000fe80000100800 */
[----:B------:R-:W-:Y:S04]  /*6910*/  STL [R1+0x18], R2 ;  /* 0x0000180201007387 */ /* 0x000fe80000100800 */
[----:B------:R-:W-:Y:S04]  /*6920*/  STL [R1+0x33c], R208 ;  /* 0x00033cd001007387 */ /* 0x000fe80000100800 */
[----:B--2---:R-:W1:Y:S02]  /*6930*/  SHFL.BFLY PT, R9, R134, 0x2, 0x1f ;  /* 0x0c401f0086097f89 */ /* 0x004e6400000e0000 */
[----:B-1----:R-:W-:Y:S01]  /*6940*/  FMNMX.FTZ R134, R134, R9, !PT ;  /* 0x0000000986867209 */ /* 0x002fe20007810000 */
[----:B---3--:R-:W-:-:S05]  /*6950*/  IMAD.WIDE.U32 R4, R4, -0x2daee0ad, RZ ;  /* 0xd2511f5304047825 */ /* 0x008fca00078e00ff */
[----:B------:R-:W-:Y:S01]  /*6960*/  LOP3.LUT R219, R5, UR7, RZ, 0x3c, !PT ;  /* 0x0000000705db7c12 */ /* 0x000fe2000f8e3cff */
[----:B------:R1:W-:Y:S01]  /*6970*/  STL.64 [R1+0x168], R4 ;  /* 0x0001680401007387 */ /* 0x0003e20000100a00 */
[----:B------:R-:W-:Y:S01]  /*6980*/  LOP3.LUT R3, R41, UR32, R4, 0x96, !PT ;  /* 0x0000002029037c12 */ /* 0x000fe2000f8e9604 */
[----:B------:R-:W-:Y:S02]  /*6990*/  ULDC UR7, c[0x0][0x2ec] ;  /* 0x0000bb0000077ab9 */ /* 0x000fe40000000800 */
[----:B------:R-:W-:-:S04]  /*69a0*/  IMAD.WIDE.U32 R56, R219, -0x326172a9, RZ ;  /* 0xcd9e8d57db387825 */ /* 0x000fc800078e00ff */
[----:B------:R-:W-:-:S05]  /*69b0*/  IMAD.WIDE.U32 R26, R3, -0x326172a9, RZ ;  /* 0xcd9e8d57031a7825 */ /* 0x000fca00078e00ff */
[----:B------:R-:W-:-:S05]  /*69c0*/  LOP3.LUT R6, R27, UR22, R56, 0x96, !PT ;  /* 0x000000161b067c12 */ /* 0x000fca000f8e9638 */
[----:B------:R-:W-:Y:S01]  /*69d0*/  IMAD.WIDE.U32 R6, R6, -0x2daee0ad, RZ ;  /* 0xd2511f5306067825 */ /* 0x000fe200078e00ff */
[----:B-1----:R-:W-:-:S05]  /*69e0*/  LOP3.LUT R4, R57, UR33, R154, 0x96, !PT ;  /* 0x0000002139047c12 */ /* 0x002fca000f8e969a */
        /* <DEDUP_REMOVED lines=9> */
[----:B------:R-:W-:Y:S02]  /*6a80*/  FMNMX.FTZ R3, R175, R170, !PT ;  /* 0x000000aaaf037209 */ /* 0x000fe40007810000 */
[----:B------:R-:W-:Y:S02]  /*6a90*/  LOP3.LUT R6, R5, UR10, R6, 0x96, !PT ;  /* 0x0000000a05067c12 */ /* 0x000fe4000f8e9606 */
[----:B------:R-:W-:Y:S02]  /*6aa0*/  LOP3.LUT R13, R15, UR8, R4, 0x96, !PT ;  /* 0x000000080f0d7c12 */ /* 0x000fe4000f8e9604 */
[----:B------:R-:W-:Y:S01]  /*6ab0*/  FMNMX.FTZ R4, R164, R149, !PT ;  /* 0x00000095a4047209 */ /* 0x000fe20007810000 */
[----:B------:R-:W-:Y:S01]  /*6ac0*/  IMAD.WIDE.U32 R6, R6, -0x326172a9, RZ ;  /* 0xcd9e8d5706067825 */ /* 0x000fe200078e00ff */
        /* <DEDUP_REMOVED lines=91> */
[----:B------:R-:W-:Y:S02]  /*7080*/  FMNMX.FTZ R135, R69, R135, !PT ;  /* 0x0000008745877209 */ /* 0x000fe40007810000 */
[----:B------:R-:W-:Y:S01]  /*7090*/  LOP3.LUT R13, R7, UR9, R12, 0x96, !PT ;  /* 0x00000009070d7c12 */ /* 0x000fe2000f8e960c */
[----:B------:R-:W2:Y:S01]  /*70a0*/  SHFL.BFLY PT, R10, R132, 0x2, 0x1f ;  /* 0x0c401f00840a7f89 */ /* 0x000ea200000e0000 */
[----:B------:R-:W-:-:S02]  /*70b0*/  FMNMX.FTZ R135, R65, R135, !PT ;  /* 0x0000008741877209 */ /* 0x000fc40007810000 */
[----:B------:R-:W-:Y:S01]  /*70c0*/  LOP3.LUT R3, R5, UR35, R6, 0x96, !PT ;  /* 0x0000002305037c12 */ /* 0x000fe2000f8e9606 */
[----:B------:R-:W3:Y:S01]  /*70d0*/  SHFL.BFLY PT, R7, R134, 0x1, 0x1f ;  /* 0x0c201f0086077f89 */ /* 0x000ee200000e0000 */
[----:B------:R-:W-:Y:S02]  /*70e0*/  LOP3.LUT R16, R4, 0xffff, RZ, 0xc0, !PT ;  /* 0x0000ffff04107812 */ /* 0x000fe400078ec0ff */
[----:B------:R-:W-:Y:S01]  /*70f0*/  SHF.R.U32.HI R6, RZ, 0x10, R3 ;  /* 0x00000010ff067819 */ /* 0x000fe20000011603 */
[----:B------:R-:W4:Y:S01]  /*7100*/  SHFL.BFLY PT, R11, R135, 0x2, 0x1f ;  /* 0x0c401f00870b7f89 */ /* 0x000f2200000e0000 */
[----:B------:R-:W-:Y:S02]  /*7110*/  SHF.R.U32.HI R17, RZ, 0x10, R4 ;  /* 0x00000010ff117819 */ /* 0x000fe40000011604 */
[----:B------:R-:W-:-:S04]  /*7120*/  LOP3.LUT R6, R6, 0xff, RZ, 0xc0, !PT ;  /* 0x000000ff06067812 */ /* 0x000fc800078ec0ff */
[----:B------:R-:W-:Y:S02]  /*7130*/  ISETP.LE.U32.AND P6, PT, R6, UR15, PT ;  /* 0x0000000f06007c0c */ /* 0x000fe4000bfc3070 */
[----:B------:R-:W-:Y:S02]  /*7140*/  LOP3.LUT R6, R4, 0xff, RZ, 0xc0, !PT ;  /* 0x000000ff04067812 */ /* 0x000fe400078ec0ff */
[----:B-1----:R-:W-:Y:S02]  /*7150*/  FMNMX.FTZ R133, R133, R8, !PT ;  /* 0x0000000885857209 */ /* 0x002fe40007810000 */
[----:B------:R-:W-:Y:S02]  /*7160*/  ISETP.LE.U32.AND P2, PT, R6, UR15, PT ;  /* 0x0000000f06007c0c */ /* 0x000fe4000bf43070 */
[----:B------:R-:W-:Y:S01]  /*7170*/  LOP3.LUT R6, R3, 0xff, RZ, 0xc0, !PT ;  /* 0x000000ff03067812 */ /* 0x000fe200078ec0ff */
[----:B------:R-:W1:Y:S01]  /*7180*/  SHFL.BFLY PT, R8, R133, 0x1, 0x1f ;  /* 0x0c201f0085087f89 */ /* 0x000e6200000e0000 */
[----:B--2---:R-:W-:-:S02]  /*7190*/  FMNMX.FTZ R132, R132, R10, !PT ;  /* 0x0000000a84847209 */ /* 0x004fc40007810000 */
[----:B------:R-:W-:Y:S02]  /*71a0*/  ISETP.LE.U32.AND P4, PT, R6, UR15, PT ;  /* 0x0000000f06007c0c */ /* 0x000fe4000bf83070 */
[----:B---3--:R-:W-:Y:S01]  /*71b0*/  FMNMX.FTZ R134, R134, R7, !PT ;  /* 0x0000000786867209 */ /* 0x008fe20007810000 */
[----:B------:R-:W2:Y:S01]  /*71c0*/  SHFL.BFLY PT, R9, R132, 0x1, 0x1f ;  /* 0x0c201f0084097f89 */ /* 0x000ea200000e0000 */
[----:B------:R-:W-:Y:S02]  /*71d0*/  SHF.R.U32.HI R6, RZ, 0x18, R3 ;  /* 0x00000018ff067819 */ /* 0x000fe40000011603 */
[----:B----4-:R-:W-:Y:S01]  /*71e0*/  FMNMX.FTZ R135, R135, R11, !PT ;  /* 0x0000000b87877209 */ /* 0x010fe20007810000 */
[C---:B------:R-:W-:Y:S01]  /*71f0*/  FMUL.FTZ R5, R134.reuse, UR7 ;  /* 0x0000000786057c20 */ /* 0x040fe20008410000 */
[----:B------:R-:W-:Y:S01]  /*7200*/  FSETP.NEU.FTZ.AND P5, PT, R134, -INF , PT ;  /* 0xff8000008600780b */ /* 0x000fe20003fbd000 */
[----:B------:R-:W-:Y:S01]  /*7210*/  STL [R1+0x340], R134 ;  /* 0x0003408601007387 */ /* 0x000fe20000100800 */
[----:B------:R-:W-:-:S02]  /*7220*/  ISETP.LE.U32.AND P3, PT, R6, UR15, PT ;  /* 0x0000000f06007c0c */ /* 0x000fc4000bf63070 */
[----:B------:R-:W-:Y:S01]  /*7230*/  SHF.R.U32.HI R6, RZ, 0x18, R4 ;  /* 0x00000018ff067819 */ /* 0x000fe20000011604 */
[----:B------:R-:W3:Y:S01]  /*7240*/  SHFL.BFLY PT, R10, R135, 0x1, 0x1f ;  /* 0x0c201f00870a7f89 */ /* 0x000ee200000e0000 */
[----:B------:R-:W-:Y:S02]  /*7250*/  FSEL R5, R5, RZ, P5 ;  /* 0x000000ff05057208 */ /* 0x000fe40002800000 */
[----:B------:R-:W-:Y:S02]  /*7260*/  LOP3.LUT R3, R3, 0xffff, RZ, 0xc0, !PT ;  /* 0x0000ffff03037812 */ /* 0x000fe400078ec0ff */
[----:B------:R-:W-:Y:S01]  /*7270*/  ISETP.LE.U32.AND P1, PT, R6, UR15, PT ;  /* 0x0000000f06007c0c */ /* 0x000fe2000bf23070 */
[----:B------:R-:W-:Y:S01]  /*7280*/  FFMA.FTZ R11, R146, UR7, -R5 ;  /* 0x00000007920b7c23 */ /* 0x000fe20008010805 */
[----:B------:R-:W-:Y:S01]  /*7290*/  SHF.R.U32.HI R6, RZ, 0x8, R3 ;  /* 0x00000008ff067819 */ /* 0x000fe20000011603 */
[--C-:B------:R-:W-:Y:S01]  /*72a0*/  FFMA.FTZ R12, R140, UR7, -R5.reuse ;  /* 0x000000078c0c7c23 */ /* 0x100fe20008010805 */
[----:B-1----:R-:W-:Y:S01]  /*72b0*/  FMNMX.FTZ R133, R133, R8, !PT ;  /* 0x0000000885857209 */ /* 0x002fe20007810000 */
[--C-:B------:R-:W-:Y:S01]  /*72c0*/  FFMA.FTZ R19, R130, UR7, -R5.reuse ;  /* 0x0000000782137c23 */ /* 0x100fe20008010805 */
[--C-:B------:R-:W-:Y:S01]  /*72d0*/  FFMA.FTZ R20, R126, UR7, -R5.reuse ;  /* 0x000000077e147c23 */ /* 0x100fe20008010805 */
[--C-:B------:R-:W-:Y:S01]  /*72e0*/  FFMA.FTZ R23, R120, UR7, -R5.reuse ;  /* 0x0000000778177c23 */ /* 0x100fe20008010805 */
[C---:B------:R-:W-:Y:S01]  /*72f0*/  FSETP.NEU.FTZ.AND P5, PT, R133.reuse, -INF , PT ;  /* 0xff8000008500780b */ /* 0x040fe20003fbd000 */
[----:B------:R-:W-:Y:S01]  /*7300*/  FMUL.FTZ R4, R133, UR7 ;  /* 0x0000000785047c20 */ /* 0x000fe20008410000 */
[----:B--2---:R-:W-:Y:S01]  /*7310*/  FMNMX.FTZ R132, R132, R9, !PT ;  /* 0x0000000984847209 */ /* 0x004fe20007810000 */
[--C-:B------:R-:W-:Y:S01]  /*7320*/  FFMA.FTZ R24, R118, UR7, -R5.reuse ;  /* 0x0000000776187c23 */ /* 0x100fe20008010805 */
[--C-:B------:R-:W-:Y:S01]  /*7330*/  FFMA.FTZ R28, R109, UR7, -R5.reuse ;  /* 0x000000076d1c7c23 */ /* 0x100fe20008010805 */
[--C-:B------:R-:W-:Y:S01]  /*7340*/  FFMA.FTZ R51, R94, UR7, -R5.reuse ;  /* 0x000000075e337c23 */ /* 0x100fe20008010805 */
[----:B------:R-:W-:Y:S01]  /*7350*/  FSEL R4, R4, RZ, P5 ;  /* 0x000000ff04047208 */ /* 0x000fe20002800000 */
[C---:B------:R-:W-:Y:S01]  /*7360*/  FMUL.FTZ R7, R132.reuse, UR7 ;  /* 0x0000000784077c20 */ /* 0x040fe20008410000 */
[----:B------:R-:W-:Y:S01]  /*7370*/  FSETP.NEU.FTZ.AND P5, PT, R132, -INF , PT ;  /* 0xff8000008400780b */ /* 0x000fe20003fbd000 */
[--C-:B------:R-:W-:Y:S01]  /*7380*/  FFMA.FTZ R29, R104, UR7, -R5.reuse ;  /* 0x00000007681d7c23 */ /* 0x100fe20008010805 */
[--C-:B------:R-:W-:Y:S01]  /*7390*/  FFMA.FTZ R41, R102, UR7, -R5.reuse ;  /* 0x0000000766297c23 */ /* 0x100fe20008010805 */
[----:B---3--:R-:W-:Y:S01]  /*73a0*/  FMNMX.FTZ R135, R135, R10, !PT ;  /* 0x0000000a87877209 */ /* 0x008fe20007810000 */
[--C-:B------:R-:W-:Y:S01]  /*73b0*/  FFMA.FTZ R49, R97, UR7, -R5.reuse ;  /* 0x0000000761317c23 */ /* 0x100fe20008010805 */
[----:B------:R-:W-:Y:S01]  /*73c0*/  FSEL R3, R7, RZ, P5 ;  /* 0x000000ff07037208 */ /* 0x000fe20002800000 */
[--C-:B------:R-:W-:Y:S01]  /*73d0*/  FFMA.FTZ R50, R96, UR7, -R5.reuse ;  /* 0x0000000760327c23 */ /* 0x100fe20008010805 */
[C---:B------:R-:W-:Y:S01]  /*73e0*/  FSETP.NEU.FTZ.AND P5, PT, R135.reuse, -INF , PT ;  /* 0xff8000008700780b */ /* 0x040fe20003fbd000 */
[----:B------:R-:W-:Y:S01]  /*73f0*/  FMUL.FTZ R8, R135, UR7 ;  /* 0x0000000787087c20 */ /* 0x000fe20008410000 */
[----:B------:R-:W-:Y:S01]  /*7400*/  LOP3.LUT R7, R6, 0xffff, RZ, 0xc0, !PT ;  /* 0x0000ffff06077812 */ /* 0x000fe200078ec0ff */
[--C-:B------:R-:W-:Y:S01]  /*7410*/  FFMA.FTZ R52, R87, UR7, -R5.reuse ;  /* 0x0000000757347c23 */ /* 0x100fe20008010805 */
[--C-:B------:R-:W-:Y:S01]  /*7420*/  FFMA.FTZ R64, R64, UR7, -R5.reuse ;  /* 0x0000000740407c23 */ /* 0x100fe20008010805 */
[--C-:B------:R-:W-:Y:S01]  /*7430*/  FFMA.FTZ R82, R82, UR7, -R5.reuse ;  /* 0x0000000752527c23 */ /* 0x100fe20008010805 */
[----:B------:R-:W-:Y:S01]  /*7440*/  FSEL R6, R8, RZ, P5 ;  /* 0x000000ff08067208 */ /* 0x000fe20002800000 */
[--C-:B------:R-:W-:Y:S01]  /*7450*/  FFMA.FTZ R8, R152, UR7, -R5.reuse ;  /* 0x0000000798087c23 */ /* 0x100fe20008010805 */
[----:B------:R-:W-:Y:S01]  /*7460*/  ISETP.LE.U32.AND P5, PT, R7, UR15, PT ;  /* 0x0000000f07007c0c */ /* 0x000fe2000bfa3070 */
        /* <DEDUP_REMOVED lines=16> */
[----:B------:R-:W-:Y:S01]  /*7570*/  FFMA.FTZ R5, R168, UR7, -R6 ;  /* 0x00000007a8057c23 */ /* 0x000fe20008010806 */
[----:B------:R-:W-:Y:S01]  /*7580*/  MUFU.EX2 R8, R8 ;  /* 0x0000000800087308 */ /* 0x000fe20000000800 */
[--C-:B------:R-:W-:Y:S01]  /*7590*/  FFMA.FTZ R0, R22, UR7, -R4.reuse ;  /* 0x0000000716007c23 */ /* 0x100fe20008010804 */
[--C-:B------:R-:W-:Y:S01]  /*75a0*/  FFMA.FTZ R215, R81, UR7, -R4.reuse ;  /* 0x0000000751d77c23 */ /* 0x100fe20008010804 */
[----:B------:R1:W-:Y:S01]  /*75b0*/  STL [R1+0x344], R133 ;  /* 0x0003448501007387 */ /* 0x0003e20000100800 */
[--C-:B------:R-:W-:Y:S01]  /*75c0*/  FFMA.FTZ R225, R30, UR7, -R4.reuse ;  /* 0x000000071ee17c23 */ /* 0x100fe20008010804 */
[--C-:B------:R-:W-:Y:S01]  /*75d0*/  FFMA.FTZ R164, R164, UR7, -R4.reuse ;  /* 0x00000007a4a47c23 */ /* 0x100fe20008010804 */
[--C-:B------:R-:W-:Y:S01]  /*75e0*/  FFMA.FTZ R149, R149, UR7, -R4.reuse ;  /* 0x0000000795957c23 */ /* 0x100fe20008010804 */
[----:B------:R-:W-:Y:S01]  /*75f0*/  STL [R1+0x348], R132 ;  /* 0x0003488401007387 */ /* 0x000fe20000100800 */
[----:B------:R2:W-:Y:S01]  /*7600*/  MUFU.EX2 R21, R5 ;  /* 0x0000000500157308 */ /* 0x0005e20000000800 */
[--C-:B------:R-:W-:Y:S01]  /*7610*/  FFMA.FTZ R160, R160, UR7, -R4.reuse ;  /* 0x00000007a0a07c23 */ /* 0x100fe20008010804 */
[--C-:B------:R-:W-:Y:S01]  /*7620*/  FFMA.FTZ R173, R144, UR7, -R4.reuse ;  /* 0x0000000790ad7c23 */ /* 0x100fe20008010804 */
[----:B------:R3:W-:Y:S01]  /*7630*/  STL [R1+0x358], R135 ;  /* 0x0003588701007387 */ /* 0x0007e20000100800 */
[--C-:B------:R-:W-:Y:S01]  /*7640*/  FFMA.FTZ R178, R137, UR7, -R4.reuse ;  /* 0x0000000789b27c23 */ /* 0x100fe20008010804 */
[--C-:B------:R-:W-:Y:S01]  /*7650*/  FFMA.FTZ R179, R136, UR7, -R4.reuse ;  /* 0x0000000788b37c23 */ /* 0x100fe20008010804 */
[--C-:B------:R-:W-:Y:S01]  /*7660*/  FFMA.FTZ R180, R124, UR7, -R4.reuse ;  /* 0x000000077cb47c23 */ /* 0x100fe20008010804 */
[--C-:B------:R-:W-:Y:S01]  /*7670*/  FFMA.FTZ R181, R122, UR7, -R4.reuse ;  /* 0x000000077ab57c23 */ /* 0x100fe20008010804 */
[----:B------:R-:W4:Y:S01]  /*7680*/  MUFU.EX2 R7, R7 ;  /* 0x0000000700077308 */ /* 0x000f220000000800 */
        /* <DEDUP_REMOVED lines=8> */
[----:B--2---:R-:W-:Y:S01]  /*7710*/  FFMA.FTZ R5, R151, UR7, -R6 ;  /* 0x0000000797057c23 */ /* 0x004fe20008010806 */
[--C-:B------:R-:W-:Y:S01]  /*7720*/  FFMA.FTZ R214, R83, UR7, -R4.reuse ;  /* 0x0000000753d67c23 */ /* 0x100fe20008010804 */
[--C-:B------:R-:W-:Y:S01]  /*7730*/  FFMA.FTZ R187, R72, UR7, -R4.reuse ;  /* 0x0000000748bb7c23 */ /* 0x100fe20008010804 */
[--C-:B-1----:R-:W-:Y:S01]  /*7740*/  FFMA.FTZ R133, R34, UR7, -R4.reuse ;  /* 0x0000000722857c23 */ /* 0x102fe20008010804 */
[----:B------:R-:W1:Y:S01]  /*7750*/  MUFU.EX2 R18, R5 ;  /* 0x0000000500127308 */ /* 0x000e620000000800 */
[--C-:B------:R-:W-:Y:S01]  /*7760*/  FFMA.FTZ R224, R70, UR7, -R4.reuse ;  /* 0x0000000746e07c23 */ /* 0x100fe20008010804 */
[--C-:B------:R-:W-:Y:S01]  /*7770*/  FFMA.FTZ R226, R67, UR7, -R4.reuse ;  /* 0x0000000743e27c23 */ /* 0x100fe20008010804 */
[--C-:B------:R-:W-:Y:S01]  /*7780*/  FFMA.FTZ R190, R63, UR7, -R4.reuse ;  /* 0x000000073fbe7c23 */ /* 0x100fe20008010804 */
[----:B----4-:R-:W-:Y:S01]  /*7790*/  FADD.FTZ R22, R8, R7 ;  /* 0x0000000708167221 */ /* 0x010fe20000010000 */
[----:B------:R-:W-:Y:S01]  /*77a0*/  F2FP.F16.F32.PACK_AB R9, R7, R8 ;  /* 0x000000080709723e */ /* 0x000fe200000000ff */
[--C-:B------:R-:W-:Y:S01]  /*77b0*/  FFMA.FTZ R194, R61, UR7, -R4.reuse ;  /* 0x000000073dc27c23 */ /* 0x100fe20008010804 */
[--C-:B---3--:R-:W-:Y:S01]  /*77c0*/  FFMA.FTZ R135, R36, UR7, -R4.reuse ;  /* 0x0000000724877c23 */ /* 0x108fe20008010804 */
[--C-:B------:R-:W-:Y:S01]  /*77d0*/  FFMA.FTZ R216, R58, UR7, -R4.reuse ;  /* 0x000000073ad87c23 */ /* 0x100fe20008010804 */
[--C-:B------:R-:W-:Y:S01]  /*77e0*/  FFMA.FTZ R222, R54, UR7, -R4.reuse ;  /* 0x0000000736de7c23 */ /* 0x100fe20008010804 */
[--C-:B------:R-:W-:Y:S01]  /*77f0*/  FFMA.FTZ R210, R39, UR7, -R4.reuse ;  /* 0x0000000727d27c23 */ /* 0x100fe20008010804 */
[--C-:B------:R-:W-:Y:S01]  /*7800*/  FFMA.FTZ R218, R38, UR7, -R4.reuse ;  /* 0x0000000726da7c23 */ /* 0x100fe20008010804 */
[----:B------:R-:W-:Y:S04]  /*7810*/  STL [R1+0x35c], R135 ;  /* 0x00035c8701007387 */ /* 0x000fe80000100800 */
[----:B------:R-:W-:Y:S01]  /*7820*/  STL [R1+0x360], R133 ;  /* 0x0003608501007387 */ /* 0x000fe20000100800 */
[----:B-1----:R-:W-:Y:S01]  /*7830*/  F2FP.F16.F32.PACK_AB R7, R18, R21 ;  /* 0x000000151207723e */ /* 0x002fe200000000ff */
[----:B------:R-:W-:-:S03]  /*7840*/  FFMA.FTZ R5, R32, UR7, -R4 ;  /* 0x0000000720057c23 */ /* 0x000fc60008010804 */
[C---:B------:R-:W-:Y:S02]  /*7850*/  PRMT R81, R7.reuse, 0x7610, R81 ;  /* 0x0000761007517816 */ /* 0x040fe40000000051 */
[----:B------:R-:W-:Y:S01]  /*7860*/  PRMT R80, R7, 0x7632, R80 ;  /* 0x0000763207507816 */ /* 0x000fe20000000050 */
[----:B------:R1:W-:Y:S02]  /*7870*/  STL [R1+0x12c], R5 ;  /* 0x00012c0501007387 */ /* 0x0003e40000100800 */
[----:B------:R-:W-:Y:S01]  /*7880*/  @!P4 HADD2 R25, -R81.H0_H0, -RZ.H0_H0 ;  /* 0xa00000ff5119c230 */ /* 0x000fe20000000900 */
[----:B------:R-:W-:Y:S01]  /*7890*/  PRMT R204, R81, 0x5410, R80 ;  /* 0x0000541051cc7816 */ /* 0x000fe20000000050 */
[----:B------:R-:W-:Y:S01]  /*78a0*/  @!P5 HADD2 R30, -R80.H0_H0, -RZ.H0_H0 ;  /* 0xa00000ff501ed230 */ /* 0x000fe20000000900 */
[----:B------:R-:W-:Y:S02]  /*78b0*/  STL [R1+0x140], R0 ;  /* 0x0001400001007387 */ /* 0x000fe40000100800 */
[----:B------:R-:W-:-:S02]  /*78c0*/  @!P4 PRMT R81, R25, 0x5410, RZ ;  /* 0x000054101951c816 */ /* 0x000fc400000000ff */
[----:B------:R-:W-:Y:S01]  /*78d0*/  @!P5 PRMT R80, R30, 0x5410, RZ ;  /* 0x000054101e50d816 */ /* 0x000fe200000000ff */
[----:B------:R-:W-:Y:S04]  /*78e0*/  STL [R1+0x364], R204 ;  /* 0x000364cc01007387 */ /* 0x000fe80000100800 */
[----:B------:R2:W-:Y:S01]  /*78f0*/  STL.64 [R1+0x350], R80 ;  /* 0x0003505001007387 */ /* 0x0005e20000100a00 */
[----:B-1----:R-:W-:-:S03]  /*7900*/  IMAD.WIDE.U32 R4, R13, -0x2daee0ad, RZ ;  /* 0xd2511f530d047825 */ /* 0x002fc600078e00ff */
[----:B------:R-:W-:Y:S02]  /*7910*/  LOP3.LUT R8, R4, 0xff, RZ, 0xc0, !PT ;  /* 0x000000ff04087812 */ /* 0x000fe400078ec0ff */
[----:B------:R-:W-:Y:S02]  /*7920*/  LOP3.LUT R7, R5, UR34, R14, 0x96, !PT ;  /* 0x0000002205077c12 */ /* 0x000fe4000f8e960e */
[----:B------:R-:W-:Y:S01]  /*7930*/  ISETP.LE.U32.AND P4, PT, R8, UR15, PT ;  /* 0x0000000f08007c0c */ /* 0x000fe2000bf83070 */
[--C-:B------:R-:W-:Y:S01]  /*7940*/  FFMA.FTZ R8, R169, UR7, -R6.reuse ;  /* 0x00000007a9087c23 */ /* 0x100fe20008010806 */
[----:B------:R-:W-:Y:S01]  /*7950*/  LOP3.LUT R14, R4, 0xffff, RZ, 0xc0, !PT ;  /* 0x0000ffff040e7812 */ /* 0x000fe200078ec0ff */
[----:B--2---:R-:W2:Y:S01]  /*7960*/  LDL.LU.64 R80, [R1+0x168] ;  /* 0x0001680001507983 */ /* 0x004ea20000300a00 */
[----:B------:R-:W-:Y:S01]  /*7970*/  FFMA.FTZ R5, R157, UR7, -R6 ;  /* 0x000000079d057c23 */ /* 0x000fe20008010806 */
[----:B------:R-:W-:Y:S01]  /*7980*/  MUFU.EX2 R15, R8 ;  /* 0x00000008000f7308 */ /* 0x000fe20000000800 */
[----:B------:R-:W-:-:S02]  /*7990*/  SHF.R.U32.HI R13, RZ, 0x10, R4 ;  /* 0x00000010ff0d7819 */ /* 0x000fc40000011604 */
[----:B------:R-:W-:-:S05]  /*79a0*/  SHF.R.U32.HI R10, RZ, 0x18, R4 ;  /* 0x00000018ff0a7819 */ /* 0x000fca0000011604 */
[----:B------:R-:W1:Y:S01]  /*79b0*/  MUFU.EX2 R25, R5 ;  /* 0x0000000500197308 */ /* 0x000e620000000800 */
[----:B------:R-:W-:Y:S02]  /*79c0*/  SHF.R.U32.HI R4, RZ, 0x8, R16 ;  /* 0x00000008ff047819 */ /* 0x000fe40000011610 */
[C---:B------:R-:W-:Y:S02]  /*79d0*/  PRMT R79, R9.reuse, 0x7632, R79 ;  /* 0x00007632094f7816 */ /* 0x040fe4000000004f */
[----:B------:R-:W-:Y:S02]  /*79e0*/  LOP3.LUT R4, R4, 0xffff, RZ, 0xc0, !PT ;  /* 0x0000ffff04047812 */ /* 0x000fe400078ec0ff */
[----:B------:R-:W-:Y:S01]  /*79f0*/  PRMT R78, R9, 0x7610, R78 ;  /* 0x00007610094e7816 */ /* 0x000fe2000000004e */
[----:B------:R-:W-:Y:S01]  /*7a00*/  @!P3 HADD2 R31, -R79.H0_H0, -RZ.H0_H0 ;  /* 0xa00000ff4f1fb230 */ /* 0x000fe20000000900 */
[----:B------:R-:W-:Y:S01]  /*7a10*/  ISETP.LE.U32.AND P5, PT, R4, UR15, PT ;  /* 0x0000000f04007c0c */ /* 0x000fe2000bfa3070 */
[----:B------:R-:W-:Y:S01]  /*7a20*/  MUFU.EX2 R11, R11 ;  /* 0x0000000b000b7308 */ /* 0x000fe20000000800 */
[----:B------:R-:W-:-:S02]  /*7a30*/  LOP3.LUT R4, R17, 0xff, RZ, 0xc0, !PT ;  /* 0x000000ff11047812 */ /* 0x000fc400078ec0ff */
[----:B------:R-:W-:Y:S02]  /*7a40*/  PRMT R30, R78, 0x5410, R79 ;  /* 0x000054104e1e7816 */ /* 0x000fe4000000004f */
[----:B------:R-:W-:-:S03]  /*7a50*/  @!P3 PRMT R79, R31, 0x5410, RZ ;  /* 0x000054101f4fb816 */ /* 0x000fc600000000ff */
[----:B------:R3:W4:Y:S01]  /*7a60*/  MUFU.EX2 R16, R12 ;  /* 0x0000000c00107308 */ /* 0x0007220000000800 */
[----:B-1----:R-:W-:Y:S02]  /*7a70*/  F2FP.F16.F32.PACK_AB R5, R25, R15 ;  /* 0x0000000f1905723e */ /* 0x002fe400000000ff */
[----:B------:R-:W-:Y:S02]  /*7a80*/  ISETP.LE.U32.AND P3, PT, R4, UR15, PT ;  /* 0x0000000f04007c0c */ /* 0x000fe4000bf63070 */
[----:B------:R-:W-:Y:S01]  /*7a90*/  SHF.R.U32.HI R4, RZ, 0x10, R7 ;  /* 0x00000010ff047819 */ /* 0x000fe20000011607 */
[----:B------:R-:W-:Y:S01]  /*7aa0*/  @!P6 HADD2 R32, -R78.H0_H0, -RZ.H0_H0 ;  /* 0xa00000ff4e20e230 */ /* 0x000fe20000000900 */
[C---:B------:R-:W-:Y:S02]  /*7ab0*/  PRMT R88, R5.reuse, 0x7610, R88 ;  /* 0x0000761005587816 */ /* 0x040fe40000000058 */
[----:B------:R-:W-:Y:S01]  /*7ac0*/  PRMT R77, R5, 0x7632, R77 ;  /* 0x00007632054d7816 */ /* 0x000fe2000000004d */
[----:B------:R-:W-:Y:S01]  /*7ad0*/  FFMA.FTZ R5, R153, UR7, -R6 ;  /* 0x0000000799057c23 */ /* 0x000fe20008010806 */
[----:B------:R-:W-:Y:S01]  /*7ae0*/  LOP3.LUT R4, R4, 0xff, RZ, 0xc0, !PT ;  /* 0x000000ff04047812 */ /* 0x000fe200078ec0ff */
[----:B------:R-:W-:Y:S01]  /*7af0*/  FADD.FTZ R8, R21, R18 ;  /* 0x0000001215087221 */ /* 0x000fe20000010000 */
[----:B------:R-:W-:Y:S01]  /*7b00*/  @!P6 PRMT R78, R32, 0x5410, RZ ;  /* 0x00005410204ee816 */ /* 0x000fe200000000ff */
[----:B------:R1:W-:Y:S01]  /*7b10*/  MUFU.EX2 R17, R5 ;  /* 0x0000000500117308 */ /* 0x0003e20000000800 */
[----:B------:R-:W-:Y:S01]  /*7b20*/  @!P2 HADD2 R33, -R88.H0_H0, -RZ.H0_H0 ;  /* 0xa00000ff5821a230 */ /* 0x000fe20000000900 */
[----:B------:R-:W-:Y:S01]  /*7b30*/  ISETP.LE.U32.AND P6, PT, R4, UR15, PT ;  /* 0x0000000f04007c0c */ /* 0x000fe2000bfc3070 */
[----:B---3--:R-:W-:Y:S01]  /*7b40*/  FADD.FTZ R12, R15, R8 ;  /* 0x000000080f0c7221 */ /* 0x008fe20000010000 */
[----:B------:R-:W-:Y:S01]  /*7b50*/  LOP3.LUT R4, R7, 0xff, RZ, 0xc0, !PT ;  /* 0x000000ff07047812 */ /* 0x000fe200078ec0ff */
[----:B------:R-:W-:Y:S01]  /*7b60*/  @!P5 HADD2 R34, -R77.H0_H0, -RZ.H0_H0 ;  /* 0xa00000ff4d22d230 */ /* 0x000fe20000000900 */
[----:B------:R-:W-:-:S02]  /*7b70*/  PRMT R18, R88, 0x5410, R77 ;  /* 0x0000541058127816 */ /* 0x000fc4000000004d */
[----:B------:R-:W-:Y:S02]  /*7b80*/  @!P2 PRMT R88, R33, 0x5410, RZ ;  /* 0x000054102158a816 */ /* 0x000fe400000000ff */
[----:B----4-:R-:W-:Y:S01]  /*7b90*/  F2FP.F16.F32.PACK_AB R8, R16, R11 ;  /* 0x0000000b1008723e */ /* 0x010fe200000000ff */
[----:B-1----:R-:W-:Y:S01]  /*7ba0*/  FFMA.FTZ R5, R156, UR7, -R6 ;  /* 0x000000079c057c23 */ /* 0x002fe20008010806 */
[----:B------:R-:W-:-:S03]  /*7bb0*/  ISETP.LE.U32.AND P2, PT, R4, UR15, PT ;  /* 0x0000000f04007c0c */ /* 0x000fc6000bf43070 */
[----:B------:R-:W1:Y:S01]  /*7bc0*/  MUFU.EX2 R15, R5 ;  /* 0x00000005000f7308 */ /* 0x000e620000000800 */
[----:B------:R-:W-:Y:S02]  /*7bd0*/  SHF.R.U32.HI R4, RZ, 0x18, R7 ;  /* 0x00000018ff047819 */ /* 0x000fe40000011607 */
[----:B------:R-:W-:Y:S02]  /*7be0*/  LOP3.LUT R7, R7, 0xffff, RZ, 0xc0, !PT ;  /* 0x0000ffff07077812 */ /* 0x000fe400078ec0ff */
[----:B------:R-:W-:Y:S02]  /*7bf0*/  PRMT R70, R8, 0x7610, R70 ;  /* 0x0000761008467816 */ /* 0x000fe40000000046 */
[----:B------:R-:W-:Y:S02]  /*7c00*/  @!P5 PRMT R77, R34, 0x5410, RZ ;  /* 0x00005410224dd816 */ /* 0x000fe400000000ff */
[----:B------:R-:W-:Y:S02]  /*7c10*/  ISETP.LE.U32.AND P5, PT, R4, UR15, PT ;  /* 0x0000000f04007c0c */ /* 0x000fe4000bfa3070 */
[----:B------:R-:W-:Y:S01]  /*7c20*/  SHF.R.U32.HI R4, RZ, 0x8, R7 ;  /* 0x00000008ff047819 */ /* 0x000fe20000011607 */
[----:B------:R-:W-:Y:S01]  /*7c30*/  @!P3 HADD2 R36, -R70.H0_H0, -RZ.H0_H0 ;  /* 0xa00000ff4624b230 */ /* 0x000fe20000000900 */
[----:B------:R-:W-:-:S02]  /*7c40*/  PRMT R72, R8, 0x7632, R72 ;  /* 0x0000763208487816 */ /* 0x000fc40000000048 */
[----:B------:R-:W-:Y:S02]  /*7c50*/  LOP3.LUT R4, R4, 0xffff, RZ, 0xc0, !PT ;  /* 0x0000ffff04047812 */ /* 0x000fe400078ec0ff */
[----:B------:R-:W-:Y:S02]  /*7c60*/  PRMT R209, R70, 0x5410, R72 ;  /* 0x0000541046d17816 */ /* 0x000fe40000000048 */
[----:B------:R-:W-:Y:S02]  /*7c70*/  @!P3 PRMT R70, R36, 0x5410, RZ ;  /* 0x000054102446b816 */ /* 0x000fe400000000ff */
[----:B------:R-:W-:Y:S02]  /*7c80*/  ISETP.LE.U32.AND P3, PT, R4, UR15, PT ;  /* 0x0000000f04007c0c */ /* 0x000fe4000bf63070 */
[----:B-1----:R-:W-:-:S04]  /*7c90*/  F2FP.F16.F32.PACK_AB R4, R15, R17 ;  /* 0x000000110f04723e */ /* 0x002fc800000000ff */
[C---:B------:R-:W-:Y:S02]  /*7ca0*/  PRMT R87, R4.reuse, 0x7610, R87 ;  /* 0x0000761004577816 */ /* 0x040fe40000000057 */
[----:B------:R-:W-:-:S03]  /*7cb0*/  PRMT R90, R4, 0x7632, R90 ;  /* 0x00007632045a7816 */ /* 0x000fc6000000005a */
[----:B------:R-:W-:Y:S01]  /*7cc0*/  @!P2 HADD2 R38, -R87.H0_H0, -RZ.H0_H0 ;  /* 0xa00000ff5726a230 */ /* 0x000fe20000000900 */
[----:B------:R-:W-:Y:S02]  /*7cd0*/  LOP3.LUT R4, R13, 0xff, RZ, 0xc0, !PT ;  /* 0x000000ff0d047812 */ /* 0x000fe400078ec0ff */
[----:B------:R-:W-:Y:S02]  /*7ce0*/  PRMT R203, R87, 0x5410, R90 ;  /* 0x0000541057cb7816 */ /* 0x000fe4000000005a */
[----:B------:R-:W-:Y:S02]  /*7cf0*/  @!P2 PRMT R87, R38, 0x5410, RZ ;  /* 0x000054102657a816 */ /* 0x000fe400000000ff */
[----:B------:R-:W-:Y:S02]  /*7d00*/  ISETP.LE.U32.AND P2, PT, R4, UR15, PT ;  /* 0x0000000f04007c0c */ /* 0x000fe4000bf43070 */
[----:B------:R-:W-:Y:S01]  /*7d10*/  SHF.R.U32.HI R4, RZ, 0x8, R14 ;  /* 0x00000008ff047819 */ /* 0x000fe2000001160e */
[----:B------:R-:W-:-:S02]  /*7d20*/  @!P3 HADD2 R37, -R90.H0_H0, -RZ.H0_H0 ;  /* 0xa00000ff5a25b230 */ /* 0x000fc40000000900 */
[----:B------:R-:W-:Y:S01]  /*7d30*/  FADD.FTZ R9, R11, R22 ;  /* 0x000000160b097221 */ /* 0x000fe20000010000 */
[----:B------:R-:W-:Y:S02]  /*7d40*/  LOP3.LUT R4, R4, 0xffff, RZ, 0xc0, !PT ;  /* 0x0000ffff04047812 */ /* 0x000fe400078ec0ff */
[----:B------:R-:W-:Y:S01]  /*7d50*/  @!P3 PRMT R90, R37, 0x5410, RZ ;  /* 0x00005410255ab816 */ /* 0x000fe200000000ff */
[----:B------:R-:W-:Y:S01]  /*7d60*/  FADD.FTZ R7, R16, R9 ;  /* 0x0000000910077221 */ /* 0x000fe20000010000 */
[----:B------:R-:W-:Y:S01]  /*7d70*/  ISETP.LE.U32.AND P3, PT, R4, UR15, PT ;  /* 0x0000000f04007c0c */ /* 0x000fe2000bf63070 */
[----:B------:R-:W-:Y:S01]  /*7d80*/  FFMA.FTZ R4, R150, UR7, -R6 ;  /* 0x0000000796047c23 */ /* 0x000fe20008010806 */
[----:B------:R-:W1:Y:S01]  /*7d90*/  MUFU.EX2 R8, R19 ;  /* 0x0000001300087308 */ /* 0x000e620000000800 */
[----:B------:R-:W-:-:S07]  /*7da0*/  @!P1 HADD2 R35, -R72.H0_H0, -RZ.H0_H0 ;  /* 0xa00000ff48239230 */ /* 0x000fce0000000900 */
[----:B------:R-:W3:Y:S01]  /*7db0*/  MUFU.EX2 R9, R20 ;  /* 0x0000001400097308 */ /* 0x000ee20000000800 */
[----:B------:R-:W-:Y:S02]  /*7dc0*/  @!P1 PRMT R72, R35, 0x5410, RZ ;  /* 0x0000541023489816 */ /* 0x000fe400000000ff */
[----:B------:R-:W-:-:S05]  /*7dd0*/  ISETP.LE.U32.AND P1, PT, R10, UR15, PT ;  /* 0x0000000f0a007c0c */ /* 0x000fca000bf23070 */
[----:B------:R4:W-:Y:S01]  /*7de0*/  MUFU.EX2 R11, R4 ;  /* 0x00000004000b7308 */ /* 0x0009e20000000800 */
[----:B------:R-:W-:Y:S01]  /*7df0*/  STL [R1+0x368], R79 ;  /* 0x0003684f01007387 */ /* 0x000fe20000100800 */
[----:B------:R-:W-:Y:S02]  /*7e00*/  IMAD.MOV.U32 R31, RZ, RZ, R185 ;  /* 0x000000ffff1f7224 */ /* 0x000fe400078e00b9 */
[--C-:B------:R-:W-:Y:S01]  /*7e10*/  FFMA.FTZ R122, R175, UR7, -R3.reuse ;  /* 0x00000007af7a7c23 */ /* 0x100fe20008010803 */
[----:B------:R-:W-:Y:S01]  /*7e20*/  FFMA.FTZ R124, R170, UR7, -R3 ;  /* 0x00000007aa7c7c23 */ /* 0x000fe20008010803 */
[----:B------:R1:W-:Y:S01]  /*7e30*/  STL [R1+0x36c], R78 ;  /* 0x00036c4e01007387 */ /* 0x0003e20000100800 */
[----:B----4-:R-:W-:-:S04]  /*7e40*/  FFMA.FTZ R4, R148, UR7, -R6 ;  /* 0x0000000794047c23 */ /* 0x010fc80008010806 */
[----:B------:R4:W3:Y:S01]  /*7e50*/  MUFU.EX2 R10, R4 ;  /* 0x00000004000a7308 */ /* 0x0008e20000000800 */
        /* <DEDUP_REMOVED lines=19> */
[--C-:B-1----:R-:W-:Y:S01]  /*7f90*/  FFMA.FTZ R78, R89, UR7, -R3.reuse ;  /* 0x00000007594e7c23 */ /* 0x102fe20008010803 */
        /* <DEDUP_REMOVED lines=10> */
[----:B----4-:R-:W-:Y:S01]  /*8040*/  FADD.FTZ R4, R8, R7 ;  /* 0x0000000708047221 */ /* 0x010fe20000010000 */
[----:B---3--:R-:W-:Y:S01]  /*8050*/  F2FP.F16.F32.PACK_AB R3, R9, R8 ;  /* 0x000000080903723e */ /* 0x008fe200000000ff */
[----:B------:R-:W-:Y:S08]  /*8060*/  MUFU.EX2 R7, R24 ;  /* 0x0000001800077308 */ /* 0x000ff00000000800 */
[----:B------:R-:W1:Y:S01]  /*8070*/  MUFU.EX2 R8, R23 ;  /* 0x0000001700087308 */ /* 0x000e620000000800 */
[----:B------:R-:W-:-:S02]  /*8080*/  PRMT R86, R3, 0x7632, R86 ;  /* 0x0000763203567816 */ /* 0x000fc40000000056 */
[----:B------:R-:W-:Y:S01]  /*8090*/  PRMT R85, R3, 0x7610, R85 ;  /* 0x0000761003557816 */ /* 0x000fe20000000055 */
[----:B------:R-:W-:Y:S01]  /*80a0*/  FADD.FTZ R5, R25, R12 ;  /* 0x0000000c19057221 */ /* 0x000fe20000010000 */
[----:B------:R-:W-:-:S04]  /*80b0*/  F2FP.F16.F32.PACK_AB R3, R10, R11 ;  /* 0x0000000b0a03723e */ /* 0x000fc800000000ff */
[C---:B------:R-:W-:Y:S02]  /*80c0*/  PRMT R84, R3.reuse, 0x7610, R84 ;  /* 0x0000761003547816 */ /* 0x040fe40000000054 */
[----:B------:R-:W-:Y:S01]  /*80d0*/  PRMT R91, R3, 0x7632, R91 ;  /* 0x00007632035b7816 */ /* 0x000fe2000000005b */
[----:B------:R-:W-:Y:S01]  /*80e0*/  FADD.FTZ R3, R17, R5 ;  /* 0x0000000511037221 */ /* 0x000fe20000010000 */
[----:B------:R-:W-:Y:S01]  /*80f0*/  UIADD3 UR29, UR6, 0x1, URZ ;  /* 0x00000001061d7890 */ /* 0x000fe2000fffe03f */
[----:B------:R-:W-:Y:S02]  /*8100*/  FADD.FTZ R4, R9, R4 ;  /* 0x0000000409047221 */ /* 0x000fe40000010000 */
[----:B------:R-:W-:Y:S01]  /*8110*/  FADD.FTZ R5, R15, R3 ;  /* 0x000000030f057221 */ /* 0x000fe20000010000 */
[----:B-1----:R-:W-:Y:S01]  /*8120*/  F2FP.F16.F32.PACK_AB R3, R7, R8 ;  /* 0x000000080703723e */ /* 0x002fe200000000ff */
[----:B------:R-:W-:-:S03]  /*8130*/  ULOP3.LUT UR29, UR29, UR31, URZ, 0x3c, !UPT ;  /* 0x0000001f1d1d7292 */ /* 0x000fc6000f8e3c3f */
[C---:B------:R-:W-:Y:S02]  /*8140*/  PRMT R89, R3.reuse, 0x7610, R89 ;  /* 0x0000761003597816 */ /* 0x040fe40000000059 */
[----:B------:R-:W-:Y:S01]  /*8150*/  PRMT R92, R3, 0x7632, R92 ;  /* 0x00007632035c7816 */ /* 0x000fe2000000005c */
[----:B------:R-:W-:Y:S01]  /*8160*/  FADD.FTZ R3, R8, R4 ;  /* 0x0000000408037221 */ /* 0x000fe20000010000 */
[----:B------:R-:W-:-:S03]  /*8170*/  @!P3 HADD2 R39, -R91.H0_H0, -RZ.H0_H0 ;  /* 0xa00000ff5b27b230 */ /* 0x000fc60000000900 */
[----:B------:R-:W-:Y:S01]  /*8180*/  FADD.FTZ R14, R7, R3 ;  /* 0x00000003070e7221 */ /* 0x000fe20000010000 */
[----:B------:R-:W-:Y:S01]  /*8190*/  FADD.FTZ R4, R11, R5 ;  /* 0x000000050b047221 */ /* 0x000fe20000010000 */
[----:B------:R-:W-:Y:S02]  /*81a0*/  PRMT R205, R84, 0x5410, R91 ;  /* 0x0000541054cd7816 */ /* 0x000fe4000000005b */
[----:B------:R-:W-:Y:S01]  /*81b0*/  @!P3 PRMT R91, R39, 0x5410, RZ ;  /* 0x00005410275bb816 */ /* 0x000fe200000000ff */
[----:B------:R-:W-:Y:S02]  /*81c0*/  IMAD.MOV.U32 R39, RZ, RZ, R18 ;  /* 0x000000ffff277224 */ /* 0x000fe400078e0012 */
[----:B------:R-:W-:Y:S01]  /*81d0*/  FADD.FTZ R18, R10, R4 ;  /* 0x000000040a127221 */ /* 0x000fe20000010000 */
[----:B------:R-:W-:Y:S01]  /*81e0*/  @!P2 HADD2 R45, -R89.H0_H0, -RZ.H0_H0 ;  /* 0xa00000ff592da230 */ /* 0x000fe20000000900 */
[----:B------:R-:W-:-:S04]  /*81f0*/  PRMT R33, R89, 0x5410, R92 ;  /* 0x0000541059217816 */ /* 0x000fc8000000005c */
[----:B------:R-:W-:Y:S02]  /*8200*/  @!P2 PRMT R89, R45, 0x5410, RZ ;  /* 0x000054102d59a816 */ /* 0x000fe400000000ff */
[----:B--2---:R-:W-:-:S05]  /*8210*/  LOP3.LUT R3, R81, UR29, RZ, 0x3c, !PT ;  /* 0x0000001d51037c12 */ /* 0x004fca000f8e3cff */
        /* <DEDUP_REMOVED lines=17> */
[----:B------:R-:W-:-:S04]  /*8330*/  LOP3.LUT R3, R5, UR35, R8, 0x96, !PT ;  /* 0x0000002305037c12 */ /* 0x000fc8000f8e9608 */
[----:B------:R-:W-:-:S04]  /*8340*/  LOP3.LUT R7, R3, 0xff, RZ, 0xc0, !PT ;  /* 0x000000ff03077812 */ /* 0x000fc800078ec0ff */
[----:B------:R-:W-:Y:S02]  /*8350*/  ISETP.LE.U32.AND P2, PT, R7, UR15, PT ;  /* 0x0000000f07007c0c */ /* 0x000fe4000bf43070 */
[----:B------:R-:W-:-:S04]  /*8360*/  LOP3.LUT R7, R3, 0xffff, RZ, 0xc0, !PT ;  /* 0x0000ffff03077812 */ /* 0x000fc800078ec0ff */
[----:B------:R-:W-:-:S04]  /*8370*/  SHF.R.U32.HI R7, RZ, 0x8, R7 ;  /* 0x00000008ff077819 */ /* 0x000fc80000011607 */
[----:B------:R-:W-:Y:S01]  /*8380*/  LOP3.LUT R7, R7, 0xffff, RZ, 0xc0, !PT ;  /* 0x0000ffff07077812 */ /* 0x000fe200078ec0ff */
[----:B------:R-:W-:-:S03]  /*8390*/  @!P1 HADD2 R43, -R92.H0_H0, -RZ.H0_H0 ;  /* 0xa00000ff5c2b9230 */ /* 0x000fc60000000900 */
[----:B------:R-:W-:Y:S02]  /*83a0*/  ISETP.LE.U32.AND P3, PT, R7, UR15, PT ;  /* 0x0000000f07007c0c */ /* 0x000fe4000bf63070 */
[--C-:B------:R-:W-:Y:S02]  /*83b0*/  SHF.R.U32.HI R7, RZ, 0x10, R3.reuse ;  /* 0x00000010ff077819 */ /* 0x100fe40000011603 */
[----:B------:R-:W-:Y:S01]  /*83c0*/  SHF.R.U32.HI R3, RZ, 0x18, R3 ;  /* 0x00000018ff037819 */ /* 0x000fe20000011603 */
[----:B------:R-:W-:Y:S01]  /*83d0*/  @!P6 HADD2 R44, -R85.H0_H0, -RZ.H0_H0 ;  /* 0xa00000ff552ce230 */ /* 0x000fe20000000900 */
[----:B------:R-:W-:Y:S02]  /*83e0*/  @!P1 PRMT R92, R43, 0x5410, RZ ;  /* 0x000054102b5c9816 */ /* 0x000fe400000000ff */
[----:B------:R-:W-:Y:S02]  /*83f0*/  ISETP.LE.U32.AND P1, PT, R3, UR15, PT ;  /* 0x0000000f03007c0c */ /* 0x000fe4000bf23070 */
[----:B------:R-:W-:Y:S01]  /*8400*/  LOP3.LUT R3, R4, 0xff, RZ, 0xc0, !PT ;  /* 0x000000ff04037812 */ /* 0x000fe200078ec0ff */
[----:B------:R-:W-:Y:S01]  /*8410*/  @!P5 HADD2 R46, -R86.H0_H0, -RZ.H0_H0 ;  /* 0xa00000ff562ed230 */ /* 0x000fe20000000900 */
[----:B------:R-:W-:-:S02]  /*8420*/  PRMT R135, R85, 0x5410, R86 ;  /* 0x0000541055877816 */ /* 0x000fc40000000056 */
[----:B------:R-:W-:Y:S02]  /*8430*/  @!P6 PRMT R85, R44, 0x5410, RZ ;  /* 0x000054102c55e816 */ /* 0x000fe400000000ff */
[----:B------:R-:W-:Y:S01]  /*8440*/  ISETP.LE.U32.AND P6, PT, R3, UR15, PT ;  /* 0x0000000f03007c0c */ /* 0x000fe2000bfc3070 */
[----:B------:R-:W-:Y:S01]  /*8450*/  @!P4 HADD2 R42, -R84.H0_H0, -RZ.H0_H0 ;  /* 0xa00000ff542ac230 */ /* 0x000fe20000000900 */
[--C-:B------:R-:W-:Y:S02]  /*8460*/  SHF.R.U32.HI R3, RZ, 0x18, R4.reuse ;  /* 0x00000018ff037819 */ /* 0x100fe40000011604 */
[----:B------:R-:W-:Y:S02]  /*8470*/  LOP3.LUT R7, R7, 0xff, RZ, 0xc0, !PT ;  /* 0x000000ff07077812 */ /* 0x000fe400078ec0ff */
[----:B------:R-:W-:Y:S02]  /*8480*/  LOP3.LUT R11, R4, 0xffff, RZ, 0xc0, !PT ;  /* 0x0000ffff040b7812 */ /* 0x000fe400078ec0ff */
[----:B------:R-:W-:Y:S01]  /*8490*/  SHF.R.U32.HI R13, RZ, 0x10, R4 ;  /* 0x00000010ff0d7819 */ /* 0x000fe20000011604 */
[--C-:B------:R-:W-:Y:S01]  /*84a0*/  FFMA.FTZ R4, R162, UR7, -R6.reuse ;  /* 0x00000007a2047c23 */ /* 0x100fe20008010806 */
[----:B------:R-:W-:Y:S01]  /*84b0*/  @!P5 PRMT R86, R46, 0x5410, RZ ;  /* 0x000054102e56d816 */ /* 0x000fe200000000ff */
[----:B------:R-:W1:Y:S01]  /*84c0*/  MUFU.EX2 R8, R28 ;  /* 0x0000001c00087308 */ /* 0x000e620000000800 */
[----:B------:R-:W-:Y:S01]  /*84d0*/  ISETP.LE.U32.AND P5, PT, R3, UR15, PT ;  /* 0x0000000f03007c0c */ /* 0x000fe2000bfa3070 */
[----:B------:R-:W-:Y:S01]  /*84e0*/  FFMA.FTZ R3, R161, UR7, -R6 ;  /* 0x00000007a1037c23 */ /* 0x000fe20008010806 */
[----:B------:R-:W-:-:S02]  /*84f0*/  @!P4 PRMT R84, R42, 0x5410, RZ ;  /* 0x000054102a54c816 */ /* 0x000fc400000000ff */
[----:B------:R-:W-:-:S03]  /*8500*/  ISETP.LE.U32.AND P4, PT, R7, UR15, PT ;  /* 0x0000000f07007c0c */ /* 0x000fc6000bf83070 */
[----:B------:R-:W2:Y:S08]  /*8510*/  MUFU.EX2 R7, R29 ;  /* 0x0000001d00077308 */ /* 0x000eb00000000800 */
[----:B------:R-:W-:Y:S08]  /*8520*/  MUFU.EX2 R4, R4 ;  /* 0x0000000400047308 */ /* 0x000ff00000000800 */
[----:B------:R1:W3:Y:S01]  /*8530*/  MUFU.EX2 R21, R3 ;  /* 0x0000000300157308 */ /* 0x0002e20000000800 */
[----:B------:R-:W-:Y:S01]  /*8540*/  LOP3.LUT R15, R9, UR9, R10, 0x96, !PT ;  /* 0x00000009090f7c12 */ /* 0x000fe2000f8e960a */
[----:B------:R-:W-:-:S02]  /*8550*/  IMAD.MOV.U32 R22, RZ, RZ, R31 ;  /* 0x000000ffff167224 */ /* 0x000fc400078e001f */
[----:B-1----:R-:W-:-:S04]  /*8560*/  FADD.FTZ R3, R8, R14 ;  /* 0x0000000e08037221 */ /* 0x002fc80000010000 */
[----:B--2---:R-:W-:Y:S01]  /*8570*/  FADD.FTZ R14, R7, R3 ;  /* 0x00000003070e7221 */ /* 0x004fe20000010000 */
[----:B---3--:R-:W-:Y:S02]  /*8580*/  F2FP.F16.F32.PACK_AB R3, R21, R4 ;  /* 0x000000041503723e */ /* 0x008fe400000000ff */
[----:B------:R-:W-:Y:S01]  /*8590*/  F2FP.F16.F32.PACK_AB R7, R7, R8 ;  /* 0x000000080707723e */ /* 0x000fe200000000ff */
[----:B------:R-:W-:Y:S01]  /*85a0*/  FADD.FTZ R8, R4, R18 ;  /* 0x0000001204087221 */ /* 0x000fe20000010000 */
[----:B------:R-:W-:Y:S01]  /*85b0*/  PRMT R204, R3, 0x7610, R204 ;  /* 0x0000761003cc7816 */ /* 0x000fe200000000cc */
[----:B------:R-:W-:Y:S01]  /*85c0*/  IMAD.WIDE.U32 R4, R15, -0x2daee0ad, RZ ;  /* 0xd2511f530f047825 */ /* 0x000fe200078e00ff */
[----:B------:R-:W-:-:S03]  /*85d0*/  PRMT R208, R3, 0x7632, R208 ;  /* 0x0000763203d07816 */ /* 0x000fc600000000d0 */
[--C-:B------:R-:W-:Y:S01]  /*85e0*/  FFMA.FTZ R9, R158, UR7, -R6.reuse ;  /* 0x000000079e097c23 */ /* 0x100fe20008010806 */
[----:B------:R-:W-:Y:S01]  /*85f0*/  FFMA.FTZ R10, R143, UR7, -R6 ;  /* 0x000000078f0a7c23 */ /* 0x000fe20008010806 */
[----:B------:R-:W-:Y:S02]  /*8600*/  IMAD.MOV.U32 R38, RZ, RZ, R30 ;  /* 0x000000ffff267224 */ /* 0x000fe400078e001e */
[----:B------:R-:W-:Y:S02]  /*8610*/  @!P2 HADD2 R47, -R204.H0_H0, -RZ.H0_H0 ;  /* 0xa00000ffcc2fa230 */ /* 0x000fe40000000900 */
        /* <DEDUP_REMOVED lines=20> */
[----:B------:R-:W-:Y:S01]  /*8760*/  LOP3.LUT R6, R4, 0xff, RZ, 0xc0, !PT ;  /* 0x000000ff04067812 */ /* 0x000fe200078ec0ff */
[----:B------:R-:W-:Y:S01]  /*8770*/  IMAD.MOV.U32 R15, RZ, RZ, R216 ;  /* 0x000000ffff0f7224 */ /* 0x000fe200078e00d8 */
[----:B------:R-:W-:-:S02]  /*8780*/  PRMT R216, R204, 0x5410, R208 ;  /* 0x00005410ccd87816 */ /* 0x000fc400000000d0 */
[----:B------:R-:W-:Y:S01]  /*8790*/  @!P2 PRMT R204, R47, 0x5410, RZ ;  /* 0x000054102fcca816 */ /* 0x000fe200000000ff */
[----:B------:R1:W-:Y:S01]  /*87a0*/  MUFU.EX2 R18, R9 ;  /* 0x0000000900127308 */ /* 0x0003e20000000800 */
[----:B------:R-:W-:Y:S01]  /*87b0*/  ISETP.LE.U32.AND P2, PT, R6, UR15, PT ;  /* 0x0000000f06007c0c */ /* 0x000fe2000bf43070 */
[----:B------:R-:W-:Y:S01]  /*87c0*/  IMAD.MOV.U32 R6, RZ, RZ, R15 ;  /* 0x000000ffff067224 */ /* 0x000fe200078e000f */
[----:B------:R-:W-:Y:S02]  /*87d0*/  LOP3.LUT R3, R5, UR34, R12, 0x96, !PT ;  /* 0x0000002205037c12 */ /* 0x000fe4000f8e960c */
[--C-:B------:R-:W-:Y:S02]  /*87e0*/  SHF.R.U32.HI R15, RZ, 0x10, R4.reuse ;  /* 0x00000010ff0f7819 */ /* 0x100fe40000011604 */
[----:B------:R-:W-:Y:S01]  /*87f0*/  SHF.R.U32.HI R12, RZ, 0x18, R4 ;  /* 0x00000018ff0c7819 */ /* 0x000fe20000011604 */
[----:B------:R-:W-:Y:S01]  /*8800*/  @!P3 HADD2 R48, -R208.H0_H0, -RZ.H0_H0 ;  /* 0xa00000ffd030b230 */ /* 0x000fe20000000900 */
[----:B-1----:R-:W-:-:S02]  /*8810*/  LOP3.LUT R9, R4, 0xffff, RZ, 0xc0, !PT ;  /* 0x0000ffff04097812 */ /* 0x002fc400078ec0ff */
[----:B------:R-:W-:Y:S01]  /*8820*/  SHF.R.U32.HI R4, RZ, 0x8, R11 ;  /* 0x00000008ff047819 */ /* 0x000fe2000001160b */
[----:B------:R-:W-:Y:S02]  /*8830*/  IMAD.MOV.U32 R11, RZ, RZ, R22 ;  /* 0x000000ffff0b7224 */ /* 0x000fe400078e0016 */
[----:B------:R1:W2:Y:S01]  /*8840*/  MUFU.EX2 R22, R10 ;  /* 0x0000000a00167308 */ /* 0x0002a20000000800 */
[C---:B------:R-:W-:Y:S02]  /*8850*/  PRMT R5, R7.reuse, 0x7632, R5 ;  /* 0x0000763207057816 */ /* 0x040fe40000000005 */
[----:B------:R-:W-:Y:S02]  /*8860*/  LOP3.LUT R4, R4, 0xffff, RZ, 0xc0, !PT ;  /* 0x0000ffff04047812 */ /* 0x000fe400078ec0ff */
[----:B------:R-:W-:Y:S01]  /*8870*/  PRMT R134, R7, 0x7610, R134 ;  /* 0x0000761007867816 */ /* 0x000fe20000000086 */
[----:B------:R-:W-:Y:S01]  /*8880*/  @!P1 HADD2 R54, -R5.H0_H0, -RZ.H0_H0 ;  /* 0xa00000ff05369230 */ /* 0x000fe20000000900 */
[----:B------:R-:W-:Y:S01]  /*8890*/  @!P3 PRMT R208, R48, 0x5410, RZ ;  /* 0x0000541030d0b816 */ /* 0x000fe200000000ff */
[----:B------:R-:W-:Y:S01]  /*88a0*/  IMAD.MOV.U32 R7, RZ, RZ, R219 ;  /* 0x000000ffff077224 */ /* 0x000fe200078e00db */
[----:B------:R-:W-:-:S02]  /*88b0*/  ISETP.LE.U32.AND P3, PT, R4, UR15, PT ;  /* 0x0000000f04007c0c */ /* 0x000fc4000bf63070 */
[----:B------:R-:W-:Y:S01]  /*88c0*/  LOP3.LUT R4, R13, 0xff, RZ, 0xc0, !PT ;  /* 0x000000ff0d047812 */ /* 0x000fe200078ec0ff */
[----:B------:R-:W-:Y:S01]  /*88d0*/  @!P4 HADD2 R53, -R134.H0_H0, -RZ.H0_H0 ;  /* 0xa00000ff8635c230 */ /* 0x000fe20000000900 */
[----:B------:R-:W-:Y:S02]  /*88e0*/  PRMT R219, R134, 0x5410, R5 ;  /* 0x0000541086db7816 */ /* 0x000fe40000000005 */
[----:B------:R-:W-:Y:S01]  /*88f0*/  @!P1 PRMT R5, R54, 0x5410, RZ ;  /* 0x0000541036059816 */ /* 0x000fe200000000ff */
[----:B-1----:R-:W-:Y:S01]  /*8900*/  IMAD.MOV.U32 R10, RZ, RZ, R226 ;  /* 0x000000ffff0a7224 */ /* 0x002fe200078e00e2 */
[----:B------:R-:W-:Y:S01]  /*8910*/  ISETP.LE.U32.AND P1, PT, R4, UR15, PT ;  /* 0x0000000f04007c0c */ /* 0x000fe2000bf23070 */
[----:B------:R-:W-:Y:S01]  /*8920*/  MUFU.EX2 R16, R16 ;  /* 0x0000001000107308 */ /* 0x000fe20000000800 */
[----:B--2---:R-:W-:Y:S01]  /*8930*/  F2FP.F16.F32.PACK_AB R4, R22, R18 ;  /* 0x000000121604723e */ /* 0x004fe200000000ff */
[----:B------:R-:W-:Y:S01]  /*8940*/  IMAD.MOV.U32 R54, RZ, RZ, R5 ;  /* 0x000000ffff367224 */ /* 0x000fe200078e0005 */
[----:B------:R-:W-:Y:S01]  /*8950*/  @!P4 PRMT R134, R53, 0x5410, RZ ;  /* 0x000054103586c816 */ /* 0x000fe200000000ff */
[----:B------:R-:W-:Y:S01]  /*8960*/  FADD.FTZ R5, R21, R8 ;  /* 0x0000000815057221 */ /* 0x000fe20000010000 */
[----:B------:R-:W-:Y:S01]  /*8970*/  IMAD.MOV.U32 R53, RZ, RZ, R10 ;  /* 0x000000ffff357224 */ /* 0x000fe200078e000a */
[C---:B------:R-:W-:Y:S01]  /*8980*/  PRMT R13, R4.reuse, 0x7610, R13 ;  /* 0x00007610040d7816 */ /* 0x040fe2000000000d */
[----:B------:R-:W2:Y:S01]  /*8990*/  LDL.LU R226, [R1+0x3ac] ;  /* 0x0003ac0001e27983 */ /* 0x000ea20000300800 */
[----:B------:R-:W-:Y:S01]  /*89a0*/  PRMT R223, R4, 0x7632, R223 ;  /* 0x0000763204df7816 */ /* 0x000fe200000000df */
[----:B------:R-:W-:Y:S01]  /*89b0*/  MUFU.EX2 R8, R41 ;  /* 0x0000002900087308 */ /* 0x000fe20000000800 */
[----:B------:R-:W-:-:S07]  /*89c0*/  SHF.R.U32.HI R4, RZ, 0x10, R3 ;  /* 0x00000010ff047819 */ /* 0x000fce0000011603 */
[----:B------:R-:W1:Y:S01]  /*89d0*/  MUFU.EX2 R10, R49 ;  /* 0x00000031000a7308 */ /* 0x000e620000000800 */
[----:B------:R-:W-:Y:S01]  /*89e0*/  LOP3.LUT R4, R4, 0xff, RZ, 0xc0, !PT ;  /* 0x000000ff04047812 */ /* 0x000fe200078ec0ff */
[----:B------:R-:W-:-:S03]  /*89f0*/  @!P3 HADD2 R55, -R223.H0_H0, -RZ.H0_H0 ;  /* 0xa00000ffdf37b230 */ /* 0x000fc60000000900 */
[----:B------:R-:W-:Y:S01]  /*8a00*/  ISETP.LE.U32.AND P4, PT, R4, UR15, PT ;  /* 0x0000000f04007c0c */ /* 0x000fe2000bf83070 */
[----:B------:R-:W-:Y:S01]  /*8a10*/  IMAD.MOV.U32 R4, RZ, RZ, R0 ;  /* 0x000000ffff047224 */ /* 0x000fe200078e0000 */
[----:B------:R-:W-:Y:S01]  /*8a20*/  PRMT R0, R13, 0x5410, R223 ;  /* 0x000054100d007816 */ /* 0x000fe200000000df */
[----:B------:R-:W-:Y:S01]  /*8a30*/  @!P6 HADD2 R58, -R13.H0_H0, -RZ.H0_H0 ;  /* 0xa00000ff0d3ae230 */ /* 0x000fe20000000900 */
[----:B------:R-:W-:Y:S01]  /*8a40*/  @!P3 PRMT R223, R55, 0x5410, RZ ;  /* 0x0000541037dfb816 */ /* 0x000fe200000000ff */
[----:B------:R-:W-:Y:S01]  /*8a50*/  IMAD.MOV.U32 R55, RZ, RZ, R4 ;  /* 0x000000ffff377224 */ /* 0x000fe200078e0004 */
[----:B------:R-:W-:Y:S01]  /*8a60*/  LOP3.LUT R4, R3, 0xff, RZ, 0xc0, !PT ;  /* 0x000000ff03047812 */ /* 0x000fe200078ec0ff */
[----:B------:R-:W-:Y:S02]  /*8a70*/  IMAD.MOV.U32 R21, RZ, RZ, R7 ;  /* 0x000000ffff157224 */ /* 0x000fe400078e0007 */
[----:B------:R-:W-:Y:S01]  /*8a80*/  FADD.FTZ R7, R18, R5 ;  /* 0x0000000512077221 */ /* 0x000fe20000010000 */
[----:B------:R-:W-:-:S02]  /*8a90*/  @!P6 PRMT R13, R58, 0x5410, RZ ;  /* 0x000054103a0de816 */ /* 0x000fc400000000ff */
[----:B-1----:R-:W-:Y:S02]  /*8aa0*/  F2FP.F16.F32.PACK_AB R5, R10, R8 ;  /* 0x000000080a05723e */ /* 0x002fe400000000ff */
[----:B------:R-:W-:Y:S01]  /*8ab0*/  ISETP.LE.U32.AND P6, PT, R4, UR15, PT ;  /* 0x0000000f04007c0c */ /* 0x000fe2000bfc3070 */
[----:B------:R-:W-:Y:S01]  /*8ac0*/  IMAD.MOV.U32 R4, RZ, RZ, R6 ;  /* 0x000000ffff047224 */ /* 0x000fe200078e0006 */
[----:B------:R-:W-:Y:S01]  /*8ad0*/  PRMT R200, R5, 0x7632, R200 ;  /* 0x0000763205c87816 */ /* 0x000fe200000000c8 */
[----:B------:R-:W1:Y:S01]  /*8ae0*/  MUFU.EX2 R17, R17 ;  /* 0x0000001100117308 */ /* 0x000e620000000800 */
[----:B------:R-:W-:Y:S01]  /*8af0*/  FADD.FTZ R6, R8, R14 ;  /* 0x0000000e08067221 */ /* 0x000fe20000010000 */
[----:B------:R-:W-:Y:S01]  /*8b00*/  IMAD.MOV.U32 R14, RZ, RZ, R4 ;  /* 0x000000ffff0e7224 */ /* 0x000fe200078e0004 */
[----:B------:R-:W-:Y:S01]  /*8b10*/  SHF.R.U32.HI R4, RZ, 0x18, R3 ;  /* 0x00000018ff047819 */ /* 0x000fe20000011603 */
[----:B------:R-:W-:Y:S01]  /*8b20*/  @!P5 HADD2 R59, -R200.H0_H0, -RZ.H0_H0 ;  /* 0xa00000ffc83bd230 */ /* 0x000fe20000000900 */
[----:B------:R-:W-:-:S02]  /*8b30*/  LOP3.LUT R3, R3, 0xffff, RZ, 0xc0, !PT ;  /* 0x0000ffff03037812 */ /* 0x000fc400078ec0ff */
[----:B------:R-:W-:Y:S01]  /*8b40*/  PRMT R206, R5, 0x7610, R206 ;  /* 0x0000761005ce7816 */ /* 0x000fe200000000ce */
[----:B------:R-:W-:Y:S01]  /*8b50*/  IMAD.MOV.U32 R5, RZ, RZ, R55 ;  /* 0x000000ffff057224 */ /* 0x000fe200078e0037 */
[----:B------:R-:W-:Y:S02]  /*8b60*/  SHF.R.U32.HI R3, RZ, 0x8, R3 ;  /* 0x00000008ff037819 */ /* 0x000fe40000011603 */
[----:B------:R-:W-:Y:S02]  /*8b70*/  PRMT R55, R206, 0x5410, R200 ;  /* 0x00005410ce377816 */ /* 0x000fe400000000c8 */
[----:B------:R-:W-:Y:S01]  /*8b80*/  @!P5 PRMT R200, R59, 0x5410, RZ ;  /* 0x000054103bc8d816 */ /* 0x000fe200000000ff */
[----:B------:R-:W-:Y:S01]  /*8b90*/  IMAD.MOV.U32 R59, RZ, RZ, R11 ;  /* 0x000000ffff3b7224 */ /* 0x000fe200078e000b */
[----:B------:R-:W-:Y:S01]  /*8ba0*/  MUFU.EX2 R8, R50 ;  /* 0x0000003200087308 */ /* 0x000fe20000000800 */
[----:B------:R-:W-:-:S07]  /*8bb0*/  LOP3.LUT R3, R3, 0xffff, RZ, 0xc0, !PT ;  /* 0x0000ffff03037812 */ /* 0x000fce00078ec0ff */
[----:B------:R3:W4:Y:S01]  /*8bc0*/  MUFU.EX2 R11, R51 ;  /* 0x00000033000b7308 */ /* 0x0007220000000800 */
[----:B------:R-:W-:Y:S02]  /*8bd0*/  ISETP.LE.U32.AND P5, PT, R3, UR15, PT ;  /* 0x0000000f03007c0c */ /* 0x000fe4000bfa3070 */
[----:B-1----:R-:W-:Y:S01]  /*8be0*/  F2FP.F16.F32.PACK_AB R3, R17, R16 ;  /* 0x000000101103723e */ /* 0x002fe200000000ff */
[----:B------:R-:W-:-:S03]  /*8bf0*/  FADD.FTZ R7, R22, R7 ;  /* 0x0000000716077221 */ /* 0x000fc60000010000 */
[C---:B------:R-:W-:Y:S02]  /*8c00*/  PRMT R133, R3.reuse, 0x7610, R133 ;  /* 0x0000761003857816 */ /* 0x040fe40000000085 */
[----:B------:R-:W-:Y:S02]  /*8c10*/  PRMT R220, R3, 0x7632, R220 ;  /* 0x0000763203dc7816 */ /* 0x000fe400000000dc */
[----:B------:R-:W-:Y:S01]  /*8c20*/  SHF.R.U32.HI R3, RZ, 0x8, R9 ;  /* 0x00000008ff037819 */ /* 0x000fe20000011609 */
[----:B---3--:R-:W-:Y:S02]  /*8c30*/  IMAD.MOV.U32 R51, RZ, RZ, R5 ;  /* 0x000000ffff337224 */ /* 0x008fe400078e0005 */
[----:B------:R-:W-:Y:S01]  /*8c40*/  FADD.FTZ R5, R10, R6 ;  /* 0x000000060a057221 */ /* 0x000fe20000010000 */
[----:B------:R-:W-:Y:S02]  /*8c50*/  IMAD.MOV.U32 R6, RZ, RZ, R224 ;  /* 0x000000ffff067224 */ /* 0x000fe400078e00e0 */
[----:B------:R-:W-:-:S02]  /*8c60*/  IMAD.MOV.U32 R10, RZ, RZ, R223 ;  /* 0x000000ffff0a7224 */ /* 0x000fc400078e00df */
[----:B------:R-:W-:Y:S02]  /*8c70*/  IMAD.MOV.U32 R22, RZ, RZ, R6 ;  /* 0x000000ffff167224 */ /* 0x000fe400078e0006 */
[----:B------:R-:W-:Y:S01]  /*8c80*/  IMAD.MOV.U32 R9, RZ, RZ, R10 ;  /* 0x000000ffff097224 */ /* 0x000fe200078e000a */
[----:B------:R1:W-:Y:S01]  /*8c90*/  MUFU.EX2 R6, R19 ;  /* 0x0000001300067308 */ /* 0x0003e20000000800 */
[----:B------:R-:W-:Y:S02]  /*8ca0*/  ISETP.LE.U32.AND P3, PT, R4, UR15, PT ;  /* 0x0000000f04007c0c */ /* 0x000fe4000bf63070 */
[----:B----4-:R-:W-:-:S05]  /*8cb0*/  F2FP.F16.F32.PACK_AB R4, R11, R8 ;  /* 0x000000080b04723e */ /* 0x010fca00000000ff */
[----:B------:R3:W4:Y:S01]  /*8cc0*/  MUFU.EX2 R10, R20 ;  /* 0x00000014000a7308 */ /* 0x0007220000000800 */
[----:B------:R-:W-:Y:S01]  /*8cd0*/  @!P6 HADD2 R65, -R133.H0_H0, -RZ.H0_H0 ;  /* 0xa00000ff8541e230 */ /* 0x000fe20000000900 */
[C---:B------:R-:W-:Y:S01]  /*8ce0*/  PRMT R18, R4.reuse, 0x7610, R18 ;  /* 0x0000761004127816 */ /* 0x040fe20000000012 */
[----:B------:R-:W-:Y:S01]  /*8cf0*/  @!P5 HADD2 R63, -R220.H0_H0, -RZ.H0_H0 ;  /* 0xa00000ffdc3fd230 */ /* 0x000fe20000000900 */
[----:B------:R-:W-:Y:S01]  /*8d00*/  PRMT R176, R4, 0x7632, R176 ;  /* 0x0000763204b07816 */ /* 0x000fe200000000b0 */
[----:B------:R-:W-:Y:S01]  /*8d10*/  @!P1 HADD2 R60, -R206.H0_H0, -RZ.H0_H0 ;  /* 0xa00000ffce3c9230 */ /* 0x000fe20000000900 */
[----:B------:R-:W-:Y:S01]  /*8d20*/  LOP3.LUT R3, R3, 0xffff, RZ, 0xc0, !PT ;  /* 0x0000ffff03037812 */ /* 0x000fe200078ec0ff */
[----:B------:R-:W-:Y:S02]  /*8d30*/  IMAD.MOV.U32 R58, RZ, RZ, R225 ;  /* 0x000000ffff3a7224 */ /* 0x000fe400078e00e1 */
[----:B------:R-:W-:Y:S01]  /*8d40*/  @!P4 HADD2 R62, -R18.H0_H0, -RZ.H0_H0 ;  /* 0xa00000ff123ec230 */ /* 0x000fe20000000900 */
[----:B------:R-:W2:Y:S01]  /*8d50*/  LDL.LU R225, [R1+0x3a8] ;  /* 0x0003a80001e17983 */ /* 0x000ea20000300800 */
[----:B------:R-:W-:Y:S01]  /*8d60*/  @!P3 HADD2 R61, -R176.H0_H0, -RZ.H0_H0 ;  /* 0xa00000ffb03db230 */ /* 0x000fe20000000900 */
[----:B------:R-:W-:Y:S01]  /*8d70*/  @!P1 PRMT R206, R60, 0x5410, RZ ;  /* 0x000054103cce9816 */ /* 0x000fe200000000ff */
[----:B-1----:R-:W-:Y:S01]  /*8d80*/  IMAD.MOV.U32 R19, RZ, RZ, R222 ;  /* 0x000000ffff137224 */ /* 0x002fe200078e00de */
[----:B------:R-:W2:Y:S01]  /*8d90*/  LDL.LU R224, [R1+0x3a4] ;  /* 0x0003a40001e07983 */ /* 0x000ea20000300800 */
[----:B---3--:R-:W-:Y:S01]  /*8da0*/  IMAD.MOV.U32 R20, RZ, RZ, R200 ;  /* 0x000000ffff147224 */ /* 0x008fe200078e00c8 */
[----:B------:R-:W-:-:S02]  /*8db0*/  PRMT R200, R133, 0x5410, R220 ;  /* 0x0000541085c87816 */ /* 0x000fc400000000dc */
[----:B------:R-:W3:Y:S01]  /*8dc0*/  LDL.LU R223, [R1+0x3a0] ;  /* 0x0003a00001df7983 */ /* 0x000ee20000300800 */
[----:B------:R-:W-:Y:S01]  /*8dd0*/  @!P6 PRMT R133, R65, 0x5410, RZ ;  /* 0x000054104185e816 */ /* 0x000fe200000000ff */
[----:B------:R-:W-:Y:S01]  /*8de0*/  IMAD.MOV.U32 R65, RZ, RZ, R220 ;  /* 0x000000ffff417224 */ /* 0x000fe200078e00dc */
[----:B------:R-:W-:Y:S01]  /*8df0*/  @!P5 PRMT R65, R63, 0x5410, RZ ;  /* 0x000054103f41d816 */ /* 0x000fe200000000ff */
[----:B------:R-:W-:Y:S01]  /*8e00*/  IMAD.MOV.U32 R63, RZ, RZ, R9 ;  /* 0x000000ffff3f7224 */ /* 0x000fe200078e0009 */
[----:B------:R-:W-:Y:S01]  /*8e10*/  ISETP.LE.U32.AND P1, PT, R3, UR15, PT ;  /* 0x0000000f03007c0c */ /* 0x000fe2000bf23070 */
[----:B------:R1:W-:Y:S01]  /*8e20*/  MUFU.EX2 R9, R52 ;  /* 0x0000003400097308 */ /* 0x0003e20000000800 */
[----:B------:R-:W3:Y:S01]  /*8e30*/  LDL.LU R222, [R1+0x39c] ;  /* 0x00039c0001de7983 */ /* 0x000ee20000300800 */
[----:B------:R-:W-:Y:S01]  /*8e40*/  IMAD.MOV.U32 R60, RZ, RZ, R221 ;  /* 0x000000ffff3c7224 */ /* 0x000fe200078e00dd */
[----:B----4-:R-:W-:Y:S01]  /*8e50*/  F2FP.F16.F32.PACK_AB R3, R10, R6 ;  /* 0x000000060a03723e */ /* 0x010fe200000000ff */
[----:B------:R-:W-:Y:S01]  /*8e60*/  FADD.FTZ R5, R8, R5 ;  /* 0x0000000508057221 */ /* 0x000fe20000010000 */
[----:B------:R-:W4:Y:S02]  /*8e70*/  LDL.LU R221, [R1+0x398] ;  /* 0x0003980001dd7983 */ /* 0x000f240000300800 */
[C---:B------:R-:W-:Y:S01]  /*8e80*/  PRMT R4, R3.reuse, 0x7610, R4 ;  /* 0x0000761003047816 */ /* 0x040fe20000000004 */
[----:B------:R1:W1:Y:S01]  /*8e90*/  MUFU.EX2 R8, R64 ;  /* 0x0000004000087308 */ /* 0x0002620000000800 */
[----:B------:R-:W4:Y:S01]  /*8ea0*/  LDL.LU R220, [R1+0x394] ;  /* 0x0003940001dc7983 */ /* 0x000f220000300800 */
[----:B------:R-:W-:Y:S01]  /*8eb0*/  PRMT R252, R3, 0x7632, R252 ;  /* 0x0000763203fc7816 */ /* 0x000fe200000000fc */
[----:B-1----:R-:W-:Y:S01]  /*8ec0*/  IMAD.MOV.U32 R52, RZ, RZ, R79 ;  /* 0x000000ffff347224 */ /* 0x002fe200078e004f */
[----:B------:R-:W-:-:S02]  /*8ed0*/  PRMT R79, R18, 0x5410, R176 ;  /* 0x00005410124f7816 */ /* 0x000fc400000000b0 */
[----:B------:R-:W-:Y:S01]  /*8ee0*/  @!P4 PRMT R18, R62, 0x5410, RZ ;  /* 0x000054103e12c816 */ /* 0x000fe200000000ff */
[----:B------:R-:W-:Y:S01]  /*8ef0*/  IMAD.MOV.U32 R62, RZ, RZ, R219 ;  /* 0x000000ffff3e7224 */ /* 0x000fe200078e00db */
[----:B------:R-:W-:Y:S01]  /*8f00*/  @!P3 PRMT R176, R61, 0x5410, RZ ;  /* 0x000054103db0b816 */ /* 0x000fe200000000ff */
[----:B------:R-:W4:Y:S01]  /*8f10*/  LDL.LU R219, [R1+0x390] ;  /* 0x0003900001db7983 */ /* 0x000f220000300800 */
[----:B------:R-:W-:Y:S01]  /*8f20*/  IMAD.MOV.U32 R61, RZ, RZ, R218 ;  /* 0x000000ffff3d7224 */ /* 0x000fe200078e00da */
[----:B------:R-:W-:Y:S01]  /*8f30*/  LOP3.LUT R3, R15, 0xff, RZ, 0xc0, !PT ;  /* 0x000000ff0f037812 */ /* 0x000fe200078ec0ff */
[----:B------:R-:W-:Y:S01]  /*8f40*/  IMAD.MOV.U32 R64, RZ, RZ, R216 ;  /* 0x000000ffff407224 */ /* 0x000fe200078e00d8 */
[----:B------:R-:W4:Y:S04]  /*8f50*/  LDL.LU R218, [R1+0x38c] ;  /* 0x00038c0001da7983 */ /* 0x000f280000300800 */
[----:B------:R-:W4:Y:S04]  /*8f60*/  LDL.LU R216, [R1+0x388] ;  /* 0x0003880001d87983 */ /* 0x000f280000300800 */
[----:B------:R-:W2:Y:S01]  /*8f70*/  LDL R15, [R1+0x40] ;  /* 0x00004000010f7983 */ /* 0x000ea20000100800 */
[----:B------:R-:W-:Y:S01]  /*8f80*/  @!P2 HADD2 R68, -R4.H0_H0, -RZ.H0_H0 ;  /* 0xa00000ff0444a230 */ /* 0x000fe20000000900 */
[----:B------:R-:W-:Y:S01]  /*8f90*/  ISETP.LE.U32.AND P4, PT, R3, UR15, PT ;  /* 0x0000000f03007c0c */ /* 0x000fe2000bf83070 */
[----:B------:R-:W-:Y:S01]  /*8fa0*/  FADD.FTZ R3, R16, R7 ;  /* 0x0000000710037221 */ /* 0x000fe20000010000 */
[----:B------:R-:W-:Y:S01]  /*8fb0*/  IMAD.MOV.U32 R16, RZ, RZ, R79 ;  /* 0x000000ffff107224 */ /* 0x000fe200078e004f */
[----:B------:R-:W-:-:S02]  /*8fc0*/  PRMT R79, R4, 0x5410, R252 ;  /* 0x00005410044f7816 */ /* 0x000fc400000000fc */
[----:B------:R-:W-:Y:S02]  /*8fd0*/  @!P2 PRMT R4, R68, 0x5410, RZ ;  /* 0x000054104404a816 */ /* 0x000fe400000000ff */
[----:B------:R-:W-:-:S03]  /*8fe0*/  ISETP.LE.U32.AND P3, PT, R12, UR15, PT ;  /* 0x0000000f0c007c0c */ /* 0x000fc6000bf63070 */
[----:B------:R-:W-:Y:S02]  /*8ff0*/  IMAD.MOV.U32 R68, RZ, RZ, R4 ;  /* 0x000000ffff447224 */ /* 0x000fe400078e0004 */
[----:B------:R-:W-:Y:S01]  /*9000*/  FADD.FTZ R4, R17, R3 ;  /* 0x0000000311047221 */ /* 0x000fe20000010000 */
[----:B------:R-:W-:Y:S01]  /*9010*/  F2FP.F16.F32.PACK_AB R3, R8, R9 ;  /* 0x000000090803723e */ /* 0x000fe200000000ff */
[----:B------:R-:W-:Y:S01]  /*9020*/  @!P1 HADD2 R66, -R252.H0_H0, -RZ.H0_H0 ;  /* 0xa00000fffc429230 */ /* 0x000fe20000000900 */
[----:B------:R1:W1:Y:S02]  /*9030*/  MUFU.EX2 R7, R23 ;  /* 0x0000001700077308 */ /* 0x0002640000000800 */
[C---:B------:R-:W-:Y:S01]  /*9040*/  PRMT R250, R3.reuse, 0x7632, R250 ;  /* 0x0000763203fa7816 */ /* 0x040fe200000000fa */
[----:B------:R-:W-:Y:S01]  /*9050*/  UIADD3 UR27, UR6, 0x2, URZ ;  /* 0x00000002061b7890 */ /* 0x000fe2000fffe03f */
[----:B------:R-:W-:Y:S01]  /*9060*/  PRMT R251, R3, 0x7610, R251 ;  /* 0x0000761003fb7816 */ /* 0x000fe200000000fb */
[----:B------:R-:W-:Y:S01]  /*9070*/  FADD.FTZ R4, R6, R4 ;  /* 0x0000000406047221 */ /* 0x000fe20000010000 */
[----:B------:R-:W-:Y:S01]  /*9080*/  FADD.FTZ R3, R11, R5 ;  /* 0x000000050b037221 */ /* 0x000fe20000010000 */
[----:B------:R-:W-:Y:S01]  /*9090*/  @!P1 PRMT R252, R66, 0x5410, RZ ;  /* 0x0000541042fc9816 */ /* 0x000fe200000000ff */
[----:B------:R-:W-:Y:S01]  /*90a0*/  @!P3 HADD2 R67, -R250.H0_H0, -RZ.H0_H0 ;  /* 0xa00000fffa43b230 */ /* 0x000fe20000000900 */
[----:B------:R-:W1:Y:S01]  /*90b0*/  MUFU.EX2 R6, R24 ;  /* 0x0000001800067308 */ /* 0x000e620000000800 */
[----:B------:R-:W-:Y:S01]  /*90c0*/  IMAD.MOV.U32 R66, RZ, RZ, R58 ;  /* 0x000000ffff427224 */ /* 0x000fe200078e003a */
[----:B------:R-:W-:Y:S01]  /*90d0*/  ULOP3.LUT UR27, UR27, UR31, URZ, 0x3c, !UPT ;  /* 0x0000001f1b1b7292 */ /* 0x000fe2000f8e3c3f */
[----:B------:R-:W-:-:S02]  /*90e0*/  IMAD.MOV.U32 R12, RZ, RZ, R191 ;  /* 0x000000ffff0c7224 */ /* 0x000fc400078e00bf */
[----:B------:R-:W-:Y:S01]  /*90f0*/  FADD.FTZ R3, R9, R3 ;  /* 0x0000000309037221 */ /* 0x000fe20000010000 */
[----:B------:R-:W-:Y:S02]  /*9100*/  IMAD.MOV.U32 R58, RZ, RZ, R54 ;  /* 0x000000ffff3a7224 */ /* 0x000fe400078e0036 */
[----:B------:R-:W-:Y:S02]  /*9110*/  @!P4 HADD2 R69, -R251.H0_H0, -RZ.H0_H0 ;  /* 0xa00000fffb45c230 */ /* 0x000fe40000000900 */
[----:B------:R-:W-:Y:S01]  /*9120*/  IMAD.MOV.U32 R54, RZ, RZ, R210 ;  /* 0x000000ffff367224 */ /* 0x000fe200078e00d2 */
[----:B------:R-:W-:Y:S01]  /*9130*/  PRMT R210, R251, 0x5410, R250 ;  /* 0x00005410fbd27816 */ /* 0x000fe200000000fa */
[----:B------:R-:W-:Y:S01]  /*9140*/  FADD.FTZ R4, R10, R4 ;  /* 0x000000040a047221 */ /* 0x000fe20000010000 */
[----:B------:R-:W-:Y:S01]  /*9150*/  @!P3 PRMT R250, R67, 0x5410, RZ ;  /* 0x0000541043fab816 */ /* 0x000fe200000000ff */
[----:B------:R-:W-:Y:S02]  /*9160*/  IMAD.MOV.U32 R67, RZ, RZ, R12 ;  /* 0x000000ffff437224 */ /* 0x000fe400078e000c */
[----:B------:R-:W-:Y:S01]  /*9170*/  FADD.FTZ R12, R8, R3 ;  /* 0x00000003080c7221 */ /* 0x000fe20000010000 */
[----:B------:R-:W-:Y:S01]  /*9180*/  LOP3.LUT R3, R81, UR27, RZ, 0x3c, !PT ;  /* 0x0000001b51037c12 */ /* 0x000fe2000f8e3cff */
[----:B-1----:R-:W-:Y:S01]  /*9190*/  IMAD.MOV.U32 R23, RZ, RZ, R39 ;  /* 0x000000ffff177224 */ /* 0x002fe200078e0027 */
[----:B------:R-:W-:Y:S01]  /*91a0*/  @!P4 PRMT R251, R69, 0x5410, RZ ;  /* 0x0000541045fbc816 */ /* 0x000fe200000000ff */
[----:B------:R-:W-:-:S02]  /*91b0*/  IMAD.MOV.U32 R69, RZ, RZ, R16 ;  /* 0x000000ffff457224 */ /* 0x000fc400078e0010 */
[----:B------:R-:W-:Y:S01]  /*91c0*/  FADD.FTZ R4, R7, R4 ;  /* 0x0000000407047221 */ /* 0x000fe20000010000 */
[----:B------:R-:W-:Y:S01]  /*91d0*/  IMAD.MOV.U32 R16, RZ, RZ, R38 ;  /* 0x000000ffff107224 */ /* 0x000fe200078e0026 */
[----:B------:R-:W-:Y:S01]  /*91e0*/  F2FP.F16.F32.PACK_AB R17, R6, R7 ;  /* 0x000000070611723e */ /* 0x000fe200000000ff */
[----:B------:R-:W-:Y:S01]  /*91f0*/  IMAD.WIDE.U32 R38, R3, -0x326172a9, RZ ;  /* 0xcd9e8d5703267825 */ /* 0x000fe200078e00ff */
[----:B------:R-:W-:Y:S01]  /*9200*/  UIADD3 UR23, UR6, 0x3, URZ ;  /* 0x0000000306177890 */ /* 0x000fe2000fffe03f */
[----:B------:R-:W-:Y:S01]  /*9210*/  MUFU.EX2 R163, R163 ;  /* 0x000000a300a37308 */ /* 0x000fe20000000800 */
[----:B------:R-:W-:Y:S01]  /*9220*/  PRMT R249, R17, 0x7610, R249 ;  /* 0x0000761011f97816 */ /* 0x000fe200000000f9 */
[----:B------:R-:W-:Y:S01]  /*9230*/  VIADD R217, R217, 0x4 ;  /* 0x00000004d9d97836 */ /* 0x000fe20000000000 */
[----:B------:R-:W-:Y:S01]  /*9240*/  PRMT R248, R17, 0x7632, R248 ;  /* 0x0000763211f87816 */ /* 0x000fe200000000f8 */
[----:B------:R-:W-:Y:S01]  /*9250*/  ULOP3.LUT UR23, UR23, UR31, URZ, 0x3c, !UPT ;  /* 0x0000001f17177292 */ /* 0x000fe2000f8e3c3f */
[----:B------:R1:W4:Y:S01]  /*9260*/  LDL.LU R191, [R1+0x384] ;  /* 0x0003840001bf7983 */ /* 0x0003220000300800 */
[----:B--2---:R-:W-:-:S02]  /*9270*/  IMAD.MOV.U32 R24, RZ, RZ, R15 ;  /* 0x000000ffff187224 */ /* 0x004fc400078e000f */
[----:B------:R-:W-:Y:S02]  /*9280*/  IMAD.MOV.U32 R15, RZ, RZ, R14 ;  /* 0x000000ffff0f7224 */ /* 0x000fe400078e000e */
        /* <DEDUP_REMOVED lines=20> */
[----:B------:R-:W-:Y:S01]  /*93d0*/  LOP3.LUT R6, R3, 0xffff, RZ, 0xc0, !PT ;  /* 0x0000ffff03067812 */ /* 0x000fe200078ec0ff */
[----:B------:R-:W-:Y:S01]  /*93e0*/  IMAD.MOV.U32 R11, RZ, RZ, R13 ;  /* 0x000000ffff0b7224 */ /* 0x000fe200078e000d */
[----:B------:R-:W-:Y:S02]  /*93f0*/  LOP3.LUT R13, R7, UR9, R8, 0x96, !PT ;  /* 0x00000009070d7c12 */ /* 0x000fe4000f8e9608 */
[----:B------:R-:W-:Y:S01]  /*9400*/  SHF.R.U32.HI R6, RZ, 0x8, R6 ;  /* 0x00000008ff067819 */ /* 0x000fe20000011606 */
[----:B------:R2:W-:Y:S03]  /*9410*/  MUFU.EX2 R7, R94 ;  /* 0x0000005e00077308 */ /* 0x0005e60000000800 */
[----:B------:R-:W-:Y:S01]  /*9420*/  LOP3.LUT R6, R6, 0xffff, RZ, 0xc0, !PT ;  /* 0x0000ffff06067812 */ /* 0x000fe200078ec0ff */
[----:B------:R-:W-:-:S03]  /*9430*/  IMAD.MOV.U32 R9, RZ, RZ, R15 ;  /* 0x000000ffff097224 */ /* 0x000fc600078e000f */
[----:B------:R-:W-:Y:S01]  /*9440*/  ISETP.LE.U32.AND P5, PT, R6, UR15, PT ;  /* 0x0000000f06007c0c */ /* 0x000fe2000bfa3070 */
[----:B------:R-:W1:Y:S01]  /*9450*/  MUFU.EX2 R15, R82 ;  /* 0x00000052000f7308 */ /* 0x000e620000000800 */
[----:B------:R-:W-:Y:S01]  /*9460*/  SHF.R.U32.HI R6, RZ, 0x10, R3 ;  /* 0x00000010ff067819 */ /* 0x000fe20000011603 */
[----:B--2---:R-:W-:-:S06]  /*9470*/  IMAD.MOV.U32 R94, RZ, RZ, R16 ;  /* 0x000000ffff5e7224 */ /* 0x004fcc00078e0010 */
[----:B------:R2:W3:Y:S01]  /*9480*/  MUFU.EX2 R16, R25 ;  /* 0x0000001900107308 */ /* 0x0004e20000000800 */
[----:B------:R-:W-:-:S04]  /*9490*/  SHF.R.U32.HI R3, RZ, 0x18, R3 ;  /* 0x00000018ff037819 */ /* 0x000fc80000011603 */
[----:B------:R-:W-:Y:S02]  /*94a0*/  ISETP.LE.U32.AND P3, PT, R3, UR15, PT ;  /* 0x0000000f03007c0c */ /* 0x000fe4000bf63070 */
[C---:B------:R-:W-:Y:S01]  /*94b0*/  LOP3.LUT R3, R4.reuse, 0xff, RZ, 0xc0, !PT ;  /* 0x000000ff04037812 */ /* 0x040fe200078ec0ff */
[----:B--2---:R-:W-:Y:S02]  /*94c0*/  IMAD.MOV.U32 R25, RZ, RZ, R11 ;  /* 0x000000ffff197224 */ /* 0x004fe400078e000b */
[----:B------:R2:W4:Y:S01]  /*94d0*/  MUFU.EX2 R11, R28 ;  /* 0x0000001c000b7308 */ /* 0x0005220000000800 */
[----:B------:R-:W-:Y:S02]  /*94e0*/  ISETP.LE.U32.AND P1, PT, R3, UR15, PT ;  /* 0x0000000f03007c0c */ /* 0x000fe4000bf23070 */
[----:B------:R-:W-:Y:S02]  /*94f0*/  SHF.R.U32.HI R3, RZ, 0x18, R4 ;  /* 0x00000018ff037819 */ /* 0x000fe40000011604 */
[----:B------:R-:W-:-:S02]  /*9500*/  LOP3.LUT R8, R4, 0xffff, RZ, 0xc0, !PT ;  /* 0x0000ffff04087812 */ /* 0x000fc400078ec0ff */
[----:B------:R-:W-:Y:S01]  /*9510*/  ISETP.LE.U32.AND P6, PT, R3, UR15, PT ;  /* 0x0000000f03007c0c */ /* 0x000fe2000bfc3070 */
[----:B-1----:R-:W-:Y:S01]  /*9520*/  FADD.FTZ R3, R15, R12 ;  /* 0x0000000c0f037221 */ /* 0x002fe20000010000 */
[----:B------:R-:W-:Y:S01]  /*9530*/  LOP3.LUT R6, R6, 0xff, RZ, 0xc0, !PT ;  /* 0x000000ff06067812 */ /* 0x000fe200078ec0ff */
[----:B--2---:R-:W-:Y:S01]  /*9540*/  IMAD.MOV.U32 R28, RZ, RZ, R9 ;  /* 0x000000ffff1c7224 */ /* 0x004fe200078e0009 */
[----:B------:R-:W-:Y:S01]  /*9550*/  SHF.R.U32.HI R9, RZ, 0x10, R4 ;  /* 0x00000010ff097819 */ /* 0x000fe20000011604 */
[----:B---3--:R-:W-:-:S04]  /*9560*/  FADD.FTZ R4, R16, R14 ;  /* 0x0000000e10047221 */ /* 0x008fc80000010000 */
[----:B----4-:R-:W-:Y:S01]  /*9570*/  FADD.FTZ R14, R11, R4 ;  /* 0x000000040b0e7221 */ /* 0x010fe20000010000 */
[----:B------:R-:W-:-:S04]  /*9580*/  IMAD.WIDE.U32 R4, R13, -0x2daee0ad, RZ ;  /* 0xd2511f530d047825 */ /* 0x000fc800078e00ff */
[C---:B------:R-:W-:Y:S01]  /*9590*/  FADD.FTZ R12, R7.reuse, R3 ;  /* 0x00000003070c7221 */ /* 0x040fe20000010000 */
[----:B------:R-:W-:Y:S02]  /*95a0*/  ISETP.LE.U32.AND P2, PT, R6, UR15, PT ;  /* 0x0000000f06007c0c */ /* 0x000fe4000bf43070 */
[----:B------:R-:W-:Y:S02]  /*95b0*/  F2FP.F16.F32.PACK_AB R7, R7, R15 ;  /* 0x0000000f0707723e */ /* 0x000fe400000000ff */
[----:B------:R-:W-:Y:S02]  /*95c0*/  LOP3.LUT R3, R5, UR34, R10, 0x96, !PT ;  /* 0x0000002205037c12 */ /* 0x000fe4000f8e960a */
[C---:B------:R-:W-:Y:S02]  /*95d0*/  LOP3.LUT R6, R4.reuse, 0xff, RZ, 0xc0, !PT ;  /* 0x000000ff04067812 */ /* 0x040fe400078ec0ff */
[----:B------:R-:W-:Y:S02]  /*95e0*/  LOP3.LUT R13, R4, 0xffff, RZ, 0xc0, !PT ;  /* 0x0000ffff040d7812 */ /* 0x000fe400078ec0ff */
[----:B------:R-:W-:-:S02]  /*95f0*/  SHF.R.U32.HI R15, RZ, 0x10, R4 ;  /* 0x00000010ff0f7819 */ /* 0x000fc40000011604 */
[----:B------:R-:W-:Y:S02]  /*9600*/  SHF.R.U32.HI R10, RZ, 0x18, R4 ;  /* 0x00000018ff0a7819 */ /* 0x000fe40000011604 */
[----:B------:R-:W-:Y:S01]  /*9610*/  SHF.R.U32.HI R4, RZ, 0x8, R8 ;  /* 0x00000008ff047819 */ /* 0x000fe20000011608 */
[----:B------:R-:W-:Y:S01]  /*9620*/  @!P4 HADD2 R74, -R249.H0_H0, -RZ.H0_H0 ;  /* 0xa00000fff94ac230 */ /* 0x000fe20000000900 */
[----:B------:R-:W-:Y:S01]  /*9630*/  PRMT R247, R7, 0x7632, R247 ;  /* 0x0000763207f77816 */ /* 0x000fe200000000f7 */
[----:B------:R-:W-:Y:S01]  /*9640*/  @!P5 HADD2 R76, -R248.H0_H0, -RZ.H0_H0 ;  /* 0xa00000fff84cd230 */ /* 0x000fe20000000900 */
[----:B------:R-:W-:Y:S02]  /*9650*/  LOP3.LUT R4, R4, 0xffff, RZ, 0xc0, !PT ;  /* 0x0000ffff04047812 */ /* 0x000fe400078ec0ff */
[----:B------:R-:W-:Y:S01]  /*9660*/  PRMT R82, R249, 0x5410, R248 ;  /* 0x00005410f9527816 */ /* 0x000fe200000000f8 */
[----:B------:R-:W-:Y:S01]  /*9670*/  @!P3 HADD2 R75, -R247.H0_H0, -RZ.H0_H0 ;  /* 0xa00000fff74bb230 */ /* 0x000fe20000000900 */
[----:B------:R-:W-:Y:S01]  /*9680*/  @!P4 PRMT R249, R74, 0x5410, RZ ;  /* 0x000054104af9c816 */ /* 0x000fe200000000ff */
[----:B------:R-:W-:Y:S01]  /*9690*/  IMAD.MOV.U32 R74, RZ, RZ, R28 ;  /* 0x000000ffff4a7224 */ /* 0x000fe200078e001c */
[----:B------:R-:W-:-:S02]  /*96a0*/  @!P5 PRMT R248, R76, 0x5410, RZ ;  /* 0x000054104cf8d816 */ /* 0x000fc400000000ff */
[----:B------:R-:W-:Y:S01]  /*96b0*/  PRMT R246, R7, 0x7610, R246 ;  /* 0x0000761007f67816 */ /* 0x000fe200000000f6 */
[----:B------:R-:W-:Y:S01]  /*96c0*/  IMAD.MOV.U32 R28, RZ, RZ, R25 ;  /* 0x000000ffff1c7224 */ /* 0x000fe200078e0019 */
[----:B------:R-:W-:Y:S01]  /*96d0*/  ISETP.LE.U32.AND P5, PT, R4, UR15, PT ;  /* 0x0000000f04007c0c */ /* 0x000fe2000bfa3070 */
[----:B------:R-:W-:Y:S01]  /*96e0*/  IMAD.MOV.U32 R25, RZ, RZ, R67 ;  /* 0x000000ffff197224 */ /* 0x000fe200078e0043 */
[----:B------:R-:W-:Y:S01]  /*96f0*/  LOP3.LUT R4, R9, 0xff, RZ, 0xc0, !PT ;  /* 0x000000ff09047812 */ /* 0x000fe200078ec0ff */
[----:B------:R-:W1:Y:S01]  /*9700*/  MUFU.EX2 R7, R109 ;  /* 0x0000006d00077308 */ /* 0x000e620000000800 */
[----:B------:R-:W-:Y:S02]  /*9710*/  PRMT R67, R246, 0x5410, R247 ;  /* 0x00005410f6437816 */ /* 0x000fe400000000f7 */
[----:B------:R-:W-:Y:S02]  /*9720*/  @!P3 PRMT R247, R75, 0x5410, RZ ;  /* 0x000054104bf7b816 */ /* 0x000fe400000000ff */
[----:B------:R-:W-:-:S02]  /*9730*/  ISETP.LE.U32.AND P3, PT, R4, UR15, PT ;  /* 0x0000000f04007c0c */ /* 0x000fc4000bf63070 */
[----:B------:R-:W-:Y:S01]  /*9740*/  LOP3.LUT R4, R3, 0xffff, RZ, 0xc0, !PT ;  /* 0x0000ffff03047812 */ /* 0x000fe200078ec0ff */
[----:B------:R-:W2:Y:S01]  /*9750*/  MUFU.EX2 R5, R118 ;  /* 0x0000007600057308 */ /* 0x000ea20000000800 */
[----:B------:R-:W-:Y:S02]  /*9760*/  @!P2 HADD2 R83, -R246.H0_H0, -RZ.H0_H0 ;  /* 0xa00000fff653a230 */ /* 0x000fe40000000900 */
[----:B------:R-:W-:Y:S02]  /*9770*/  SHF.R.U32.HI R4, RZ, 0x8, R4 ;  /* 0x00000008ff047819 */ /* 0x000fe40000011604 */
[----:B------:R-:W-:Y:S02]  /*9780*/  F2FP.F16.F32.PACK_AB R11, R11, R16 ;  /* 0x000000100b0b723e */ /* 0x000fe400000000ff */
[----:B------:R-:W-:Y:S02]  /*9790*/  LOP3.LUT R4, R4, 0xffff, RZ, 0xc0, !PT ;  /* 0x0000ffff04047812 */ /* 0x000fe400078ec0ff */
[----:B------:R-:W-:-:S02]  /*97a0*/  @!P2 PRMT R246, R83, 0x5410, RZ ;  /* 0x0000541053f6a816 */ /* 0x000fc400000000ff */
[----:B------:R-:W-:Y:S01]  /*97b0*/  ISETP.LE.U32.AND P2, PT, R4, UR15, PT ;  /* 0x0000000f04007c0c */ /* 0x000fe2000bf43070 */
[----:B-1----:R-:W-:Y:S01]  /*97c0*/  FADD.FTZ R4, R7, R12 ;  /* 0x0000000c07047221 */ /* 0x002fe20000010000 */
[----:B------:R-:W-:Y:S02]  /*97d0*/  PRMT R245, R11, 0x7610, R245 ;  /* 0x000076100bf57816 */ /* 0x000fe400000000f5 */
[----:B------:R-:W-:Y:S01]  /*97e0*/  ISETP.LE.U32.AND P4, PT, R6, UR15, PT ;  /* 0x0000000f06007c0c */ /* 0x000fe2000bf83070 */
[----:B--2---:R-:W-:Y:S02]  /*97f0*/  FADD.FTZ R6, R5, R4 ;  /* 0x0000000405067221 */ /* 0x004fe40000010000 */
[----:B------:R-:W-:Y:S01]  /*9800*/  @!P1 HADD2 R93, -R245.H0_H0, -RZ.H0_H0 ;  /* 0xa00000fff55d9230 */ /* 0x000fe20000000900 */
[----:B------:R-:W-:Y:S02]  /*9810*/  PRMT R244, R11, 0x7632, R244 ;  /* 0x000076320bf47816 */ /* 0x000fe400000000f4 */
[----:B------:R-:W-:-:S02]  /*9820*/  F2FP.F16.F32.PACK_AB R4, R5, R7 ;  /* 0x000000070504723e */ /* 0x000fc400000000ff */
[----:B------:R-:W-:Y:S01]  /*9830*/  LOP3.LUT R5, R3, 0xff, RZ, 0xc0, !PT ;  /* 0x000000ff03057812 */ /* 0x000fe200078ec0ff */
[----:B------:R-:W1:Y:S01]  /*9840*/  MUFU.EX2 R8, R29 ;  /* 0x0000001d00087308 */ /* 0x000e620000000800 */
[----:B------:R-:W-:Y:S02]  /*9850*/  PRMT R76, R245, 0x5410, R244 ;  /* 0x00005410f54c7816 */ /* 0x000fe400000000f4 */
[----:B------:R-:W-:Y:S02]  /*9860*/  @!P1 PRMT R245, R93, 0x5410, RZ ;  /* 0x000054105df59816 */ /* 0x000fe400000000ff */
[----:B------:R-:W-:-:S03]  /*9870*/  ISETP.LE.U32.AND P1, PT, R5, UR15, PT ;  /* 0x0000000f05007c0c */ /* 0x000fc6000bf23070 */
[----:B------:R-:W2:Y:S01]  /*9880*/  MUFU.EX2 R12, R30 ;  /* 0x0000001e000c7308 */ /* 0x000ea20000000800 */
[----:B------:R-:W-:-:S07]  /*9890*/  PRMT R243, R4, 0x7632, R243 ;  /* 0x0000763204f37816 */ /* 0x000fce00000000f3 */
[----:B------:R-:W3:Y:S01]  /*98a0*/  MUFU.EX2 R5, R120 ;  /* 0x0000007800057308 */ /* 0x000ee20000000800 */
[----:B------:R-:W-:-:S07]  /*98b0*/  PRMT R242, R4, 0x7610, R242 ;  /* 0x0000761004f27816 */ /* 0x000fce00000000f2 */
[----:B------:R-:W4:Y:S01]  /*98c0*/  MUFU.EX2 R9, R126 ;  /* 0x0000007e00097308 */ /* 0x000f220000000800 */
[----:B------:R-:W-:Y:S01]  /*98d0*/  @!P5 HADD2 R95, -R244.H0_H0, -RZ.H0_H0 ;  /* 0xa00000fff45fd230 */ /* 0x000fe20000000900 */
[--C-:B------:R-:W-:Y:S02]  /*98e0*/  SHF.R.U32.HI R4, RZ, 0x18, R3.reuse ;  /* 0x00000018ff047819 */ /* 0x100fe40000011603 */
[----:B------:R-:W-:Y:S01]  /*98f0*/  SHF.R.U32.HI R3, RZ, 0x10, R3 ;  /* 0x00000010ff037819 */ /* 0x000fe20000011603 */
[----:B------:R-:W-:Y:S02]  /*9900*/  @!P6 HADD2 R96, -R243.H0_H0, -RZ.H0_H0 ;  /* 0xa00000fff360e230 */ /* 0x000fe40000000900 */
[----:B------:R-:W-:Y:S01]  /*9910*/  IMAD.MOV.U32 R109, RZ, RZ, R25 ;  /* 0x000000ffff6d7224 */ /* 0x000fe200078e0019 */
[----:B------:R-:W-:Y:S01]  /*9920*/  @!P5 PRMT R244, R95, 0x5410, RZ ;  /* 0x000054105ff4d816 */ /* 0x000fe200000000ff */
[----:B------:R-:W-:Y:S01]  /*9930*/  IMAD.MOV.U32 R25, RZ, RZ, R59 ;  /* 0x000000ffff197224 */ /* 0x000fe200078e003b */
[----:B------:R-:W-:Y:S01]  /*9940*/  LOP3.LUT R3, R3, 0xff, RZ, 0xc0, !PT ;  /* 0x000000ff03037812 */ /* 0x000fe200078ec0ff */
[----:B-1----:R-:W-:Y:S01]  /*9950*/  FADD.FTZ R7, R8, R14 ;  /* 0x0000000e08077221 */ /* 0x002fe20000010000 */
[----:B------:R-:W-:Y:S01]  /*9960*/  ISETP.LE.U32.AND P5, PT, R4, UR15, PT ;  /* 0x0000000f04007c0c */ /* 0x000fe2000bfa3070 */
[----:B------:R-:W1:Y:S01]  /*9970*/  MUFU.EX2 R11, R130 ;  /* 0x00000082000b7308 */ /* 0x000e620000000800 */
[----:B------:R-:W-:-:S02]  /*9980*/  PRMT R59, R242, 0x5410, R243 ;  /* 0x00005410f23b7816 */ /* 0x000fc400000000f3 */
[----:B--2---:R-:W-:Y:S02]  /*9990*/  F2FP.F16.F32.PACK_AB R4, R12, R8 ;  /* 0x000000080c04723e */ /* 0x004fe400000000ff */
[----:B------:R-:W-:Y:S01]  /*99a0*/  @!P6 PRMT R243, R96, 0x5410, RZ ;  /* 0x0000541060f3e816 */ /* 0x000fe200000000ff */
[----:B---3--:R-:W-:Y:S01]  /*99b0*/  FADD.FTZ R6, R5, R6 ;  /* 0x0000000605067221 */ /* 0x008fe20000010000 */
[----:B------:R-:W-:Y:S01]  /*99c0*/  ISETP.LE.U32.AND P6, PT, R3, UR15, PT ;  /* 0x0000000f03007c0c */ /* 0x000fe2000bfc3070 */
[----:B------:R-:W2:Y:S01]  /*99d0*/  MUFU.EX2 R8, R140 ;  /* 0x0000008c00087308 */ /* 0x000ea20000000800 */
[----:B----4-:R-:W-:Y:S02]  /*99e0*/  F2FP.F16.F32.PACK_AB R3, R9, R5 ;  /* 0x000000050903723e */ /* 0x010fe400000000ff */
[----:B------:R-:W-:Y:S01]  /*99f0*/  SHF.R.U32.HI R5, RZ, 0x8, R13 ;  /* 0x00000008ff057819 */ /* 0x000fe2000001160d */
[----:B------:R-:W-:Y:S01]  /*9a00*/  @!P3 HADD2 R97, -R242.H0_H0, -RZ.H0_H0 ;  /* 0xa00000fff261b230 */ /* 0x000fe20000000900 */
[C---:B------:R-:W-:Y:S01]  /*9a10*/  PRMT R239, R3.reuse, 0x7610, R239 ;  /* 0x0000761003ef7816 */ /* 0x040fe200000000ef */
[----:B------:R-:W-:Y:S01]  /*9a20*/  IMAD.MOV.U32 R93, RZ, RZ, R82 ;  /* 0x000000ffff5d7224 */ /* 0x000fe200078e0052 */
[----:B------:R-:W-:Y:S01]  /*9a30*/  PRMT R238, R3, 0x7632, R238 ;  /* 0x0000763203ee7816 */ /* 0x000fe200000000ee */
[----:B------:R-:W-:Y:S01]  /*9a40*/  IMAD.MOV.U32 R82, RZ, RZ, R60 ;  /* 0x000000ffff527224 */ /* 0x000fe200078e003c */
[----:B------:R-:W-:Y:S01]  /*9a50*/  LOP3.LUT R3, R5, 0xffff, RZ, 0xc0, !PT ;  /* 0x0000ffff05037812 */ /* 0x000fe200078ec0ff */
[----:B------:R-:W-:Y:S01]  /*9a60*/  IMAD.MOV.U32 R60, RZ, RZ, R19 ;  /* 0x000000ffff3c7224 */ /* 0x000fe200078e0013 */
[----:B------:R-:W-:Y:S01]  /*9a70*/  @!P3 PRMT R242, R97, 0x5410, RZ ;  /* 0x0000541061f2b816 */ /* 0x000fe200000000ff */
[----:B------:R-:W-:Y:S01]  /*9a80*/  MUFU.EX2 R14, R31 ;  /* 0x0000001f000e7308 */ /* 0x000fe20000000800 */
[----:B------:R-:W-:Y:S01]  /*9a90*/  ISETP.LE.U32.AND P3, PT, R3, UR15, PT ;  /* 0x0000000f03007c0c */ /* 0x000fe2000bf63070 */
[----:B------:R-:W-:Y:S01]  /*9aa0*/  FADD.FTZ R3, R9, R6 ;  /* 0x0000000609037221 */ /* 0x000fe20000010000 */
[----:B------:R-:W-:-:S05]  /*9ab0*/  PRMT R240, R4, 0x7632, R240 ;  /* 0x0000763204f07816 */ /* 0x000fca00000000f0 */
[----:B------:R3:W4:Y:S01]  /*9ac0*/  MUFU.EX2 R19, R32 ;  /* 0x0000002000137308 */ /* 0x0007220000000800 */
[----:B-1----:R-:W-:Y:S01]  /*9ad0*/  FADD.FTZ R5, R11, R3 ;  /* 0x000000030b057221 */ /* 0x002fe20000010000 */
[----:B--2---:R-:W-:Y:S01]  /*9ae0*/  F2FP.F16.F32.PACK_AB R3, R8, R11 ;  /* 0x0000000b0803723e */ /* 0x004fe200000000ff */
[----:B------:R-:W-:Y:S01]  /*9af0*/  @!P2 HADD2 R99, -R240.H0_H0, -RZ.H0_H0 ;  /* 0xa00000fff063a230 */ /* 0x000fe20000000900 */
[----:B------:R-:W-:Y:S01]  /*9b00*/  PRMT R241, R4, 0x7610, R241 ;  /* 0x0000761004f17816 */ /* 0x000fe200000000f1 */
[----:B------:R-:W-:Y:S01]  /*9b10*/  IMAD.MOV.U32 R83, RZ, RZ, R69 ;  /* 0x000000ffff537224 */ /* 0x000fe200078e0045 */
[C---:B------:R-:W-:Y:S02]  /*9b20*/  PRMT R235, R3.reuse, 0x7610, R235 ;  /* 0x0000761003eb7816 */ /* 0x040fe400000000eb */
[----:B------:R-:W-:Y:S01]  /*9b30*/  PRMT R234, R3, 0x7632, R234 ;  /* 0x0000763203ea7816 */ /* 0x000fe200000000ea */
[----:B------:R-:W-:Y:S01]  /*9b40*/  IMAD.MOV.U32 R69, RZ, RZ, R64 ;  /* 0x000000ffff457224 */ /* 0x000fe200078e0040 */
[----:B------:R-:W-:-:S02]  /*9b50*/  LOP3.LUT R4, R15, 0xff, RZ, 0xc0, !PT ;  /* 0x000000ff0f047812 */ /* 0x000fc400078ec0ff */
[----:B------:R-:W-:Y:S02]  /*9b60*/  LOP3.LUT R3, R81, UR23, RZ, 0x3c, !PT ;  /* 0x0000001751037c12 */ /* 0x000fe4000f8e3cff */
[----:B------:R-:W-:Y:S01]  /*9b70*/  PRMT R64, R241, 0x5410, R240 ;  /* 0x00005410f1407816 */ /* 0x000fe200000000f0 */
[----:B------:R-:W-:Y:S01]  /*9b80*/  IMAD.MOV.U32 R96, RZ, RZ, R33 ;  /* 0x000000ffff607224 */ /* 0x000fe200078e0021 */
[----:B------:R-:W-:Y:S01]  /*9b90*/  @!P2 PRMT R240, R99, 0x5410, RZ ;  /* 0x0000541063f0a816 */ /* 0x000fe200000000ff */
[----:B---3--:R-:W-:Y:S01]  /*9ba0*/  IMAD.WIDE.U32 R32, R3, -0x326172a9, RZ ;  /* 0xcd9e8d5703207825 */ /* 0x008fe200078e00ff */
[----:B------:R-:W-:Y:S02]  /*9bb0*/  ISETP.LE.U32.AND P2, PT, R4, UR15, PT ;  /* 0x0000000f04007c0c */ /* 0x000fe4000bf43070 */
[----:B----4-:R-:W-:-:S04]  /*9bc0*/  F2FP.F16.F32.PACK_AB R4, R19, R14 ;  /* 0x0000000e1304723e */ /* 0x010fc800000000ff */
[C---:B------:R-:W-:Y:S02]  /*9bd0*/  PRMT R237, R4.reuse, 0x7610, R237 ;  /* 0x0000761004ed7816 */ /* 0x040fe400000000ed */
[----:B------:R-:W-:Y:S02]  /*9be0*/  PRMT R236, R4, 0x7632, R236 ;  /* 0x0000763204ec7816 */ /* 0x000fe400000000ec */
[----:B------:R-:W-:Y:S01]  /*9bf0*/  LOP3.LUT R4, R33, UR33, R154, 0x96, !PT ;  /* 0x0000002121047c12 */ /* 0x000fe2000f8e969a */
[----:B------:R-:W-:Y:S01]  /*9c00*/  FADD.FTZ R6, R12, R7 ;  /* 0x000000070c067221 */ /* 0x000fe20000010000 */
[----:B------:R-:W-:-:S03]  /*9c10*/  FADD.FTZ R12, R8, R5 ;  /* 0x00000005080c7221 */ /* 0x000fc60000010000 */
[----:B------:R-:W-:-:S04]  /*9c20*/  IMAD.WIDE.U32 R4, R4, -0x2daee0ad, RZ ;  /* 0xd2511f5304047825 */ /* 0x000fc800078e00ff */
[----:B------:R-:W-:Y:S01]  /*9c30*/  FADD.FTZ R14, R14, R6 ;  /* 0x000000060e0e7221 */ /* 0x000fe20000010000 */
[----:B------:R-:W-:Y:S02]  /*9c40*/  LOP3.LUT R8, R27, UR22, R32, 0x96, !PT ;  /* 0x000000161b087c12 */ /* 0x000fe4000f8e9620 */
[----:B------:R-:W-:-:S03]  /*9c50*/  LOP3.LUT R6, R5, UR19, R40, 0x96, !PT ;  /* 0x0000001305067c12 */ /* 0x000fc6000f8e9628 */
[----:B------:R-:W-:-:S04]  /*9c60*/  IMAD.WIDE.U32 R8, R8, -0x2daee0ad, RZ ;  /* 0xd2511f5308087825 */ /* 0x000fc800078e00ff */
[----:B------:R-:W-:Y:S01]  /*9c70*/  IMAD.WIDE.U32 R6, R6, -0x326172a9, RZ ;  /* 0xcd9e8d5706067825 */ /* 0x000fe200078e00ff */
[----:B------:R-:W-:-:S04]  /*9c80*/  LOP3.LUT R9, R9, UR12, R4, 0x96, !PT ;  /* 0x0000000c09097c12 */ /* 0x000fc8000f8e9604 */
[----:B------:R-:W-:-:S05]  /*9c90*/  LOP3.LUT R4, R7, UR13, R26, 0x96, !PT ;  /* 0x0000000d07047c12 */ /* 0x000fca000f8e961a */
[----:B------:R-:W-:-:S04]  /*9ca0*/  IMAD.WIDE.U32 R4, R4, -0x2daee0ad, RZ ;  /* 0xd2511f5304047825 */ /* 0x000fc800078e00ff */
[----:B------:R-:W-:Y:S01]  /*9cb0*/  @!P1 HADD2 R98, -R241.H0_H0, -RZ.H0_H0 ;  /* 0xa00000fff1629230 */ /* 0x000fe20000000900 */
[----:B------:R-:W-:Y:S01]  /*9cc0*/  LOP3.LUT R7, R5, UR10, R8, 0x96, !PT ;  /* 0x0000000a05077c12 */ /* 0x000fe2000f8e9608 */
[----:B------:R-:W-:-:S03]  /*9cd0*/  IMAD.WIDE.U32 R8, R9, -0x326172a9, RZ ;  /* 0xcd9e8d5709087825 */ /* 0x000fc600078e00ff */
[----:B------:R-:W-:Y:S02]  /*9ce0*/  @!P1 PRMT R241, R98, 0x5410, RZ ;  /* 0x0000541062f19816 */ /* 0x000fe400000000ff */
[----:B------:R-:W-:Y:S02]  /*9cf0*/  LOP3.LUT R6, R9, UR11, R6, 0x96, !PT ;  /* 0x0000000b09067c12 */ /* 0x000fe4000f8e9606 */
[----:B------:R-:W-:-:S03]  /*9d00*/  ISETP.LE.U32.AND P1, PT, R10, UR15, PT ;  /* 0x0000000f0a007c0c */ /* 0x000fc6000bf23070 */
[----:B------:R-:W-:-:S05]  /*9d10*/  IMAD.WIDE.U32 R10, R6, -0x2daee0ad, RZ ;  /* 0xd2511f53060a7825 */ /* 0x000fca00078e00ff */
[----:B------:R-:W-:Y:S01]  /*9d20*/  LOP3.LUT R4, R11, UR8, R4, 0x96, !PT ;  /* 0x000000080b047c12 */ /* 0x000fe2000f8e9604 */
[----:B------:R-:W-:-:S04]  /*9d30*/  IMAD.WIDE.U32 R6, R7, -0x326172a9, RZ ;  /* 0xcd9e8d5707067825 */ /* 0x000fc800078e00ff */
[----:B------:R-:W-:-:S04]  /*9d40*/  IMAD.WIDE.U32 R4, R4, -0x326172a9, RZ ;  /* 0xcd9e8d5704047825 */ /* 0x000fc800078e00ff */
[----:B------:R-:W-:Y:S01]  /*9d50*/  @!P4 HADD2 R105, -R237.H0_H0, -RZ.H0_H0 ;  /* 0xa00000ffed69c230 */ /* 0x000fe20000000900 */
[----:B------:R-:W-:Y:S01]  /*9d60*/  LOP3.LUT R3, R5, UR35, R6, 0x96, !PT ;  /* 0x0000002305037c12 */ /* 0x000fe2000f8e9606 */
[----:B------:R-:W-:Y:S02]  /*9d70*/  IMAD.MOV.U32 R97, RZ, RZ, R69 ;  /* 0x000000ffff617224 */ /* 0x000fe400078e0045 */
[----:B------:R-:W-:Y:S01]  /*9d80*/  IMAD.MOV.U32 R69, RZ, RZ, R23 ;  /* 0x000000ffff457224 */ /* 0x000fe200078e0017 */
[----:B------:R-:W-:Y:S01]  /*9d90*/  LOP3.LUT R6, R3, 0xff, RZ, 0xc0, !PT ;  /* 0x000000ff03067812 */ /* 0x000fe200078ec0ff */
[----:B------:R-:W-:Y:S01]  /*9da0*/  IMAD.MOV.U32 R23, RZ, RZ, R58 ;  /* 0x000000ffff177224 */ /* 0x000fe200078e003a */
[----:B------:R-:W-:Y:S02]  /*9db0*/  PRMT R58, R237, 0x5410, R236 ;  /* 0x00005410ed3a7816 */ /* 0x000fe400000000ec */
[----:B------:R-:W-:Y:S02]  /*9dc0*/  @!P4 PRMT R237, R105, 0x5410, RZ ;  /* 0x0000541069edc816 */ /* 0x000fe400000000ff */
[----:B------:R-:W-:-:S02]  /*9dd0*/  ISETP.LE.U32.AND P4, PT, R6, UR15, PT ;  /* 0x0000000f06007c0c */ /* 0x000fc4000bf83070 */
[----:B------:R-:W-:Y:S01]  /*9de0*/  LOP3.LUT R6, R3, 0xffff, RZ, 0xc0, !PT ;  /* 0x0000ffff03067812 */ /* 0x000fe200078ec0ff */
[----:B------:R-:W-:-:S03]  /*9df0*/  @!P5 HADD2 R100, -R238.H0_H0, -RZ.H0_H0 ;  /* 0xa00000ffee64d230 */ /* 0x000fc60000000900 */
[----:B------:R-:W-:Y:S01]  /*9e00*/  SHF.R.U32.HI R6, RZ, 0x8, R6 ;  /* 0x00000008ff067819 */ /* 0x000fe20000011606 */
[----:B------:R-:W-:Y:S02]  /*9e10*/  IMAD.MOV.U32 R75, RZ, RZ, R28 ;  /* 0x000000ffff4b7224 */ /* 0x000fe400078e001c */
[----:B------:R-:W-:Y:S01]  /*9e20*/  IMAD.MOV.U32 R28, RZ, RZ, R177 ;  /* 0x000000ffff1c7224 */ /* 0x000fe200078e00b1 */
[----:B------:R-:W-:Y:S01]  /*9e30*/  LOP3.LUT R6, R6, 0xffff, RZ, 0xc0, !PT ;  /* 0x0000ffff06067812 */ /* 0x000fe200078ec0ff */
[----:B------:R-:W-:Y:S01]  /*9e40*/  IMAD.MOV.U32 R27, RZ, RZ, R18 ;  /* 0x000000ffff1b7224 */ /* 0x000fe200078e0012 */
[----:B------:R-:W-:Y:S01]  /*9e50*/  PRMT R177, R239, 0x5410, R238 ;  /* 0x00005410efb17816 */ /* 0x000fe200000000ee */
[----:B------:R-:W-:Y:S01]  /*9e60*/  @!P1 HADD2 R101, -R234.H0_H0, -RZ.H0_H0 ;  /* 0xa00000ffea659230 */ /* 0x000fe20000000900 */
[----:B------:R-:W-:Y:S01]  /*9e70*/  @!P5 PRMT R238, R100, 0x5410, RZ ;  /* 0x0000541064eed816 */ /* 0x000fe200000000ff */
[----:B------:R-:W1:Y:S01]  /*9e80*/  MUFU.EX2 R18, R141 ;  /* 0x0000008d00127308 */ /* 0x000e620000000800 */
[----:B------:R-:W-:Y:S01]  /*9e90*/  ISETP.LE.U32.AND P5, PT, R6, UR15, PT ;  /* 0x0000000f06007c0c */ /* 0x000fe2000bfa3070 */
[----:B------:R-:W-:Y:S01]  /*9ea0*/  IMAD.MOV.U32 R100, RZ, RZ, R82 ;  /* 0x000000ffff647224 */ /* 0x000fe200078e0052 */
[--C-:B------:R-:W-:Y:S01]  /*9eb0*/  SHF.R.U32.HI R6, RZ, 0x10, R3.reuse ;  /* 0x00000010ff067819 */ /* 0x100fe20000011603 */
[----:B------:R-:W-:Y:S01]  /*9ec0*/  IMAD.MOV.U32 R82, RZ, RZ, R24 ;  /* 0x000000ffff527224 */ /* 0x000fe200078e0018 */
[----:B------:R-:W-:Y:S01]  /*9ed0*/  SHF.R.U32.HI R3, RZ, 0x18, R3 ;  /* 0x00000018ff037819 */ /* 0x000fe20000011603 */
[----:B------:R-:W-:Y:S01]  /*9ee0*/  IMAD.MOV.U32 R24, RZ, RZ, R54 ;  /* 0x000000ffff187224 */ /* 0x000fe200078e0036 */
[----:B------:R-:W-:Y:S01]  /*9ef0*/  PRMT R54, R235, 0x5410, R234 ;  /* 0x00005410eb367816 */ /* 0x000fe200000000ea */
[----:B------:R-:W-:Y:S01]  /*9f00*/  MUFU.EX2 R17, R146 ;  /* 0x0000009200117308 */ /* 0x000fe20000000800 */
[----:B------:R-:W-:Y:S01]  /*9f10*/  @!P2 HADD2 R103, -R235.H0_H0, -RZ.H0_H0 ;  /* 0xa00000ffeb67a230 */ /* 0x000fe20000000900 */
[----:B------:R-:W-:-:S02]  /*9f20*/  @!P1 PRMT R234, R101, 0x5410, RZ ;  /* 0x0000541065ea9816 */ /* 0x000fc400000000ff */
[----:B------:R-:W-:-:S04]  /*9f30*/  ISETP.LE.U32.AND P1, PT, R3, UR15, PT ;  /* 0x0000000f03007c0c */ /* 0x000fc8000bf23070 */
[----:B------:R-:W2:Y:S01]  /*9f40*/  MUFU.EX2 R15, R36 ;  /* 0x00000024000f7308 */ /* 0x000ea20000000800 */
[----:B------:R-:W-:Y:S01]  /*9f50*/  LOP3.LUT R3, R4, 0xff, RZ, 0xc0, !PT ;  /* 0x000000ff04037812 */ /* 0x000fe200078ec0ff */
[----:B------:R-:W-:Y:S01]  /*9f60*/  @!P3 HADD2 R104, -R236.H0_H0, -RZ.H0_H0 ;  /* 0xa00000ffec68b230 */ /* 0x000fe20000000900 */
[----:B------:R-:W-:-:S05]  /*9f70*/  @!P2 PRMT R235, R103, 0x5410, RZ ;  /* 0x0000541067eba816 */ /* 0x000fca00000000ff */
[----:B------:R-:W3:Y:S01]  /*9f80*/  MUFU.EX2 R16, R37 ;  /* 0x0000002500107308 */ /* 0x000ee20000000800 */
[----:B------:R-:W-:Y:S02]  /*9f90*/  ISETP.LE.U32.AND P2, PT, R3, UR15, PT ;  /* 0x0000000f03007c0c */ /* 0x000fe4000bf43070 */
[--C-:B------:R-:W-:Y:S02]  /*9fa0*/  SHF.R.U32.HI R3, RZ, 0x18, R4.reuse ;  /* 0x00000018ff037819 */ /* 0x100fe40000011604 */
[----:B------:R-:W-:Y:S02]  /*9fb0*/  @!P3 PRMT R236, R104, 0x5410, RZ ;  /* 0x0000541068ecb816 */ /* 0x000fe400000000ff */
[----:B------:R-:W-:Y:S02]  /*9fc0*/  LOP3.LUT R9, R4, 0xffff, RZ, 0xc0, !PT ;  /* 0x0000ffff04097812 */ /* 0x000fe400078ec0ff */
[----:B------:R-:W-:Y:S01]  /*9fd0*/  SHF.R.U32.HI R11, RZ, 0x10, R4 ;  /* 0x00000010ff0b7819 */ /* 0x000fe20000011604 */
[----:B------:R-:W-:Y:S01]  /*9fe0*/  FADD.FTZ R4, R19, R14 ;  /* 0x0000000e13047221 */ /* 0x000fe20000010000 */
[----:B------:R-:W-:Y:S01]  /*9ff0*/  ISETP.LE.U32.AND P3, PT, R3, UR15, PT ;  /* 0x0000000f03007c0c */ /* 0x000fe2000bf63070 */
[----:B-1----:R-:W-:Y:S01]  /*a000*/  FADD.FTZ R3, R18, R12 ;  /* 0x0000000c12037221 */ /* 0x002fe20000010000 */
[----:B------:R-:W-:Y:S01]  /*a010*/  LOP3.LUT R13, R7, UR9, R8, 0x96, !PT ;  /* 0x00000009070d7c12 */ /* 0x000fe2000f8e9608 */
[----:B------:R-:W-:-:S02]  /*a020*/  @!P6 HADD2 R102, -R239.H0_H0, -RZ.H0_H0 ;  /* 0xa00000ffef66e230 */ /* 0x000fc40000000900 */
[----:B--2---:R-:W-:Y:S01]  /*a030*/  FADD.FTZ R8, R15, R4 ;  /* 0x000000040f087221 */ /* 0x004fe20000010000 */
[----:B------:R-:W-:Y:S01]  /*a040*/  FADD.FTZ R12, R17, R3 ;  /* 0x00000003110c7221 */ /* 0x000fe20000010000 */
[----:B---3--:R-:W-:Y:S01]  /*a050*/  F2FP.F16.F32.PACK_AB R3, R16, R15 ;  /* 0x0000000f1003723e */ /* 0x008fe200000000ff */
[----:B------:R-:W-:Y:S01]  /*a060*/  IMAD.WIDE.U32 R4, R13, -0x2daee0ad, RZ ;  /* 0xd2511f530d047825 */ /* 0x000fe200078e00ff */
[----:B------:R-:W-:Y:S02]  /*a070*/  LOP3.LUT R6, R6, 0xff, RZ, 0xc0, !PT ;  /* 0x000000ff06067812 */ /* 0x000fe400078ec0ff */
[----:B------:R-:W-:Y:S02]  /*a080*/  @!P6 PRMT R239, R102, 0x5410, RZ ;  /* 0x0000541066efe816 */ /* 0x000fe400000000ff */
[C---:B------:R-:W-:Y:S02]  /*a090*/  PRMT R233, R3.reuse, 0x7610, R233 ;  /* 0x0000761003e97816 */ /* 0x040fe400000000e9 */
[----:B------:R-:W-:-:S02]  /*a0a0*/  PRMT R232, R3, 0x7632, R232 ;  /* 0x0000763203e87816 */ /* 0x000fc400000000e8 */
[----:B------:R-:W-:Y:S02]  /*a0b0*/  ISETP.LE.U32.AND P6, PT, R6, UR15, PT ;  /* 0x0000000f06007c0c */ /* 0x000fe4000bfc3070 */
[----:B------:R-:W-:Y:S02]  /*a0c0*/  LOP3.LUT R3, R5, UR34, R10, 0x96, !PT ;  /* 0x0000002205037c12 */ /* 0x000fe4000f8e960a */
[C---:B------:R-:W-:Y:S02]  /*a0d0*/  LOP3.LUT R6, R4.reuse, 0xff, RZ, 0xc0, !PT ;  /* 0x000000ff04067812 */ /* 0x040fe400078ec0ff */
[----:B------:R-:W-:Y:S02]  /*a0e0*/  LOP3.LUT R14, R4, 0xffff, RZ, 0xc0, !PT ;  /* 0x0000ffff040e7812 */ /* 0x000fe400078ec0ff */
[--C-:B------:R-:W-:Y:S02]  /*a0f0*/  SHF.R.U32.HI R13, RZ, 0x10, R4.reuse ;  /* 0x00000010ff0d7819 */ /* 0x100fe40000011604 */
[----:B------:R-:W-:Y:S01]  /*a100*/  SHF.R.U32.HI R10, RZ, 0x18, R4 ;  /* 0x00000018ff0a7819 */ /* 0x000fe20000011604 */
[----:B------:R-:W-:Y:S01]  /*a110*/  MUFU.EX2 R15, R43 ;  /* 0x0000002b000f7308 */ /* 0x000fe20000000800 */
[----:B------:R-:W-:-:S02]  /*a120*/  SHF.R.U32.HI R4, RZ, 0x8, R9 ;  /* 0x00000008ff047819 */ /* 0x000fc40000011609 */
[----:B------:R-:W-:-:S05]  /*a130*/  F2FP.F16.F32.PACK_AB R7, R17, R18 ;  /* 0x000000121107723e */ /* 0x000fca00000000ff */
[----:B------:R-:W1:Y:S01]  /*a140*/  MUFU.EX2 R9, R42 ;  /* 0x0000002a00097308 */ /* 0x000e620000000800 */
[----:B------:R-:W-:Y:S01]  /*a150*/  @!P5 HADD2 R108, -R232.H0_H0, -RZ.H0_H0 ;  /* 0xa00000ffe86cd230 */ /* 0x000fe20000000900 */
[----:B------:R-:W-:Y:S02]  /*a160*/  PRMT R231, R7, 0x7632, R231 ;  /* 0x0000763207e77816 */ /* 0x000fe400000000e7 */
[----:B------:R-:W-:Y:S01]  /*a170*/  LOP3.LUT R4, R4, 0xffff, RZ, 0xc0, !PT ;  /* 0x0000ffff04047812 */ /* 0x000fe200078ec0ff */
[----:B------:R-:W-:Y:S01]  /*a180*/  IMAD.MOV.U32 R99, RZ, RZ, R52 ;  /* 0x000000ffff637224 */ /* 0x000fe200078e0034 */
[----:B------:R-:W-:Y:S01]  /*a190*/  PRMT R104, R233, 0x5410, R232 ;  /* 0x00005410e9687816 */ /* 0x000fe200000000e8 */
[----:B------:R-:W-:Y:S01]  /*a1a0*/  @!P1 HADD2 R107, -R231.H0_H0, -RZ.H0_H0 ;  /* 0xa00000ffe76b9230 */ /* 0x000fe20000000900 */
[----:B------:R-:W-:Y:S01]  /*a1b0*/  @!P5 PRMT R232, R108, 0x5410, RZ ;  /* 0x000054106ce8d816 */ /* 0x000fe200000000ff */
[----:B------:R-:W-:Y:S01]  /*a1c0*/  IMAD.MOV.U32 R52, RZ, RZ, R22 ;  /* 0x000000ffff347224 */ /* 0x000fe200078e0016 */
[----:B------:R-:W-:Y:S01]  /*a1d0*/  PRMT R230, R7, 0x7610, R230 ;  /* 0x0000761007e67816 */ /* 0x000fe200000000e6 */
[----:B------:R-:W-:Y:S01]  /*a1e0*/  MUFU.EX2 R22, R152 ;  /* 0x0000009800167308 */ /* 0x000fe20000000800 */
[----:B------:R-:W-:-:S02]  /*a1f0*/  ISETP.LE.U32.AND P5, PT, R4, UR15, PT ;  /* 0x0000000f04007c0c */ /* 0x000fc4000bfa3070 */
[----:B------:R-:W-:Y:S02]  /*a200*/  LOP3.LUT R4, R11, 0xff, RZ, 0xc0, !PT ;  /* 0x000000ff0b047812 */ /* 0x000fe400078ec0ff */
[----:B------:R-:W-:-:S03]  /*a210*/  PRMT R105, R230, 0x5410, R231 ;  /* 0x00005410e6697816 */ /* 0x000fc600000000e7 */
[----:B------:R-:W2:Y:S01]  /*a220*/  MUFU.EX2 R30, R155 ;  /* 0x0000009b001e7308 */ /* 0x000ea20000000800 */
[----:B------:R-:W-:Y:S02]  /*a230*/  @!P1 PRMT R231, R107, 0x5410, RZ ;  /* 0x000054106be79816 */ /* 0x000fe400000000ff */
[----:B-1----:R-:W-:Y:S02]  /*a240*/  F2FP.F16.F32.PACK_AB R5, R15, R9 ;  /* 0x000000090f05723e */ /* 0x002fe400000000ff */
[----:B------:R-:W-:Y:S02]  /*a250*/  ISETP.LE.U32.AND P1, PT, R4, UR15, PT ;  /* 0x0000000f04007c0c */ /* 0x000fe4000bf23070 */
[----:B------:R-:W-:Y:S01]  /*a260*/  SHF.R.U32.HI R4, RZ, 0x10, R3 ;  /* 0x00000010ff047819 */ /* 0x000fe20000011603 */
[----:B------:R-:W-:Y:S01]  /*a270*/  @!P6 HADD2 R110, -R230.H0_H0, -RZ.H0_H0 ;  /* 0xa00000ffe66ee230 */ /* 0x000fe20000000900 */
[----:B------:R-:W-:Y:S01]  /*a280*/  PRMT R229, R5, 0x7610, R229 ;  /* 0x0000761005e57816 */ /* 0x000fe200000000e5 */
[----:B------:R-:W-:Y:S01]  /*a290*/  @!P4 HADD2 R106, -R233.H0_H0, -RZ.H0_H0 ;  /* 0xa00000ffe96ac230 */ /* 0x000fe20000000900 */
[----:B------:R-:W-:-:S02]  /*a2a0*/  LOP3.LUT R4, R4, 0xff, RZ, 0xc0, !PT ;  /* 0x000000ff04047812 */ /* 0x000fc400078ec0ff */
[----:B------:R-:W-:Y:S01]  /*a2b0*/  @!P6 PRMT R230, R110, 0x5410, RZ ;  /* 0x000054106ee6e816 */ /* 0x000fe200000000ff */
[----:B------:R-:W-:Y:S01]  /*a2c0*/  @!P2 HADD2 R111, -R229.H0_H0, -RZ.H0_H0 ;  /* 0xa00000ffe56fa230 */ /* 0x000fe20000000900 */
[----:B------:R-:W-:Y:S02]  /*a2d0*/  PRMT R228, R5, 0x7632, R228 ;  /* 0x0000763205e47816 */ /* 0x000fe400000000e4 */
[----:B------:R-:W-:Y:S02]  /*a2e0*/  @!P4 PRMT R233, R106, 0x5410, RZ ;  /* 0x000054106ae9c816 */ /* 0x000fe400000000ff */
[----:B------:R-:W-:Y:S01]  /*a2f0*/  ISETP.LE.U32.AND P6, PT, R4, UR15, PT ;  /* 0x0000000f04007c0c */ /* 0x000fe2000bfc3070 */
[----:B------:R-:W-:Y:S01]  /*a300*/  IMAD.MOV.U32 R98, RZ, RZ, R2 ;  /* 0x000000ffff627224 */ /* 0x000fe200078e0002 */
[----:B------:R-:W-:Y:S01]  /*a310*/  ISETP.LE.U32.AND P4, PT, R6, UR15, PT ;  /* 0x0000000f06007c0c */ /* 0x000fe2000bf83070 */
[----:B------:R-:W-:Y:S01]  /*a320*/  FADD.FTZ R6, R16, R8 ;  /* 0x0000000810067221 */ /* 0x000fe20000010000 */
[----:B------:R-:W-:Y:S01]  /*a330*/  LOP3.LUT R4, R3, 0xff, RZ, 0xc0, !PT ;  /* 0x000000ff03047812 */ /* 0x000fe200078ec0ff */
[----:B------:R-:W-:Y:S01]  /*a340*/  MUFU.EX2 R8, R73 ;  /* 0x0000004900087308 */ /* 0x000fe20000000800 */
[----:B------:R-:W-:-:S02]  /*a350*/  PRMT R106, R229, 0x5410, R228 ;  /* 0x00005410e56a7816 */ /* 0x000fc400000000e4 */
[----:B------:R-:W-:Y:S02]  /*a360*/  @!P2 PRMT R229, R111, 0x5410, RZ ;  /* 0x000054106fe5a816 */ /* 0x000fe400000000ff */
[----:B--2---:R-:W-:-:S03]  /*a370*/  F2FP.F16.F32.PACK_AB R5, R30, R22 ;  /* 0x000000161e05723e */ /* 0x004fc600000000ff */
[----:B------:R-:W1:Y:S01]  /*a380*/  MUFU.EX2 R2, R71 ;  /* 0x0000004700027308 */ /* 0x000e620000000800 */
[----:B------:R-:W-:Y:S02]  /*a390*/  ISETP.LE.U32.AND P2, PT, R4, UR15, PT ;  /* 0x0000000f04007c0c */ /* 0x000fe4000bf43070 */
[----:B------:R-:W-:Y:S02]  /*a3a0*/  SHF.R.U32.HI R4, RZ, 0x18, R3 ;  /* 0x00000018ff047819 */ /* 0x000fe40000011603 */
[----:B------:R-:W-:Y:S02]  /*a3b0*/  LOP3.LUT R3, R3, 0xffff, RZ, 0xc0, !PT ;  /* 0x0000ffff03037812 */ /* 0x000fe400078ec0ff */
[C---:B------:R-:W-:Y:S02]  /*a3c0*/  PRMT R226, R5.reuse, 0x7632, R226 ;  /* 0x0000763205e27816 */ /* 0x040fe400000000e2 */
[----:B------:R-:W-:Y:S02]  /*a3d0*/  SHF.R.U32.HI R3, RZ, 0x8, R3 ;  /* 0x00000008ff037819 */ /* 0x000fe40000011603 */
[----:B------:R-:W-:Y:S01]  /*a3e0*/  PRMT R227, R5, 0x7610, R227 ;  /* 0x0000761005e37816 */ /* 0x000fe200000000e3 */
[----:B------:R-:W-:Y:S01]  /*a3f0*/  @!P3 HADD2 R114, -R226.H0_H0, -RZ.H0_H0 ;  /* 0xa00000ffe272b230 */ /* 0x000fe20000000900 */
[----:B------:R-:W-:-:S02]  /*a400*/  LOP3.LUT R3, R3, 0xffff, RZ, 0xc0, !PT ;  /* 0x0000ffff03037812 */ /* 0x000fc400078ec0ff */
[----:B------:R-:W-:Y:S02]  /*a410*/  PRMT R107, R227, 0x5410, R226 ;  /* 0x00005410e36b7816 */ /* 0x000fe400000000e2 */
[----:B------:R-:W-:Y:S02]  /*a420*/  @!P3 PRMT R226, R114, 0x5410, RZ ;  /* 0x0000541072e2b816 */ /* 0x000fe400000000ff */
[----:B------:R-:W-:Y:S02]  /*a430*/  ISETP.LE.U32.AND P3, PT, R3, UR15, PT ;  /* 0x0000000f03007c0c */ /* 0x000fe4000bf63070 */
[----:B-1----:R-:W-:Y:S01]  /*a440*/  F2FP.F16.F32.PACK_AB R3, R2, R8 ;  /* 0x000000080203723e */ /* 0x002fe200000000ff */
[----:B------:R-:W1:Y:S03]  /*a450*/  MUFU.EX2 R171, R171 ;  /* 0x000000ab00ab7308 */ /* 0x000e660000000800 */
[C---:B------:R-:W-:Y:S01]  /*a460*/  PRMT R225, R3.reuse, 0x7610, R225 ;  /* 0x0000761003e17816 */ /* 0x040fe200000000e1 */
[----:B------:R-:W-:Y:S01]  /*a470*/  IMAD.MOV.U32 R140, RZ, RZ, R66 ;  /* 0x000000ffff8c7224 */ /* 0x000fe200078e0042 */
[----:B------:R-:W-:Y:S01]  /*a480*/  PRMT R224, R3, 0x7632, R224 ;  /* 0x0000763203e07816 */ /* 0x000fe200000000e0 */
[----:B------:R-:W-:-:S02]  /*a490*/  IMAD.MOV.U32 R66, RZ, RZ, R68 ;  /* 0x000000ffff427224 */ /* 0x000fc400078e0044 */
[----:B------:R-:W-:Y:S02]  /*a4a0*/  @!P2 HADD2 R115, -R225.H0_H0, -RZ.H0_H0 ;  /* 0xa00000ffe173a230 */ /* 0x000fe40000000900 */
[----:B------:R-:W-:Y:S01]  /*a4b0*/  IMAD.MOV.U32 R146, RZ, RZ, R23 ;  /* 0x000000ffff927224 */ /* 0x000fe200078e0017 */
[----:B------:R-:W-:Y:S01]  /*a4c0*/  LOP3.LUT R3, R13, 0xff, RZ, 0xc0, !PT ;  /* 0x000000ff0d037812 */ /* 0x000fe200078ec0ff */
[----:B------:R-:W-:Y:S01]  /*a4d0*/  IMAD.MOV.U32 R68, RZ, RZ, R20 ;  /* 0x000000ffff447224 */ /* 0x000fe200078e0014 */
[----:B------:R-:W-:Y:S01]  /*a4e0*/  MUFU.EX2 R23, R164 ;  /* 0x000000a400177308 */ /* 0x000fe20000000800 */
[----:B------:R-:W-:Y:S02]  /*a4f0*/  IMAD.MOV.U32 R108, RZ, RZ, R163 ;  /* 0x000000ffff6c7224 */ /* 0x000fe400078e00a3 */
[----:B------:R-:W-:Y:S02]  /*a500*/  IMAD.MOV.U32 R103, RZ, RZ, R82 ;  /* 0x000000ffff677224 */ /* 0x000fe400078e0052 */
[----:B------:R-:W-:-:S02]  /*a510*/  IMAD.MOV.U32 R101, RZ, RZ, R69 ;  /* 0x000000ffff657224 */ /* 0x000fc400078e0045 */
[----:B------:R-:W-:Y:S01]  /*a520*/  IMAD.MOV.U32 R163, RZ, RZ, R100 ;  /* 0x000000ffffa37224 */ /* 0x000fe200078e0064 */
[----:B------:R2:W3:Y:S01]  /*a530*/  MUFU.EX2 R20, R149 ;  /* 0x0000009500147308 */ /* 0x0004e20000000800 */
[----:B------:R-:W-:Y:S01]  /*a540*/  IMAD.MOV.U32 R69, RZ, RZ, R63 ;  /* 0x000000ffff457224 */ /* 0x000fe200078e003f */
[----:B------:R-:W-:Y:S01]  /*a550*/  PRMT R100, R225, 0x5410, R224 ;  /* 0x00005410e1647816 */ /* 0x000fe200000000e0 */
[----:B------:R-:W-:Y:S01]  /*a560*/  IMAD.MOV.U32 R63, RZ, RZ, R21 ;  /* 0x000000ffff3f7224 */ /* 0x000fe200078e0015 */
[----:B------:R-:W-:Y:S01]  /*a570*/  @!P2 PRMT R225, R115, 0x5410, RZ ;  /* 0x0000541073e1a816 */ /* 0x000fe200000000ff */
[----:B------:R-:W-:-:S03]  /*a580*/  @!P1 HADD2 R113, -R227.H0_H0, -RZ.H0_H0 ;  /* 0xa00000ffe3719230 */ /* 0x000fc60000000900 */
[----:B------:R-:W4:Y:S01]  /*a590*/  MUFU.EX2 R26, R159 ;  /* 0x0000009f001a7308 */ /* 0x000f220000000800 */
[----:B------:R-:W-:Y:S02]  /*a5a0*/  ISETP.LE.U32.AND P2, PT, R3, UR15, PT ;  /* 0x0000000f03007c0c */ /* 0x000fe4000bf43070 */
[----:B------:R-:W-:-:S05]  /*a5b0*/  SHF.R.U32.HI R3, RZ, 0x8, R14 ;  /* 0x00000008ff037819 */ /* 0x000fca000001160e */
[----:B------:R-:W4:Y:S01]  /*a5c0*/  MUFU.EX2 R82, R172 ;  /* 0x000000ac00527308 */ /* 0x000f220000000800 */
[----:B--2---:R-:W-:Y:S02]  /*a5d0*/  IMAD.MOV.U32 R149, RZ, RZ, R109 ;  /* 0x000000ffff957224 */ /* 0x004fe400078e006d */
[----:B------:R-:W-:Y:S02]  /*a5e0*/  @!P3 HADD2 R116, -R224.H0_H0, -RZ.H0_H0 ;  /* 0xa00000ffe074b230 */ /* 0x000fe40000000900 */
[----:B------:R-:W-:-:S03]  /*a5f0*/  IMAD.MOV.U32 R109, RZ, RZ, R75 ;  /* 0x000000ffff6d7224 */ /* 0x000fc600078e004b */
[----:B------:R-:W2:Y:S01]  /*a600*/  MUFU.EX2 R21, R160 ;  /* 0x000000a000157308 */ /* 0x000ea20000000800 */
[----:B------:R-:W-:Y:S01]  /*a610*/  @!P5 HADD2 R112, -R228.H0_H0, -RZ.H0_H0 ;  /* 0xa00000ffe470d230 */ /* 0x000fe20000000900 */
[----:B------:R-:W-:Y:S01]  /*a620*/  @!P1 PRMT R227, R113, 0x5410, RZ ;  /* 0x0000541071e39816 */ /* 0x000fe200000000ff */
[----:B------:R-:W-:Y:S01]  /*a630*/  IMAD.MOV.U32 R75, RZ, RZ, R62 ;  /* 0x000000ffff4b7224 */ /* 0x000fe200078e003e */
[----:B------:R-:W-:Y:S01]  /*a640*/  LOP3.LUT R3, R3, 0xffff, RZ, 0xc0, !PT ;  /* 0x0000ffff03037812 */ /* 0x000fe200078ec0ff */
[----:B------:R-:W-:Y:S01]  /*a650*/  FADD.FTZ R7, R22, R12 ;  /* 0x0000000c16077221 */ /* 0x000fe20000010000 */
[----:B-1----:R-:W-:Y:S02]  /*a660*/  IMAD.MOV.U32 R113, RZ, RZ, R171 ;  /* 0x000000ffff717224 */ /* 0x002fe400078e00ab */
[----:B------:R-:W1:Y:S01]  /*a670*/  MUFU.EX2 R19, R173 ;  /* 0x000000ad00137308 */ /* 0x000e620000000800 */
[----:B------:R-:W-:Y:S02]  /*a680*/  IMAD.MOV.U32 R62, RZ, RZ, R207 ;  /* 0x000000ffff3e7224 */ /* 0x000fe400078e00cf */
[----:B------:R-:W-:Y:S01]  /*a690*/  FADD.FTZ R6, R9, R6 ;  /* 0x0000000609067221 */ /* 0x000fe20000010000 */
[----:B------:R-:W-:Y:S01]  /*a6a0*/  IMAD.MOV.U32 R141, RZ, RZ, R24 ;  /* 0x000000ffff8d7224 */ /* 0x000fe200078e0018 */
[----:B------:R-:W-:-:S02]  /*a6b0*/  @!P3 PRMT R224, R116, 0x5410, RZ ;  /* 0x0000541074e0b816 */ /* 0x000fc400000000ff */
[----:B------:R-:W-:Y:S01]  /*a6c0*/  ISETP.LE.U32.AND P3, PT, R3, UR15, PT ;  /* 0x0000000f03007c0c */ /* 0x000fe2000bf63070 */
[----:B------:R-:W-:Y:S01]  /*a6d0*/  MUFU.EX2 R207, R45 ;  /* 0x0000002d00cf7308 */ /* 0x000fe20000000800 */
[----:B------:R-:W-:Y:S01]  /*a6e0*/  @!P5 PRMT R228, R112, 0x5410, RZ ;  /* 0x0000541070e4d816 */ /* 0x000fe200000000ff */
[----:B------:R-:W-:Y:S01]  /*a6f0*/  FADD.FTZ R3, R30, R7 ;  /* 0x000000071e037221 */ /* 0x000fe20000010000 */
[----:B------:R-:W-:-:S05]  /*a700*/  ISETP.LE.U32.AND P5, PT, R4, UR15, PT ;  /* 0x0000000f04007c0c */ /* 0x000fca000bfa3070 */
[----:B------:R-:W1:Y:S01]  /*a710*/  MUFU.EX2 R171, R44 ;  /* 0x0000002c00ab7308 */ /* 0x000e620000000800 */
[----:B------:R-:W-:Y:S01]  /*a720*/  ISETP.LE.U32.AND P1, PT, R10, UR15, PT ;  /* 0x0000000f0a007c0c */ /* 0x000fe2000bf23070 */
[----:B------:R-:W-:Y:S01]  /*a730*/  FADD.FTZ R4, R15, R6 ;  /* 0x000000060f047221 */ /* 0x000fe20000010000 */
[----:B------:R-:W-:-:S05]  /*a740*/  IMAD.MOV.U32 R111, RZ, RZ, R51 ;  /* 0x000000ffff6f7224 */ /* 0x000fca00078e0033 */
[----:B------:R-:W1:Y:S01]  /*a750*/  MUFU.EX2 R24, R178 ;  /* 0x000000b200187308 */ /* 0x000e620000000800 */
[----:B---3--:R-:W-:Y:S01]  /*a760*/  FADD.FTZ R5, R23, R20 ;  /* 0x0000001417057221 */ /* 0x008fe20000010000 */
[----:B----4-:R-:W-:Y:S01]  /*a770*/  FADD.FTZ R51, R26, R3 ;  /* 0x000000031a337221 */ /* 0x010fe20000010000 */
[----:B------:R-:W-:-:S05]  /*a780*/  F2FP.F16.F32.PACK_AB R3, R82, R26 ;  /* 0x0000001a5203723e */ /* 0x000fca00000000ff */
[----:B------:R-:W3:Y:S01]  /*a790*/  MUFU.EX2 R17, R179 ;  /* 0x000000b300117308 */ /* 0x000ee20000000800 */
[----:B--2---:R-:W-:Y:S01]  /*a7a0*/  FADD.FTZ R5, R21, R5 ;  /* 0x0000000515057221 */ /* 0x004fe20000010000 */
[----:B------:R-:W-:-:S06]  /*a7b0*/  PRMT R223, R3, 0x7610, R223 ;  /* 0x0000761003df7816 */ /* 0x000fcc00000000df */
[----:B------:R-:W-:Y:S01]  /*a7c0*/  MUFU.EX2 R15, R122 ;  /* 0x0000007a000f7308 */ /* 0x000fe20000000800 */
[----:B------:R-:W-:-:S07]  /*a7d0*/  PRMT R222, R3, 0x7632, R222 ;  /* 0x0000763203de7816 */ /* 0x000fce00000000de */
[----:B------:R-:W2:Y:S01]  /*a7e0*/  MUFU.EX2 R10, R124 ;  /* 0x0000007c000a7308 */ /* 0x000ea20000000800 */
[----:B------:R-:W-:Y:S01]  /*a7f0*/  F2FP.F16.F32.PACK_AB R3, R108, R113 ;  /* 0x000000716c03723e */ /* 0x000fe200000000ff */
[----:B-1----:R-:W-:-:S06]  /*a800*/  FADD.FTZ R5, R19, R5 ;  /* 0x0000000513057221 */ /* 0x002fcc0000010000 */
[----:B------:R-:W1:Y:S01]  /*a810*/  MUFU.EX2 R11, R136 ;  /* 0x00000088000b7308 */ /* 0x000e620000000800 */
[----:B------:R-:W-:Y:S01]  /*a820*/  FADD.FTZ R160, R8, R4 ;  /* 0x0000000408a07221 */ /* 0x000fe20000010000 */
[----:B------:R-:W-:Y:S02]  /*a830*/  F2FP.F16.F32.PACK_AB R4, R171, R207 ;  /* 0x000000cfab04723e */ /* 0x000fe400000000ff */
[----:B------:R-:W-:-:S04]  /*a840*/  PRMT R219, R3, 0x7610, R219 ;  /* 0x0000761003db7816 */ /* 0x000fc800000000db */
[----:B------:R-:W4:Y:S01]  /*a850*/  MUFU.EX2 R9, R137 ;  /* 0x0000008900097308 */ /* 0x000f220000000800 */
[----:B------:R-:W-:Y:S01]  /*a860*/  PRMT R218, R3, 0x7632, R218 ;  /* 0x0000763203da7816 */ /* 0x000fe200000000da */
[----:B------:R-:W-:Y:S01]  /*a870*/  FADD.FTZ R3, R24, R5 ;  /* 0x0000000518037221 */ /* 0x000fe20000010000 */
[C---:B------:R-:W-:Y:S02]  /*a880*/  PRMT R221, R4.reuse, 0x7610, R221 ;  /* 0x0000761004dd7816 */ /* 0x040fe400000000dd */
[----:B------:R-:W-:-:S03]  /*a890*/  PRMT R220, R4, 0x7632, R220 ;  /* 0x0000763204dc7816 */ /* 0x000fc600000000dc */
[----:B------:R-:W4:Y:S01]  /*a8a0*/  MUFU.EX2 R7, R166 ;  /* 0x000000a600077308 */ /* 0x000f220000000800 */
[----:B---3--:R-:W-:Y:S01]  /*a8b0*/  FADD.FTZ R4, R17, R3 ;  /* 0x0000000311047221 */ /* 0x008fe20000010000 */
[----:B--2---:R-:W-:-:S06]  /*a8c0*/  FADD.FTZ R3, R15, R10 ;  /* 0x0000000a0f037221 */ /* 0x004fcc0000010000 */
[----:B------:R-:W2:Y:S01]  /*a8d0*/  MUFU.EX2 R6, R165 ;  /* 0x000000a500067308 */ /* 0x000ea20000000800 */
[----:B-1----:R-:W-:Y:S01]  /*a8e0*/  FADD.FTZ R3, R11, R3 ;  /* 0x000000030b037221 */ /* 0x002fe20000010000 */
[----:B------:R-:W-:-:S06]  /*a8f0*/  IMAD.MOV.U32 R102, RZ, RZ, R28 ;  /* 0x000000ffff667224 */ /* 0x000fcc00078e001c */
[----:B------:R-:W1:Y:S01]  /*a900*/  MUFU.EX2 R8, R147 ;  /* 0x0000009300087308 */ /* 0x000e620000000800 */
[----:B----4-:R-:W-:-:S07]  /*a910*/  FADD.FTZ R3, R9, R3 ;  /* 0x0000000309037221 */ /* 0x010fce0000010000 */
[----:B------:R-:W3:Y:S01]  /*a920*/  MUFU.EX2 R29, R180 ;  /* 0x000000b4001d7308 */ /* 0x000ee20000000800 */
[----:B------:R-:W-:-:S07]  /*a930*/  FADD.FTZ R3, R7, R3 ;  /* 0x0000000307037221 */ /* 0x000fce0000010000 */
[----:B------:R-:W4:Y:S01]  /*a940*/  MUFU.EX2 R5, R145 ;  /* 0x0000009100057308 */ /* 0x000f220000000800 */
[----:B------:R-:W-:-:S07]  /*a950*/  IMAD.MOV.U32 R95, RZ, RZ, R25 ;  /* 0x000000ffff5f7224 */ /* 0x000fce00078e0019 */
[----:B------:R-:W4:Y:S01]  /*a960*/  MUFU.EX2 R28, R181 ;  /* 0x000000b5001c7308 */ /* 0x000f220000000800 */
[----:B------:R-:W-:Y:S01]  /*a970*/  F2FP.F16.F32.PACK_AB R37, R17, R24 ;  /* 0x000000181125723e */ /* 0x000fe200000000ff */
[----:B--2---:R-:W-:Y:S01]  /*a980*/  FADD.FTZ R3, R6, R3 ;  /* 0x0000000306037221 */ /* 0x004fe20000010000 */
[----:B------:R-:W-:-:S05]  /*a990*/  F2FP.F16.F32.PACK_AB R17, R10, R15 ;  /* 0x0000000f0a11723e */ /* 0x000fca00000000ff */
[----:B------:R-:W2:Y:S01]  /*a9a0*/  MUFU.EX2 R36, R182 ;  /* 0x000000b600247308 */ /* 0x000ea20000000800 */
[----:B------:R-:W-:-:S07]  /*a9b0*/  IMAD.MOV.U32 R164, RZ, RZ, R27 ;  /* 0x000000ffffa47224 */ /* 0x000fce00078e001b */
[----:B------:R-:W2:Y:S01]  /*a9c0*/  MUFU.EX2 R12, R138 ;  /* 0x0000008a000c7308 */ /* 0x000ea20000000800 */
[----:B------:R-:W-:Y:S01]  /*a9d0*/  F2FP.F16.F32.PACK_AB R22, R6, R7 ;  /* 0x000000070616723e */ /* 0x000fe200000000ff */
[----:B-1----:R-:W-:Y:S01]  /*a9e0*/  FADD.FTZ R3, R8, R3 ;  /* 0x0000000308037221 */ /* 0x002fe20000010000 */
[----:B---3--:R-:W-:-:S05]  /*a9f0*/  FADD.FTZ R4, R29, R4 ;  /* 0x000000041d047221 */ /* 0x008fca0000010000 */
[----:B------:R-:W1:Y:S01]  /*aa00*/  MUFU.EX2 R25, R168 ;  /* 0x000000a800197308 */ /* 0x000e620000000800 */
[----:B----4-:R-:W-:-:S07]  /*aa10*/  FADD.FTZ R3, R5, R3 ;  /* 0x0000000305037221 */ /* 0x010fce0000010000 */
[----:B------:R-:W3:Y:S01]  /*aa20*/  MUFU.EX2 R10, R128 ;  /* 0x00000080000a7308 */ /* 0x000ee20000000800 */
[----:B------:R-:W-:Y:S01]  /*aa30*/  F2FP.F16.F32.PACK_AB R31, R5, R8 ;  /* 0x00000008051f723e */ /* 0x000fe200000000ff */
[----:B------:R-:W-:-:S06]  /*aa40*/  FADD.FTZ R4, R28, R4 ;  /* 0x000000041c047221 */ /* 0x000fcc0000010000 */
[----:B------:R-:W4:Y:S08]  /*aa50*/  MUFU.EX2 R27, R183 ;  /* 0x000000b7001b7308 */ /* 0x000f300000000800 */
[----:B------:R-:W4:Y:S01]  /*aa60*/  MUFU.EX2 R6, R144 ;  /* 0x0000009000067308 */ /* 0x000f220000000800 */
[----:B--2---:R-:W-:Y:S01]  /*aa70*/  FADD.FTZ R4, R36, R4 ;  /* 0x0000000424047221 */ /* 0x004fe20000010000 */
[----:B------:R-:W-:-:S06]  /*aa80*/  FADD.FTZ R3, R12, R3 ;  /* 0x000000030c037221 */ /* 0x000fcc0000010000 */
[----:B------:R-:W2:Y:S08]  /*aa90*/  MUFU.EX2 R16, R184 ;  /* 0x000000b800107308 */ /* 0x000eb00000000800 */
[----:B------:R-:W2:Y:S01]  /*aaa0*/  MUFU.EX2 R5, R151 ;  /* 0x0000009700057308 */ /* 0x000ea20000000800 */
[----:B-1----:R-:W-:Y:S01]  /*aab0*/  FADD.FTZ R4, R25, R4 ;  /* 0x0000000419047221 */ /* 0x002fe20000010000 */
[----:B---3--:R-:W-:Y:S01]  /*aac0*/  FADD.FTZ R3, R10, R3 ;  /* 0x000000030a037221 */ /* 0x008fe20000010000 */
[----:B------:R-:W-:-:S02]  /*aad0*/  IMAD.MOV.U32 R168, RZ, RZ, R149 ;  /* 0x000000ffffa87224 */ /* 0x000fc400078e0095 */
[----:B----4-:R-:W-:Y:S01]  /*aae0*/  FADD.FTZ R4, R27, R4 ;  /* 0x000000041b047221 */ /* 0x010fe20000010000 */
[----:B------:R-:W-:Y:S02]  /*aaf0*/  IMAD.MOV.U32 R166, RZ, RZ, R52 ;  /* 0x000000ffffa67224 */ /* 0x000fe400078e0034 */
[----:B------:R-:W-:Y:S01]  /*ab00*/  FADD.FTZ R3, R6, R3 ;  /* 0x0000000306037221 */ /* 0x000fe20000010000 */
[----:B------:R-:W-:Y:S02]  /*ab10*/  IMAD.MOV.U32 R149, RZ, RZ, R53 ;  /* 0x000000ffff957224 */ /* 0x000fe400078e0035 */
[----:B------:R-:W-:-:S04]  /*ab20*/  IMAD.WIDE.U32 R52, R217, -0x326172a9, RZ ;  /* 0xcd9e8d57d9347825 */ /* 0x000fc800078e00ff */
[C---:B--2---:R-:W-:Y:S01]  /*ab30*/  FADD.FTZ R14, R16.reuse, R4 ;  /* 0x00000004100e7221 */ /* 0x044fe20000010000 */
[----:B------:R-:W-:Y:S01]  /*ab40*/  F2FP.F16.F32.PACK_AB R49, R16, R27 ;  /* 0x0000001b1031723e */ /* 0x000fe200000000ff */
[----:B------:R-:W-:Y:S01]  /*ab50*/  FADD.FTZ R16, R5, R3 ;  /* 0x0000000305107221 */ /* 0x000fe20000010000 */
[----:B------:R-:W-:Y:S02]  /*ab60*/  LOP3.LUT R3, R53, R98, RZ, 0x3c, !PT ;  /* 0x0000006235037212 */ /* 0x000fe400078e3cff */
[----:B------:R-:W-:Y:S02]  /*ab70*/  F2FP.F16.F32.PACK_AB R18, R20, R23 ;  /* 0x000000171412723e */ /* 0x000fe400000000ff */
[----:B------:R-:W-:Y:S01]  /*ab80*/  F2FP.F16.F32.PACK_AB R26, R19, R21 ;  /* 0x00000015131a723e */ /* 0x000fe200000000ff */
[----:B------:R-:W-:Y:S01]  /*ab90*/  IMAD.WIDE.U32 R20, R3, -0x2daee0ad, RZ ;  /* 0xd2511f5303147825 */ /* 0x000fe200078e00ff */
[----:B------:R-:W-:-:S04]  /*aba0*/  F2FP.F16.F32.PACK_AB R43, R10, R12 ;  /* 0x0000000c0a2b723e */ /* 0x000fc800000000ff */
[----:B------:R-:W-:-:S05]  /*abb0*/  LOP3.LUT R3, R21, UR32, R80, 0x96, !PT ;  /* 0x0000002015037c12 */ /* 0x000fca000f8e9650 */
[----:B------:R-:W-:Y:S01]  /*abc0*/  IMAD.WIDE.U32 R12, R3, -0x326172a9, RZ ;  /* 0xcd9e8d57030c7825 */ /* 0x000fe200078e00ff */
[----:B------:R-:W-:Y:S02]  /*abd0*/  F2FP.F16.F32.PACK_AB R50, R5, R6 ;  /* 0x000000060532723e */ /* 0x000fe400000000ff */
[----:B------:R-:W-:Y:S02]  /*abe0*/  LOP3.LUT R4, R57, UR33, R52, 0x96, !PT ;  /* 0x0000002139047c12 */ /* 0x000fe4000f8e9634 */
[----:B------:R-:W-:-:S03]  /*abf0*/  LOP3.LUT R6, R13, UR22, R56, 0x96, !PT ;  /* 0x000000160d067c12 */ /* 0x000fc6000f8e9638 */
[----:B------:R-:W-:-:S04]  /*ac00*/  IMAD.WIDE.U32 R4, R4, -0x2daee0ad, RZ ;  /* 0xd2511f5304047825 */ /* 0x000fc800078e00ff */
[----:B------:R-:W-:Y:S01]  /*ac10*/  IMAD.WIDE.U32 R6, R6, -0x2daee0ad, RZ ;  /* 0xd2511f5306067825 */ /* 0x000fe200078e00ff */
[----:B------:R-:W-:-:S04]  /*ac20*/  LOP3.LUT R10, R5, UR19, R20, 0x96, !PT ;  /* 0x00000013050a7c12 */ /* 0x000fc8000f8e9614 */
[----:B------:R-:W-:Y:S02]  /*ac30*/  LOP3.LUT R8, R7, UR12, R4, 0x96, !PT ;  /* 0x0000000c07087c12 */ /* 0x000fe4000f8e9604 */
[----:B------:R-:W-:Y:S01]  /*ac40*/  F2FP.F16.F32.PACK_AB R23, R9, R11 ;  /* 0x0000000b0917723e */ /* 0x000fe200000000ff */
        /* <DEDUP_REMOVED lines=18> */
[----:B------:R-:W-:Y:S01]  /*ad70*/  LOP3.LUT R6, R3, 0xffff, RZ, 0xc0, !PT ;  /* 0x0000ffff03067812 */ /* 0x000fe200078ec0ff */
[----:B------:R-:W-:Y:S01]  /*ad80*/  @!P3 HADD2 R121, -R220.H0_H0, -RZ.H0_H0 ;  /* 0xa00000ffdc79b230 */ /* 0x000fe20000000900 */
[----:B------:R-:W-:Y:S02]  /*ad90*/  LOP3.LUT R11, R7, UR9, R8, 0x96, !PT ;  /* 0x00000009070b7c12 */ /* 0x000fe4000f8e9608 */
[----:B------:R-:W-:Y:S01]  /*ada0*/  SHF.R.U32.HI R6, RZ, 0x8, R6 ;  /* 0x00000008ff067819 */ /* 0x000fe20000011606 */
[----:B------:R-:W1:Y:S03]  /*adb0*/  MUFU.EX2 R15, R195 ;  /* 0x000000c3000f7308 */ /* 0x000e660000000800 */
[----:B------:R-:W-:-:S05]  /*adc0*/  LOP3.LUT R6, R6, 0xffff, RZ, 0xc0, !PT ;  /* 0x0000ffff06067812 */ /* 0x000fca00078ec0ff */
[----:B------:R-:W2:Y:S01]  /*add0*/  MUFU.EX2 R8, R153 ;  /* 0x0000009900087308 */ /* 0x000ea20000000800 */
[----:B------:R-:W-:Y:S02]  /*ade0*/  @!P3 PRMT R220, R121, 0x5410, RZ ;  /* 0x0000541079dcb816 */ /* 0x000fe400000000ff */
[----:B------:R-:W-:Y:S02]  /*adf0*/  ISETP.LE.U32.AND P3, PT, R6, UR15, PT ;  /* 0x0000000f06007c0c */ /* 0x000fe4000bf63070 */
[----:B------:R-:W-:-:S03]  /*ae00*/  SHF.R.U32.HI R6, RZ, 0x18, R3 ;  /* 0x00000018ff067819 */ /* 0x000fc60000011603 */
[----:B------:R-:W3:Y:S01]  /*ae10*/  MUFU.EX2 R9, R196 ;  /* 0x000000c400097308 */ /* 0x000ee20000000800 */
[----:B------:R-:W-:Y:S01]  /*ae20*/  SHF.R.U32.HI R3, RZ, 0x10, R3 ;  /* 0x00000010ff037819 */ /* 0x000fe20000011603 */
[----:B------:R-:W-:-:S06]  /*ae30*/  @!P2 HADD2 R127, -R219.H0_H0, -RZ.H0_H0 ;  /* 0xa00000ffdb7fa230 */ /* 0x000fcc0000000900 */
[----:B------:R-:W4:Y:S01]  /*ae40*/  MUFU.EX2 R7, R156 ;  /* 0x0000009c00077308 */ /* 0x000f220000000800 */
[----:B------:R-:W-:Y:S01]  /*ae50*/  @!P1 HADD2 R125, -R218.H0_H0, -RZ.H0_H0 ;  /* 0xa00000ffda7d9230 */ /* 0x000fe20000000900 */
[----:B------:R-:W-:Y:S01]  /*ae60*/  LOP3.LUT R3, R3, 0xff, RZ, 0xc0, !PT ;  /* 0x000000ff03037812 */ /* 0x000fe200078ec0ff */
[----:B------:R-:W-:Y:S01]  /*ae70*/  IMAD.MOV.U32 R159, RZ, RZ, R103 ;  /* 0x000000ffff9f7224 */ /* 0x000fe200078e0067 */
[----:B------:R-:W-:Y:S02]  /*ae80*/  PRMT R103, R219, 0x5410, R218 ;  /* 0x00005410db677816 */ /* 0x000fe400000000da */
[----:B------:R-:W-:Y:S02]  /*ae90*/  @!P2 PRMT R219, R127, 0x5410, RZ ;  /* 0x000054107fdba816 */ /* 0x000fe400000000ff */
[----:B------:R-:W-:Y:S02]  /*aea0*/  @!P1 PRMT R218, R125, 0x5410, RZ ;  /* 0x000054107dda9816 */ /* 0x000fe400000000ff */
[----:B------:R-:W-:-:S02]  /*aeb0*/  F2FP.F16.F32.PACK_AB R19, R28, R29 ;  /* 0x0000001d1c13723e */ /* 0x000fc400000000ff */
[----:B------:R-:W-:Y:S01]  /*aec0*/  ISETP.LE.U32.AND P1, PT, R6, UR15, PT ;  /* 0x0000000f06007c0c */ /* 0x000fe2000bf23070 */
[----:B-1----:R-:W-:Y:S01]  /*aed0*/  FADD.FTZ R6, R15, R14 ;  /* 0x0000000e0f067221 */ /* 0x002fe20000010000 */
[----:B------:R-:W-:Y:S01]  /*aee0*/  ISETP.LE.U32.AND P2, PT, R3, UR15, PT ;  /* 0x0000000f03007c0c */ /* 0x000fe2000bf43070 */
[----:B--2---:R-:W-:Y:S01]  /*aef0*/  FADD.FTZ R3, R8, R16 ;  /* 0x0000001008037221 */ /* 0x004fe20000010000 */
[C---:B------:R-:W-:Y:S01]  /*af00*/  PRMT R29, R18.reuse, 0x7632, R29 ;  /* 0x00007632121d7816 */ /* 0x040fe2000000001d */
[----:B---3--:R-:W-:Y:S01]  /*af10*/  FADD.FTZ R14, R9, R6 ;  /* 0x00000006090e7221 */ /* 0x008fe20000010000 */
[C---:B------:R-:W-:Y:S02]  /*af20*/  PRMT R28, R17.reuse, 0x7632, R28 ;  /* 0x00007632111c7816 */ /* 0x040fe4000000001c */
[----:B------:R-:W-:Y:S01]  /*af30*/  PRMT R27, R17, 0x7610, R27 ;  /* 0x00007610111b7816 */ /* 0x000fe2000000001b */
[----:B------:R-:W-:Y:S01]  /*af40*/  @!P3 HADD2 R139, -R29.H0_H0, -RZ.H0_H0 ;  /* 0xa00000ff1d8bb230 */ /* 0x000fe20000000900 */
[----:B------:R-:W-:Y:S01]  /*af50*/  F2FP.F16.F32.PACK_AB R46, R9, R15 ;  /* 0x0000000f092e723e */ /* 0x000fe200000000ff */
[----:B----4-:R-:W-:Y:S01]  /*af60*/  FADD.FTZ R17, R7, R3 ;  /* 0x0000000307117221 */ /* 0x010fe20000010000 */
[----:B------:R-:W-:-:S02]  /*af70*/  PRMT R30, R18, 0x7610, R30 ;  /* 0x00007610121e7816 */ /* 0x000fc4000000001e */
[----:B------:R-:W-:Y:S01]  /*af80*/  F2FP.F16.F32.PACK_AB R40, R7, R8 ;  /* 0x000000080728723e */ /* 0x000fe200000000ff */
[----:B------:R-:W-:Y:S01]  /*af90*/  IMAD.MOV.U32 R115, RZ, RZ, R111 ;  /* 0x000000ffff737224 */ /* 0x000fe200078e006f */
[C---:B------:R-:W-:Y:S02]  /*afa0*/  LOP3.LUT R3, R4.reuse, 0xff, RZ, 0xc0, !PT ;  /* 0x000000ff04037812 */ /* 0x040fe400078ec0ff */
[----:B------:R-:W-:Y:S02]  /*afb0*/  LOP3.LUT R8, R4, 0xffff, RZ, 0xc0, !PT ;  /* 0x0000ffff04087812 */ /* 0x000fe400078ec0ff */
[--C-:B------:R-:W-:Y:S02]  /*afc0*/  SHF.R.U32.HI R9, RZ, 0x10, R4.reuse ;  /* 0x00000010ff097819 */ /* 0x100fe40000011604 */
[----:B------:R-:W-:Y:S01]  /*afd0*/  SHF.R.U32.HI R7, RZ, 0x18, R4 ;  /* 0x00000018ff077819 */ /* 0x000fe20000011604 */
[----:B------:R-:W-:-:S04]  /*afe0*/  IMAD.WIDE.U32 R4, R11, -0x2daee0ad, RZ ;  /* 0xd2511f530b047825 */ /* 0x000fc800078e00ff */
[----:B------:R-:W-:Y:S01]  /*aff0*/  IMAD.MOV.U32 R111, RZ, RZ, R155 ;  /* 0x000000ffff6f7224 */ /* 0x000fe200078e009b */
[----:B------:R-:W-:Y:S02]  /*b000*/  PRMT R155, R30, 0x5410, R29 ;  /* 0x000054101e9b7816 */ /* 0x000fe4000000001d */
[----:B------:R-:W-:Y:S02]  /*b010*/  @!P3 PRMT R29, R139, 0x5410, RZ ;  /* 0x000054108b1db816 */ /* 0x000fe400000000ff */
[----:B------:R-:W-:Y:S02]  /*b020*/  ISETP.LE.U32.AND P3, PT, R3, UR15, PT ;  /* 0x0000000f03007c0c */ /* 0x000fe4000bf63070 */
[----:B------:R-:W-:Y:S01]  /*b030*/  LOP3.LUT R3, R5, UR34, R10, 0x96, !PT ;  /* 0x0000002205037c12 */ /* 0x000fe2000f8e960a */
[----:B------:R-:W-:-:S03]  /*b040*/  @!P6 HADD2 R117, -R223.H0_H0, -RZ.H0_H0 ;  /* 0xa00000ffdf75e230 */ /* 0x000fc60000000900 */
[----:B------:R-:W-:Y:S01]  /*b050*/  SHF.R.U32.HI R6, RZ, 0x10, R3 ;  /* 0x00000010ff067819 */ /* 0x000fe20000011603 */
[----:B------:R-:W-:Y:S02]  /*b060*/  IMAD.MOV.U32 R152, RZ, RZ, R146 ;  /* 0x000000ffff987224 */ /* 0x000fe400078e0092 */
[----:B------:R-:W-:Y:S01]  /*b070*/  IMAD.MOV.U32 R146, RZ, RZ, R101 ;  /* 0x000000ffff927224 */ /* 0x000fe200078e0065 */
[----:B------:R-:W-:Y:S01]  /*b080*/  LOP3.LUT R6, R6, 0xff, RZ, 0xc0, !PT ;  /* 0x000000ff06067812 */ /* 0x000fe200078ec0ff */
[----:B------:R-:W-:Y:S01]  /*b090*/  @!P4 HADD2 R142, -R30.H0_H0, -RZ.H0_H0 ;  /* 0xa00000ff1e8ec230 */ /* 0x000fe20000000900 */
[----:B------:R-:W-:Y:S01]  /*b0a0*/  PRMT R101, R223, 0x5410, R222 ;  /* 0x00005410df657816 */ /* 0x000fe200000000de */
[----:B------:R-:W-:Y:S01]  /*b0b0*/  @!P1 HADD2 R129, -R28.H0_H0, -RZ.H0_H0 ;  /* 0xa00000ff1c819230 */ /* 0x000fe20000000900 */
[----:B------:R-:W-:Y:S02]  /*b0c0*/  @!P6 PRMT R223, R117, 0x5410, RZ ;  /* 0x0000541075dfe816 */ /* 0x000fe400000000ff */
[----:B------:R-:W-:-:S02]  /*b0d0*/  ISETP.LE.U32.AND P6, PT, R6, UR15, PT ;  /* 0x0000000f06007c0c */ /* 0x000fc4000bfc3070 */
[----:B------:R-:W-:Y:S01]  /*b0e0*/  LOP3.LUT R6, R4, 0xff, RZ, 0xc0, !PT ;  /* 0x000000ff04067812 */ /* 0x000fe200078ec0ff */
[----:B------:R-:W1:Y:S01]  /*b0f0*/  MUFU.EX2 R16, R199 ;  /* 0x000000c700107308 */ /* 0x000e620000000800 */
[----:B------:R-:W-:Y:S02]  /*b100*/  PRMT R153, R27, 0x5410, R28 ;  /* 0x000054101b997816 */ /* 0x000fe4000000001c */
[----:B------:R-:W-:Y:S02]  /*b110*/  @!P4 PRMT R30, R142, 0x5410, RZ ;  /* 0x000054108e1ec816 */ /* 0x000fe400000000ff */
[----:B------:R-:W-:Y:S02]  /*b120*/  @!P1 PRMT R28, R129, 0x5410, RZ ;  /* 0x00005410811c9816 */ /* 0x000fe400000000ff */
[----:B------:R-:W-:Y:S02]  /*b130*/  ISETP.LE.U32.AND P1, PT, R7, UR15, PT ;  /* 0x0000000f07007c0c */ /* 0x000fe4000bf23070 */
[----:B------:R-:W-:-:S02]  /*b140*/  ISETP.LE.U32.AND P4, PT, R6, UR15, PT ;  /* 0x0000000f06007c0c */ /* 0x000fc4000bf83070 */
[----:B------:R-:W-:Y:S02]  /*b150*/  LOP3.LUT R7, R4, 0xffff, RZ, 0xc0, !PT ;  /* 0x0000ffff04077812 */ /* 0x000fe400078ec0ff */
[--C-:B------:R-:W-:Y:S02]  /*b160*/  SHF.R.U32.HI R10, RZ, 0x10, R4.reuse ;  /* 0x00000010ff0a7819 */ /* 0x100fe40000011604 */
[----:B------:R-:W-:Y:S02]  /*b170*/  SHF.R.U32.HI R6, RZ, 0x18, R4 ;  /* 0x00000018ff067819 */ /* 0x000fe40000011604 */
[----:B------:R-:W-:Y:S02]  /*b180*/  SHF.R.U32.HI R4, RZ, 0x8, R8 ;  /* 0x00000008ff047819 */ /* 0x000fe40000011608 */
[----:B------:R-:W2:Y:S01]  /*b190*/  MUFU.EX2 R8, R213 ;  /* 0x000000d500087308 */ /* 0x000ea20000000800 */
[----:B------:R-:W-:Y:S01]  /*b1a0*/  @!P5 HADD2 R119, -R222.H0_H0, -RZ.H0_H0 ;  /* 0xa00000ffde77d230 */ /* 0x000fe20000000900 */
[----:B------:R-:W-:Y:S01]  /*b1b0*/  LOP3.LUT R4, R4, 0xffff, RZ, 0xc0, !PT ;  /* 0x0000ffff04047812 */ /* 0x000fe200078ec0ff */
[----:B------:R-:W-:Y:S01]  /*b1c0*/  @!P2 HADD2 R131, -R27.H0_H0, -RZ.H0_H0 ;  /* 0xa00000ff1b83a230 */ /* 0x000fe20000000900 */
[----:B------:R-:W-:-:S02]  /*b1d0*/  LOP3.LUT R5, R9, 0xff, RZ, 0xc0, !PT ;  /* 0x000000ff09057812 */ /* 0x000fc400078ec0ff */
[----:B------:R-:W-:Y:S01]  /*b1e0*/  @!P5 PRMT R222, R119, 0x5410, RZ ;  /* 0x0000541077ded816 */ /* 0x000fe200000000ff */
[----:B------:R-:W-:Y:S01]  /*b1f0*/  IMAD.MOV.U32 R110, RZ, RZ, R74 ;  /* 0x000000ffff6e7224 */ /* 0x000fe200078e004a */
[----:B------:R-:W-:Y:S01]  /*b200*/  ISETP.LE.U32.AND P5, PT, R4, UR15, PT ;  /* 0x0000000f04007c0c */ /* 0x000fe2000bfa3070 */
[----:B-1----:R-:W-:Y:S01]  /*b210*/  FADD.FTZ R4, R16, R14 ;  /* 0x0000000e10047221 */ /* 0x002fe20000010000 */
[----:B------:R-:W-:Y:S01]  /*b220*/  F2FP.F16.F32.PACK_AB R48, R25, R36 ;  /* 0x000000241930723e */ /* 0x000fe200000000ff */
[----:B------:R-:W-:Y:S01]  /*b230*/  @!P3 HADD2 R143, -R26.H0_H0, -RZ.H0_H0 ;  /* 0xa00000ff1a8fb230 */ /* 0x000fe20000000900 */
[----:B------:R-:W-:Y:S01]  /*b240*/  @!P2 PRMT R27, R131, 0x5410, RZ ;  /* 0x00005410831ba816 */ /* 0x000fe200000000ff */
[----:B------:R-:W-:Y:S01]  /*b250*/  IMAD.MOV.U32 R114, RZ, RZ, R110 ;  /* 0x000000ffff727224 */ /* 0x000fe200078e006e */
[----:B------:R-:W-:Y:S02]  /*b260*/  ISETP.LE.U32.AND P2, PT, R5, UR15, PT ;  /* 0x0000000f05007c0c */ /* 0x000fe4000bf43070 */
[----:B------:R-:W-:Y:S01]  /*b270*/  PRMT R25, R26, 0x7632, R25 ;  /* 0x000076321a197816 */ /* 0x000fe20000000019 */
[----:B--2---:R-:W-:Y:S01]  /*b280*/  FADD.FTZ R5, R8, R4 ;  /* 0x0000000408057221 */ /* 0x004fe20000010000 */
[----:B------:R-:W-:Y:S01]  /*b290*/  IMAD.MOV.U32 R110, RZ, RZ, R164 ;  /* 0x000000ffff6e7224 */ /* 0x000fe200078e00a4 */
[----:B------:R-:W-:Y:S01]  /*b2a0*/  LOP3.LUT R4, R3, 0xff, RZ, 0xc0, !PT ;  /* 0x000000ff03047812 */ /* 0x000fe200078ec0ff */
[----:B------:R-:W-:Y:S01]  /*b2b0*/  IMAD.MOV.U32 R164, RZ, RZ, R152 ;  /* 0x000000ffffa47224 */ /* 0x000fe200078e0098 */
[----:B------:R-:W-:-:S02]  /*b2c0*/  PRMT R152, R26, 0x5410, R25 ;  /* 0x000054101a987816 */ /* 0x000fc40000000019 */
[----:B------:R-:W-:Y:S02]  /*b2d0*/  @!P3 PRMT R26, R143, 0x5410, RZ ;  /* 0x000054108f1ab816 */ /* 0x000fe400000000ff */
[----:B------:R-:W-:Y:S02]  /*b2e0*/  ISETP.LE.U32.AND P3, PT, R4, UR15, PT ;  /* 0x0000000f04007c0c */ /* 0x000fe4000bf63070 */
[----:B------:R-:W-:Y:S02]  /*b2f0*/  SHF.R.U32.HI R4, RZ, 0x18, R3 ;  /* 0x00000018ff047819 */ /* 0x000fe40000011603 */
[----:B------:R-:W-:Y:S02]  /*b300*/  LOP3.LUT R3, R3, 0xffff, RZ, 0xc0, !PT ;  /* 0x0000ffff03037812 */ /* 0x000fe400078ec0ff */
[----:B------:R-:W-:Y:S02]  /*b310*/  PRMT R24, R23, 0x7632, R24 ;  /* 0x0000763217187816 */ /* 0x000fe40000000018 */
[----:B------:R-:W-:Y:S01]  /*b320*/  SHF.R.U32.HI R3, RZ, 0x8, R3 ;  /* 0x00000008ff037819 */ /* 0x000fe20000011603 */
[----:B------:R-:W-:-:S02]  /*b330*/  @!P2 HADD2 R157, -R23.H0_H0, -RZ.H0_H0 ;  /* 0xa00000ff179da230 */ /* 0x000fc40000000900 */
[----:B------:R-:W-:Y:S01]  /*b340*/  @!P5 HADD2 R148, -R25.H0_H0, -RZ.H0_H0 ;  /* 0xa00000ff1994d230 */ /* 0x000fe20000000900 */
[----:B------:R-:W-:Y:S01]  /*b350*/  LOP3.LUT R3, R3, 0xffff, RZ, 0xc0, !PT ;  /* 0x0000ffff03037812 */ /* 0x000fe200078ec0ff */
[----:B------:R-:W-:Y:S01]  /*b360*/  @!P1 HADD2 R150, -R24.H0_H0, -RZ.H0_H0 ;  /* 0xa00000ff18969230 */ /* 0x000fe20000000900 */
[----:B------:R-:W-:Y:S02]  /*b370*/  PRMT R151, R23, 0x5410, R24 ;  /* 0x0000541017977816 */ /* 0x000fe40000000018 */
[----:B------:R-:W-:Y:S02]  /*b380*/  @!P2 PRMT R23, R157, 0x5410, RZ ;  /* 0x000054109d17a816 */ /* 0x000fe400000000ff */
[----:B------:R-:W-:Y:S02]  /*b390*/  ISETP.LE.U32.AND P2, PT, R3, UR15, PT ;  /* 0x0000000f03007c0c */ /* 0x000fe4000bf43070 */
[----:B------:R-:W-:Y:S02]  /*b3a0*/  @!P5 PRMT R25, R148, 0x5410, RZ ;  /* 0x000054109419d816 */ /* 0x000fe400000000ff */
[----:B------:R-:W-:-:S02]  /*b3b0*/  @!P1 PRMT R24, R150, 0x5410, RZ ;  /* 0x0000541096189816 */ /* 0x000fc400000000ff */
[----:B------:R-:W-:Y:S02]  /*b3c0*/  ISETP.LE.U32.AND P5, PT, R4, UR15, PT ;  /* 0x0000000f04007c0c */ /* 0x000fe4000bfa3070 */
[----:B------:R-:W-:Y:S01]  /*b3d0*/  ISETP.LE.U32.AND P1, PT, R6, UR15, PT ;  /* 0x0000000f06007c0c */ /* 0x000fe2000bf23070 */
[----:B------:R-:W-:Y:S01]  /*b3e0*/  MUFU.EX2 R4, R186 ;  /* 0x000000ba00047308 */ /* 0x000fe20000000800 */
[----:B------:R-:W-:Y:S01]  /*b3f0*/  SHF.R.U32.HI R3, RZ, 0x8, R7 ;  /* 0x00000008ff037819 */ /* 0x000fe20000011607 */
[----:B------:R-:W-:Y:S01]  /*b400*/  @!P3 HADD2 R158, -R37.H0_H0, -RZ.H0_H0 ;  /* 0xa00000ff259eb230 */ /* 0x000fe20000000900 */
[----:B------:R-:W-:-:S05]  /*b410*/  PRMT R36, R37, 0x7632, R36 ;  /* 0x0000763225247816 */ /* 0x000fca0000000024 */
[----:B------:R-:W1:Y:S01]  /*b420*/  MUFU.EX2 R6, R185 ;  /* 0x000000b900067308 */ /* 0x000e620000000800 */
[----:B------:R-:W-:Y:S01]  /*b430*/  LOP3.LUT R3, R3, 0xffff, RZ, 0xc0, !PT ;  /* 0x0000ffff03037812 */ /* 0x000fe200078ec0ff */
[----:B------:R-:W-:Y:S01]  /*b440*/  @!P2 HADD2 R161, -R36.H0_H0, -RZ.H0_H0 ;  /* 0xa00000ff24a1a230 */ /* 0x000fe20000000900 */
[----:B------:R-:W-:Y:S02]  /*b450*/  PRMT R150, R37, 0x5410, R36 ;  /* 0x0000541025967816 */ /* 0x000fe40000000024 */
[----:B------:R-:W-:Y:S02]  /*b460*/  @!P3 PRMT R37, R158, 0x5410, RZ ;  /* 0x000054109e25b816 */ /* 0x000fe400000000ff */
[----:B------:R-:W-:Y:S02]  /*b470*/  ISETP.LE.U32.AND P3, PT, R3, UR15, PT ;  /* 0x0000000f03007c0c */ /* 0x000fe4000bf63070 */
[----:B------:R-:W-:Y:S01]  /*b480*/  LOP3.LUT R3, R10, 0xff, RZ, 0xc0, !PT ;  /* 0x000000ff0a037812 */ /* 0x000fe200078ec0ff */
[----:B------:R-:W2:Y:S01]  /*b490*/  MUFU.EX2 R9, R214 ;  /* 0x000000d600097308 */ /* 0x000ea20000000800 */
[----:B------:R-:W-:-:S02]  /*b4a0*/  @!P2 PRMT R36, R161, 0x5410, RZ ;  /* 0x00005410a124a816 */ /* 0x000fc400000000ff */
[----:B------:R-:W-:Y:S02]  /*b4b0*/  ISETP.LE.U32.AND P2, PT, R3, UR15, PT ;  /* 0x0000000f03007c0c */ /* 0x000fe4000bf43070 */
[----:B------:R-:W-:-:S03]  /*b4c0*/  PRMT R42, R19, 0x7610, R42 ;  /* 0x00007610132a7816 */ /* 0x000fc6000000002a */
[----:B------:R-:W3:Y:S01]  /*b4d0*/  MUFU.EX2 R7, R189 ;  /* 0x000000bd00077308 */ /* 0x000ee20000000800 */
[----:B------:R-:W-:Y:S01]  /*b4e0*/  PRMT R41, R19, 0x7632, R41 ;  /* 0x0000763213297816 */ /* 0x000fe20000000029 */
[----:B-1----:R-:W-:Y:S01]  /*b4f0*/  FADD.FTZ R3, R6, R17 ;  /* 0x0000001106037221 */ /* 0x002fe20000010000 */
[----:B------:R-:W-:Y:S02]  /*b500*/  F2FP.F16.F32.PACK_AB R21, R8, R16 ;  /* 0x000000100815723e */ /* 0x000fe400000000ff */
[----:B------:R-:W-:-:S03]  /*b510*/  F2FP.F16.F32.PACK_AB R19, R4, R6 ;  /* 0x000000060413723e */ /* 0x000fc600000000ff */
[----:B------:R-:W1:Y:S08]  /*b520*/  MUFU.EX2 R8, R215 ;  /* 0x000000d700087308 */ /* 0x000e700000000800 */
[----:B------:R-:W4:Y:S01]  /*b530*/  MUFU.EX2 R6, R192 ;  /* 0x000000c000067308 */ /* 0x000f220000000800 */
[----:B------:R-:W-:Y:S01]  /*b540*/  FADD.FTZ R3, R4, R3 ;  /* 0x0000000304037221 */ /* 0x000fe20000010000 */
[----:B------:R-:W-:Y:S01]  /*b550*/  LOP3.LUT R11, R35, UR33, R52, 0x96, !PT ;  /* 0x00000021230b7c12 */ /* 0x000fe2000f8e9634 */
[----:B--2---:R-:W-:Y:S01]  /*b560*/  FADD.FTZ R4, R9, R5 ;  /* 0x0000000509047221 */ /* 0x004fe20000010000 */
[----:B------:R-:W-:Y:S01]  /*b570*/  LOP3.LUT R15, R13, UR22, R34, 0x96, !PT ;  /* 0x000000160d0f7c12 */ /* 0x000fe2000f8e9622 */
[----:B---3--:R-:W-:-:S02]  /*b580*/  FADD.FTZ R3, R7, R3 ;  /* 0x0000000307037221 */ /* 0x008fc40000010000 */
[C---:B-1----:R-:W-:Y:S01]  /*b590*/  FADD.FTZ R17, R8.reuse, R4 ;  /* 0x0000000408117221 */ /* 0x042fe20000010000 */
[----:B------:R-:W-:Y:S01]  /*b5a0*/  IMAD.WIDE.U32 R4, R11, -0x2daee0ad, RZ ;  /* 0xd2511f530b047825 */ /* 0x000fe200078e00ff */
[----:B------:R-:W-:-:S03]  /*b5b0*/  F2FP.F16.F32.PACK_AB R45, R8, R9 ;  /* 0x00000009082d723e */ /* 0x000fc600000000ff */
[C---:B----4-:R-:W-:Y:S01]  /*b5c0*/  FADD.FTZ R16, R6.reuse, R3 ;  /* 0x0000000306107221 */ /* 0x050fe20000010000 */
[----:B------:R-:W-:Y:S01]  /*b5d0*/  F2FP.F16.F32.PACK_AB R44, R6, R7 ;  /* 0x00000007062c723e */ /* 0x000fe200000000ff */
        /* <DEDUP_REMOVED lines=19> */
[----:B------:R1:W2:Y:S01]  /*b710*/  LDL.LU R190, [R1+0x380] ;  /* 0x0003800001be7983 */ /* 0x0002a20000300800 */
[----:B------:R-:W-:Y:S01]  /*b720*/  IMAD.MOV.U32 R140, RZ, RZ, R69 ;  /* 0x000000ffff8c7224 */ /* 0x000fe200078e0045 */
[----:B------:R-:W-:Y:S01]  /*b730*/  PRMT R69, R42, 0x5410, R41 ;  /* 0x000054102a457816 */ /* 0x000fe20000000029 */
[----:B------:R3:W-:Y:S01]  /*b740*/  MUFU.EX2 R15, R165 ;  /* 0x000000a5000f7308 */ /* 0x0007e20000000800 */
[----:B------:R-:W-:Y:S01]  /*b750*/  @!P4 PRMT R42, R170, 0x5410, RZ ;  /* 0x00005410aa2ac816 */ /* 0x000fe200000000ff */
[----:B------:R1:W4:Y:S01]  /*b760*/  LDL.LU R187, [R1+0x37c] ;  /* 0x00037c0001bb7983 */ /* 0x0003220000300800 */
[----:B------:R-:W-:-:S02]  /*b770*/  ISETP.LE.U32.AND P4, PT, R6, UR15, PT ;  /* 0x0000000f06007c0c */ /* 0x000fc4000bf83070 */
[----:B------:R-:W-:Y:S01]  /*b780*/  LOP3.LUT R6, R3, 0xffff, RZ, 0xc0, !PT ;  /* 0x0000ffff03067812 */ /* 0x000fe200078ec0ff */
[----:B------:R-:W-:Y:S01]  /*b790*/  @!P3 HADD2 R169, -R41.H0_H0, -RZ.H0_H0 ;  /* 0xa00000ff29a9b230 */ /* 0x000fe20000000900 */
[----:B------:R-:W-:Y:S02]  /*b7a0*/  LOP3.LUT R9, R7, UR9, R8, 0x96, !PT ;  /* 0x0000000907097c12 */ /* 0x000fe4000f8e9608 */
[----:B------:R-:W-:Y:S01]  /*b7b0*/  SHF.R.U32.HI R6, RZ, 0x8, R6 ;  /* 0x00000008ff067819 */ /* 0x000fe20000011606 */
[----:B---3--:R-:W-:Y:S02]  /*b7c0*/  IMAD.MOV.U32 R165, RZ, RZ, R166 ;  /* 0x000000ffffa57224 */ /* 0x008fe400078e00a6 */
[----:B------:R-:W-:Y:S02]  /*b7d0*/  IMAD.MOV.U32 R166, RZ, RZ, R74 ;  /* 0x000000ffffa67224 */ /* 0x000fe400078e004a */
[----:B------:R-:W-:Y:S02]  /*b7e0*/  IMAD.MOV.U32 R74, RZ, RZ, R62 ;  /* 0x000000ffff4a7224 */ /* 0x000fe400078e003e */
[----:B------:R-:W-:-:S02]  /*b7f0*/  IMAD.MOV.U32 R62, RZ, RZ, R188 ;  /* 0x000000ffff3e7224 */ /* 0x000fc400078e00bc */
[----:B------:R1:W3:Y:S01]  /*b800*/  LDL.LU R188, [R1+0x378] ;  /* 0x0003780001bc7983 */ /* 0x0002e20000300800 */
[----:B------:R-:W1:Y:S01]  /*b810*/  MUFU.EX2 R8, R197 ;  /* 0x000000c500087308 */ /* 0x000e620000000800 */
[----:B------:R-:W-:Y:S02]  /*b820*/  LOP3.LUT R6, R6, 0xffff, RZ, 0xc0, !PT ;  /* 0x0000ffff06067812 */ /* 0x000fe400078ec0ff */
[----:B------:R-:W-:Y:S02]  /*b830*/  PRMT R216, R31, 0x7610, R216 ;  /* 0x000076101fd87816 */ /* 0x000fe400000000d8 */
[----:B------:R-:W-:Y:S02]  /*b840*/  @!P3 PRMT R41, R169, 0x5410, RZ ;  /* 0x00005410a929b816 */ /* 0x000fe400000000ff */
[----:B------:R-:W-:Y:S02]  /*b850*/  ISETP.LE.U32.AND P3, PT, R6, UR15, PT ;  /* 0x0000000f06007c0c */ /* 0x000fe4000bf63070 */
[----:B------:R-:W-:-:S02]  /*b860*/  SHF.R.U32.HI R6, RZ, 0x18, R3 ;  /* 0x00000018ff067819 */ /* 0x000fc40000011603 */
[----:B------:R-:W-:Y:S01]  /*b870*/  SHF.R.U32.HI R3, RZ, 0x10, R3 ;  /* 0x00000010ff037819 */ /* 0x000fe20000011603 */
[----:B------:R-:W-:Y:S01]  /*b880*/  @!P2 HADD2 R175, -R216.H0_H0, -RZ.H0_H0 ;  /* 0xa00000ffd8afa230 */ /* 0x000fe20000000900 */
[----:B------:R-:W-:Y:S01]  /*b890*/  PRMT R215, R31, 0x7632, R215 ;  /* 0x000076321fd77816 */ /* 0x000fe200000000d7 */
[----:B------:R-:W-:Y:S01]  /*b8a0*/  IMAD.MOV.U32 R112, RZ, RZ, R99 ;  /* 0x000000ffff707224 */ /* 0x000fe200078e0063 */
[----:B------:R-:W-:Y:S01]  /*b8b0*/  LOP3.LUT R3, R3, 0xff, RZ, 0xc0, !PT ;  /* 0x000000ff03037812 */ /* 0x000fe200078ec0ff */
[----:B------:R-:W-:Y:S01]  /*b8c0*/  IMAD.MOV.U32 R99, RZ, RZ, R68 ;  /* 0x000000ffff637224 */ /* 0x000fe200078e0044 */
[----:B------:R1:W-:Y:S01]  /*b8d0*/  MUFU.EX2 R14, R165 ;  /* 0x000000a5000e7308 */ /* 0x0003e20000000800 */
[----:B------:R-:W-:Y:S02]  /*b8e0*/  PRMT R68, R216, 0x5410, R215 ;  /* 0x00005410d8447816 */ /* 0x000fe400000000d7 */
[----:B------:R-:W-:Y:S02]  /*b8f0*/  @!P2 PRMT R216, R175, 0x5410, RZ ;  /* 0x00005410afd8a816 */ /* 0x000fe400000000ff */
[----:B------:R-:W-:Y:S01]  /*b900*/  ISETP.LE.U32.AND P2, PT, R3, UR15, PT ;  /* 0x0000000f03007c0c */ /* 0x000fe2000bf43070 */
[----:B-1----:R-:W-:Y:S01]  /*b910*/  FADD.FTZ R3, R8, R16 ;  /* 0x0000001008037221 */ /* 0x002fe20000010000 */
[----:B------:R-:W-:-:S04]  /*b920*/  IMAD.MOV.U32 R165, RZ, RZ, R149 ;  /* 0x000000ffffa57224 */ /* 0x000fc800078e0095 */
[----:B------:R1:W-:Y:S01]  /*b930*/  MUFU.EX2 R16, R165 ;  /* 0x000000a500107308 */ /* 0x0003e20000000800 */
[----:B------:R-:W-:Y:S02]  /*b940*/  IMAD.MOV.U32 R145, RZ, RZ, R194 ;  /* 0x000000ffff917224 */ /* 0x000fe400078e00c2 */
[----:B-1----:R-:W-:Y:S02]  /*b950*/  IMAD.MOV.U32 R165, RZ, RZ, R166 ;  /* 0x000000ffffa57224 */ /* 0x002fe400078e00a6 */
        /* <DEDUP_REMOVED lines=8> */
[----:B------:R1:W3:Y:S04]  /*b9e0*/  LDL.LU R193, [R1+0x374] ;  /* 0x0003740001c17983 */ /* 0x0002e80000300800 */
[----:B------:R1:W3:Y:S01]  /*b9f0*/  LDL.LU R194, [R1+0x370] ;  /* 0x0003700001c27983 */ /* 0x0002e20000300800 */
[----:B------:R1:W1:Y:S01]  /*ba00*/  MUFU.EX2 R7, R198 ;  /* 0x000000c600077308 */ /* 0x0002620000000800 */
[----:B------:R-:W-:Y:S01]  /*ba10*/  @!P1 HADD2 R174, -R215.H0_H0, -RZ.H0_H0 ;  /* 0xa00000ffd7ae9230 */ /* 0x000fe20000000900 */
[----:B------:R-:W-:-:S02]  /*ba20*/  PRMT R213, R48, 0x7632, R213 ;  /* 0x0000763230d57816 */ /* 0x000fc400000000d5 */
[----:B------:R-:W-:Y:S02]  /*ba30*/  PRMT R214, R48, 0x7610, R214 ;  /* 0x0000761030d67816 */ /* 0x000fe400000000d6 */
[----:B------:R-:W-:Y:S02]  /*ba40*/  @!P1 PRMT R215, R174, 0x5410, RZ ;  /* 0x00005410aed79816 */ /* 0x000fe400000000ff */
[----:B------:R-:W-:Y:S02]  /*ba50*/  ISETP.LE.U32.AND P1, PT, R6, UR15, PT ;  /* 0x0000000f06007c0c */ /* 0x000fe4000bf23070 */
[----:B------:R-:W-:Y:S02]  /*ba60*/  PRMT R149, R214, 0x5410, R213 ;  /* 0x00005410d6957816 */ /* 0x000fe400000000d5 */
[C---:B------:R-:W-:Y:S02]  /*ba70*/  PRMT R199, R43.reuse, 0x7632, R199 ;  /* 0x000076322bc77816 */ /* 0x040fe400000000c7 */
[----:B-1----:R-:W-:Y:S01]  /*ba80*/  PRMT R198, R43, 0x7610, R198 ;  /* 0x000076102bc67816 */ /* 0x002fe200000000c6 */
[----:B------:R-:W-:Y:S01]  /*ba90*/  FADD.FTZ R18, R7, R3 ;  /* 0x0000000307127221 */ /* 0x000fe20000010000 */
[----:B------:R-:W-:-:S02]  /*baa0*/  LOP3.LUT R3, R4, 0xff, RZ, 0xc0, !PT ;  /* 0x000000ff04037812 */ /* 0x000fc400078ec0ff */
[----:B------:R-:W-:Y:S02]  /*bab0*/  F2FP.F16.F32.PACK_AB R48, R7, R8 ;  /* 0x000000080730723e */ /* 0x000fe400000000ff */
[----:B------:R-:W-:Y:S02]  /*bac0*/  LOP3.LUT R8, R4, 0xffff, RZ, 0xc0, !PT ;  /* 0x0000ffff04087812 */ /* 0x000fe400078ec0ff */
[----:B------:R-:W-:Y:S01]  /*bad0*/  SHF.R.U32.HI R7, RZ, 0x10, R4 ;  /* 0x00000010ff077819 */ /* 0x000fe20000011604 */
[----:B------:R-:W-:Y:S01]  /*bae0*/  FADD.FTZ R6, R15, R17 ;  /* 0x000000110f067221 */ /* 0x000fe20000010000 */
[----:B------:R-:W-:Y:S01]  /*baf0*/  PRMT R148, R198, 0x5410, R199 ;  /* 0x00005410c6947816 */ /* 0x000fe200000000c7 */
[----:B------:R-:W-:Y:S01]  /*bb00*/  @!P4 HADD2 R191, -R214.H0_H0, -RZ.H0_H0 ;  /* 0xa00000ffd6bfc230 */ /* 0x000fe20000000900 */
[C---:B------:R-:W-:Y:S01]  /*bb10*/  F2FP.F16.F32.PACK_AB R47, R14.reuse, R15 ;  /* 0x0000000f0e2f723e */ /* 0x040fe200000000ff */
[----:B------:R-:W-:Y:S01]  /*bb20*/  FADD.FTZ R11, R14, R6 ;  /* 0x000000060e0b7221 */ /* 0x000fe20000010000 */
[----:B------:R-:W-:-:S02]  /*bb30*/  PRMT R35, R22, 0x7632, R35 ;  /* 0x0000763216237816 */ /* 0x000fc40000000023 */
[----:B------:R-:W-:Y:S02]  /*bb40*/  @!P4 PRMT R214, R191, 0x5410, RZ ;  /* 0x00005410bfd6c816 */ /* 0x000fe400000000ff */
[----:B------:R-:W-:Y:S01]  /*bb50*/  PRMT R34, R22, 0x7610, R34 ;  /* 0x0000761016227816 */ /* 0x000fe20000000022 */
[----:B------:R-:W-:-:S03]  /*bb60*/  @!P5 HADD2 R162, -R35.H0_H0, -RZ.H0_H0 ;  /* 0xa00000ff23a2d230 */ /* 0x000fc60000000900 */
[----:B------:R-:W-:Y:S02]  /*bb70*/  PRMT R71, R34, 0x5410, R35 ;  /* 0x0000541022477816 */ /* 0x000fe40000000023 */
[----:B------:R-:W-:Y:S01]  /*bb80*/  @!P5 PRMT R35, R162, 0x5410, RZ ;  /* 0x00005410a223d816 */ /* 0x000fe200000000ff */
[----:B------:R-:W-:Y:S01]  /*bb90*/  @!P6 HADD2 R167, -R34.H0_H0, -RZ.H0_H0 ;  /* 0xa00000ff22a7e230 */ /* 0x000fe20000000900 */
[C---:B------:R-:W-:Y:S01]  /*bba0*/  PRMT R197, R49.reuse, 0x7610, R197 ;  /* 0x0000761031c57816 */ /* 0x040fe200000000c5 */
[----:B------:R-:W-:Y:S01]  /*bbb0*/  IMAD.MOV.U32 R147, RZ, RZ, R114 ;  /* 0x000000ffff937224 */ /* 0x000fe200078e0072 */
[----:B------:R-:W-:Y:S02]  /*bbc0*/  PRMT R196, R49, 0x7632, R196 ;  /* 0x0000763231c47816 */ /* 0x000fe400000000c4 */
[----:B------:R-:W-:Y:S01]  /*bbd0*/  @!P6 PRMT R34, R167, 0x5410, RZ ;  /* 0x00005410a722e816 */ /* 0x000fe200000000ff */
[----:B------:R-:W-:Y:S02]  /*bbe0*/  IMAD.MOV.U32 R114, RZ, RZ, R140 ;  /* 0x000000ffff727224 */ /* 0x000fe400078e008c */
[----:B------:R-:W-:-:S02]  /*bbf0*/  IMAD.MOV.U32 R140, RZ, RZ, R99 ;  /* 0x000000ffff8c7224 */ /* 0x000fc400078e0063 */
[----:B------:R-:W-:Y:S01]  /*bc00*/  IMAD.MOV.U32 R99, RZ, RZ, R63 ;  /* 0x000000ffff637224 */ /* 0x000fe200078e003f */
[----:B------:R-:W-:Y:S02]  /*bc10*/  PRMT R63, R197, 0x5410, R196 ;  /* 0x00005410c53f7816 */ /* 0x000fe400000000c4 */
[----:B------:R-:W-:Y:S01]  /*bc20*/  PRMT R195, R50, 0x7610, R195 ;  /* 0x0000761032c37816 */ /* 0x000fe200000000c3 */
[----:B--2---:R-:W-:-:S05]  /*bc30*/  @!P3 HADD2 R190, -R213.H0_H0, -RZ.H0_H0 ;  /* 0xa00000ffd5beb230 */ /* 0x004fca0000000900 */
[----:B------:R-:W-:Y:S02]  /*bc40*/  @!P3 PRMT R213, R190, 0x5410, RZ ;  /* 0x00005410bed5b816 */ /* 0x000fe400000000ff */
[----:B------:R-:W-:Y:S02]  /*bc50*/  ISETP.LE.U32.AND P3, PT, R3, UR15, PT ;  /* 0x0000000f03007c0c */ /* 0x000fe4000bf63070 */
[----:B------:R-:W-:Y:S01]  /*bc60*/  SHF.R.U32.HI R3, RZ, 0x18, R4 ;  /* 0x00000018ff037819 */ /* 0x000fe20000011604 */
[----:B------:R-:W-:-:S04]  /*bc70*/  IMAD.WIDE.U32 R4, R9, -0x2daee0ad, RZ ;  /* 0xd2511f5309047825 */ /* 0x000fc800078e00ff */
[----:B----4-:R-:W-:Y:S01]  /*bc80*/  @!P1 HADD2 R187, -R199.H0_H0, -RZ.H0_H0 ;  /* 0xa00000ffc7bb9230 */ /* 0x010fe20000000900 */
[----:B------:R-:W-:Y:S02]  /*bc90*/  LOP3.LUT R6, R4, 0xff, RZ, 0xc0, !PT ;  /* 0x000000ff04067812 */ /* 0x000fe400078ec0ff */
[--C-:B------:R-:W-:Y:S02]  /*bca0*/  SHF.R.U32.HI R14, RZ, 0x10, R4.reuse ;  /* 0x00000010ff0e7819 */ /* 0x100fe40000011604 */
[----:B------:R-:W-:Y:S01]  /*bcb0*/  SHF.R.U32.HI R9, RZ, 0x18, R4 ;  /* 0x00000018ff097819 */ /* 0x000fe20000011604 */
[----:B---3--:R-:W-:-:S05]  /*bcc0*/  @!P2 HADD2 R188, -R198.H0_H0, -RZ.H0_H0 ;  /* 0xa00000ffc6bca230 */ /* 0x008fca0000000900 */
[----:B------:R-:W-:Y:S02]  /*bcd0*/  @!P2 PRMT R198, R188, 0x5410, RZ ;  /* 0x00005410bcc6a816 */ /* 0x000fe400000000ff */
[----:B------:R-:W-:Y:S02]  /*bce0*/  ISETP.LE.U32.AND P2, PT, R3, UR15, PT ;  /* 0x0000000f03007c0c */ /* 0x000fe4000bf43070 */
[----:B------:R-:W-:Y:S02]  /*bcf0*/  LOP3.LUT R3, R5, UR34, R10, 0x96, !PT ;  /* 0x0000002205037c12 */ /* 0x000fe4000f8e960a */
[----:B------:R-:W-:Y:S02]  /*bd00*/  LOP3.LUT R10, R4, 0xffff, RZ, 0xc0, !PT ;  /* 0x0000ffff040a7812 */ /* 0x000fe400078ec0ff */
[----:B------:R-:W-:Y:S02]  /*bd10*/  LOP3.LUT R4, R7, 0xff, RZ, 0xc0, !PT ;  /* 0x000000ff07047812 */ /* 0x000fe400078ec0ff */
[----:B------:R-:W-:-:S02]  /*bd20*/  @!P1 PRMT R199, R187, 0x5410, RZ ;  /* 0x00005410bbc79816 */ /* 0x000fc400000000ff */
[----:B------:R-:W-:Y:S02]  /*bd30*/  ISETP.LE.U32.AND P1, PT, R4, UR15, PT ;  /* 0x0000000f04007c0c */ /* 0x000fe4000bf23070 */
[----:B------:R-:W-:Y:S02]  /*bd40*/  ISETP.LE.U32.AND P4, PT, R6, UR15, PT ;  /* 0x0000000f06007c0c */ /* 0x000fe4000bf83070 */
[----:B------:R-:W-:Y:S01]  /*bd50*/  SHF.R.U32.HI R4, RZ, 0x10, R3 ;  /* 0x00000010ff047819 */ /* 0x000fe20000011603 */
[----:B------:R-:W1:Y:S01]  /*bd60*/  MUFU.EX2 R7, R165 ;  /* 0x000000a500077308 */ /* 0x000e620000000800 */
[----:B------:R-:W-:Y:S02]  /*bd70*/  SHF.R.U32.HI R6, RZ, 0x8, R8 ;  /* 0x00000008ff067819 */ /* 0x000fe40000011608 */
[----:B------:R-:W-:Y:S02]  /*bd80*/  LOP3.LUT R5, R4, 0xff, RZ, 0xc0, !PT ;  /* 0x000000ff04057812 */ /* 0x000fe400078ec0ff */
[----:B------:R-:W-:-:S04]  /*bd90*/  LOP3.LUT R4, R6, 0xffff, RZ, 0xc0, !PT ;  /* 0x0000ffff06047812 */ /* 0x000fc800078ec0ff */
[----:B------:R-:W-:Y:S01]  /*bda0*/  ISETP.LE.U32.AND P5, PT, R4, UR15, PT ;  /* 0x0000000f04007c0c */ /* 0x000fe2000bfa3070 */
[----:B------:R-:W-:Y:S01]  /*bdb0*/  FADD.FTZ R4, R16, R11 ;  /* 0x0000000b10047221 */ /* 0x000fe20000010000 */
[----:B------:R-:W-:-:S03]  /*bdc0*/  ISETP.LE.U32.AND P6, PT, R5, UR15, PT ;  /* 0x0000000f05007c0c */ /* 0x000fc6000bfc3070 */
[----:B-1----:R-:W-:Y:S01]  /*bdd0*/  FADD.FTZ R5, R7, R4 ;  /* 0x0000000407057221 */ /* 0x002fe20000010000 */
[----:B------:R-:W-:Y:S01]  /*bde0*/  LOP3.LUT R4, R3, 0xff, RZ, 0xc0, !PT ;  /* 0x000000ff03047812 */ /* 0x000fe200078ec0ff */
[----:B------:R-:W-:Y:S02]  /*bdf0*/  IMAD.MOV.U32 R165, RZ, RZ, R115 ;  /* 0x000000ffffa57224 */ /* 0x000fe400078e0073 */
[----:B------:R-:W-:Y:S02]  /*be00*/  IMAD.MOV.U32 R115, RZ, RZ, R74 ;  /* 0x000000ffff737224 */ /* 0x000fe400078e004a */
[----:B------:R-:W-:Y:S02]  /*be10*/  IMAD.MOV.U32 R74, RZ, RZ, R62 ;  /* 0x000000ffff4a7224 */ /* 0x000fe400078e003e */
[----:B------:R-:W-:Y:S02]  /*be20*/  @!P3 HADD2 R193, -R197.H0_H0, -RZ.H0_H0 ;  /* 0xa00000ffc5c1b230 */ /* 0x000fe40000000900 */
[----:B------:R-:W-:-:S03]  /*be30*/  @!P5 HADD2 R194, -R196.H0_H0, -RZ.H0_H0 ;  /* 0xa00000ffc4c2d230 */ /* 0x000fc60000000900 */
[----:B------:R-:W-:Y:S02]  /*be40*/  @!P3 PRMT R197, R193, 0x5410, RZ ;  /* 0x00005410c1c5b816 */ /* 0x000fe400000000ff */
[----:B------:R-:W-:Y:S02]  /*be50*/  ISETP.LE.U32.AND P3, PT, R4, UR15, PT ;  /* 0x0000000f04007c0c */ /* 0x000fe4000bf63070 */
[----:B------:R-:W-:Y:S02]  /*be60*/  SHF.R.U32.HI R4, RZ, 0x18, R3 ;  /* 0x00000018ff047819 */ /* 0x000fe40000011603 */
[----:B------:R-:W-:Y:S02]  /*be70*/  LOP3.LUT R3, R3, 0xffff, RZ, 0xc0, !PT ;  /* 0x0000ffff03037812 */ /* 0x000fe400078ec0ff */
[----:B------:R-:W-:Y:S02]  /*be80*/  @!P5 PRMT R196, R194, 0x5410, RZ ;  /* 0x00005410c2c4d816 */ /* 0x000fe400000000ff */
[----:B------:R-:W-:-:S02]  /*be90*/  PRMT R194, R50, 0x7632, R194 ;  /* 0x0000763232c27816 */ /* 0x000fc400000000c2 */
[----:B------:R-:W-:-:S03]  /*bea0*/  SHF.R.U32.HI R3, RZ, 0x8, R3 ;  /* 0x00000008ff037819 */ /* 0x000fc60000011603 */
[----:B------:R-:W-:Y:S01]  /*beb0*/  @!P2 HADD2 R202, -R194.H0_H0, -RZ.H0_H0 ;  /* 0xa00000ffc2caa230 */ /* 0x000fe20000000900 */
[----:B------:R-:W-:Y:S02]  /*bec0*/  LOP3.LUT R3, R3, 0xffff, RZ, 0xc0, !PT ;  /* 0x0000ffff03037812 */ /* 0x000fe400078ec0ff */
[----:B------:R-:W-:Y:S02]  /*bed0*/  PRMT R62, R195, 0x5410, R194 ;  /* 0x00005410c33e7816 */ /* 0x000fe400000000c2 */
[----:B------:R-:W-:Y:S02]  /*bee0*/  @!P2 PRMT R194, R202, 0x5410, RZ ;  /* 0x00005410cac2a816 */ /* 0x000fe400000000ff */
[----:B------:R-:W-:Y:S02]  /*bef0*/  ISETP.LE.U32.AND P2, PT, R3, UR15, PT ;  /* 0x0000000f03007c0c */ /* 0x000fe4000bf43070 */
[----:B------:R1:W2:Y:S01]  /*bf00*/  LDL.LU.S16 R3, [R1+0x20] ;  /* 0x0000200001037983 */ /* 0x0002a20000300600 */
[----:B------:R-:W-:Y:S01]  /*bf10*/  @!P1 HADD2 R201, -R195.H0_H0, -RZ.H0_H0 ;  /* 0xa00000ffc3c99230 */ /* 0x000fe20000000900 */
[----:B------:R-:W-:-:S04]  /*bf20*/  PRMT R193, R46, 0x7610, R193 ;  /* 0x000076102ec17816 */ /* 0x000fc800000000c1 */
[----:B------:R-:W-:Y:S02]  /*bf30*/  @!P1 PRMT R195, R201, 0x5410, RZ ;  /* 0x00005410c9c39816 */ /* 0x000fe400000000ff */
[----:B------:R-:W-:Y:S02]  /*bf40*/  ISETP.LE.U32.AND P1, PT, R9, UR15, PT ;  /* 0x0000000f09007c0c */ /* 0x000fe4000bf23070 */
[----:B------:R3:W-:Y:S01]  /*bf50*/  MUFU.EX2 R9, R145 ;  /* 0x0000009100097308 */ /* 0x0007e20000000800 */
[----:B------:R-:W-:Y:S02]  /*bf60*/  ISETP.LE.U32.AND P5, PT, R4, UR15, PT ;  /* 0x0000000f04007c0c */ /* 0x000fe4000bfa3070 */
[----:B------:R-:W-:Y:S01]  /*bf70*/  PRMT R192, R46, 0x7632, R192 ;  /* 0x000076322ec07816 */ /* 0x000fe200000000c0 */
[----:B---3--:R-:W-:Y:S02]  /*bf80*/  IMAD.MOV.U32 R145, RZ, RZ, R147 ;  /* 0x000000ffff917224 */ /* 0x008fe400078e0093 */
[----:B------:R-:W-:-:S02]  /*bf90*/  IMAD.MOV.U32 R147, RZ, RZ, R165 ;  /* 0x000000ffff937224 */ /* 0x000fc400078e00a5 */
[----:B------:R-:W-:Y:S02]  /*bfa0*/  IMAD.MOV.U32 R165, RZ, RZ, R115 ;  /* 0x000000ffffa57224 */ /* 0x000fe400078e0073 */
[----:B------:R-:W-:Y:S01]  /*bfb0*/  IMAD.MOV.U32 R115, RZ, RZ, R168 ;  /* 0x000000ffff737224 */ /* 0x000fe200078e00a8 */
[----:B------:R3:W4:Y:S01]  /*bfc0*/  MUFU.EX2 R6, R145 ;  /* 0x0000009100067308 */ /* 0x0007220000000800 */
[----:B------:R-:W-:Y:S02]  /*bfd0*/  IMAD.MOV.U32 R168, RZ, RZ, R111 ;  /* 0x000000ffffa87224 */ /* 0x000fe400078e006f */
[----:B------:R-:W-:Y:S02]  /*bfe0*/  IMAD.MOV.U32 R111, RZ, RZ, R163 ;  /* 0x000000ffff6f7224 */ /* 0x000fe400078e00a3 */
[----:B------:R-:W-:Y:S02]  /*bff0*/  IMAD.MOV.U32 R163, RZ, RZ, R95 ;  /* 0x000000ffffa37224 */ /* 0x000fe400078e005f */
[----:B------:R-:W4:Y:S01]  /*c000*/  LDL.LU R95, [R1+0x12c] ;  /* 0x00012c00015f7983 */ /* 0x000f220000300800 */
[----:B---3--:R-:W-:Y:S01]  /*c010*/  PRMT R145, R193, 0x5410, R192 ;  /* 0x00005410c1917816 */ /* 0x008fe200000000c0 */
[----:B--2---:R-:W-:-:S05]  /*c020*/  @!P3 HADD2 R3, -R193.H0_H0, -RZ.H0_H0 ;  /* 0xa00000ffc103b230 */ /* 0x004fca0000000900 */
[----:B------:R-:W-:-:S04]  /*c030*/  PRMT R4, R3, 0x7610, R4 ;  /* 0x0000761003047816 */ /* 0x000fc80000000004 */
[----:B------:R-:W-:Y:S02]  /*c040*/  @!P3 PRMT R193, R4, 0x5410, RZ ;  /* 0x0000541004c1b816 */ /* 0x000fe400000000ff */
[----:B------:R1:W2:Y:S02]  /*c050*/  LDL.LU.S16 R4, [R1+0x24] ;  /* 0x0000240001047983 */ /* 0x0002a40000300600 */
[----:B--2---:R-:W-:-:S05]  /*c060*/  @!P2 HADD2 R4, -R192.H0_H0, -RZ.H0_H0 ;  /* 0xa00000ffc004a230 */ /* 0x004fca0000000900 */
[----:B------:R-:W-:Y:S02]  /*c070*/  PRMT R8, R4, 0x7610, R8 ;  /* 0x0000761004087816 */ /* 0x000fe40000000008 */
[----:B------:R2:W3:Y:S02]  /*c080*/  MUFU.EX2 R4, R78 ;  /* 0x0000004e00047308 */ /* 0x0004e40000000800 */
[----:B--2---:R-:W2:Y:S04]  /*c090*/  LDL.LU R78, [R1+0x36c] ;  /* 0x00036c00014e7983 */ /* 0x004ea80000300800 */
[----:B------:R1:W4:Y:S01]  /*c0a0*/  LDL.LU.S16 R46, [R1+0x2c] ;  /* 0x00002c00012e7983 */ /* 0x0003220000300600 */
[----:B------:R-:W-:Y:S01]  /*c0b0*/  PRMT R191, R40, 0x7610, R191 ;  /* 0x0000761028bf7816 */ /* 0x000fe200000000bf */
[----:B------:R-:W-:-:S02]  /*c0c0*/  IMAD.MOV.U32 R144, RZ, RZ, R147 ;  /* 0x000000ffff907224 */ /* 0x000fc400078e0093 */
[----:B------:R-:W-:Y:S02]  /*c0d0*/  IMAD.MOV.U32 R147, RZ, RZ, R165 ;  /* 0x000000ffff937224 */ /* 0x000fe400078e00a5 */
[----:B------:R-:W-:Y:S02]  /*c0e0*/  IMAD.MOV.U32 R165, RZ, RZ, R115 ;  /* 0x000000ffffa57224 */ /* 0x000fe400078e0073 */
[----:B------:R-:W-:Y:S02]  /*c0f0*/  IMAD.MOV.U32 R115, RZ, RZ, R168 ;  /* 0x000000ffff737224 */ /* 0x000fe400078e00a8 */
[----:B------:R-:W-:Y:S02]  /*c100*/  IMAD.MOV.U32 R168, RZ, RZ, R111 ;  /* 0x000000ffffa87224 */ /* 0x000fe400078e006f */
[----:B------:R-:W-:Y:S01]  /*c110*/  IMAD.MOV.U32 R111, RZ, RZ, R93 ;  /* 0x000000ffff6f7224 */ /* 0x000fe200078e005d */
[----:B------:R-:W-:Y:S01]  /*c120*/  F2FP.F16.F32.PACK_AB R43, R7, R16 ;  /* 0x00000010072b723e */ /* 0x000fe200000000ff */
[----:B------:R-:W-:Y:S01]  /*c130*/  IMAD.MOV.U32 R93, RZ, RZ, R83 ;  /* 0x000000ffff5d7224 */ /* 0x000fe200078e0053 */
[----:B------:R-:W-:Y:S01]  /*c140*/  PRMT R190, R40, 0x7632, R190 ;  /* 0x0000763228be7816 */ /* 0x000fe200000000be */
[----:B------:R-:W-:Y:S01]  /*c150*/  IMAD.MOV.U32 R83, RZ, RZ, R109 ;  /* 0x000000ffff537224 */ /* 0x000fe200078e006d */
[----:B------:R-:W-:Y:S01]  /*c160*/  @!P2 PRMT R192, R8, 0x5410, RZ ;  /* 0x0000541008c0a816 */ /* 0x000fe200000000ff */
[----:B------:R-:W-:Y:S01]  /*c170*/  IMAD.MOV.U32 R57, RZ, RZ, R147 ;  /* 0x000000ffff397224 */ /* 0x000fe200078e0093 */
[----:B------:R1:W2:Y:S01]  /*c180*/  LDL.LU.S16 R40, [R1+0x28] ;  /* 0x0000280001287983 */ /* 0x0002a20000300600 */
[----:B------:R-:W-:Y:S01]  /*c190*/  IMAD.MOV.U32 R147, RZ, RZ, R168 ;  /* 0x000000ffff937224 */ /* 0x000fe200078e00a8 */
[----:B------:R3:W-:Y:S01]  /*c1a0*/  MUFU.EX2 R8, R144 ;  /* 0x0000009000087308 */ /* 0x0007e20000000800 */
[----:B------:R-:W-:-:S02]  /*c1b0*/  IMAD.MOV.U32 R109, RZ, RZ, R94 ;  /* 0x000000ffff6d7224 */ /* 0x000fc400078e005e */
[----:B------:R-:W-:Y:S02]  /*c1c0*/  IMAD.MOV.U32 R168, RZ, RZ, R111 ;  /* 0x000000ffffa87224 */ /* 0x000fe400078e006f */
[----:B------:R-:W-:Y:S02]  /*c1d0*/  IMAD.MOV.U32 R94, RZ, RZ, R79 ;  /* 0x000000ffff5e7224 */ /* 0x000fe400078e004f */
[----:B------:R-:W-:Y:S01]  /*c1e0*/  IMAD.MOV.U32 R111, RZ, RZ, R83 ;  /* 0x000000ffff6f7224 */ /* 0x000fe200078e0053 */
[----:B------:R-:W2:Y:S01]  /*c1f0*/  LDL.LU R79, [R1+0x368] ;  /* 0x00036800014f7983 */ /* 0x000ea20000300800 */
[----:B------:R-:W-:-:S03]  /*c200*/  IMAD.MOV.U32 R83, RZ, RZ, R75 ;  /* 0x000000ffff537224 */ /* 0x000fc600078e004b */
[----:B------:R-:W2:Y:S01]  /*c210*/  LDL.LU R75, [R1+0x140] ;  /* 0x00014000014b7983 */ /* 0x000ea20000300800 */
[----:B---3--:R-:W-:Y:S01]  /*c220*/  PRMT R144, R191, 0x5410, R190 ;  /* 0x00005410bf907816 */ /* 0x008fe200000000be */
[----:B----4-:R-:W-:-:S05]  /*c230*/  @!P6 HADD2 R46, -R191.H0_H0, -RZ.H0_H0 ;  /* 0xa00000ffbf2ee230 */ /* 0x010fca0000000900 */
[----:B------:R-:W-:-:S04]  /*c240*/  PRMT R16, R46, 0x7610, R16 ;  /* 0x000076102e107816 */ /* 0x000fc80000000010 */
[----:B------:R-:W-:Y:S02]  /*c250*/  @!P6 PRMT R191, R16, 0x5410, RZ ;  /* 0x0000541010bfe816 */ /* 0x000fe400000000ff */
[----:B------:R1:W3:Y:S01]  /*c260*/  LDL.LU.S16 R16, [R1+0x34] ;  /* 0x0000340001107983 */ /* 0x0002e20000300600 */
[----:B------:R-:W-:Y:S02]  /*c270*/  SHF.R.U32.HI R3, RZ, 0x8, R10 ;  /* 0x00000008ff037819 */ /* 0x000fe4000001160a */
[----:B------:R-:W-:Y:S02]  /*c280*/  PRMT R189, R21, 0x7610, R189 ;  /* 0x0000761015bd7816 */ /* 0x000fe400000000bd */
[----:B------:R-:W-:-:S04]  /*c290*/  LOP3.LUT R3, R3, 0xffff, RZ, 0xc0, !PT ;  /* 0x0000ffff03037812 */ /* 0x000fc800078ec0ff */
[----:B------:R-:W-:Y:S02]  /*c2a0*/  ISETP.LE.U32.AND P3, PT, R3, UR15, PT ;  /* 0x0000000f03007c0c */ /* 0x000fe4000bf63070 */
[----:B------:R-:W-:Y:S02]  /*c2b0*/  LOP3.LUT R3, R14, 0xff, RZ, 0xc0, !PT ;  /* 0x000000ff0e037812 */ /* 0x000fe400078ec0ff */
[----:B------:R-:W-:Y:S02]  /*c2c0*/  LOP3.LUT R15, R39, UR33, R52, 0x96, !PT ;  /* 0x00000021270f7c12 */ /* 0x000fe4000f8e9634 */
[----:B------:R-:W-:Y:S01]  /*c2d0*/  ISETP.LE.U32.AND P2, PT, R3, UR15, PT ;  /* 0x0000000f03007c0c */ /* 0x000fe2000bf43070 */
[----:B------:R-:W-:Y:S01]  /*c2e0*/  FADD.FTZ R3, R6, R18 ;  /* 0x0000001206037221 */ /* 0x000fe20000010000 */
[----:B------:R-:W-:Y:S02]  /*c2f0*/  F2FP.F16.F32.PACK_AB R39, R4, R6 ;  /* 0x000000060427723e */ /* 0x000fe400000000ff */
[----:B------:R1:W4:Y:S01]  /*c300*/  LDL.LU.S16 R6, [R1+0x30] ;  /* 0x0000300001067983 */ /* 0x0003220000300600 */
[----:B---3--:R-:W-:-:S05]  /*c310*/  @!P4 HADD2 R16, -R189.H0_H0, -RZ.H0_H0 ;  /* 0xa00000ffbd10c230 */ /* 0x008fca0000000900 */
[----:B------:R-:W-:Y:S02]  /*c320*/  PRMT R14, R16, 0x7610, R14 ;  /* 0x00007610100e7816 */ /* 0x000fe4000000000e */
[----:B------:R1:W3:Y:S01]  /*c330*/  LDL.LU.S16 R16, [R1+0x3c] ;  /* 0x00003c0001107983 */ /* 0x0002e20000300600 */
[----:B------:R-:W-:Y:S01]  /*c340*/  PRMT R187, R19, 0x7610, R187 ;  /* 0x0000761013bb7816 */ /* 0x000fe200000000bb */
[----:B--2---:R-:W-:Y:S01]  /*c350*/  @!P5 HADD2 R40, -R190.H0_H0, -RZ.H0_H0 ;  /* 0xa00000ffbe28d230 */ /* 0x004fe20000000900 */
[----:B------:R-:W-:-:S04]  /*c360*/  PRMT R188, R21, 0x7632, R188 ;  /* 0x0000763215bc7816 */ /* 0x000fc800000000bc */
[----:B------:R-:W-:Y:S01]  /*c370*/  PRMT R7, R40, 0x7610, R7 ;  /* 0x0000761028077816 */ /* 0x000fe20000000007 */
[----:B---3--:R-:W-:-:S05]  /*c380*/  @!P2 HADD2 R16, -R187.H0_H0, -RZ.H0_H0 ;  /* 0xa00000ffbb10a230 */ /* 0x008fca0000000900 */
[----:B------:R-:W-:Y:S02]  /*c390*/  PRMT R10, R16, 0x7610, R10 ;  /* 0x00007610100a7816 */ /* 0x000fe4000000000a */
[----:B------:R1:W2:Y:S01]  /*c3a0*/  LDL.LU.S16 R16, [R1+0x38] ;  /* 0x0000380001107983 */ /* 0x0002a20000300600 */
[----:B----4-:R-:W-:Y:S01]  /*c3b0*/  @!P3 HADD2 R6, -R188.H0_H0, -RZ.H0_H0 ;  /* 0xa00000ffbc06b230 */ /* 0x010fe20000000900 */
[----:B------:R-:W-:Y:S02]  /*c3c0*/  @!P5 PRMT R190, R7, 0x5410, RZ ;  /* 0x0000541007bed816 */ /* 0x000fe400000000ff */
[----:B------:R-:W3:Y:S01]  /*c3d0*/  MUFU.EX2 R7, R57 ;  /* 0x0000003900077308 */ /* 0x000ee20000000800 */
[----:B------:R-:W-:Y:S02]  /*c3e0*/  PRMT R186, R19, 0x7632, R186 ;  /* 0x0000763213ba7816 */ /* 0x000fe400000000ba */
[----:B------:R-:W-:-:S05]  /*c3f0*/  PRMT R11, R6, 0x7610, R11 ;  /* 0x00007610060b7816 */ /* 0x000fca000000000b */
[----:B------:R4:W1:Y:S01]  /*c400*/  MUFU.EX2 R6, R147 ;  /* 0x0000009300067308 */ /* 0x0008620000000800 */
[----:B------:R-:W-:Y:S01]  /*c410*/  FADD.FTZ R3, R4, R3 ;  /* 0x0000000304037221 */ /* 0x000fe20000010000 */
[----:B------:R-:W-:Y:S01]  /*c420*/  LOP3.LUT R17, R13, UR22, R38, 0x96, !PT ;  /* 0x000000160d117c12 */ /* 0x000fe2000f8e9626 */
[----:B----4-:R-:W-:Y:S02]  /*c430*/  IMAD.MOV.U32 R147, RZ, RZ, R115 ;  /* 0x000000ffff937224 */ /* 0x010fe400078e0073 */
[----:B------:R-:W-:Y:S02]  /*c440*/  IMAD.MOV.U32 R115, RZ, RZ, R110 ;  /* 0x000000ffff737224 */ /* 0x000fe400078e006e */
[----:B------:R-:W-:Y:S02]  /*c450*/  IMAD.MOV.U32 R110, RZ, RZ, R159 ;  /* 0x000000ffff6e7224 */ /* 0x000fe400078e009f */
[----:B------:R-:W-:Y:S02]  /*c460*/  IMAD.MOV.U32 R159, RZ, RZ, R146 ;  /* 0x000000ffff9f7224 */ /* 0x000fe400078e0092 */
[----:B------:R-:W-:-:S02]  /*c470*/  IMAD.MOV.U32 R57, RZ, RZ, R110 ;  /* 0x000000ffff397224 */ /* 0x000fc400078e006e */
[----:B------:R-:W-:Y:S02]  /*c480*/  IMAD.MOV.U32 R110, RZ, RZ, R159 ;  /* 0x000000ffff6e7224 */ /* 0x000fe400078e009f */
[----:B------:R-:W-:Y:S01]  /*c490*/  IMAD.MOV.U32 R159, RZ, RZ, R60 ;  /* 0x000000ffff9f7224 */ /* 0x000fe200078e003c */
[----:B------:R-:W-:Y:S01]  /*c4a0*/  PRMT R60, R187, 0x5410, R186 ;  /* 0x00005410bb3c7816 */ /* 0x000fe200000000ba */
[----:B---3--:R-:W-:Y:S01]  /*c4b0*/  FADD.FTZ R3, R7, R3 ;  /* 0x0000000307037221 */ /* 0x008fe20000010000 */
[----:B------:R-:W-:Y:S01]  /*c4c0*/  IMAD.MOV.U32 R146, RZ, RZ, R61 ;  /* 0x000000ffff927224 */ /* 0x000fe200078e003d */
[----:B------:R-:W-:Y:S02]  /*c4d0*/  PRMT R61, R189, 0x5410, R188 ;  /* 0x00005410bd3d7816 */ /* 0x000fe400000000bc */
[----:B------:R-:W-:Y:S01]  /*c4e0*/  @!P4 PRMT R189, R14, 0x5410, RZ ;  /* 0x000054100ebdc816 */ /* 0x000fe200000000ff */
[C---:B-1----:R-:W-:Y:S01]  /*c4f0*/  FADD.FTZ R18, R6.reuse, R3 ;  /* 0x0000000306127221 */ /* 0x042fe20000010000 */
[----:B------:R-:W-:Y:S01]  /*c500*/  F2FP.F16.F32.PACK_AB R38, R6, R7 ;  /* 0x000000070626723e */ /* 0x000fe200000000ff */
[----:B------:R-:W-:Y:S01]  /*c510*/  IMAD.WIDE.U32 R6, R17, -0x2daee0ad, RZ ;  /* 0xd2511f5311067825 */ /* 0x000fe200078e00ff */
[----:B------:R-:W-:-:S02]  /*c520*/  @!P2 PRMT R187, R10, 0x5410, RZ ;  /* 0x000054100abba816 */ /* 0x000fc400000000ff */
[----:B------:R-:W-:Y:S02]  /*c530*/  F2FP.F16.F32.PACK_AB R31, R8, R9 ;  /* 0x00000009081f723e */ /* 0x000fe400000000ff */
[----:B------:R-:W-:Y:S01]  /*c540*/  @!P3 PRMT R188, R11, 0x5410, RZ ;  /* 0x000054100bbcb816 */ /* 0x000fe200000000ff */
[----:B------:R-:W1:Y:S01]  /*c550*/  S2R R142, SR_TID.X ;  /* 0x00000000008e7919 */ /* 0x000e620000002100 */
[----:B------:R-:W-:Y:S02]  /*c560*/  IMAD.MOV.U32 R56, RZ, RZ, R57 ;  /* 0x000000ffff387224 */ /* 0x000fe400078e0039 */
[----:B------:R-:W-:Y:S02]  /*c570*/  IMAD.MOV.U32 R57, RZ, RZ, R159 ;  /* 0x000000ffff397224 */ /* 0x000fe400078e009f */
[----:B------:R-:W-:Y:S02]  /*c580*/  IMAD.MOV.U32 R159, RZ, RZ, R141 ;  /* 0x000000ffff9f7224 */ /* 0x000fe400078e008d */
[----:B------:R-:W-:-:S02]  /*c590*/  IMAD.MOV.U32 R141, RZ, RZ, R65 ;  /* 0x000000ffff8d7224 */ /* 0x000fc400078e0041 */
[----:B------:R-:W-:Y:S02]  /*c5a0*/  IMAD.MOV.U32 R65, RZ, RZ, R204 ;  /* 0x000000ffff417224 */ /* 0x000fe400078e00cc */
[----:B------:R-:W3:Y:S01]  /*c5b0*/  LDL.LU R204, [R1+0x364] ;  /* 0x0003640001cc7983 */ /* 0x000ee20000300800 */
[----:B-1----:R-:W-:-:S04]  /*c5c0*/  SHF.R.S32.HI R156, RZ, 0x1f, R142 ;  /* 0x0000001fff9c7819 */ /* 0x002fc8000001148e */
[----:B------:R-:W-:-:S04]  /*c5d0*/  LEA.HI R156, R156, R142, RZ, 0x5 ;  /* 0x0000008e9c9c7211 */ /* 0x000fc800078f28ff */
[----:B------:R-:W-:Y:S01]  /*c5e0*/  LOP3.LUT R156, R156, 0xffffffe0, RZ, 0xc0, !PT ;  /* 0xffffffe09c9c7812 */ /* 0x000fe200078ec0ff */
[----:B--2---:R-:W-:-:S05]  /*c5f0*/  @!P1 HADD2 R16, -R186.H0_H0, -RZ.H0_H0 ;  /* 0xa00000ffba109230 */ /* 0x004fca0000000900 */
[----:B------:R-:W-:-:S04]  /*c600*/  PRMT R4, R16, 0x7610, R4 ;  /* 0x0000761010047816 */ /* 0x000fc80000000004 */
[----:B------:R-:W-:Y:S01]  /*c610*/  @!P1 PRMT R186, R4, 0x5410, RZ ;  /* 0x0000541004ba9816 */ /* 0x000fe200000000ff */
[----:B------:R-:W-:-:S04]  /*c620*/  FADD.FTZ R4, R9, R5 ;  /* 0x0000000509047221 */ /* 0x000fc80000010000 */
[----:B------:R-:W-:Y:S01]  /*c630*/  FADD.FTZ R14, R8, R4 ;  /* 0x00000004080e7221 */ /* 0x000fe20000010000 */
        /* <DEDUP_REMOVED lines=14> */
[----:B------:R-:W-:Y:S02]  /*c720*/  LOP3.LUT R6, R56, 0x7ffffffc, RZ, 0xc0, !PT ;  /* 0x7ffffffc38067812 */ /* 0x000fe400078ec0ff */
[----:B------:R-:W1:Y:S02]  /*c730*/  S2R R56, SR_TID.X ;  /* 0x0000000000387919 */ /* 0x000e640000002100 */
[----:B-1----:R-:W-:Y:S01]  /*c740*/  IADD3 R40, -R6, R56, -R156 ;  /* 0x0000003806287210 */ /* 0x002fe20007ffe99c */
[----:B------:R-:W-:Y:S02]  /*c750*/  IMAD.MOV.U32 R56, RZ, RZ, R57 ;  /* 0x000000ffff387224 */ /* 0x000fe400078e0039 */
[----:B------:R-:W-:Y:S02]  /*c760*/  IMAD.MOV.U32 R57, RZ, RZ, R147 ;  /* 0x000000ffff397224 */ /* 0x000fe400078e0093 */
[----:B------:R-:W-:Y:S01]  /*c770*/  IMAD.MOV.U32 R147, RZ, RZ, R165 ;  /* 0x000000ffff937224 */ /* 0x000fe200078e00a5 */
[----:B------:R1:W2:Y:S01]  /*c780*/  MUFU.EX2 R16, R56 ;  /* 0x0000003800107308 */ /* 0x0002a20000000800 */
[----:B------:R-:W-:-:S02]  /*c790*/  IMAD.MOV.U32 R165, RZ, RZ, R166 ;  /* 0x000000ffffa57224 */ /* 0x000fc400078e00a6 */
[----:B------:R-:W-:Y:S02]  /*c7a0*/  IMAD.MOV.U32 R166, RZ, RZ, R159 ;  /* 0x000000ffffa67224 */ /* 0x000fe400078e009f */
[----:B------:R-:W-:Y:S02]  /*c7b0*/  IMAD.MOV.U32 R159, RZ, RZ, R141 ;  /* 0x000000ffff9f7224 */ /* 0x000fe400078e008d */
[----:B------:R-:W-:Y:S02]  /*c7c0*/  IMAD.MOV.U32 R141, RZ, RZ, R133 ;  /* 0x000000ffff8d7224 */ /* 0x000fe400078e0085 */
[----:B------:R-:W4:Y:S01]  /*c7d0*/  LDL.LU R133, [R1+0x360] ;  /* 0x0003600001857983 */ /* 0x000f220000300800 */
[----:B-1----:R-:W-:Y:S02]  /*c7e0*/  IMAD.MOV.U32 R56, RZ, RZ, R57 ;  /* 0x000000ffff387224 */ /* 0x002fe400078e0039 */
[----:B------:R-:W-:Y:S02]  /*c7f0*/  IMAD.MOV.U32 R57, RZ, RZ, R147 ;  /* 0x000000ffff397224 */ /* 0x000fe400078e0093 */
[----:B------:R-:W-:-:S02]  /*c800*/  IMAD.MOV.U32 R147, RZ, RZ, R165 ;  /* 0x000000ffff937224 */ /* 0x000fc400078e00a5 */
[----:B------:R-:W-:Y:S02]  /*c810*/  IMAD.MOV.U32 R165, RZ, RZ, R166 ;  /* 0x000000ffffa57224 */ /* 0x000fe400078e00a6 */
[----:B------:R-:W-:Y:S02]  /*c820*/  IMAD.MOV.U32 R166, RZ, RZ, R146 ;  /* 0x000000ffffa67224 */ /* 0x000fe400078e0092 */
[----:B------:R-:W-:Y:S02]  /*c830*/  IMAD.MOV.U32 R146, RZ, RZ, R97 ;  /* 0x000000ffff927224 */ /* 0x000fe400078e0061 */
[----:B------:R-:W-:Y:S02]  /*c840*/  IMAD.MOV.U32 R97, RZ, RZ, R135 ;  /* 0x000000ffff617224 */ /* 0x000fe400078e0087 */
[----:B------:R-:W3:Y:S01]  /*c850*/  LDL.LU R135, [R1+0x35c] ;  /* 0x00035c0001877983 */ /* 0x000ee20000300800 */
[----:B------:R-:W-:-:S04]  /*c860*/  LOP3.LUT R6, R3, 0xff, RZ, 0xc0, !PT ;  /* 0x000000ff03067812 */ /* 0x000fc800078ec0ff */
[----:B------:R-:W-:Y:S02]  /*c870*/  ISETP.LE.U32.AND P4, PT, R6, UR15, PT ;  /* 0x0000000f06007c0c */ /* 0x000fe4000bf83070 */
[----:B------:R-:W-:-:S04]  /*c880*/  LOP3.LUT R6, R3, 0xffff, RZ, 0xc0, !PT ;  /* 0x0000ffff03067812 */ /* 0x000fc800078ec0ff */
[----:B------:R-:W-:-:S04]  /*c890*/  SHF.R.U32.HI R6, RZ, 0x8, R6 ;  /* 0x00000008ff067819 */ /* 0x000fc80000011606 */
[----:B------:R-:W-:Y:S02]  /*c8a0*/  LOP3.LUT R6, R6, 0xffff, RZ, 0xc0, !PT ;  /* 0x0000ffff06067812 */ /* 0x000fe400078ec0ff */
[----:B------:R-:W-:Y:S02]  /*c8b0*/  LOP3.LUT R11, R7, UR9, R8, 0x96, !PT ;  /* 0x00000009070b7c12 */ /* 0x000fe4000f8e9608 */
[----:B------:R-:W-:Y:S01]  /*c8c0*/  ISETP.LE.U32.AND P3, PT, R6, UR15, PT ;  /* 0x0000000f06007c0c */ /* 0x000fe2000bf63070 */
[----:B------:R1:W2:Y:S01]  /*c8d0*/  MUFU.EX2 R8, R56 ;  /* 0x0000003800087308 */ /* 0x0002a20000000800 */
[--C-:B------:R-:W-:Y:S02]  /*c8e0*/  SHF.R.U32.HI R6, RZ, 0x18, R3.reuse ;  /* 0x00000018ff067819 */ /* 0x100fe40000011603 */
[----:B------:R-:W-:-:S04]  /*c8f0*/  SHF.R.U32.HI R3, RZ, 0x10, R3 ;  /* 0x00000010ff037819 */ /* 0x000fc80000011603 */
[----:B------:R-:W-:Y:S01]  /*c900*/  LOP3.LUT R3, R3, 0xff, RZ, 0xc0, !PT ;  /* 0x000000ff03037812 */ /* 0x000fe200078ec0ff */
[----:B-1----:R-:W-:Y:S02]  /*c910*/  IMAD.MOV.U32 R56, RZ, RZ, R57 ;  /* 0x000000ffff387224 */ /* 0x002fe400078e0039 */
[----:B------:R-:W-:Y:S02]  /*c920*/  IMAD.MOV.U32 R57, RZ, RZ, R147 ;  /* 0x000000ffff397224 */ /* 0x000fe400078e0093 */
[----:B------:R-:W-:Y:S01]  /*c930*/  IMAD.MOV.U32 R147, RZ, RZ, R166 ;  /* 0x000000ffff937224 */ /* 0x000fe200078e00a6 */
[----:B------:R1:W-:Y:S01]  /*c940*/  MUFU.EX2 R15, R56 ;  /* 0x00000038000f7308 */ /* 0x0003e20000000800 */
[----:B------:R-:W-:Y:S02]  /*c950*/  IMAD.MOV.U32 R156, RZ, RZ, R57 ;  /* 0x000000ffff9c7224 */ /* 0x000fe400078e0039 */
[----:B------:R-:W-:Y:S01]  /*c960*/  IMAD.MOV.U32 R57, RZ, RZ, R81 ;  /* 0x000000ffff397224 */ /* 0x000fe200078e0051 */
[----:B------:R-:W-:Y:S01]  /*c970*/  ISETP.LE.U32.AND P2, PT, R3, UR15, PT ;  /* 0x0000000f03007c0c */ /* 0x000fe2000bf43070 */
[----:B-1----:R-:W-:-:S02]  /*c980*/  IMAD.MOV.U32 R56, RZ, RZ, R80 ;  /* 0x000000ffff387224 */ /* 0x002fc400078e0050 */
[----:B---3--:R-:W-:Y:S02]  /*c990*/  IMAD.MOV.U32 R166, RZ, RZ, R135 ;  /* 0x000000ffffa67224 */ /* 0x008fe400078e0087 */
[----:B------:R1:W5:Y:S04]  /*c9a0*/  LDL.LU R135, [R1+0x358] ;  /* 0x0003580001877983 */ /* 0x0003680000300800 */
[----:B------:R-:W3:Y:S04]  /*c9b0*/  LDL.LU.64 R80, [R1+0x350] ;  /* 0x0003500001507983 */ /* 0x000ee80000300a00 */
[----:B------:R1:W4:Y:S04]  /*c9c0*/  LDL.LU.S16 R17, [R1+0x44] ;  /* 0x0000440001117983 */ /* 0x0003280000300600 */
[----:B------:R1:W3:Y:S01]  /*c9d0*/  LDL.LU.S16 R3, [R1+0x40] ;  /* 0x0000400001037983 */ /* 0x0002e20000300600 */
[----:B------:R-:W1:Y:S01]  /*c9e0*/  MUFU.EX2 R7, R156 ;  /* 0x0000009c00077308 */ /* 0x000e620000000800 */
[----:B------:R-:W-:-:S02]  /*c9f0*/  PRMT R184, R45, 0x7632, R184 ;  /* 0x000076322db87816 */ /* 0x000fc400000000b8 */
[----:B------:R-:W-:Y:S01]  /*ca00*/  ISETP.LE.U32.AND P1, PT, R6, UR15, PT ;  /* 0x0000000f06007c0c */ /* 0x000fe2000bf23070 */
[----:B--2---:R-:W-:Y:S01]  /*ca10*/  FADD.FTZ R6, R16, R14 ;  /* 0x0000000e10067221 */ /* 0x004fe20000010000 */
[----:B------:R-:W-:Y:S02]  /*ca20*/  PRMT R185, R45, 0x7610, R185 ;  /* 0x000076102db97816 */ /* 0x000fe400000000b9 */
[C---:B------:R-:W-:Y:S01]  /*ca30*/  F2FP.F16.F32.PACK_AB R22, R8.reuse, R16 ;  /* 0x000000100816723e */ /* 0x040fe200000000ff */
[----:B------:R-:W-:Y:S01]  /*ca40*/  FADD.FTZ R14, R8, R6 ;  /* 0x00000006080e7221 */ /* 0x000fe20000010000 */
[----:B------:R-:W-:Y:S02]  /*ca50*/  LOP3.LUT R8, R13, UR22, R32, 0x96, !PT ;  /* 0x000000160d087c12 */ /* 0x000fe4000f8e9620 */
[----:B-1----:R-:W-:Y:S01]  /*ca60*/  F2FP.F16.F32.PACK_AB R21, R7, R15 ;  /* 0x0000000f0715723e */ /* 0x002fe200000000ff */
[----:B----4-:R-:W-:Y:S02]  /*ca70*/  @!P4 HADD2 R17, -R185.H0_H0, -RZ.H0_H0 ;  /* 0xa00000ffb911c230 */ /* 0x010fe40000000900 */
[----:B---3--:R-:W-:-:S03]  /*ca80*/  @!P3 HADD2 R3, -R184.H0_H0, -RZ.H0_H0 ;  /* 0xa00000ffb803b230 */ /* 0x008fc60000000900 */
[----:B------:R-:W-:Y:S02]  /*ca90*/  PRMT R16, R17, 0x7610, R16 ;  /* 0x0000761011107816 */ /* 0x000fe40000000010 */
[----:B------:R1:W2:Y:S01]  /*caa0*/  LDL.LU.S16 R17, [R1+0x48] ;  /* 0x0000480001117983 */ /* 0x0002a20000300600 */
[----:B------:R-:W-:Y:S01]  /*cab0*/  PRMT R13, R3, 0x7610, R13 ;  /* 0x00007610030d7816 */ /* 0x000fe2000000000d */
[----:B------:R-:W-:-:S04]  /*cac0*/  FADD.FTZ R3, R15, R18 ;  /* 0x000000120f037221 */ /* 0x000fc80000010000 */
[----:B------:R-:W-:Y:S02]  /*cad0*/  FADD.FTZ R19, R7, R3 ;  /* 0x0000000307137221 */ /* 0x000fe40000010000 */
[----:B------:R1:W3:Y:S01]  /*cae0*/  LDL.LU.S16 R7, [R1+0x4c] ;  /* 0x00004c0001077983 */ /* 0x0002e20000300600 */
[C---:B------:R-:W-:Y:S01]  /*caf0*/  PRMT R182, R44.reuse, 0x7610, R182 ;  /* 0x000076102cb67816 */ /* 0x040fe200000000b6 */
[----:B------:R-:W-:Y:S02]  /*cb00*/  IMAD.MOV.U32 R143, RZ, RZ, R57 ;  /* 0x000000ffff8f7224 */ /* 0x000fe400078e0039 */
[----:B------:R-:W-:Y:S02]  /*cb10*/  IMAD.MOV.U32 R57, RZ, RZ, R147 ;  /* 0x000000ffff397224 */ /* 0x000fe400078e0093 */
[----:B------:R-:W-:Y:S01]  /*cb20*/  IMAD.MOV.U32 R147, RZ, RZ, R166 ;  /* 0x000000ffff937224 */ /* 0x000fe200078e00a6 */
[----:B------:R-:W-:Y:S01]  /*cb30*/  PRMT R183, R44, 0x7632, R183 ;  /* 0x000076322cb77816 */ /* 0x000fe200000000b7 */
[----:B------:R-:W-:-:S02]  /*cb40*/  IMAD.MOV.U32 R142, RZ, RZ, R56 ;  /* 0x000000ffff8e7224 */ /* 0x000fc400078e0038 */
[----:B------:R-:W-:Y:S02]  /*cb50*/  IMAD.MOV.U32 R56, RZ, RZ, R57 ;  /* 0x000000ffff387224 */ /* 0x000fe400078e0039 */
[----:B------:R-:W-:Y:S02]  /*cb60*/  IMAD.MOV.U32 R57, RZ, RZ, R147 ;  /* 0x000000ffff397224 */ /* 0x000fe400078e0093 */
[----:B------:R-:W-:Y:S01]  /*cb70*/  IMAD.MOV.U32 R147, RZ, RZ, R75 ;  /* 0x000000ffff937224 */ /* 0x000fe200078e004b */
[----:B------:R-:W-:Y:S01]  /*cb80*/  PRMT R75, R182, 0x5410, R183 ;  /* 0x00005410b64b7816 */ /* 0x000fe200000000b7 */
[----:B------:R-:W-:Y:S02]  /*cb90*/  IMAD.MOV.U32 R166, RZ, RZ, R115 ;  /* 0x000000ffffa67224 */ /* 0x000fe400078e0073 */
[----:B------:R-:W-:Y:S01]  /*cba0*/  IMAD.MOV.U32 R115, RZ, RZ, R74 ;  /* 0x000000ffff737224 */ /* 0x000fe200078e004a */
[----:B------:R-:W-:Y:S02]  /*cbb0*/  PRMT R74, R185, 0x5410, R184 ;  /* 0x00005410b94a7816 */ /* 0x000fe400000000b8 */
[----:B------:R-:W-:Y:S01]  /*cbc0*/  @!P4 PRMT R185, R16, 0x5410, RZ ;  /* 0x0000541010b9c816 */ /* 0x000fe200000000ff */
[----:B------:R-:W-:Y:S01]  /*cbd0*/  IMAD.MOV.U32 R156, RZ, RZ, R56 ;  /* 0x000000ffff9c7224 */ /* 0x000fe200078e0038 */
[----:B------:R-:W-:Y:S01]  /*cbe0*/  @!P3 PRMT R184, R13, 0x5410, RZ ;  /* 0x000054100db8b816 */ /* 0x000fe200000000ff */
[----:B------:R-:W-:Y:S01]  /*cbf0*/  IMAD.MOV.U32 R56, RZ, RZ, R57 ;  /* 0x000000ffff387224 */ /* 0x000fe200078e0039 */
[----:B------:R-:W-:Y:S01]  /*cc00*/  LOP3.LUT R9, R33, UR33, R52, 0x96, !PT ;  /* 0x0000002121097c12 */ /* 0x000fe2000f8e9634 */
[----:B------:R-:W4:Y:S01]  /*cc10*/  MUFU.EX2 R15, R156 ;  /* 0x0000009c000f7308 */ /* 0x000f220000000800 */
[----:B------:R-:W-:-:S02]  /*cc20*/  IMAD.MOV.U32 R57, RZ, RZ, R147 ;  /* 0x000000ffff397224 */ /* 0x000fc400078e0093 */
[----:B------:R-:W-:Y:S02]  /*cc30*/  IMAD.MOV.U32 R147, RZ, RZ, R132 ;  /* 0x000000ffff937224 */ /* 0x000fe400078e0084 */
[----:B------:R1:W5:Y:S04]  /*cc40*/  LDL.LU R132, [R1+0x348] ;  /* 0x0003480001847983 */ /* 0x0003680000300800 */
[----:B------:R1:W4:Y:S01]  /*cc50*/  LDL.LU.S16 R44, [R1+0x5c] ;  /* 0x00005c00012c7983 */ /* 0x0003220000300600 */
[----:B---3--:R-:W-:-:S05]  /*cc60*/  @!P2 HADD2 R7, -R182.H0_H0, -RZ.H0_H0 ;  /* 0xa00000ffb607a230 */ /* 0x008fca0000000900 */
[----:B------:R-:W-:-:S04]  /*cc70*/  PRMT R3, R7, 0x7610, R3 ;  /* 0x0000761007037816 */ /* 0x000fc80000000003 */
[----:B------:R-:W-:Y:S02]  /*cc80*/  @!P2 PRMT R182, R3, 0x5410, RZ ;  /* 0x0000541003b6a816 */ /* 0x000fe400000000ff */
[C---:B------:R-:W-:Y:S01]  /*cc90*/  LOP3.LUT R3, R4.reuse, 0xff, RZ, 0xc0, !PT ;  /* 0x000000ff04037812 */ /* 0x040fe200078ec0ff */
[----:B--2---:R-:W-:Y:S01]  /*cca0*/  @!P1 HADD2 R17, -R183.H0_H0, -RZ.H0_H0 ;  /* 0xa00000ffb7119230 */ /* 0x004fe20000000900 */
[----:B------:R-:W-:Y:S02]  /*ccb0*/  LOP3.LUT R7, R4, 0xffff, RZ, 0xc0, !PT ;  /* 0x0000ffff04077812 */ /* 0x000fe400078ec0ff */
[----:B------:R-:W-:Y:S02]  /*ccc0*/  ISETP.LE.U32.AND P4, PT, R3, UR15, PT ;  /* 0x0000000f03007c0c */ /* 0x000fe4000bf83070 */
[--C-:B------:R-:W-:Y:S02]  /*ccd0*/  SHF.R.U32.HI R3, RZ, 0x10, R4.reuse ;  /* 0x00000010ff037819 */ /* 0x100fe40000011604 */
[----:B------:R-:W-:-:S02]  /*cce0*/  SHF.R.U32.HI R4, RZ, 0x18, R4 ;  /* 0x00000018ff047819 */ /* 0x000fc40000011604 */
[----:B------:R-:W-:Y:S02]  /*ccf0*/  PRMT R6, R17, 0x7610, R6 ;  /* 0x0000761011067816 */ /* 0x000fe40000000006 */
[----:B------:R-:W-:Y:S01]  /*cd00*/  ISETP.LE.U32.AND P2, PT, R4, UR15, PT ;  /* 0x0000000f04007c0c */ /* 0x000fe2000bf43070 */
[----:B------:R-:W-:Y:S01]  /*cd10*/  IMAD.WIDE.U32 R4, R11, -0x2daee0ad, RZ ;  /* 0xd2511f530b047825 */ /* 0x000fe200078e00ff */
[----:B------:R-:W-:Y:S02]  /*cd20*/  LOP3.LUT R3, R3, 0xff, RZ, 0xc0, !PT ;  /* 0x000000ff03037812 */ /* 0x000fe400078ec0ff */
[----:B------:R-:W-:Y:S02]  /*cd30*/  @!P1 PRMT R183, R6, 0x5410, RZ ;  /* 0x0000541006b79816 */ /* 0x000fe400000000ff */
[----:B------:R-:W-:Y:S02]  /*cd40*/  ISETP.LE.U32.AND P3, PT, R3, UR15, PT ;  /* 0x0000000f03007c0c */ /* 0x000fe4000bf63070 */
[----:B------:R-:W-:-:S02]  /*cd50*/  LOP3.LUT R6, R4, 0xff, RZ, 0xc0, !PT ;  /* 0x000000ff04067812 */ /* 0x000fc400078ec0ff */
[----:B------:R-:W-:Y:S02]  /*cd60*/  LOP3.LUT R3, R5, UR34, R10, 0x96, !PT ;  /* 0x0000002205037c12 */ /* 0x000fe4000f8e960a */
[----:B------:R-:W-:Y:S01]  /*cd70*/  ISETP.LE.U32.AND P6, PT, R6, UR15, PT ;  /* 0x0000000f06007c0c */ /* 0x000fe2000bfc3070 */
[----:B------:R-:W2:Y:S01]  /*cd80*/  MUFU.EX2 R11, R56 ;  /* 0x00000038000b7308 */ /* 0x000ea20000000800 */
[----:B------:R-:W-:Y:S02]  /*cd90*/  SHF.R.U32.HI R6, RZ, 0x10, R3 ;  /* 0x00000010ff067819 */ /* 0x000fe40000011603 */
[----:B------:R-:W-:Y:S02]  /*cda0*/  LOP3.LUT R16, R4, 0xffff, RZ, 0xc0, !PT ;  /* 0x0000ffff04107812 */ /* 0x000fe400078ec0ff */
[--C-:B------:R-:W-:Y:S02]  /*cdb0*/  SHF.R.U32.HI R17, RZ, 0x10, R4.reuse ;  /* 0x00000010ff117819 */ /* 0x100fe40000011604 */
[----:B------:R-:W-:Y:S01]  /*cdc0*/  SHF.R.U32.HI R13, RZ, 0x18, R4 ;  /* 0x00000018ff0d7819 */ /* 0x000fe20000011604 */
[----:B------:R-:W-:Y:S01]  /*cdd0*/  IMAD.WIDE.U32 R4, R9, -0x2daee0ad, RZ ;  /* 0xd2511f5309047825 */ /* 0x000fe200078e00ff */
[----:B------:R-:W-:-:S04]  /*cde0*/  LOP3.LUT R6, R6, 0xff, RZ, 0xc0, !PT ;  /* 0x000000ff06067812 */ /* 0x000fc800078ec0ff */
[----:B------:R-:W-:Y:S02]  /*cdf0*/  LOP3.LUT R10, R5, UR19, R20, 0x96, !PT ;  /* 0x00000013050a7c12 */ /* 0x000fe4000f8e9614 */
[----:B------:R-:W-:Y:S02]  /*ce00*/  ISETP.LE.U32.AND P1, PT, R6, UR15, PT ;  /* 0x0000000f06007c0c */ /* 0x000fe4000bf23070 */
[----:B------:R-:W-:Y:S01]  /*ce10*/  SHF.R.U32.HI R5, RZ, 0x8, R7 ;  /* 0x00000008ff057819 */ /* 0x000fe20000011607 */
[----:B------:R-:W-:-:S04]  /*ce20*/  IMAD.WIDE.U32 R6, R8, -0x2daee0ad, RZ ;  /* 0xd2511f5308067825 */ /* 0x000fc800078e00ff */
[----:B----4-:R-:W-:Y:S01]  /*ce30*/  FADD.FTZ R9, R15, R14 ;  /* 0x0000000e0f097221 */ /* 0x010fe20000010000 */
[----:B------:R-:W-:Y:S02]  /*ce40*/  LOP3.LUT R5, R5, 0xffff, RZ, 0xc0, !PT ;  /* 0x0000ffff05057812 */ /* 0x000fe400078ec0ff */
[----:B------:R-:W-:Y:S01]  /*ce50*/  LOP3.LUT R8, R7, UR12, R4, 0x96, !PT ;  /* 0x0000000c07087c12 */ /* 0x000fe2000f8e9604 */
[----:B--2---:R-:W-:Y:S01]  /*ce60*/  FADD.FTZ R18, R11, R9 ;  /* 0x000000090b127221 */ /* 0x004fe20000010000 */
[----:B------:R-:W-:Y:S01]  /*ce70*/  ISETP.LE.U32.AND P5, PT, R5, UR15, PT ;  /* 0x0000000f05007c0c */ /* 0x000fe2000bfa3070 */
        /* <DEDUP_REMOVED lines=8> */
[----:B------:R-:W-:Y:S02]  /*cf00*/  LOP3.LUT R5, R11, UR8, R4, 0x96, !PT ;  /* 0x000000080b057c12 */ /* 0x000fe4000f8e9604 */
[----:B------:R1:W2:Y:S01]  /*cf10*/  LDL.LU.S16 R4, [R1+0x60] ;  /* 0x0000600001047983 */ /* 0x0002a20000300600 */
[C---:B------:R-:W-:Y:S02]  /*cf20*/  PRMT R180, R47.reuse, 0x7632, R180 ;  /* 0x000076322fb47816 */ /* 0x040fe400000000b4 */
[----:B------:R-:W-:-:S05]  /*cf30*/  PRMT R181, R47, 0x7610, R181 ;  /* 0x000076102fb57816 */ /* 0x000fca00000000b5 */
[----:B------:R-:W-:Y:S02]  /*cf40*/  @!P4 HADD2 R44, -R181.H0_H0, -RZ.H0_H0 ;  /* 0xa00000ffb52cc230 */ /* 0x000fe40000000900 */
[----:B------:R-:W-:Y:S02]  /*cf50*/  IMAD.MOV.U32 R56, RZ, RZ, R147 ;  /* 0x000000ffff387224 */ /* 0x000fe400078e0093 */
[----:B------:R-:W-:Y:S01]  /*cf60*/  IMAD.MOV.U32 R147, RZ, RZ, R165 ;  /* 0x000000ffff937224 */ /* 0x000fe200078e00a5 */
[----:B------:R-:W-:Y:S01]  /*cf70*/  PRMT R12, R44, 0x7610, R12 ;  /* 0x000076102c0c7816 */ /* 0x000fe2000000000c */
[----:B------:R-:W-:Y:S01]  /*cf80*/  IMAD.MOV.U32 R165, RZ, RZ, R73 ;  /* 0x000000ffffa57224 */ /* 0x000fe200078e0049 */
[----:B------:R-:W-:Y:S02]  /*cf90*/  PRMT R73, R181, 0x5410, R180 ;  /* 0x00005410b5497816 */ /* 0x000fe400000000b4 */
[----:B------:R-:W-:Y:S01]  /*cfa0*/  @!P4 PRMT R181, R12, 0x5410, RZ ;  /* 0x000054100cb5c816 */ /* 0x000fe200000000ff */
[----:B--2---:R-:W-:-:S05]  /*cfb0*/  @!P5 HADD2 R4, -R180.H0_H0, -RZ.H0_H0 ;  /* 0xa00000ffb404d230 */ /* 0x004fca0000000900 */
[----:B------:R-:W-:Y:S02]  /*cfc0*/  PRMT R11, R4, 0x7610, R11 ;  /* 0x00007610040b7816 */ /* 0x000fe4000000000b */
[----:B------:R-:W-:-:S04]  /*cfd0*/  LOP3.LUT R4, R3, 0xff, RZ, 0xc0, !PT ;  /* 0x000000ff03047812 */ /* 0x000fc800078ec0ff */
[----:B------:R-:W-:Y:S02]  /*cfe0*/  ISETP.LE.U32.AND P4, PT, R4, UR15, PT ;  /* 0x0000000f04007c0c */ /* 0x000fe4000bf83070 */
[----:B------:R1:W2:Y:S04]  /*cff0*/  LDL.LU.S16 R4, [R1+0x64] ;  /* 0x0000640001047983 */ /* 0x0002a80000300600 */
[----:B------:R1:W3:Y:S01]  /*d000*/  LDL.LU.S16 R44, [R1+0x6c] ;  /* 0x00006c00012c7983 */ /* 0x0002e20000300600 */
[C---:B------:R-:W-:Y:S01]  /*d010*/  PRMT R179, R48.reuse, 0x7610, R179 ;  /* 0x0000761030b37816 */ /* 0x040fe200000000b3 */
[----:B------:R-:W-:Y:S01]  /*d020*/  IMAD.MOV.U32 R156, RZ, RZ, R56 ;  /* 0x000000ffff9c7224 */ /* 0x000fe200078e0038 */
[----:B------:R-:W-:Y:S01]  /*d030*/  PRMT R178, R48, 0x7632, R178 ;  /* 0x0000763230b27816 */ /* 0x000fe200000000b2 */
[----:B------:R-:W-:-:S02]  /*d040*/  IMAD.MOV.U32 R56, RZ, RZ, R57 ;  /* 0x000000ffff387224 */ /* 0x000fc400078e0039 */
[----:B------:R-:W-:Y:S02]  /*d050*/  IMAD.MOV.U32 R57, RZ, RZ, R163 ;  /* 0x000000ffff397224 */ /* 0x000fe400078e00a3 */
[----:B------:R-:W-:Y:S02]  /*d060*/  IMAD.MOV.U32 R163, RZ, RZ, R95 ;  /* 0x000000ffffa37224 */ /* 0x000fe400078e005f */
[----:B------:R-:W-:Y:S01]  /*d070*/  IMAD.MOV.U32 R95, RZ, RZ, R67 ;  /* 0x000000ffff5f7224 */ /* 0x000fe200078e0043 */
[----:B------:R-:W-:Y:S02]  /*d080*/  PRMT R67, R179, 0x5410, R178 ;  /* 0x00005410b3437816 */ /* 0x000fe400000000b2 */
[----:B------:R-:W-:Y:S01]  /*d090*/  @!P5 PRMT R180, R11, 0x5410, RZ ;  /* 0x000054100bb4d816 */ /* 0x000fe200000000ff */
[----:B--2---:R-:W-:-:S05]  /*d0a0*/  @!P3 HADD2 R4, -R179.H0_H0, -RZ.H0_H0 ;  /* 0xa00000ffb304b230 */ /* 0x004fca0000000900 */
[----:B------:R-:W-:Y:S02]  /*d0b0*/  PRMT R7, R4, 0x7610, R7 ;  /* 0x0000761004077816 */ /* 0x000fe40000000007 */
[----:B------:R-:W-:Y:S02]  /*d0c0*/  SHF.R.U32.HI R4, RZ, 0x18, R3 ;  /* 0x00000018ff047819 */ /* 0x000fe40000011603 */
[----:B------:R-:W-:Y:S01]  /*d0d0*/  @!P3 PRMT R179, R7, 0x5410, RZ ;  /* 0x0000541007b3b816 */ /* 0x000fe200000000ff */
[----:B------:R-:W-:Y:S01]  /*d0e0*/  IMAD.WIDE.U32 R6, R6, -0x326172a9, RZ ;  /* 0xcd9e8d5706067825 */ /* 0x000fe200078e00ff */
[----:B------:R-:W-:-:S03]  /*d0f0*/  ISETP.LE.U32.AND P5, PT, R4, UR15, PT ;  /* 0x0000000f04007c0c */ /* 0x000fc6000bfa3070 */
[----:B---3--:R-:W-:Y:S02]  /*d100*/  @!P2 HADD2 R44, -R178.H0_H0, -RZ.H0_H0 ;  /* 0xa00000ffb22ca230 */ /* 0x008fe40000000900 */
[----:B------:R-:W-:Y:S01]  /*d110*/  IMAD.WIDE.U32 R4, R5, -0x326172a9, RZ ;  /* 0xcd9e8d5705047825 */ /* 0x000fe200078e00ff */
[----:B------:R-:W-:Y:S02]  /*d120*/  LOP3.LUT R8, R7, UR9, R8, 0x96, !PT ;  /* 0x0000000907087c12 */ /* 0x000fe4000f8e9608 */
[----:B------:R1:W2:Y:S01]  /*d130*/  LDL.LU.S16 R7, [R1+0x70] ;  /* 0x0000700001077983 */ /* 0x0002a20000300600 */
[----:B------:R-:W-:Y:S02]  /*d140*/  ISETP.LE.U32.AND P3, PT, R13, UR15, PT ;  /* 0x0000000f0d007c0c */ /* 0x000fe4000bf63070 */
[C---:B------:R-:W-:Y:S02]  /*d150*/  LOP3.LUT R11, R4.reuse, 0xff, RZ, 0xc0, !PT ;  /* 0x000000ff040b7812 */ /* 0x040fe400078ec0ff */
[----:B------:R-:W-:-:S02]  /*d160*/  LOP3.LUT R13, R4, 0xffff, RZ, 0xc0, !PT ;  /* 0x0000ffff040d7812 */ /* 0x000fc400078ec0ff */
[--C-:B------:R-:W-:Y:S02]  /*d170*/  SHF.R.U32.HI R12, RZ, 0x10, R4.reuse ;  /* 0x00000010ff0c7819 */ /* 0x100fe40000011604 */
[--C-:B------:R-:W-:Y:S02]  /*d180*/  SHF.R.U32.HI R9, RZ, 0x18, R4.reuse ;  /* 0x00000018ff097819 */ /* 0x100fe40000011604 */
[----:B------:R-:W-:Y:S02]  /*d190*/  PRMT R4, R44, 0x7610, R4 ;  /* 0x000076102c047816 */ /* 0x000fe40000000004 */
[----:B------:R1:W3:Y:S01]  /*d1a0*/  LDL.LU.S16 R44, [R1+0x74] ;  /* 0x00007400012c7983 */ /* 0x0002e20000300600 */
[----:B------:R-:W-:-:S04]  /*d1b0*/  LOP3.LUT R3, R3, 0xffff, RZ, 0xc0, !PT ;  /* 0x0000ffff03037812 */ /* 0x000fc800078ec0ff */
[----:B------:R-:W-:-:S04]  /*d1c0*/  SHF.R.U32.HI R3, RZ, 0x8, R3 ;  /* 0x00000008ff037819 */ /* 0x000fc80000011603 */
[----:B------:R-:W-:Y:S02]  /*d1d0*/  LOP3.LUT R3, R3, 0xffff, RZ, 0xc0, !PT ;  /* 0x0000ffff03037812 */ /* 0x000fe400078ec0ff */
[----:B------:R-:W-:Y:S02]  /*d1e0*/  @!P2 PRMT R178, R4, 0x5410, RZ ;  /* 0x0000541004b2a816 */ /* 0x000fe400000000ff */
[----:B------:R-:W-:Y:S02]  /*d1f0*/  ISETP.LE.U32.AND P2, PT, R3, UR15, PT ;  /* 0x0000000f03007c0c */ /* 0x000fe4000bf43070 */
[----:B------:R-:W-:Y:S02]  /*d200*/  PRMT R175, R43, 0x7610, R175 ;  /* 0x000076102baf7816 */ /* 0x000fe400000000af */
[----:B------:R-:W-:Y:S01]  /*d210*/  LOP3.LUT R6, R5, UR35, R6, 0x96, !PT ;  /* 0x0000002305067c12 */ /* 0x000fe2000f8e9606 */
[----:B------:R-:W-:Y:S01]  /*d220*/  IMAD.WIDE.U32 R4, R8, -0x2daee0ad, RZ ;  /* 0xd2511f5308047825 */ /* 0x000fe200078e00ff */
[----:B------:R-:W-:-:S03]  /*d230*/  PRMT R174, R43, 0x7632, R174 ;  /* 0x000076322bae7816 */ /* 0x000fc600000000ae */
[----:B------:R-:W-:Y:S02]  /*d240*/  IMAD.MOV.U32 R157, RZ, RZ, R156 ;  /* 0x000000ffff9d7224 */ /* 0x000fe400078e009c */
[----:B------:R-:W-:Y:S02]  /*d250*/  IMAD.MOV.U32 R156, RZ, RZ, R115 ;  /* 0x000000ffff9c7224 */ /* 0x000fe400078e0073 */
[----:B------:R-:W-:Y:S02]  /*d260*/  IMAD.MOV.U32 R115, RZ, RZ, R114 ;  /* 0x000000ffff737224 */ /* 0x000fe400078e0072 */
[----:B------:R-:W-:Y:S01]  /*d270*/  IMAD.MOV.U32 R114, RZ, RZ, R112 ;  /* 0x000000ffff727224 */ /* 0x000fe200078e0070 */
[----:B------:R-:W-:Y:S01]  /*d280*/  LOP3.LUT R3, R5, UR34, R10, 0x96, !PT ;  /* 0x0000002205037c12 */ /* 0x000fe2000f8e960a */
[----:B------:R-:W-:Y:S01]  /*d290*/  IMAD.MOV.U32 R112, RZ, RZ, R66 ;  /* 0x000000ffff707224 */ /* 0x000fe200078e0042 */
[----:B------:R-:W-:Y:S02]  /*d2a0*/  PRMT R66, R175, 0x5410, R174 ;  /* 0x00005410af427816 */ /* 0x000fe400000000ae */
[----:B------:R-:W-:-:S02]  /*d2b0*/  LOP3.LUT R10, R4, 0xffff, RZ, 0xc0, !PT ;  /* 0x0000ffff040a7812 */ /* 0x000fc400078ec0ff */
[----:B------:R-:W-:Y:S01]  /*d2c0*/  SHF.R.U32.HI R5, RZ, 0x18, R4 ;  /* 0x00000018ff057819 */ /* 0x000fe20000011604 */
[----:B--2---:R-:W-:-:S05]  /*d2d0*/  @!P4 HADD2 R7, -R175.H0_H0, -RZ.H0_H0 ;  /* 0xa00000ffaf07c230 */ /* 0x004fca0000000900 */
[----:B------:R-:W-:Y:S02]  /*d2e0*/  PRMT R14, R7, 0x7610, R14 ;  /* 0x00007610070e7816 */ /* 0x000fe4000000000e */
[----:B------:R-:W-:Y:S02]  /*d2f0*/  LOP3.LUT R7, R4, 0xff, RZ, 0xc0, !PT ;  /* 0x000000ff04077812 */ /* 0x000fe400078ec0ff */
[----:B------:R-:W-:Y:S01]  /*d300*/  @!P4 PRMT R175, R14, 0x5410, RZ ;  /* 0x000054100eafc816 */ /* 0x000fe200000000ff */
[----:B---3--:R-:W-:Y:S01]  /*d310*/  @!P2 HADD2 R44, -R174.H0_H0, -RZ.H0_H0 ;  /* 0xa00000ffae2ca230 */ /* 0x008fe20000000900 */
[----:B------:R-:W-:Y:S02]  /*d320*/  ISETP.LE.U32.AND P4, PT, R7, UR15, PT ;  /* 0x0000000f07007c0c */ /* 0x000fe4000bf83070 */
[----:B------:R-:W-:Y:S02]  /*d330*/  SHF.R.U32.HI R14, RZ, 0x10, R4 ;  /* 0x00000010ff0e7819 */ /* 0x000fe40000011604 */
[----:B------:R-:W-:-:S02]  /*d340*/  PRMT R7, R44, 0x7610, R7 ;  /* 0x000076102c077816 */ /* 0x000fc40000000007 */
[----:B------:R-:W-:Y:S02]  /*d350*/  SHF.R.U32.HI R4, RZ, 0x8, R16 ;  /* 0x00000008ff047819 */ /* 0x000fe40000011610 */
[----:B------:R-:W-:Y:S02]  /*d360*/  @!P2 PRMT R174, R7, 0x5410, RZ ;  /* 0x0000541007aea816 */ /* 0x000fe400000000ff */
[----:B------:R-:W-:Y:S01]  /*d370*/  LOP3.LUT R4, R4, 0xffff, RZ, 0xc0, !PT ;  /* 0x0000ffff04047812 */ /* 0x000fe200078ec0ff */
[----:B------:R1:W2:Y:S03]  /*d380*/  LDL.LU.S16 R7, [R1+0x78] ;  /* 0x0000780001077983 */ /* 0x0002a60000300600 */
[----:B------:R-:W-:Y:S02]  /*d390*/  ISETP.LE.U32.AND P2, PT, R4, UR15, PT ;  /* 0x0000000f04007c0c */ /* 0x000fe4000bf43070 */
[----:B------:R1:W3:Y:S01]  /*d3a0*/  LDL.LU.S16 R4, [R1+0x80] ;  /* 0x0000800001047983 */ /* 0x0002e20000300600 */
[----:B------:R-:W-:-:S02]  /*d3b0*/  PRMT R173, R39, 0x7610, R173 ;  /* 0x0000761027ad7816 */ /* 0x000fc400000000ad */
[----:B------:R-:W-:-:S03]  /*d3c0*/  PRMT R172, R39, 0x7632, R172 ;  /* 0x0000763227ac7816 */ /* 0x000fc600000000ac */
[----:B--2---:R-:W-:Y:S02]  /*d3d0*/  @!P1 HADD2 R7, -R173.H0_H0, -RZ.H0_H0 ;  /* 0xa00000ffad079230 */ /* 0x004fe40000000900 */
[----:B---3--:R-:W-:-:S03]  /*d3e0*/  @!P5 HADD2 R4, -R172.H0_H0, -RZ.H0_H0 ;  /* 0xa00000ffac04d230 */ /* 0x008fc60000000900 */
[----:B------:R-:W-:Y:S02]  /*d3f0*/  PRMT R43, R7, 0x7610, R43 ;  /* 0x00007610072b7816 */ /* 0x000fe4000000002b */
[----:B------:R2:W3:Y:S01]  /*d400*/  MUFU.EX2 R7, R157 ;  /* 0x0000009d00077308 */ /* 0x0004e20000000800 */
[----:B------:R-:W-:Y:S01]  /*d410*/  PRMT R8, R4, 0x7610, R8 ;  /* 0x0000761004087816 */ /* 0x000fe20000000008 */
[----:B--2---:R-:W-:Y:S02]  /*d420*/  IMAD.MOV.U32 R157, RZ, RZ, R156 ;  /* 0x000000ffff9d7224 */ /* 0x004fe400078e009c */
[----:B------:R-:W-:Y:S02]  /*d430*/  IMAD.MOV.U32 R156, RZ, RZ, R165 ;  /* 0x000000ffff9c7224 */ /* 0x000fe400078e00a5 */
[----:B------:R-:W-:Y:S02]  /*d440*/  IMAD.MOV.U32 R165, RZ, RZ, R166 ;  /* 0x000000ffffa57224 */ /* 0x000fe400078e00a6 */
[----:B------:R-:W-:-:S02]  /*d450*/  IMAD.MOV.U32 R166, RZ, RZ, R168 ;  /* 0x000000ffffa67224 */ /* 0x000fc400078e00a8 */
[----:B------:R-:W-:Y:S02]  /*d460*/  IMAD.MOV.U32 R168, RZ, RZ, R159 ;  /* 0x000000ffffa87224 */ /* 0x000fe400078e009f */
[----:B------:R-:W-:Y:S01]  /*d470*/  IMAD.MOV.U32 R159, RZ, RZ, R65 ;  /* 0x000000ffff9f7224 */ /* 0x000fe200078e0041 */
[----:B------:R-:W-:Y:S02]  /*d480*/  PRMT R65, R173, 0x5410, R172 ;  /* 0x00005410ad417816 */ /* 0x000fe400000000ac */
[----:B------:R-:W-:Y:S02]  /*d490*/  @!P5 PRMT R172, R8, 0x5410, RZ ;  /* 0x0000541008acd816 */ /* 0x000fe400000000ff */
[----:B------:R1:W2:Y:S01]  /*d4a0*/  LDL.LU.S16 R8, [R1+0x8c] ;  /* 0x00008c0001087983 */ /* 0x0002a20000300600 */
[----:B------:R-:W-:Y:S02]  /*d4b0*/  PRMT R139, R31, 0x7610, R139 ;  /* 0x000076101f8b7816 */ /* 0x000fe4000000008b */
[----:B------:R-:W-:-:S02]  /*d4c0*/  @!P1 PRMT R173, R43, 0x5410, RZ ;  /* 0x000054102bad9816 */ /* 0x000fc400000000ff */
[----:B------:R-:W-:Y:S01]  /*d4d0*/  ISETP.LE.U32.AND P1, PT, R5, UR15, PT ;  /* 0x0000000f05007c0c */ /* 0x000fe2000bf23070 */
[----:B--2---:R-:W-:-:S05]  /*d4e0*/  @!P6 HADD2 R8, -R139.H0_H0, -RZ.H0_H0 ;  /* 0xa00000ff8b08e230 */ /* 0x004fca0000000900 */
[----:B------:R-:W-:Y:S02]  /*d4f0*/  PRMT R33, R8, 0x7610, R33 ;  /* 0x0000761008217816 */ /* 0x000fe40000000021 */
[----:B------:R1:W2:Y:S01]  /*d500*/  LDL.LU.S16 R8, [R1+0x88] ;  /* 0x0000880001087983 */ /* 0x0002a20000300600 */
[----:B------:R-:W4:Y:S01]  /*d510*/  MUFU.EX2 R5, R157 ;  /* 0x0000009d00057308 */ /* 0x000f220000000800 */
[----:B------:R-:W-:Y:S02]  /*d520*/  PRMT R138, R31, 0x7632, R138 ;  /* 0x000076321f8a7816 */ /* 0x000fe4000000008a */
[----:B------:R-:W-:-:S04]  /*d530*/  LOP3.LUT R4, R17, 0xff, RZ, 0xc0, !PT ;  /* 0x000000ff11047812 */ /* 0x000fc800078ec0ff */
[----:B------:R-:W-:Y:S01]  /*d540*/  ISETP.LE.U32.AND P5, PT, R4, UR15, PT ;  /* 0x0000000f04007c0c */ /* 0x000fe2000bfa3070 */
[----:B---3--:R-:W-:Y:S01]  /*d550*/  FADD.FTZ R4, R7, R19 ;  /* 0x0000001307047221 */ /* 0x008fe20000010000 */
[----:B--2---:R-:W-:-:S05]  /*d560*/  @!P2 HADD2 R8, -R138.H0_H0, -RZ.H0_H0 ;  /* 0xa00000ff8a08a230 */ /* 0x004fca0000000900 */
[----:B------:R-:W-:Y:S01]  /*d570*/  PRMT R32, R8, 0x7610, R32 ;  /* 0x0000761008207816 */ /* 0x000fe20000000020 */
[----:B----4-:R-:W-:Y:S02]  /*d580*/  FADD.FTZ R8, R5, R4 ;  /* 0x0000000405087221 */ /* 0x010fe40000010000 */
[----:B------:R1:W2:Y:S01]  /*d590*/  LDL.LU.S16 R4, [R1+0x90] ;  /* 0x0000900001047983 */ /* 0x0002a20000300600 */
        /* <DEDUP_REMOVED lines=11> */
[----:B--2---:R-:W-:-:S05]  /*d650*/  @!P5 HADD2 R4, -R137.H0_H0, -RZ.H0_H0 ;  /* 0xa00000ff8904d230 */ /* 0x004fca0000000900 */
[----:B------:R-:W-:-:S04]  /*d660*/  PRMT R31, R4, 0x7610, R31 ;  /* 0x00007610041f7816 */ /* 0x000fc8000000001f */
[----:B------:R-:W-:Y:S02]  /*d670*/  @!P5 PRMT R137, R31, 0x5410, RZ ;  /* 0x000054101f89d816 */ /* 0x000fe400000000ff */
[----:B------:R1:W2:Y:S01]  /*d680*/  LDL.LU.S16 R31, [R1+0x94] ;  /* 0x00009400011f7983 */ /* 0x0002a20000300600 */
[----:B------:R-:W-:Y:S01]  /*d690*/  LOP3.LUT R4, R6, 0xff, RZ, 0xc0, !PT ;  /* 0x000000ff06047812 */ /* 0x000fe200078ec0ff */
[----:B--2---:R-:W-:-:S05]  /*d6a0*/  @!P3 HADD2 R31, -R136.H0_H0, -RZ.H0_H0 ;  /* 0xa00000ff881fb230 */ /* 0x004fca0000000900 */
[----:B------:R-:W-:-:S04]  /*d6b0*/  PRMT R20, R31, 0x7610, R20 ;  /* 0x000076101f147816 */ /* 0x000fc80000000014 */
[----:B------:R-:W-:Y:S02]  /*d6c0*/  @!P3 PRMT R136, R20, 0x5410, RZ ;  /* 0x000054101488b816 */ /* 0x000fe400000000ff */
[----:B------:R1:W2:Y:S01]  /*d6d0*/  LDL.LU.S16 R20, [R1+0x98] ;  /* 0x0000980001147983 */ /* 0x0002a20000300600 */
[----:B------:R-:W-:Y:S02]  /*d6e0*/  ISETP.LE.U32.AND P5, PT, R4, UR15, PT ;  /* 0x0000000f04007c0c */ /* 0x000fe4000bfa3070 */
[C---:B------:R-:W-:Y:S01]  /*d6f0*/  PRMT R131, R22.reuse, 0x7610, R131 ;  /* 0x0000761016837816 */ /* 0x040fe20000000083 */
[----:B------:R-:W-:Y:S01]  /*d700*/  IMAD.MOV.U32 R147, RZ, RZ, R112 ;  /* 0x000000ffff937224 */ /* 0x000fe200078e0070 */
[----:B------:R-:W-:Y:S01]  /*d710*/  PRMT R130, R22, 0x7632, R130 ;  /* 0x0000763216827816 */ /* 0x000fe20000000082 */
[----:B------:R-:W-:Y:S02]  /*d720*/  IMAD.MOV.U32 R157, RZ, RZ, R143 ;  /* 0x000000ffff9d7224 */ /* 0x000fe400078e008f */
[----:B------:R-:W-:Y:S01]  /*d730*/  IMAD.MOV.U32 R143, RZ, RZ, R147 ;  /* 0x000000ffff8f7224 */ /* 0x000fe200078e0093 */
[----:B------:R-:W-:-:S02]  /*d740*/  PRMT R147, R131, 0x5410, R130 ;  /* 0x0000541083937816 */ /* 0x000fc40000000082 */
[----:B------:R-:W-:-:S03]  /*d750*/  LOP3.LUT R4, R6, 0xffff, RZ, 0xc0, !PT ;  /* 0x0000ffff06047812 */ /* 0x000fc600078ec0ff */
[----:B--2---:R-:W-:-:S05]  /*d760*/  @!P5 HADD2 R20, -R131.H0_H0, -RZ.H0_H0 ;  /* 0xa00000ff8314d230 */ /* 0x004fca0000000900 */
[----:B------:R-:W-:-:S04]  /*d770*/  PRMT R19, R20, 0x7610, R19 ;  /* 0x0000761014137816 */ /* 0x000fc80000000013 */
[----:B------:R-:W-:Y:S02]  /*d780*/  @!P5 PRMT R131, R19, 0x5410, RZ ;  /* 0x000054101383d816 */ /* 0x000fe400000000ff */
[----:B------:R1:W2:Y:S01]  /*d790*/  LDL.LU.S16 R19, [R1+0x9c] ;  /* 0x00009c0001137983 */ /* 0x0002a20000300600 */
[----:B------:R-:W-:-:S04]  /*d7a0*/  SHF.R.U32.HI R4, RZ, 0x8, R4 ;  /* 0x00000008ff047819 */ /* 0x000fc80000011604 */
[----:B------:R-:W-:-:S04]  /*d7b0*/  LOP3.LUT R4, R4, 0xffff, RZ, 0xc0, !PT ;  /* 0x0000ffff04047812 */ /* 0x000fc800078ec0ff */
[----:B------:R-:W-:Y:S02]  /*d7c0*/  ISETP.LE.U32.AND P3, PT, R4, UR15, PT ;  /* 0x0000000f04007c0c */ /* 0x000fe4000bf63070 */
[----:B------:R-:W-:-:S04]  /*d7d0*/  SHF.R.U32.HI R4, RZ, 0x10, R6 ;  /* 0x00000010ff047819 */ /* 0x000fc80000011606 */
[----:B------:R-:W-:-:S04]  /*d7e0*/  LOP3.LUT R4, R4, 0xff, RZ, 0xc0, !PT ;  /* 0x000000ff04047812 */ /* 0x000fc800078ec0ff */
[----:B------:R-:W-:-:S03]  /*d7f0*/  ISETP.LE.U32.AND P5, PT, R4, UR15, PT ;  /* 0x0000000f04007c0c */ /* 0x000fc6000bfa3070 */
        /* <DEDUP_REMOVED lines=13> */
[----:B------:R-:W-:-:S04]  /*d8d0*/  SHF.R.U32.HI R6, RZ, 0x18, R6 ;  /* 0x00000018ff067819 */ /* 0x000fc80000011606 */
[----:B------:R-:W-:-:S13]  /*d8e0*/  ISETP.LE.U32.AND P3, PT, R6, UR15, PT ;  /* 0x0000000f06007c0c */ /* 0x000fda000bf63070 */
[----:B--2---:R-:W-:-:S05]  /*d8f0*/  @!P3 HADD2 R17, -R128.H0_H0, -RZ.H0_H0 ;  /* 0xa00000ff8011b230 */ /* 0x004fca0000000900 */
[----:B------:R-:W-:-:S04]  /*d900*/  PRMT R16, R17, 0x7610, R16 ;  /* 0x0000761011107816 */ /* 0x000fc80000000010 */
[----:B------:R-:W-:Y:S02]  /*d910*/  @!P3 PRMT R128, R16, 0x5410, RZ ;  /* 0x000054101080b816 */ /* 0x000fe400000000ff */
[----:B------:R1:W2:Y:S01]  /*d920*/  LDL.LU.S16 R16, [R1+0xa8] ;  /* 0x0000a80001107983 */ /* 0x0002a20000300600 */
[----:B------:R-:W-:Y:S01]  /*d930*/  IMAD.MOV.U32 R112, RZ, RZ, R64 ;  /* 0x000000ffff707224 */ /* 0x000fe200078e0040 */
[----:B------:R-:W-:Y:S02]  /*d940*/  PRMT R64, R139, 0x5410, R138 ;  /* 0x000054108b407816 */ /* 0x000fe4000000008a */
[----:B------:R-:W-:Y:S02]  /*d950*/  @!P6 PRMT R139, R33, 0x5410, RZ ;  /* 0x00005410218be816 */ /* 0x000fe400000000ff */
[----:B------:R-:W-:Y:S02]  /*d960*/  ISETP.LE.U32.AND P6, PT, R11, UR15, PT ;  /* 0x0000000f0b007c0c */ /* 0x000fe4000bfc3070 */
[----:B------:R-:W-:Y:S01]  /*d970*/  PRMT R127, R15, 0x7610, R127 ;  /* 0x000076100f7f7816 */ /* 0x000fe2000000007f */
[----:B------:R-:W-:-:S02]  /*d980*/  IMAD.MOV.U32 R161, RZ, RZ, R158 ;  /* 0x000000ffffa17224 */ /* 0x000fc400078e009e */
[----:B------:R-:W-:Y:S01]  /*d990*/  IMAD.MOV.U32 R158, RZ, RZ, R157 ;  /* 0x000000ffff9e7224 */ /* 0x000fe200078e009d */
[----:B------:R-:W-:Y:S01]  /*d9a0*/  F2FP.F16.F32.PACK_AB R5, R5, R7 ;  /* 0x000000070505723e */ /* 0x000fe200000000ff */
[----:B------:R-:W-:Y:S01]  /*d9b0*/  IMAD.MOV.U32 R157, RZ, RZ, R142 ;  /* 0x000000ffff9d7224 */ /* 0x000fe200078e008e */
[----:B------:R-:W-:Y:S01]  /*d9c0*/  PRMT R126, R15, 0x7632, R126 ;  /* 0x000076320f7e7816 */ /* 0x000fe2000000007e */
[----:B------:R-:W-:Y:S02]  /*d9d0*/  IMAD.MOV.U32 R142, RZ, RZ, R156 ;  /* 0x000000ffff8e7224 */ /* 0x000fe400078e009c */
        /* <DEDUP_REMOVED lines=9> */
[----:B------:R-:W-:-:S04]  /*da70*/  LOP3.LUT R4, R12, 0xff, RZ, 0xc0, !PT ;  /* 0x000000ff0c047812 */ /* 0x000fc800078ec0ff */
[----:B------:R-:W-:Y:S02]  /*da80*/  ISETP.LE.U32.AND P5, PT, R4, UR15, PT ;  /* 0x0000000f04007c0c */ /* 0x000fe4000bfa3070 */
[----:B------:R-:W-:-:S04]  /*da90*/  SHF.R.U32.HI R4, RZ, 0x8, R13 ;  /* 0x00000008ff047819 */ /* 0x000fc8000001160d */
[----:B------:R-:W-:-:S04]  /*daa0*/  LOP3.LUT R4, R4, 0xffff, RZ, 0xc0, !PT ;  /* 0x0000ffff04047812 */ /* 0x000fc800078ec0ff */
[----:B------:R-:W-:Y:S02]  /*dab0*/  ISETP.LE.U32.AND P3, PT, R4, UR15, PT ;  /* 0x0000000f04007c0c */ /* 0x000fe4000bf63070 */
[----:B------:R-:W-:Y:S02]  /*dac0*/  @!P2 PRMT R138, R32, 0x5410, RZ ;  /* 0x00005410208aa816 */ /* 0x000fe400000000ff */
[----:B------:R-:W-:-:S09]  /*dad0*/  ISETP.LE.U32.AND P2, PT, R9, UR15, PT ;  /* 0x0000000f09007c0c */ /* 0x000fd2000bf43070 */
[----:B--2---:R-:W-:-:S05]  /*dae0*/  @!P3 HADD2 R7, -R126.H0_H0, -RZ.H0_H0 ;  /* 0xa00000ff7e07b230 */ /* 0x004fca0000000900 */
[----:B------:R-:W-:Y:S02]  /*daf0*/  PRMT R9, R7, 0x7610, R9 ;  /* 0x0000761007097816 */ /* 0x000fe40000000009 */
[----:B------:R2:W-:Y:S02]  /*db00*/  MUFU.EX2 R7, R133 ;  /* 0x0000008500077308 */ /* 0x0005e40000000800 */
[----:B------:R-:W-:Y:S01]  /*db10*/  @!P3 PRMT R126, R9, 0x5410, RZ ;  /* 0x00005410097eb816 */ /* 0x000fe200000000ff */
[----:B--2---:R1:W5:Y:S04]  /*db20*/  LDL.LU R133, [R1+0x344] ;  /* 0x0003440001857983 */ /* 0x0043680000300800 */
[----:B------:R1:W2:Y:S01]  /*db30*/  LDL.LU.S16 R9, [R1+0xb8] ;  /* 0x0000b80001097983 */ /* 0x0002a20000300600 */
[C---:B------:R-:W-:Y:S01]  /*db40*/  PRMT R125, R5.reuse, 0x7610, R125 ;  /* 0x00007610057d7816 */ /* 0x040fe2000000007d */
[----:B------:R-:W-:Y:S01]  /*db50*/  IMAD.MOV.U32 R162, RZ, RZ, R161 ;  /* 0x000000ffffa27224 */ /* 0x000fe200078e00a1 */
[----:B------:R-:W-:Y:S01]  /*db60*/  PRMT R124, R5, 0x7632, R124 ;  /* 0x00007632057c7816 */ /* 0x000fe2000000007c */
[----:B------:R-:W-:-:S02]  /*db70*/  IMAD.MOV.U32 R161, RZ, RZ, R157 ;  /* 0x000000ffffa17224 */ /* 0x000fc400078e009d */
[----:B------:R-:W-:Y:S02]  /*db80*/  IMAD.MOV.U32 R157, RZ, RZ, R156 ;  /* 0x000000ffff9d7224 */ /* 0x000fe400078e009c */
[----:B------:R-:W-:Y:S02]  /*db90*/  IMAD.MOV.U32 R156, RZ, RZ, R57 ;  /* 0x000000ffff9c7224 */ /* 0x000fe400078e0039 */
[----:B------:R-:W-:Y:S02]  /*dba0*/  IMAD.MOV.U32 R57, RZ, RZ, R163 ;  /* 0x000000ffff397224 */ /* 0x000fe400078e00a3 */
[----:B------:R-:W-:Y:S02]  /*dbb0*/  IMAD.MOV.U32 R163, RZ, RZ, R134 ;  /* 0x000000ffffa37224 */ /* 0x000fe400078e0086 */
[----:B------:R1:W5:Y:S01]  /*dbc0*/  LDL.LU R134, [R1+0x340] ;  /* 0x0003400001867983 */ /* 0x0003620000300800 */
[----:B--2---:R-:W-:-:S05]  /*dbd0*/  @!P5 HADD2 R9, -R125.H0_H0, -RZ.H0_H0 ;  /* 0xa00000ff7d09d230 */ /* 0x004fca0000000900 */
[----:B------:R-:W-:Y:S02]  /*dbe0*/  PRMT R6, R9, 0x7610, R6 ;  /* 0x0000761009067816 */ /* 0x000fe40000000006 */
[----:B------:R2:W3:Y:S02]  /*dbf0*/  MUFU.EX2 R9, R162 ;  /* 0x000000a200097308 */ /* 0x0004e40000000800 */
[----:B--2---:R-:W-:Y:S01]  /*dc00*/  IMAD.MOV.U32 R162, RZ, RZ, R140 ;  /* 0x000000ffffa27224 */ /* 0x004fe200078e008c */
[----:B------:R-:W-:Y:S02]  /*dc10*/  PRMT R140, R125, 0x5410, R124 ;  /* 0x000054107d8c7816 */ /* 0x000fe4000000007c */
[----:B------:R-:W-:Y:S02]  /*dc20*/  @!P5 PRMT R125, R6, 0x5410, RZ ;  /* 0x00005410067dd816 */ /* 0x000fe400000000ff */
[----:B------:R1:W2:Y:S01]  /*dc30*/  LDL.LU.S16 R6, [R1+0xbc] ;  /* 0x0000bc0001067983 */ /* 0x0002a20000300600 */
[----:B------:R-:W-:-:S04]  /*dc40*/  SHF.R.U32.HI R4, RZ, 0x10, R3 ;  /* 0x00000010ff047819 */ /* 0x000fc80000011603 */
[----:B------:R-:W-:Y:S01]  /*dc50*/  LOP3.LUT R4, R4, 0xff, RZ, 0xc0, !PT ;  /* 0x000000ff04047812 */ /* 0x000fe200078ec0ff */
[----:B--2---:R-:W-:-:S05]  /*dc60*/  @!P2 HADD2 R6, -R124.H0_H0, -RZ.H0_H0 ;  /* 0xa00000ff7c06a230 */ /* 0x004fca0000000900 */
[----:B------:R-:W-:Y:S02]  /*dc70*/  PRMT R5, R6, 0x7610, R5 ;  /* 0x0000761006057816 */ /* 0x000fe40000000005 */
[----:B------:R2:W-:Y:S02]  /*dc80*/  MUFU.EX2 R6, R162 ;  /* 0x000000a200067308 */ /* 0x0005e40000000800 */
[----:B--2---:R-:W-:Y:S02]  /*dc90*/  IMAD.MOV.U32 R162, RZ, RZ, R161 ;  /* 0x000000ffffa27224 */ /* 0x004fe400078e00a1 */
[----:B------:R-:W-:Y:S02]  /*dca0*/  IMAD.MOV.U32 R161, RZ, RZ, R157 ;  /* 0x000000ffffa17224 */ /* 0x000fe400078e009d */
[----:B------:R-:W-:Y:S02]  /*dcb0*/  IMAD.MOV.U32 R157, RZ, RZ, R156 ;  /* 0x000000ffff9d7224 */ /* 0x000fe400078e009c */
[----:B------:R-:W-:-:S02]  /*dcc0*/  IMAD.MOV.U32 R156, RZ, RZ, R57 ;  /* 0x000000ffff9c7224 */ /* 0x000fc400078e0039 */
[----:B------:R-:W-:Y:S02]  /*dcd0*/  IMAD.MOV.U32 R57, RZ, RZ, R171 ;  /* 0x000000ffff397224 */ /* 0x000fe400078e00ab */
[----:B------:R-:W-:Y:S02]  /*dce0*/  IMAD.MOV.U32 R167, RZ, RZ, R162 ;  /* 0x000000ffffa77224 */ /* 0x000fe400078e00a2 */
[----:B------:R-:W-:Y:S02]  /*dcf0*/  IMAD.MOV.U32 R162, RZ, RZ, R161 ;  /* 0x000000ffffa27224 */ /* 0x000fe400078e00a1 */
[----:B------:R-:W-:Y:S02]  /*dd00*/  IMAD.MOV.U32 R171, RZ, RZ, R208 ;  /* 0x000000ffffab7224 */ /* 0x000fe400078e00d0 */
[----:B------:R-:W-:Y:S01]  /*dd10*/  IMAD.MOV.U32 R161, RZ, RZ, R57 ;  /* 0x000000ffffa17224 */ /* 0x000fe200078e0039 */
[----:B------:R-:W2:Y:S01]  /*dd20*/  LDL.LU R208, [R1+0x33c] ;  /* 0x00033c0001d07983 */ /* 0x000ea20000300800 */
[----:B------:R-:W-:-:S03]  /*dd30*/  IMAD.MOV.U32 R57, RZ, RZ, R2 ;  /* 0x000000ffff397224 */ /* 0x000fc600078e0002 */
[----:B------:R-:W4:Y:S04]  /*dd40*/  LDL.LU R2, [R1+0x338] ;  /* 0x0003380001027983 */ /* 0x000f280000300800 */
[----:B------:R1:W2:Y:S01]  /*dd50*/  LDL.LU.S16 R15, [R1+0xc0] ;  /* 0x0000c000010f7983 */ /* 0x0002a20000300600 */
[----:B------:R-:W-:Y:S02]  /*dd60*/  ISETP.LE.U32.AND P6, PT, R4, UR15, PT ;  /* 0x0000000f04007c0c */ /* 0x000fe4000bfc3070 */
[----:B------:R-:W-:-:S04]  /*dd70*/  LOP3.LUT R4, R3, 0xff, RZ, 0xc0, !PT ;  /* 0x000000ff03047812 */ /* 0x000fc800078ec0ff */
[----:B------:R-:W-:Y:S02]  /*dd80*/  ISETP.LE.U32.AND P3, PT, R4, UR15, PT ;  /* 0x0000000f04007c0c */ /* 0x000fe4000bf63070 */
[----:B------:R-:W-:-:S04]  /*dd90*/  SHF.R.U32.HI R4, RZ, 0x18, R3 ;  /* 0x00000018ff047819 */ /* 0x000fc80000011603 */
[----:B------:R-:W-:Y:S02]  /*dda0*/  ISETP.LE.U32.AND P5, PT, R4, UR15, PT ;  /* 0x0000000f04007c0c */ /* 0x000fe4000bfa3070 */
[----:B---3--:R-:W-:-:S04]  /*ddb0*/  F2FP.F16.F32.PACK_AB R4, R9, R7 ;  /* 0x000000070904723e */ /* 0x008fc800000000ff */
[C---:B------:R-:W-:Y:S01]  /*ddc0*/  PRMT R123, R4.reuse, 0x7610, R123 ;  /* 0x00007610047b7816 */ /* 0x040fe2000000007b */
[----:B------:R3:W-:Y:S01]  /*ddd0*/  MUFU.EX2 R47, R167 ;  /* 0x000000a7002f7308 */ /* 0x0007e20000000800 */
[----:B------:R-:W-:Y:S01]  /*dde0*/  PRMT R122, R4, 0x7632, R122 ;  /* 0x00007632047a7816 */ /* 0x000fe2000000007a */
[----:B---3--:R-:W-:Y:S02]  /*ddf0*/  IMAD.MOV.U32 R167, RZ, RZ, R162 ;  /* 0x000000ffffa77224 */ /* 0x008fe400078e00a2 */
[----:B------:R-:W-:Y:S02]  /*de00*/  IMAD.MOV.U32 R162, RZ, RZ, R161 ;  /* 0x000000ffffa27224 */ /* 0x000fe400078e00a1 */
[----:B------:R-:W-:Y:S02]  /*de10*/  IMAD.MOV.U32 R161, RZ, RZ, R0 ;  /* 0x000000ffffa17224 */ /* 0x000fe400078e0000 */
[----:B------:R-:W-:Y:S01]  /*de20*/  IMAD.MOV.U32 R170, RZ, RZ, R167 ;  /* 0x000000ffffaa7224 */ /* 0x000fe200078e00a7 */
[----:B------:R-:W3:Y:S01]  /*de30*/  LDL.LU R0, [R1+0x334] ;  /* 0x0003340001007983 */ /* 0x000ee20000300800 */
[----:B------:R-:W-:Y:S01]  /*de40*/  IMAD.MOV.U32 R167, RZ, RZ, R161 ;  /* 0x000000ffffa77224 */ /* 0x000fe200078e00a1 */
[----:B------:R-:W-:Y:S01]  /*de50*/  PRMT R161, R123, 0x5410, R122 ;  /* 0x000054107ba17816 */ /* 0x000fe2000000007a */
[----:B--2---:R-:W-:-:S05]  /*de60*/  @!P3 HADD2 R15, -R123.H0_H0, -RZ.H0_H0 ;  /* 0xa00000ff7b0fb230 */ /* 0x004fca0000000900 */
[----:B------:R-:W-:-:S04]  /*de70*/  PRMT R13, R15, 0x7610, R13 ;  /* 0x000076100f0d7816 */ /* 0x000fc8000000000d */
[----:B------:R-:W-:Y:S02]  /*de80*/  @!P3 PRMT R123, R13, 0x5410, RZ ;  /* 0x000054100d7bb816 */ /* 0x000fe400000000ff */
[----:B------:R1:W2:Y:S01]  /*de90*/  LDL.LU.S16 R13, [R1+0xc4] ;  /* 0x0000c400010d7983 */ /* 0x0002a20000300600 */
[----:B------:R-:W-:-:S04]  /*dea0*/  LOP3.LUT R3, R3, 0xffff, RZ, 0xc0, !PT ;  /* 0x0000ffff03037812 */ /* 0x000fc800078ec0ff */
[----:B------:R-:W-:-:S04]  /*deb0*/  SHF.R.U32.HI R3, RZ, 0x8, R3 ;  /* 0x00000008ff037819 */ /* 0x000fc80000011603 */
[----:B------:R-:W-:Y:S02]  /*dec0*/  LOP3.LUT R3, R3, 0xffff, RZ, 0xc0, !PT ;  /* 0x0000ffff03037812 */ /* 0x000fe400078ec0ff */
[----:B------:R-:W-:Y:S02]  /*ded0*/  @!P2 PRMT R124, R5, 0x5410, RZ ;  /* 0x00005410057ca816 */ /* 0x000fe400000000ff */
[----:B------:R-:W-:Y:S01]  /*dee0*/  ISETP.LE.U32.AND P2, PT, R3, UR15, PT ;  /* 0x0000000f03007c0c */ /* 0x000fe2000bf43070 */
[----:B------:R-:W4:-:S12]  /*def0*/  MUFU.EX2 R158, R158 ;  /* 0x0000009e009e7308 */ /* 0x000f180000000800 */
[----:B--2---:R-:W-:-:S05]  /*df00*/  @!P2 HADD2 R13, -R122.H0_H0, -RZ.H0_H0 ;  /* 0xa00000ff7a0da230 */ /* 0x004fca0000000900 */
[----:B------:R-:W-:Y:S02]  /*df10*/  PRMT R12, R13, 0x7610, R12 ;  /* 0x000076100d0c7816 */ /* 0x000fe4000000000c */
[----:B------:R2:W-:Y:S02]  /*df20*/  MUFU.EX2 R13, R212 ;  /* 0x000000d4000d7308 */ /* 0x0005e40000000800 */
[----:B------:R-:W-:Y:S01]  /*df30*/  @!P2 PRMT R122, R12, 0x5410, RZ ;  /* 0x000054100c7aa816 */ /* 0x000fe200000000ff */
[----:B--2---:R1:W5:Y:S04]  /*df40*/  LDL.LU R212, [R1+0x330] ;  /* 0x0003300001d47983 */ /* 0x0043680000300800 */
[----:B------:R1:W2:Y:S01]  /*df50*/  LDL.LU.S16 R12, [R1+0xd0] ;  /* 0x0000d000010c7983 */ /* 0x0002a20000300600 */
[----:B------:R-:W-:-:S04]  /*df60*/  SHF.R.U32.HI R3, RZ, 0x8, R10 ;  /* 0x00000008ff037819 */ /* 0x000fc8000001160a */
[----:B------:R-:W-:-:S04]  /*df70*/  LOP3.LUT R3, R3, 0xffff, RZ, 0xc0, !PT ;  /* 0x0000ffff03037812 */ /* 0x000fc800078ec0ff */
[----:B------:R-:W-:Y:S02]  /*df80*/  ISETP.LE.U32.AND P3, PT, R3, UR15, PT ;  /* 0x0000000f03007c0c */ /* 0x000fe4000bf63070 */
[----:B----4-:R-:W-:-:S04]  /*df90*/  F2FP.F16.F32.PACK_AB R3, R158, R6 ;  /* 0x000000069e03723e */ /* 0x010fc800000000ff */
[----:B------:R-:W-:Y:S01]  /*dfa0*/  PRMT R121, R3, 0x7610, R121 ;  /* 0x0000761003797816 */ /* 0x000fe20000000079 */
[----:B------:R4:W-:Y:S02]  /*dfb0*/  MUFU.EX2 R48, R211 ;  /* 0x000000d300307308 */ /* 0x0009e40000000800 */
[----:B----4-:R1:W5:Y:S02]  /*dfc0*/  LDL.LU R211, [R1+0x32c] ;  /* 0x00032c0001d37983 */ /* 0x0103640000300800 */
[----:B--2---:R-:W-:-:S05]  /*dfd0*/  @!P6 HADD2 R12, -R121.H0_H0, -RZ.H0_H0 ;  /* 0xa00000ff790ce230 */ /* 0x004fca0000000900 */
[----:B------:R-:W-:Y:S02]  /*dfe0*/  PRMT R11, R12, 0x7610, R11 ;  /* 0x000076100c0b7816 */ /* 0x000fe4000000000b */
[----:B------:R1:W2:Y:S01]  /*dff0*/  LDL.LU.S16 R12, [R1+0xdc] ;  /* 0x0000dc00010c7983 */ /* 0x0002a20000300600 */
[----:B------:R-:W-:Y:S01]  /*e000*/  PRMT R120, R3, 0x7632, R120 ;  /* 0x0000763203787816 */ /* 0x000fe20000000078 */
[----:B------:R-:W4:Y:S04]  /*e010*/  MUFU.EX2 R56, R56 ;  /* 0x0000003800387308 */ /* 0x000f280000000800 */
[----:B--2---:R-:W-:-:S05]  /*e020*/  @!P5 HADD2 R12, -R120.H0_H0, -RZ.H0_H0 ;  /* 0xa00000ff780cd230 */ /* 0x004fca0000000900 */
[----:B------:R-:W-:Y:S02]  /*e030*/  PRMT R10, R12, 0x7610, R10 ;  /* 0x000076100c0a7816 */ /* 0x000fe4000000000a */
[----:B------:R1:W2:Y:S01]  /*e040*/  LDL.LU.S16 R12, [R1+0xd8] ;  /* 0x0000d800010c7983 */ /* 0x0002a20000300600 */
[----:B----4-:R-:W-:Y:S01]  /*e050*/  F2FP.F16.F32.PACK_AB R4, R56, R47 ;  /* 0x0000002f3804723e */ /* 0x010fe200000000ff */
[----:B------:R-:W-:-:S03]  /*e060*/  IMAD.MOV.U32 R169, RZ, RZ, R170 ;  /* 0x000000ffffa97224 */ /* 0x000fc600078e00aa */
[----:B------:R-:W-:Y:S01]  /*e070*/  PRMT R119, R4, 0x7610, R119 ;  /* 0x0000761004777816 */ /* 0x000fe20000000077 */
[----:B------:R-:W-:Y:S02]  /*e080*/  IMAD.MOV.U32 R170, RZ, RZ, R157 ;  /* 0x000000ffffaa7224 */ /* 0x000fe400078e009d */
[----:B------:R-:W-:Y:S02]  /*e090*/  IMAD.MOV.U32 R49, RZ, RZ, R169 ;  /* 0x000000ffff317224 */ /* 0x000fe400078e00a9 */
[----:B------:R-:W-:Y:S01]  /*e0a0*/  FADD.FTZ R157, R6, R8 ;  /* 0x00000008069d7221 */ /* 0x000fe20000010000 */
        /* <DEDUP_REMOVED lines=21> */
[----:B------:R-:W-:Y:S01]  /*e200*/  PRMT R118, R4, 0x7632, R118 ;  /* 0x0000763204767816 */ /* 0x000fe20000000076 */
[----:B------:R-:W-:-:S02]  /*e210*/  IMAD.MOV.U32 R167, RZ, RZ, R162 ;  /* 0x000000ffffa77224 */ /* 0x000fc400078e00a2 */
[----:B------:R-:W-:Y:S01]  /*e220*/  IMAD.MOV.U32 R162, RZ, RZ, R143 ;  /* 0x000000ffffa27224 */ /* 0x000fe200078e008f */
[----:B------:R-:W-:Y:S01]  /*e230*/  F2FP.F16.F32.PACK_AB R4, R48, R51 ;  /* 0x000000333004723e */ /* 0x000fe200000000ff */
[----:B------:R-:W-:Y:S02]  /*e240*/  IMAD.MOV.U32 R143, RZ, RZ, R57 ;  /* 0x000000ffff8f7224 */ /* 0x000fe400078e0039 */
[----:B------:R-:W-:Y:S01]  /*e250*/  IMAD.MOV.U32 R57, RZ, RZ, R115 ;  /* 0x000000ffff397224 */ /* 0x000fe200078e0073 */
[----:B------:R-:W-:Y:S01]  /*e260*/  PRMT R142, R119, 0x5410, R118 ;  /* 0x00005410778e7816 */ /* 0x000fe20000000076 */
[----:B------:R-:W-:Y:S02]  /*e270*/  IMAD.MOV.U32 R115, RZ, RZ, R114 ;  /* 0x000000ffff737224 */ /* 0x000fe400078e0072 */
[----:B------:R-:W-:Y:S02]  /*e280*/  IMAD.MOV.U32 R114, RZ, RZ, R111 ;  /* 0x000000ffff727224 */ /* 0x000fe400078e006f */
[----:B------:R-:W-:Y:S01]  /*e290*/  IMAD.MOV.U32 R111, RZ, RZ, R83 ;  /* 0x000000ffff6f7224 */ /* 0x000fe200078e0053 */
[C---:B------:R-:W-:Y:S01]  /*e2a0*/  PRMT R117, R4.reuse, 0x7610, R117 ;  /* 0x0000761004757816 */ /* 0x040fe20000000075 */
[----:B------:R-:W-:Y:S01]  /*e2b0*/  IMAD.MOV.U32 R83, RZ, RZ, R210 ;  /* 0x000000ffff537224 */ /* 0x000fe200078e00d2 */
[----:B------:R-:W-:Y:S01]  /*e2c0*/  PRMT R116, R4, 0x7632, R116 ;  /* 0x0000763204747816 */ /* 0x000fe20000000074 */
[----:B--2---:R-:W-:-:S05]  /*e2d0*/  @!P4 HADD2 R12, -R119.H0_H0, -RZ.H0_H0 ;  /* 0xa00000ff770cc230 */ /* 0x004fca0000000900 */
[----:B------:R-:W-:Y:S02]  /*e2e0*/  PRMT R8, R12, 0x7610, R8 ;  /* 0x000076100c087816 */ /* 0x000fe40000000008 */
[----:B------:R1:W2:Y:S02]  /*e2f0*/  LDL.LU.S16 R12, [R1+0xd4] ;  /* 0x0000d400010c7983 */ /* 0x0002a40000300600 */
[----:B------:R-:W-:Y:S02]  /*e300*/  @!P4 PRMT R119, R8, 0x5410, RZ ;  /* 0x000054100877c816 */ /* 0x000fe400000000ff */
[----:B------:R1:W4:Y:S04]  /*e310*/  LDL.LU.S16 R8, [R1+0xe4] ;  /* 0x0000e40001087983 */ /* 0x0003280000300600 */
[----:B------:R1:W5:Y:S04]  /*e320*/  LDL.LU R210, [R1+0x328] ;  /* 0x0003280001d27983 */ /* 0x0003680000300800 */
[----:B------:R1:W3:Y:S01]  /*e330*/  LDL.LU.S16 R4, [R1+0xe0] ;  /* 0x0000e00001047983 */ /* 0x0002e20000300600 */
[----:B------:R-:W-:Y:S01]  /*e340*/  LOP3.LUT R3, R14, 0xff, RZ, 0xc0, !PT ;  /* 0x000000ff0e037812 */ /* 0x000fe200078ec0ff */
[----:B------:R-:W-:-:S03]  /*e350*/  USHF.R.S32.HI UR6, URZ, 0x7, UR20 ;  /* 0x000000073f067899 */ /* 0x000fc60008011414 */
[----:B------:R-:W-:Y:S01]  /*e360*/  ISETP.LE.U32.AND P2, PT, R3, UR15, PT ;  /* 0x0000000f03007c0c */ /* 0x000fe2000bf43070 */
[----:B------:R-:W-:Y:S01]  /*e370*/  ULEA UR6, UR6, UR26, 0x7 ;  /* 0x0000001a06067291 */ /* 0x000fe2000f8e383f */
[----:B------:R-:W-:-:S03]  /*e380*/  FADD.FTZ R5, R7, R18 ;  /* 0x0000001207057221 */ /* 0x000fc60000010000 */
[----:B------:R-:W-:Y:S01]  /*e390*/  UIADD3 UR6, UR6, -0x80, URZ ;  /* 0xffffff8006067890 */ /* 0x000fe2000fffe03f */
[----:B------:R-:W-:-:S03]  /*e3a0*/  FADD.FTZ R50, R9, R5 ;  /* 0x0000000509327221 */ /* 0x000fc60000010000 */
[----:B------:R-:W-:Y:S01]  /*e3b0*/  USHF.R.S32.HI UR26, URZ, 0x1f, UR6 ;  /* 0x0000001f3f1a7899 */ /* 0x000fe20008011406 */
[----:B------:R-:W-:Y:S02]  /*e3c0*/  IMAD.MOV.U32 R33, RZ, RZ, R53 ;  /* 0x000000ffff217224 */ /* 0x000fe400078e0035 */
[----:B------:R-:W-:Y:S02]  /*e3d0*/  IMAD.MOV.U32 R53, RZ, RZ, R99 ;  /* 0x000000ffff357224 */ /* 0x000fe400078e0063 */
[----:B------:R-:W-:Y:S02]  /*e3e0*/  IMAD.MOV.U32 R99, RZ, RZ, R95 ;  /* 0x000000ffff637224 */ /* 0x000fe400078e005f */
[----:B------:R-:W-:Y:S02]  /*e3f0*/  IMAD.MOV.U32 R95, RZ, RZ, R83 ;  /* 0x000000ffff5f7224 */ /* 0x000fe400078e0053 */
[----:B------:R-:W-:-:S04]  /*e400*/  IMAD.WIDE.U32 R18, R208, -0x2daee0ad, RZ ;  /* 0xd2511f53d0127825 */ /* 0x000fc800078e00ff */
[----:B------:R-:W-:Y:S01]  /*e410*/  IMAD.MOV.U32 R44, RZ, RZ, R32 ;  /* 0x000000ffff2c7224 */ /* 0x000fe200078e0020 */
[----:B------:R-:W-:Y:S02]  /*e420*/  PRMT R160, R121, 0x5410, R120 ;  /* 0x0000541079a07816 */ /* 0x000fe40000000078 */
[----:B------:R-:W-:Y:S02]  /*e430*/  @!P5 PRMT R120, R10, 0x5410, RZ ;  /* 0x000054100a78d816 */ /* 0x000fe400000000ff */
[----:B------:R-:W-:Y:S01]  /*e440*/  @!P6 PRMT R121, R11, 0x5410, RZ ;  /* 0x000054100b79e816 */ /* 0x000fe200000000ff */
[----:B------:R-:W-:Y:S02]  /*e450*/  IMAD.MOV.U32 R45, RZ, RZ, R33 ;  /* 0x000000ffff2d7224 */ /* 0x000fe400078e0021 */
[----:B--2---:R-:W-:-:S05]  /*e460*/  @!P3 HADD2 R12, -R118.H0_H0, -RZ.H0_H0 ;  /* 0xa00000ff760cb230 */ /* 0x004fca0000000900 */
[----:B------:R-:W-:-:S04]  /*e470*/  PRMT R3, R12, 0x7610, R3 ;  /* 0x000076100c037816 */ /* 0x000fc80000000003 */
[----:B------:R-:W-:Y:S01]  /*e480*/  @!P3 PRMT R118, R3, 0x5410, RZ ;  /* 0x000054100376b816 */ /* 0x000fe200000000ff */
[----:B------:R-:W-:-:S04]  /*e490*/  IMAD.SHL.U32 R3, R40, 0x2, RZ ;  /* 0x0000000228037824 */ /* 0x000fc800078e00ff */
[----:B------:R-:W-:Y:S02]  /*e4a0*/  IMAD R3, R202, UR21, R3 ;  /* 0x00000015ca037c24 */ /* 0x000fe4000f8e0203 */
[----:B---3--:R-:W-:-:S03]  /*e4b0*/  @!P1 HADD2 R4, -R116.H0_H0, -RZ.H0_H0 ;  /* 0xa00000ff74049230 */ /* 0x008fc60000000900 */
[C---:B------:R-:W-:Y:S01]  /*e4c0*/  IADD3 R5, P3, R3.reuse, UR6, RZ ;  /* 0x0000000603057c10 */ /* 0x040fe2000ff7e0ff */
[----:B------:R-:W-:Y:S01]  /*e4d0*/  ULDC.64 UR6, c[0x0][0x2a8] ;  /* 0x0000aa0000067ab9 */ /* 0x000fe20000000a00 */
[----:B------:R-:W-:Y:S02]  /*e4e0*/  PRMT R6, R4, 0x7610, R6 ;  /* 0x0000761004067816 */ /* 0x000fe40000000006 */
[----:B------:R-:W-:Y:S02]  /*e4f0*/  LEA.HI.X.SX32 R3, R3, UR26, 0x1, P3 ;  /* 0x0000001a03037c11 */ /* 0x000fe400098f0eff */
[----:B------:R-:W-:Y:S01]  /*e500*/  LEA R4, P3, R5, UR6, 0x1 ;  /* 0x0000000605047c11 */ /* 0x000fe2000f8608ff */
[----:B------:R-:W-:-:S03]  /*e510*/  USHF.L.U32 UR6, UR21, 0x3, URZ ;  /* 0x0000000315067899 */ /* 0x000fc6000800063f */
[----:B------:R-:W-:-:S03]  /*e520*/  LEA.HI.X R5, R5, UR7, R3, 0x1, P3 ;  /* 0x0000000705057c11 */ /* 0x000fc600098f0c03 */
[----:B------:R-:W-:Y:S01]  /*e530*/  IMAD.U32 R3, RZ, RZ, UR6 ;  /* 0x00000006ff037e24 */ /* 0x000fe2000f8e00ff */
[----:B------:R-:W-:Y:S02]  /*e540*/  USHF.L.U32 UR6, UR21, 0x6, URZ ;  /* 0x0000000615067899 */ /* 0x000fe4000800063f */
[----:B------:R-:W-:Y:S01]  /*e550*/  UIMAD UR21, UR21, 0x48, URZ ;  /* 0x00000048151578a4 */ /* 0x000fe2000f8e023f */
[----:B------:R-:W-:Y:S01]  /*e560*/  IMAD.WIDE R82, R3, 0x2, R4 ;  /* 0x0000000203527825 */ /* 0x000fe200078e0204 */
[----:B------:R-:W-:Y:S03]  /*e570*/  STG.E.U16 desc[UR24][R4.64], R81 ;  /* 0x0000005104007986 */ /* 0x000fe6000c101518 */
[----:B------:R-:W-:Y:S01]  /*e580*/  IMAD.U32 R3, RZ, RZ, UR6 ;  /* 0x00000006ff037e24 */ /* 0x000fe2000f8e00ff */
[----:B------:R2:W-:Y:S04]  /*e590*/  STG.E.U16 desc[UR24][R4.64+0x2], R80 ;  /* 0x0000025004007986 */ /* 0x0005e8000c101518 */
[----:B------:R-:W-:Y:S04]  /*e5a0*/  STG.E.U16 desc[UR24][R82.64], R78 ;  /* 0x0000004e52007986 */ /* 0x000fe8000c101518 */
[----:B------:R3:W-:Y:S01]  /*e5b0*/  STG.E.U16 desc[UR24][R82.64+0x2], R79 ;  /* 0x0000024f52007986 */ /* 0x0007e2000c101518 */
[----:B----4-:R-:W-:-:S02]  /*e5c0*/  @!P2 HADD2 R8, -R117.H0_H0, -RZ.H0_H0 ;  /* 0xa00000ff7508a230 */ /* 0x010fc40000000900 */
[----:B------:R-:W-:Y:S02]  /*e5d0*/  IMAD.MOV.U32 R202, RZ, RZ, R143 ;  /* 0x000000ffffca7224 */ /* 0x000fe400078e008f */
[----:B--2---:R-:W-:-:S04]  /*e5e0*/  IMAD.WIDE R80, R3, 0x2, R4 ;  /* 0x0000000203507825 */ /* 0x004fc800078e0204 */
[----:B------:R-:W-:-:S04]  /*e5f0*/  IMAD.U32 R3, RZ, RZ, UR21 ;  /* 0x00000015ff037e24 */ /* 0x000fc8000f8e00ff */
[----:B---3--:R-:W-:Y:S01]  /*e600*/  IMAD.WIDE R78, R3, 0x2, R4 ;  /* 0x00000002034e7825 */ /* 0x008fe200078e0204 */
[----:B------:R-:W-:Y:S04]  /*e610*/  STG.E.U16 desc[UR24][R80.64], R30 ;  /* 0x0000001e50007986 */ /* 0x000fe8000c101518 */
[----:B------:R-:W-:Y:S01]  /*e620*/  STG.E.U16 desc[UR24][R80.64+0x2], R29 ;  /* 0x0000021d50007986 */ /* 0x000fe2000c101518 */
[----:B------:R-:W-:-:S03]  /*e630*/  LOP3.LUT R3, R19, UR32, R44, 0x96, !PT ;  /* 0x0000002013037c12 */ /* 0x000fc6000f8e962c */
[----:B------:R-:W-:Y:S04]  /*e640*/  STG.E.U16 desc[UR24][R78.64], R27 ;  /* 0x0000001b4e007986 */ /* 0x000fe8000c101518 */
[----:B------:R-:W-:Y:S04]  /*e650*/  STG.E.U16 desc[UR24][R78.64+0x2], R28 ;  /* 0x0000021c4e007986 */ /* 0x000fe8000c101518 */
[----:B------:R-:W-:Y:S04]  /*e660*/  STG.E.U16 desc[UR24][R4.64+0x10], R88 ;  /* 0x0000105804007986 */ /* 0x000fe8000c101518 */
[----:B------:R-:W-:Y:S04]  /*e670*/  STG.E.U16 desc[UR24][R4.64+0x12], R77 ;  /* 0x0000124d04007986 */ /* 0x000fe8000c101518 */
[----:B------:R-:W-:Y:S04]  /*e680*/  STG.E.U16 desc[UR24][R82.64+0x10], R70 ;  /* 0x0000104652007986 */ /* 0x000fe8000c101518 */
[----:B------:R-:W-:Y:S04]  /*e690*/  STG.E.U16 desc[UR24][R82.64+0x12], R72 ;  /* 0x0000124852007986 */ /* 0x000fe8000c101518 */
[----:B------:R2:W-:Y:S01]  /*e6a0*/  STG.E.U16 desc[UR24][R80.64+0x10], R26 ;  /* 0x0000101a50007986 */ /* 0x0005e2000c101518 */
[----:B------:R-:W-:Y:S01]  /*e6b0*/  PRMT R143, R117, 0x5410, R116 ;  /* 0x00005410758f7816 */ /* 0x000fe20000000074 */
[----:B------:R-:W-:Y:S01]  /*e6c0*/  IMAD.WIDE.U32 R14, R3, -0x326172a9, RZ ;  /* 0xcd9e8d57030e7825 */ /* 0x000fe200078e00ff */
[----:B------:R-:W-:-:S02]  /*e6d0*/  @!P1 PRMT R116, R6, 0x5410, RZ ;  /* 0x0000541006749816 */ /* 0x000fc400000000ff */
[----:B------:R-:W-:-:S04]  /*e6e0*/  PRMT R7, R8, 0x7610, R7 ;  /* 0x0000761008077816 */ /* 0x000fc80000000007 */
[----:B------:R-:W-:Y:S01]  /*e6f0*/  @!P2 PRMT R117, R7, 0x5410, RZ ;  /* 0x000054100775a816 */ /* 0x000fe200000000ff */
[----:B--2---:R-:W-:-:S05]  /*e700*/  IMAD.WIDE.U32 R26, R53, -0x326172a9, RZ ;  /* 0xcd9e8d57351a7825 */ /* 0x004fca00078e00ff */
        /* <DEDUP_REMOVED lines=30> */
[----:B------:R-:W-:Y:S02]  /*e8f0*/  LOP3.LUT R6, R7, 0xff, RZ, 0xc0, !PT ;  /* 0x000000ff07067812 */ /* 0x000fe400078ec0ff */
[----:B------:R-:W-:Y:S02]  /*e900*/  SHF.R.U32.HI R9, RZ, 0x8, R11 ;  /* 0x00000008ff097819 */ /* 0x000fe4000001160b */
[----:B------:R-:W-:-:S02]  /*e910*/  LOP3.LUT R7, R16, 0xff, RZ, 0xc0, !PT ;  /* 0x000000ff10077812 */ /* 0x000fc400078ec0ff */
[----:B------:R-:W-:Y:S02]  /*e920*/  PRMT R21, R6, 0x5410, R10 ;  /* 0x0000541006157816 */ /* 0x000fe4000000000a */
[C---:B------:R-:W-:Y:S02]  /*e930*/  LOP3.LUT R6, R8.reuse, 0xffff, RZ, 0xc0, !PT ;  /* 0x0000ffff08067812 */ /* 0x040fe400078ec0ff */
[----:B------:R-:W-:Y:S02]  /*e940*/  PRMT R20, R17, 0x5410, R9 ;  /* 0x0000541011147816 */ /* 0x000fe40000000009 */
[----:B------:R-:W-:Y:S02]  /*e950*/  PRMT R17, R7, 0x5410, R13 ;  /* 0x0000541007117816 */ /* 0x000fe4000000000d */
        /* <DEDUP_REMOVED lines=15> */
[----:B------:R-:W-:Y:S01]  /*ea50*/  LOP3.LUT R3, R45, UR29, RZ, 0x3c, !PT ;  /* 0x0000001d2d037c12 */ /* 0x000fe2000f8e3cff */
[----:B------:R-:W-:Y:S04]  /*ea60*/  STG.E.U16 desc[UR24][R80.64+0x12], R25 ;  /* 0x0000121950007986 */ /* 0x000fe8000c101518 */
[----:B------:R2:W-:Y:S02]  /*ea70*/  STG.E.U16 desc[UR24][R78.64+0x12], R24 ;  /* 0x000012184e007986 */ /* 0x0005e4000c101518 */
        /* <DEDUP_REMOVED lines=16> */
[----:B------:R-:W-:-:S03]  /*eb80*/  IMAD.WIDE.U32 R6, R6, -0x326172a9, RZ ;  /* 0xcd9e8d5706067825 */ /* 0x000fc600078e00ff */
[C---:B------:R-:W-:Y:S02]  /*eb90*/  LOP3.LUT R3, R6.reuse, 0xffff, RZ, 0xc0, !PT ;  /* 0x0000ffff06037812 */ /* 0x040fe400078ec0ff */
[----:B------:R-:W-:Y:S02]  /*eba0*/  LOP3.LUT R8, R7, UR35, R8, 0x96, !PT ;  /* 0x0000002307087c12 */ /* 0x000fe4000f8e9608 */
[----:B------:R-:W-:Y:S02]  /*ebb0*/  SHF.R.U32.HI R7, RZ, 0x8, R3 ;  /* 0x00000008ff077819 */ /* 0x000fe40000011603 */
[----:B------:R-:W-:-:S04]  /*ebc0*/  LOP3.LUT R3, R6, 0xff, RZ, 0xc0, !PT ;  /* 0x000000ff06037812 */ /* 0x000fc800078ec0ff */
[----:B------:R-:W-:Y:S02]  /*ebd0*/  PRMT R30, R3, 0x5410, R7 ;  /* 0x00005410031e7816 */ /* 0x000fe40000000007 */
[----:B------:R-:W-:Y:S02]  /*ebe0*/  SHF.R.U32.HI R3, RZ, 0x10, R6 ;  /* 0x00000010ff037819 */ /* 0x000fe40000011606 */
[----:B------:R-:W-:Y:S02]  /*ebf0*/  LOP3.LUT R10, R9, UR9, R10, 0x96, !PT ;  /* 0x00000009090a7c12 */ /* 0x000fe4000f8e960a */
        /* <DEDUP_REMOVED lines=9> */
[--C-:B------:R-:W-:Y:S01]  /*ec90*/  SHF.R.U32.HI R9, RZ, 0x10, R6.reuse ;  /* 0x00000010ff097819 */ /* 0x100fe20000011606 */
[----:B------:R-:W-:Y:S01]  /*eca0*/  STG.E.U16 desc[UR24][R78.64+0x10], R23 ;  /* 0x000010174e007986 */ /* 0x000fe2000c101518 */
[----:B------:R-:W-:Y:S02]  /*ecb0*/  SHF.R.U32.HI R7, RZ, 0x18, R6 ;  /* 0x00000018ff077819 */ /* 0x000fe40000011606 */
[----:B------:R-:W-:Y:S01]  /*ecc0*/  LOP3.LUT R6, R9, 0xff, RZ, 0xc0, !PT ;  /* 0x000000ff09067812 */ /* 0x000fe200078ec0ff */
[----:B------:R-:W-:Y:S04]  /*ecd0*/  STG.E.U16 desc[UR24][R4.64+0x20], R87 ;  /* 0x0000205704007986 */ /* 0x000fe8000c101518 */
[----:B------:R2:W-:Y:S04]  /*ece0*/  STG.E.U16 desc[UR24][R4.64+0x22], R90 ;  /* 0x0000225a04007986 */ /* 0x0005e8000c101518 */
[----:B------:R-:W-:Y:S04]  /*ecf0*/  STG.E.U16 desc[UR24][R82.64+0x20], R85 ;  /* 0x0000205552007986 */ /* 0x000fe8000c101518 */
[----:B------:R-:W-:Y:S04]  /*ed00*/  STG.E.U16 desc[UR24][R82.64+0x22], R86 ;  /* 0x0000225652007986 */ /* 0x000fe8000c101518 */
[----:B------:R-:W-:Y:S04]  /*ed10*/  STG.E.U16 desc[UR24][R80.64+0x20], R37 ;  /* 0x0000202550007986 */ /* 0x000fe8000c101518 */
[----:B------:R-:W-:Y:S04]  /*ed20*/  STG.E.U16 desc[UR24][R80.64+0x22], R36 ;  /* 0x0000222450007986 */ /* 0x000fe8000c101518 */
[----:B------:R3:W-:Y:S04]  /*ed30*/  STG.E.U16 desc[UR24][R78.64+0x22], R35 ;  /* 0x000022234e007986 */ /* 0x0007e8000c101518 */
[----:B------:R-:W-:Y:S04]  /*ed40*/  STG.E.U16 desc[UR24][R78.64+0x20], R34 ;  /* 0x000020224e007986 */ /* 0x000fe8000c101518 */
[----:B------:R4:W-:Y:S01]  /*ed50*/  STG.E.U16 desc[UR24][R4.64+0x32], R91 ;  /* 0x0000325b04007986 */ /* 0x0009e2000c101518 */
[----:B--2---:R-:W-:Y:S01]  /*ed60*/  IMAD.MOV.U32 R90, RZ, RZ, R44 ;  /* 0x000000ffff5a7224 */ /* 0x004fe200078e002c */
[----:B---3--:R-:W-:-:S02]  /*ed70*/  PRMT R35, R6, 0x5410, R7 ;  /* 0x0000541006237816 */ /* 0x008fc40000000007 */
[----:B------:R-:W-:-:S04]  /*ed80*/  LOP3.LUT R6, R8, 0xffff, RZ, 0xc0, !PT ;  /* 0x0000ffff08067812 */ /* 0x000fc800078ec0ff */
[----:B------:R-:W-:Y:S02]  /*ed90*/  SHF.R.U32.HI R7, RZ, 0x8, R6 ;  /* 0x00000008ff077819 */ /* 0x000fe40000011606 */
[----:B------:R-:W-:Y:S01]  /*eda0*/  LOP3.LUT R6, R8, 0xff, RZ, 0xc0, !PT ;  /* 0x000000ff08067812 */ /* 0x000fe200078ec0ff */
[----:B----4-:R-:W-:-:S03]  /*edb0*/  IMAD.MOV.U32 R91, RZ, RZ, R45 ;  /* 0x000000ffff5b7224 */ /* 0x010fc600078e002d */
        /* <DEDUP_REMOVED lines=11> */
[----:B------:R-:W-:Y:S01]  /*ee70*/  LOP3.LUT R3, R7, 0xff, RZ, 0xc0, !PT ;  /* 0x000000ff07037812 */ /* 0x000fe200078ec0ff */
[----:B------:R-:W-:-:S03]  /*ee80*/  IMAD.MOV.U32 R46, RZ, RZ, R202 ;  /* 0x000000ffff2e7224 */ /* 0x000fc600078e00ca */
[----:B------:R-:W-:Y:S01]  /*ee90*/  PRMT R40, R3, 0x5410, R6 ;  /* 0x0000541003287816 */ /* 0x000fe20000000006 */
[----:B------:R-:W-:Y:S02]  /*eea0*/  IMAD.U32 R3, RZ, RZ, UR15 ;  /* 0x0000000fff037e24 */ /* 0x000fe4000f8e00ff */
[----:B------:R-:W-:Y:S02]  /*eeb0*/  IMAD.MOV.U32 R202, RZ, RZ, R57 ;  /* 0x000000ffffca7224 */ /* 0x000fe400078e0039 */
[----:B------:R-:W-:Y:S01]  /*eec0*/  IMAD.MOV.U32 R57, RZ, RZ, R111 ;  /* 0x000000ffff397224 */ /* 0x000fe200078e006f */
[----:B------:R-:W-:Y:S01]  /*eed0*/  LEA R3, R3, UR15, 0x10 ;  /* 0x0000000f03037c11 */ /* 0x000fe2000f8e80ff */
[----:B------:R-:W-:Y:S02]  /*eee0*/  IMAD.MOV.U32 R53, RZ, RZ, R46 ;  /* 0x000000ffff357224 */ /* 0x000fe400078e002e */
[----:B------:R-:W-:Y:S02]  /*eef0*/  IMAD.MOV.U32 R39, RZ, RZ, R57 ;  /* 0x000000ffff277224 */ /* 0x000fe400078e0039 */
[----:B------:R-:W-:Y:S01]  /*ef00*/  IMAD.MOV.U32 R46, RZ, RZ, R201 ;  /* 0x000000ffff2e7224 */ /* 0x000fe200078e00c9 */
[----:B------:R-:W-:Y:S01]  /*ef10*/  HSET2.LE.AND R6, R22, R3, PT ;  /* 0x0000000316067233 */ /* 0x000fe20003803000 */
[----:B------:R-:W-:-:S02]  /*ef20*/  IMAD.MOV.U32 R201, RZ, RZ, R207 ;  /* 0x000000ffffc97224 */ /* 0x000fc400078e00cf */
[----:B------:R-:W-:Y:S02]  /*ef30*/  IMAD.MOV.U32 R38, RZ, RZ, R39 ;  /* 0x000000ffff267224 */ /* 0x000fe400078e0027 */
[----:B------:R-:W-:Y:S02]  /*ef40*/  IMAD.MOV.U32 R39, RZ, RZ, R53 ;  /* 0x000000ffff277224 */ /* 0x000fe400078e0035 */
[----:B------:R-:W-:Y:S02]  /*ef50*/  IMAD.MOV.U32 R53, RZ, RZ, R46 ;  /* 0x000000ffff357224 */ /* 0x000fe400078e002e */
[----:B------:R-:W-:Y:S02]  /*ef60*/  IMAD.MOV.U32 R46, RZ, RZ, R201 ;  /* 0x000000ffff2e7224 */ /* 0x000fe400078e00c9 */
[----:B------:R-:W-:Y:S01]  /*ef70*/  IMAD.MOV.U32 R201, RZ, RZ, R98 ;  /* 0x000000ffffc97224 */ /* 0x000fe200078e0062 */
[----:B------:R-:W-:Y:S01]  /*ef80*/  LOP3.LUT R98, R6, R205, RZ, 0xc0, !PT ;  /* 0x000000cd06627212 */ /* 0x000fe200078ec0ff */
[----:B------:R-:W-:Y:S01]  /*ef90*/  IMAD.MOV.U32 R57, RZ, RZ, R99 ;  /* 0x000000ffff397224 */ /* 0x000fe200078e0063 */
[--C-:B------:R-:W-:Y:S01]  /*efa0*/  HSET2.LE.AND R6, R21, R3.reuse, PT ;  /* 0x0000000315067233 */ /* 0x100fe20003803000 */
[----:B------:R-:W-:Y:S01]  /*efb0*/  IMAD.MOV.U32 R99, RZ, RZ, R96 ;  /* 0x000000ffff637224 */ /* 0x000fe200078e0060 */
[----:B------:R-:W-:-:S04]  /*efc0*/  HSET2.LE.AND R7, R17, R3, PT ;  /* 0x0000000311077233 */ /* 0x000fc80003803000 */
[----:B------:R-:W-:Y:S02]  /*efd0*/  LOP3.LUT R99, R6, R99, RZ, 0xc0, !PT ;  /* 0x0000006306637212 */ /* 0x000fe400078ec0ff */
[----:B------:R-:W-:Y:S01]  /*efe0*/  LOP3.LUT R6, R91, UR27, RZ, 0x3c, !PT ;  /* 0x0000001b5b067c12 */ /* 0x000fe2000f8e3cff */
[----:B------:R-:W-:Y:S01]  /*eff0*/  IMAD.MOV.U32 R111, RZ, RZ, R209 ;  /* 0x000000ffff6f7224 */ /* 0x000fe200078e00d1 */
[--C-:B------:R-:W-:Y:S01]  /*f000*/  HSET2.LE.AND R8, R20, R3.reuse, PT ;  /* 0x0000000314087233 */ /* 0x100fe20003803000 */
[----:B------:R-:W-:Y:S01]  /*f010*/  IMAD.MOV.U32 R28, RZ, RZ, R39 ;  /* 0x000000ffff1c7224 */ /* 0x000fe200078e0027 */
[----:B------:R-:W-:Y:S01]  /*f020*/  STG.E.U16 desc[UR24][R4.64+0x30], R84 ;  /* 0x0000305404007986 */ /* 0x000fe2000c101518 */
[----:B------:R-:W-:Y:S01]  /*f030*/  IMAD.WIDE.U32 R22, R6, -0x326172a9, RZ ;  /* 0xcd9e8d5706167825 */ /* 0x000fe200078e00ff */
[----:B------:R-:W-:Y:S02]  /*f040*/  LOP3.LUT R111, R7, R111, RZ, 0xc0, !PT ;  /* 0x0000006f076f7212 */ /* 0x000fe400078ec0ff */
        /* <DEDUP_REMOVED lines=9> */
[----:B------:R-:W-:Y:S01]  /*f0e0*/  IMAD.WIDE.U32 R6, R6, -0x2daee0ad, RZ ;  /* 0xd2511f5306067825 */ /* 0x000fe200078e00ff */
[----:B------:R1:W5:Y:S03]  /*f0f0*/  LDL.LU R209, [R1+0x324] ;  /* 0x0003240001d17983 */ /* 0x0003660000300800 */
[----:B------:R-:W-:Y:S01]  /*f100*/  IMAD.MOV.U32 R201, RZ, RZ, R57 ;  /* 0x000000ffffc97224 */ /* 0x000fe200078e0039 */
[----:B------:R-:W-:Y:S01]  /*f110*/  LOP3.LUT R7, R7, UR19, R18, 0x96, !PT ;  /* 0x0000001307077c12 */ /* 0x000fe2000f8e9612 */
[----:B------:R-:W-:Y:S01]  /*f120*/  IMAD.MOV.U32 R57, RZ, RZ, R108 ;  /* 0x000000ffff397224 */ /* 0x000fe200078e006c */
[----:B------:R-:W-:Y:S01]  /*f130*/  LOP3.LUT R108, R8, R204, RZ, 0xc0, !PT ;  /* 0x000000cc086c7212 */ /* 0x000fe200078ec0ff */
[----:B------:R-:W-:Y:S01]  /*f140*/  IMAD.MOV.U32 R88, RZ, RZ, R28 ;  /* 0x000000ffff587224 */ /* 0x000fe200078e001c */
[----:B------:R-:W-:Y:S01]  /*f150*/  LOP3.LUT R8, R15, UR22, R22, 0x96, !PT ;  /* 0x000000160f087c12 */ /* 0x000fe2000f8e9616 */
[----:B------:R-:W-:Y:S01]  /*f160*/  IMAD.WIDE.U32 R12, R7, -0x326172a9, RZ ;  /* 0xcd9e8d57070c7825 */ /* 0x000fe200078e00ff */
[----:B------:R2:W-:Y:S03]  /*f170*/  STG.E.U16 desc[UR24][R82.64+0x30], R89 ;  /* 0x0000305952007986 */ /* 0x0005e6000c101518 */
[----:B------:R-:W-:Y:S01]  /*f180*/  IMAD.WIDE.U32 R8, R8, -0x2daee0ad, RZ ;  /* 0xd2511f5308087825 */ /* 0x000fe200078e00ff */
[----:B------:R-:W-:Y:S04]  /*f190*/  STG.E.U16 desc[UR24][R82.64+0x32], R92 ;  /* 0x0000325c52007986 */ /* 0x000fe8000c101518 */
[----:B------:R-:W-:Y:S01]  /*f1a0*/  LOP3.LUT R10, R9, UR12, R6, 0x96, !PT ;  /* 0x0000000c090a7c12 */ /* 0x000fe2000f8e9606 */
[----:B------:R-:W-:Y:S01]  /*f1b0*/  IMAD.MOV.U32 R77, RZ, RZ, R39 ;  /* 0x000000ffff4d7224 */ /* 0x000fe200078e0027 */
[----:B------:R-:W-:Y:S01]  /*f1c0*/  LOP3.LUT R6, R13, UR13, R14, 0x96, !PT ;  /* 0x0000000d0d067c12 */ /* 0x000fe2000f8e960e */
[----:B------:R1:W5:Y:S02]  /*f1d0*/  LDL.LU R208, [R1+0x320] ;  /* 0x0003200001d07983 */ /* 0x0003640000300800 */
[----:B------:R-:W-:-:S02]  /*f1e0*/  IMAD.WIDE.U32 R10, R10, -0x326172a9, RZ ;  /* 0xcd9e8d570a0a7825 */ /* 0x000fc400078e00ff */
[----:B------:R-:W-:Y:S02]  /*f1f0*/  STG.E.U16 desc[UR24][R80.64+0x32], R41 ;  /* 0x0000322950007986 */ /* 0x000fe4000c101518 */
[----:B------:R-:W-:-:S04]  /*f200*/  IMAD.WIDE.U32 R6, R6, -0x2daee0ad, RZ ;  /* 0xd2511f5306067825 */ /* 0x000fc800078e00ff */
[----:B--2---:R-:W-:Y:S01]  /*f210*/  IMAD.MOV.U32 R89, RZ, RZ, R48 ;  /* 0x000000ffff597224 */ /* 0x004fe200078e0030 */
[----:B------:R-:W-:Y:S01]  /*f220*/  LOP3.LUT R8, R7, UR10, R8, 0x96, !PT ;  /* 0x0000000a07087c12 */ /* 0x000fe2000f8e9608 */
[----:B------:R-:W-:Y:S01]  /*f230*/  IMAD.MOV.U32 R39, RZ, RZ, R46 ;  /* 0x000000ffff277224 */ /* 0x000fe200078e002e */
[----:B------:R-:W-:Y:S01]  /*f240*/  LOP3.LUT R7, R11, UR11, R12, 0x96, !PT ;  /* 0x0000000b0b077c12 */ /* 0x000fe2000f8e960c */
[----:B------:R-:W-:Y:S01]  /*f250*/  IMAD.MOV.U32 R70, RZ, RZ, R77 ;  /* 0x000000ffff467224 */ /* 0x000fe200078e004d */
[----:B------:R2:W-:Y:S03]  /*f260*/  STG.E.U16 desc[UR24][R80.64+0x30], R42 ;  /* 0x0000302a50007986 */ /* 0x0005e6000c101518 */
[----:B------:R-:W-:Y:S01]  /*f270*/  IMAD.WIDE.U32 R12, R7, -0x2daee0ad, RZ ;  /* 0xd2511f53070c7825 */ /* 0x000fe200078e00ff */
[----:B------:R1:W5:Y:S04]  /*f280*/  LDL.LU R207, [R1+0x31c] ;  /* 0x00031c0001cf7983 */ /* 0x0003680000300800 */
[----:B------:R-:W-:Y:S01]  /*f290*/  LOP3.LUT R6, R13, UR8, R6, 0x96, !PT ;  /* 0x000000080d067c12 */ /* 0x000fe2000f8e9606 */
[----:B------:R-:W-:-:S04]  /*f2a0*/  IMAD.WIDE.U32 R8, R8, -0x326172a9, RZ ;  /* 0xcd9e8d5708087825 */ /* 0x000fc800078e00ff */
[----:B------:R-:W-:Y:S02]  /*f2b0*/  IMAD.MOV.U32 R46, RZ, RZ, R201 ;  /* 0x000000ffff2e7224 */ /* 0x000fe400078e00c9 */
[----:B------:R-:W-:Y:S02]  /*f2c0*/  IMAD.MOV.U32 R77, RZ, RZ, R88 ;  /* 0x000000ffff4d7224 */ /* 0x000fe400078e0058 */
[----:B------:R-:W-:Y:S02]  /*f2d0*/  IMAD.MOV.U32 R87, RZ, RZ, R70 ;  /* 0x000000ffff577224 */ /* 0x000fe400078e0046 */
[----:B--2---:R-:W-:Y:S01]  /*f2e0*/  IMAD.MOV.U32 R42, RZ, RZ, R47 ;  /* 0x000000ffff2a7224 */ /* 0x004fe200078e002f */
[----:B------:R-:W-:Y:S01]  /*f2f0*/  STG.E.U16 desc[UR24][R78.64+0x30], R216 ;  /* 0x000030d84e007986 */ /* 0x000fe2000c101518 */
[----:B------:R-:W-:Y:S01]  /*f300*/  IMAD.WIDE.U32 R6, R6, -0x326172a9, RZ ;  /* 0xcd9e8d5706067825 */ /* 0x000fe200078e00ff */
[----:B------:R-:W-:Y:S02]  /*f310*/  LOP3.LUT R10, R9, UR9, R10, 0x96, !PT ;  /* 0x00000009090a7c12 */ /* 0x000fe4000f8e960a */
[----:B------:R-:W-:Y:S02]  /*f320*/  STG.E.U16 desc[UR24][R78.64+0x32], R215 ;  /* 0x000032d74e007986 */ /* 0x000fe4000c101518 */
[----:B------:R-:W-:-:S02]  /*f330*/  LOP3.LUT R9, R7, UR35, R8, 0x96, !PT ;  /* 0x0000002307097c12 */ /* 0x000fc4000f8e9608 */
[C---:B------:R-:W-:Y:S01]  /*f340*/  LOP3.LUT R7, R6.reuse, 0xffff, RZ, 0xc0, !PT ;  /* 0x0000ffff06077812 */ /* 0x040fe200078ec0ff */
[----:B------:R1:W5:Y:S03]  /*f350*/  LDL.LU R206, [R1+0x318] ;  /* 0x0003180001ce7983 */ /* 0x0003660000300800 */
[----:B------:R-:W-:Y:S01]  /*f360*/  SHF.R.U32.HI R8, RZ, 0x8, R7 ;  /* 0x00000008ff087819 */ /* 0x000fe20000011607 */
[----:B------:R-:W-:Y:S01]  /*f370*/  IMAD.MOV.U32 R201, RZ, RZ, R113 ;  /* 0x000000ffffc97224 */ /* 0x000fe200078e0071 */
[----:B------:R-:W-:Y:S01]  /*f380*/  LOP3.LUT R7, R6, 0xff, RZ, 0xc0, !PT ;  /* 0x000000ff06077812 */ /* 0x000fe200078ec0ff */
[----:B------:R-:W-:Y:S01]  /*f390*/  IMAD.MOV.U32 R88, RZ, RZ, R38 ;  /* 0x000000ffff587224 */ /* 0x000fe200078e0026 */
[----:B------:R1:W5:Y:S02]  /*f3a0*/  LDL.LU R205, [R1+0x314] ;  /* 0x0003140001cd7983 */ /* 0x0003640000300800 */
[----:B------:R-:W-:-:S02]  /*f3b0*/  PRMT R28, R7, 0x5410, R8 ;  /* 0x00005410071c7816 */ /* 0x000fc40000000008 */
[----:B------:R-:W-:Y:S01]  /*f3c0*/  SHF.R.U32.HI R8, RZ, 0x10, R6 ;  /* 0x00000010ff087819 */ /* 0x000fe20000011606 */
[----:B------:R-:W-:Y:S01]  /*f3d0*/  IMAD.MOV.U32 R113, RZ, RZ, R96 ;  /* 0x000000ffff717224 */ /* 0x000fe200078e0060 */
[----:B------:R-:W-:Y:S01]  /*f3e0*/  SHF.R.U32.HI R7, RZ, 0x18, R6 ;  /* 0x00000018ff077819 */ /* 0x000fe20000011606 */
[----:B------:R-:W-:Y:S01]  /*f3f0*/  IMAD.MOV.U32 R38, RZ, RZ, R200 ;  /* 0x000000ffff267224 */ /* 0x000fe200078e00c8 */
[----:B------:R-:W-:Y:S01]  /*f400*/  LOP3.LUT R6, R8, 0xff, RZ, 0xc0, !PT ;  /* 0x000000ff08067812 */ /* 0x000fe200078ec0ff */
[----:B------:R-:W-:Y:S01]  /*f410*/  IMAD.MOV.U32 R72, RZ, RZ, R77 ;  /* 0x000000ffff487224 */ /* 0x000fe200078e004d */
[----:B------:R1:W5:Y:S02]  /*f420*/  LDL.LU R204, [R1+0x310] ;  /* 0x0003100001cc7983 */ /* 0x0003640000300800 */
[----:B------:R-:W-:Y:S01]  /*f430*/  PRMT R19, R6, 0x5410, R7 ;  /* 0x0000541006137816 */ /* 0x000fe20000000007 */
[----:B------:R-:W-:-:S05]  /*f440*/  IMAD.WIDE.U32 R6, R10, -0x2daee0ad, RZ ;  /* 0xd2511f530a067825 */ /* 0x000fca00078e00ff */
[----:B------:R-:W-:Y:S02]  /*f450*/  LOP3.LUT R8, R7, UR34, R12, 0x96, !PT ;  /* 0x0000002207087c12 */ /* 0x000fe4000f8e960c */
[----:B------:R-:W-:-:S04]  /*f460*/  LOP3.LUT R7, R6, 0xffff, RZ, 0xc0, !PT ;  /* 0x0000ffff06077812 */ /* 0x000fc800078ec0ff */
[----:B------:R-:W-:Y:S02]  /*f470*/  SHF.R.U32.HI R10, RZ, 0x8, R7 ;  /* 0x00000008ff0a7819 */ /* 0x000fe40000011607 */
[----:B------:R-:W-:Y:S01]  /*f480*/  LOP3.LUT R7, R6, 0xff, RZ, 0xc0, !PT ;  /* 0x000000ff06077812 */ /* 0x000fe200078ec0ff */
[----:B------:R-:W-:Y:S02]  /*f490*/  IMAD.MOV.U32 R96, RZ, RZ, R203 ;  /* 0x000000ffff607224 */ /* 0x000fe400078e00cb */
[----:B------:R-:W-:Y:S01]  /*f4a0*/  IMAD.MOV.U32 R77, RZ, RZ, R38 ;  /* 0x000000ffff4d7224 */ /* 0x000fe200078e0026 */
[----:B------:R-:W-:Y:S01]  /*f4b0*/  PRMT R17, R7, 0x5410, R10 ;  /* 0x0000541007117816 */ /* 0x000fe2000000000a */
[----:B------:R-:W-:Y:S01]  /*f4c0*/  IMAD.MOV.U32 R70, RZ, RZ, R88 ;  /* 0x000000ffff467224 */ /* 0x000fe200078e0058 */
[--C-:B------:R-:W-:Y:S01]  /*f4d0*/  SHF.R.U32.HI R7, RZ, 0x10, R6.reuse ;  /* 0x00000010ff077819 */ /* 0x100fe20000011606 */
[----:B------:R1:W5:Y:S01]  /*f4e0*/  LDL.LU R203, [R1+0x30c] ;  /* 0x00030c0001cb7983 */ /* 0x0003620000300800 */
[----:B------:R-:W-:-:S02]  /*f4f0*/  SHF.R.U32.HI R10, RZ, 0x18, R6 ;  /* 0x00000018ff0a7819 */ /* 0x000fc40000011606 */
[----:B------:R-:W-:Y:S01]  /*f500*/  HSET2.LE.AND R6, R31, R3, PT ;  /* 0x000000031f067233 */ /* 0x000fe20003803000 */
[----:B------:R-:W-:Y:S01]  /*f510*/  IMAD.MOV.U32 R88, RZ, RZ, R39 ;  /* 0x000000ffff587224 */ /* 0x000fe200078e0027 */
[----:B------:R-:W-:Y:S01]  /*f520*/  LOP3.LUT R7, R7, 0xff, RZ, 0xc0, !PT ;  /* 0x000000ff07077812 */ /* 0x000fe200078ec0ff */
[----:B------:R1:W5:Y:S02]  /*f530*/  LDL.LU R200, [R1+0x308] ;  /* 0x0003080001c87983 */ /* 0x0003640000300800 */
[----:B------:R-:W-:Y:S02]  /*f540*/  LOP3.LUT R96, R6, R96, RZ, 0xc0, !PT ;  /* 0x0000006006607212 */ /* 0x000fe400078ec0ff */
[----:B------:R-:W-:Y:S02]  /*f550*/  LOP3.LUT R6, R9, 0xffff, RZ, 0xc0, !PT ;  /* 0x0000ffff09067812 */ /* 0x000fe400078ec0ff */
[----:B------:R-:W-:Y:S02]  /*f560*/  PRMT R16, R7, 0x5410, R10 ;  /* 0x0000541007107816 */ /* 0x000fe4000000000a */
[----:B------:R-:W-:-:S02]  /*f570*/  SHF.R.U32.HI R7, RZ, 0x8, R6 ;  /* 0x00000008ff077819 */ /* 0x000fc40000011606 */
[----:B------:R-:W-:-:S04]  /*f580*/  LOP3.LUT R6, R9, 0xff, RZ, 0xc0, !PT ;  /* 0x000000ff09067812 */ /* 0x000fc800078ec0ff */
[----:B------:R-:W-:Y:S02]  /*f590*/  PRMT R34, R6, 0x5410, R7 ;  /* 0x0000541006227816 */ /* 0x000fe40000000007 */
[----:B------:R-:W-:Y:S02]  /*f5a0*/  HSET2.LE.AND R6, R33, R3, PT ;  /* 0x0000000321067233 */ /* 0x000fe40003803000 */
[--C-:B------:R-:W-:Y:S02]  /*f5b0*/  SHF.R.U32.HI R7, RZ, 0x10, R9.reuse ;  /* 0x00000010ff077819 */ /* 0x100fe40000011609 */
[----:B------:R-:W-:Y:S02]  /*f5c0*/  SHF.R.U32.HI R9, RZ, 0x18, R9 ;  /* 0x00000018ff097819 */ /* 0x000fe40000011609 */
[----:B------:R-:W-:Y:S02]  /*f5d0*/  LOP3.LUT R7, R7, 0xff, RZ, 0xc0, !PT ;  /* 0x000000ff07077812 */ /* 0x000fe400078ec0ff */
[----:B------:R-:W-:-:S02]  /*f5e0*/  LOP3.LUT R97, R6, R97, RZ, 0xc0, !PT ;  /* 0x0000006106617212 */ /* 0x000fc400078ec0ff */
[C---:B------:R-:W-:Y:S02]  /*f5f0*/  LOP3.LUT R6, R8.reuse, 0xffff, RZ, 0xc0, !PT ;  /* 0x0000ffff08067812 */ /* 0x040fe400078ec0ff */
[----:B------:R-:W-:Y:S02]  /*f600*/  PRMT R33, R7, 0x5410, R9 ;  /* 0x0000541007217816 */ /* 0x000fe40000000009 */
[----:B------:R-:W-:Y:S02]  /*f610*/  SHF.R.U32.HI R7, RZ, 0x8, R6 ;  /* 0x00000008ff077819 */ /* 0x000fe40000011606 */
[----:B------:R-:W-:-:S04]  /*f620*/  LOP3.LUT R6, R8, 0xff, RZ, 0xc0, !PT ;  /* 0x000000ff08067812 */ /* 0x000fc800078ec0ff */
[----:B------:R-:W-:Y:S02]  /*f630*/  PRMT R38, R6, 0x5410, R7 ;  /* 0x0000541006267816 */ /* 0x000fe40000000007 */
[----:B------:R-:W-:Y:S02]  /*f640*/  HSET2.LE.AND R6, R30, R3, PT ;  /* 0x000000031e067233 */ /* 0x000fe40003803000 */
[----:B------:R-:W-:-:S03]  /*f650*/  SHF.R.U32.HI R7, RZ, 0x10, R8 ;  /* 0x00000010ff077819 */ /* 0x000fc60000011608 */
[----:B------:R-:W-:Y:S02]  /*f660*/  LOP3.LUT R86, R6, R87, RZ, 0xc0, !PT ;  /* 0x0000005706567212 */ /* 0x000fe400078ec0ff */
[----:B------:R-:W-:Y:S02]  /*f670*/  LOP3.LUT R6, R91, UR23, RZ, 0x3c, !PT ;  /* 0x000000175b067c12 */ /* 0x000fe4000f8e3cff */
[----:B------:R-:W-:Y:S02]  /*f680*/  SHF.R.U32.HI R8, RZ, 0x18, R8 ;  /* 0x00000018ff087819 */ /* 0x000fe40000011608 */
[----:B------:R-:W-:Y:S01]  /*f690*/  LOP3.LUT R7, R7, 0xff, RZ, 0xc0, !PT ;  /* 0x000000ff07077812 */ /* 0x000fe200078ec0ff */
[----:B------:R-:W-:Y:S01]  /*f6a0*/  IMAD.WIDE.U32 R20, R6, -0x326172a9, RZ ;  /* 0xcd9e8d5706147825 */ /* 0x000fe200078e00ff */
[----:B------:R-:W-:Y:S02]  /*f6b0*/  HSET2.LE.AND R6, R29, R3, PT ;  /* 0x000000031d067233 */ /* 0x000fe40003803000 */
[----:B------:R-:W-:Y:S01]  /*f6c0*/  PRMT R36, R7, 0x5410, R8 ;  /* 0x0000541007247816 */ /* 0x000fe20000000008 */
[----:B------:R-:W-:Y:S01]  /*f6d0*/  IMAD.MOV.U32 R87, RZ, RZ, R72 ;  /* 0x000000ffff577224 */ /* 0x000fe200078e0048 */
[----:B------:R-:W-:-:S04]  /*f6e0*/  LOP3.LUT R7, R21, UR33, R154, 0x96, !PT ;  /* 0x0000002115077c12 */ /* 0x000fc8000f8e969a */
[----:B------:R-:W-:Y:S01]  /*f6f0*/  LOP3.LUT R87, R6, R87, RZ, 0xc0, !PT ;  /* 0x0000005706577212 */ /* 0x000fe200078ec0ff */
[----:B------:R-:W-:-:S05]  /*f700*/  IMAD.WIDE.U32 R6, R7, -0x2daee0ad, RZ ;  /* 0xd2511f5307067825 */ /* 0x000fca00078e00ff */
[----:B------:R-:W-:Y:S02]  /*f710*/  LOP3.LUT R8, R7, UR19, R18, 0x96, !PT ;  /* 0x0000001307087c12 */ /* 0x000fe4000f8e9612 */
[----:B------:R-:W-:-:S03]  /*f720*/  LOP3.LUT R7, R15, UR22, R20, 0x96, !PT ;  /* 0x000000160f077c12 */ /* 0x000fc6000f8e9614 */
[----:B------:R-:W-:-:S04]  /*f730*/  IMAD.WIDE.U32 R8, R8, -0x326172a9, RZ ;  /* 0xcd9e8d5708087825 */ /* 0x000fc800078e00ff */
        /* <DEDUP_REMOVED lines=43> */
[----:B------:R-:W-:-:S04]  /*f9f0*/  IMAD.MOV.U32 R39, RZ, RZ, R156 ;  /* 0x000000ffff277224 */ /* 0x000fc800078e009c */
[----:B------:R-:W-:Y:S01]  /*fa00*/  IMAD.MOV.U32 R85, RZ, RZ, R39 ;  /* 0x000000ffff557224 */ /* 0x000fe200078e0027 */
        /* <DEDUP_REMOVED lines=11> */
[----:B------:R-:W-:Y:S02]  /*fac0*/  LOP3.LUT R8, R7, 0xff, RZ, 0xc0, !PT ;  /* 0x000000ff07087812 */ /* 0x000fe400078ec0ff */
[--C-:B------:R-:W-:Y:S02]  /*fad0*/  HSET2.LE.AND R7, R45, R3.reuse, PT ;  /* 0x000000032d077233 */ /* 0x100fe40003803000 */
[----:B------:R-:W-:-:S03]  /*fae0*/  HSET2.LE.AND R6, R44, R3, PT ;  /* 0x000000032c067233 */ /* 0x000fc60003803000 */
[----:B------:R-:W-:Y:S02]  /*faf0*/  LOP3.LUT R84, R7, R85, RZ, 0xc0, !PT ;  /* 0x0000005507547212 */ /* 0x000fe400078ec0ff */
[----:B------:R-:W-:Y:S02]  /*fb00*/  LOP3.LUT R85, R6, R72, RZ, 0xc0, !PT ;  /* 0x0000004806557212 */ /* 0x000fe400078ec0ff */
[--C-:B------:R-:W-:Y:S02]  /*fb10*/  HSET2.LE.AND R7, R40, R3.reuse, PT ;  /* 0x0000000328077233 */ /* 0x100fe40003803000 */
[--C-:B------:R-:W-:Y:S01]  /*fb20*/  HSET2.LE.AND R6, R28, R3.reuse, PT ;  /* 0x000000031c067233 */ /* 0x100fe20003803000 */
[----:B------:R-:W-:Y:S02]  /*fb30*/  IMAD.MOV.U32 R14, RZ, RZ, R90 ;  /* 0x000000ffff0e7224 */ /* 0x000fe400078e005a */
[----:B------:R-:W-:Y:S02]  /*fb40*/  LOP3.LUT R93, R7, R93, RZ, 0xc0, !PT ;  /* 0x0000005d075d7212 */ /* 0x000fe400078ec0ff */
[----:B------:R-:W-:Y:S01]  /*fb50*/  LOP3.LUT R90, R6, R76, RZ, 0xc0, !PT ;  /* 0x0000004c065a7212 */ /* 0x000fe200078ec0ff */
[----:B------:R-:W-:Y:S01]  /*fb60*/  IMAD.MOV.U32 R72, RZ, RZ, R77 ;  /* 0x000000ffff487224 */ /* 0x000fe200078e004d */
[----:B------:R-:W-:-:S02]  /*fb70*/  HSET2.LE.AND R7, R17, R3, PT ;  /* 0x0000000311077233 */ /* 0x000fc40003803000 */
[--C-:B------:R-:W-:Y:S01]  /*fb80*/  HSET2.LE.AND R6, R16, R3.reuse, PT ;  /* 0x0000000310067233 */ /* 0x100fe20003803000 */
[----:B------:R-:W-:Y:S01]  /*fb90*/  IMAD.WIDE.U32 R16, R217, -0x326172a9, RZ ;  /* 0xcd9e8d57d9107825 */ /* 0x000fe200078e00ff */
[----:B------:R-:W-:Y:S02]  /*fba0*/  PRMT R31, R8, 0x5410, R9 ;  /* 0x00005410081f7816 */ /* 0x000fe40000000009 */
[----:B------:R-:W-:Y:S01]  /*fbb0*/  HSET2.LE.AND R8, R43, R3, PT ;  /* 0x000000032b087233 */ /* 0x000fe20003803000 */
[----:B------:R-:W-:Y:S01]  /*fbc0*/  IMAD.MOV.U32 R77, RZ, RZ, R115 ;  /* 0x000000ffff4d7224 */ /* 0x000fe200078e0073 */
[----:B------:R-:W-:Y:S02]  /*fbd0*/  LOP3.LUT R115, R6, R54, RZ, 0xc0, !PT ;  /* 0x0000003606737212 */ /* 0x000fe400078ec0ff */
[----:B------:R-:W-:Y:S02]  /*fbe0*/  LOP3.LUT R6, R17, R72, RZ, 0x3c, !PT ;  /* 0x0000004811067212 */ /* 0x000fe400078e3cff */
[----:B------:R-:W-:-:S02]  /*fbf0*/  LOP3.LUT R92, R8, R70, RZ, 0xc0, !PT ;  /* 0x00000046085c7212 */ /* 0x000fc400078ec0ff */
[----:B------:R-:W-:Y:S01]  /*fc00*/  HSET2.LE.AND R8, R19, R3, PT ;  /* 0x0000000313087233 */ /* 0x000fe20003803000 */
[----:B------:R-:W-:-:S04]  /*fc10*/  IMAD.WIDE.U32 R18, R6, -0x2daee0ad, RZ ;  /* 0xd2511f5306127825 */ /* 0x000fc800078e00ff */
[----:B------:R-:W-:Y:S01]  /*fc20*/  IMAD.MOV.U32 R70, RZ, RZ, R114 ;  /* 0x000000ffff467224 */ /* 0x000fe200078e0072 */
[----:B------:R-:W-:Y:S02]  /*fc30*/  LOP3.LUT R114, R7, R58, RZ, 0xc0, !PT ;  /* 0x0000003a07727212 */ /* 0x000fe400078ec0ff */
[----:B------:R-:W-:Y:S02]  /*fc40*/  LOP3.LUT R6, R19, UR32, R14, 0x96, !PT ;  /* 0x0000002013067c12 */ /* 0x000fe4000f8e960e */
[----:B------:R-:W-:Y:S01]  /*fc50*/  LOP3.LUT R7, R27, UR33, R16, 0x96, !PT ;  /* 0x000000211b077c12 */ /* 0x000fe2000f8e9610 */
[----:B------:R-:W-:Y:S02]  /*fc60*/  IMAD.MOV.U32 R15, RZ, RZ, R91 ;  /* 0x000000ffff0f7224 */ /* 0x000fe400078e005b */
[----:B------:R-:W-:Y:S01]  /*fc70*/  IMAD.WIDE.U32 R14, R6, -0x326172a9, RZ ;  /* 0xcd9e8d57060e7825 */ /* 0x000fe200078e00ff */
[----:B------:R-:W-:-:S03]  /*fc80*/  LOP3.LUT R91, R8, R59, RZ, 0xc0, !PT ;  /* 0x0000003b085b7212 */ /* 0x000fc600078ec0ff */
        /* <DEDUP_REMOVED lines=46> */
[----:B------:R-:W-:-:S02]  /*ff70*/  IMAD.MOV.U32 R70, RZ, RZ, R77 ;  /* 0x000000ffff467224 */ /* 0x000fc400078e004d */
[----:B------:R-:W-:Y:S02]  /*ff80*/  IMAD.MOV.U32 R77, RZ, RZ, R51 ;  /* 0x000000ffff4d7224 */ /* 0x000fe400078e0033 */
[----:B------:R-:W-:Y:S01]  /*ff90*/  IMAD.MOV.U32 R51, RZ, RZ, R46 ;  /* 0x000000ffff337224 */ /* 0x000fe200078e002e */
[----:B------:R-:W-:Y:S02]  /*ffa0*/  PRMT R46, R6, 0x5410, R7 ;  /* 0x00005410062e7816 */ /* 0x000fe40000000007 */
[----:B------:R-:W-:Y:S02]  /*ffb0*/  HSET2.LE.AND R6, R33, R3, PT ;  /* 0x0000000321067233 */ /* 0x000fe40003803000 */
[--C-:B------:R-:W-:Y:S02]  /*ffc0*/  SHF.R.U32.HI R7, RZ, 0x10, R9.reuse ;  /* 0x00000010ff077819 */ /* 0x100fe40000011609 */
[----:B------:R-:W-:Y:S02]  /*ffd0*/  SHF.R.U32.HI R9, RZ, 0x18, R9 ;  /* 0x00000018ff097819 */ /* 0x000fe40000011609 */
[----:B------:R-:W-:-:S02]  /*ffe0*/  LOP3.LUT R7, R7, 0xff, RZ, 0xc0, !PT ;  /* 0x000000ff07077812 */ /* 0x000fc400078ec0ff */
        /* <DEDUP_REMOVED lines=10> */
[--C-:B------:R-:W-:Y:S02]  /*10090*/  HSET2.LE.AND R6, R38, R3.reuse, PT ;  /* 0x0000000326067233 */ /* 0x100fe40003803000 */
[----:B------:R-:W-:-:S03]  /*100a0*/  HSET2.LE.AND R7, R30, R3, PT ;  /* 0x000000031e077233 */ /* 0x000fc60003803000 */
[----:B------:R-:W-:Y:S02]  /*100b0*/  LOP3.LUT R112, R6, R112, RZ, 0xc0, !PT ;  /* 0x0000007006707212 */ /* 0x000fe400078ec0ff */
[--C-:B------:R-:W-:Y:S02]  /*100c0*/  HSET2.LE.AND R6, R29, R3.reuse, PT ;  /* 0x000000031d067233 */ /* 0x100fe40003803000 */
[----:B------:R-:W-:Y:S02]  /*100d0*/  LOP3.LUT R9, R25, UR33, R16, 0x96, !PT ;  /* 0x0000002119097c12 */ /* 0x000fe4000f8e9610 */
[----:B------:R-:W-:Y:S02]  /*100e0*/  LOP3.LUT R104, R7, R104, RZ, 0xc0, !PT ;  /* 0x0000006807687212 */ /* 0x000fe400078ec0ff */
[----:B------:R-:W-:Y:S01]  /*100f0*/  LOP3.LUT R105, R6, R105, RZ, 0xc0, !PT ;  /* 0x0000006906697212 */ /* 0x000fe200078ec0ff */
[----:B------:R-:W-:Y:S01]  /*10100*/  IMAD.WIDE.U32 R6, R9, -0x2daee0ad, RZ ;  /* 0xd2511f5309067825 */ /* 0x000fe200078e00ff */
[----:B------:R-:W-:-:S03]  /*10110*/  HSET2.LE.AND R8, R36, R3, PT ;  /* 0x0000000324087233 */ /* 0x000fc60003803000 */
[----:B------:R-:W-:Y:S01]  /*10120*/  IMAD.MOV.U32 R201, RZ, RZ, R113 ;  /* 0x000000ffffc97224 */ /* 0x000fe200078e0071 */
[----:B------:R-:W-:Y:S01]  /*10130*/  LOP3.LUT R10, R15, UR22, R24, 0x96, !PT ;  /* 0x000000160f0a7c12 */ /* 0x000fe2000f8e9618 */
[----:B------:R-:W-:Y:S01]  /*10140*/  IMAD.MOV.U32 R113, RZ, RZ, R177 ;  /* 0x000000ffff717224 */ /* 0x000fe200078e00b1 */
[----:B------:R-:W-:Y:S01]  /*10150*/  LOP3.LUT R7, R7, UR19, R18, 0x96, !PT ;  /* 0x0000001307077c12 */ /* 0x000fe2000f8e9612 */
[----:B------:R-:W-:Y:S01]  /*10160*/  IMAD.MOV.U32 R29, RZ, RZ, R42 ;  /* 0x000000ffff1d7224 */ /* 0x000fe200078e002a */
[----:B------:R1:W5:Y:S02]  /*10170*/  LDL.LU R177, [R1+0x304] ;  /* 0x0003040001b17983 */ /* 0x0003640000300800 */
        /* <DEDUP_REMOVED lines=36> */
[----:B------:R-:W-:Y:S02]  /*103c0*/  SHF.R.U32.HI R7, RZ, 0x8, R6 ;  /* 0x00000008ff077819 */ /* 0x000fe40000011606 */
        /* <DEDUP_REMOVED lines=24> */
[----:B------:R-:W-:-:S02]  /*10550*/  HSET2.LE.AND R8, R35, R3, PT ;  /* 0x0000000323087233 */ /* 0x000fc40003803000 */
        /* <DEDUP_REMOVED lines=51> */
[----:B------:R-:W-:Y:S01]  /*10890*/  LOP3.LUT R6, R8, 0xff, RZ, 0xc0, !PT ;  /* 0x000000ff08067812 */ /* 0x000fe200078ec0ff */
[----:B------:R-:W-:Y:S02]  /*108a0*/  IMAD.MOV.U32 R39, RZ, RZ, R70 ;  /* 0x000000ffff277224 */ /* 0x000fe400078e0046 */
[----:B------:R-:W-:Y:S01]  /*108b0*/  IMAD.MOV.U32 R70, RZ, RZ, R52 ;  /* 0x000000ffff467224 */ /* 0x000fe200078e0034 */
        /* <DEDUP_REMOVED lines=27> */
[----:B------:R-:W-:-:S04]  /*10a70*/  IMAD.WIDE.U32 R6, R10, -0x2daee0ad, RZ ;  /* 0xd2511f530a067825 */ /* 0x000fc800078e00ff */
[----:B------:R-:W-:Y:S01]  /*10a80*/  IMAD.MOV.U32 R21, RZ, RZ, R77 ;  /* 0x000000ffff157224 */ /* 0x000fe200078e004d */
[----:B------:R-:W-:Y:S02]  /*10a90*/  LOP3.LUT R77, R7, UR34, R12, 0x96, !PT ;  /* 0x00000022074d7c12 */ /* 0x000fe4000f8e960c */
[----:B------:R-:W-:Y:S01]  /*10aa0*/  LOP3.LUT R7, R6, 0xffff, RZ, 0xc0, !PT ;  /* 0x0000ffff06077812 */ /* 0x000fe200078ec0ff */
[----:B------:R-:W-:-:S03]  /*10ab0*/  IMAD.MOV.U32 R16, RZ, RZ, R70 ;  /* 0x000000ffff107224 */ /* 0x000fc600078e0046 */
[----:B------:R-:W-:Y:S02]  /*10ac0*/  SHF.R.U32.HI R8, RZ, 0x8, R7 ;  /* 0x00000008ff087819 */ /* 0x000fe40000011607 */
[----:B------:R-:W-:Y:S01]  /*10ad0*/  LOP3.LUT R7, R6, 0xff, RZ, 0xc0, !PT ;  /* 0x000000ff06077812 */ /* 0x000fe200078ec0ff */
[----:B------:R-:W-:Y:S01]  /*10ae0*/  IMAD.MOV.U32 R70, RZ, RZ, R57 ;  /* 0x000000ffff467224 */ /* 0x000fe200078e0039 */
[----:B------:R-:W-:Y:S02]  /*10af0*/  SHF.R.U32.HI R9, RZ, 0x18, R6 ;  /* 0x00000018ff097819 */ /* 0x000fe40000011606 */
[----:B------:R-:W-:Y:S02]  /*10b00*/  PRMT R57, R7, 0x5410, R8 ;  /* 0x0000541007397816 */ /* 0x000fe40000000008 */
[----:B------:R-:W-:Y:S02]  /*10b10*/  SHF.R.U32.HI R7, RZ, 0x10, R6 ;  /* 0x00000010ff077819 */ /* 0x000fe40000011606 */
[----:B------:R-:W-:-:S02]  /*10b20*/  HSET2.LE.AND R6, R48, R3, PT ;  /* 0x0000000330067233 */ /* 0x000fc40003803000 */
[----:B------:R-:W-:Y:S01]  /*10b30*/  LOP3.LUT R8, R7, 0xff, RZ, 0xc0, !PT ;  /* 0x000000ff07087812 */ /* 0x000fe200078ec0ff */
[----:B------:R-:W-:Y:S01]  /*10b40*/  IMAD.MOV.U32 R23, RZ, RZ, R72 ;  /* 0x000000ffff177224 */ /* 0x000fe200078e0048 */
[----:B------:R-:W-:Y:S02]  /*10b50*/  HSET2.LE.AND R7, R49, R3, PT ;  /* 0x0000000331077233 */ /* 0x000fe40003803000 */
[----:B------:R-:W-:Y:S01]  /*10b60*/  LOP3.LUT R35, R6, R151, RZ, 0xc0, !PT ;  /* 0x0000009706237212 */ /* 0x000fe200078ec0ff */
[----:B------:R-:W-:Y:S02]  /*10b70*/  IMAD.MOV.U32 R151, RZ, RZ, R70 ;  /* 0x000000ffff977224 */ /* 0x000fe400078e0046 */
[----:B------:R-:W-:Y:S02]  /*10b80*/  IMAD.MOV.U32 R72, RZ, RZ, R56 ;  /* 0x000000ffff487224 */ /* 0x000fe400078e0038 */
[----:B------:R-:W-:Y:S01]  /*10b90*/  IMAD.MOV.U32 R70, RZ, RZ, R201 ;  /* 0x000000ffff467224 */ /* 0x000fe200078e00c9 */
[----:B------:R-:W-:-:S02]  /*10ba0*/  LEA R201, R2, UR4, 0x1 ;  /* 0x0000000402c97c11 */ /* 0x000fc4000f8e08ff */
[----:B------:R-:W-:Y:S01]  /*10bb0*/  LOP3.LUT R34, R7, R152, RZ, 0xc0, !PT ;  /* 0x0000009807227212 */ /* 0x000fe200078ec0ff */
[----:B------:R-:W-:Y:S02]  /*10bc0*/  IMAD.MOV.U32 R152, RZ, RZ, R72 ;  /* 0x000000ffff987224 */ /* 0x000fe400078e0048 */
[----:B------:R-:W-:Y:S02]  /*10bd0*/  IMAD.MOV.U32 R20, RZ, RZ, R51 ;  /* 0x000000ffff147224 */ /* 0x000fe400078e0033 */
[----:B------:R-:W-:Y:S02]  /*10be0*/  IMAD.MOV.U32 R72, RZ, RZ, R50 ;  /* 0x000000ffff487224 */ /* 0x000fe400078e0032 */
[----:B------:R-:W2:Y:S01]  /*10bf0*/  LDSM.16.MT88.4 R48, [R201+0x4000] ;  /* 0x00400000c930783b */ /* 0x000ea20000004200 */
[--C-:B------:R-:W-:Y:S02]  /*10c00*/  HSET2.LE.AND R6, R45, R3.reuse, PT ;  /* 0x000000032d067233 */ /* 0x100fe40003803000 */
[----:B------:R-:W-:-:S02]  /*10c10*/  HSET2.LE.AND R7, R47, R3, PT ;  /* 0x000000032f077233 */ /* 0x000fc40003803000 */
[--C-:B------:R-:W-:Y:S02]  /*10c20*/  HSET2.LE.AND R2, R33, R3.reuse, PT ;  /* 0x0000000321027233 */ /* 0x100fe40003803000 */
[----:B------:R-:W-:Y:S02]  /*10c30*/  LOP3.LUT R31, R6, R68, RZ, 0xc0, !PT ;  /* 0x00000044061f7212 */ /* 0x000fe400078ec0ff */
[--C-:B------:R-:W-:Y:S02]  /*10c40*/  HSET2.LE.AND R6, R46, R3.reuse, PT ;  /* 0x000000032e067233 */ /* 0x100fe40003803000 */
[----:B------:R-:W-:Y:S02]  /*10c50*/  LOP3.LUT R30, R7, R69, RZ, 0xc0, !PT ;  /* 0x00000045071e7212 */ /* 0x000fe400078ec0ff */
[----:B------:R-:W-:Y:S02]  /*10c60*/  HSET2.LE.AND R7, R44, R3, PT ;  /* 0x000000032c077233 */ /* 0x000fe40003803000 */
[----:B------:R-:W-:Y:S01]  /*10c70*/  LOP3.LUT R32, R6, R155, RZ, 0xc0, !PT ;  /* 0x0000009b06207212 */ /* 0x000fe200078ec0ff */
[----:B------:R-:W3:Y:S01]  /*10c80*/  LDSM.16.MT88.4 R44, [R201+0x4400] ;  /* 0x00440000c92c783b */ /* 0x000ee20000004200 */
[----:B------:R-:W-:-:S02]  /*10c90*/  LOP3.LUT R33, R2, R153, RZ, 0xc0, !PT ;  /* 0x0000009902217212 */ /* 0x000fc400078ec0ff */
[--C-:B------:R-:W-:Y:S02]  /*10ca0*/  HSET2.LE.AND R6, R28, R3.reuse, PT ;  /* 0x000000031c067233 */ /* 0x100fe40003803000 */
[--C-:B------:R-:W-:Y:S02]  /*10cb0*/  HSET2.LE.AND R2, R26, R3.reuse, PT ;  /* 0x000000031a027233 */ /* 0x100fe40003803000 */
[----:B------:R-:W-:Y:S01]  /*10cc0*/  LOP3.LUT R28, R7, R150, RZ, 0xc0, !PT ;  /* 0x00000096071c7212 */ /* 0x000fe200078ec0ff */
[----:B------:R-:W-:Y:S01]  /*10cd0*/  IMAD.MOV.U32 R150, RZ, RZ, R29 ;  /* 0x000000ffff967224 */ /* 0x000fe200078e001d */
[----:B------:R-:W-:Y:S02]  /*10ce0*/  LOP3.LUT R29, R6, R71, RZ, 0xc0, !PT ;  /* 0x00000047061d7212 */ /* 0x000fe400078ec0ff */
[----:B------:R-:W-:Y:S02]  /*10cf0*/  LOP3.LUT R26, R2, R63, RZ, 0xc0, !PT ;  /* 0x0000003f021a7212 */ /* 0x000fe400078ec0ff */
[----:B------:R-:W-:-:S02]  /*10d00*/  HSET2.LE.AND R2, R27, R3, PT ;  /* 0x000000031b027233 */ /* 0x000fc40003803000 */
[--C-:B------:R-:W-:Y:S01]  /*10d10*/  HSET2.LE.AND R6, R25, R3.reuse, PT ;  /* 0x0000000319067233 */ /* 0x100fe20003803000 */
[----:B------:R-:W-:Y:S01]  /*10d20*/  IMAD.MOV.U32 R153, RZ, RZ, R22 ;  /* 0x000000ffff997224 */ /* 0x000fe200078e0016 */
[----:B------:R-:W-:Y:S02]  /*10d30*/  PRMT R56, R8, 0x5410, R9 ;  /* 0x0000541008387816 */ /* 0x000fe40000000009 */
[----:B------:R-:W-:Y:S02]  /*10d40*/  LOP3.LUT R27, R2, R62, RZ, 0xc0, !PT ;  /* 0x0000003e021b7212 */ /* 0x000fe400078ec0ff */
[----:B------:R-:W-:Y:S02]  /*10d50*/  LOP3.LUT R22, R6, R61, RZ, 0xc0, !PT ;  /* 0x0000003d06167212 */ /* 0x000fe400078ec0ff */
[--C-:B------:R-:W-:Y:S01]  /*10d60*/  HSET2.LE.AND R2, R43, R3.reuse, PT ;  /* 0x000000032b027233 */ /* 0x100fe20003803000 */
[----:B--2---:R-:W-:Y:S01]  /*10d70*/  HMMA.16816.F32 R12, R108, R48, RZ ;  /* 0x000000306c0c723c */ /* 0x004fe200000018ff */
[----:B------:R-:W-:-:S05]  /*10d80*/  HSET2.LE.AND R6, R42, R3, PT ;  /* 0x000000032a067233 */ /* 0x000fca0003803000 */
[----:B------:R-:W-:Y:S01]  /*10d90*/  HMMA.16816.F32 R8, R32, R48, RZ ;  /* 0x000000302008723c */ /* 0x000fe200000018ff */
[----:B------:R-:W-:Y:S02]  /*10da0*/  HSET2.LE.AND R7, R24, R3, PT ;  /* 0x0000000318077233 */ /* 0x000fe40003803000 */
[----:B------:R-:W-:-:S04]  /*10db0*/  LOP3.LUT R24, R2, R149, RZ, 0xc0, !PT ;  /* 0x0000009502187212 */ /* 0x000fc800078ec0ff */
[----:B------:R-:W-:Y:S02]  /*10dc0*/  IMAD.MOV.U32 R49, RZ, RZ, R202 ;  /* 0x000000ffff317224 */ /* 0x000fe400078e00ca */
[----:B------:R-:W-:Y:S01]  /*10dd0*/  IMAD R202, R0, 0x2, R201 ;  /* 0x0000000200ca7824 */ /* 0x000fe200078e02c9 */
[----:B------:R-:W-:Y:S02]  /*10de0*/  LOP3.LUT R25, R6, R148, RZ, 0xc0, !PT ;  /* 0x0000009406197212 */ /* 0x000fe400078ec0ff */
[--C-:B------:R-:W-:Y:S02]  /*10df0*/  HSET2.LE.AND R2, R41, R3.reuse, PT ;  /* 0x0000000329027233 */ /* 0x100fe40003803000 */
[--C-:B------:R-:W-:Y:S02]  /*10e00*/  HSET2.LE.AND R6, R40, R3.reuse, PT ;  /* 0x0000000328067233 */ /* 0x100fe40003803000 */
[----:B------:R-:W2:Y:S01]  /*10e10*/  LDSM.16.MT88.4 R40, [R202+0x4000] ;  /* 0x00400000ca28783b */ /* 0x000ea20000004200 */
[----:B------:R-:W-:Y:S01]  /*10e20*/  IMAD.MOV.U32 R149, RZ, RZ, R20 ;  /* 0x000000ffff957224 */ /* 0x000fe200078e0014 */
[----:B------:R-:W-:Y:S01]  /*10e30*/  LOP3.LUT R20, R2, R145, RZ, 0xc0, !PT ;  /* 0x0000009102147212 */ /* 0x000fe200078ec0ff */
[----:B------:R-:W-:Y:S01]  /*10e40*/  IMAD.MOV.U32 R155, RZ, RZ, R21 ;  /* 0x000000ffff9b7224 */ /* 0x000fe200078e0015 */
[--C-:B------:R-:W-:Y:S01]  /*10e50*/  HSET2.LE.AND R0, R38, R3.reuse, PT ;  /* 0x0000000326007233 */ /* 0x100fe20003803000 */
[----:B------:R-:W-:Y:S01]  /*10e60*/  IMAD.MOV.U32 R21, RZ, RZ, R16 ;  /* 0x000000ffff157224 */ /* 0x000fe200078e0010 */
[----:B------:R-:W-:-:S03]  /*10e70*/  HSET2.LE.AND R2, R19, R3, PT ;  /* 0x0000000313027233 */ /* 0x000fc60003803000 */
[----:B------:R-:W-:Y:S01]  /*10e80*/  IMAD.MOV.U32 R148, RZ, RZ, R21 ;  /* 0x000000ffff947224 */ /* 0x000fe200078e0015 */
[----:B------:R-:W-:Y:S01]  /*10e90*/  LOP3.LUT R21, R6, R144, RZ, 0xc0, !PT ;  /* 0x0000009006157212 */ /* 0x000fe200078ec0ff */
[----:B------:R-:W-:Y:S01]  /*10ea0*/  IMAD.MOV.U32 R144, RZ, RZ, R39 ;  /* 0x000000ffff907224 */ /* 0x000fe200078e0027 */
[----:B------:R-:W-:Y:S02]  /*10eb0*/  LOP3.LUT R18, R0, R73, RZ, 0xc0, !PT ;  /* 0x0000004900127212 */ /* 0x000fe400078ec0ff */
[----:B------:R-:W-:Y:S02]  /*10ec0*/  LOP3.LUT R19, R2, R67, RZ, 0xc0, !PT ;  /* 0x0000004302137212 */ /* 0x000fe400078ec0ff */
[--C-:B------:R-:W-:Y:S02]  /*10ed0*/  HSET2.LE.AND R0, R37, R3.reuse, PT ;  /* 0x0000000325007233 */ /* 0x100fe40003803000 */
[--C-:B------:R-:W-:Y:S02]  /*10ee0*/  HSET2.LE.AND R2, R36, R3.reuse, PT ;  /* 0x0000000324027233 */ /* 0x100fe40003803000 */
[----:B------:R-:W4:Y:S01]  /*10ef0*/  LDSM.16.MT88.4 R36, [R202+0x4400] ;  /* 0x00440000ca24783b */ /* 0x000f220000004200 */
[----:B------:R-:W-:Y:S01]  /*10f00*/  HSET2.LE.AND R6, R17, R3, PT ;  /* 0x0000000311067233 */ /* 0x000fe20003803000 */
[----:B------:R-:W-:Y:S01]  /*10f10*/  IMAD.MOV.U32 R16, RZ, RZ, R23 ;  /* 0x000000ffff107224 */ /* 0x000fe200078e0017 */
[----:B------:R-:W-:-:S02]  /*10f20*/  LOP3.LUT R23, R7, R60, RZ, 0xc0, !PT ;  /* 0x0000003c07177212 */ /* 0x000fc400078ec0ff */
[----:B---3--:R-:W-:Y:S01]  /*10f30*/  HMMA.16816.F32 R60, R96, R44, R12 ;  /* 0x0000002c603c723c */ /* 0x008fe2000000180c */
[----:B------:R-:W-:Y:S01]  /*10f40*/  IMAD.MOV.U32 R145, RZ, RZ, R16 ;  /* 0x000000ffff917224 */ /* 0x000fe200078e0010 */
[----:B------:R-:W-:-:S05]  /*10f50*/  LOP3.LUT R16, R0, R74, RZ, 0xc0, !PT ;  /* 0x0000004a00107212 */ /* 0x000fca00078ec0ff */
[----:B------:R-:W-:Y:S02]  /*10f60*/  LOP3.LUT R12, R6, R66, RZ, 0xc0, !PT ;  /* 0x00000042060c7212 */ /* 0x000fe400078ec0ff */
[--C-:B------:R-:W-:Y:S02]  /*10f70*/  HSET2.LE.AND R6, R52, R3.reuse, PT ;  /* 0x0000000334067233 */ /* 0x100fe40003803000 */
[----:B------:R-:W-:Y:S02]  /*10f80*/  LOP3.LUT R17, R2, R75, RZ, 0xc0, !PT ;  /* 0x0000004b02117212 */ /* 0x000fe400078ec0ff */
[--C-:B------:R-:W-:Y:S02]  /*10f90*/  HSET2.LE.AND R0, R54, R3.reuse, PT ;  /* 0x0000000336007233 */ /* 0x100fe40003803000 */
[----:B------:R-:W-:Y:S02]  /*10fa0*/  HSET2.LE.AND R2, R53, R3, PT ;  /* 0x0000000335027233 */ /* 0x000fe40003803000 */
[----:B------:R-:W-:-:S02]  /*10fb0*/  LOP3.LUT R15, R6, R55, RZ, 0xc0, !PT ;  /* 0x00000037060f7212 */ /* 0x000fc400078ec0ff */
[----:B--2---:R-:W-:Y:S01]  /*10fc0*/  HMMA.16816.F32 R52, R108, R40, RZ ;  /* 0x000000286c34723c */ /* 0x004fe200000018ff */
[----:B------:R-:W-:Y:S02]  /*10fd0*/  IMAD.MOV.U32 R7, RZ, RZ, R72 ;  /* 0x000000ffff077224 */ /* 0x000fe400078e0048 */
[----:B------:R-:W-:-:S03]  /*10fe0*/  IMAD.MOV.U32 R72, RZ, RZ, R70 ;  /* 0x000000ffff487224 */ /* 0x000fc600078e0046 */
[----:B------:R-:W-:Y:S01]  /*10ff0*/  HMMA.16816.F32 R68, R28, R44, R8 ;  /* 0x0000002c1c44723c */ /* 0x000fe20000001808 */
[----:B------:R-:W-:-:S05]  /*11000*/  IMAD.MOV.U32 R6, RZ, RZ, R72 ;  /* 0x000000ffff067224 */ /* 0x000fca00078e0048 */
[----:B------:R-:W-:-:S12]  /*11010*/  HMMA.16816.F32 R8, R32, R40, RZ ;  /* 0x000000282008723c */ /* 0x000fd800000018ff */
[----:B----4-:R-:W-:Y:S06]  /*11020*/  HMMA.16816.F32 R72, R96, R36, R52 ;  /* 0x000000246048723c */ /* 0x010fec0000001834 */
[C---:B------:R-:W-:Y:S06]  /*11030*/  HMMA.16816.F32 R52, R32.reuse, R50, RZ ;  /* 0x000000322034723c */ /* 0x040fec00000018ff */
[----:B------:R-:W-:Y:S01]  /*11040*/  HMMA.16816.F32 R32, R32, R42, RZ ;  /* 0x0000002a2020723c */ /* 0x000fe200000018ff */
[----:B------:R-:W-:-:S02]  /*11050*/  LOP3.LUT R13, R0, R65, RZ, 0xc0, !PT ;  /* 0x00000041000d7212 */ /* 0x000fc400078ec0ff */
[----:B------:R-:W-:Y:S02]  /*11060*/  LOP3.LUT R14, R2, R64, RZ, 0xc0, !PT ;  /* 0x00000040020e7212 */ /* 0x000fe400078ec0ff */
[--C-:B------:R-:W-:Y:S02]  /*11070*/  HSET2.LE.AND R0, R59, R3.reuse, PT ;  /* 0x000000033b007233 */ /* 0x100fe40003803000 */
[--C-:B------:R-:W-:Y:S01]  /*11080*/  HSET2.LE.AND R2, R58, R3.reuse, PT ;  /* 0x000000033a027233 */ /* 0x100fe20003803000 */
[----:B------:R-:W-:Y:S07]  /*11090*/  HMMA.16816.F32 R64, R28, R36, R8 ;  /* 0x000000241c40723c */ /* 0x000fee0000001808 */
[----:B------:R-:W-:Y:S01]  /*110a0*/  LOP3.LUT R10, R0, R141, RZ, 0xc0, !PT ;  /* 0x0000008d000a7212 */ /* 0x000fe200078ec0ff */
[----:B------:R-:W-:Y:S01]  /*110b0*/  IMAD.MOV.U32 R9, RZ, RZ, R49 ;  /* 0x000000ffff097224 */ /* 0x000fe200078e0031 */
[----:B------:R-:W-:Y:S01]  /*110c0*/  LOP3.LUT R11, R2, R140, RZ, 0xc0, !PT ;  /* 0x0000008c020b7212 */ /* 0x000fe200078ec0ff */
[----:B------:R-:W-:Y:S01]  /*110d0*/  HMMA.16816.F32 R48, R108, R50, RZ ;  /* 0x000000326c30723c */ /* 0x000fe200000018ff */
[----:B------:R-:W-:-:S02]  /*110e0*/  HSET2.LE.AND R0, R57, R3, PT ;  /* 0x0000000339007233 */ /* 0x000fc40003803000 */
[----:B------:R-:W-:-:S03]  /*110f0*/  HSET2.LE.AND R2, R56, R3, PT ;  /* 0x0000000338027233 */ /* 0x000fc60003803000 */
[C---:B------:R-:W-:Y:S06]  /*11100*/  HMMA.16816.F32 R56, R28.reuse, R46, R52 ;  /* 0x0000002e1c38723c */ /* 0x040fec0000001834 */
[----:B------:R-:W-:Y:S01]  /*11110*/  HMMA.16816.F32 R52, R28, R38, R32 ;  /* 0x000000261c34723c */ /* 0x000fe20000001820 */
[----:B------:R-:W2:Y:S04]  /*11120*/  LDSM.16.MT88.4 R32, [R201+0x4800] ;  /* 0x00480000c920783b */ /* 0x000ea80000004200 */
[----:B------:R-:W3:Y:S01]  /*11130*/  LDSM.16.MT88.4 R28, [R202+0x4800] ;  /* 0x00480000ca1c783b */ /* 0x000ee20000004200 */
[----:B------:R-:W-:Y:S06]  /*11140*/  HMMA.16816.F32 R40, R108, R42, RZ ;  /* 0x0000002a6c28723c */ /* 0x000fec00000018ff */
[----:B------:R-:W-:-:S15]  /*11150*/  HMMA.16816.F32 R48, R96, R46, R48 ;  /* 0x0000002e6030723c */ /* 0x000fde0000001830 */
[----:B------:R-:W-:-:S03]  /*11160*/  NOP ;  /* 0x0000000000007918 */ /* 0x000fc60000000000 */
[----:B------:R-:W-:Y:S01]  /*11170*/  HMMA.16816.F32 R44, R96, R38, R40 ;  /* 0x00000026602c723c */ /* 0x000fe20000001828 */
[----:B------:R-:W4:Y:S04]  /*11180*/  LDSM.16.MT88.4 R40, [R201+0x4c00] ;  /* 0x004c0000c928783b */ /* 0x000f280000004200 */
[----:B------:R-:W1:Y:S01]  /*11190*/  LDSM.16.MT88.4 R36, [R202+0x4c00] ;  /* 0x004c0000ca24783b */ /* 0x000e620000004200 */
[C---:B--2---:R-:W-:Y:S06]  /*111a0*/  HMMA.16816.F32 R68, R24.reuse, R32, R68 ;  /* 0x000000201844723c */ /* 0x044fec0000001844 */
[C---:B---3--:R-:W-:Y:S06]  /*111b0*/  HMMA.16816.F32 R64, R24.reuse, R28, R64 ;  /* 0x0000001c1840723c */ /* 0x048fec0000001840 */
[C---:B------:R-:W-:Y:S06]  /*111c0*/  HMMA.16816.F32 R56, R24.reuse, R34, R56 ;  /* 0x000000221838723c */ /* 0x040fec0000001838 */
[----:B------:R-:W-:Y:S06]  /*111d0*/  HMMA.16816.F32 R24, R24, R30, R52 ;  /* 0x0000001e1818723c */ /* 0x000fec0000001834 */
[C---:B------:R-:W-:Y:S06]  /*111e0*/  HMMA.16816.F32 R60, R84.reuse, R32, R60 ;  /* 0x00000020543c723c */ /* 0x040fec000000183c */
[C---:B------:R-:W-:Y:S06]  /*111f0*/  HMMA.16816.F32 R52, R84.reuse, R34, R48 ;  /* 0x000000225434723c */ /* 0x040fec0000001830 */
[----:B------:R-:W-:Y:S06]  /*11200*/  HMMA.16816.F32 R32, R84, R28, R72 ;  /* 0x0000001c5420723c */ /* 0x000fec0000001848 */
[----:B----4-:R-:W-:Y:S06]  /*11210*/  HMMA.16816.F32 R72, R20, R40, R68 ;  /* 0x000000281448723c */ /* 0x010fec0000001844 */
[----:B------:R-:W-:Y:S06]  /*11220*/  HMMA.16816.F32 R28, R84, R30, R44 ;  /* 0x0000001e541c723c */ /* 0x000fec000000182c */
[C---:B------:R-:W-:Y:S06]  /*11230*/  HMMA.16816.F32 R68, R20.reuse, R42, R56 ;  /* 0x0000002a1444723c */ /* 0x040fec0000001838 */
[C---:B-1----:R-:W-:Y:S06]  /*11240*/  HMMA.16816.F32 R64, R20.reuse, R36, R64 ;  /* 0x000000241440723c */ /* 0x042fec0000001840 */
[----:B------:R-:W-:Y:S01]  /*11250*/  HMMA.16816.F32 R48, R20, R38, R24 ;  /* 0x000000261430723c */ /* 0x000fe20000001818 */
[----:B------:R-:W1:Y:S04]  /*11260*/  LDSM.16.MT88.4 R20, [R201+0x5000] ;  /* 0x00500000c914783b */ /* 0x000e680000004200 */
[----:B------:R-:W2:Y:S01]  /*11270*/  LDSM.16.MT88.4 R24, [R202+0x5000] ;  /* 0x00500000ca18783b */ /* 0x000ea20000004200 */
[C---:B------:R-:W-:Y:S06]  /*11280*/  HMMA.16816.F32 R44, R92.reuse, R40, R60 ;  /* 0x000000285c2c723c */ /* 0x040fec000000183c */
[C---:B------:R-:W-:Y:S06]  /*11290*/  HMMA.16816.F32 R52, R92.reuse, R42, R52 ;  /* 0x0000002a5c34723c */ /* 0x040fec0000001834 */
[C---:B------:R-:W-:Y:S01]  /*112a0*/  HMMA.16816.F32 R56, R92.reuse, R36, R32 ;  /* 0x000000245c38723c */ /* 0x040fe20000001820 */
[----:B------:R-:W-:Y:S05]  /*112b0*/  LDSM.16.MT88.4 R32, [R202+0x5400] ;  /* 0x00540000ca20783b */ /* 0x000fea0000004200 */
[----:B------:R-:W-:Y:S01]  /*112c0*/  HMMA.16816.F32 R60, R92, R38, R28 ;  /* 0x000000265c3c723c */ /* 0x000fe2000000181c */
[----:B------:R-:W3:Y:S05]  /*112d0*/  LDSM.16.MT88.4 R28, [R201+0x5400] ;  /* 0x00540000c91c783b */ /* 0x000eea0000004200 */
[C---:B-1----:R-:W-:Y:S06]  /*112e0*/  HMMA.16816.F32 R72, R16.reuse, R20, R72 ;  /* 0x000000141048723c */ /* 0x042fec0000001848 */
[C---:B------:R-:W-:Y:S06]  /*112f0*/  HMMA.16816.F32 R68, R16.reuse, R22, R68 ;  /* 0x000000161044723c */ /* 0x040fec0000001844 */
[C---:B--2---:R-:W-:Y:S06]  /*11300*/  HMMA.16816.F32 R64, R16.reuse, R24, R64 ;  /* 0x000000181040723c */ /* 0x044fec0000001840 */
[----:B------:R-:W-:Y:S01]  /*11310*/  HMMA.16816.F32 R48, R16, R26, R48 ;  /* 0x0000001a1030723c */ /* 0x000fe20000001830 */
[----:B------:R-:W-:Y:S05]  /*11320*/  LDSM.16.MT88.4 R16, [R201+0x5800] ;  /* 0x00580000c910783b */ /* 0x000fea0000004200 */
[C---:B------:R-:W-:Y:S06]  /*11330*/  HMMA.16816.F32 R40, R88.reuse, R20, R44 ;  /* 0x000000145828723c */ /* 0x040fec000000182c */
[----:B------:R-:W-:Y:S01]  /*11340*/  HMMA.16816.F32 R36, R88, R22, R52 ;  /* 0x000000165824723c */ /* 0x000fe20000001834 */
[----:B------:R-:W1:Y:S01]  /*11350*/  LDSM.16.MT88.4 R20, [R202+0x5800] ;  /* 0x00580000ca14783b */ /* 0x000e620000004200 */
[----:B------:R-:W-:-:S04]  /*11360*/  LOP3.LUT R143, R2, R143, RZ, 0xc0, !PT ;  /* 0x0000008f028f7212 */ /* 0x000fc800078ec0ff */
[----:B------:R-:W-:Y:S01]  /*11370*/  HMMA.16816.F32 R44, R88, R24, R56 ;  /* 0x00000018582c723c */ /* 0x000fe20000001838 */
[----:B------:R-:W-:Y:S02]  /*11380*/  LOP3.LUT R142, R0, R142, RZ, 0xc0, !PT ;  /* 0x0000008e008e7212 */ /* 0x000fe400078ec0ff */
[----:B------:R-:W-:-:S03]  /*11390*/  LOP3.LUT R2, R76, 0xffff, RZ, 0xc0, !PT ;  /* 0x0000ffff4c027812 */ /* 0x000fc600078ec0ff */
[----:B------:R-:W-:Y:S01]  /*113a0*/  HMMA.16816.F32 R24, R88, R26, R60 ;  /* 0x0000001a5818723c */ /* 0x000fe2000000183c */
[----:B------:R-:W-:Y:S01]  /*113b0*/  IMAD.MOV.U32 R56, RZ, RZ, R164 ;  /* 0x000000ffff387224 */ /* 0x000fe200078e00a4 */
[----:B------:R-:W-:Y:S01]  /*113c0*/  SHF.R.U32.HI R0, RZ, 0x10, R76 ;  /* 0x00000010ff007819 */ /* 0x000fe2000001164c */
[----:B------:R-:W-:-:S04]  /*113d0*/  IMAD.MOV.U32 R96, RZ, RZ, R7 ;  /* 0x000000ffff607224 */ /* 0x000fc800078e0007 */
[----:B------:R-:W-:Y:S02]  /*113e0*/  IMAD.MOV.U32 R62, RZ, RZ, R171 ;  /* 0x000000ffff3e7224 */ /* 0x000fe400078e00ab */
[----:B------:R-:W-:Y:S01]  /*113f0*/  IMAD.MOV.U32 R61, RZ, RZ, R159 ;  /* 0x000000ffff3d7224 */ /* 0x000fe200078e009f */
[C---:B---3--:R-:W-:Y:S01]  /*11400*/  HMMA.16816.F32 R72, R12.reuse, R28, R72 ;  /* 0x0000001c0c48723c */ /* 0x048fe20000001848 */
[----:B------:R-:W-:Y:S01]  /*11410*/  IMAD.MOV.U32 R63, RZ, RZ, R163 ;  /* 0x000000ffff3f7224 */ /* 0x000fe200078e00a3 */
[----:B------:R-:W-:Y:S01]  /*11420*/  LOP3.LUT R7, R76, 0xff, RZ, 0xc0, !PT ;  /* 0x000000ff4c077812 */ /* 0x000fe200078ec0ff */
[----:B------:R-:W-:Y:S01]  /*11430*/  IMAD.MOV.U32 R59, RZ, RZ, R6 ;  /* 0x000000ffff3b7224 */ /* 0x000fe200078e0006 */
[----:B------:R-:W-:Y:S02]  /*11440*/  SHF.R.U32.HI R2, RZ, 0x8, R2 ;  /* 0x00000008ff027819 */ /* 0x000fe40000011602 */
[----:B------:R-:W-:Y:S01]  /*11450*/  HMMA.16816.F32 R68, R12, R30, R68 ;  /* 0x0000001e0c44723c */ /* 0x000fe20000001844 */
[----:B------:R-:W-:Y:S01]  /*11460*/  IMAD.MOV.U32 R58, RZ, RZ, R144 ;  /* 0x000000ffff3a7224 */ /* 0x000fe200078e0090 */
[----:B------:R-:W-:Y:S01]  /*11470*/  SHF.R.U32.HI R8, RZ, 0x18, R76 ;  /* 0x00000018ff087819 */ /* 0x000fe2000001164c */
[----:B------:R-:W-:-:S03]  /*11480*/  IMAD.MOV.U32 R57, RZ, RZ, R145 ;  /* 0x000000ffff397224 */ /* 0x000fc600078e0091 */
[----:B------:R-:W-:Y:S01]  /*11490*/  HMMA.16816.F32 R64, R12, R32, R64 ;  /* 0x000000200c40723c */ /* 0x000fe20000001840 */
[----:B------:R-:W-:Y:S01]  /*114a0*/  IMAD.MOV.U32 R156, RZ, RZ, R176 ;  /* 0x000000ffff9c7224 */ /* 0x000fe200078e00b0 */
[----:B------:R-:W-:Y:S01]  /*114b0*/  LOP3.LUT R6, R0, 0xff, RZ, 0xc0, !PT ;  /* 0x000000ff00067812 */ /* 0x000fe200078ec0ff */
[----:B------:R-:W-:-:S03]  /*114c0*/  IMAD.MOV.U32 R52, RZ, RZ, R9 ;  /* 0x000000ffff347224 */ /* 0x000fc600078e0009 */
[----:B------:R-:W-:Y:S01]  /*114d0*/  HMMA.16816.F32 R48, R12, R34, R48 ;  /* 0x000000220c30723c */ /* 0x000fe20000001830 */
[----:B------:R-:W-:Y:S01]  /*114e0*/  STG.E.U16 desc[UR24][R4.64+0x40], R61 ;  /* 0x0000403d04007986 */ /* 0x000fe2000c101518 */
[----:B------:R-:W-:-:S03]  /*114f0*/  IMAD.MOV.U32 R54, RZ, RZ, R166 ;  /* 0x000000ffff367224 */ /* 0x000fc600078e00a6 */
[----:B------:R-:W-:Y:S01]  /*11500*/  STG.E.U16 desc[UR24][R4.64+0x42], R62 ;  /* 0x0000423e04007986 */ /* 0x000fe2000c101518 */
[----:B------:R-:W-:Y:S01]  /*11510*/  IMAD.MOV.U32 R53, RZ, RZ, R168 ;  /* 0x000000ffff357224 */ /* 0x000fe200078e00a8 */
[----:B------:R-:W-:Y:S02]  /*11520*/  PRMT R0, R7, 0x5410, R2 ;  /* 0x0000541007007816 */ /* 0x000fe40000000002 */
[----:B------:R-:W-:Y:S01]  /*11530*/  STG.E.U16 desc[UR24][R82.64+0x40], R63 ;  /* 0x0000403f52007986 */ /* 0x000fe2000c101518 */
[----:B------:R-:W-:-:S03]  /*11540*/  IMAD.MOV.U32 R92, RZ, RZ, R156 ;  /* 0x000000ffff5c7224 */ /* 0x000fc600078e009c */
[----:B------:R-:W-:Y:S01]  /*11550*/  STG.E.U16 desc[UR24][R82.64+0x42], R56 ;  /* 0x0000423852007986 */ /* 0x000fe2000c101518 */
[----:B------:R-:W-:Y:S01]  /*11560*/  IMAD.MOV.U32 R55, RZ, RZ, R165 ;  /* 0x000000ffff377224 */ /* 0x000fe200078e00a5 */
[----:B------:R-:W-:Y:S02]  /*11570*/  PRMT R2, R6, 0x5410, R8 ;  /* 0x0000541006027816 */ /* 0x000fe40000000008 */
[----:B------:R-:W-:Y:S04]  /*11580*/  STG.E.U16 desc[UR24][R80.64+0x40], R214 ;  /* 0x000040d650007986 */ /* 0x000fe8000c101518 */
[----:B------:R-:W-:Y:S04]  /*11590*/  STG.E.U16 desc[UR24][R80.64+0x42], R213 ;  /* 0x000042d550007986 */ /* 0x000fe8000c101518 */
[----:B------:R-:W-:Y:S04]  /*115a0*/  STG.E.U16 desc[UR24][R78.64+0x40], R198 ;  /* 0x000040c64e007986 */ /* 0x000fe8000c101518 */
[----:B------:R-:W-:Y:S01]  /*115b0*/  STG.E.U16 desc[UR24][R78.64+0x42], R199 ;  /* 0x000042c74e007986 */ /* 0x000fe2000c101518 */
[----:B------:R-:W-:-:S03]  /*115c0*/  IMAD.MOV.U32 R93, RZ, RZ, R170 ;  /* 0x000000ffff5d7224 */ /* 0x000fc600078e00aa */
[----:B------:R-:W-:Y:S04]  /*115d0*/  STG.E.U16 desc[UR24][R4.64+0x50], R57 ;  /* 0x0000503904007986 */ /* 0x000fe8000c101518 */
[----:B------:R-:W-:Y:S01]  /*115e0*/  STG.E.U16 desc[UR24][R4.64+0x52], R58 ;  /* 0x0000523a04007986 */ /* 0x000fe2000c101518 */
[----:B------:R-:W-:-:S03]  /*115f0*/  HSET2.LE.AND R0, R0, R3, PT ;  /* 0x0000000300007233 */ /* 0x000fc60003803000 */
[----:B------:R-:W-:Y:S04]  /*11600*/  STG.E.U16 desc[UR24][R82.64+0x50], R59 ;  /* 0x0000503b52007986 */ /* 0x000fe8000c101518 */
        /* <DEDUP_REMOVED lines=11> */
[----:B------:R-:W-:Y:S04]  /*116c0*/  STG.E.U16 desc[UR24][R80.64+0x60], R193 ;  /* 0x000060c150007986 */ /* 0x000fe8000c101518 */
[----:B------:R-:W-:Y:S01]  /*116d0*/  STG.E.U16 desc[UR24][R80.64+0x62], R192 ;  /* 0x000062c050007986 */ /* 0x000fe2000c101518 */
[----:B------:R-:W-:-:S03]  /*116e0*/  LOP3.LUT R9, R2, R146, RZ, 0xc0, !PT ;  /* 0x0000009202097212 */ /* 0x000fc600078ec0ff */
[----:B------:R-:W-:Y:S01]  /*116f0*/  STG.E.U16 desc[UR24][R78.64+0x60], R191 ;  /* 0x000060bf4e007986 */ /* 0x000fe2000c101518 */
[----:B------:R-:W-:-:S03]  /*11700*/  LOP3.LUT R0, R77, 0xffff, RZ, 0xc0, !PT ;  /* 0x0000ffff4d007812 */ /* 0x000fc600078ec0ff */
[----:B------:R-:W-:Y:S01]  /*11710*/  STG.E.U16 desc[UR24][R78.64+0x62], R190 ;  /* 0x000062be4e007986 */ /* 0x000fe2000c101518 */
[C---:B------:R-:W-:Y:S03]  /*11720*/  HMMA.16816.F32 R40, R112.reuse, R28, R40 ;  /* 0x0000001c7028723c */ /* 0x040fe60000001828 */
[----:B------:R-:W-:Y:S04]  /*11730*/  STG.E.U16 desc[UR24][R4.64+0x70], R93 ;  /* 0x0000705d04007986 */ /* 0x000fe8000c101518 */
[----:B------:R-:W-:Y:S01]  /*11740*/  STG.E.U16 desc[UR24][R4.64+0x72], R252 ;  /* 0x000072fc04007986 */ /* 0x000fe2000c101518 */
[C---:B------:R-:W-:Y:S03]  /*11750*/  HMMA.16816.F32 R12, R112.reuse, R32, R44 ;  /* 0x00000020700c723c */ /* 0x040fe6000000182c */
[----:B------:R-:W-:Y:S04]  /*11760*/  STG.E.U16 desc[UR24][R82.64+0x70], R251 ;  /* 0x000070fb52007986 */ /* 0x000fe8000c101518 */
[----:B------:R-:W-:Y:S01]  /*11770*/  STG.E.U16 desc[UR24][R82.64+0x72], R250 ;  /* 0x000072fa52007986 */ /* 0x000fe2000c101518 */
[C---:B------:R-:W-:Y:S03]  /*11780*/  HMMA.16816.F32 R36, R112.reuse, R30, R36 ;  /* 0x0000001e7024723c */ /* 0x040fe60000001824 */
[----:B------:R-:W-:Y:S04]  /*11790*/  STG.E.U16 desc[UR24][R80.64+0x70], R189 ;  /* 0x000070bd50007986 */ /* 0x000fe8000c101518 */
[----:B------:R-:W-:Y:S01]  /*117a0*/  STG.E.U16 desc[UR24][R80.64+0x72], R188 ;  /* 0x000072bc50007986 */ /* 0x000fe2000c101518 */
[----:B------:R-:W-:Y:S03]  /*117b0*/  HMMA.16816.F32 R32, R112, R34, R24 ;  /* 0x000000227020723c */ /* 0x000fe60000001818 */
[----:B------:R-:W-:Y:S01]  /*117c0*/  STG.E.U16 desc[UR24][R78.64+0x70], R187 ;  /* 0x000070bb4e007986 */ /* 0x000fe2000c101518 */
[----:B------:R-:W-:-:S03]  /*117d0*/  SHF.R.U32.HI R2, RZ, 0x10, R77 ;  /* 0x00000010ff027819 */ /* 0x000fc6000001164d */
[----:B------:R-:W-:Y:S01]  /*117e0*/  STG.E.U16 desc[UR24][R78.64+0x72], R186 ;  /* 0x000072ba4e007986 */ /* 0x000fe2000c101518 */
[----:B------:R-:W-:-:S03]  /*117f0*/  LOP3.LUT R7, R77, 0xff, RZ, 0xc0, !PT ;  /* 0x000000ff4d077812 */ /* 0x000fc600078ec0ff */
[----:B------:R-:W-:Y:S01]  /*11800*/  STG.E.U16 desc[UR24][R4.64+0x80], R249 ;  /* 0x000080f904007986 */ /* 0x000fe2000c101518 */
[----:B------:R-:W-:-:S03]  /*11810*/  SHF.R.U32.HI R6, RZ, 0x8, R0 ;  /* 0x00000008ff067819 */ /* 0x000fc60000011600 */
        /* <DEDUP_REMOVED lines=8> */
[----:B------:R-:W-:Y:S01]  /*118a0*/  STG.E.U16 desc[UR24][R80.64+0x82], R184 ;  /* 0x000082b850007986 */ /* 0x000fe2000c101518 */
[----:B------:R-:W-:Y:S01]  /*118b0*/  IMAD.MOV.U32 R99, RZ, RZ, R155 ;  /* 0x000000ffff637224 */ /* 0x000fe200078e009b */
[C---:B-1----:R-:W-:Y:S01]  /*118c0*/  HMMA.16816.F32 R144, R8.reuse, R20, R64 ;  /* 0x000000140890723c */ /* 0x042fe20000001840 */
[----:B------:R-:W-:Y:S01]  /*118d0*/  IMAD.MOV.U32 R108, RZ, RZ, R151 ;  /* 0x000000ffff6c7224 */ /* 0x000fe200078e0097 */
[----:B------:R-:W-:Y:S01]  /*118e0*/  STG.E.U16 desc[UR24][R78.64+0x80], R182 ;  /* 0x000080b64e007986 */ /* 0x000fe2000c101518 */
[----:B------:R-:W-:Y:S02]  /*118f0*/  IMAD.MOV.U32 R109, RZ, RZ, R152 ;  /* 0x000000ffff6d7224 */ /* 0x000fe400078e0098 */
[----:B------:R-:W-:Y:S01]  /*11900*/  IMAD.MOV.U32 R110, RZ, RZ, R154 ;  /* 0x000000ffff6e7224 */ /* 0x000fe200078e009a */
[----:B------:R-:W-:Y:S01]  /*11910*/  STG.E.U16 desc[UR24][R78.64+0x82], R183 ;  /* 0x000082b74e007986 */ /* 0x000fe2000c101518 */
[----:B------:R-:W-:Y:S01]  /*11920*/  IMAD.MOV.U32 R85, RZ, RZ, R167 ;  /* 0x000000ffff557224 */ /* 0x000fe200078e00a7 */
[----:B------:R-:W-:Y:S01]  /*11930*/  HMMA.16816.F32 R152, R8, R16, R72 ;  /* 0x000000100898723c */ /* 0x000fe20000001848 */
[----:B------:R-:W-:Y:S01]  /*11940*/  IMAD.MOV.U32 R95, RZ, RZ, R158 ;  /* 0x000000ffff5f7224 */ /* 0x000fe200078e009e */
[----:B------:R-:W-:Y:S01]  /*11950*/  STG.E.U16 desc[UR24][R4.64+0x90], R245 ;  /* 0x000090f504007986 */ /* 0x000fe2000c101518 */
[----:B------:R-:W-:Y:S01]  /*11960*/  IMAD.MOV.U32 R94, RZ, RZ, R157 ;  /* 0x000000ffff5e7224 */ /* 0x000fe200078e009d */
[----:B------:R-:W-:-:S02]  /*11970*/  LOP3.LUT R0, R2, 0xff, RZ, 0xc0, !PT ;  /* 0x000000ff02007812 */ /* 0x000fc400078ec0ff */
[----:B------:R-:W-:Y:S01]  /*11980*/  STG.E.U16 desc[UR24][R4.64+0x92], R244 ;  /* 0x000092f404007986 */ /* 0x000fe2000c101518 */
[C---:B------:R-:W-:Y:S01]  /*11990*/  HMMA.16816.F32 R148, R8.reuse, R18, R68 ;  /* 0x000000120894723c */ /* 0x040fe20000001844 */
[----:B------:R-:W-:Y:S02]  /*119a0*/  PRMT R6, R7, 0x5410, R6 ;  /* 0x0000541007067816 */ /* 0x000fe40000000006 */
[----:B------:R-:W-:Y:S03]  /*119b0*/  STG.E.U16 desc[UR24][R82.64+0x90], R242 ;  /* 0x000090f252007986 */ /* 0x000fe6000c101518 */
[----:B------:R-:W-:Y:S01]  /*119c0*/  HMMA.16816.F32 R48, R8, R22, R48 ;  /* 0x000000160830723c */ /* 0x000fe20000001830 */
[----:B------:R-:W-:Y:S04]  /*119d0*/  STG.E.U16 desc[UR24][R82.64+0x92], R243 ;  /* 0x000092f352007986 */ /* 0x000fe8000c101518 */
[----:B------:R-:W1:Y:S02]  /*119e0*/  LDSM.16.MT88.4 R164, [R201+0x5c00] ;  /* 0x005c0000c9a4783b */ /* 0x000e640000004200 */
[----:B------:R-:W-:-:S02]  /*119f0*/  SHF.R.U32.HI R8, RZ, 0x18, R77 ;  /* 0x00000018ff087819 */ /* 0x000fc4000001164d */
[----:B------:R-:W2:Y:S04]  /*11a00*/  LDSM.16.MT88.4 R156, [R202+0x5c00] ;  /* 0x005c0000ca9c783b */ /* 0x000ea80000004200 */
[----:B------:R-:W-:Y:S04]  /*11a10*/  STG.E.U16 desc[UR24][R80.64+0x90], R181 ;  /* 0x000090b550007986 */ /* 0x000fe8000c101518 */
[----:B------:R-:W-:Y:S01]  /*11a20*/  STG.E.U16 desc[UR24][R80.64+0x92], R180 ;  /* 0x000092b450007986 */ /* 0x000fe2000c101518 */
[----:B------:R-:W-:-:S03]  /*11a30*/  PRMT R2, R0, 0x5410, R8 ;  /* 0x0000541000027816 */ /* 0x000fc60000000008 */
        /* <DEDUP_REMOVED lines=8> */
[----:B------:R-:W-:Y:S01]  /*11ac0*/  STG.E.U16 desc[UR24][R80.64+0xa2], R174 ;  /* 0x0000a2ae50007986 */ /* 0x000fe2000c101518 */
[----:B------:R-:W-:-:S03]  /*11ad0*/  IMAD.MOV.U32 R84, RZ, RZ, R162 ;  /* 0x000000ffff547224 */ /* 0x000fc600078e00a2 */
[----:B------:R-:W-:Y:S04]  /*11ae0*/  STG.E.U16 desc[UR24][R78.64+0xa0], R173 ;  /* 0x0000a0ad4e007986 */ /* 0x000fe8000c101518 */
[----:B------:R-:W-:Y:S04]  /*11af0*/  STG.E.U16 desc[UR24][R78.64+0xa2], R172 ;  /* 0x0000a2ac4e007986 */ /* 0x000fe8000c101518 */
[----:B------:R-:W-:Y:S04]  /*11b00*/  STG.E.U16 desc[UR24][R4.64+0xb0], R237 ;  /* 0x0000b0ed04007986 */ /* 0x000fe8000c101518 */
[----:B------:R-:W-:Y:S01]  /*11b10*/  STG.E.U16 desc[UR24][R4.64+0xb2], R236 ;  /* 0x0000b2ec04007986 */ /* 0x000fe2000c101518 */
[----:B------:R-:W-:-:S03]  /*11b20*/  LOP3.LUT R140, R0, R161, RZ, 0xc0, !PT ;  /* 0x000000a1008c7212 */ /* 0x000fc600078ec0ff */
[----:B------:R-:W-:Y:S04]  /*11b30*/  STG.E.U16 desc[UR24][R82.64+0xb0], R235 ;  /* 0x0000b0eb52007986 */ /* 0x000fe8000c101518 */
[----:B------:R-:W-:Y:S01]  /*11b40*/  STG.E.U16 desc[UR24][R82.64+0xb2], R234 ;  /* 0x0000b2ea52007986 */ /* 0x000fe2000c101518 */
[----:B------:R-:W-:-:S03]  /*11b50*/  HSET2.LE.AND R3, R2, R3, PT ;  /* 0x0000000302037233 */ /* 0x000fc60003803000 */
[----:B------:R-:W-:Y:S01]  /*11b60*/  STG.E.U16 desc[UR24][R80.64+0xb0], R139 ;  /* 0x0000b08b50007986 */ /* 0x000fe2000c101518 */
[----:B------:R-:W-:-:S03]  /*11b70*/  FADD.FTZ R0, R95, R94 ;  /* 0x0000005e5f007221 */ /* 0x000fc60000010000 */
[----:B------:R-:W-:Y:S01]  /*11b80*/  STG.E.U16 desc[UR24][R80.64+0xb2], R138 ;  /* 0x0000b28a50007986 */ /* 0x000fe2000c101518 */
[----:B------:R-:W-:-:S03]  /*11b90*/  FADD.FTZ R2, R85, R84 ;  /* 0x0000005455027221 */ /* 0x000fc60000010000 */
[----:B------:R-:W-:Y:S04]  /*11ba0*/  STG.E.U16 desc[UR24][R78.64+0xb0], R137 ;  /* 0x0000b0894e007986 */ /* 0x000fe8000c101518 */
[----:B------:R-:W-:Y:S04]  /*11bb0*/  STG.E.U16 desc[UR24][R78.64+0xb2], R136 ;  /* 0x0000b2884e007986 */ /* 0x000fe8000c101518 */
[----:B------:R-:W-:Y:S04]  /*11bc0*/  STG.E.U16 desc[UR24][R4.64+0xc0], R233 ;  /* 0x0000c0e904007986 */ /* 0x000fe8000c101518 */
[----:B------:R3:W-:Y:S04]  /*11bd0*/  STG.E.U16 desc[UR24][R4.64+0xc2], R232 ;  /* 0x0000c2e804007986 */ /* 0x0007e8000c101518 */
[----:B------:R-:W-:Y:S04]  /*11be0*/  STG.E.U16 desc[UR24][R82.64+0xc0], R230 ;  /* 0x0000c0e652007986 */ /* 0x000fe8000c101518 */
[----:B------:R-:W-:Y:S01]  /*11bf0*/  STG.E.U16 desc[UR24][R82.64+0xc2], R231 ;  /* 0x0000c2e752007986 */ /* 0x000fe2000c101518 */
[----:B------:R-:W-:-:S03]  /*11c00*/  FADD.FTZ R6, R87, R86 ;  /* 0x0000005657067221 */ /* 0x000fc60000010000 */
[----:B------:R-:W-:Y:S01]  /*11c10*/  STG.E.U16 desc[UR24][R80.64+0xc0], R131 ;  /* 0x0000c08350007986 */ /* 0x000fe2000c101518 */
[----:B------:R-:W-:-:S03]  /*11c20*/  FADD.FTZ R0, R98, R0 ;  /* 0x0000000062007221 */ /* 0x000fc60000010000 */
[----:B------:R-:W-:Y:S01]  /*11c30*/  STG.E.U16 desc[UR24][R80.64+0xc2], R130 ;  /* 0x0000c28250007986 */ /* 0x000fe2000c101518 */
[----:B------:R-:W-:-:S03]  /*11c40*/  IMAD.MOV.U32 R111, RZ, RZ, R169 ;  /* 0x000000ffff6f7224 */ /* 0x000fc600078e00a9 */
[----:B------:R-:W-:Y:S01]  /*11c50*/  STG.E.U16 desc[UR24][R78.64+0xc0], R129 ;  /* 0x0000c0814e007986 */ /* 0x000fe2000c101518 */
[----:B------:R-:W-:-:S03]  /*11c60*/  FADD.FTZ R2, R99, R2 ;  /* 0x0000000263027221 */ /* 0x000fc60000010000 */
[----:B------:R-:W-:Y:S01]  /*11c70*/  STG.E.U16 desc[UR24][R78.64+0xc2], R128 ;  /* 0x0000c2804e007986 */ /* 0x000fe2000c101518 */
[C---:B------:R-:W-:Y:S03]  /*11c80*/  HMMA.16816.F32 R40, R104.reuse, R16, R40 ;  /* 0x000000106828723c */ /* 0x040fe60000001828 */
[----:B------:R4:W-:Y:S04]  /*11c90*/  STG.E.U16 desc[UR24][R4.64+0xd0], R229 ;  /* 0x0000d0e504007986 */ /* 0x0009e8000c101518 */
[----:B------:R1:W-:Y:S01]  /*11ca0*/  STG.E.U16 desc[UR24][R4.64+0xd2], R228 ;  /* 0x0000d2e404007986 */ /* 0x0003e2000c101518 */
[C---:B------:R-:W-:Y:S03]  /*11cb0*/  HMMA.16816.F32 R12, R104.reuse, R20, R12 ;  /* 0x00000014680c723c */ /* 0x040fe6000000180c */
[----:B------:R1:W-:Y:S04]  /*11cc0*/  STG.E.U16 desc[UR24][R82.64+0xd0], R227 ;  /* 0x0000d0e352007986 */ /* 0x0003e8000c101518 */
[----:B------:R1:W-:Y:S01]  /*11cd0*/  STG.E.U16 desc[UR24][R82.64+0xd2], R226 ;  /* 0x0000d2e252007986 */ /* 0x0003e2000c101518 */
[----:B------:R-:W-:Y:S03]  /*11ce0*/  HMMA.16816.F32 R36, R104, R18, R36 ;  /* 0x000000126824723c */ /* 0x000fe60000001824 */
[----:B------:R1:W-:Y:S01]  /*11cf0*/  STG.E.U16 desc[UR24][R80.64+0xd0], R127 ;  /* 0x0000d07f50007986 */ /* 0x0003e2000c101518 */
[----:B------:R-:W-:-:S03]  /*11d00*/  FADD.FTZ R6, R108, R6 ;  /* 0x000000066c067221 */ /* 0x000fc60000010000 */
[----:B------:R1:W-:Y:S01]  /*11d10*/  STG.E.U16 desc[UR24][R80.64+0xd2], R126 ;  /* 0x0000d27e50007986 */ /* 0x0003e2000c101518 */
[----:B------:R-:W-:Y:S01]  /*11d20*/  HMMA.16816.F32 R32, R104, R22, R32 ;  /* 0x000000166820723c */ /* 0x000fe20000001820 */
[----:B---3--:R-:W-:Y:S02]  /*11d30*/  FADD.FTZ R232, R110, R0 ;  /* 0x000000006ee87221 */ /* 0x008fe40000010000 */
[----:B------:R3:W-:Y:S01]  /*11d40*/  STG.E.U16 desc[UR24][R78.64+0xd0], R125 ;  /* 0x0000d07d4e007986 */ /* 0x0007e2000c101518 */
[----:B------:R-:W-:-:S03]  /*11d50*/  FADD.FTZ R0, R111, R2 ;  /* 0x000000026f007221 */ /* 0x000fc60000010000 */
[----:B------:R3:W-:Y:S04]  /*11d60*/  STG.E.U16 desc[UR24][R78.64+0xd2], R124 ;  /* 0x0000d27c4e007986 */ /* 0x0007e8000c101518 */
        /* <DEDUP_REMOVED lines=10> */
[----:B------:R3:W5:Y:S04]  /*11e10*/  LDL.LU R176, [R1+0x300] ;  /* 0x0003000001b07983 */ /* 0x0007680000300800 */
[----:B------:R3:W-:Y:S04]  /*11e20*/  STG.E.U16 desc[UR24][R82.64+0xf0], R219 ;  /* 0x0000f0db52007986 */ /* 0x0007e8000c101518 */
[----:B------:R3:W-:Y:S04]  /*11e30*/  STG.E.U16 desc[UR24][R82.64+0xf2], R218 ;  /* 0x0000f2da52007986 */ /* 0x0007e8000c101518 */
[----:B------:R3:W-:Y:S04]  /*11e40*/  STG.E.U16 desc[UR24][R80.64+0xf0], R119 ;  /* 0x0000f07750007986 */ /* 0x0007e8000c101518 */
[----:B------:R3:W-:Y:S04]  /*11e50*/  STG.E.U16 desc[UR24][R80.64+0xf2], R118 ;  /* 0x0000f27650007986 */ /* 0x0007e8000c101518 */
[----:B------:R3:W-:Y:S04]  /*11e60*/  STL [R1+0xc], R6 ;  /* 0x00000c0601007387 */ /* 0x0007e80000100800 */
[----:B------:R3:W-:Y:S04]  /*11e70*/  STG.E.U16 desc[UR24][R78.64+0xf0], R117 ;  /* 0x0000f0754e007986 */ /* 0x0007e8000c101518 */
[----:B------:R3:W-:Y:S04]  /*11e80*/  STG.E.U16 desc[UR24][R78.64+0xf2], R116 ;  /* 0x0000f2744e007986 */ /* 0x0007e8000c101518 */
[----:B------:R3:W-:Y:S01]  /*11e90*/  STL [R1+0x8], R0 ;  /* 0x0000080001007387 */ /* 0x0007e20000100800 */
[----:B------:R-:W-:Y:S01]  /*11ea0*/  LOP3.LUT R141, R3, R160, RZ, 0xc0, !PT ;  /* 0x000000a0038d7212 */ /* 0x000fe200078ec0ff */
[----:B-1----:R-:W-:Y:S01]  /*11eb0*/  HMMA.16816.F32 R168, R100, R164, R40 ;  /* 0x000000a464a8723c */ /* 0x002fe20000001828 */
[----:B------:R-:W-:-:S05]  /*11ec0*/  FADD.FTZ R3, R97, R96 ;  /* 0x0000006061037221 */ /* 0x000fca0000010000 */
[----:B------:R-:W-:Y:S01]  /*11ed0*/  HMMA.16816.F32 R152, R140, R164, R152 ;  /* 0x000000a48c98723c */ /* 0x000fe20000001898 */
[----:B----4-:R-:W-:-:S05]  /*11ee0*/  FADD.FTZ R229, R109, R3 ;  /* 0x000000036de57221 */ /* 0x010fca0000010000 */
[C---:B------:R-:W-:Y:S06]  /*11ef0*/  HMMA.16816.F32 R148, R140.reuse, R166, R148 ;  /* 0x000000a68c94723c */ /* 0x040fec0000001894 */
[C---:B--2---:R-:W-:Y:S06]  /*11f00*/  HMMA.16816.F32 R144, R140.reuse, R156, R144 ;  /* 0x0000009c8c90723c */ /* 0x044fec0000001890 */
[----:B------:R-:W-:Y:S06]  /*11f10*/  HMMA.16816.F32 R140, R140, R158, R48 ;  /* 0x0000009e8c8c723c */ /* 0x000fec0000001830 */
[C---:B------:R-:W-:Y:S06]  /*11f20*/  HMMA.16816.F32 R160, R100.reuse, R156, R12 ;  /* 0x0000009c64a0723c */ /* 0x040fec000000180c */
[C---:B------:R-:W-:Y:S06]  /*11f30*/  HMMA.16816.F32 R164, R100.reuse, R166, R36 ;  /* 0x000000a664a4723c */ /* 0x040fec0000001824 */
[----:B------:R-:W-:Y:S01]  /*11f40*/  HMMA.16816.F32 R156, R100, R158, R32 ;  /* 0x0000009e649c723c */ /* 0x000fe20000001820 */
[----:B------:R-:W-:-:S08]  /*11f50*/  NOP ;  /* 0x0000000000007918 */ /* 0x000fd00000000000 */
[----:B---3--:R-:W-:-:S15]  /*11f60*/  @!P0 BRA `(.L_x_764) ;  /* 0x000000dc00548947 */ /* 0x008fde0003800000 */
[----:B------:R-:W2:Y:S01]  /*11f70*/  LDL.LU R111, [R1+0x18] ;  /* 0x00001800016f7983 */ /* 0x000ea20000300800 */
[----:B------:R-:W-:Y:S01]  /*11f80*/  ULDC UR4, c[0x0][0x2d0] ;  /* 0x0000b40000047ab9 */ /* 0x000fe20000000800 */
[----:B------:R-:W1:Y:S01]  /*11f90*/  S2R R99, SR_TID.X ;  /* 0x0000000000637919 */ /* 0x000e620000002100 */
[----:B------:R-:W-:Y:S01]  /*11fa0*/  MOV R0, UR28 ;  /* 0x0000001c00007c02 */ /* 0x000fe20008000f00 */
[----:B------:R-:W3:Y:S01]  /*11fb0*/  LDC.64 R6, c[0x0][0x250] ;  /* 0x00009400ff067b82 */ /* 0x000ee20000000a00 */
[----:B------:R-:W4:Y:S04]  /*11fc0*/  LDL.LU R108, [R1+0x190] ;  /* 0x00019000016c7983 */ /* 0x000f280000300800 */
[----:B------:R-:W2:Y:S04]  /*11fd0*/  LDL.LU R109, [R1+0x14] ;  /* 0x00001400016d7983 */ /* 0x000ea80000300800 */
[----:B------:R-:W2:Y:S01]  /*11fe0*/  LDL.LU R110, [R1+0x18c] ;  /* 0x00018c00016e7983 */ /* 0x000ea20000300800 */
[----:B-----5:R-:W-:Y:S01]  /*11ff0*/  ISETP.GE.AND P1, PT, R176, UR4, PT ;  /* 0x00000004b0007c0c */ /* 0x020fe2000bf26270 */
[----:B------:R-:W-:Y:S01]  /*12000*/  ULEA.HI.SX32 UR26, UR20, 0xfffffffe, 0x19 ;  /* 0xfffffffe141a7891 */ /* 0x000fe2000f8fca3f */
[----:B------:R-:W-:Y:S01]  /*12010*/  MOV R136, R134 ;  /* 0x0000008600887202 */ /* 0x000fe20000000f00 */
[----:B------:R-:W-:-:S10]  /*12020*/  ULDC UR4, c[0x0][0x2ec] ;  /* 0x0000bb0000047ab9 */ /* 0x000fd40000000800 */
[----:B------:R-:W2:Y:S01]  /*12030*/  @!P1 LDC.64 R10, c[0x0][0x220] ;  /* 0x00008800ff0a9b82 */ /* 0x000ea20000000a00 */
[----:B---3--:R-:W-:Y:S01]  /*12040*/  STL.64 [R1+0x80], R6 ;  /* 0x0000800601007387 */ /* 0x008fe20000100a00 */
[----:B-1----:R-:W-:-:S06]  /*12050*/  LOP3.LUT R2, R99, 0x3, RZ, 0xc0, !PT ;  /* 0x0000000363027812 */ /* 0x002fcc00078ec0ff */
[----:B------:R-:W1:Y:S01]  /*12060*/  @!P1 LDC.64 R8, c[0x0][0x220] ;  /* 0x00008800ff089b82 */ /* 0x000e620000000a00 */
[----:B----4-:R-:W-:-:S05]  /*12070*/  IMAD R2, R2, -0x2, R108 ;  /* 0xfffffffe02027824 */ /* 0x010fca00078e026c */
[----:B------:R-:W-:Y:S02]  /*12080*/  IADD3 R0, R0, -UR18, R2 ;  /* 0x8000001200007c10 */ /* 0x000fe4000fffe002 */
[----:B------:R-:W3:Y:S01]  /*12090*/  @!P1 LDC.64 R2, c[0x0][0x220] ;  /* 0x00008800ff029b82 */ /* 0x000ee20000000a00 */
[----:B--2---:R-:W-:Y:S02]  /*120a0*/  IMAD.WIDE.U32 R12, R110, -0x2daee0ad, RZ ;  /* 0xd2511f536e0c7825 */ /* 0x004fe400078e00ff */
[----:B------:R2:W-:Y:S04]  /*120b0*/  STL [R1+0x2bc], R0 ;  /* 0x0002bc0001007387 */ /* 0x0005e80000100800 */
[----:B---3--:R3:W-:Y:S04]  /*120c0*/  @!P1 STL.64 [R1+0x2d8], R2 ;  /* 0x0002d80201009387 */ /* 0x0087e80000100a00 */
[----:B------:R4:W-:Y:S01]  /*120d0*/  @!P1 STL.64 [R1+0x2d0], R10 ;  /* 0x0002d00a01009387 */ /* 0x0009e20000100a00 */
[----:B--2---:R-:W-:-:S03]  /*120e0*/  IADD3 R0, P0, R4, -0x100, RZ ;  /* 0xffffff0004007810 */ /* 0x004fc60007f1e0ff */
[----:B-1----:R1:W-:Y:S01]  /*120f0*/  @!P1 STL.64 [R1+0x2c8], R8 ;  /* 0x0002c80801009387 */ /* 0x0023e20000100a00 */
[----:B------:R-:W-:Y:S01]  /*12100*/  IADD3.X R5, R5, -0x1, RZ, P0, !PT ;  /* 0xffffffff05057810 */ /* 0x000fe200007fe4ff */
[----:B---3--:R-:W2:Y:S01]  /*12110*/  @!P1 LDC.64 R2, c[0x0][0x220] ;  /* 0x00008800ff029b82 */ /* 0x008ea20000000a00 */
[----:B----4-:R-:W-:-:S04]  /*12120*/  IMAD.WIDE.U32 R10, R109, -0x326172a9, RZ ;  /* 0xcd9e8d576d0a7825 */ /* 0x010fc800078e00ff */
[----:B-1----:R-:W-:Y:S01]  /*12130*/  IMAD.WIDE.U32 R8, R217, -0x326172a9, RZ ;  /* 0xcd9e8d57d9087825 */ /* 0x002fe200078e00ff */
[----:B------:R-:W-:-:S04]  /*12140*/  LOP3.LUT R6, R11, R111, RZ, 0x3c, !PT ;  /* 0x0000006f0b067212 */ /* 0x000fc800078e3cff */
[----:B------:R-:W-:Y:S01]  /*12150*/  LOP3.LUT R4, R9, R111, RZ, 0x3c, !PT ;  /* 0x0000006f09047212 */ /* 0x000fe200078e3cff */
[----:B--2---:R1:W-:Y:S04]  /*12160*/  @!P1 STL.64 [R1+0x2c0], R2 ;  /* 0x0002c00201009387 */ /* 0x0043e80000100a00 */
[----:B------:R2:W-:Y:S04]  /*12170*/  STL [R1+0xa4], R0 ;  /* 0x0000a40001007387 */ /* 0x0005e80000100800 */
[----:B------:R3:W-:Y:S04]  /*12180*/  STL.64 [R1+0x78], R10 ;  /* 0x0000780a01007387 */ /* 0x0007e80000100a00 */
[----:B------:R4:W-:Y:S04]  /*12190*/  STL.64 [R1+0x98], R8 ;  /* 0x0000980801007387 */ /* 0x0009e80000100a00 */
[----:B------:R4:W-:Y:S04]  /*121a0*/  STL.64 [R1+0x50], R12 ;  /* 0x0000500c01007387 */ /* 0x0009e80000100a00 */
[----:B------:R4:W-:Y:S01]  /*121b0*/  STL [R1+0xa0], R5 ;  /* 0x0000a00501007387 */ /* 0x0009e20000100800 */
[----:B-1----:R-:W-:Y:S01]  /*121c0*/  IMAD.MOV.U32 R3, RZ, RZ, R135 ;  /* 0x000000ffff037224 */ /* 0x002fe200078e0087 */
[----:B------:R-:W-:Y:S01]  /*121d0*/  MOV R2, R132 ;  /* 0x0000008400027202 */ /* 0x000fe20000000f00 */
[----:B--2---:R-:W-:-:S02]  /*121e0*/  IMAD.MOV.U32 R0, RZ, RZ, R133 ;  /* 0x000000ffff007224 */ /* 0x004fc400078e0085 */
[----:B---3--:R-:W-:-:S04]  /*121f0*/  IMAD.WIDE.U32 R10, R6, -0x2daee0ad, RZ ;  /* 0xd2511f53060a7825 */ /* 0x008fc800078e00ff */
[----:B----4-:R-:W-:Y:S01]  /*12200*/  IMAD.WIDE.U32 R8, R4, -0x2daee0ad, RZ ;  /* 0xd2511f5304087825 */ /* 0x010fe200078e00ff */
[----:B------:R1:W-:Y:S03]  /*12210*/  STL.64 [R1+0x68], R10 ;  /* 0x0000680a01007387 */ /* 0x0003e60000100a00 */
[----:B------:R-:W-:Y:S01]  /*12220*/  @!P1 IMAD R4, R7, 0x60, RZ ;  /* 0x0000006007049824 */ /* 0x000fe200078e02ff */
[----:B------:R1:W-:Y:S04]  /*12230*/  STL.64 [R1+0x70], R8 ;  /* 0x0000700801007387 */ /* 0x0003e80000100a00 */
[----:B------:R1:W-:Y:S01]  /*12240*/  @!P1 STL [R1+0x2b8], R4 ;  /* 0x0002b80401009387 */ /* 0x0003e20000100800 */
[----:B------:R-:W-:Y:S05]  /*12250*/  BRA `(.L_x_765) ;  /* 0x0000000000d87947 */ /* 0x000fea0003800000 */
.L_x_767:
        /* <DEDUP_REMOVED lines=54> */
.L_x_765:
[----:B------:R-:W2:Y:S01]  /*125c0*/  LDL R18, [R1+0x80] ;  /* 0x0000800001127983 */ /* 0x000ea20000100800 */
[----:B------:R-:W-:Y:S04]  /*125d0*/  DEPBAR.LE SB0, 0x0 ;  /* 0x000080000000791a */ /* 0x000fe80000000000 */
[----:B---3--:R-:W3:Y:S01]  /*125e0*/  LDL R14, [R1+0x84] ;  /* 0x00008400010e7983 */ /* 0x008ee20000100800 */
[----:B------:R-:W-:Y:S01]  /*125f0*/  USHF.R.S32.HI UR6, URZ, 0x1f, UR26 ;  /* 0x0000001f3f067899 */ /* 0x000fe2000801141a */
[----:B------:R-:W-:Y:S01]  /*12600*/  IMAD.U32 R137, RZ, RZ, UR26 ;  /* 0x0000001aff897e24 */ /* 0x000fe2000f8e00ff */
[----:B------:R-:W-:Y:S02]  /*12610*/  UISETP.GE.AND UP0, UPT, UR26, 0x1, UPT ;  /* 0x000000011a00788c */ /* 0x000fe4000bf06270 */
[----:B------:R-:W4:Y:S01]  /*12620*/  LDL.64 R12, [R1+0x2e8] ;  /* 0x0002e800010c7983 */ /* 0x000f220000100a00 */
[----:B------:R-:W-:Y:S02]  /*12630*/  USHF.L.U32 UR21, UR26, 0x2, URZ ;  /* 0x000000021a157899 */ /* 0x000fe4000800063f */
[----:B------:R-:W-:Y:S02]  /*12640*/  UIADD3 UR20, UR30, -0x61c88647, URZ ;  /* 0x9e3779b91e147890 */ /* 0x000fe4000fffe03f */
[----:B-----5:R-:W5:Y:S05]  /*12650*/  LDL R214, [R1] ;  /* 0x0000000001d67983 */ /* 0x020f6a0000100800 */
[----:B-1----:R-:W5:Y:S05]  /*12660*/  LDL R11, [R1+0x2f8] ;  /* 0x0002f800010b7983 */ /* 0x002f6a0000100800 */
        /* <DEDUP_REMOVED lines=10> */
[----:B------:R-:W5:Y:S05]  /*12710*/  LDL R138, [R1+0x2bc] ;  /* 0x0002bc00018a7983 */ /* 0x000f6a0000100800 */
[----:B------:R-:W5:Y:S05]  /*12720*/  LDL.64 R224, [R1+0x68] ;  /* 0x0000680001e07983 */ /* 0x000f6a0000100a00 */
[----:B------:R-:W5:Y:S01]  /*12730*/  LDL.64 R230, [R1+0x50] ;  /* 0x0000500001e67983 */ /* 0x000f620000100a00 */
[C---:B--2---:R-:W-:Y:S01]  /*12740*/  IMAD R4, R18.reuse, UR6, RZ ;  /* 0x0000000612047c24 */ /* 0x044fe2000f8e02ff */
[----:B------:R-:W-:Y:S01]  /*12750*/  UIADD3 UR6, UR31, -0x4498517b, URZ ;  /* 0xbb67ae851f067890 */ /* 0x000fe2000fffe03f */
[----:B------:R-:W-:Y:S04]  /*12760*/  IMAD.WIDE.U32 R6, R18, UR26, RZ ;  /* 0x0000001a12067c25 */ /* 0x000fe8000f8e00ff */
[----:B---3--:R-:W-:Y:S01]  /*12770*/  IMAD R5, R14, UR26, R4 ;  /* 0x0000001a0e057c24 */ /* 0x008fe2000f8e0204 */
[----:B----4-:R-:W-:Y:S03]  /*12780*/  LEA R4, P2, R6, R12, 0x7 ;  /* 0x0000000c06047211 */ /* 0x010fe600078438ff */
[----:B------:R-:W-:Y:S01]  /*12790*/  IMAD.IADD R5, R7, 0x1, R5 ;  /* 0x0000000107057824 */ /* 0x000fe200078e0205 */
[----:B-----5:R-:W-:Y:S01]  /*127a0*/  @P1 STS [R214+0x4000], RZ ;  /* 0x004000ffd6001388 */ /* 0x020fe20000000800 */
[-C--:B------:R-:W-:Y:S03]  /*127b0*/  @!P1 LEA R7, P0, R18, R4.reuse, 0x5 ;  /* 0x0000000412079211 */ /* 0x080fe600078028ff */
[----:B------:R-:W-:Y:S01]  /*127c0*/  LEA.HI.X R5, R6, R11, R5, 0x7, P2 ;  /* 0x0000000b06057211 */ /* 0x000fe200010f3c05 */
[----:B------:R-:W-:Y:S01]  /*127d0*/  @P1 STS [R214+0x4004], RZ ;  /* 0x004004ffd6001388 */ /* 0x000fe20000000800 */
[----:B------:R-:W-:Y:S02]  /*127e0*/  @!P1 LEA R6, P2, R18, R4, 0x6 ;  /* 0x0000000412069211 */ /* 0x000fe400078430ff */
[C---:B------:R-:W-:Y:S02]  /*127f0*/  @!P1 LEA R12, P4, R4.reuse, R10, 0x1 ;  /* 0x0000000a040c9211 */ /* 0x040fe400078808ff */
[----:B------:R-:W-:Y:S02]  /*12800*/  @P1 STS.64 [R214+0x4008], RZ ;  /* 0x004008ffd6001388 */ /* 0x000fe40000000a00 */
        /* <DEDUP_REMOVED lines=30> */
[----:B------:R-:W-:Y:S01]  /*129f0*/  LDSM.16.M88.4 R128, [R203] ;  /* 0x00000000cb80783b */ /* 0x000fe20000000200 */
[----:B------:R-:W-:Y:S04]  /*12a00*/  IMAD R137, R137, -0x80, R138 ;  /* 0xffffff8089897824 */ /* 0x000fe800078e028a */
[----:B------:R-:W1:Y:S01]  /*12a10*/  LDSM.16.M88.4 R16, [R200+0x2000] ;  /* 0x00200000c810783b */ /* 0x000e620000000200 */
[C---:B------:R-:W-:Y:S02]  /*12a20*/  VIADD R138, R137.reuse, 0x37 ;  /* 0x00000037898a7836 */ /* 0x040fe40000000000 */
[----:B------:R-:W-:Y:S02]  /*12a30*/  VIADD R139, R137, 0x38 ;  /* 0x00000038898b7836 */ /* 0x000fe40000000000 */
[----:B------:R-:W2:Y:S01]  /*12a40*/  LDSM.16.M88.4 R124, [R203+0x1000] ;  /* 0x00100000cb7c783b */ /* 0x000ea20000000200 */
[----:B------:R-:W-:Y:S04]  /*12a50*/  LOP3.LUT R218, R225, UR6, R230, 0x96, !PT ;  /* 0x00000006e1da7c12 */ /* 0x000fe8000f8e96e6 */
        /* <DEDUP_REMOVED lines=54> */
[C---:B------:R-:W-:Y:S06]  /*12dc0*/  HMMA.16816.F32 R24, R180.reuse, R184, R24 ;  /* 0x000000b8b418723c */ /* 0x040fec0000001818 */
[-C--:B------:R-:W-:Y:S05]  /*12dd0*/  HMMA.16816.F32 R28, R180, R186.reuse, R28 ;  /* 0x000000bab41c723c */ /* 0x080fea000000181c */
[----:B------:R-:W-:Y:S01]  /*12de0*/  VIADD R185, R137, 0x48 ;  /* 0x0000004889b97836 */ /* 0x000fe20000000000 */
[C---:B------:R-:W-:Y:S04]  /*12df0*/  HMMA.16816.F32 R32, R172.reuse, R186, R32 ;  /* 0x000000baac20723c */ /* 0x040fe80000001820 */
[----:B------:R-:W-:Y:S01]  /*12e00*/  ISETP.GE.AND P2, PT, R185, RZ, PT ;  /* 0x000000ffb900720c */ /* 0x000fe20003f46270 */
[C---:B------:R-:W-:Y:S01]  /*12e10*/  VIADD R184, R137.reuse, 0x47 ;  /* 0x0000004789b87836 */ /* 0x040fe20000000000 */
[-C--:B------:R-:W-:Y:S04]  /*12e20*/  HMMA.16816.F32 R36, R172, R188.reuse, R36 ;  /* 0x000000bcac24723c */ /* 0x080fe80000001824 */
[----:B------:R-:W-:Y:S01]  /*12e30*/  ISETP.GE.AND P0, PT, R184, RZ, PT ;  /* 0x000000ffb800720c */ /* 0x000fe20003f06270 */
[----:B------:R-:W-:Y:S01]  /*12e40*/  VIADD R187, R137, 0x40 ;  /* 0x0000004089bb7836 */ /* 0x000fe20000000000 */
[C---:B------:R-:W-:Y:S04]  /*12e50*/  HMMA.16816.F32 R40, R180.reuse, R188, R40 ;  /* 0x000000bcb428723c */ /* 0x040fe80000001828 */
[----:B------:R-:W-:Y:S02]  /*12e60*/  ISETP.GE.AND P4, PT, R187, RZ, PT ;  /* 0x000000ffbb00720c */ /* 0x000fe40003f86270 */
[-C--:B------:R-:W-:Y:S05]  /*12e70*/  HMMA.16816.F32 R44, R180, R190.reuse, R44 ;  /* 0x000000beb42c723c */ /* 0x080fea000000182c */
[C---:B------:R-:W-:Y:S01]  /*12e80*/  IADD3 R186, R137.reuse, 0x3f, RZ ;  /* 0x0000003f89ba7810 */ /* 0x040fe20007ffe0ff */
[C---:B------:R-:W-:Y:S04]  /*12e90*/  HMMA.16816.F32 R48, R172.reuse, R190, R48 ;  /* 0x000000beac30723c */ /* 0x040fe80000001830 */
[----:B------:R-:W-:Y:S02]  /*12ea0*/  ISETP.GE.AND P3, PT, R186, RZ, PT ;  /* 0x000000ffba00720c */ /* 0x000fe40003f66270 */
[-C--:B------:R-:W-:Y:S05]  /*12eb0*/  HMMA.16816.F32 R52, R172, R192.reuse, R52 ;  /* 0x000000c0ac34723c */ /* 0x080fea0000001834 */
[----:B------:R-:W-:Y:S01]  /*12ec0*/  @!P2 IADD3 R185, -R137, -0x48, RZ ;  /* 0xffffffb889b9a810 */ /* 0x000fe20007ffe1ff */
[C---:B------:R-:W-:Y:S04]  /*12ed0*/  HMMA.16816.F32 R56, R180.reuse, R192, R56 ;  /* 0x000000c0b438723c */ /* 0x040fe80000001838 */
[----:B------:R-:W-:Y:S01]  /*12ee0*/  ISETP.GE.AND P2, PT, R139, RZ, PT ;  /* 0x000000ff8b00720c */ /* 0x000fe20003f46270 */
[C---:B------:R-:W-:Y:S01]  /*12ef0*/  VIADD R191, R137.reuse, 0xffffffd8 ;  /* 0xffffffd889bf7836 */ /* 0x040fe20000000000 */
[-C--:B------:R-:W-:Y:S05]  /*12f00*/  HMMA.16816.F32 R60, R180, R194.reuse, R60 ;  /* 0x000000c2b43c723c */ /* 0x080fea000000183c */
[----:B------:R-:W-:Y:S01]  /*12f10*/  I2FP.F32.S32 R185, R185 ;  /* 0x000000b900b97245 */ /* 0x000fe20000201400 */
[C---:B------:R-:W-:Y:S05]  /*12f20*/  HMMA.16816.F32 R64, R172.reuse, R194, R64 ;  /* 0x000000c2ac40723c */ /* 0x040fea0000001840 */
[----:B------:R-:W-:Y:S01]  /*12f30*/  @!P3 IADD3 R186, -R137, -0x3f, RZ ;  /* 0xffffffc189bab810 */ /* 0x000fe20007ffe1ff */
[-C--:B------:R-:W-:Y:S05]  /*12f40*/  HMMA.16816.F32 R68, R172, R196.reuse, R68 ;  /* 0x000000c4ac44723c */ /* 0x080fea0000001844 */
[----:B------:R-:W-:Y:S01]  /*12f50*/  FFMA.FTZ R10, R185, -UR5, R10 ;  /* 0x80000005b90a7c23 */ /* 0x000fe2000801000a */
[C---:B------:R-:W-:Y:S05]  /*12f60*/  HMMA.16816.F32 R72, R180.reuse, R196, R72 ;  /* 0x000000c4b448723c */ /* 0x040fea0000001848 */
[----:B------:R-:W-:Y:S01]  /*12f70*/  I2FP.F32.S32 R188, R186 ;  /* 0x000000ba00bc7245 */ /* 0x000fe20000201400 */
[-C--:B------:R-:W-:Y:S05]  /*12f80*/  HMMA.16816.F32 R76, R180, R198.reuse, R76 ;  /* 0x000000c6b44c723c */ /* 0x080fea000000184c */
[C---:B------:R-:W-:Y:S01]  /*12f90*/  @!P0 IADD3 R184, -R137.reuse, -0x47, RZ ;  /* 0xffffffb989b88810 */ /* 0x040fe20007ffe1ff */
[C---:B------:R-:W-:Y:S04]  /*12fa0*/  HMMA.16816.F32 R80, R172.reuse, R198, R80 ;  /* 0x000000c6ac50723c */ /* 0x040fe80000001850 */
[----:B------:R-:W-:Y:S01]  /*12fb0*/  ISETP.GE.AND P0, PT, R138, RZ, PT ;  /* 0x000000ff8a00720c */ /* 0x000fe20003f06270 */
[C---:B------:R-:W-:Y:S01]  /*12fc0*/  FFMA.FTZ R9, R188.reuse, -UR5, R9 ;  /* 0x80000005bc097c23 */ /* 0x040fe20008010009 */
[C---:B------:R-:W-:Y:S01]  /*12fd0*/  @!P4 IADD3 R187, -R137.reuse, -0x40, RZ ;  /* 0xffffffc089bbc810 */ /* 0x040fe20007ffe1ff */
[-C--:B-1----:R-:W-:Y:S04]  /*12fe0*/  HMMA.16816.F32 R84, R172, R132.reuse, R84 ;  /* 0x00000084ac54723c */ /* 0x082fe80000001854 */
[----:B------:R-:W-:Y:S01]  /*12ff0*/  I2FP.F32.S32 R184, R184 ;  /* 0x000000b800b87245 */ /* 0x000fe20000201400 */
[----:B------:R-:W-:Y:S01]  /*13000*/  FFMA.FTZ R15, R188, -UR5, R15 ;  /* 0x80000005bc0f7c23 */ /* 0x000fe2000801000f */
[----:B------:R-:W-:Y:S01]  /*13010*/  I2FP.F32.S32 R187, R187 ;  /* 0x000000bb00bb7245 */ /* 0x000fe20000201400 */
[C---:B------:R-:W-:Y:S04]  /*13020*/  HMMA.16816.F32 R88, R180.reuse, R132, R88 ;  /* 0x00000084b458723c */ /* 0x040fe80000001858 */
[C---:B------:R-:W-:Y:S01]  /*13030*/  @!P0 IADD3 R138, -R137.reuse, -0x37, RZ ;  /* 0xffffffc9898a8810 */ /* 0x040fe20007ffe1ff */
[----:B------:R-:W-:Y:S01]  /*13040*/  FFMA.FTZ R11, R184, -UR5, R11 ;  /* 0x80000005b80b7c23 */ /* 0x000fe2000801000b */
[----:B------:R-:W-:Y:S01]  /*13050*/  @!P2 IADD3 R139, -R137, -0x38, RZ ;  /* 0xffffffc8898ba810 */ /* 0x000fe20007ffe1ff */
[----:B------:R-:W-:Y:S01]  /*13060*/  FFMA.FTZ R8, R187, -UR5, R8 ;  /* 0x80000005bb087c23 */ /* 0x000fe20008010008 */
[----:B------:R-:W-:Y:S01]  /*13070*/  I2FP.F32.S32 R190, R138 ;  /* 0x0000008a00be7245 */ /* 0x000fe20000201400 */
[-C--:B------:R-:W-:Y:S03]  /*13080*/  HMMA.16816.F32 R92, R180, R134.reuse, R92 ;  /* 0x00000086b45c723c */ /* 0x080fe6000000185c */
[----:B------:R-:W-:Y:S01]  /*13090*/  IADD3 R138, R137, 0x27, RZ ;  /* 0x00000027898a7810 */ /* 0x000fe20007ffe0ff */
[----:B------:R-:W-:Y:S01]  /*130a0*/  FFMA.FTZ R14, R187, -UR5, R14 ;  /* 0x80000005bb0e7c23 */ /* 0x000fe2000801000e */
[----:B------:R-:W-:Y:S01]  /*130b0*/  I2FP.F32.S32 R139, R139 ;  /* 0x0000008b008b7245 */ /* 0x000fe20000201400 */
[----:B------:R-:W1:Y:S01]  /*130c0*/  LDSM.16.M88.4 R184, [R206] ;  /* 0x00000000ceb8783b */ /* 0x000e620000000200 */
[C---:B------:R-:W-:Y:S01]  /*130d0*/  IADD3 R194, R137.reuse, -0x19, RZ ;  /* 0xffffffe789c27810 */ /* 0x040fe20007ffe0ff */
[C---:B------:R-:W-:Y:S01]  /*130e0*/  HMMA.16816.F32 R96, R172.reuse, R134, R96 ;  /* 0x00000086ac60723c */ /* 0x040fe20000001860 */
[----:B------:R-:W-:Y:S04]  /*130f0*/  DEPBAR.LE SB0, 0x0 ;  /* 0x000080000000791a */ /* 0x000fe80000000000 */
[C---:B------:R-:W-:Y:S01]  /*13100*/  VIADD R132, R137.reuse, 0x2f ;  /* 0x0000002f89847836 */ /* 0x040fe20000000000 */
[-C--:B--2---:R-:W-:Y:S01]  /*13110*/  HMMA.16816.F32 R100, R172, R176.reuse, R100 ;  /* 0x000000b0ac64723c */ /* 0x084fe20000001864 */
[----:B------:R-:W-:Y:S04]  /*13120*/  BAR.SYNC.DEFER_BLOCKING 0x0 ;  /* 0x0000000000007b1d */ /* 0x000fe80000010000 */
[----:B------:R-:W-:Y:S01]  /*13130*/  ISETP.GE.AND P3, PT, R132, RZ, PT ;  /* 0x000000ff8400720c */ /* 0x000fe20003f66270 */
[----:B------:R-:W-:Y:S01]  /*13140*/  VIADD R133, R137, 0x30 ;  /* 0x0000003089857836 */ /* 0x000fe20000000000 */
[C---:B------:R-:W-:Y:S04]  /*13150*/  HMMA.16816.F32 R104, R180.reuse, R176, R104 ;  /* 0x000000b0b468723c */ /* 0x040fe80000001868 */
[----:B------:R-:W-:Y:S01]  /*13160*/  ISETP.GE.AND P4, PT, R133, RZ, PT ;  /* 0x000000ff8500720c */ /* 0x000fe20003f86270 */
[----:B------:R-:W-:Y:S01]  /*13170*/  FFMA.FTZ R12, R139, -UR5, R12 ;  /* 0x800000058b0c7c23 */ /* 0x000fe2000801000c */
[-C--:B------:R-:W-:Y:S05]  /*13180*/  HMMA.16816.F32 R108, R180, R178.reuse, R108 ;  /* 0x000000b2b46c723c */ /* 0x080fea000000186c */
[C---:B------:R-:W-:Y:S01]  /*13190*/  @!P3 IADD3 R132, -R137.reuse, -0x2f, RZ ;  /* 0xffffffd18984b810 */ /* 0x040fe20007ffe1ff */
[C---:B------:R-:W-:Y:S05]  /*131a0*/  HMMA.16816.F32 R112, R172.reuse, R178, R112 ;  /* 0x000000b2ac70723c */ /* 0x040fea0000001870 */
[C---:B------:R-:W-:Y:S01]  /*131b0*/  @!P4 IADD3 R133, -R137.reuse, -0x30, RZ ;  /* 0xffffffd08985c810 */ /* 0x040fe20007ffe1ff */
[C---:B------:R-:W-:Y:S01]  /*131c0*/  VIADD R135, R137.reuse, 0x18 ;  /* 0x0000001889877836 */ /* 0x040fe20000000000 */
[----:B------:R-:W-:Y:S01]  /*131d0*/  I2FP.F32.S32 R188, R132 ;  /* 0x0000008400bc7245 */ /* 0x000fe20000201400 */
[----:B------:R-:W-:Y:S01]  /*131e0*/  VIADD R132, R137, 0x1f ;  /* 0x0000001f89847836 */ /* 0x000fe20000000000 */
[----:B------:R-:W-:Y:S02]  /*131f0*/  ISETP.GE.AND P4, PT, R138, RZ, PT ;  /* 0x000000ff8a00720c */ /* 0x000fe40003f86270 */
[----:B------:R-:W-:Y:S01]  /*13200*/  ISETP.GE.AND P0, PT, R135, RZ, PT ;  /* 0x000000ff8700720c */ /* 0x000fe20003f06270 */
[----:B------:R-:W-:Y:S01]  /*13210*/  FFMA.FTZ R26, R139, -UR5, R26 ;  /* 0x800000058b1a7c23 */ /* 0x000fe2000801001a */
[----:B------:R-:W-:Y:S01]  /*13220*/  ISETP.GE.AND P2, PT, R132, RZ, PT ;  /* 0x000000ff8400720c */ /* 0x000fe20003f46270 */
[-C--:B-1----:R-:W-:Y:S03]  /*13230*/  HMMA.16816.F32 R116, R172, R184.reuse, R116 ;  /* 0x000000b8ac74723c */ /* 0x082fe60000001874 */
[----:B------:R-:W-:Y:S01]  /*13240*/  I2FP.F32.S32 R189, R133 ;  /* 0x0000008500bd7245 */ /* 0x000fe20000201400 */
[----:B------:R-:W-:Y:S02]  /*13250*/  VIADD R139, R137, 0x28 ;  /* 0x00000028898b7836 */ /* 0x000fe40000000000 */
[C---:B------:R-:W-:Y:S01]  /*13260*/  FFMA.FTZ R25, R188.reuse, -UR5, R25 ;  /* 0x80000005bc197c23 */ /* 0x040fe20008010019 */
[C---:B------:R-:W-:Y:S04]  /*13270*/  HMMA.16816.F32 R120, R180.reuse, R184, R120 ;  /* 0x000000b8b478723c */ /* 0x040fe80000001878 */
[----:B------:R-:W-:Y:S01]  /*13280*/  ISETP.GE.AND P5, PT, R139, RZ, PT ;  /* 0x000000ff8b00720c */ /* 0x000fe20003fa6270 */
[C---:B------:R-:W-:Y:S01]  /*13290*/  VIADD R133, R137.reuse, 0x20 ;  /* 0x0000002089857836 */ /* 0x040fe20000000000 */
[C---:B------:R-:W-:Y:S01]  /*132a0*/  @!P4 IADD3 R138, -R137.reuse, -0x27, RZ ;  /* 0xffffffd9898ac810 */ /* 0x040fe20007ffe1ff */
[C---:B------:R-:W-:Y:S01]  /*132b0*/  VIADD R134, R137.reuse, 0x17 ;  /* 0x0000001789867836 */ /* 0x040fe20000000000 */
[----:B------:R-:W-:Y:S01]  /*132c0*/  @!P2 IADD3 R132, -R137, -0x1f, RZ ;  /* 0xffffffe18984a810 */ /* 0x000fe20007ffe1ff */
[-C--:B------:R-:W-:Y:S03]  /*132d0*/  HMMA.16816.F32 R124, R180, R186.reuse, R124 ;  /* 0x000000bab47c723c */ /* 0x080fe6000000187c */
[----:B------:R-:W-:Y:S01]  /*132e0*/  ISETP.GE.AND P3, PT, R133, RZ, PT ;  /* 0x000000ff8500720c */ /* 0x000fe20003f66270 */
[----:B------:R-:W-:Y:S01]  /*132f0*/  FFMA.FTZ R31, R188, -UR5, R31 ;  /* 0x80000005bc1f7c23 */ /* 0x000fe2000801001f */
[----:B------:R-:W-:Y:S01]  /*13300*/  ISETP.GE.AND P4, PT, R134, RZ, PT ;  /* 0x000000ff8600720c */ /* 0x000fe20003f86270 */
[----:B------:R-:W-:Y:S05]  /*13310*/  HMMA.16816.F32 R128, R172, R186, R128 ;  /* 0x000000baac80723c */ /* 0x000fea0000001880 */
[C---:B------:R-:W-:Y:S01]  /*13320*/  @!P0 IADD3 R135, -R137.reuse, -0x18, RZ ;  /* 0xffffffe889878810 */ /* 0x040fe20007ffe1ff */
[C---:B------:R-:W-:Y:S01]  /*13330*/  VIADD R182, R137.reuse, 0xffffffff ;  /* 0xffffffff89b67836 */ /* 0x040fe20000000000 */
[----:B------:R-:W-:Y:S01]  /*13340*/  PLOP3.LUT P0, PT, PT, PT, UP0, 0x80, 0x0 ;  /* 0x000000000000781c */ /* 0x000fe20003f0f008 */
[C---:B------:R-:W-:Y:S03]  /*13350*/  VIADD R174, R137.reuse, 0x8 ;  /* 0x0000000889ae7836 */ /* 0x040fe60000000000 */
[----:B------:R-:W-:Y:S01]  /*13360*/  I2FP.F32.S32 R132, R132 ;  /* 0x0000008400847245 */ /* 0x000fe20000201400 */
[C---:B------:R-:W-:Y:S01]  /*13370*/  VIADD R173, R137.reuse, 0x7 ;  /* 0x0000000789ad7836 */ /* 0x040fe20000000000 */
[C---:B------:R-:W-:Y:S01]  /*13380*/  @!P5 IADD3 R139, -R137.reuse, -0x28, RZ ;  /* 0xffffffd8898bd810 */ /* 0x040fe20007ffe1ff */
[C---:B------:R-:W-:Y:S01]  /*13390*/  VIADD R180, R137.reuse, 0xfffffff7 ;  /* 0xfffffff789b47836 */ /* 0x040fe20000000000 */
[C---:B------:R-:W-:Y:S01]  /*133a0*/  @!P3 IADD3 R133, -R137.reuse, -0x20, RZ ;  /* 0xffffffe08985b810 */ /* 0x040fe20007ffe1ff */
[C---:B------:R-:W-:Y:S01]  /*133b0*/  VIADD R178, R137.reuse, 0xffffffc0 ;  /* 0xffffffc089b27836 */ /* 0x040fe20000000000 */
[C---:B------:R-:W-:Y:S01]  /*133c0*/  @!P4 IADD3 R134, -R137.reuse, -0x17, RZ ;  /* 0xffffffe98986c810 */ /* 0x040fe20007ffe1ff */
[C---:B------:R-:W-:Y:S01]  /*133d0*/  VIADD R177, R137.reuse, 0xffffffbf ;  /* 0xffffffbf89b17836 */ /* 0x040fe20000000000 */
[----:B------:R-:W-:Y:S01]  /*133e0*/  I2FP.F32.S32 R139, R139 ;  /* 0x0000008b008b7245 */ /* 0x000fe20000201400 */
[C---:B------:R-:W-:Y:S02]  /*133f0*/  VIADD R176, R137.reuse, 0xffffffb8 ;  /* 0xffffffb889b07836 */ /* 0x040fe40000000000 */
[C---:B------:R-:W-:Y:S01]  /*13400*/  FFMA.FTZ R41, R132.reuse, -UR5, R41 ;  /* 0x8000000584297c23 */ /* 0x040fe20008010029 */
[----:B------:R-:W-:Y:S01]  /*13410*/  I2FP.F32.S32 R138, R138 ;  /* 0x0000008a008a7245 */ /* 0x000fe20000201400 */
[----:B------:R-:W-:Y:S02]  /*13420*/  VIADD R179, R137, 0xfffffff0 ;  /* 0xfffffff089b37836 */ /* 0x000fe40000000000 */
[----:B------:R-:W-:Y:S01]  /*13430*/  FFMA.FTZ R47, R132, -UR5, R47 ;  /* 0x80000005842f7c23 */ /* 0x000fe2000801002f */
[----:B------:R-:W-:Y:S01]  /*13440*/  IMAD.U32 R132, RZ, RZ, UR31 ;  /* 0x0000001fff847e24 */ /* 0x000fe2000f8e00ff */
[----:B------:R-:W-:Y:S01]  /*13450*/  I2FP.F32.S32 R133, R133 ;  /* 0x0000008500857245 */ /* 0x000fe20000201400 */
[C---:B------:R-:W-:Y:S01]  /*13460*/  FFMA.FTZ R28, R139.reuse, -UR5, R28 ;  /* 0x800000058b1c7c23 */ /* 0x040fe2000801001c */
[----:B------:R-:W-:Y:S01]  /*13470*/  I2FP.F32.S32 R135, R135 ;  /* 0x0000008700877245 */ /* 0x000fe20000201400 */
[----:B------:R-:W-:Y:S01]  /*13480*/  FFMA.FTZ R42, R139, -UR5, R42 ;  /* 0x800000058b2a7c23 */ /* 0x000fe2000801002a */
[----:B------:R-:W-:Y:S01]  /*13490*/  I2FP.F32.S32 R134, R134 ;  /* 0x0000008600867245 */ /* 0x000fe20000201400 */
[C---:B------:R-:W-:Y:S01]  /*134a0*/  FFMA.FTZ R13, R190.reuse, -UR5, R13 ;  /* 0x80000005be0d7c23 */ /* 0x040fe2000801000d */
[----:B------:R-:W-:Y:S01]  /*134b0*/  VIADD R139, R137, 0xf ;  /* 0x0000000f898b7836 */ /* 0x000fe20000000000 */
[----:B------:R-:W-:Y:S01]  /*134c0*/  LOP3.LUT R217, R231, UR21, R132, 0x96, !PT ;  /* 0x00000015e7d97c12 */ /* 0x000fe2000f8e9684 */
[----:B------:R-:W-:Y:S01]  /*134d0*/  FFMA.FTZ R27, R190, -UR5, R27 ;  /* 0x80000005be1b7c23 */ /* 0x000fe2000801001b */
[----:B------:R-:W-:Y:S01]  /*134e0*/  FFMA.FTZ R24, R189, -UR5, R24 ;  /* 0x80000005bd187c23 */ /* 0x000fe20008010018 */
[----:B------:R-:W-:Y:S02]  /*134f0*/  VIADD R188, R137, 0xffffffef ;  /* 0xffffffef89bc7836 */ /* 0x000fe40000000000 */
[----:B------:R-:W-:Y:S01]  /*13500*/  FFMA.FTZ R30, R189, -UR5, R30 ;  /* 0x80000005bd1e7c23 */ /* 0x000fe2000801001e */
[C---:B------:R-:W-:Y:S01]  /*13510*/  FFMA.FTZ R29, R138.reuse, -UR5, R29 ;  /* 0x800000058a1d7c23 */ /* 0x040fe2000801001d */
[----:B------:R-:W-:Y:S02]  /*13520*/  VIADD R187, R137, 0xffffffb0 ;  /* 0xffffffb089bb7836 */ /* 0x000fe40000000000 */
[----:B------:R-:W-:Y:S01]  /*13530*/  FFMA.FTZ R43, R138, -UR5, R43 ;  /* 0x800000058a2b7c23 */ /* 0x000fe2000801002b */
[----:B------:R-:W-:Y:S01]  /*13540*/  FFMA.FTZ R40, R133, -UR5, R40 ;  /* 0x8000000585287c23 */ /* 0x000fe20008010028 */
[C---:B------:R-:W-:Y:S01]  /*13550*/  IADD3 R172, R137.reuse, 0x10, RZ ;  /* 0x0000001089ac7810 */ /* 0x040fe20007ffe0ff */
[----:B------:R-:W-:Y:S02]  /*13560*/  VIADD R195, R137, 0xffffffe8 ;  /* 0xffffffe889c37836 */ /* 0x000fe40000000000 */
[----:B------:R-:W-:Y:S01]  /*13570*/  FFMA.FTZ R46, R133, -UR5, R46 ;  /* 0x80000005852e7c23 */ /* 0x000fe2000801002e */
[----:B------:R-:W-:Y:S01]  /*13580*/  FFMA.FTZ R44, R135, -UR5, R44 ;  /* 0x80000005872c7c23 */ /* 0x000fe2000801002c */
[C---:B------:R-:W-:Y:S01]  /*13590*/  IADD3 R181, R137.reuse, -0x8, RZ ;  /* 0xfffffff889b57810 */ /* 0x040fe20007ffe0ff */
[----:B------:R-:W-:Y:S02]  /*135a0*/  VIADD R193, R137, 0xffffffe0 ;  /* 0xffffffe089c17836 */ /* 0x000fe40000000000 */
[C---:B------:R-:W-:Y:S01]  /*135b0*/  FFMA.FTZ R45, R134.reuse, -UR5, R45 ;  /* 0x80000005862d7c23 */ /* 0x040fe2000801002d */
[----:B------:R-:W-:Y:S01]  /*135c0*/  FFMA.FTZ R58, R135, -UR5, R58 ;  /* 0x80000005873a7c23 */ /* 0x000fe2000801003a */
[C---:B------:R-:W-:Y:S01]  /*135d0*/  IADD3 R175, R137.reuse, -0x49, RZ ;  /* 0xffffffb789af7810 */ /* 0x040fe20007ffe0ff */
[----:B------:R-:W-:Y:S02]  /*135e0*/  VIADD R192, R137, 0xffffffdf ;  /* 0xffffffdf89c07836 */ /* 0x000fe40000000000 */
[----:B------:R-:W-:Y:S01]  /*135f0*/  FFMA.FTZ R59, R134, -UR5, R59 ;  /* 0x80000005863b7c23 */ /* 0x000fe2000801003b */
[----:B------:R-:W-:Y:S06]  /*13600*/  @P0 BRA `(.L_x_767) ;  /* 0xffffffec00140947 */ /* 0x000fec000383ffff */
.L_x_766:
[----:B------:R-:W-:Y:S01]  /*13610*/  ISETP.GE.AND P2, PT, R172, RZ, PT ;  /* 0x000000ffac00720c */ /* 0x000fe20003f46270 */
[----:B------:R-:W2:Y:S01]  /*13620*/  LDL.64 R240, [R1+0x78] ;  /* 0x0000780001f07983 */ /* 0x000ea20000100a00 */
[----:B------:R-:W-:Y:S01]  /*13630*/  ISETP.GE.AND P0, PT, R139, RZ, PT ;  /* 0x000000ff8b00720c */ /* 0x000fe20003f06270 */
[----:B------:R-:W-:Y:S01]  /*13640*/  UIADD3 UR7, UR30, -0x4ab325aa, URZ ;  /* 0xb54cda561e077890 */ /* 0x000fe2000fffe03f */
        /* <DEDUP_REMOVED lines=8> */
[----:B------:R-:W-:Y:S01]  /*136d0*/  LOP3.LUT R213, R213, 0xfbffffff, RZ, 0xc0, !PT ;  /* 0xfbffffffd5d57812 */ /* 0x000fe200078ec0ff */
[----:B------:R-:W-:Y:S01]  /*136e0*/  STL [R1+0x44c], R202 ;  /* 0x00044cca01007387 */ /* 0x000fe20000100800 */
[C---:B------:R-:W-:Y:S01]  /*136f0*/  @!P2 IADD3 R172, -R137.reuse, -0x10, RZ ;  /* 0xfffffff089aca810 */ /* 0x040fe20007ffe1ff */
[----:B------:R-:W-:Y:S01]  /*13700*/  IMAD.WIDE.U32 R218, R218, -0x326172a9, RZ ;  /* 0xcd9e8d57dada7825 */ /* 0x000fe200078e00ff */
[C---:B------:R-:W-:Y:S01]  /*13710*/  @!P0 IADD3 R139, -R137.reuse, -0xf, RZ ;  /* 0xfffffff1898b8810 */ /* 0x040fe20007ffe1ff */
[----:B------:R-:W-:Y:S01]  /*13720*/  STL [R1+0x328], R212 ;  /* 0x000328d401007387 */ /* 0x000fe20000100800 */
[C---:B------:R-:W-:Y:S01]  /*13730*/  @!P4 IADD3 R174, -R137.reuse, -0x8, RZ ;  /* 0xfffffff889aec810 */ /* 0x040fe20007ffe1ff */
[C---:B------:R-:W-:Y:S01]  /*13740*/  VIADD R197, R137.reuse, 0xffffff98 ;  /* 0xffffff9889c57836 */ /* 0x040fe20000000000 */
[C---:B------:R-:W-:Y:S01]  /*13750*/  @!P3 IADD3 R173, -R137.reuse, -0x7, RZ ;  /* 0xfffffff989adb810 */ /* 0x040fe20007ffe1ff */
[----:B------:R-:W-:Y:S01]  /*13760*/  STL [R1+0x450], R212 ;  /* 0x000450d401007387 */ /* 0x000fe20000100800 */
[C---:B------:R-:W-:Y:S01]  /*13770*/  @!P6 IADD3 R182, -R137.reuse, 0x1, RZ ;  /* 0x0000000189b6e810 */ /* 0x040fe20007ffe1ff */
[C---:B------:R-:W-:Y:S01]  /*13780*/  VIADD R215, R137.reuse, 0xffffff90 ;  /* 0xffffff9089d77836 */ /* 0x040fe20000000000 */
[----:B------:R-:W-:Y:S01]  /*13790*/  ISETP.GE.AND P2, PT, R180, RZ, PT ;  /* 0x000000ffb400720c */ /* 0x000fe20003f46270 */
[----:B------:R-:W-:Y:S01]  /*137a0*/  STL [R1+0x324], R211 ;  /* 0x000324d301007387 */ /* 0x000fe20000100800 */
[----:B------:R-:W-:Y:S01]  /*137b0*/  ISETP.GE.AND P0, PT, R178, RZ, PT ;  /* 0x000000ffb200720c */ /* 0x000fe20003f06270 */
[----:B----4-:R-:W-:Y:S01]  /*137c0*/  VIADD R214, R137, 0xffffff8f ;  /* 0xffffff8f89d67836 */ /* 0x010fe20000000000 */
[----:B------:R-:W-:Y:S01]  /*137d0*/  ISETP.GE.AND P4, PT, R177, RZ, PT ;  /* 0x000000ffb100720c */ /* 0x000fe20003f86270 */
[----:B------:R-:W-:Y:S01]  /*137e0*/  STL [R1+0x320], R210 ;  /* 0x000320d201007387 */ /* 0x000fe20000100800 */
[----:B------:R-:W-:Y:S01]  /*137f0*/  ISETP.GE.AND P3, PT, R176, RZ, PT ;  /* 0x000000ffb000720c */ /* 0x000fe20003f66270 */
[----:B------:R-:W-:Y:S01]  /*13800*/  VIADD R216, R137, 0xffffff87 ;  /* 0xffffff8789d87836 */ /* 0x000fe20000000000 */
[----:B------:R-:W-:Y:S01]  /*13810*/  ISETP.GE.AND P6, PT, R175, RZ, PT ;  /* 0x000000ffaf00720c */ /* 0x000fe20003fc6270 */
[----:B------:R-:W-:Y:S01]  /*13820*/  STL [R1+0x454], R210 ;  /* 0x000454d201007387 */ /* 0x000fe20000100800 */
[----:B------:R-:W-:Y:S01]  /*13830*/  @!P5 IADD3 R181, -R137, 0x8, RZ ;  /* 0x0000000889b5d810 */ /* 0x000fe20007ffe1ff */
[----:B------:R-:W-:Y:S01]  /*13840*/  UIADD3 UR23, UR21, 0x1, URZ ;  /* 0x0000000115177890 */ /* 0x000fe2000fffe03f */
[----:B------:R-:W-:Y:S01]  /*13850*/  ISETP.GE.AND P5, PT, R179, RZ, PT ;  /* 0x000000ffb300720c */ /* 0x000fe20003fa6270 */
[----:B------:R-:W-:Y:S01]  /*13860*/  STL [R1+0x31c], R209 ;  /* 0x00031cd101007387 */ /* 0x000fe20000100800 */
[C---:B------:R-:W-:Y:S01]  /*13870*/  @!P2 IADD3 R180, -R137.reuse, 0x9, RZ ;  /* 0x0000000989b4a810 */ /* 0x040fe20007ffe1ff */
[C---:B------:R-:W-:Y:S01]  /*13880*/  VIADD R138, R137.reuse, 0xffffffd7 ;  /* 0xffffffd7898a7836 */ /* 0x040fe20000000000 */
[C---:B------:R-:W-:Y:S01]  /*13890*/  @!P0 IADD3 R178, -R137.reuse, 0x40, RZ ;  /* 0x0000004089b28810 */ /* 0x040fe20007ffe1ff */
[----:B------:R-:W-:Y:S01]  /*138a0*/  STL [R1+0x318], R208 ;  /* 0x000318d001007387 */ /* 0x000fe20000100800 */
        /* <DEDUP_REMOVED lines=15> */
[----:B------:R1:W-:Y:S01]  /*139a0*/  STL [R1+0x308], R204 ;  /* 0x000308cc01007387 */ /* 0x0003e20000100800 */
[C---:B------:R-:W-:Y:S01]  /*139b0*/  @!P5 IADD3 R179, -R137.reuse, 0x10, RZ ;  /* 0x0000001089b3d810 */ /* 0x040fe20007ffe1ff */
[C---:B------:R-:W-:Y:S01]  /*139c0*/  VIADD R189, R137.reuse, 0xffffffa7 ;  /* 0xffffffa789bd7836 */ /* 0x040fe20000000000 */
        /* <DEDUP_REMOVED lines=9> */
[----:B------:R3:W-:Y:S01]  /*13a60*/  STL [R1+0x458], R200 ;  /* 0x000458c801007387 */ /* 0x0007e20000100800 */
[----:B------:R-:W-:Y:S01]  /*13a70*/  @!P6 IADD3 R193, -R137, 0x20, RZ ;  /* 0x0000002089c1e810 */ /* 0x000fe20007ffe1ff */
[----:B------:R-:W-:Y:S01]  /*13a80*/  IMAD.WIDE.U32 R134, R217, -0x326172a9, RZ ;  /* 0xcd9e8d57d9867825 */ /* 0x000fe200078e00ff */
[----:B------:R-:W-:Y:S02]  /*13a90*/  ISETP.GE.AND P2, PT, R191, RZ, PT ;  /* 0x000000ffbf00720c */ /* 0x000fe40003f46270 */
[----:B------:R-:W-:Y:S01]  /*13aa0*/  ISETP.GE.AND P0, PT, R138, RZ, PT ;  /* 0x000000ff8a00720c */ /* 0x000fe20003f06270 */
[C---:B------:R-:W-:Y:S01]  /*13ab0*/  VIADD R198, R137.reuse, 0xffffff97 ;  /* 0xffffff9789c67836 */ /* 0x040fe20000000000 */
[----:B------:R-:W-:Y:S01]  /*13ac0*/  ISETP.GE.AND P4, PT, R132, RZ, PT ;  /* 0x000000ff8400720c */ /* 0x000fe20003f86270 */
[----:B------:R-:W-:Y:S01]  /*13ad0*/  VIADD R199, R137, 0xffffff88 ;  /* 0xffffff8889c77836 */ /* 0x000fe20000000000 */
[----:B------:R-:W-:Y:S02]  /*13ae0*/  ISETP.GE.AND P3, PT, R133, RZ, PT ;  /* 0x000000ff8500720c */ /* 0x000fe40003f66270 */
[----:B------:R-:W-:Y:S02]  /*13af0*/  ISETP.GE.AND P6, PT, R185, RZ, PT ;  /* 0x000000ffb900720c */ /* 0x000fe40003fc6270 */
[C---:B------:R-:W-:Y:S01]  /*13b00*/  @!P5 IADD3 R192, -R137.reuse, 0x21, RZ ;  /* 0x0000002189c0d810 */ /* 0x040fe20007ffe1ff */
[----:B-1----:R-:W4:Y:S01]  /*13b10*/  LDL.64 R204, [R1+0x98] ;  /* 0x0000980001cc7983 */ /* 0x002f220000100a00 */
[----:B------:R-:W-:Y:S02]  /*13b20*/  ISETP.GE.AND P5, PT, R184, RZ, PT ;  /* 0x000000ffb800720c */ /* 0x000fe40003fa6270 */
[C---:B------:R-:W-:Y:S02]  /*13b30*/  @!P2 IADD3 R191, -R137.reuse, 0x28, RZ ;  /* 0x0000002889bfa810 */ /* 0x040fe40007ffe1ff */
[C---:B------:R-:W-:Y:S02]  /*13b40*/  @!P0 IADD3 R138, -R137.reuse, 0x29, RZ ;  /* 0x00000029898a8810 */ /* 0x040fe40007ffe1ff */
[C---:B------:R-:W-:Y:S02]  /*13b50*/  @!P4 IADD3 R132, -R137.reuse, 0x30, RZ ;  /* 0x000000308984c810 */ /* 0x040fe40007ffe1ff */
[C---:B------:R-:W-:Y:S02]  /*13b60*/  @!P3 IADD3 R133, -R137.reuse, 0x31, RZ ;  /* 0x000000318985b810 */ /* 0x040fe40007ffe1ff */
[----:B------:R-:W-:Y:S01]  /*13b70*/  @!P6 IADD3 R185, -R137, 0x38, RZ ;  /* 0x0000003889b9e810 */ /* 0x000fe20007ffe1ff */
[----:B---3--:R-:W3:Y:S01]  /*13b80*/  LDL.64 R200, [R1+0x70] ;  /* 0x0000700001c87983 */ /* 0x008ee20000100a00 */
[----:B------:R-:W-:Y:S02]  /*13b90*/  ISETP.GE.AND P2, PT, R183, RZ, PT ;  /* 0x000000ffb700720c */ /* 0x000fe40003f46270 */
[----:B------:R-:W-:Y:S02]  /*13ba0*/  ISETP.GE.AND P0, PT, R186, RZ, PT ;  /* 0x000000ffba00720c */ /* 0x000fe40003f06270 */
[----:B------:R-:W-:Y:S02]  /*13bb0*/  ISETP.GE.AND P4, PT, R189, RZ, PT ;  /* 0x000000ffbd00720c */ /* 0x000fe40003f86270 */
[----:B------:R-:W-:Y:S02]  /*13bc0*/  ISETP.GE.AND P3, PT, R190, RZ, PT ;  /* 0x000000ffbe00720c */ /* 0x000fe40003f66270 */
[----:B------:R-:W-:Y:S02]  /*13bd0*/  ISETP.GE.AND P6, PT, R196, RZ, PT ;  /* 0x000000ffc400720c */ /* 0x000fe40003fc6270 */
[----:B------:R-:W-:Y:S02]  /*13be0*/  LOP3.LUT R134, R219, UR22, R134, 0x96, !PT ;  /* 0x00000016db867c12 */ /* 0x000fe4000f8e9686 */
[C---:B------:R-:W-:Y:S02]  /*13bf0*/  @!P5 IADD3 R184, -R137.reuse, 0x39, RZ ;  /* 0x0000003989b8d810 */ /* 0x040fe40007ffe1ff */
[C---:B------:R-:W-:Y:S01]  /*13c00*/  @!P2 IADD3 R183, -R137.reuse, 0x51, RZ ;  /* 0x0000005189b7a810 */ /* 0x040fe20007ffe1ff */
[----:B------:R-:W-:Y:S01]  /*13c10*/  IMAD.WIDE.U32 R222, R134, -0x2daee0ad, RZ ;  /* 0xd2511f5386de7825 */ /* 0x000fe200078e00ff */
[C---:B------:R-:W-:Y:S02]  /*13c20*/  @!P0 IADD3 R186, -R137.reuse, 0x58, RZ ;  /* 0x0000005889ba8810 */ /* 0x040fe40007ffe1ff */
[C---:B------:R-:W-:Y:S02]  /*13c30*/  @!P4 IADD3 R189, -R137.reuse, 0x59, RZ ;  /* 0x0000005989bdc810 */ /* 0x040fe40007ffe1ff */
[C---:B------:R-:W-:Y:S02]  /*13c40*/  @!P3 IADD3 R190, -R137.reuse, 0x60, RZ ;  /* 0x0000006089beb810 */ /* 0x040fe40007ffe1ff */
[----:B------:R-:W-:Y:S02]  /*13c50*/  @!P6 IADD3 R196, -R137, 0x61, RZ ;  /* 0x0000006189c4e810 */ /* 0x000fe40007ffe1ff */
[----:B------:R-:W-:Y:S02]  /*13c60*/  ISETP.GE.AND P5, PT, R197, RZ, PT ;  /* 0x000000ffc500720c */ /* 0x000fe40003fa6270 */
[----:B------:R-:W-:Y:S02]  /*13c70*/  ISETP.GE.AND P2, PT, R198, RZ, PT ;  /* 0x000000ffc600720c */ /* 0x000fe40003f46270 */
[----:B------:R-:W-:Y:S02]  /*13c80*/  ISETP.GE.AND P0, PT, R215, RZ, PT ;  /* 0x000000ffd700720c */ /* 0x000fe40003f06270 */
[----:B------:R-:W-:Y:S02]  /*13c90*/  ISETP.GE.AND P4, PT, R214, RZ, PT ;  /* 0x000000ffd600720c */ /* 0x000fe40003f86270 */
[----:B------:R-:W-:Y:S02]  /*13ca0*/  ISETP.GE.AND P3, PT, R199, RZ, PT ;  /* 0x000000ffc700720c */ /* 0x000fe40003f66270 */
[----:B------:R-:W-:Y:S02]  /*13cb0*/  ISETP.GE.AND P6, PT, R216, RZ, PT ;  /* 0x000000ffd800720c */ /* 0x000fe40003fc6270 */
[----:B------:R-:W-:Y:S02]  /*13cc0*/  I2FP.F32.S32 R172, R172 ;  /* 0x000000ac00ac7245 */ /* 0x000fe40000201400 */
[C---:B------:R-:W-:Y:S02]  /*13cd0*/  @!P5 IADD3 R197, -R137.reuse, 0x68, RZ ;  /* 0x0000006889c5d810 */ /* 0x040fe40007ffe1ff */
[C---:B------:R-:W-:Y:S01]  /*13ce0*/  @!P2 IADD3 R198, -R137.reuse, 0x69, RZ ;  /* 0x0000006989c6a810 */ /* 0x040fe20007ffe1ff */
[C---:B------:R-:W-:Y:S01]  /*13cf0*/  FFMA.FTZ R56, R172.reuse, -UR5, R56 ;  /* 0x80000005ac387c23 */ /* 0x040fe20008010038 */
[C---:B------:R-:W-:Y:S01]  /*13d00*/  @!P0 IADD3 R215, -R137.reuse, 0x70, RZ ;  /* 0x0000007089d78810 */ /* 0x040fe20007ffe1ff */
[----:B------:R-:W-:Y:S01]  /*13d10*/  FFMA.FTZ R62, R172, -UR5, R62 ;  /* 0x80000005ac3e7c23 */ /* 0x000fe2000801003e */
[C---:B------:R-:W-:Y:S02]  /*13d20*/  @!P4 IADD3 R214, -R137.reuse, 0x71, RZ ;  /* 0x0000007189d6c810 */ /* 0x040fe40007ffe1ff */
[C---:B------:R-:W-:Y:S02]  /*13d30*/  @!P3 IADD3 R199, -R137.reuse, 0x78, RZ ;  /* 0x0000007889c7b810 */ /* 0x040fe40007ffe1ff */
[----:B------:R-:W-:Y:S02]  /*13d40*/  @!P6 IADD3 R216, -R137, 0x79, RZ ;  /* 0x0000007989d8e810 */ /* 0x000fe40007ffe1ff */
[----:B------:R-:W-:Y:S02]  /*13d50*/  I2FP.F32.S32 R173, R173 ;  /* 0x000000ad00ad7245 */ /* 0x000fe40000201400 */
[----:B------:R-:W-:Y:S02]  /*13d60*/  IABS R137, R137 ;  /* 0x0000008900897213 */ /* 0x000fe40000000000 */
[----:B------:R-:W-:Y:S01]  /*13d70*/  I2FP.F32.S32 R139, R139 ;  /* 0x0000008b008b7245 */ /* 0x000fe20000201400 */
[C---:B------:R-:W-:Y:S01]  /*13d80*/  FFMA.FTZ R61, R173.reuse, -UR5, R61 ;  /* 0x80000005ad3d7c23 */ /* 0x040fe2000801003d */
[----:B------:R-:W-:Y:S01]  /*13d90*/  I2FP.F32.S32 R137, R137 ;  /* 0x0000008900897245 */ /* 0x000fe20000201400 */
[----:B------:R-:W-:Y:S01]  /*13da0*/  FFMA.FTZ R7, R173, -UR5, R7 ;  /* 0x80000005ad077c23 */ /* 0x000fe20008010007 */
[----:B------:R-:W-:Y:S01]  /*13db0*/  I2FP.F32.S32 R182, R182 ;  /* 0x000000b600b67245 */ /* 0x000fe20000201400 */
[----:B------:R-:W-:Y:S01]  /*13dc0*/  FFMA.FTZ R63, R139, -UR5, R63 ;  /* 0x800000058b3f7c23 */ /* 0x000fe2000801003f */
[----:B------:R-:W-:Y:S01]  /*13dd0*/  I2FP.F32.S32 R181, R181 ;  /* 0x000000b500b57245 */ /* 0x000fe20000201400 */
[----:B------:R-:W-:Y:S01]  /*13de0*/  FFMA.FTZ R72, R137, -UR5, R72 ;  /* 0x8000000589487c23 */ /* 0x000fe20008010048 */
[----:B------:R-:W-:Y:S01]  /*13df0*/  I2FP.F32.S32 R180, R180 ;  /* 0x000000b400b47245 */ /* 0x000fe20000201400 */
[----:B------:R-:W-:Y:S01]  /*13e00*/  FFMA.FTZ R75, R173, -UR5, R75 ;  /* 0x80000005ad4b7c23 */ /* 0x000fe2000801004b */
[----:B------:R-:W-:Y:S01]  /*13e10*/  I2FP.F32.S32 R179, R179 ;  /* 0x000000b300b37245 */ /* 0x000fe20000201400 */
[C---:B------:R-:W-:Y:S01]  /*13e20*/  FFMA.FTZ R16, R181.reuse, -UR5, R16 ;  /* 0x80000005b5107c23 */ /* 0x040fe20008010010 */
[----:B------:R-:W-:Y:S01]  /*13e30*/  I2FP.F32.S32 R188, R188 ;  /* 0x000000bc00bc7245 */ /* 0x000fe20000201400 */
[C---:B------:R-:W-:Y:S01]  /*13e40*/  FFMA.FTZ R22, R181.reuse, -UR5, R22 ;  /* 0x80000005b5167c23 */ /* 0x040fe20008010016 */
        /* <DEDUP_REMOVED lines=32> */
[----:B------:R-:W-:Y:S01]  /*14050*/  @P1 LOP3.LUT R213, R213, 0x4000000, RZ, 0xfc, !PT ;  /* 0x04000000d5d51812 */ /* 0x000fe200078efcff */
[C---:B------:R-:W-:Y:S01]  /*14060*/  FFMA.FTZ R18, R137.reuse, -UR5, R18 ;  /* 0x8000000589127c23 */ /* 0x040fe20008010012 */
[----:B------:R-:W-:Y:S01]  /*14070*/  FFMA.FTZ R78, R137, -UR5, R78 ;  /* 0x80000005894e7c23 */ /* 0x000fe2000801004e */
[----:B------:R-:W-:Y:S01]  /*14080*/  FFMA.FTZ R32, R195, -UR5, R32 ;  /* 0x80000005c3207c23 */ /* 0x000fe20008010020 */
[----:B------:R-:W-:Y:S01]  /*14090*/  LOP3.LUT R213, R213, 0x7fffffff, RZ, 0xc0, !PT ;  /* 0x7fffffffd5d57812 */ /* 0x000fe200078ec0ff */
[----:B------:R-:W-:Y:S01]  /*140a0*/  FFMA.FTZ R33, R194, -UR5, R33 ;  /* 0x80000005c2217c23 */ /* 0x000fe20008010021 */
        /* <DEDUP_REMOVED lines=13> */
[C---:B------:R-:W-:Y:S01]  /*14180*/  FFMA.FTZ R120, R132.reuse, -UR5, R120 ;  /* 0x8000000584787c23 */ /* 0x040fe20008010078 */
        /* <DEDUP_REMOVED lines=37> */
[----:B--2---:R-:W-:Y:S05]  /*143e0*/  LOP3.LUT R135, R135, UR20, R240, 0x96, !PT ;  /* 0x0000001487877c12 */ /* 0x004fea000f8e96f0 */
[----:B------:R-:W-:Y:S05]  /*143f0*/  IMAD.WIDE.U32 R220, R135, -0x2daee0ad, RZ ;  /* 0xd2511f5387dc7825 */ /* 0x000fea00078e00ff */
[----:B------:R-:W-:Y:S02]  /*14400*/  LOP3.LUT R134, R221, UR19, R224, 0x96, !PT ;  /* 0x00000013dd867c12 */ /* 0x000fe4000f8e96e0 */
[----:B------:R-:W-:Y:S03]  /*14410*/  LOP3.LUT R135, R223, UR12, R220, 0x96, !PT ;  /* 0x0000000cdf877c12 */ /* 0x000fe6000f8e96dc */
[----:B------:R-:W-:Y:S04]  /*14420*/  IMAD.WIDE.U32 R220, R134, -0x326172a9, RZ ;  /* 0xcd9e8d5786dc7825 */ /* 0x000fe800078e00ff */
[----:B------:R-:W-:Y:S01]  /*14430*/  IMAD.WIDE.U32 R226, R135, -0x326172a9, RZ ;  /* 0xcd9e8d5787e27825 */ /* 0x000fe200078e00ff */
[----:B------:R-:W-:Y:S03]  /*14440*/  LOP3.LUT R134, R221, UR13, R218, 0x96, !PT ;  /* 0x0000000ddd867c12 */ /* 0x000fe6000f8e96da */
[----:B------:R-:W-:Y:S01]  /*14450*/  IMAD.U32 R135, RZ, RZ, UR31 ;  /* 0x0000001fff877e24 */ /* 0x000fe2000f8e00ff */
[----:B------:R-:W-:Y:S01]  /*14460*/  LOP3.LUT R217, R227, UR11, R220, 0x96, !PT ;  /* 0x0000000be3d97c12 */ /* 0x000fe2000f8e96dc */
[----:B------:R-:W-:Y:S03]  /*14470*/  IMAD.WIDE.U32 R224, R134, -0x2daee0ad, RZ ;  /* 0xd2511f5386e07825 */ /* 0x000fe600078e00ff */
[----:B------:R-:W-:Y:S02]  /*14480*/  LOP3.LUT R135, R231, UR21, R135, 0x96, !PT ;  /* 0x00000015e7877c12 */ /* 0x000fe4000f8e9687 */
[----:B------:R-:W-:Y:S03]  /*14490*/  LOP3.LUT R225, R225, UR10, R222, 0x96, !PT ;  /* 0x0000000ae1e17c12 */ /* 0x000fe6000f8e96de */
[----:B------:R-:W-:Y:S05]  /*144a0*/  IMAD.WIDE.U32 R202, R135, -0x326172a9, RZ ;  /* 0xcd9e8d5787ca7825 */ /* 0x000fea00078e00ff */
[----:B------:R-:W-:Y:S01]  /*144b0*/  STL.64 [R1+0x2b0], R202 ;  /* 0x0002b0ca01007387 */ /* 0x000fe20000100a00 */
[----:B---3--:R-:W-:Y:S01]  /*144c0*/  LOP3.LUT R134, R201, UR6, R230, 0x96, !PT ;  /* 0x00000006c9867c12 */ /* 0x008fe2000f8e96e6 */
[----:B------:R-:W-:Y:S01]  /*144d0*/  UIADD3 UR6, UR31, 0x646e171e, URZ ;  /* 0x646e171e1f067890 */ /* 0x000fe2000fffe03f */
[----:B------:R-:W1:Y:S03]  /*144e0*/  LDC R230, c[0x0][0x2d8] ;  /* 0x0000b600ffe67b82 */ /* 0x000e660000000800 */
[----:B------:R-:W-:Y:S01]  /*144f0*/  IMAD.WIDE.U32 R172, R134, -0x326172a9, RZ ;  /* 0xcd9e8d5786ac7825 */ /* 0x000fe200078e00ff */
[----:B----4-:R-:W-:Y:S04]  /*14500*/  LOP3.LUT R134, R203, UR20, R204, 0x96, !PT ;  /* 0x00000014cb867c12 */ /* 0x010fe8000f8e96cc */
[----:B------:R-:W-:Y:S01]  /*14510*/  LOP3.LUT R137, R173, UR22, R202, 0x96, !PT ;  /* 0x00000016ad897c12 */ /* 0x000fe2000f8e96ca */
[----:B------:R-:W-:Y:S01]  /*14520*/  IMAD.WIDE.U32 R134, R134, -0x2daee0ad, RZ ;  /* 0xd2511f5386867825 */ /* 0x000fe200078e00ff */
[----:B------:R2:W-:Y:S03]  /*14530*/  STL.64 [R1+0x38], R172 ;  /* 0x000038ac01007387 */ /* 0x0005e60000100a00 */
[----:B------:R-:W-:Y:S01]  /*14540*/  IMAD.WIDE.U32 R222, R137, -0x2daee0ad, RZ ;  /* 0xd2511f5389de7825 */ /* 0x000fe200078e00ff */
[----:B------:R-:W-:Y:S02]  /*14550*/  I2FP.F32.S32 R137, R187 ;  /* 0x000000bb00897245 */ /* 0x000fe40000201400 */
[----:B------:R-:W-:Y:S02]  /*14560*/  LOP3.LUT R135, R135, UR19, R200, 0x96, !PT ;  /* 0x0000001387877c12 */ /* 0x000fe4000f8e96c8 */
[----:B------:R-:W-:Y:S01]  /*14570*/  LOP3.LUT R139, R223, UR12, R134, 0x96, !PT ;  /* 0x0000000cdf8b7c12 */ /* 0x000fe2000f8e9686 */
[C---:B------:R-:W-:Y:S01]  /*14580*/  FFMA.FTZ R84, R137.reuse, -UR5, R84 ;  /* 0x8000000589547c23 */ /* 0x040fe20008010054 */
[----:B------:R-:W-:Y:S01]  /*14590*/  FFMA.FTZ R98, R137, -UR5, R98 ;  /* 0x8000000589627c23 */ /* 0x000fe20008010062 */
[----:B------:R-:W-:Y:S01]  /*145a0*/  I2FP.F32.S32 R137, R183 ;  /* 0x000000b700897245 */ /* 0x000fe20000201400 */
[----:B------:R-:W-:Y:S04]  /*145b0*/  IMAD.WIDE.U32 R134, R135, -0x326172a9, RZ ;  /* 0xcd9e8d5787867825 */ /* 0x000fe800078e00ff */
[----:B------:R-:W-:Y:S01]  /*145c0*/  IMAD.WIDE.U32 R220, R139, -0x326172a9, RZ ;  /* 0xcd9e8d578bdc7825 */ /* 0x000fe200078e00ff */
[----:B------:R-:W-:Y:S03]  /*145d0*/  FMNMX.FTZ R139, R4, R3, !PT ;  /* 0x00000003048b7209 */ /* 0x000fe60007810000 */
[----:B------:R-:W-:Y:S01]  /*145e0*/  FFMA.FTZ R99, R137, -UR5, R99 ;  /* 0x8000000589637c23 */ /* 0x000fe20008010063 */
[----:B------:R-:W-:Y:S01]  /*145f0*/  IMAD.WIDE.U32 R182, R217, -0x2daee0ad, RZ ;  /* 0xd2511f53d9b67825 */ /* 0x000fe200078e00ff */
[----:B------:R-:W-:Y:S02]  /*14600*/  FMNMX.FTZ R139, R5, R139, !PT ;  /* 0x0000008b058b7209 */ /* 0x000fe40007810000 */
[----:B------:R-:W-:Y:S01]  /*14610*/  LOP3.LUT R175, R221, UR11, R134, 0x96, !PT ;  /* 0x0000000bddaf7c12 */ /* 0x000fe2000f8e9686 */
[----:B------:R-:W-:Y:S01]  /*14620*/  FFMA.FTZ R85, R137, -UR5, R85 ;  /* 0x8000000589557c23 */ /* 0x000fe20008010055 */
[----:B------:R-:W-:Y:S02]  /*14630*/  FMNMX.FTZ R139, R16, R139, !PT ;  /* 0x0000008b108b7209 */ /* 0x000fe40007810000 */
[----:B------:R-:W-:Y:S01]  /*14640*/  I2FP.F32.S32 R137, R196 ;  /* 0x000000c400897245 */ /* 0x000fe20000201400 */
[----:B------:R-:W-:Y:S01]  /*14650*/  IMAD.WIDE.U32 R200, R175, -0x2daee0ad, RZ ;  /* 0xd2511f53afc87825 */ /* 0x000fe200078e00ff */
[----:B------:R-:W-:Y:S02]  /*14660*/  FMNMX.FTZ R139, R17, R139, !PT ;  /* 0x0000008b118b7209 */ /* 0x000fe40007810000 */
[----:B--2---:R-:W-:Y:S01]  /*14670*/  LOP3.LUT R173, R135, UR13, R172, 0x96, !PT ;  /* 0x0000000d87ad7c12 */ /* 0x004fe2000f8e96ac */
[C---:B------:R-:W-:Y:S01]  /*14680*/  FFMA.FTZ R101, R137.reuse, -UR5, R101 ;  /* 0x8000000589657c23 */ /* 0x040fe20008010065 */
[----:B------:R-:W-:Y:S01]  /*14690*/  FMNMX.FTZ R139, R20, R139, !PT ;  /* 0x0000008b148b7209 */ /* 0x000fe20007810000 */
[----:B------:R-:W-:Y:S01]  /*146a0*/  STL.64 [R1+0x40], R200 ;  /* 0x000040c801007387 */ /* 0x000fe20000100a00 */
[----:B------:R-:W-:Y:S01]  /*146b0*/  I2FP.F32.S32 R135, R186 ;  /* 0x000000ba00877245 */ /* 0x000fe20000201400 */
[----:B------:R-:W-:Y:S01]  /*146c0*/  FFMA.FTZ R115, R137, -UR5, R115 ;  /* 0x8000000589737c23 */ /* 0x000fe20008010073 */
[----:B------:R-:W-:Y:S01]  /*146d0*/  FMNMX.FTZ R139, R21, R139, !PT ;  /* 0x0000008b158b7209 */ /* 0x000fe20007810000 */
[----:B------:R-:W2:Y:S01]  /*146e0*/  LDL.LU R184, [R1+0xa0] ;  /* 0x0000a00001b87983 */ /* 0x000ea20000300800 */
[----:B------:R-:W-:Y:S01]  /*146f0*/  I2FP.F32.S32 R134, R189 ;  /* 0x000000bd00867245 */ /* 0x000fe20000201400 */
[----:B------:R-:W-:Y:S01]  /*14700*/  FFMA.FTZ R96, R135, -UR5, R96 ;  /* 0x8000000587607c23 */ /* 0x000fe20008010060 */
[----:B------:R-:W-:Y:S01]  /*14710*/  FMNMX.FTZ R137, R32, R139, !PT ;  /* 0x0000008b20897209 */ /* 0x000fe20007810000 */
[----:B------:R-:W3:Y:S01]  /*14720*/  LDL.LU R181, [R1+0xa4] ;  /* 0x0000a40001b57983 */ /* 0x000ee20000300800 */
[----:B------:R-:W-:Y:S01]  /*14730*/  I2FP.F32.S32 R172, R138 ;  /* 0x0000008a00ac7245 */ /* 0x000fe20000201400 */
[C---:B------:R-:W-:Y:S01]  /*14740*/  FFMA.FTZ R97, R134.reuse, -UR5, R97 ;  /* 0x8000000586617c23 */ /* 0x040fe20008010061 */
[----:B------:R-:W-:Y:S01]  /*14750*/  FMNMX.FTZ R137, R33, R137, !PT ;  /* 0x0000008921897209 */ /* 0x000fe20007810000 */
[----:B------:R-:W-:Y:S01]  /*14760*/  FFMA.FTZ R102, R135, -UR5, R102 ;  /* 0x8000000587667c23 */ /* 0x000fe20008010066 */
[----:B------:R-:W-:Y:S01]  /*14770*/  I2FP.F32.S32 R135, R197 ;  /* 0x000000c500877245 */ /* 0x000fe20000201400 */
[----:B------:R-:W-:Y:S01]  /*14780*/  FFMA.FTZ R103, R134, -UR5, R103 ;  /* 0x8000000586677c23 */ /* 0x000fe20008010067 */
[----:B------:R-:W-:Y:S01]  /*14790*/  I2FP.F32.S32 R134, R198 ;  /* 0x000000c600867245 */ /* 0x000fe20000201400 */
[----:B------:R-:W-:Y:S01]  /*147a0*/  FFMA.FTZ R55, R172, -UR5, R55 ;  /* 0x80000005ac377c23 */ /* 0x000fe20008010037 */
[----:B------:R-:W-:Y:S01]  /*147b0*/  FMNMX.FTZ R137, R36, R137, !PT ;  /* 0x0000008924897209 */ /* 0x000fe20007810000 */
[C---:B------:R-:W-:Y:S01]  /*147c0*/  FFMA.FTZ R112, R135.reuse, -UR5, R112 ;  /* 0x8000000587707c23 */ /* 0x040fe20008010070 */
[----:B------:R-:W-:Y:S01]  /*147d0*/  I2FP.F32.S32 R138, R190 ;  /* 0x000000be008a7245 */ /* 0x000fe20000201400 */
[----:B------:R-:W-:Y:S01]  /*147e0*/  FFMA.FTZ R118, R135, -UR5, R118 ;  /* 0x8000000587767c23 */ /* 0x000fe20008010076 */
[----:B------:R-:W-:Y:S01]  /*147f0*/  I2FP.F32.S32 R135, R199 ;  /* 0x000000c700877245 */ /* 0x000fe20000201400 */
[C---:B------:R-:W-:Y:S01]  /*14800*/  FFMA.FTZ R113, R134.reuse, -UR5, R113 ;  /* 0x8000000586717c23 */ /* 0x040fe20008010071 */
[----:B------:R-:W-:Y:S01]  /*14810*/  FMNMX.FTZ R137, R37, R137, !PT ;  /* 0x0000008925897209 */ /* 0x000fe20007810000 */
[----:B------:R-:W-:Y:S01]  /*14820*/  FFMA.FTZ R119, R134, -UR5, R119 ;  /* 0x8000000586777c23 */ /* 0x000fe20008010077 */
[----:B------:R-:W-:Y:S01]  /*14830*/  I2FP.F32.S32 R134, R216 ;  /* 0x000000d800867245 */ /* 0x000fe20000201400 */
[----:B------:R-:W-:Y:S01]  /*14840*/  FFMA.FTZ R49, R172, -UR5, R49 ;  /* 0x80000005ac317c23 */ /* 0x000fe20008010031 */
[----:B------:R-:W-:Y:S01]  /*14850*/  FMNMX.FTZ R137, R48, R137, !PT ;  /* 0x0000008930897209 */ /* 0x000fe20007810000 */
[----:B------:R-:W-:Y:S01]  /*14860*/  FFMA.FTZ R128, R135, -UR5, R128 ;  /* 0x8000000587807c23 */ /* 0x000fe20008010080 */
[----:B------:R-:W-:Y:S01]  /*14870*/  FMNMX.FTZ R135, R6, R136, !PT ;  /* 0x0000008806877209 */ /* 0x000fe20007810000 */
[----:B------:R-:W-:Y:S01]  /*14880*/  FFMA.FTZ R129, R134, -UR5, R129 ;  /* 0x8000000586817c23 */ /* 0x000fe20008010081 */
[----:B------:R-:W-:Y:S01]  /*14890*/  FMNMX.FTZ R134, R8, R0, !PT ;  /* 0x0000000008867209 */ /* 0x000fe20007810000 */
[C---:B------:R-:W-:Y:S01]  /*148a0*/  FFMA.FTZ R100, R138.reuse, -UR5, R100 ;  /* 0x800000058a647c23 */ /* 0x040fe20008010064 */
[----:B------:R-:W-:Y:S01]  /*148b0*/  FMNMX.FTZ R139, R49, R137, !PT ;  /* 0x00000089318b7209 */ /* 0x000fe20007810000 */
[----:B------:R-:W-:Y:S01]  /*148c0*/  FFMA.FTZ R114, R138, -UR5, R114 ;  /* 0x800000058a727c23 */ /* 0x000fe20008010072 */
[----:B------:R-:W-:Y:S01]  /*148d0*/  FMNMX.FTZ R138, R10, R2, !PT ;  /* 0x000000020a8a7209 */ /* 0x000fe20007810000 */
[C---:B------:R-:W-:Y:S01]  /*148e0*/  FFMA.FTZ R109, R172.reuse, -UR5, R109 ;  /* 0x80000005ac6d7c23 */ /* 0x040fe2000801006d */
[----:B------:R-:W-:Y:S01]  /*148f0*/  FMNMX.FTZ R137, R7, R135, !PT ;  /* 0x0000008707897209 */ /* 0x000fe20007810000 */
[----:B------:R-:W-:Y:S01]  /*14900*/  FFMA.FTZ R123, R172, -UR5, R123 ;  /* 0x80000005ac7b7c23 */ /* 0x000fe2000801007b */
        /* <DEDUP_REMOVED lines=81> */
[----:B------:R-:W4:Y:S01]  /*14e20*/  SHFL.BFLY PT, R174, R134, 0x2, 0x1f ;  /* 0x0c401f0086ae7f89 */ /* 0x000f2200000e0000 */
        /* <DEDUP_REMOVED lines=16> */
[----:B----4-:R-:W-:Y:S02]  /*14f30*/  FMNMX.FTZ R174, R134, R174, !PT ;  /* 0x000000ae86ae7209 */ /* 0x010fe40007810000 */
        /* <DEDUP_REMOVED lines=8> */
[----:B------:R-:W-:Y:S01]  /*14fc0*/  FMNMX.FTZ R137, R125, R134, !PT ;  /* 0x000000867d897209 */ /* 0x000fe20007810000 */
[----:B------:R-:W-:Y:S01]  /*14fd0*/  IMAD.WIDE.U32 R134, R173, -0x2daee0ad, RZ ;  /* 0xd2511f53ad867825 */ /* 0x000fe200078e00ff */
[----:B------:R-:W-:Y:S01]  /*14fe0*/  FMNMX.FTZ R132, R107, R132, !PT ;  /* 0x000000846b847209 */ /* 0x000fe20007810000 */
[----:B------:R-:W-:Y:S02]  /*14ff0*/  SHFL.BFLY PT, R176, R138, 0x2, 0x1f ;  /* 0x0c401f008ab07f89 */ /* 0x000fe400000e0000 */
[----:B------:R-:W-:Y:S01]  /*15000*/  IMAD.WIDE.U32 R172, R225, -0x326172a9, RZ ;  /* 0xcd9e8d57e1ac7825 */ /* 0x000fe200078e00ff */
[----:B------:R-:W-:Y:S01]  /*15010*/  LOP3.LUT R175, R135, UR10, R222, 0x96, !PT ;  /* 0x0000000a87af7c12 */ /* 0x000fe2000f8e96de */
[----:B------:R-:W2:Y:S01]  /*15020*/  SHFL.BFLY PT, R177, R137, 0x2, 0x1f ;  /* 0x0c401f0089b17f89 */ /* 0x000ea200000e0000 */
[----:B------:R-:W-:Y:S02]  /*15030*/  LOP3.LUT R188, R201, UR8, R134, 0x96, !PT ;  /* 0x00000008c9bc7c12 */ /* 0x000fe4000f8e9686 */
[----:B------:R-:W-:Y:S01]  /*15040*/  FMNMX.FTZ R132, R110, R132, !PT ;  /* 0x000000846e847209 */ /* 0x000fe20007810000 */
[----:B------:R-:W-:Y:S01]  /*15050*/  IMAD.WIDE.U32 R200, R175, -0x326172a9, RZ ;  /* 0xcd9e8d57afc87825 */ /* 0x000fe200078e00ff */
[----:B------:R-:W-:Y:S02]  /*15060*/  LOP3.LUT R178, R173, UR9, R226, 0x96, !PT ;  /* 0x00000009adb27c12 */ /* 0x000fe4000f8e96e2 */
[----:B------:R-:W-:Y:S01]  /*15070*/  FMNMX.FTZ R132, R111, R132, !PT ;  /* 0x000000846f847209 */ /* 0x000fe20007810000 */
[----:B-1----:R-:W-:Y:S01]  /*15080*/  IMAD.SHL.U32 R175, R230, 0x8, RZ ;  /* 0x00000008e6af7824 */ /* 0x002fe200078e00ff */
[----:B----4-:R-:W-:Y:S01]  /*15090*/  FMNMX.FTZ R135, R174, R180, !PT ;  /* 0x000000b4ae877209 */ /* 0x010fe20007810000 */
[----:B------:R-:W-:Y:S01]  /*150a0*/  STL.64 [R1+0x20], R200 ;  /* 0x000020c801007387 */ /* 0x000fe20000100a00 */
[----:B------:R-:W-:Y:S01]  /*150b0*/  FMNMX.FTZ R132, R122, R132, !PT ;  /* 0x000000847a847209 */ /* 0x000fe20007810000 */
[----:B------:R-:W-:Y:S01]  /*150c0*/  IMAD.WIDE.U32 R188, R188, -0x326172a9, RZ ;  /* 0xcd9e8d57bcbc7825 */ /* 0x000fe200078e00ff */
[----:B------:R-:W-:Y:S01]  /*150d0*/  FSETP.NEU.FTZ.AND P0, PT, R135, -INF , PT ;  /* 0xff8000008700780b */ /* 0x000fe20003f1d000 */
[----:B------:R4:W4:Y:S01]  /*150e0*/  LDL.S16 R193, [R1+0xc4] ;  /* 0x0000c40001c17983 */ /* 0x0009220000100600 */
[----:B------:R-:W-:Y:S01]  /*150f0*/  FMNMX.FTZ R132, R123, R132, !PT ;  /* 0x000000847b847209 */ /* 0x000fe20007810000 */
[----:B------:R-:W-:Y:S01]  /*15100*/  FMUL.FTZ R173, R135, UR4 ;  /* 0x0000000487ad7c20 */ /* 0x000fe20008410000 */
[----:B------:R-:W-:Y:S01]  /*15110*/  LOP3.LUT R226, R201, UR9, R220, 0x96, !PT ;  /* 0x00000009c9e27c12 */ /* 0x000fe2000f8e96dc */
[----:B------:R1:W4:Y:S01]  /*15120*/  LDL.S16 R192, [R1+0xc8] ;  /* 0x0000c80001c07983 */ /* 0x0003220000100600 */
[----:B------:R-:W-:Y:S02]  /*15130*/  FMNMX.FTZ R139, R126, R132, !PT ;  /* 0x000000847e8b7209 */ /* 0x000fe40007810000 */
[----:B------:R-:W-:Y:S02]  /*15140*/  FSEL R173, R173, RZ, P0 ;  /* 0x000000ffadad7208 */ /* 0x000fe40000000000 */
[----:B------:R-:W-:Y:S02]  /*15150*/  FMNMX.FTZ R139, R127, R139, !PT ;  /* 0x0000008b7f8b7209 */ /* 0x000fe40007810000 */
[----:B------:R-:W-:Y:S01]  /*15160*/  LOP3.LUT R132, R183, UR8, R224, 0x96, !PT ;  /* 0x00000008b7847c12 */ /* 0x000fe2000f8e96e0 */
[--C-:B------:R-:W-:Y:S01]  /*15170*/  FFMA.FTZ R4, R4, UR4, -R173.reuse ;  /* 0x0000000404047c23 */ /* 0x100fe200080108ad */
[--C-:B------:R-:W-:Y:S01]  /*15180*/  FFMA.FTZ R5, R5, UR4, -R173.reuse ;  /* 0x0000000405057c23 */ /* 0x100fe200080108ad */
[----:B------:R-:W1:Y:S01]  /*15190*/  SHFL.BFLY PT, R179, R139, 0x2, 0x1f ;  /* 0x0c401f008bb37f89 */ /* 0x000e6200000e0000 */
[--C-:B------:R-:W-:Y:S01]  /*151a0*/  FFMA.FTZ R16, R16, UR4, -R173.reuse ;  /* 0x0000000410107c23 */ /* 0x100fe200080108ad */
[----:B------:R3:W-:Y:S01]  /*151b0*/  MUFU.EX2 R194, R4 ;  /* 0x0000000400c27308 */ /* 0x0007e20000000800 */
[----:B------:R-:W-:Y:S04]  /*151c0*/  IMAD.WIDE.U32 R132, R132, -0x326172a9, RZ ;  /* 0xcd9e8d5784847825 */ /* 0x000fe800078e00ff */
[--C-:B------:R-:W-:Y:S01]  /*151d0*/  FFMA.FTZ R221, R36, UR4, -R173.reuse ;  /* 0x0000000424dd7c23 */ /* 0x100fe200080108ad */
[--C-:B------:R-:W-:Y:S01]  /*151e0*/  FFMA.FTZ R220, R37, UR4, -R173.reuse ;  /* 0x0000000425dc7c23 */ /* 0x100fe200080108ad */
[--C-:B------:R-:W-:Y:S01]  /*151f0*/  FFMA.FTZ R223, R49, UR4, -R173.reuse ;  /* 0x0000000431df7c23 */ /* 0x100fe200080108ad */
[----:B------:R-:W-:Y:S01]  /*15200*/  LOP3.LUT R172, R133, UR7, R172, 0x96, !PT ;  /* 0x0000000785ac7c12 */ /* 0x000fe2000f8e96ac */
[--C-:B------:R-:W-:Y:S01]  /*15210*/  FFMA.FTZ R222, R48, UR4, -R173.reuse ;  /* 0x0000000430de7c23 */ /* 0x100fe200080108ad */
[C---:B------:R-:W-:Y:S01]  /*15220*/  LOP3.LUT R198, R132.reuse, 0xffff, RZ, 0xc0, !PT ;  /* 0x0000ffff84c67812 */ /* 0x040fe200078ec0ff */
[----:B------:R3:W3:Y:S01]  /*15230*/  MUFU.EX2 R197, R5 ;  /* 0x0000000500c57308 */ /* 0x0006e20000000800 */
[----:B------:R-:W-:Y:S01]  /*15240*/  LOP3.LUT R134, R132, 0xff, RZ, 0xc0, !PT ;  /* 0x000000ff84867812 */ /* 0x000fe200078ec0ff */
[--C-:B------:R-:W-:Y:S01]  /*15250*/  FFMA.FTZ R17, R17, UR4, -R173.reuse ;  /* 0x0000000411117c23 */ /* 0x100fe200080108ad */
[----:B--2---:R-:W-:Y:S01]  /*15260*/  FMNMX.FTZ R133, R137, R177, !PT ;  /* 0x000000b189857209 */ /* 0x004fe20007810000 */
[--C-:B------:R-:W-:Y:S01]  /*15270*/  FFMA.FTZ R217, R32, UR4, -R173.reuse ;  /* 0x0000000420d97c23 */ /* 0x100fe200080108ad */
[--C-:B------:R-:W-:Y:S01]  /*15280*/  SHF.R.U32.HI R174, RZ, 0x18, R132.reuse ;  /* 0x00000018ffae7819 */ /* 0x100fe20000011684 */
[--C-:B------:R-:W-:Y:S01]  /*15290*/  FFMA.FTZ R216, R33, UR4, -R173.reuse ;  /* 0x0000000421d87c23 */ /* 0x100fe200080108ad */
[----:B------:R-:W-:Y:S01]  /*152a0*/  SHF.R.U32.HI R191, RZ, 0x10, R132 ;  /* 0x00000010ffbf7819 */ /* 0x000fe20000011684 */
[--C-:B------:R-:W-:Y:S01]  /*152b0*/  FFMA.FTZ R203, R128, UR4, -R173.reuse ;  /* 0x0000000480cb7c23 */ /* 0x100fe200080108ad */
[----:B------:R-:W-:Y:S01]  /*152c0*/  ISETP.LE.U32.AND P3, PT, R134, UR15, PT ;  /* 0x0000000f86007c0c */ /* 0x000fe2000bf63070 */
[--C-:B------:R-:W-:Y:S01]  /*152d0*/  FFMA.FTZ R204, R117, UR4, -R173.reuse ;  /* 0x0000000475cc7c23 */ /* 0x100fe200080108ad */
[----:B------:R-:W-:Y:S01]  /*152e0*/  LOP3.LUT R137, R172, 0xff, RZ, 0xc0, !PT ;  /* 0x000000ffac897812 */ /* 0x000fe200078ec0ff */
[----:B------:R-:W-:Y:S01]  /*152f0*/  FFMA.FTZ R20, R20, UR4, -R173 ;  /* 0x0000000414147c23 */ /* 0x000fe200080108ad */
[----:B-1----:R-:W-:Y:S01]  /*15300*/  FMNMX.FTZ R132, R139, R179, !PT ;  /* 0x000000b38b847209 */ /* 0x002fe20007810000 */
[----:B---3--:R-:W-:Y:S01]  /*15310*/  IMAD.MOV.U32 R180, RZ, RZ, R181 ;  /* 0x000000ffffb47224 */ /* 0x008fe200078e00b5 */
[----:B------:R-:W-:Y:S01]  /*15320*/  FMNMX.FTZ R134, R138, R176, !PT ;  /* 0x000000b08a867209 */ /* 0x000fe20007810000 */
[----:B------:R-:W1:Y:S01]  /*15330*/  SHFL.BFLY PT, R139, R133, 0x1, 0x1f ;  /* 0x0c201f00858b7f89 */ /* 0x000e6200000e0000 */
[----:B------:R-:W-:Y:S01]  /*15340*/  ISETP.LE.U32.AND P6, PT, R137, UR15, PT ;  /* 0x0000000f89007c0c */ /* 0x000fe2000bfc3070 */
[----:B------:R-:W-:Y:S01]  /*15350*/  IMAD.MOV.U32 R181, RZ, RZ, R184 ;  /* 0x000000ffffb57224 */ /* 0x000fe200078e00b8 */
[----:B------:R-:W-:Y:S01]  /*15360*/  SHF.R.U32.HI R137, RZ, 0x18, R172 ;  /* 0x00000018ff897819 */ /* 0x000fe200000116ac */
[----:B------:R-:W-:Y:S01]  /*15370*/  MUFU.EX2 R203, R203 ;  /* 0x000000cb00cb7308 */ /* 0x000fe20000000800 */
[----:B------:R-:W-:Y:S01]  /*15380*/  LOP3.LUT R4, R172, 0xffff, RZ, 0xc0, !PT ;  /* 0x0000ffffac047812 */ /* 0x000fe200078ec0ff */
[----:B------:R-:W-:Y:S01]  /*15390*/  IMAD.WIDE.U32 R176, R178, -0x2daee0ad, RZ ;  /* 0xd2511f53b2b07825 */ /* 0x000fe200078e00ff */
[----:B------:R-:W-:Y:S01]  /*153a0*/  ISETP.LE.U32.AND P4, PT, R137, UR15, PT ;  /* 0x0000000f89007c0c */ /* 0x000fe2000bf83070 */
[----:B------:R-:W2:Y:S01]  /*153b0*/  SHFL.BFLY PT, R138, R134, 0x1, 0x1f ;  /* 0x0c201f00868a7f89 */ /* 0x000ea200000e0000 */
[----:B------:R-:W-:Y:S01]  /*153c0*/  SHF.R.U32.HI R4, RZ, 0x8, R4 ;  /* 0x00000008ff047819 */ /* 0x000fe20000011604 */
[C---:B------:R-:W-:Y:S01]  /*153d0*/  IMAD R178, R230.reuse, 0x48, RZ ;  /* 0x00000048e6b27824 */ /* 0x040fe200078e02ff */
[----:B------:R-:W-:Y:S01]  /*153e0*/  LOP3.LUT R179, R177, UR6, R182, 0x96, !PT ;  /* 0x00000006b1b37c12 */ /* 0x000fe2000f8e96b6 */
[----:B------:R-:W-:Y:S01]  /*153f0*/  IMAD R137, R230, 0x38, R175 ;  /* 0x00000038e6897824 */ /* 0x000fe200078e02af */
[----:B------:R-:W-:Y:S01]  /*15400*/  LOP3.LUT R5, R4, 0xffff, RZ, 0xc0, !PT ;  /* 0x0000ffff04057812 */ /* 0x000fe200078ec0ff */
[--C-:B------:R-:W-:Y:S01]  /*15410*/  FFMA.FTZ R21, R21, UR4, -R173.reuse ;  /* 0x0000000415157c23 */ /* 0x100fe200080108ad */
[CC--:B------:R-:W-:Y:S01]  /*15420*/  LEA R184, P0, R178.reuse, R180.reuse, 0x1 ;  /* 0x000000b4b2b87211 */ /* 0x0c0fe200078008ff */
[----:B------:R-:W-:Y:S01]  /*15430*/  VIADD R4, R137, 0x1 ;  /* 0x0000000189047836 */ /* 0x000fe20000000000 */
[-C--:B------:R-:W-:Y:S01]  /*15440*/  LEA R182, P5, R175, R180.reuse, 0x1 ;  /* 0x000000b4afb67211 */ /* 0x080fe200078a08ff */
[--C-:B------:R-:W-:Y:S01]  /*15450*/  FFMA.FTZ R247, R85, UR4, -R173.reuse ;  /* 0x0000000455f77c23 */ /* 0x100fe200080108ad */
[-C--:B------:R-:W-:Y:S01]  /*15460*/  LEA.HI.X.SX32 R185, R178, R181.reuse, 0x1, P0 ;  /* 0x000000b5b2b97211 */ /* 0x080fe200000f0eff */
[----:B------:R3:W-:Y:S01]  /*15470*/  STL [R1+0x460], R184 ;  /* 0x000460b801007387 */ /* 0x0007e20000100800 */
[C---:B------:R-:W-:Y:S01]  /*15480*/  LEA R186, P0, R4.reuse, R180, 0x1 ;  /* 0x000000b404ba7211 */ /* 0x040fe200078008ff */
[--C-:B------:R-:W-:Y:S01]  /*15490*/  FFMA.FTZ R225, R53, UR4, -R173.reuse ;  /* 0x0000000435e17c23 */ /* 0x100fe200080108ad */
[-C--:B------:R-:W-:Y:S01]  /*154a0*/  LEA.HI.X.SX32 R183, R175, R181.reuse, 0x1, P5 ;  /* 0x000000b5afb77211 */ /* 0x080fe200028f0eff */
[----:B------:R3:W-:Y:S01]  /*154b0*/  STL [R1+0x45c], R185 ;  /* 0x00045cb901007387 */ /* 0x0007e20000100800 */
[----:B------:R-:W-:Y:S01]  /*154c0*/  LEA.HI.X.SX32 R187, R4, R181, 0x1, P0 ;  /* 0x000000b504bb7211 */ /* 0x000fe200000f0eff */
[----:B------:R-:W-:Y:S01]  /*154d0*/  MUFU.EX2 R53, R16 ;  /* 0x0000001000357308 */ /* 0x000fe20000000800 */
[----:B-1----:R-:W-:Y:S01]  /*154e0*/  FMNMX.FTZ R133, R133, R139, !PT ;  /* 0x0000008b85857209 */ /* 0x002fe20007810000 */
[----:B------:R1:W-:Y:S01]  /*154f0*/  STL [R1+0x468], R186 ;  /* 0x000468ba01007387 */ /* 0x0003e20000100800 */
[----:B------:R-:W-:Y:S01]  /*15500*/  ISETP.LE.U32.AND P5, PT, R5, UR15, PT ;  /* 0x0000000f05007c0c */ /* 0x000fe2000bfa3070 */
[--C-:B------:R-:W-:Y:S01]  /*15510*/  FFMA.FTZ R228, R65, UR4, -R173.reuse ;  /* 0x0000000441e47c23 */ /* 0x100fe200080108ad */
[----:B------:R-:W-:Y:S01]  /*15520*/  F2FP.F16.F32.PACK_AB R139, R197, R194 ;  /* 0x000000c2c58b723e */ /* 0x000fe200000000ff */
[----:B------:R1:W-:Y:S01]  /*15530*/  STL [R1+0x464], R187 ;  /* 0x000464bb01007387 */ /* 0x0003e20000100800 */
[----:B--2---:R-:W-:Y:S01]  /*15540*/  FMNMX.FTZ R134, R134, R138, !PT ;  /* 0x0000008a86867209 */ /* 0x004fe20007810000 */
[----:B------:R-:W-:Y:S01]  /*15550*/  FMUL.FTZ R175, R133, UR4 ;  /* 0x0000000485af7c20 */ /* 0x000fe20008410000 */
[----:B------:R-:W-:Y:S01]  /*15560*/  PRMT R138, R139, 0x7632, R138 ;  /* 0x000076328b8a7816 */ /* 0x000fe2000000008a */
[----:B------:R-:W-:Y:S01]  /*15570*/  STL [R1+0x32c], R133 ;  /* 0x00032c8501007387 */ /* 0x000fe20000100800 */
[----:B------:R-:W-:Y:S01]  /*15580*/  SHF.R.U32.HI R4, RZ, 0x10, R172 ;  /* 0x00000010ff047819 */ /* 0x000fe200000116ac */
[----:B------:R-:W-:Y:S01]  /*15590*/  FADD.FTZ R0, -R133, R0 ;  /* 0x0000000085007221 */ /* 0x000fe20000010100 */
[----:B------:R-:W-:Y:S01]  /*155a0*/  PRMT R172, R139, 0x5410, R138 ;  /* 0x000054108bac7816 */ /* 0x000fe2000000008a */
[--C-:B------:R-:W-:Y:S01]  /*155b0*/  FFMA.FTZ R252, R96, UR4, -R173.reuse ;  /* 0x0000000460fc7c23 */ /* 0x100fe200080108ad */
[----:B------:R-:W-:Y:S01]  /*155c0*/  ISETP.LE.U32.AND P2, PT, R174, UR15, PT ;  /* 0x0000000fae007c0c */ /* 0x000fe2000bf43070 */
[----:B------:R-:W-:Y:S01]  /*155d0*/  FMUL.FTZ R0, R0, UR4 ;  /* 0x0000000400007c20 */ /* 0x000fe20008410000 */
[----:B------:R-:W-:Y:S01]  /*155e0*/  FSETP.NEU.FTZ.AND P0, PT, R134, -INF , PT ;  /* 0xff8000008600780b */ /* 0x000fe20003f1d000 */
[----:B------:R-:W2:Y:S01]  /*155f0*/  SHFL.BFLY PT, R174, R132, 0x1, 0x1f ;  /* 0x0c201f0084ae7f89 */ /* 0x000ea200000e0000 */
[----:B------:R-:W-:Y:S01]  /*15600*/  LOP3.LUT R178, R189, UR7, R200, 0x96, !PT ;  /* 0x00000007bdb27c12 */ /* 0x000fe2000f8e96c8 */
[--C-:B---3--:R-:W-:Y:S01]  /*15610*/  FFMA.FTZ R184, R112, UR4, -R173.reuse ;  /* 0x0000000470b87c23 */ /* 0x108fe200080108ad */
[----:B------:R-:W-:Y:S01]  /*15620*/  @P3 LOP3.LUT R213, R213, 0x80000000, RZ, 0xfc, !PT ;  /* 0x80000000d5d53812 */ /* 0x000fe200078efcff */
[----:B------:R-:W3:Y:S01]  /*15630*/  MUFU.EX2 R0, R0 ;  /* 0x0000000000007308 */ /* 0x000ee20000000800 */
[----:B------:R-:W-:Y:S01]  /*15640*/  LOP3.LUT R191, R191, 0xff, RZ, 0xc0, !PT ;  /* 0x000000ffbfbf7812 */ /* 0x000fe200078ec0ff */
[--C-:B------:R-:W-:Y:S01]  /*15650*/  FFMA.FTZ R185, R113, UR4, -R173.reuse ;  /* 0x0000000471b97c23 */ /* 0x100fe200080108ad */
[----:B------:R-:W-:Y:S01]  /*15660*/  LOP3.LUT R213, R213, 0xdfffffff, RZ, 0xc0, !PT ;  /* 0xdfffffffd5d57812 */ /* 0x000fe200078ec0ff */
[--C-:B------:R-:W-:Y:S01]  /*15670*/  FFMA.FTZ R233, R69, UR4, -R173.reuse ;  /* 0x0000000445e97c23 */ /* 0x100fe200080108ad */
[----:B------:R-:W-:Y:S01]  /*15680*/  LOP3.LUT R199, R176, 0xffff, RZ, 0xc0, !PT ;  /* 0x0000ffffb0c77812 */ /* 0x000fe200078ec0ff */
[--C-:B-1----:R-:W-:Y:S01]  /*15690*/  FFMA.FTZ R186, R100, UR4, -R173.reuse ;  /* 0x0000000464ba7c23 */ /* 0x102fe200080108ad */
[----:B------:R-:W-:Y:S03]  /*156a0*/  @P2 LOP3.LUT R213, R213, 0x20000000, RZ, 0xfc, !PT ;  /* 0x20000000d5d52812 */ /* 0x000fe600078efcff */
[----:B------:R1:W1:Y:S01]  /*156b0*/  MUFU.EX2 R177, R17 ;  /* 0x0000001100b17308 */ /* 0x0002620000000800 */
[----:B------:R-:W-:Y:S01]  /*156c0*/  ISETP.LE.U32.AND P2, PT, R191, UR15, PT ;  /* 0x0000000fbf007c0c */ /* 0x000fe2000bf43070 */
[--C-:B------:R-:W-:Y:S01]  /*156d0*/  FFMA.FTZ R187, R101, UR4, -R173.reuse ;  /* 0x0000000465bb7c23 */ /* 0x100fe200080108ad */
[----:B------:R-:W-:Y:S01]  /*156e0*/  LOP3.LUT R213, R213, 0xbfffffff, RZ, 0xc0, !PT ;  /* 0xbfffffffd5d57812 */ /* 0x000fe200078ec0ff */
[--C-:B------:R-:W-:Y:S01]  /*156f0*/  FFMA.FTZ R208, R116, UR4, -R173.reuse ;  /* 0x0000000474d07c23 */ /* 0x100fe200080108ad */
[--C-:B------:R-:W-:Y:S01]  /*15700*/  SHF.R.U32.HI R195, RZ, 0x10, R176.reuse ;  /* 0x00000010ffc37819 */ /* 0x100fe200000116b0 */
[--C-:B------:R-:W-:Y:S01]  /*15710*/  FFMA.FTZ R231, R68, UR4, -R173.reuse ;  /* 0x0000000444e77c23 */ /* 0x100fe200080108ad */
[----:B------:R-:W-:Y:S01]  /*15720*/  SHF.R.U32.HI R214, RZ, 0x18, R176 ;  /* 0x00000018ffd67819 */ /* 0x000fe200000116b0 */
[----:B------:R-:W-:Y:S01]  /*15730*/  FFMA.FTZ R224, R52, UR4, -R173 ;  /* 0x0000000434e07c23 */ /* 0x000fe200080108ad */
[----:B------:R-:W-:Y:S01]  /*15740*/  LOP3.LUT R190, R178, 0xff, RZ, 0xc0, !PT ;  /* 0x000000ffb2be7812 */ /* 0x000fe200078ec0ff */
[C---:B---3--:R-:W-:Y:S01]  /*15750*/  FMUL.FTZ R16, R0.reuse, R148 ;  /* 0x0000009400107220 */ /* 0x048fe20000410000 */
[----:B------:R-:W-:Y:S01]  /*15760*/  LOP3.LUT R48, R179, 0xff, RZ, 0xc0, !PT ;  /* 0x000000ffb3307812 */ /* 0x000fe200078ec0ff */
[----:B------:R-:W-:Y:S01]  /*15770*/  FMUL.FTZ R36, R0, R140 ;  /* 0x0000008c00247220 */ /* 0x000fe20000410000 */
[----:B--2---:R-:W-:Y:S01]  /*15780*/  FMNMX.FTZ R132, R132, R174, !PT ;  /* 0x000000ae84847209 */ /* 0x004fe20007810000 */
[----:B------:R-:W-:Y:S01]  /*15790*/  FMUL.FTZ R174, R134, UR4 ;  /* 0x0000000486ae7c20 */ /* 0x000fe20008410000 */
[----:B------:R-:W-:Y:S01]  /*157a0*/  @P2 LOP3.LUT R213, R213, 0x40000000, RZ, 0xfc, !PT ;  /* 0x40000000d5d52812 */ /* 0x000fe200078efcff */
[----:B------:R-:W-:Y:S01]  /*157b0*/  FMUL.FTZ R32, R0, R144 ;  /* 0x0000009000207220 */ /* 0x000fe20000410000 */
[----:B------:R-:W-:Y:S01]  /*157c0*/  ISETP.LE.U32.AND P3, PT, R190, UR15, PT ;  /* 0x0000000fbe007c0c */ /* 0x000fe2000bf63070 */
[----:B-1----:R-:W-:Y:S01]  /*157d0*/  FMUL.FTZ R17, R0, R149 ;  /* 0x0000009500117220 */ /* 0x002fe20000410000 */
[----:B------:R-:W-:Y:S01]  /*157e0*/  FSEL R174, R174, RZ, P0 ;  /* 0x000000ffaeae7208 */ /* 0x000fe20000000000 */
[C---:B------:R-:W-:Y:S01]  /*157f0*/  FMUL.FTZ R33, R0.reuse, R145 ;  /* 0x0000009100217220 */ /* 0x040fe20000410000 */
[----:B------:R-:W-:Y:S01]  /*15800*/  FSETP.NEU.FTZ.AND P0, PT, R133, -INF , PT ;  /* 0xff8000008500780b */ /* 0x000fe20003f1d000 */
[----:B------:R-:W-:Y:S01]  /*15810*/  FMUL.FTZ R37, R0, R141 ;  /* 0x0000008d00257220 */ /* 0x000fe20000410000 */
[----:B------:R-:W-:Y:S01]  /*15820*/  LOP3.LUT R213, R213, 0xefffffff, RZ, 0xc0, !PT ;  /* 0xefffffffd5d57812 */ /* 0x000fe200078ec0ff */
[--C-:B------:R-:W-:Y:S01]  /*15830*/  FFMA.FTZ R6, R6, UR4, -R174.reuse ;  /* 0x0000000406067c23 */ /* 0x100fe200080108ae */
[----:B------:R-:W-:Y:S01]  /*15840*/  FSEL R175, R175, RZ, P0 ;  /* 0x000000ffafaf7208 */ /* 0x000fe20000000000 */
[C---:B------:R-:W-:Y:S01]  /*15850*/  FMUL.FTZ R137, R132.reuse, UR4 ;  /* 0x0000000484897c20 */ /* 0x040fe20008410000 */
[----:B------:R-:W-:Y:S01]  /*15860*/  FSETP.NEU.FTZ.AND P0, PT, R132, -INF , PT ;  /* 0xff8000008400780b */ /* 0x000fe20003f1d000 */
[----:B------:R-:W-:Y:S01]  /*15870*/  MUFU.EX2 R196, R6 ;  /* 0x0000000600c47308 */ /* 0x000fe20000000800 */
[----:B------:R-:W-:Y:S01]  /*15880*/  F2FP.F16.F32.PACK_AB R112, R177, R53 ;  /* 0x00000035b170723e */ /* 0x000fe200000000ff */
[--C-:B------:R-:W-:Y:S01]  /*15890*/  FFMA.FTZ R8, R8, UR4, -R175.reuse ;  /* 0x0000000408087c23 */ /* 0x100fe200080108af */
[----:B------:R-:W-:Y:S01]  /*158a0*/  FSEL R137, R137, RZ, P0 ;  /* 0x000000ff89897208 */ /* 0x000fe20000000000 */
[----:B------:R-:W-:Y:S01]  /*158b0*/  FFMA.FTZ R9, R9, UR4, -R175 ;  /* 0x0000000409097c23 */ /* 0x000fe200080108af */
[----:B------:R-:W-:Y:S01]  /*158c0*/  PRMT R101, R112, 0x7632, R101 ;  /* 0x0000763270657816 */ /* 0x000fe20000000065 */
[--C-:B------:R-:W-:Y:S01]  /*158d0*/  FFMA.FTZ R7, R7, UR4, -R174.reuse ;  /* 0x0000000407077c23 */ /* 0x100fe200080108ae */
[--C-:B------:R-:W-:Y:S03]  /*158e0*/  FFMA.FTZ R19, R19, UR4, -R174.reuse ;  /* 0x0000000413137c23 */ /* 0x100fe600080108ae */
[----:B------:R1:W-:Y:S01]  /*158f0*/  MUFU.EX2 R250, R9 ;  /* 0x0000000900fa7308 */ /* 0x0003e20000000800 */
[--C-:B------:R-:W-:Y:S01]  /*15900*/  FFMA.FTZ R10, R10, UR4, -R137.reuse ;  /* 0x000000040a0a7c23 */ /* 0x100fe20008010889 */
[--C-:B------:R-:W-:Y:S01]  /*15910*/  FFMA.FTZ R18, R18, UR4, -R174.reuse ;  /* 0x0000000412127c23 */ /* 0x100fe200080108ae */
[----:B------:R-:W-:Y:S01]  /*15920*/  FFMA.FTZ R11, R11, UR4, -R137 ;  /* 0x000000040b0b7c23 */ /* 0x000fe20008010889 */
[--C-:B------:R-:W-:Y:S01]  /*15930*/  FFMA.FTZ R227, R64, UR4, -R173.reuse ;  /* 0x0000000440e37c23 */ /* 0x100fe200080108ad */
[--C-:B------:R-:W-:Y:S01]  /*15940*/  FFMA.FTZ R238, R80, UR4, -R173.reuse ;  /* 0x0000000450ee7c23 */ /* 0x100fe200080108ad */
[--C-:B------:R-:W-:Y:S01]  /*15950*/  FFMA.FTZ R239, R81, UR4, -R173.reuse ;  /* 0x0000000451ef7c23 */ /* 0x100fe200080108ad */
[----:B------:R-:W-:Y:S03]  /*15960*/  FFMA.FTZ R245, R84, UR4, -R173 ;  /* 0x0000000454f57c23 */ /* 0x000fe600080108ad */
        /* <DEDUP_REMOVED lines=9> */
[----:B-1----:R-:W-:Y:S01]  /*15a00*/  FMUL.FTZ R9, R0, R153 ;  /* 0x0000009900097220 */ /* 0x002fe20000410000 */
[----:B------:R-:W-:Y:S01]  /*15a10*/  FFMA.FTZ R153, R50, UR4, -R174 ;  /* 0x0000000432997c23 */ /* 0x000fe200080108ae */
[--C-:B------:R-:W-:Y:S01]  /*15a20*/  FFMA.FTZ R12, R12, UR4, -R175.reuse ;  /* 0x000000040c0c7c23 */ /* 0x100fe200080108af */
[--C-:B------:R-:W-:Y:S01]  /*15a30*/  FFMA.FTZ R13, R13, UR4, -R175.reuse ;  /* 0x000000040d0d7c23 */ /* 0x100fe200080108af */
[----:B------:R-:W-:Y:S02]  /*15a40*/  IMAD.MOV.U32 R148, RZ, RZ, R240 ;  /* 0x000000ffff947224 */ /* 0x000fe400078e00f0 */
[----:B------:R-:W-:Y:S01]  /*15a50*/  FFMA.FTZ R234, R89, UR4, -R175 ;  /* 0x0000000459ea7c23 */ /* 0x000fe200080108af */
[----:B------:R-:W-:Y:S02]  /*15a60*/  IMAD.MOV.U32 R149, RZ, RZ, R241 ;  /* 0x000000ffff957224 */ /* 0x000fe400078e00f1 */
[----:B------:R1:W2:Y:S01]  /*15a70*/  MUFU.EX2 R65, R18 ;  /* 0x0000001200417308 */ /* 0x0002a20000000800 */
[----:B------:R-:W-:Y:S01]  /*15a80*/  FFMA.FTZ R212, R108, UR4, -R175 ;  /* 0x000000046cd47c23 */ /* 0x000fe200080108af */
[--C-:B------:R-:W-:Y:S01]  /*15a90*/  FFMA.FTZ R14, R14, UR4, -R137.reuse ;  /* 0x000000040e0e7c23 */ /* 0x100fe20008010889 */
[--C-:B------:R-:W-:Y:S01]  /*15aa0*/  FFMA.FTZ R108, R75, UR4, -R137.reuse ;  /* 0x000000044b6c7c23 */ /* 0x100fe20008010889 */
[--C-:B------:R-:W-:Y:S01]  /*15ab0*/  FFMA.FTZ R141, R126, UR4, -R137.reuse ;  /* 0x000000047e8d7c23 */ /* 0x100fe20008010889 */
[--C-:B------:R-:W-:Y:S01]  /*15ac0*/  FFMA.FTZ R99, R62, UR4, -R137.reuse ;  /* 0x000000043e637c23 */ /* 0x100fe20008010889 */
[----:B------:R-:W-:Y:S01]  /*15ad0*/  FFMA.FTZ R103, R63, UR4, -R137 ;  /* 0x000000043f677c23 */ /* 0x000fe20008010889 */
[--C-:B------:R-:W-:Y:S03]  /*15ae0*/  FFMA.FTZ R29, R29, UR4, -R175.reuse ;  /* 0x000000041d1d7c23 */ /* 0x100fe600080108af */
[----:B------:R-:W3:Y:S01]  /*15af0*/  MUFU.EX2 R242, R11 ;  /* 0x0000000b00f27308 */ /* 0x000ee20000000800 */
[--C-:B------:R-:W-:Y:S01]  /*15b00*/  FFMA.FTZ R102, R56, UR4, -R175.reuse ;  /* 0x0000000438667c23 */ /* 0x100fe200080108af */
[--C-:B------:R-:W-:Y:S01]  /*15b10*/  FFMA.FTZ R240, R92, UR4, -R175.reuse ;  /* 0x000000045cf07c23 */ /* 0x100fe200080108af */
[--C-:B------:R-:W-:Y:S01]  /*15b20*/  FFMA.FTZ R241, R93, UR4, -R175.reuse ;  /* 0x000000045df17c23 */ /* 0x100fe200080108af */
[--C-:B------:R-:W-:Y:S01]  /*15b30*/  FFMA.FTZ R246, R104, UR4, -R175.reuse ;  /* 0x0000000468f67c23 */ /* 0x100fe200080108af */
[----:B------:R-:W-:Y:S01]  /*15b40*/  FFMA.FTZ R248, R105, UR4, -R175 ;  /* 0x0000000469f87c23 */ /* 0x000fe200080108af */
[--C-:B------:R-:W-:Y:S01]  /*15b50*/  FFMA.FTZ R15, R15, UR4, -R137.reuse ;  /* 0x000000040f0f7c23 */ /* 0x100fe20008010889 */
[--C-:B------:R-:W-:Y:S03]  /*15b60*/  FFMA.FTZ R26, R26, UR4, -R137.reuse ;  /* 0x000000041a1a7c23 */ /* 0x100fe60008010889 */
[----:B------:R-:W-:Y:S01]  /*15b70*/  MUFU.EX2 R235, R13 ;  /* 0x0000000d00eb7308 */ /* 0x000fe20000000800 */
[----:B-1----:R-:W-:Y:S01]  /*15b80*/  SHF.R.U32.HI R18, RZ, 0x8, R198 ;  /* 0x00000008ff127819 */ /* 0x002fe200000116c6 */
[----:B------:R-:W-:Y:S01]  /*15b90*/  FFMA.FTZ R198, R71, UR4, -R174 ;  /* 0x0000000447c67c23 */ /* 0x000fe200080108ae */
[----:B--2---:R-:W-:Y:S01]  /*15ba0*/  F2FP.F16.F32.PACK_AB R113, R140, R65 ;  /* 0x000000418c71723e */ /* 0x004fe200000000ff */
[--C-:B------:R-:W-:Y:S01]  /*15bb0*/  FFMA.FTZ R31, R31, UR4, -R137.reuse ;  /* 0x000000041f1f7c23 */ /* 0x100fe20008010889 */
[--C-:B------:R-:W-:Y:S01]  /*15bc0*/  FFMA.FTZ R42, R42, UR4, -R137.reuse ;  /* 0x000000042a2a7c23 */ /* 0x100fe20008010889 */
[--C-:B------:R-:W-:Y:S01]  /*15bd0*/  FFMA.FTZ R43, R43, UR4, -R137.reuse ;  /* 0x000000042b2b7c23 */ /* 0x100fe20008010889 */
[----:B------:R-:W-:Y:S03]  /*15be0*/  PRMT R116, R113, 0x7632, R116 ;  /* 0x0000763271747816 */ /* 0x000fe60000000074 */
[----:B------:R-:W1:Y:S01]  /*15bf0*/  MUFU.EX2 R71, R12 ;  /* 0x0000000c00477308 */ /* 0x000e620000000800 */
[----:B---3--:R-:W-:Y:S01]  /*15c00*/  F2FP.F16.F32.PACK_AB R96, R242, R19 ;  /* 0x00000013f260723e */ /* 0x008fe200000000ff */
[--C-:B------:R-:W-:Y:S01]  /*15c10*/  FFMA.FTZ R86, R58, UR4, -R137.reuse ;  /* 0x000000043a567c23 */ /* 0x100fe20008010889 */
[--C-:B------:R-:W-:Y:S01]  /*15c20*/  FFMA.FTZ R87, R59, UR4, -R137.reuse ;  /* 0x000000043b577c23 */ /* 0x100fe20008010889 */
[----:B------:R-:W-:Y:S06]  /*15c30*/  FFMA.FTZ R104, R74, UR4, -R137 ;  /* 0x000000044a687c23 */ /* 0x000fec0008010889 */
[----:B------:R-:W-:Y:S10]  /*15c40*/  MUFU.EX2 R50, R21 ;  /* 0x0000001500327308 */ /* 0x000ff40000000800 */
[----:B------:R-:W-:Y:S01]  /*15c50*/  MUFU.EX2 R126, R87 ;  /* 0x00000057007e7308 */ /* 0x000fe20000000800 */
[----:B-1----:R-:W-:Y:S04]  /*15c60*/  F2FP.F16.F32.PACK_AB R85, R235, R71 ;  /* 0x00000047eb55723e */ /* 0x002fe800000000ff */
[C---:B------:R-:W-:Y:S05]  /*15c70*/  PRMT R84, R85.reuse, 0x7632, R84 ;  /* 0x0000763255547816 */ /* 0x040fea0000000054 */
[----:B------:R-:W-:Y:S01]  /*15c80*/  MUFU.EX2 R62, R144 ;  /* 0x00000090003e7308 */ /* 0x000fe20000000800 */
[----:B------:R-:W-:Y:S09]  /*15c90*/  PRMT R98, R85, 0x5410, R84 ;  /* 0x0000541055627816 */ /* 0x000ff20000000054 */
[----:B------:R-:W-:Y:S01]  /*15ca0*/  MUFU.EX2 R105, R224 ;  /* 0x000000e000697308 */ /* 0x000fe20000000800 */
[----:B----4-:R-:W-:Y:S02]  /*15cb0*/  @!P6 HADD2 R193, -R139.H0_H0, -RZ.H0_H0 ;  /* 0xa00000ff8bc1e230 */ /* 0x010fe40000000900 */
[----:B------:R-:W-:Y:S03]  /*15cc0*/  @!P5 HADD2 R192, -R138.H0_H0, -RZ.H0_H0 ;  /* 0xa00000ff8ac0d230 */ /* 0x000fe60000000900 */
[----:B------:R-:W-:Y:S01]  /*15cd0*/  PRMT R133, R193, 0x7610, R133 ;  /* 0x00007610c1857816 */ /* 0x000fe20000000085 */
[----:B------:R1:W-:Y:S03]  /*15ce0*/  @!P6 STL.S16 [R1+0xc4], R193 ;  /* 0x0000c4c10100e387 */ /* 0x0003e60000100600 */
[----:B------:R-:W-:Y:S01]  /*15cf0*/  @!P6 PRMT R139, R133, 0x5410, RZ ;  /* 0x00005410858be816 */ /* 0x000fe200000000ff */
[----:B------:R2:W-:Y:S01]  /*15d00*/  STL [R1+0x46c], R172 ;  /* 0x00046cac01007387 */ /* 0x0005e20000100800 */
[----:B------:R-:W-:Y:S03]  /*15d10*/  PRMT R6, R192, 0x7610, R6 ;  /* 0x00007610c0067816 */ /* 0x000fe60000000006 */
[----:B------:R3:W-:Y:S01]  /*15d20*/  @!P5 STL.S16 [R1+0xc8], R192 ;  /* 0x0000c8c00100d387 */ /* 0x0007e20000100600 */
[----:B------:R-:W-:Y:S02]  /*15d30*/  @!P5 PRMT R138, R6, 0x5410, RZ ;  /* 0x00005410068ad816 */ /* 0x000fe400000000ff */
[----:B------:R-:W-:Y:S01]  /*15d40*/  LOP3.LUT R6, R178, 0xffff, RZ, 0xc0, !PT ;  /* 0x0000ffffb2067812 */ /* 0x000fe200078ec0ff */
[----:B------:R4:W4:Y:S03]  /*15d50*/  LDL.S16 R211, [R1+0x138] ;  /* 0x0001380001d37983 */ /* 0x0009260000100600 */
[----:B------:R-:W-:Y:S01]  /*15d60*/  SHF.R.U32.HI R10, RZ, 0x8, R6 ;  /* 0x00000008ff0a7819 */ /* 0x000fe20000011606 */
[----:B------:R4:W4:Y:S01]  /*15d70*/  LDL.S16 R210, [R1+0x134] ;  /* 0x0001340001d27983 */ /* 0x0009220000100600 */
[----:B------:R-:W-:Y:S03]  /*15d80*/  LOP3.LUT R6, R18, 0xffff, RZ, 0xc0, !PT ;  /* 0x0000ffff12067812 */ /* 0x000fe600078ec0ff */
[----:B------:R4:W4:Y:S01]  /*15d90*/  LDL.S16 R209, [R1+0x120] ;  /* 0x0001200001d17983 */ /* 0x0009220000100600 */
[----:B------:R-:W-:Y:S03]  /*15da0*/  ISETP.LE.U32.AND P2, PT, R6, UR15, PT ;  /* 0x0000000f06007c0c */ /* 0x000fe6000bf43070 */
[----:B------:R4:W4:Y:S01]  /*15db0*/  LDL.S16 R207, [R1+0x11c] ;  /* 0x00011c0001cf7983 */ /* 0x0009220000100600 */
[----:B-1----:R-:W-:Y:S02]  /*15dc0*/  LOP3.LUT R193, R4, 0xff, RZ, 0xc0, !PT ;  /* 0x000000ff04c17812 */ /* 0x002fe400078ec0ff */
[----:B------:R1:W1:Y:S01]  /*15dd0*/  MUFU.EX2 R4, R8 ;  /* 0x0000000800047308 */ /* 0x0002620000000800 */
[----:B------:R4:W4:Y:S01]  /*15de0*/  LDL.S16 R206, [R1+0x118] ;  /* 0x0001180001ce7983 */ /* 0x0009220000100600 */
[----:B--2---:R-:W-:Y:S01]  /*15df0*/  FFMA.FTZ R172, R97, UR4, -R173 ;  /* 0x0000000461ac7c23 */ /* 0x004fe200080108ad */
[----:B------:R-:W-:Y:S01]  /*15e00*/  PRMT R97, R96, 0x7632, R97 ;  /* 0x0000763260617816 */ /* 0x000fe20000000061 */
[----:B------:R-:W-:Y:S01]  /*15e10*/  FFMA.FTZ R173, R129, UR4, -R173 ;  /* 0x0000000481ad7c23 */ /* 0x000fe200080108ad */
[----:B------:R-:W-:Y:S01]  /*15e20*/  PRMT R129, R112, 0x5410, R101 ;  /* 0x0000541070817816 */ /* 0x000fe20000000065 */
[----:B------:R2:W2:Y:S01]  /*15e30*/  LDL.S16 R205, [R1+0x130] ;  /* 0x0001300001cd7983 */ /* 0x0004a20000100600 */
[----:B---3--:R-:W-:Y:S03]  /*15e40*/  LOP3.LUT R192, R176, 0xff, RZ, 0xc0, !PT ;  /* 0x000000ffb0c07812 */ /* 0x008fe600078ec0ff */
[----:B------:R3:W3:Y:S01]  /*15e50*/  MUFU.EX2 R176, R7 ;  /* 0x0000000700b07308 */ /* 0x0006e20000000800 */
[----:B------:R2:W2:Y:S01]  /*15e60*/  LDL.S16 R202, [R1+0x12c] ;  /* 0x00012c0001ca7983 */ /* 0x0004a20000100600 */
[----:B------:R-:W-:Y:S01]  /*15e70*/  ISETP.LE.U32.AND P1, PT, R192, UR15, PT ;  /* 0x0000000fc0007c0c */ /* 0x000fe2000bf23070 */
[----:B------:R-:W-:Y:S02]  /*15e80*/  FFMA.FTZ R192, R66, UR4, -R174 ;  /* 0x0000000442c07c23 */ /* 0x000fe400080108ae */
[----:B------:R2:W2:Y:S01]  /*15e90*/  LDL.S16 R201, [R1+0x128] ;  /* 0x0001280001c97983 */ /* 0x0004a20000100600 */
[C---:B-1----:R-:W-:Y:S01]  /*15ea0*/  FMUL.FTZ R8, R0.reuse, R152 ;  /* 0x0000009800087220 */ /* 0x042fe20000410000 */
[----:B------:R-:W-:Y:S02]  /*15eb0*/  SHF.R.U32.HI R152, RZ, 0x18, R179 ;  /* 0x00000018ff987819 */ /* 0x000fe400000116b3 */
[----:B------:R1:W2:Y:S01]  /*15ec0*/  LDL.S16 R200, [R1+0x124] ;  /* 0x0001240001c87983 */ /* 0x0002a20000100600 */
[----:B------:R-:W-:Y:S01]  /*15ed0*/  FFMA.FTZ R215, R0, R229, R4 ;  /* 0x000000e500d77223 */ /* 0x000fe20000010004 */
[----:B------:R-:W-:Y:S01]  /*15ee0*/  F2FP.F16.F32.PACK_AB R0, R250, R4 ;  /* 0x00000004fa00723e */ /* 0x000fe200000000ff */
[----:B------:R-:W-:Y:S01]  /*15ef0*/  FFMA.FTZ R229, R82, UR4, -R174 ;  /* 0x0000000452e57c23 */ /* 0x000fe200080108ae */
[----:B------:R1:W2:Y:S02]  /*15f00*/  LDL.S16 R133, [R1+0x144] ;  /* 0x0001440001857983 */ /* 0x0002a40000100600 */
[----:B------:R-:W-:Y:S02]  /*15f10*/  @P1 LOP3.LUT R213, R213, 0x10000000, RZ, 0xfc, !PT ;  /* 0x10000000d5d51812 */ /* 0x000fe400078efcff */
[----:B------:R-:W-:Y:S01]  /*15f20*/  ISETP.LE.U32.AND P1, PT, R193, UR15, PT ;  /* 0x0000000fc1007c0c */ /* 0x000fe2000bf23070 */
[----:B------:R-:W-:Y:S01]  /*15f30*/  STL.64 [R1+0x438], R8 ;  /* 0x0004380801007387 */ /* 0x000fe20000100a00 */
[----:B---3--:R-:W-:Y:S01]  /*15f40*/  SHF.R.U32.HI R7, RZ, 0x10, R178 ;  /* 0x00000010ff077819 */ /* 0x008fe200000116b2 */
[----:B------:R-:W-:Y:S01]  /*15f50*/  FFMA.FTZ R193, R67, UR4, -R174 ;  /* 0x0000000443c17c23 */ /* 0x000fe200080108ae */
[----:B------:R-:W-:Y:S01]  /*15f60*/  F2FP.F16.F32.PACK_AB R5, R176, R196 ;  /* 0x000000c4b005723e */ /* 0x000fe200000000ff */
[----:B------:R-:W-:Y:S01]  /*15f70*/  STL [R1+0x38c], R16 ;  /* 0x00038c1001007387 */ /* 0x000fe20000100800 */
[----:B------:R-:W-:Y:S01]  /*15f80*/  LOP3.LUT R7, R7, 0xff, RZ, 0xc0, !PT ;  /* 0x000000ff07077812 */ /* 0x000fe200078ec0ff */
[----:B------:R-:W-:Y:S01]  /*15f90*/  FFMA.FTZ R67, R44, UR4, -R175 ;  /* 0x000000042c437c23 */ /* 0x000fe200080108af */
[----:B------:R-:W-:Y:S01]  /*15fa0*/  PRMT R4, R5, 0x7632, R4 ;  /* 0x0000763205047816 */ /* 0x000fe20000000004 */
[----:B------:R-:W-:Y:S01]  /*15fb0*/  STL [R1+0x390], R17 ;  /* 0x0003901101007387 */ /* 0x000fe20000100800 */
[----:B------:R-:W-:Y:S01]  /*15fc0*/  ISETP.LE.U32.AND P5, PT, R7, UR15, PT ;  /* 0x0000000f07007c0c */ /* 0x000fe2000bfa3070 */
[----:B------:R-:W-:Y:S01]  /*15fd0*/  MUFU.EX2 R44, R217 ;  /* 0x000000d9002c7308 */ /* 0x000fe20000000800 */
[----:B------:R-:W-:Y:S01]  /*15fe0*/  LOP3.LUT R7, R10, 0xffff, RZ, 0xc0, !PT ;  /* 0x0000ffff0a077812 */ /* 0x000fe200078ec0ff */
[----:B------:R-:W-:Y:S01]  /*15ff0*/  STL [R1+0x388], R32 ;  /* 0x0003882001007387 */ /* 0x000fe20000100800 */
[----:B------:R-:W-:Y:S02]  /*16000*/  PRMT R100, R0, 0x7632, R100 ;  /* 0x0000763200647816 */ /* 0x000fe40000000064 */
[----:B------:R-:W-:Y:S01]  /*16010*/  ISETP.LE.U32.AND P6, PT, R7, UR15, PT ;  /* 0x0000000f07007c0c */ /* 0x000fe2000bfc3070 */
[----:B------:R-:W-:Y:S01]  /*16020*/  STL [R1+0x394], R33 ;  /* 0x0003942101007387 */ /* 0x000fe20000100800 */
[----:B------:R-:W-:Y:S02]  /*16030*/  PRMT R117, R5, 0x5410, R4 ;  /* 0x0000541005757816 */ /* 0x000fe40000000004 */
[----:B------:R-:W-:Y:S01]  /*16040*/  SHF.R.U32.HI R178, RZ, 0x18, R178 ;  /* 0x00000018ffb27819 */ /* 0x000fe200000116b2 */
[----:B------:R-:W-:Y:S01]  /*16050*/  STL [R1+0x398], R36 ;  /* 0x0003982401007387 */ /* 0x000fe20000100800 */
[----:B------:R-:W-:Y:S02]  /*16060*/  SHF.R.U32.HI R10, RZ, 0x10, R179 ;  /* 0x00000010ff0a7819 */ /* 0x000fe400000116b3 */
[----:B------:R-:W-:Y:S01]  /*16070*/  ISETP.LE.U32.AND P0, PT, R178, UR15, PT ;  /* 0x0000000fb2007c0c */ /* 0x000fe2000bf03070 */
[----:B------:R-:W-:Y:S01]  /*16080*/  STL [R1+0x39c], R37 ;  /* 0x00039c2501007387 */ /* 0x000fe20000100800 */
[----:B------:R-:W-:Y:S01]  /*16090*/  LOP3.LUT R179, R179, 0xffff, RZ, 0xc0, !PT ;  /* 0x0000ffffb3b37812 */ /* 0x000fe200078ec0ff */
[----:B------:R-:W-:Y:S01]  /*160a0*/  FFMA.FTZ R178, R51, UR4, -R174 ;  /* 0x0000000433b27c23 */ /* 0x000fe200080108ae */
[----:B------:R-:W-:Y:S01]  /*160b0*/  LOP3.LUT R145, R10, 0xff, RZ, 0xc0, !PT ;  /* 0x000000ff0a917812 */ /* 0x000fe200078ec0ff */
[----:B------:R3:W-:Y:S04]  /*160c0*/  STG.E.U16 desc[UR24][R180.64], R139 ;  /* 0x0000008bb4007986 */ /* 0x0007e8000c101518 */
[----:B------:R1:W-:Y:S01]  /*160d0*/  STG.E.U16 desc[UR24][R180.64+0x2], R138 ;  /* 0x0000028ab4007986 */ /* 0x0003e2000c101518 */
[----:B---3--:R-:W-:Y:S02]  /*160e0*/  PRMT R139, R96, 0x5410, R97 ;  /* 0x00005410608b7816 */ /* 0x008fe40000000061 */
[----:B-1----:R-:W-:Y:S01]  /*160f0*/  PRMT R138, R0, 0x5410, R100 ;  /* 0x00005410008a7816 */ /* 0x002fe20000000064 */
[----:B----4-:R-:W-:Y:S02]  /*16100*/  @!P1 HADD2 R211, -R5.H0_H0, -RZ.H0_H0 ;  /* 0xa00000ff05d39230 */ /* 0x010fe40000000900 */
[----:B------:R-:W-:Y:S03]  /*16110*/  @!P4 HADD2 R210, -R4.H0_H0, -RZ.H0_H0 ;  /* 0xa00000ff04d2c230 */ /* 0x000fe60000000900 */
[----:B------:R-:W-:Y:S01]  /*16120*/  PRMT R128, R211, 0x7610, R128 ;  /* 0x00007610d3807816 */ /* 0x000fe20000000080 */
[----:B------:R-:W-:Y:S01]  /*16130*/  @!P1 STL.S16 [R1+0x138], R211 ;  /* 0x000138d301009387 */ /* 0x000fe20000100600 */
[----:B------:R-:W-:Y:S01]  /*16140*/  @!P3 HADD2 R209, -R0.H0_H0, -RZ.H0_H0 ;  /* 0xa00000ff00d1b230 */ /* 0x000fe20000000900 */
        /* <DEDUP_REMOVED lines=9> */
[----:B------:R-:W-:Y:S01]  /*161e0*/  @!P6 STL.S16 [R1+0x11c], R207 ;  /* 0x00011ccf0100e387 */ /* 0x000fe20000100600 */
[----:B------:R-:W-:Y:S01]  /*161f0*/  PRMT R68, R209, 0x7610, R68 ;  /* 0x00007610d1447816 */ /* 0x000fe20000000044 */
[----:B------:R-:W-:Y:S01]  /*16200*/  FFMA.FTZ R69, R38, UR4, -R174 ;  /* 0x0000000426457c23 */ /* 0x000fe200080108ae */
[----:B------:R-:W-:Y:S01]  /*16210*/  PRMT R64, R207, 0x7610, R64 ;  /* 0x00007610cf407816 */ /* 0x000fe20000000040 */
[----:B------:R-:W-:Y:S01]  /*16220*/  @!P5 STL.S16 [R1+0x118], R206 ;  /* 0x000118ce0100d387 */ /* 0x000fe20000100600 */
[----:B------:R-:W-:Y:S01]  /*16230*/  PRMT R52, R206, 0x7610, R52 ;  /* 0x00007610ce347816 */ /* 0x000fe20000000034 */
[----:B------:R-:W-:Y:S01]  /*16240*/  MUFU.EX2 R75, R69 ;  /* 0x00000045004b7308 */ /* 0x000fe20000000800 */
[----:B------:R-:W-:Y:S01]  /*16250*/  @!P6 PRMT R100, R64, 0x5410, RZ ;  /* 0x000054104064e816 */ /* 0x000fe200000000ff */
[----:B--2---:R-:W-:Y:S01]  /*16260*/  @!P2 HADD2 R202, -R101.H0_H0, -RZ.H0_H0 ;  /* 0xa00000ff65caa230 */ /* 0x004fe20000000900 */
[----:B------:R-:W-:Y:S01]  /*16270*/  @!P5 PRMT R96, R52, 0x5410, RZ ;  /* 0x000054103460d816 */ /* 0x000fe200000000ff */
[----:B------:R-:W-:Y:S01]  /*16280*/  @!P3 HADD2 R205, -R112.H0_H0, -RZ.H0_H0 ;  /* 0xa00000ff70cdb230 */ /* 0x000fe20000000900 */
[----:B------:R-:W-:Y:S01]  /*16290*/  PRMT R128, R113, 0x5410, R116 ;  /* 0x0000541071807816 */ /* 0x000fe20000000074 */
[----:B------:R-:W-:Y:S01]  /*162a0*/  STG.E.U16 desc[UR24][R182.64], R5 ;  /* 0x00000005b6007986 */ /* 0x000fe2000c101518 */
[----:B------:R-:W-:Y:S01]  /*162b0*/  @!P4 PRMT R0, R68, 0x5410, RZ ;  /* 0x000054104400c816 */ /* 0x000fe200000000ff */
[--C-:B------:R-:W-:Y:S01]  /*162c0*/  FFMA.FTZ R52, R23, UR4, -R174.reuse ;  /* 0x0000000417347c23 */ /* 0x100fe200080108ae */
[----:B------:R-:W-:Y:S01]  /*162d0*/  ISETP.LE.U32.AND P4, PT, R6, UR15, PT ;  /* 0x0000000f06007c0c */ /* 0x000fe2000bf83070 */
[----:B------:R-:W-:Y:S01]  /*162e0*/  @!P3 STL.S16 [R1+0x130], R205 ;  /* 0x000130cd0100b387 */ /* 0x000fe20000100600 */
[----:B------:R-:W-:Y:S01]  /*162f0*/  PRMT R11, R202, 0x7610, R11 ;  /* 0x00007610ca0b7816 */ /* 0x000fe2000000000b */
[----:B-1----:R-:W-:Y:S01]  /*16300*/  FFMA.FTZ R210, R115, UR4, -R174 ;  /* 0x0000000473d27c23 */ /* 0x002fe200080108ae */
[----:B------:R-:W-:Y:S01]  /*16310*/  PRMT R18, R205, 0x7610, R18 ;  /* 0x00007610cd127816 */ /* 0x000fe20000000012 */
[----:B------:R1:W-:Y:S01]  /*16320*/  @!P2 STL.S16 [R1+0x12c], R202 ;  /* 0x00012cca0100a387 */ /* 0x0003e20000100600 */
[----:B------:R-:W-:Y:S01]  /*16330*/  LOP3.LUT P2, RZ, R213, 0x40000000, RZ, 0xc0, !PT ;  /* 0x40000000d5ff7812 */ /* 0x000fe2000784c0ff */
[----:B------:R-:W-:Y:S01]  /*16340*/  @!P0 HADD2 R133, -R97.H0_H0, -RZ.H0_H0 ;  /* 0xa00000ff61858230 */ /* 0x000fe20000000900 */
[----:B------:R-:W-:Y:S01]  /*16350*/  @!P3 PRMT R112, R18, 0x5410, RZ ;  /* 0x000054101270b816 */ /* 0x000fe200000000ff */
[----:B------:R2:W-:Y:S01]  /*16360*/  STG.E.U16 desc[UR24][R182.64+0x2], R4 ;  /* 0x00000204b6007986 */ /* 0x0005e2000c101518 */
[----:B------:R-:W-:Y:S01]  /*16370*/  ISETP.LE.U32.AND P6, PT, R48, UR15, PT ;  /* 0x0000000f30007c0c */ /* 0x000fe2000bfc3070 */
[--C-:B------:R-:W-:Y:S01]  /*16380*/  FFMA.FTZ R64, R34, UR4, -R174.reuse ;  /* 0x0000000422407c23 */ /* 0x100fe200080108ae */
[----:B------:R-:W-:Y:S01]  /*16390*/  PRMT R49, R133, 0x7610, R49 ;  /* 0x0000761085317816 */ /* 0x000fe20000000031 */
[--C-:B------:R-:W-:Y:S01]  /*163a0*/  FFMA.FTZ R68, R35, UR4, -R174.reuse ;  /* 0x0000000423447c23 */ /* 0x100fe200080108ae */
[----:B------:R-:W-:Y:S01]  /*163b0*/  @!P4 PRMT R101, R11, 0x5410, RZ ;  /* 0x000054100b65c816 */ /* 0x000fe200000000ff */
[--C-:B------:R-:W-:Y:S01]  /*163c0*/  FFMA.FTZ R190, R54, UR4, -R174.reuse ;  /* 0x0000000436be7c23 */ /* 0x100fe200080108ae */
[----:B------:R-:W-:Y:S01]  /*163d0*/  @!P0 PRMT R97, R49, 0x5410, RZ ;  /* 0x0000541031618816 */ /* 0x000fe200000000ff */
[--C-:B------:R-:W-:Y:S01]  /*163e0*/  FFMA.FTZ R49, R22, UR4, -R174.reuse ;  /* 0x0000000416317c23 */ /* 0x100fe200080108ae */
[----:B------:R-:W-:Y:S01]  /*163f0*/  ISETP.LE.U32.AND P4, PT, R191, UR15, PT ;  /* 0x0000000fbf007c0c */ /* 0x000fe2000bf83070 */
[----:B------:R-:W-:Y:S01]  /*16400*/  @!P2 HADD2 R201, -R113.H0_H0, -RZ.H0_H0 ;  /* 0xa00000ff71c9a230 */ /* 0x000fe20000000900 */
[----:B------:R-:W-:Y:S01]  /*16410*/  LOP3.LUT P1, RZ, R213, 0x10000000, RZ, 0xc0, !PT ;  /* 0x10000000d5ff7812 */ /* 0x000fe2000782c0ff */
[--C-:B------:R-:W-:Y:S01]  /*16420*/  FFMA.FTZ R191, R55, UR4, -R174.reuse ;  /* 0x0000000437bf7c23 */ /* 0x100fe200080108ae */
[----:B---3--:R-:W-:Y:S01]  /*16430*/  FFMA.FTZ R209, R119, UR4, -R174 ;  /* 0x0000000477d17c23 */ /* 0x008fe200080108ae */
[--C-:B------:R-:W-:Y:S01]  /*16440*/  FFMA.FTZ R119, R72, UR4, -R175.reuse ;  /* 0x0000000448777c23 */ /* 0x100fe200080108af */
[----:B------:R-:W-:Y:S01]  /*16450*/  PRMT R10, R201, 0x7610, R10 ;  /* 0x00007610c90a7816 */ /* 0x000fe2000000000a */
[----:B------:R3:W-:Y:S01]  /*16460*/  @!P2 STL.S16 [R1+0x128], R201 ;  /* 0x000128c90100a387 */ /* 0x0007e20000100600 */
[C---:B------:R-:W-:Y:S01]  /*16470*/  LOP3.LUT P2, RZ, R213.reuse, 0x20000000, RZ, 0xc0, !PT ;  /* 0x20000000d5ff7812 */ /* 0x040fe2000784c0ff */
[--C-:B------:R-:W-:Y:S01]  /*16480*/  FFMA.FTZ R22, R28, UR4, -R175.reuse ;  /* 0x000000041c167c23 */ /* 0x100fe200080108af */
[----:B------:R-:W-:Y:S01]  /*16490*/  LOP3.LUT R213, R213, 0xf7ffffff, RZ, 0xc0, !PT ;  /* 0xf7ffffffd5d57812 */ /* 0x000fe200078ec0ff */
[----:B------:R-:W-:Y:S01]  /*164a0*/  MUFU.EX2 R209, R209 ;  /* 0x000000d100d17308 */ /* 0x000fe20000000800 */
[----:B-1----:R-:W-:Y:S01]  /*164b0*/  FFMA.FTZ R202, R118, UR4, -R174 ;  /* 0x0000000476ca7c23 */ /* 0x002fe200080108ae */
[----:B------:R-:W-:Y:S01]  /*164c0*/  @!P4 PRMT R113, R10, 0x5410, RZ ;  /* 0x000054100a71c816 */ /* 0x000fe200000000ff */
[--C-:B------:R-:W-:Y:S01]  /*164d0*/  FFMA.FTZ R23, R40, UR4, -R175.reuse ;  /* 0x0000000428177c23 */ /* 0x100fe200080108af */
[--C-:B------:R-:W-:Y:S01]  /*164e0*/  FFMA.FTZ R54, R41, UR4, -R175.reuse ;  /* 0x0000000429367c23 */ /* 0x100fe200080108af */
[--C-:B------:R-:W-:Y:S01]  /*164f0*/  FFMA.FTZ R115, R60, UR4, -R175.reuse ;  /* 0x000000043c737c23 */ /* 0x100fe200080108af */
[----:B------:R-:W-:Y:S01]  /*16500*/  FFMA.FTZ R118, R61, UR4, -R175 ;  /* 0x000000043d767c23 */ /* 0x000fe200080108af */
[----:B--2---:R-:W-:Y:S04]  /*16510*/  IMAD.WIDE R4, R230, 0x70, R182 ;  /* 0x00000070e6047825 */ /* 0x004fe800078e02b6 */
[----:B------:R-:W-:Y:S01]  /*16520*/  FFMA.FTZ R230, R83, UR4, -R174 ;  /* 0x0000000453e67c23 */ /* 0x000fe200080108ae */
[----:B------:R-:W-:Y:S01]  /*16530*/  MUFU.EX2 R61, R14 ;  /* 0x0000000e003d7308 */ /* 0x000fe20000000800 */
[----:B------:R-:W-:Y:S02]  /*16540*/  @!P2 HADD2 R200, -R116.H0_H0, -RZ.H0_H0 ;  /* 0xa00000ff74c8a230 */ /* 0x000fe40000000900 */
[----:B------:R-:W-:Y:S01]  /*16550*/  FFMA.FTZ R60, R47, UR4, -R137 ;  /* 0x000000042f3c7c23 */ /* 0x000fe20008010889 */
[----:B------:R1:W-:Y:S01]  /*16560*/  STG.E.U16 desc[UR24][R4.64], R0 ;  /* 0x0000000004007986 */ /* 0x0003e2000c101518 */
[--C-:B------:R-:W-:Y:S01]  /*16570*/  FFMA.FTZ R211, R109, UR4, -R175.reuse ;  /* 0x000000046dd37c23 */ /* 0x100fe200080108af */
[----:B------:R-:W-:Y:S01]  /*16580*/  FFMA.FTZ R207, R121, UR4, -R175 ;  /* 0x0000000479cf7c23 */ /* 0x000fe200080108af */
[----:B------:R-:W-:Y:S01]  /*16590*/  PRMT R7, R200, 0x7610, R7 ;  /* 0x00007610c8077816 */ /* 0x000fe20000000007 */
[----:B------:R2:W-:Y:S02]  /*165a0*/  @!P2 STL.S16 [R1+0x124], R200 ;  /* 0x000124c80100a387 */ /* 0x0005e40000100600 */
[----:B------:R-:W4:Y:S01]  /*165b0*/  MUFU.EX2 R41, R20 ;  /* 0x0000001400297308 */ /* 0x000f220000000800 */
[----:B------:R-:W-:Y:S01]  /*165c0*/  FFMA.FTZ R109, R78, UR4, -R137 ;  /* 0x000000044e6d7c23 */ /* 0x000fe20008010889 */
[----:B------:R-:W-:Y:S01]  /*165d0*/  @!P2 PRMT R116, R7, 0x5410, RZ ;  /* 0x000054100774a816 */ /* 0x000fe200000000ff */
[----:B------:R2:W-:Y:S01]  /*165e0*/  @!P0 STL.S16 [R1+0x144], R133 ;  /* 0x0001448501008387 */ /* 0x0005e20000100600 */
[--C-:B---3--:R-:W-:Y:S01]  /*165f0*/  FFMA.FTZ R201, R120, UR4, -R175.reuse ;  /* 0x0000000478c97c23 */ /* 0x108fe200080108af */
[----:B------:R-:W-:Y:S01]  /*16600*/  FFMA.FTZ R7, R24, UR4, -R175 ;  /* 0x0000000418077c23 */ /* 0x000fe200080108af */
[--C-:B------:R-:W-:Y:S01]  /*16610*/  FFMA.FTZ R206, R122, UR4, -R137.reuse ;  /* 0x000000047ace7c23 */ /* 0x100fe20008010889 */
[----:B------:R3:W3:Y:S03]  /*16620*/  LDL.S16 R6, [R1+0x114] ;  /* 0x0001140001067983 */ /* 0x0006e60000100600 */
[----:B------:R-:W-:Y:S01]  /*16630*/  MUFU.EX2 R207, R207 ;  /* 0x000000cf00cf7308 */ /* 0x000fe20000000800 */
[----:B------:R-:W-:Y:S01]  /*16640*/  FFMA.FTZ R205, R123, UR4, -R137 ;  /* 0x000000047bcd7c23 */ /* 0x000fe20008010889 */
[----:B------:R-:W-:Y:S02]  /*16650*/  IMAD.MOV.U32 R120, RZ, RZ, R148 ;  /* 0x000000ffff787224 */ /* 0x000fe400078e0094 */
[----:B------:R-:W-:Y:S02]  /*16660*/  IMAD.MOV.U32 R121, RZ, RZ, R149 ;  /* 0x000000ffff797224 */ /* 0x000fe400078e0095 */
[----:B------:R-:W-:Y:S04]  /*16670*/  IMAD.WIDE.U32 R148, R226, -0x2daee0ad, RZ ;  /* 0xd2511f53e2947825 */ /* 0x000fe800078e00ff */
[----:B------:R-:W-:Y:S01]  /*16680*/  MUFU.EX2 R205, R205 ;  /* 0x000000cd00cd7308 */ /* 0x000fe20000000800 */
[----:B----4-:R-:W-:Y:S01]  /*16690*/  F2FP.F16.F32.PACK_AB R82, R50, R41 ;  /* 0x000000293252723e */ /* 0x010fe200000000ff */
[----:B------:R-:W-:Y:S03]  /*166a0*/  IMAD.MOV.U32 R217, RZ, RZ, R121 ;  /* 0x000000ffffd97224 */ /* 0x000fe600078e0079 */
[----:B------:R-:W-:Y:S01]  /*166b0*/  PRMT R83, R82, 0x7632, R83 ;  /* 0x0000763252537816 */ /* 0x000fe20000000053 */
[----:B-1----:R4:W4:Y:S01]  /*166c0*/  LDL.S16 R4, [R1+0x110] ;  /* 0x0001100001047983 */ /* 0x0029220000100600 */
[----:B------:R-:W-:Y:S01]  /*166d0*/  LOP3.LUT R0, R195, 0xff, RZ, 0xc0, !PT ;  /* 0x000000ffc3007812 */ /* 0x000fe200078ec0ff */
[--C-:B--2---:R-:W-:Y:S01]  /*166e0*/  FFMA.FTZ R200, R114, UR4, -R174.reuse ;  /* 0x0000000472c87c23 */ /* 0x104fe200080108ae */
[----:B------:R-:W-:Y:S01]  /*166f0*/  PRMT R92, R82, 0x5410, R83 ;  /* 0x00005410525c7816 */ /* 0x000fe20000000053 */
[--C-:B------:R-:W-:Y:S01]  /*16700*/  FFMA.FTZ R195, R70, UR4, -R174.reuse ;  /* 0x0000000446c37c23 */ /* 0x100fe200080108ae */
[----:B------:R-:W-:Y:S01]  /*16710*/  ISETP.LE.U32.AND P0, PT, R0, UR15, PT ;  /* 0x0000000f00007c0c */ /* 0x000fe2000bf03070 */
[--C-:B------:R-:W-:Y:S01]  /*16720*/  FFMA.FTZ R0, R130, UR4, -R174.reuse ;  /* 0x0000000482007c23 */ /* 0x100fe200080108ae */
[----:B------:R-:W-:Y:S01]  /*16730*/  FFMA.FTZ R174, R131, UR4, -R174 ;  /* 0x0000000483ae7c23 */ /* 0x000fe200080108ae */
[--C-:B------:R-:W-:Y:S01]  /*16740*/  FFMA.FTZ R133, R124, UR4, -R175.reuse ;  /* 0x000000047c857c23 */ /* 0x100fe200080108af */
[--C-:B------:R-:W-:Y:S01]  /*16750*/  FFMA.FTZ R130, R73, UR4, -R175.reuse ;  /* 0x0000000449827c23 */ /* 0x100fe200080108af */
[--C-:B------:R-:W-:Y:S01]  /*16760*/  FFMA.FTZ R131, R76, UR4, -R175.reuse ;  /* 0x000000044c837c23 */ /* 0x100fe200080108af */
[--C-:B------:R-:W-:Y:S01]  /*16770*/  FFMA.FTZ R70, R45, UR4, -R175.reuse ;  /* 0x000000042d467c23 */ /* 0x100fe200080108af */
[----:B------:R-:W-:Y:S01]  /*16780*/  STL [R1+0x330], R174 ;  /* 0x000330ae01007387 */ /* 0x000fe20000100800 */
[----:B------:R-:W-:Y:S01]  /*16790*/  FFMA.FTZ R114, R57, UR4, -R175 ;  /* 0x0000000439727c23 */ /* 0x000fe200080108af */
[----:B------:R-:W-:Y:S02]  /*167a0*/  MUFU.EX2 R45, R64 ;  /* 0x00000040002d7308 */ /* 0x000fe40000000800 */
[----:B------:R1:W-:Y:S04]  /*167b0*/  STL [R1+0xa8], R0 ;  /* 0x0000a80001007387 */ /* 0x0003e80000100800 */
[----:B------:R-:W-:Y:S04]  /*167c0*/  STL [R1+0x334], R132 ;  /* 0x0003348401007387 */ /* 0x000fe80000100800 */
[----:B------:R-:W-:Y:S10]  /*167d0*/  MUFU.EX2 R64, R22 ;  /* 0x0000001600407308 */ /* 0x000ff40000000800 */
[----:B------:R-:W-:Y:S10]  /*167e0*/  MUFU.EX2 R28, R49 ;  /* 0x00000031001c7308 */ /* 0x000ff40000000800 */
[----:B------:R-:W-:Y:S01]  /*167f0*/  MUFU.EX2 R49, R7 ;  /* 0x0000000700317308 */ /* 0x000fe20000000800 */
[----:B-1----:R-:W-:Y:S01]  /*16800*/  FADD.FTZ R0, -R132, R2 ;  /* 0x0000000284007221 */ /* 0x002fe20000010100 */
[----:B------:R-:W-:Y:S03]  /*16810*/  LOP3.LUT R2, R188, 0xff, RZ, 0xc0, !PT ;  /* 0x000000ffbc027812 */ /* 0x000fe600078ec0ff */
[----:B------:R-:W-:Y:S01]  /*16820*/  FMUL.FTZ R0, R0, UR4 ;  /* 0x0000000400007c20 */ /* 0x000fe20008410000 */
[----:B------:R-:W-:Y:S04]  /*16830*/  ISETP.LE.U32.AND P2, PT, R2, UR15, PT ;  /* 0x0000000f02007c0c */ /* 0x000fe8000bf43070 */
[----:B------:R-:W-:Y:S01]  /*16840*/  MUFU.EX2 R124, R60 ;  /* 0x0000003c007c7308 */ /* 0x000fe20000000800 */
[----:B------:R-:W-:Y:S01]  /*16850*/  SHF.R.U32.HI R2, RZ, 0x8, R179 ;  /* 0x00000008ff027819 */ /* 0x000fe200000116b3 */
[----:B------:R-:W-:Y:S03]  /*16860*/  FFMA.FTZ R179, R77, UR4, -R175 ;  /* 0x000000044db37c23 */ /* 0x000fe600080108af */
[----:B------:R-:W-:Y:S05]  /*16870*/  LOP3.LUT R2, R2, 0xffff, RZ, 0xc0, !PT ;  /* 0x0000ffff02027812 */ /* 0x000fea00078ec0ff */
[----:B------:R-:W-:Y:S01]  /*16880*/  MUFU.EX2 R73, R221 ;  /* 0x000000dd00497308 */ /* 0x000fe20000000800 */
[----:B------:R-:W-:Y:S02]  /*16890*/  ISETP.LE.U32.AND P4, PT, R2, UR15, PT ;  /* 0x0000000f02007c0c */ /* 0x000fe4000bf83070 */
[----:B------:R-:W-:Y:S04]  /*168a0*/  LOP3.LUT R2, R188, 0xffff, RZ, 0xc0, !PT ;  /* 0x0000ffffbc027812 */ /* 0x000fe800078ec0ff */
[----:B------:R-:W-:Y:S03]  /*168b0*/  SHF.R.U32.HI R2, RZ, 0x8, R2 ;  /* 0x00000008ff027819 */ /* 0x000fe60000011602 */
[----:B------:R-:W-:Y:S01]  /*168c0*/  MUFU.EX2 R87, R130 ;  /* 0x0000008200577308 */ /* 0x000fe20000000800 */
[----:B------:R-:W-:Y:S09]  /*168d0*/  LOP3.LUT R2, R2, 0xffff, RZ, 0xc0, !PT ;  /* 0x0000ffff02027812 */ /* 0x000ff200078ec0ff */
[----:B------:R-:W1:Y:S10]  /*168e0*/  MUFU.EX2 R0, R0 ;  /* 0x0000000000007308 */ /* 0x000e740000000800 */
[----:B------:R-:W-:Y:S10]  /*168f0*/  MUFU.EX2 R48, R68 ;  /* 0x0000004400307308 */ /* 0x000ff40000000800 */
[----:B------:R-:W-:Y:S01]  /*16900*/  MUFU.EX2 R144, R54 ;  /* 0x0000003600907308 */ /* 0x000fe20000000800 */
[----:B-1----:R-:W-:Y:S01]  /*16910*/  FFMA.FTZ R66, R0, R232, R19 ;  /* 0x000000e800427223 */ /* 0x002fe20000010013 */
[----:B------:R-:W-:Y:S01]  /*16920*/  FFMA.FTZ R232, R88, UR4, -R175 ;  /* 0x0000000458e87c23 */ /* 0x000fe200080108af */
        /* <DEDUP_REMOVED lines=8> */
[----:B------:R-:W-:Y:S01]  /*169b0*/  SHF.R.U32.HI R0, RZ, 0x8, R199 ;  /* 0x00000008ff007819 */ /* 0x000fe200000116c7 */
[----:B------:R-:W1:Y:S01]  /*169c0*/  MUFU.EX2 R88, R15 ;  /* 0x0000000f00587308 */ /* 0x000e620000000800 */
[--C-:B------:R-:W-:Y:S01]  /*169d0*/  FFMA.FTZ R142, R90, UR4, -R137.reuse ;  /* 0x000000045a8e7c23 */ /* 0x100fe20008010889 */
[----:B------:R-:W-:Y:S01]  /*169e0*/  FFMA.FTZ R143, R91, UR4, -R137 ;  /* 0x000000045b8f7c23 */ /* 0x000fe20008010889 */
[----:B------:R-:W-:Y:S04]  /*169f0*/  LOP3.LUT R0, R0, 0xffff, RZ, 0xc0, !PT ;  /* 0x0000ffff00007812 */ /* 0x000fe800078ec0ff */
[----:B------:R-:W-:Y:S03]  /*16a00*/  ISETP.LE.U32.AND P3, PT, R0, UR15, PT ;  /* 0x0000000f00007c0c */ /* 0x000fe6000bf63070 */
[----:B------:R-:W-:Y:S01]  /*16a10*/  MUFU.EX2 R150, R43 ;  /* 0x0000002b00967308 */ /* 0x000fe20000000800 */
[----:B------:R-:W-:Y:S09]  /*16a20*/  SHF.R.U32.HI R0, RZ, 0x18, R188 ;  /* 0x00000018ff007819 */ /* 0x000ff200000116bc */
[----:B------:R-:W-:Y:S01]  /*16a30*/  MUFU.EX2 R154, R23 ;  /* 0x00000017009a7308 */ /* 0x000fe20000000800 */
[----:B-1----:R-:W-:Y:S04]  /*16a40*/  F2FP.F16.F32.PACK_AB R81, R88, R61 ;  /* 0x0000003d5851723e */ /* 0x002fe800000000ff */
[C---:B------:R-:W-:Y:S05]  /*16a50*/  PRMT R80, R81.reuse, 0x7632, R80 ;  /* 0x0000763251507816 */ /* 0x040fea0000000050 */
[----:B------:R1:W-:Y:S01]  /*16a60*/  MUFU.EX2 R151, R42 ;  /* 0x0000002a00977308 */ /* 0x0003e20000000800 */
[----:B------:R-:W-:Y:S09]  /*16a70*/  PRMT R93, R81, 0x5410, R80 ;  /* 0x00005410515d7816 */ /* 0x000ff20000000050 */
[----:B------:R-:W2:Y:S10]  /*16a80*/  MUFU.EX2 R47, R216 ;  /* 0x000000d8002f7308 */ /* 0x000eb40000000800 */
[----:B------:R-:W-:Y:S01]  /*16a90*/  MUFU.EX2 R122, R31 ;  /* 0x0000001f007a7308 */ /* 0x000fe20000000800 */
[----:B-1----:R-:W-:Y:S04]  /*16aa0*/  FADD.FTZ R42, R242, R66 ;  /* 0x00000042f22a7221 */ /* 0x002fe80000010000 */
[----:B------:R-:W-:Y:S05]  /*16ab0*/  FADD.FTZ R42, R61, R42 ;  /* 0x0000002a3d2a7221 */ /* 0x000fea0000010000 */
[----:B------:R-:W-:Y:S01]  /*16ac0*/  MUFU.EX2 R123, R192 ;  /* 0x000000c0007b7308 */ /* 0x000fe20000000800 */
[----:B--2---:R-:W-:Y:S01]  /*16ad0*/  F2FP.F16.F32.PACK_AB R77, R47, R44 ;  /* 0x0000002c2f4d723e */ /* 0x004fe200000000ff */
[----:B------:R-:W-:Y:S03]  /*16ae0*/  IMAD.MOV.U32 R216, RZ, RZ, R120 ;  /* 0x000000ffffd87224 */ /* 0x000fe600078e0078 */
[C---:B------:R-:W-:Y:S05]  /*16af0*/  PRMT R76, R77.reuse, 0x7632, R76 ;  /* 0x000076324d4c7816 */ /* 0x040fea000000004c */
[----:B------:R-:W-:Y:S01]  /*16b00*/  MUFU.EX2 R120, R227 ;  /* 0x000000e300787308 */ /* 0x000fe20000000800 */
[----:B------:R-:W-:Y:S09]  /*16b10*/  PRMT R91, R77, 0x5410, R76 ;  /* 0x000054104d5b7816 */ /* 0x000ff2000000004c */
[----:B------:R-:W-:Y:S01]  /*16b20*/  MUFU.EX2 R121, R193 ;  /* 0x000000c100797308 */ /* 0x000fe20000000800 */
[----:B---3--:R-:W-:Y:S05]  /*16b30*/  @!P2 HADD2 R6, -R85.H0_H0, -RZ.H0_H0 ;  /* 0xa00000ff5506a230 */ /* 0x008fea0000000900 */
[----:B------:R-:W-:Y:S01]  /*16b40*/  PRMT R5, R6, 0x7610, R5 ;  /* 0x0000761006057816 */ /* 0x000fe20000000005 */
[----:B------:R1:W-:Y:S03]  /*16b50*/  @!P2 STL.S16 [R1+0x114], R6 ;  /* 0x000114060100a387 */ /* 0x0003e60000100600 */
[----:B------:R-:W-:Y:S02]  /*16b60*/  @!P2 PRMT R85, R5, 0x5410, RZ ;  /* 0x000054100555a816 */ /* 0x000fe400000000ff */
[----:B------:R-:W-:Y:S11]  /*16b70*/  ISETP.LE.U32.AND P2, PT, R2, UR15, PT ;  /* 0x0000000f02007c0c */ /* 0x000ff6000bf43070 */
[----:B------:R-:W-:Y:S02]  /*16b80*/  @!UPT UIADD3 URZ, URZ, URZ, URZ ;  /* 0x0000003f3f3ff290 */ /* 0x000fe4000fffe03f */
[----:B----4-:R-:W-:Y:S05]  /*16b90*/  @!P2 HADD2 R4, -R84.H0_H0, -RZ.H0_H0 ;  /* 0xa00000ff5404a230 */ /* 0x010fea0000000900 */
[----:B------:R-:W-:Y:S01]  /*16ba0*/  PRMT R2, R4, 0x7610, R2 ;  /* 0x0000761004027816 */ /* 0x000fe20000000002 */
[----:B------:R2:W-:Y:S01]  /*16bb0*/  @!P2 STL.S16 [R1+0x110], R4 ;  /* 0x000110040100a387 */ /* 0x0005e20000100600 */
[--C-:B-1----:R-:W-:Y:S01]  /*16bc0*/  FFMA.FTZ R6, R25, UR4, -R175.reuse ;  /* 0x0000000419067c23 */ /* 0x102fe200080108af */
[----:B------:R-:W-:Y:S01]  /*16bd0*/  FFMA.FTZ R175, R125, UR4, -R175 ;  /* 0x000000047daf7c23 */ /* 0x000fe200080108af */
[----:B------:R-:W-:Y:S01]  /*16be0*/  @!P2 PRMT R84, R2, 0x5410, RZ ;  /* 0x000054100254a816 */ /* 0x000fe200000000ff */
[----:B------:R-:W-:Y:S01]  /*16bf0*/  FADD.FTZ R2, -R135, R3 ;  /* 0x0000000387027221 */ /* 0x000fe20000010100 */
[----:B------:R-:W-:Y:S01]  /*16c00*/  SHF.R.U32.HI R3, RZ, 0x10, R188 ;  /* 0x00000010ff037819 */ /* 0x000fe200000116bc */
[--C-:B------:R-:W-:Y:S01]  /*16c10*/  FFMA.FTZ R125, R79, UR4, -R137.reuse ;  /* 0x000000044f7d7c23 */ /* 0x100fe20008010889 */
[----:B------:R-:W1:Y:S01]  /*16c20*/  MUFU.EX2 R78, R6 ;  /* 0x00000006004e7308 */ /* 0x000e620000000800 */
[----:B------:R-:W-:Y:S01]  /*16c30*/  FMUL.FTZ R2, R2, UR4 ;  /* 0x0000000402027c20 */ /* 0x000fe20008410000 */
[----:B------:R-:W-:Y:S04]  /*16c40*/  LOP3.LUT R3, R3, 0xff, RZ, 0xc0, !PT ;  /* 0x000000ff03037812 */ /* 0x000fe800078ec0ff */
[----:B------:R-:W-:Y:S04]  /*16c50*/  ISETP.LE.U32.AND P2, PT, R3, UR15, PT ;  /* 0x0000000f03007c0c */ /* 0x000fe8000bf43070 */
[----:B------:R-:W3:Y:S01]  /*16c60*/  MUFU.EX2 R2, R2 ;  /* 0x0000000200027308 */ /* 0x000ee20000000800 */
[----:B-1----:R-:W-:Y:S01]  /*16c70*/  F2FP.F16.F32.PACK_AB R57, R78, R49 ;  /* 0x000000314e39723e */ /* 0x002fe200000000ff */
[----:B--2---:R-:W2:Y:S03]  /*16c80*/  LDL.LU R4, [R1+0x8] ;  /* 0x0000080001047983 */ /* 0x004ea60000300800 */
[----:B------:R-:W-:Y:S01]  /*16c90*/  PRMT R56, R57, 0x7632, R56 ;  /* 0x0000763239387816 */ /* 0x000fe20000000038 */
[----:B------:R4:W4:Y:S01]  /*16ca0*/  LDL.S16 R55, [R1+0x100] ;  /* 0x0001000001377983 */ /* 0x0009220000100600 */
[C---:B---3--:R-:W-:Y:S03]  /*16cb0*/  FMUL.FTZ R12, R2.reuse, R164 ;  /* 0x000000a4020c7220 */ /* 0x048fe60000410000 */
[----:B------:R3:W3:Y:S01]  /*16cc0*/  LDL.S16 R51, [R1+0x108] ;  /* 0x0001080001337983 */ /* 0x0006e20000100600 */
[C---:B------:R-:W-:Y:S01]  /*16cd0*/  FMUL.FTZ R13, R2.reuse, R165 ;  /* 0x000000a5020d7220 */ /* 0x040fe20000410000 */
[C---:B------:R-:W-:Y:S01]  /*16ce0*/  FMUL.FTZ R20, R2.reuse, R160 ;  /* 0x000000a002147220 */ /* 0x040fe20000410000 */
[C---:B------:R-:W-:Y:S01]  /*16cf0*/  FMUL.FTZ R21, R2.reuse, R161 ;  /* 0x000000a102157220 */ /* 0x040fe20000410000 */
[----:B------:R-:W-:Y:S01]  /*16d00*/  STL [R1+0x338], R133 ;  /* 0x0003388501007387 */ /* 0x000fe20000100800 */
[C---:B------:R-:W-:Y:S01]  /*16d10*/  FMUL.FTZ R24, R2.reuse, R156 ;  /* 0x0000009c02187220 */ /* 0x040fe20000410000 */
[C---:B------:R-:W-:Y:S01]  /*16d20*/  FMUL.FTZ R25, R2.reuse, R157 ;  /* 0x0000009d02197220 */ /* 0x040fe20000410000 */
[----:B------:R-:W-:Y:S01]  /*16d30*/  FMUL.FTZ R5, R2, R169 ;  /* 0x000000a902057220 */ /* 0x000fe20000410000 */
[----:B------:R-:W-:Y:S01]  /*16d40*/  STL [R1+0x33c], R175 ;  /* 0x00033caf01007387 */ /* 0x000fe20000100800 */
[--C-:B------:R-:W-:Y:S01]  /*16d50*/  FFMA.FTZ R157, R94, UR4, -R137.reuse ;  /* 0x000000045e9d7c23 */ /* 0x100fe20008010889 */
[--C-:B------:R-:W-:Y:S01]  /*16d60*/  FFMA.FTZ R160, R95, UR4, -R137.reuse ;  /* 0x000000045fa07c23 */ /* 0x100fe20008010889 */
[----:B------:R-:W-:Y:S01]  /*16d70*/  PRMT R95, R57, 0x5410, R56 ;  /* 0x00005410395f7816 */ /* 0x000fe20000000038 */
[----:B------:R1:W-:Y:S01]  /*16d80*/  STL.64 [R1+0x440], R10 ;  /* 0x0004400a01007387 */ /* 0x0003e20000100a00 */
[--C-:B------:R-:W-:Y:S01]  /*16d90*/  FFMA.FTZ R164, R106, UR4, -R137.reuse ;  /* 0x000000046aa47c23 */ /* 0x100fe20008010889 */
[--C-:B------:R-:W-:Y:S01]  /*16da0*/  FFMA.FTZ R165, R107, UR4, -R137.reuse ;  /* 0x000000046ba57c23 */ /* 0x100fe20008010889 */
[--C-:B------:R-:W-:Y:S01]  /*16db0*/  FFMA.FTZ R169, R111, UR4, -R137.reuse ;  /* 0x000000046fa97c23 */ /* 0x100fe20008010889 */
[----:B------:R-:W-:Y:S01]  /*16dc0*/  STL [R1+0x3a0], R18 ;  /* 0x0003a01201007387 */ /* 0x000fe20000100800 */
[----:B------:R-:W3:Y:S03]  /*16dd0*/  MUFU.EX2 R107, R29 ;  /* 0x0000001d006b7308 */ /* 0x000ee60000000800 */
[----:B------:R-:W-:Y:S04]  /*16de0*/  STL [R1+0x3a4], R19 ;  /* 0x0003a41301007387 */ /* 0x000fe80000100800 */
[----:B------:R-:W-:Y:S03]  /*16df0*/  STL [R1+0x3a8], R34 ;  /* 0x0003a82201007387 */ /* 0x000fe60000100800 */
[----:B------:R-:W-:Y:S01]  /*16e00*/  MUFU.EX2 R106, R228 ;  /* 0x000000e4006a7308 */ /* 0x000fe20000000800 */
[----:B------:R-:W-:Y:S04]  /*16e10*/  STL [R1+0x3ac], R35 ;  /* 0x0003ac2301007387 */ /* 0x000fe80000100800 */
[----:B------:R-:W-:Y:S04]  /*16e20*/  STL [R1+0x3b0], R38 ;  /* 0x0003b02601007387 */ /* 0x000fe80000100800 */
[----:B------:R-:W-:Y:S04]  /*16e30*/  STL [R1+0x3b4], R39 ;  /* 0x0003b42701007387 */ /* 0x000fe80000100800 */
[----:B------:R2:W3:Y:S04]  /*16e40*/  LDL.S16 R14, [R1+0x104] ;  /* 0x00010400010e7983 */ /* 0x0004e80000100600 */
[----:B-1----:R1:W3:Y:S04]  /*16e50*/  LDL.S16 R10, [R1+0xfc] ;  /* 0x0000fc00010a7983 */ /* 0x0022e80000100600 */
[----:B------:R-:W-:Y:S04]  /*16e60*/  STL [R1+0x3b8], R12 ;  /* 0x0003b80c01007387 */ /* 0x000fe80000100800 */
[----:B------:R-:W-:Y:S04]  /*16e70*/  STL [R1+0x3bc], R13 ;  /* 0x0003bc0d01007387 */ /* 0x000fe80000100800 */
[----:B------:R-:W-:Y:S04]  /*16e80*/  STL [R1+0x3c0], R20 ;  /* 0x0003c01401007387 */ /* 0x000fe80000100800 */
[----:B------:R-:W-:Y:S04]  /*16e90*/  STL [R1+0x3c4], R21 ;  /* 0x0003c41501007387 */ /* 0x000fe80000100800 */
[----:B------:R-:W-:Y:S04]  /*16ea0*/  STL [R1+0x3c8], R24 ;  /* 0x0003c81801007387 */ /* 0x000fe80000100800 */
[----:B------:R-:W-:Y:S01]  /*16eb0*/  STL [R1+0x3cc], R25 ;  /* 0x0003cc1901007387 */ /* 0x000fe20000100800 */
[C---:B--2---:R-:W-:Y:S01]  /*16ec0*/  FFMA.FTZ R194, R2.reuse, R4, R194 ;  /* 0x0000000402c27223 */ /* 0x044fe200000100c2 */
[----:B------:R-:W-:Y:S01]  /*16ed0*/  FMUL.FTZ R4, R2, R168 ;  /* 0x000000a802047220 */ /* 0x000fe20000410000 */
[----:B------:R-:W-:Y:S01]  /*16ee0*/  FFMA.FTZ R168, R110, UR4, -R137 ;  /* 0x000000046ea87c23 */ /* 0x000fe20008010889 */
[----:B----4-:R-:W-:Y:S02]  /*16ef0*/  @!P2 HADD2 R55, -R81.H0_H0, -RZ.H0_H0 ;  /* 0xa00000ff5137a230 */ /* 0x010fe40000000900 */
[----:B------:R-:W-:Y:S01]  /*16f00*/  FADD.FTZ R31, R197, R194 ;  /* 0x000000c2c51f7221 */ /* 0x000fe20000010000 */
[----:B---3--:R-:W-:Y:S02]  /*16f10*/  @!P6 HADD2 R51, -R82.H0_H0, -RZ.H0_H0 ;  /* 0xa00000ff5233e230 */ /* 0x008fe40000000900 */
[----:B------:R-:W-:Y:S01]  /*16f20*/  PRMT R11, R55, 0x7610, R11 ;  /* 0x00007610370b7816 */ /* 0x000fe2000000000b */
[----:B------:R2:W-:Y:S01]  /*16f30*/  @!P2 STL.S16 [R1+0x100], R55 ;  /* 0x000100370100a387 */ /* 0x0005e20000100600 */
[----:B------:R-:W-:Y:S01]  /*16f40*/  FADD.FTZ R31, R53, R31 ;  /* 0x0000001f351f7221 */ /* 0x000fe20000010000 */
[----:B------:R-:W-:Y:S02]  /*16f50*/  F2FP.F16.F32.PACK_AB R53, R107, R64 ;  /* 0x000000406b35723e */ /* 0x000fe400000000ff */
[----:B------:R-:W-:Y:S01]  /*16f60*/  @!P2 PRMT R81, R11, 0x5410, RZ ;  /* 0x000054100b51a816 */ /* 0x000fe200000000ff */
[----:B------:R3:W-:Y:S01]  /*16f70*/  @!P6 STL.S16 [R1+0x108], R51 ;  /* 0x000108330100e387 */ /* 0x0007e20000100600 */
[----:B------:R-:W-:Y:S02]  /*16f80*/  ISETP.LE.U32.AND P2, PT, R0, UR15, PT ;  /* 0x0000000f00007c0c */ /* 0x000fe4000bf43070 */
[----:B------:R-:W-:Y:S04]  /*16f90*/  PRMT R3, R51, 0x7610, R3 ;  /* 0x0000761033037816 */ /* 0x000fe80000000003 */
[----:B------:R-:W-:Y:S01]  /*16fa0*/  @!P6 PRMT R82, R3, 0x5410, RZ ;  /* 0x000054100352e816 */ /* 0x000fe200000000ff */
[--C-:B------:R-:W-:Y:S01]  /*16fb0*/  FFMA.FTZ R3, R30, UR4, -R137.reuse ;  /* 0x000000041e037c23 */ /* 0x100fe20008010889 */
[----:B------:R-:W-:Y:S01]  /*16fc0*/  ISETP.LE.U32.AND P6, PT, R145, UR15, PT ;  /* 0x0000000f91007c0c */ /* 0x000fe2000bfc3070 */
[----:B------:R-:W4:Y:S10]  /*16fd0*/  MUFU.EX2 R30, R52 ;  /* 0x00000034001e7308 */ /* 0x000f340000000800 */
[----:B------:R4:W-:Y:S01]  /*16fe0*/  MUFU.EX2 R110, R3 ;  /* 0x00000003006e7308 */ /* 0x0009e20000000800 */
[----:B--2---:R-:W-:Y:S01]  /*16ff0*/  FFMA.FTZ R55, R46, UR4, -R137 ;  /* 0x000000042e377c23 */ /* 0x004fe20008010889 */
[----:B------:R-:W-:Y:S04]  /*17000*/  FADD.FTZ R46, R250, R215 ;  /* 0x000000d7fa2e7221 */ /* 0x000fe80000010000 */
[----:B------:R-:W-:Y:S04]  /*17010*/  FADD.FTZ R46, R71, R46 ;  /* 0x0000002e472e7221 */ /* 0x000fe80000010000 */
[----:B------:R-:W-:Y:S01]  /*17020*/  MUFU.EX2 R52, R26 ;  /* 0x0000001a00347308 */ /* 0x000fe20000000800 */
[----:B------:R-:W-:Y:S01]  /*17030*/  FADD.FTZ R46, R235, R46 ;  /* 0x0000002eeb2e7221 */ /* 0x000fe20000010000 */
[----:B------:R-:W-:Y:S08]  /*17040*/  @!P4 HADD2 R14, -R83.H0_H0, -RZ.H0_H0 ;  /* 0xa00000ff530ec230 */ /* 0x000ff00000000900 */
[----:B---3--:R-:W-:Y:S01]  /*17050*/  MUFU.EX2 R51, R220 ;  /* 0x000000dc00337308 */ /* 0x008fe20000000800 */
[----:B----4-:R-:W-:Y:S01]  /*17060*/  F2FP.F16.F32.PACK_AB R3, R30, R28 ;  /* 0x0000001c1e03723e */ /* 0x010fe200000000ff */
[----:B------:R-:W-:Y:S01]  /*17070*/  FADD.FTZ R46, R49, R46 ;  /* 0x0000002e312e7221 */ /* 0x000fe20000010000 */
[----:B------:R-:W-:Y:S01]  /*17080*/  @!P2 HADD2 R10, -R80.H0_H0, -RZ.H0_H0 ;  /* 0xa00000ff500aa230 */ /* 0x000fe20000000900 */
[----:B------:R-:W-:Y:S01]  /*17090*/  PRMT R2, R14, 0x7610, R2 ;  /* 0x000076100e027816 */ /* 0x000fe20000000002 */
[----:B------:R2:W-:Y:S01]  /*170a0*/  @!P4 STL.S16 [R1+0x104], R14 ;  /* 0x0001040e0100c387 */ /* 0x0005e20000100600 */
[----:B------:R-:W-:Y:S02]  /*170b0*/  FADD.FTZ R46, R78, R46 ;  /* 0x0000002e4e2e7221 */ /* 0x000fe40000010000 */
[----:B------:R-:W-:Y:S01]  /*170c0*/  PRMT R0, R10, 0x7610, R0 ;  /* 0x000076100a007816 */ /* 0x000fe20000000000 */
[----:B------:R3:W-:Y:S01]  /*170d0*/  @!P2 STL.S16 [R1+0xfc], R10 ;  /* 0x0000fc0a0100a387 */ /* 0x0007e20000100600 */
[----:B------:R-:W-:Y:S01]  /*170e0*/  @!P4 PRMT R83, R2, 0x5410, RZ ;  /* 0x000054100253c816 */ /* 0x000fe200000000ff */
[--C-:B------:R-:W-:Y:S01]  /*170f0*/  FFMA.FTZ R2, R27, UR4, -R137.reuse ;  /* 0x000000041b027c23 */ /* 0x100fe20008010889 */
[----:B------:R-:W-:Y:S01]  /*17100*/  @!P2 PRMT R80, R0, 0x5410, RZ ;  /* 0x000054100050a816 */ /* 0x000fe200000000ff */
[----:B------:R-:W-:Y:S01]  /*17110*/  FFMA.FTZ R137, R127, UR4, -R137 ;  /* 0x000000047f897c23 */ /* 0x000fe20008010889 */
[----:B------:R-:W-:Y:S01]  /*17120*/  ISETP.LE.U32.AND P2, PT, R214, UR15, PT ;  /* 0x0000000fd6007c0c */ /* 0x000fe2000bf43070 */
[----:B------:R-:W-:Y:S01]  /*17130*/  FADD.FTZ R0, -R134, R136 ;  /* 0x0000008886007221 */ /* 0x000fe20000010100 */
[----:B------:R4:W1:Y:S03]  /*17140*/  MUFU.EX2 R79, R2 ;  /* 0x00000002004f7308 */ /* 0x0008660000000800 */
[----:B------:R-:W-:Y:S07]  /*17150*/  FMUL.FTZ R0, R0, UR4 ;  /* 0x0000000400007c20 */ /* 0x000fee0008410000 */
[----:B------:R-:W3:Y:S01]  /*17160*/  MUFU.EX2 R27, R0 ;  /* 0x00000000001b7308 */ /* 0x000ee20000000800 */
[----:B--2---:R-:W2:Y:S09]  /*17170*/  LDL.LU R14, [R1+0xc] ;  /* 0x00000c00010e7983 */ /* 0x004eb20000300800 */
[----:B------:R-:W-:Y:S01]  /*17180*/  MUFU.EX2 R127, R86 ;  /* 0x00000056007f7308 */ /* 0x000fe20000000800 */
[----:B----4-:R-:W-:Y:S01]  /*17190*/  PRMT R2, R3, 0x7632, R2 ;  /* 0x0000763203027816 */ /* 0x010fe20000000002 */
[----:B------:R4:W4:Y:S01]  /*171a0*/  LDL.S16 R89, [R1+0xf8] ;  /* 0x0000f80001597983 */ /* 0x0009220000100600 */
[----:B-1----:R-:W-:Y:S02]  /*171b0*/  F2FP.F16.F32.PACK_AB R59, R79, R52 ;  /* 0x000000344f3b723e */ /* 0x002fe400000000ff */
[----:B------:R-:W-:Y:S01]  /*171c0*/  PRMT R90, R3, 0x5410, R2 ;  /* 0x00005410035a7816 */ /* 0x000fe20000000002 */
[----:B---3--:R-:W3:Y:S01]  /*171d0*/  LDL.LU.64 R10, [R1+0x40] ;  /* 0x00004000010a7983 */ /* 0x008ee20000300a00 */
[----:B------:R-:W-:Y:S03]  /*171e0*/  PRMT R58, R59, 0x7632, R58 ;  /* 0x000076323b3a7816 */ /* 0x000fe6000000003a */
[----:B------:R-:W-:Y:S01]  /*171f0*/  MUFU.EX2 R86, R119 ;  /* 0x0000007700567308 */ /* 0x000fe20000000800 */
[----:B------:R-:W-:Y:S01]  /*17200*/  FMUL.FTZ R15, R27, R167 ;  /* 0x000000a71b0f7220 */ /* 0x000fe20000410000 */
[----:B------:R-:W-:Y:S01]  /*17210*/  STL [R1+0x350], R141 ;  /* 0x0003508d01007387 */ /* 0x000fe20000100800 */
[----:B------:R-:W-:Y:S01]  /*17220*/  PRMT R111, R59, 0x5410, R58 ;  /* 0x000054103b6f7816 */ /* 0x000fe2000000003a */
[C---:B------:R-:W-:Y:S01]  /*17230*/  FMUL.FTZ R22, R27.reuse, R162 ;  /* 0x000000a21b167220 */ /* 0x040fe20000410000 */
[C---:B------:R-:W-:Y:S01]  /*17240*/  FMUL.FTZ R23, R27.reuse, R163 ;  /* 0x000000a31b177220 */ /* 0x040fe20000410000 */
[----:B------:R-:W-:Y:S01]  /*17250*/  STL [R1+0x354], R137 ;  /* 0x0003548901007387 */ /* 0x000fe20000100800 */
[C---:B------:R-:W-:Y:S01]  /*17260*/  FMUL.FTZ R26, R27.reuse, R158 ;  /* 0x0000009e1b1a7220 */ /* 0x040fe20000410000 */
[C---:B------:R-:W-:Y:S01]  /*17270*/  FMUL.FTZ R6, R27.reuse, R170 ;  /* 0x000000aa1b067220 */ /* 0x040fe20000410000 */
[C---:B------:R-:W-:Y:S01]  /*17280*/  FMUL.FTZ R7, R27.reuse, R171 ;  /* 0x000000ab1b077220 */ /* 0x040fe20000410000 */
[----:B------:R-:W-:Y:S01]  /*17290*/  STL.64 [R1+0x340], R134 ;  /* 0x0003408601007387 */ /* 0x000fe20000100a00 */
[----:B------:R-:W-:Y:S03]  /*172a0*/  MUFU.EX2 R71, R153 ;  /* 0x0000009900477308 */ /* 0x000fe60000000800 */
[----:B------:R1:W3:Y:S04]  /*172b0*/  LDL.S16 R69, [R1+0xec] ;  /* 0x0000ec0001457983 */ /* 0x0002e80000100600 */
[----:B------:R1:W3:Y:S03]  /*172c0*/  LDL.S16 R72, [R1+0xf0] ;  /* 0x0000f00001487983 */ /* 0x0002e60000100600 */
[----:B------:R-:W-:Y:S01]  /*172d0*/  MUFU.EX2 R145, R67 ;  /* 0x0000004300917308 */ /* 0x000fe20000000800 */
[----:B------:R1:W3:Y:S09]  /*172e0*/  LDL.S16 R63, [R1+0xdc] ;  /* 0x0000dc00013f7983 */ /* 0x0002f20000100600 */
[----:B------:R-:W-:Y:S10]  /*172f0*/  MUFU.EX2 R136, R70 ;  /* 0x0000004600887308 */ /* 0x000ff40000000800 */
[----:B------:R-:W-:Y:S10]  /*17300*/  MUFU.EX2 R67, R225 ;  /* 0x000000e100437308 */ /* 0x000ff40000000800 */
[----:B------:R-:W-:Y:S01]  /*17310*/  MUFU.EX2 R70, R102 ;  /* 0x0000006600467308 */ /* 0x000fe20000000800 */
[C---:B--2---:R-:W-:Y:S01]  /*17320*/  FFMA.FTZ R40, R27.reuse, R14, R196 ;  /* 0x0000000e1b287223 */ /* 0x044fe200000100c4 */
[C---:B------:R-:W-:Y:S01]  /*17330*/  FMUL.FTZ R14, R27.reuse, R166 ;  /* 0x000000a61b0e7220 */ /* 0x040fe20000410000 */
[----:B------:R-:W-:Y:S01]  /*17340*/  FMUL.FTZ R27, R27, R159 ;  /* 0x0000009f1b1b7220 */ /* 0x000fe20000410000 */
[----:B----4-:R-:W-:Y:S02]  /*17350*/  @!P6 HADD2 R89, -R3.H0_H0, -RZ.H0_H0 ;  /* 0xa00000ff0359e230 */ /* 0x010fe40000000900 */
[----:B------:R-:W-:Y:S01]  /*17360*/  FADD.FTZ R40, R176, R40 ;  /* 0x00000028b0287221 */ /* 0x000fe20000010000 */
[----:B------:R-:W-:Y:S01]  /*17370*/  STL [R1+0x3d0], R14 ;  /* 0x0003d00e01007387 */ /* 0x000fe20000100800 */
[----:B---3--:R-:W-:Y:S02]  /*17380*/  LOP3.LUT R0, R149, UR6, R10, 0x96, !PT ;  /* 0x0000000695007c12 */ /* 0x008fe4000f8e960a */
[----:B------:R-:W-:Y:S01]  /*17390*/  FADD.FTZ R40, R65, R40 ;  /* 0x0000002841287221 */ /* 0x000fe20000010000 */
[----:B------:R-:W-:Y:S01]  /*173a0*/  PRMT R68, R89, 0x7610, R68 ;  /* 0x0000761059447816 */ /* 0x000fe20000000044 */
[----:B------:R-:W-:Y:S01]  /*173b0*/  STL [R1+0x3d4], R15 ;  /* 0x0003d40f01007387 */ /* 0x000fe20000100800 */
[----:B------:R-:W-:Y:S01]  /*173c0*/  LOP3.LUT R29, R0, 0xff, RZ, 0xc0, !PT ;  /* 0x000000ff001d7812 */ /* 0x000fe200078ec0ff */
[----:B------:R-:W-:Y:S01]  /*173d0*/  MUFU.EX2 R65, R178 ;  /* 0x000000b200417308 */ /* 0x000fe20000000800 */
[----:B------:R-:W-:Y:S01]  /*173e0*/  @!P6 PRMT R3, R68, 0x5410, RZ ;  /* 0x000054104403e816 */ /* 0x000fe200000000ff */
[----:B------:R-:W-:Y:S01]  /*173f0*/  STL [R1+0x3d8], R22 ;  /* 0x0003d81601007387 */ /* 0x000fe20000100800 */
[----:B------:R-:W-:Y:S02]  /*17400*/  ISETP.LE.U32.AND P5, PT, R29, UR15, PT ;  /* 0x0000000f1d007c0c */ /* 0x000fe4000bfa3070 */
[----:B------:R-:W-:Y:S01]  /*17410*/  LOP3.LUT R29, R0, 0xffff, RZ, 0xc0, !PT ;  /* 0x0000ffff001d7812 */ /* 0x000fe200078ec0ff */
[----:B------:R-:W-:Y:S03]  /*17420*/  STL [R1+0x3dc], R23 ;  /* 0x0003dc1701007387 */ /* 0x000fe60000100800 */
[----:B------:R-:W-:Y:S01]  /*17430*/  SHF.R.U32.HI R29, RZ, 0x8, R29 ;  /* 0x00000008ff1d7819 */ /* 0x000fe2000001161d */
[----:B------:R-:W-:Y:S03]  /*17440*/  STL [R1+0x3e0], R26 ;  /* 0x0003e01a01007387 */ /* 0x000fe60000100800 */
[----:B------:R-:W-:Y:S01]  /*17450*/  LOP3.LUT R29, R29, 0xffff, RZ, 0xc0, !PT ;  /* 0x0000ffff1d1d7812 */ /* 0x000fe200078ec0ff */
[----:B------:R-:W-:Y:S02]  /*17460*/  STL [R1+0x3e4], R27 ;  /* 0x0003e41b01007387 */ /* 0x000fe40000100800 */
[----:B------:R-:W-:Y:S01]  /*17470*/  @!P5 HADD2 R72, -R57.H0_H0, -RZ.H0_H0 ;  /* 0xa00000ff3948d230 */ /* 0x000fe20000000900 */
[----:B------:R-:W-:Y:S01]  /*17480*/  ISETP.LE.U32.AND P4, PT, R29, UR15, PT ;  /* 0x0000000f1d007c0c */ /* 0x000fe2000bf83070 */
[----:B------:R-:W-:Y:S01]  /*17490*/  @!P6 STL.S16 [R1+0xf8], R89 ;  /* 0x0000f8590100e387 */ /* 0x000fe20000100600 */
[----:B------:R-:W-:Y:S02]  /*174a0*/  ISETP.LE.U32.AND P6, PT, R152, UR15, PT ;  /* 0x0000000f98007c0c */ /* 0x000fe4000bfc3070 */
[----:B------:R-:W-:Y:S01]  /*174b0*/  SHF.R.U32.HI R29, RZ, 0x10, R0 ;  /* 0x00000010ff1d7819 */ /* 0x000fe20000011600 */
[----:B------:R-:W-:Y:S01]  /*174c0*/  STL [R1+0x3e8], R90 ;  /* 0x0003e85a01007387 */ /* 0x000fe20000100800 */
[----:B------:R-:W-:Y:S02]  /*174d0*/  PRMT R74, R72, 0x7610, R74 ;  /* 0x00007610484a7816 */ /* 0x000fe4000000004a */
[----:B------:R-:W-:Y:S01]  /*174e0*/  LOP3.LUT R29, R29, 0xff, RZ, 0xc0, !PT ;  /* 0x000000ff1d1d7812 */ /* 0x000fe200078ec0ff */
[----:B------:R1:W2:Y:S01]  /*174f0*/  LDL.S16 R68, [R1+0xd8] ;  /* 0x0000d80001447983 */ /* 0x0002a20000100600 */
[----:B------:R-:W-:Y:S02]  /*17500*/  @!P5 PRMT R57, R74, 0x5410, RZ ;  /* 0x000054104a39d816 */ /* 0x000fe400000000ff */
[----:B------:R-:W-:Y:S01]  /*17510*/  SHF.R.U32.HI R0, RZ, 0x18, R0 ;  /* 0x00000018ff007819 */ /* 0x000fe20000011600 */
[----:B------:R-:W-:Y:S01]  /*17520*/  @!P4 HADD2 R63, -R56.H0_H0, -RZ.H0_H0 ;  /* 0xa00000ff383fc230 */ /* 0x000fe20000000900 */
[----:B------:R-:W-:Y:S01]  /*17530*/  MUFU.EX2 R74, R190 ;  /* 0x000000be004a7308 */ /* 0x000fe20000000800 */
[----:B------:R-:W-:Y:S03]  /*17540*/  @!P6 HADD2 R69, -R2.H0_H0, -RZ.H0_H0 ;  /* 0xa00000ff0245e230 */ /* 0x000fe60000000900 */
[----:B------:R-:W-:Y:S02]  /*17550*/  PRMT R54, R63, 0x7610, R54 ;  /* 0x000076103f367816 */ /* 0x000fe40000000036 */
[----:B------:R-:W-:Y:S01]  /*17560*/  PRMT R66, R69, 0x7610, R66 ;  /* 0x0000761045427816 */ /* 0x000fe20000000042 */
[----:B------:R3:W-:Y:S01]  /*17570*/  @!P6 STL.S16 [R1+0xec], R69 ;  /* 0x0000ec450100e387 */ /* 0x0007e20000100600 */
[----:B------:R-:W-:Y:S02]  /*17580*/  @!P4 PRMT R56, R54, 0x5410, RZ ;  /* 0x000054103638c816 */ /* 0x000fe400000000ff */
[----:B------:R-:W-:Y:S02]  /*17590*/  @!P6 PRMT R2, R66, 0x5410, RZ ;  /* 0x000054104202e816 */ /* 0x000fe400000000ff */
[----:B------:R1:W4:Y:S04]  /*175a0*/  LDL.S16 R66, [R1+0xd4] ;  /* 0x0000d40001427983 */ /* 0x0003280000100600 */
[----:B------:R1:W-:Y:S01]  /*175b0*/  @!P5 STL.S16 [R1+0xf0], R72 ;  /* 0x0000f0480100d387 */ /* 0x0003e20000100600 */
[----:B------:R-:W-:Y:S03]  /*175c0*/  ISETP.LE.U32.AND P5, PT, R29, UR15, PT ;  /* 0x0000000f1d007c0c */ /* 0x000fe6000bfa3070 */
[----:B------:R-:W-:Y:S04]  /*175d0*/  STL [R1+0x3ec], R95 ;  /* 0x0003ec5f01007387 */ /* 0x000fe80000100800 */
[----:B------:R1:W-:Y:S01]  /*175e0*/  @!P4 STL.S16 [R1+0xdc], R63 ;  /* 0x0000dc3f0100c387 */ /* 0x0003e20000100600 */
[----:B------:R-:W-:Y:S02]  /*175f0*/  ISETP.LE.U32.AND P4, PT, R0, UR15, PT ;  /* 0x0000000f00007c0c */ /* 0x000fe4000bf83070 */
[----:B------:R-:W-:Y:S01]  /*17600*/  LOP3.LUT R0, R148, 0xff, RZ, 0xc0, !PT ;  /* 0x000000ff94007812 */ /* 0x000fe200078ec0ff */
[----:B------:R2:W4:Y:S01]  /*17610*/  LDL.S16 R54, [R1+0xe4] ;  /* 0x0000e40001367983 */ /* 0x0005220000100600 */
[----:B---3--:R-:W-:Y:S10]  /*17620*/  MUFU.EX2 R69, R222 ;  /* 0x000000de00457308 */ /* 0x008ff40000000800 */
[----:B-1----:R1:W-:Y:S01]  /*17630*/  MUFU.EX2 R72, R223 ;  /* 0x000000df00487308 */ /* 0x0023e20000000800 */
[----:B------:R3:W3:Y:S01]  /*17640*/  LDL.S16 R63, [R1+0xe8] ;  /* 0x0000e800013f7983 */ /* 0x0006e20000100600 */
[----:B--2---:R-:W-:Y:S05]  /*17650*/  @!P5 HADD2 R68, -R59.H0_H0, -RZ.H0_H0 ;  /* 0xa00000ff3b44d230 */ /* 0x004fea0000000900 */
[----:B------:R-:W-:Y:S01]  /*17660*/  PRMT R29, R68, 0x7610, R29 ;  /* 0x00007610441d7816 */ /* 0x000fe2000000001d */
[----:B------:R2:W-:Y:S03]  /*17670*/  @!P5 STL.S16 [R1+0xd8], R68 ;  /* 0x0000d8440100d387 */ /* 0x0005e60000100600 */
[----:B------:R-:W-:Y:S01]  /*17680*/  @!P5 PRMT R59, R29, 0x5410, RZ ;  /* 0x000054101d3bd816 */ /* 0x000fe200000000ff */
[----:B------:R-:W-:Y:S01]  /*17690*/  STL [R1+0x3f0], R111 ;  /* 0x0003f06f01007387 */ /* 0x000fe20000100800 */
[----:B------:R-:W-:Y:S01]  /*176a0*/  ISETP.LE.U32.AND P5, PT, R0, UR15, PT ;  /* 0x0000000f00007c0c */ /* 0x000fe2000bfa3070 */
[----:B------:R-:W-:Y:S01]  /*176b0*/  FADD.FTZ R29, R177, R31 ;  /* 0x0000001fb11d7221 */ /* 0x000fe20000010000 */
[----:B------:R-:W-:Y:S01]  /*176c0*/  LOP3.LUT R0, R148, 0xffff, RZ, 0xc0, !PT ;  /* 0x0000ffff94007812 */ /* 0x000fe200078ec0ff */
[----:B-1----:R-:W3:Y:S01]  /*176d0*/  LDL.64 R222, [R1+0x50] ;  /* 0x0000500001de7983 */ /* 0x002ee20000100a00 */
[----:B------:R-:W-:Y:S02]  /*176e0*/  FADD.FTZ R31, R140, R40 ;  /* 0x000000288c1f7221 */ /* 0x000fe40000010000 */
[----:B------:R-:W-:Y:S01]  /*176f0*/  SHF.R.U32.HI R0, RZ, 0x8, R0 ;  /* 0x00000008ff007819 */ /* 0x000fe20000011600 */
[----:B----4-:R-:W-:Y:S01]  /*17700*/  @!P4 HADD2 R66, -R58.H0_H0, -RZ.H0_H0 ;  /* 0xa00000ff3a42c230 */ /* 0x010fe20000000900 */
[----:B------:R1:W-:Y:S01]  /*17710*/  MUFU.EX2 R140, R55 ;  /* 0x00000037008c7308 */ /* 0x0003e20000000800 */
[----:B------:R-:W-:Y:S01]  /*17720*/  FADD.FTZ R31, R28, R31 ;  /* 0x0000001f1c1f7221 */ /* 0x000fe20000010000 */
[----:B------:R-:W-:Y:S02]  /*17730*/  LOP3.LUT R0, R0, 0xffff, RZ, 0xc0, !PT ;  /* 0x0000ffff00007812 */ /* 0x000fe400078ec0ff */
[----:B------:R-:W-:Y:S01]  /*17740*/  PRMT R61, R66, 0x7610, R61 ;  /* 0x00007610423d7816 */ /* 0x000fe2000000003d */
[----:B------:R4:W-:Y:S03]  /*17750*/  @!P4 STL.S16 [R1+0xd4], R66 ;  /* 0x0000d4420100c387 */ /* 0x0009e60000100600 */
[----:B------:R-:W-:Y:S01]  /*17760*/  @!P4 PRMT R58, R61, 0x5410, RZ ;  /* 0x000054103d3ac816 */ /* 0x000fe200000000ff */
[----:B------:R-:W4:Y:S01]  /*17770*/  LDL.64 R174, [R1+0x68] ;  /* 0x0000680001ae7983 */ /* 0x000f220000100a00 */
[----:B------:R-:W-:Y:S01]  /*17780*/  ISETP.LE.U32.AND P4, PT, R0, UR15, PT ;  /* 0x0000000f00007c0c */ /* 0x000fe2000bf83070 */
[----:B------:R-:W-:Y:S01]  /*17790*/  MUFU.EX2 R61, R191 ;  /* 0x000000bf003d7308 */ /* 0x000fe20000000800 */
[----:B------:R-:W-:Y:S01]  /*177a0*/  SHF.R.U32.HI R0, RZ, 0x10, R148 ;  /* 0x00000010ff007819 */ /* 0x000fe20000011694 */
[----:B------:R-:W-:Y:S03]  /*177b0*/  @!P3 HADD2 R54, -R76.H0_H0, -RZ.H0_H0 ;  /* 0xa00000ff4c36b230 */ /* 0x000fe60000000900 */
[----:B------:R-:W-:Y:S02]  /*177c0*/  LOP3.LUT R0, R0, 0xff, RZ, 0xc0, !PT ;  /* 0x000000ff00007812 */ /* 0x000fe400078ec0ff */
[----:B-1----:R-:W-:Y:S03]  /*177d0*/  F2FP.F16.F32.PACK_AB R55, R122, R110 ;  /* 0x0000006e7a37723e */ /* 0x002fe600000000ff */
[----:B--2---:R-:W-:Y:S01]  /*177e0*/  MUFU.EX2 R68, R115 ;  /* 0x0000007300447308 */ /* 0x004fe20000000800 */
[----:B------:R-:W-:Y:S02]  /*177f0*/  PRMT R40, R54, 0x7610, R40 ;  /* 0x0000761036287816 */ /* 0x000fe40000000028 */
[----:B------:R-:W-:Y:S02]  /*17800*/  ISETP.LE.U32.AND P6, PT, R0, UR15, PT ;  /* 0x0000000f00007c0c */ /* 0x000fe4000bfc3070 */
[----:B------:R-:W-:Y:S02]  /*17810*/  SHF.R.U32.HI R0, RZ, 0x18, R148 ;  /* 0x00000018ff007819 */ /* 0x000fe40000011694 */
[----:B------:R-:W-:Y:S01]  /*17820*/  @!P3 PRMT R76, R40, 0x5410, RZ ;  /* 0x00005410284cb816 */ /* 0x000fe200000000ff */
[----:B------:R-:W-:Y:S04]  /*17830*/  FADD.FTZ R40, R88, R42 ;  /* 0x0000002a58287221 */ /* 0x000fe80000010000 */
[----:B------:R-:W-:Y:S01]  /*17840*/  FADD.FTZ R49, R52, R40 ;  /* 0x0000002834317221 */ /* 0x000fe20000010000 */
[----:B------:R-:W-:Y:S01]  /*17850*/  PRMT R52, R53, 0x7632, R52 ;  /* 0x0000763235347816 */ /* 0x000fe20000000034 */
[----:B---3--:R-:W-:Y:S02]  /*17860*/  @!P1 HADD2 R63, -R77.H0_H0, -RZ.H0_H0 ;  /* 0xa00000ff4d3f9230 */ /* 0x008fe40000000900 */
[----:B------:R-:W-:Y:S01]  /*17870*/  FADD.FTZ R49, R79, R49 ;  /* 0x000000314f317221 */ /* 0x000fe20000010000 */
[----:B------:R-:W-:Y:S02]  /*17880*/  F2FP.F16.F32.PACK_AB R79, R48, R45 ;  /* 0x0000002d304f723e */ /* 0x000fe400000000ff */
[----:B------:R-:W-:Y:S01]  /*17890*/  PRMT R43, R63, 0x7610, R43 ;  /* 0x000076103f2b7816 */ /* 0x000fe2000000002b */
[----:B------:R1:W-:Y:S01]  /*178a0*/  @!P1 STL.S16 [R1+0xe8], R63 ;  /* 0x0000e83f01009387 */ /* 0x0003e20000100600 */
[----:B------:R-:W-:Y:S02]  /*178b0*/  PRMT R78, R79, 0x7632, R78 ;  /* 0x000076324f4e7816 */ /* 0x000fe4000000004e */
[----:B------:R-:W-:Y:S01]  /*178c0*/  @!P1 PRMT R77, R43, 0x5410, RZ ;  /* 0x000054102b4d9816 */ /* 0x000fe200000000ff */
[----:B------:R2:W-:Y:S01]  /*178d0*/  @!P3 STL.S16 [R1+0xe4], R54 ;  /* 0x0000e4360100b387 */ /* 0x0005e20000100600 */
[----:B------:R-:W-:Y:S01]  /*178e0*/  ISETP.LE.U32.AND P3, PT, R0, UR15, PT ;  /* 0x0000000f00007c0c */ /* 0x000fe2000bf63070 */
[----:B------:R-:W-:Y:S02]  /*178f0*/  IMAD.U32 R0, RZ, RZ, UR31 ;  /* 0x0000001fff007e24 */ /* 0x000fe4000f8e00ff */
[----:B------:R-:W-:Y:S04]  /*17900*/  STL [R1+0x3f4], R91 ;  /* 0x0003f45b01007387 */ /* 0x000fe80000100800 */
[----:B------:R3:W3:Y:S04]  /*17910*/  LDL.S16 R94, [R1+0xf4] ;  /* 0x0000f400015e7983 */ /* 0x0006e80000100600 */
[----:B----4-:R4:W4:Y:S04]  /*17920*/  LDL.S16 R66, [R1+0xe0] ;  /* 0x0000e00001427983 */ /* 0x0109280000100600 */
[----:B------:R3:W4:Y:S04]  /*17930*/  LDL.S16 R60, [R1+0xd0] ;  /* 0x0000d000013c7983 */ /* 0x0007280000100600 */
[----:B------:R-:W4:Y:S01]  /*17940*/  LDL.64 R214, [R1+0x98] ;  /* 0x0000980001d67983 */ /* 0x000f220000100a00 */
[----:B-1----:R1:W-:Y:S03]  /*17950*/  MUFU.EX2 R63, R114 ;  /* 0x00000072003f7308 */ /* 0x0023e60000000800 */
[----:B--2---:R2:W2:Y:S04]  /*17960*/  LDL.S16 R54, [R1+0xcc] ;  /* 0x0000cc0001367983 */ /* 0x0044a80000100600 */
[----:B------:R-:W2:Y:S01]  /*17970*/  LDL.LU.64 R134, [R1+0x38] ;  /* 0x0000380001867983 */ /* 0x000ea20000300a00 */
[----:B-1----:R-:W-:Y:S02]  /*17980*/  PRMT R114, R53, 0x5410, R52 ;  /* 0x0000541035727816 */ /* 0x002fe40000000034 */
[----:B------:R-:W-:Y:S01]  /*17990*/  LOP3.LUT R0, R223, UR23, R0, 0x96, !PT ;  /* 0x00000017df007c12 */ /* 0x000fe2000f8e9600 */
[----:B------:R-:W-:Y:S02]  /*179a0*/  UIADD3 UR23, UR21, 0x2, URZ ;  /* 0x0000000215177890 */ /* 0x000fe4000fffe03f */
[----:B------:R-:W-:Y:S02]  /*179b0*/  UIADD3 UR21, UR21, 0x3, URZ ;  /* 0x0000000315157890 */ /* 0x000fe4000fffe03f */
[----:B------:R-:W-:Y:S04]  /*179c0*/  IMAD.WIDE.U32 R88, R0, -0x326172a9, RZ ;  /* 0xcd9e8d5700587825 */ /* 0x000fe800078e00ff */
[----:B------:R-:W-:Y:S01]  /*179d0*/  FADD.FTZ R0, R41, R29 ;  /* 0x0000001d29007221 */ /* 0x000fe20000010000 */
[----:B------:R-:W-:Y:S03]  /*179e0*/  LOP3.LUT R29, R89, UR20, R216, 0x96, !PT ;  /* 0x00000014591d7c12 */ /* 0x000fe6000f8e96d8 */
[----:B------:R-:W-:Y:S01]  /*179f0*/  FADD.FTZ R50, R50, R0 ;  /* 0x0000000032327221 */ /* 0x000fe20000010000 */
[----:B------:R-:W-:Y:S01]  /*17a00*/  LOP3.LUT R42, R219, UR22, R88, 0x96, !PT ;  /* 0x00000016db2a7c12 */ /* 0x000fe2000f8e9658 */
[----:B------:R-:W-:Y:S01]  /*17a10*/  FADD.FTZ R0, R30, R31 ;  /* 0x0000001f1e007221 */ /* 0x000fe20000010000 */
[----:B------:R-:W-:Y:S04]  /*17a20*/  IMAD.WIDE.U32 R28, R29, -0x2daee0ad, RZ ;  /* 0xd2511f531d1c7825 */ /* 0x000fe800078e00ff */
[----:B------:R-:W-:Y:S01]  /*17a30*/  FADD.FTZ R44, R44, R50 ;  /* 0x000000322c2c7221 */ /* 0x000fe20000010000 */
[----:B------:R-:W-:Y:S01]  /*17a40*/  IMAD.WIDE.U32 R42, R42, -0x2daee0ad, RZ ;  /* 0xd2511f532a2a7825 */ /* 0x000fe200078e00ff */
[----:B------:R-:W-:Y:S03]  /*17a50*/  LOP3.LUT R40, R29, UR19, R174, 0x96, !PT ;  /* 0x000000131d287c12 */ /* 0x000fe6000f8e96ae */
[----:B------:R-:W-:Y:S01]  /*17a60*/  FADD.FTZ R47, R47, R44 ;  /* 0x0000002c2f2f7221 */ /* 0x000fe20000010000 */
[----:B------:R-:W-:Y:S01]  /*17a70*/  LOP3.LUT R28, R43, UR12, R28, 0x96, !PT ;  /* 0x0000000c2b1c7c12 */ /* 0x000fe2000f8e961c */
[----:B------:R-:W-:Y:S01]  /*17a80*/  IMAD.WIDE.U32 R40, R40, -0x326172a9, RZ ;  /* 0xcd9e8d5728287825 */ /* 0x000fe200078e00ff */
[----:B------:R-:W-:Y:S03]  /*17a90*/  MUFU.EX2 R44, R231 ;  /* 0x000000e7002c7308 */ /* 0x000fe60000000800 */
[----:B------:R-:W-:Y:S01]  /*17aa0*/  IMAD.WIDE.U32 R28, R28, -0x326172a9, RZ ;  /* 0xcd9e8d571c1c7825 */ /* 0x000fe200078e00ff */
[----:B------:R-:W-:Y:S04]  /*17ab0*/  LOP3.LUT R30, R41, UR13, R218, 0x96, !PT ;  /* 0x0000000d291e7c12 */ /* 0x000fe8000f8e96da */
[----:B------:R-:W-:Y:S01]  /*17ac0*/  LOP3.LUT R40, R29, UR11, R40, 0x96, !PT ;  /* 0x0000000b1d287c12 */ /* 0x000fe2000f8e9628 */
[----:B------:R-:W-:Y:S04]  /*17ad0*/  IMAD.WIDE.U32 R30, R30, -0x2daee0ad, RZ ;  /* 0xd2511f531e1e7825 */ /* 0x000fe800078e00ff */
[----:B------:R-:W-:Y:S01]  /*17ae0*/  FADD.FTZ R29, R45, R0 ;  /* 0x000000002d1d7221 */ /* 0x000fe20000010000 */
[----:B------:R-:W-:Y:S01]  /*17af0*/  IMAD.WIDE.U32 R170, R40, -0x2daee0ad, RZ ;  /* 0xd2511f5328aa7825 */ /* 0x000fe200078e00ff */
[----:B------:R-:W-:Y:S01]  /*17b00*/  LOP3.LUT R42, R31, UR10, R42, 0x96, !PT ;  /* 0x0000000a1f2a7c12 */ /* 0x000fe2000f8e962a */
[----:B------:R-:W-:Y:S02]  /*17b10*/  MUFU.EX2 R40, R103 ;  /* 0x0000006700287308 */ /* 0x000fe40000000800 */
[----:B------:R-:W-:Y:S01]  /*17b20*/  FADD.FTZ R45, R48, R29 ;  /* 0x0000001d302d7221 */ /* 0x000fe20000010000 */
[----:B------:R-:W-:Y:S01]  /*17b30*/  FADD.FTZ R29, R64, R46 ;  /* 0x0000002e401d7221 */ /* 0x000fe20000010000 */
[----:B------:R-:W-:Y:S01]  /*17b40*/  LOP3.LUT R146, R171, UR8, R30, 0x96, !PT ;  /* 0x00000008ab927c12 */ /* 0x000fe2000f8e961e */
[----:B------:R-:W-:Y:S01]  /*17b50*/  STL.64 [R1+0x28], R170 ;  /* 0x000028aa01007387 */ /* 0x000fe20000100a00 */
[----:B------:R-:W-:Y:S04]  /*17b60*/  IMAD.WIDE.U32 R132, R42, -0x326172a9, RZ ;  /* 0xcd9e8d572a847825 */ /* 0x000fe800078e00ff */
[----:B------:R-:W-:Y:S01]  /*17b70*/  FADD.FTZ R43, R107, R29 ;  /* 0x0000001d6b2b7221 */ /* 0x000fe20000010000 */
[----:B------:R-:W-:Y:S01]  /*17b80*/  MUFU.EX2 R64, R108 ;  /* 0x0000006c00407308 */ /* 0x000fe20000000800 */
[----:B------:R-:W-:Y:S01]  /*17b90*/  IMAD.WIDE.U32 R146, R146, -0x326172a9, RZ ;  /* 0xcd9e8d5792927825 */ /* 0x000fe200078e00ff */
[----:B------:R-:W-:Y:S04]  /*17ba0*/  LOP3.LUT R152, R133, UR9, R28, 0x96, !PT ;  /* 0x0000000985987c12 */ /* 0x000fe8000f8e961c */
[----:B------:R-:W-:Y:S01]  /*17bb0*/  LOP3.LUT R0, R147, UR7, R132, 0x96, !PT ;  /* 0x0000000793007c12 */ /* 0x000fe2000f8e9684 */
[----:B------:R-:W-:Y:S03]  /*17bc0*/  IMAD.WIDE.U32 R152, R152, -0x2daee0ad, RZ ;  /* 0xd2511f5398987825 */ /* 0x000fe600078e00ff */
[----:B------:R-:W-:Y:S01]  /*17bd0*/  MUFU.EX2 R103, R131 ;  /* 0x0000008300677308 */ /* 0x000fe20000000800 */
[----:B------:R-:W-:Y:S01]  /*17be0*/  LOP3.LUT R28, R0, 0xff, RZ, 0xc0, !PT ;  /* 0x000000ff001c7812 */ /* 0x000fe200078ec0ff */
[----:B---3--:R-:W-:Y:S02]  /*17bf0*/  @!P0 HADD2 R94, -R79.H0_H0, -RZ.H0_H0 ;  /* 0xa00000ff4f5e8230 */ /* 0x008fe40000000900 */
[----:B----4-:R-:W-:Y:S03]  /*17c00*/  @!P2 HADD2 R66, -R78.H0_H0, -RZ.H0_H0 ;  /* 0xa00000ff4e42a230 */ /* 0x010fe60000000900 */
[----:B------:R-:W-:Y:S01]  /*17c10*/  PRMT R31, R94, 0x7610, R31 ;  /* 0x000076105e1f7816 */ /* 0x000fe2000000001f */
[----:B------:R1:W-:Y:S01]  /*17c20*/  @!P0 STL.S16 [R1+0xf4], R94 ;  /* 0x0000f45e01008387 */ /* 0x0003e20000100600 */
[----:B------:R-:W-:Y:S01]  /*17c30*/  PRMT R41, R66, 0x7610, R41 ;  /* 0x0000761042297816 */ /* 0x000fe20000000029 */
[----:B------:R-:W-:Y:S01]  /*17c40*/  @!P5 HADD2 R60, -R53.H0_H0, -RZ.H0_H0 ;  /* 0xa00000ff353cd230 */ /* 0x000fe20000000900 */
[----:B------:R-:W-:Y:S04]  /*17c50*/  MUFU.EX2 R30, R118 ;  /* 0x00000076001e7308 */ /* 0x000fe80000000800 */
[----:B------:R-:W-:Y:S01]  /*17c60*/  PRMT R9, R60, 0x7610, R9 ;  /* 0x000076103c097816 */ /* 0x000fe20000000009 */
[----:B--2---:R-:W-:Y:S03]  /*17c70*/  @!P4 HADD2 R54, -R52.H0_H0, -RZ.H0_H0 ;  /* 0xa00000ff3436c230 */ /* 0x004fe60000000900 */
[----:B------:R-:W-:Y:S02]  /*17c80*/  @!P5 PRMT R53, R9, 0x5410, RZ ;  /* 0x000054100935d816 */ /* 0x000fe400000000ff */
[----:B------:R-:W-:Y:S01]  /*17c90*/  MUFU.EX2 R42, R233 ;  /* 0x000000e9002a7308 */ /* 0x000fe20000000800 */
[----:B------:R-:W-:Y:S02]  /*17ca0*/  LOP3.LUT R29, R135, UR22, R88, 0x96, !PT ;  /* 0x00000016871d7c12 */ /* 0x000fe4000f8e9658 */
[----:B------:R-:W-:Y:S04]  /*17cb0*/  PRMT R8, R54, 0x7610, R8 ;  /* 0x0000761036087816 */ /* 0x000fe80000000008 */
[----:B------:R-:W-:Y:S03]  /*17cc0*/  @!P4 PRMT R52, R8, 0x5410, RZ ;  /* 0x000054100834c816 */ /* 0x000fe600000000ff */
[----:B------:R-:W-:Y:S01]  /*17cd0*/  MUFU.EX2 R88, R195 ;  /* 0x000000c300587308 */ /* 0x000fe20000000800 */
[----:B-1----:R-:W-:Y:S02]  /*17ce0*/  PRMT R94, R79, 0x5410, R78 ;  /* 0x000054104f5e7816 */ /* 0x002fe4000000004e */
[----:B------:R-:W-:Y:S02]  /*17cf0*/  @!P0 PRMT R79, R31, 0x5410, RZ ;  /* 0x000054101f4f8816 */ /* 0x000fe400000000ff */
[----:B------:R-:W-:Y:S01]  /*17d00*/  ISETP.LE.U32.AND P0, PT, R28, UR15, PT ;  /* 0x0000000f1c007c0c */ /* 0x000fe2000bf03070 */
[----:B------:R-:W-:Y:S01]  /*17d10*/  STL [R1+0x3f8], R94 ;  /* 0x0003f85e01007387 */ /* 0x000fe20000100800 */
[----:B------:R-:W-:Y:S03]  /*17d20*/  LOP3.LUT R28, R0, 0xffff, RZ, 0xc0, !PT ;  /* 0x0000ffff001c7812 */ /* 0x000fe600078ec0ff */
[----:B------:R1:W-:Y:S01]  /*17d30*/  MUFU.EX2 R31, R99 ;  /* 0x00000063001f7308 */ /* 0x0003e20000000800 */
[----:B------:R-:W-:Y:S01]  /*17d40*/  @!P2 PRMT R78, R41, 0x5410, RZ ;  /* 0x00005410294ea816 */ /* 0x000fe200000000ff */
[----:B------:R-:W2:Y:S01]  /*17d50*/  LDL.64 R220, [R1+0x70] ;  /* 0x0000700001dc7983 */ /* 0x000ea20000100a00 */
[----:B------:R-:W-:Y:S02]  /*17d60*/  SHF.R.U32.HI R28, RZ, 0x8, R28 ;  /* 0x00000008ff1c7819 */ /* 0x000fe4000001161c */
[----:B------:R-:W-:Y:S01]  /*17d70*/  LOP3.LUT R41, R89, UR20, R214, 0x96, !PT ;  /* 0x0000001459297c12 */ /* 0x000fe2000f8e96d6 */
[----:B------:R3:W-:Y:S01]  /*17d80*/  @!P2 STL.S16 [R1+0xe0], R66 ;  /* 0x0000e0420100a387 */ /* 0x0007e20000100600 */
[----:B------:R-:W-:Y:S03]  /*17d90*/  LOP3.LUT R28, R28, 0xffff, RZ, 0xc0, !PT ;  /* 0x0000ffff1c1c7812 */ /* 0x000fe600078ec0ff */
[----:B------:R-:W-:Y:S01]  /*17da0*/  @!P5 STL.S16 [R1+0xd0], R60 ;  /* 0x0000d03c0100d387 */ /* 0x000fe20000100600 */
[----:B------:R-:W-:Y:S01]  /*17db0*/  ISETP.LE.U32.AND P2, PT, R28, UR15, PT ;  /* 0x0000000f1c007c0c */ /* 0x000fe2000bf43070 */
[----:B------:R-:W-:Y:S02]  /*17dc0*/  FADD.FTZ R28, R110, R49 ;  /* 0x000000316e1c7221 */ /* 0x000fe40000010000 */
[----:B------:R4:W-:Y:S04]  /*17dd0*/  @!P4 STL.S16 [R1+0xcc], R54 ;  /* 0x0000cc360100c387 */ /* 0x0009e80000100600 */
[----:B------:R-:W-:Y:S04]  /*17de0*/  STL [R1+0x3fc], R114 ;  /* 0x0003fc7201007387 */ /* 0x000fe80000100800 */
[----:B-1----:R1:W2:Y:S01]  /*17df0*/  LDL.S16 R99, [R1+0x10c] ;  /* 0x00010c0001637983 */ /* 0x0022a20000100600 */
[----:B---3--:R-:W3:Y:S01]  /*17e00*/  MUFU.EX2 R66, R104 ;  /* 0x0000006800427308 */ /* 0x008ee20000000800 */
[----:B----4-:R-:W-:Y:S01]  /*17e10*/  FADD.FTZ R54, R122, R28 ;  /* 0x0000001c7a367221 */ /* 0x010fe20000010000 */
[--C-:B------:R-:W-:Y:S02]  /*17e20*/  SHF.R.U32.HI R28, RZ, 0x18, R0.reuse ;  /* 0x00000018ff1c7819 */ /* 0x100fe40000011600 */
[----:B------:R-:W-:Y:S02]  /*17e30*/  SHF.R.U32.HI R0, RZ, 0x10, R0 ;  /* 0x00000010ff007819 */ /* 0x000fe40000011600 */
[----:B------:R-:W-:Y:S01]  /*17e40*/  ISETP.LE.U32.AND P5, PT, R28, UR15, PT ;  /* 0x0000000f1c007c0c */ /* 0x000fe2000bfa3070 */
[----:B------:R-:W-:Y:S01]  /*17e50*/  FADD.FTZ R28, R73, R47 ;  /* 0x0000002f491c7221 */ /* 0x000fe20000010000 */
[----:B------:R-:W-:Y:S01]  /*17e60*/  LOP3.LUT R0, R0, 0xff, RZ, 0xc0, !PT ;  /* 0x000000ff00007812 */ /* 0x000fe200078ec0ff */
[----:B------:R-:W-:Y:S01]  /*17e70*/  IMAD.WIDE.U32 R46, R41, -0x2daee0ad, RZ ;  /* 0xd2511f53292e7825 */ /* 0x000fe200078e00ff */
[C---:B------:R-:W-:Y:S02]  /*17e80*/  F2FP.F16.F32.PACK_AB R73, R51.reuse, R73 ;  /* 0x000000493349723e */ /* 0x040fe400000000ff */
[----:B------:R-:W-:Y:S01]  /*17e90*/  ISETP.LE.U32.AND P4, PT, R0, UR15, PT ;  /* 0x0000000f00007c0c */ /* 0x000fe2000bf83070 */
[----:B------:R-:W-:Y:S01]  /*17ea0*/  FADD.FTZ R60, R51, R28 ;  /* 0x0000001c333c7221 */ /* 0x000fe20000010000 */
[----:B---3--:R-:W-:Y:S01]  /*17eb0*/  F2FP.F16.F32.PACK_AB R199, R64, R66 ;  /* 0x0000004240c7723e */ /* 0x008fe200000000ff */
[----:B------:R-:W-:Y:S05]  /*17ec0*/  IMAD.WIDE.U32 R50, R29, -0x2daee0ad, RZ ;  /* 0xd2511f531d327825 */ /* 0x000fea00078e00ff */
[----:B------:R-:W-:Y:S02]  /*17ed0*/  LOP3.LUT R41, R51, UR12, R46, 0x96, !PT ;  /* 0x0000000c33297c12 */ /* 0x000fe4000f8e962e */
[----:B------:R-:W-:Y:S01]  /*17ee0*/  MUFU.EX2 R46, R198 ;  /* 0x000000c6002e7308 */ /* 0x000fe20000000800 */
[----:B--2---:R-:W-:Y:S05]  /*17ef0*/  LOP3.LUT R0, R47, UR19, R220, 0x96, !PT ;  /* 0x000000132f007c12 */ /* 0x004fea000f8e96dc */
[----:B------:R-:W-:Y:S04]  /*17f00*/  IMAD.WIDE.U32 R48, R0, -0x326172a9, RZ ;  /* 0xcd9e8d5700307825 */ /* 0x000fe800078e00ff */
[----:B------:R-:W-:Y:S01]  /*17f10*/  FADD.FTZ R0, R75, R45 ;  /* 0x0000002d4b007221 */ /* 0x000fe20000010000 */
[C---:B------:R-:W-:Y:S02]  /*17f20*/  F2FP.F16.F32.PACK_AB R75, R62.reuse, R75 ;  /* 0x0000004b3e4b723e */ /* 0x040fe400000000ff */
[----:B------:R-:W-:Y:S01]  /*17f30*/  LOP3.LUT R28, R49, UR13, R134, 0x96, !PT ;  /* 0x0000000d311c7c12 */ /* 0x000fe2000f8e9686 */
[----:B------:R-:W-:Y:S01]  /*17f40*/  FADD.FTZ R45, R62, R0 ;  /* 0x000000003e2d7221 */ /* 0x000fe20000010000 */
[----:B------:R-:W-:Y:S01]  /*17f50*/  F2FP.F16.F32.PACK_AB R49, R144, R154 ;  /* 0x0000009a9031723e */ /* 0x000fe200000000ff */
[----:B------:R-:W-:Y:S01]  /*17f60*/  FADD.FTZ R0, R154, R43 ;  /* 0x0000002b9a007221 */ /* 0x000fe20000010000 */
[----:B------:R-:W-:Y:S01]  /*17f70*/  MUFU.EX2 R62, R238 ;  /* 0x000000ee003e7308 */ /* 0x000fe20000000800 */
[----:B------:R-:W-:Y:S04]  /*17f80*/  IMAD.WIDE.U32 R28, R28, -0x2daee0ad, RZ ;  /* 0xd2511f531c1c7825 */ /* 0x000fe800078e00ff */
[----:B------:R-:W-:Y:S01]  /*17f90*/  FADD.FTZ R47, R144, R0 ;  /* 0x00000000902f7221 */ /* 0x000fe20000010000 */
[----:B------:R-:W-:Y:S01]  /*17fa0*/  LOP3.LUT R29, R29, UR10, R50, 0x96, !PT ;  /* 0x0000000a1d1d7c12 */ /* 0x000fe2000f8e9632 */
[----:B------:R-:W-:Y:S04]  /*17fb0*/  IMAD.WIDE.U32 R50, R41, -0x326172a9, RZ ;  /* 0xcd9e8d5729327825 */ /* 0x000fe800078e00ff */
[----:B------:R-:W-:Y:S01]  /*17fc0*/  @!P6 HADD2 R99, -R55.H0_H0, -RZ.H0_H0 ;  /* 0xa00000ff3763e230 */ /* 0x000fe20000000900 */
[----:B------:R-:W-:Y:S02]  /*17fd0*/  LOP3.LUT R0, R51, UR11, R48, 0x96, !PT ;  /* 0x0000000b33007c12 */ /* 0x000fe4000f8e9630 */
[----:B------:R-:W-:Y:S03]  /*17fe0*/  F2FP.F16.F32.PACK_AB R51, R150, R151 ;  /* 0x000000979633723e */ /* 0x000fe600000000ff */
[----:B------:R-:W-:Y:S04]  /*17ff0*/  IMAD.WIDE.U32 R8, R0, -0x2daee0ad, RZ ;  /* 0xd2511f5300087825 */ /* 0x000fe800078e00ff */
[--C-:B------:R-:W-:Y:S01]  /*18000*/  FADD.FTZ R0, R151, R54.reuse ;  /* 0x0000003697007221 */ /* 0x100fe20000010000 */
[----:B------:R-:W-:Y:S02]  /*18010*/  PRMT R54, R55, 0x7632, R54 ;  /* 0x0000763237367816 */ /* 0x000fe40000000036 */
[----:B------:R-:W-:Y:S01]  /*18020*/  LOP3.LUT R154, R9, UR8, R28, 0x96, !PT ;  /* 0x00000008099a7c12 */ /* 0x000fe2000f8e961c */
[----:B------:R2:W-:Y:S01]  /*18030*/  STL.64 [R1+0x58], R8 ;  /* 0x0000580801007387 */ /* 0x0005e20000100a00 */
[----:B------:R-:W-:Y:S01]  /*18040*/  PRMT R115, R55, 0x5410, R54 ;  /* 0x0000541037737816 */ /* 0x000fe20000000036 */
[----:B------:R-:W-:Y:S01]  /*18050*/  FADD.FTZ R41, R150, R0 ;  /* 0x0000000096297221 */ /* 0x000fe20000010000 */
[----:B------:R-:W-:Y:S01]  /*18060*/  FADD.FTZ R0, R69, R60 ;  /* 0x0000003c45007221 */ /* 0x000fe20000010000 */
[----:B------:R-:W-:Y:S01]  /*18070*/  F2FP.F16.F32.PACK_AB R69, R72, R69 ;  /* 0x000000454845723e */ /* 0x000fe200000000ff */
[----:B------:R1:W3:Y:S01]  /*18080*/  LDL.S16 R89, [R1+0x13c] ;  /* 0x00013c0001597983 */ /* 0x0002e20000100600 */
[----:B------:R-:W-:Y:S04]  /*18090*/  IMAD.WIDE.U32 R154, R154, -0x326172a9, RZ ;  /* 0xcd9e8d579a9a7825 */ /* 0x000fe800078e00ff */
[----:B------:R-:W-:Y:S01]  /*180a0*/  FADD.FTZ R48, R72, R0 ;  /* 0x0000000048307221 */ /* 0x000fe20000010000 */
[----:B------:R-:W4:Y:S01]  /*180b0*/  MUFU.EX2 R60, R239 ;  /* 0x000000ef003c7308 */ /* 0x000f220000000800 */
[----:B------:R-:W-:Y:S01]  /*180c0*/  PRMT R72, R73, 0x7632, R72 ;  /* 0x0000763249487816 */ /* 0x000fe20000000048 */
[----:B------:R1:W3:Y:S01]  /*180d0*/  LDL.S16 R107, [R1+0x140] ;  /* 0x00014000016b7983 */ /* 0x0002e20000100600 */
[----:B------:R-:W-:Y:S01]  /*180e0*/  FADD.FTZ R28, R71, R45 ;  /* 0x0000002d471c7221 */ /* 0x000fe20000010000 */
[----:B------:R-:W-:Y:S02]  /*180f0*/  F2FP.F16.F32.PACK_AB R71, R65, R71 ;  /* 0x000000474147723e */ /* 0x000fe400000000ff */
[----:B------:R-:W-:Y:S01]  /*18100*/  PRMT R118, R73, 0x5410, R72 ;  /* 0x0000541049767816 */ /* 0x000fe20000000048 */
[----:B------:R1:W-:Y:S01]  /*18110*/  @!P6 STL.S16 [R1+0x10c], R99 ;  /* 0x00010c630100e387 */ /* 0x0003e20000100600 */
[----:B------:R-:W-:Y:S01]  /*18120*/  F2FP.F16.F32.PACK_AB R45, R136, R145 ;  /* 0x00000091882d723e */ /* 0x000fe200000000ff */
[----:B------:R-:W-:Y:S01]  /*18130*/  FADD.FTZ R43, R65, R28 ;  /* 0x0000001c412b7221 */ /* 0x000fe20000010000 */
[----:B------:R-:W-:Y:S01]  /*18140*/  F2FP.F16.F32.PACK_AB R65, R67, R105 ;  /* 0x000000694341723e */ /* 0x000fe200000000ff */
[----:B------:R-:W-:Y:S01]  /*18150*/  STL [R1+0x400], R115 ;  /* 0x0004007301007387 */ /* 0x000fe20000100800 */
[----:B------:R-:W-:Y:S01]  /*18160*/  FADD.FTZ R28, R145, R47 ;  /* 0x0000002f911c7221 */ /* 0x000fe20000010000 */
[----:B------:R-:W-:Y:S02]  /*18170*/  F2FP.F16.F32.PACK_AB R47, R124, R140 ;  /* 0x0000008c7c2f723e */ /* 0x000fe400000000ff */
[----:B------:R3:W3:Y:S01]  /*18180*/  LDL.S16 R130, [R1+0x150] ;  /* 0x0001500001827983 */ /* 0x0006e20000100600 */
[----:B------:R-:W-:Y:S01]  /*18190*/  FADD.FTZ R104, R136, R28 ;  /* 0x0000001c88687221 */ /* 0x000fe20000010000 */
[----:B----4-:R-:W-:Y:S01]  /*181a0*/  F2FP.F16.F32.PACK_AB R196, R60, R62 ;  /* 0x0000003e3cc4723e */ /* 0x010fe200000000ff */
[----:B------:R-:W-:Y:S01]  /*181b0*/  MUFU.EX2 R136, R232 ;  /* 0x000000e800887308 */ /* 0x000fe20000000800 */
[----:B------:R4:W4:Y:S01]  /*181c0*/  LDL.S16 R119, [R1+0x14c] ;  /* 0x00014c0001777983 */ /* 0x0009220000100600 */
[----:B--2---:R-:W-:Y:S03]  /*181d0*/  IMAD.WIDE.U32 R8, R29, -0x326172a9, RZ ;  /* 0xcd9e8d571d087825 */ /* 0x004fe600078e00ff */
[----:B------:R-:W-:Y:S02]  /*181e0*/  LOP3.LUT R0, R155, UR7, R8, 0x96, !PT ;  /* 0x000000079b007c12 */ /* 0x000fe4000f8e9608 */
[--C-:B------:R-:W-:Y:S02]  /*181f0*/  LOP3.LUT R156, R9, UR9, R50.reuse, 0x96, !PT ;  /* 0x00000009099c7c12 */ /* 0x100fe4000f8e9632 */
[----:B------:R-:W-:Y:S02]  /*18200*/  PRMT R50, R99, 0x7610, R50 ;  /* 0x0000761063327816 */ /* 0x000fe40000000032 */
[C---:B------:R-:W-:Y:S01]  /*18210*/  LOP3.LUT R29, R0.reuse, 0xff, RZ, 0xc0, !PT ;  /* 0x000000ff001d7812 */ /* 0x040fe200078ec0ff */
[----:B-1----:R-:W-:Y:S01]  /*18220*/  MUFU.EX2 R99, R229 ;  /* 0x000000e500637308 */ /* 0x002fe20000000800 */
[----:B------:R-:W-:Y:S02]  /*18230*/  LOP3.LUT R28, R0, 0xffff, RZ, 0xc0, !PT ;  /* 0x0000ffff001c7812 */ /* 0x000fe400078ec0ff */
[----:B------:R-:W-:Y:S02]  /*18240*/  @!P6 PRMT R55, R50, 0x5410, RZ ;  /* 0x000054103237e816 */ /* 0x000fe400000000ff */
[----:B------:R-:W-:Y:S01]  /*18250*/  ISETP.LE.U32.AND P6, PT, R29, UR15, PT ;  /* 0x0000000f1d007c0c */ /* 0x000fe2000bfc3070 */
[----:B------:R-:W-:Y:S01]  /*18260*/  FADD.FTZ R29, R140, R41 ;  /* 0x000000298c1d7221 */ /* 0x000fe20000010000 */
[----:B------:R-:W-:Y:S02]  /*18270*/  SHF.R.U32.HI R28, RZ, 0x8, R28 ;  /* 0x00000008ff1c7819 */ /* 0x000fe4000001161c */
[----:B------:R-:W-:Y:S01]  /*18280*/  F2FP.F16.F32.PACK_AB R41, R63, R70 ;  /* 0x000000463f29723e */ /* 0x000fe200000000ff */
[----:B------:R-:W-:Y:S01]  /*18290*/  FADD.FTZ R50, R124, R29 ;  /* 0x0000001d7c327221 */ /* 0x000fe20000010000 */
[----:B------:R-:W-:Y:S01]  /*182a0*/  LOP3.LUT R28, R28, 0xffff, RZ, 0xc0, !PT ;  /* 0x0000ffff1c1c7812 */ /* 0x000fe200078ec0ff */
[--C-:B------:R-:W-:Y:S01]  /*182b0*/  FADD.FTZ R29, R105, R48.reuse ;  /* 0x00000030691d7221 */ /* 0x100fe20000010000 */
[----:B------:R-:W-:Y:S01]  /*182c0*/  PRMT R48, R49, 0x7632, R48 ;  /* 0x0000763231307816 */ /* 0x000fe20000000030 */
[----:B------:R-:W-:Y:S01]  /*182d0*/  MUFU.EX2 R105, R125 ;  /* 0x0000007d00697308 */ /* 0x000fe20000000800 */
[----:B------:R-:W-:Y:S01]  /*182e0*/  ISETP.LE.U32.AND P1, PT, R28, UR15, PT ;  /* 0x0000000f1c007c0c */ /* 0x000fe2000bf23070 */
[----:B------:R-:W-:Y:S01]  /*182f0*/  FADD.FTZ R110, R67, R29 ;  /* 0x0000001d436e7221 */ /* 0x000fe20000010000 */
[----:B------:R-:W-:Y:S01]  /*18300*/  F2FP.F16.F32.PACK_AB R67, R61, R74 ;  /* 0x0000004a3d43723e */ /* 0x000fe200000000ff */
[----:B------:R-:W-:Y:S01]  /*18310*/  FADD.FTZ R28, R74, R43 ;  /* 0x0000002b4a1c7221 */ /* 0x000fe20000010000 */
[----:B------:R-:W-:Y:S02]  /*18320*/  PRMT R74, R75, 0x7632, R74 ;  /* 0x000076324b4a7816 */ /* 0x000fe4000000004a */
[----:B------:R-:W-:Y:S01]  /*18330*/  F2FP.F16.F32.PACK_AB R43, R126, R127 ;  /* 0x0000007f7e2b723e */ /* 0x000fe200000000ff */
[----:B------:R-:W-:Y:S01]  /*18340*/  FADD.FTZ R124, R61, R28 ;  /* 0x0000001c3d7c7221 */ /* 0x000fe20000010000 */
[--C-:B------:R-:W-:Y:S02]  /*18350*/  SHF.R.U32.HI R28, RZ, 0x18, R0.reuse ;  /* 0x00000018ff1c7819 */ /* 0x100fe40000011600 */
[----:B------:R-:W-:Y:S02]  /*18360*/  SHF.R.U32.HI R0, RZ, 0x10, R0 ;  /* 0x00000010ff007819 */ /* 0x000fe40000011600 */
[----:B------:R-:W-:Y:S02]  /*18370*/  F2FP.F16.F32.PACK_AB R61, R106, R120 ;  /* 0x000000786a3d723e */ /* 0x000fe400000000ff */
[----:B------:R-:W-:Y:S01]  /*18380*/  LOP3.LUT R0, R0, 0xff, RZ, 0xc0, !PT ;  /* 0x000000ff00007812 */ /* 0x000fe200078ec0ff */
[----:B---3--:R-:W-:Y:S05]  /*18390*/  @!P3 HADD2 R89, -R54.H0_H0, -RZ.H0_H0 ;  /* 0xa00000ff3659b230 */ /* 0x008fea0000000900 */
[----:B------:R-:W-:Y:S01]  /*183a0*/  PRMT R102, R89, 0x7610, R102 ;  /* 0x0000761059667816 */ /* 0x000fe20000000066 */
[----:B------:R-:W-:Y:S01]  /*183b0*/  @!P3 STL.S16 [R1+0x13c], R89 ;  /* 0x00013c590100b387 */ /* 0x000fe20000100600 */
[----:B------:R-:W-:Y:S02]  /*183c0*/  @!P0 HADD2 R107, -R73.H0_H0, -RZ.H0_H0 ;  /* 0xa00000ff496b8230 */ /* 0x000fe40000000900 */
[----:B------:R-:W-:Y:S01]  /*183d0*/  @!P3 PRMT R54, R102, 0x5410, RZ ;  /* 0x000054106636b816 */ /* 0x000fe200000000ff */
[----:B------:R2:W3:Y:S01]  /*183e0*/  LDL.S16 R108, [R1+0x148] ;  /* 0x00014800016c7983 */ /* 0x0004e20000100600 */
[----:B------:R-:W-:Y:S01]  /*183f0*/  ISETP.LE.U32.AND P3, PT, R28, UR15, PT ;  /* 0x0000000f1c007c0c */ /* 0x000fe2000bf63070 */
[----:B------:R-:W1:Y:S01]  /*18400*/  MUFU.EX2 R102, R179 ;  /* 0x000000b300667308 */ /* 0x000e620000000800 */
[----:B------:R-:W-:Y:S01]  /*18410*/  PRMT R122, R107, 0x7610, R122 ;  /* 0x000076106b7a7816 */ /* 0x000fe2000000007a */
[----:B------:R2:W-:Y:S01]  /*18420*/  @!P0 STL.S16 [R1+0x140], R107 ;  /* 0x0001406b01008387 */ /* 0x0005e20000100600 */
[----:B------:R-:W-:Y:S02]  /*18430*/  LOP3.LUT R28, R146, 0xff, RZ, 0xc0, !PT ;  /* 0x000000ff921c7812 */ /* 0x000fe400078ec0ff */
[----:B------:R-:W-:Y:S01]  /*18440*/  @!P0 PRMT R73, R122, 0x5410, RZ ;  /* 0x000054107a498816 */ /* 0x000fe200000000ff */
[----:B------:R-:W-:Y:S01]  /*18450*/  STL [R1+0x358], R118 ;  /* 0x0003587601007387 */ /* 0x000fe20000100800 */
[----:B------:R-:W-:Y:S01]  /*18460*/  ISETP.LE.U32.AND P0, PT, R0, UR15, PT ;  /* 0x0000000f00007c0c */ /* 0x000fe2000bf03070 */
[----:B------:R-:W-:Y:S02]  /*18470*/  @!P2 HADD2 R130, -R72.H0_H0, -RZ.H0_H0 ;  /* 0xa00000ff4882a230 */ /* 0x000fe40000000900 */
[--C-:B------:R-:W-:Y:S01]  /*18480*/  FADD.FTZ R0, R127, R50.reuse ;  /* 0x000000327f007221 */ /* 0x100fe20000010000 */
[----:B------:R-:W-:Y:S01]  /*18490*/  PRMT R50, R51, 0x7632, R50 ;  /* 0x0000763233327816 */ /* 0x000fe20000000032 */
[----:B------:R3:W3:Y:S01]  /*184a0*/  LDL.S16 R131, [R1+0x15c] ;  /* 0x00015c0001837983 */ /* 0x0006e20000100600 */
[----:B----4-:R-:W-:Y:S01]  /*184b0*/  @!P4 HADD2 R119, -R75.H0_H0, -RZ.H0_H0 ;  /* 0xa00000ff4b77c230 */ /* 0x010fe20000000900 */
[----:B------:R-:W-:Y:S01]  /*184c0*/  PRMT R29, R130, 0x7610, R29 ;  /* 0x00007610821d7816 */ /* 0x000fe2000000001d */
[----:B------:R-:W-:Y:S01]  /*184d0*/  MUFU.EX2 R127, R236 ;  /* 0x000000ec007f7308 */ /* 0x000fe20000000800 */
[----:B------:R4:W4:Y:S02]  /*184e0*/  LDL.S16 R122, [R1+0x158] ;  /* 0x00015800017a7983 */ /* 0x0009240000100600 */
[----:B------:R-:W-:Y:S01]  /*184f0*/  @!P2 PRMT R72, R29, 0x5410, RZ ;  /* 0x000054101d48a816 */ /* 0x000fe200000000ff */
[----:B------:R-:W-:Y:S01]  /*18500*/  FADD.FTZ R29, R70, R104 ;  /* 0x00000068461d7221 */ /* 0x000fe20000010000 */
[----:B-1----:R-:W-:Y:S01]  /*18510*/  F2FP.F16.F32.PACK_AB R179, R102, R103 ;  /* 0x0000006766b3723e */ /* 0x002fe200000000ff */
[----:B------:R-:W-:Y:S01]  /*18520*/  @!P2 STL.S16 [R1+0x150], R130 ;  /* 0x000150820100a387 */ /* 0x000fe20000100600 */
[----:B------:R-:W-:Y:S01]  /*18530*/  ISETP.LE.U32.AND P2, PT, R28, UR15, PT ;  /* 0x0000000f1c007c0c */ /* 0x000fe2000bf43070 */
[----:B------:R-:W-:Y:S01]  /*18540*/  FADD.FTZ R104, R126, R0 ;  /* 0x000000007e687221 */ /* 0x000fe20000010000 */
[----:B------:R-:W-:Y:S01]  /*18550*/  LOP3.LUT R0, R146, 0xffff, RZ, 0xc0, !PT ;  /* 0x0000ffff92007812 */ /* 0x000fe200078ec0ff */
[----:B------:R1:W-:Y:S01]  /*18560*/  @!P4 STL.S16 [R1+0x14c], R119 ;  /* 0x00014c770100c387 */ /* 0x0003e20000100600 */
[----:B------:R-:W-:Y:S01]  /*18570*/  SHF.R.U32.HI R28, RZ, 0x10, R146 ;  /* 0x00000010ff1c7819 */ /* 0x000fe20000011692 */
[----:B------:R-:W-:Y:S01]  /*18580*/  FADD.FTZ R29, R63, R29 ;  /* 0x0000001d3f1d7221 */ /* 0x000fe20000010000 */
[----:B------:R-:W-:Y:S01]  /*18590*/  SHF.R.U32.HI R0, RZ, 0x8, R0 ;  /* 0x00000008ff007819 */ /* 0x000fe20000011600 */
[----:B--2---:R2:W2:Y:S01]  /*185a0*/  MUFU.EX2 R107, R109 ;  /* 0x0000006d006b7308 */ /* 0x0044a20000000800 */
[----:B------:R-:W-:Y:S02]  /*185b0*/  LOP3.LUT R28, R28, 0xff, RZ, 0xc0, !PT ;  /* 0x000000ff1c1c7812 */ /* 0x000fe400078ec0ff */
[----:B------:R-:W-:Y:S02]  /*185c0*/  LOP3.LUT R0, R0, 0xffff, RZ, 0xc0, !PT ;  /* 0x0000ffff00007812 */ /* 0x000fe400078ec0ff */
[----:B------:R-:W-:Y:S05]  /*185d0*/  F2FP.F16.F32.PACK_AB R63, R121, R123 ;  /* 0x0000007b793f723e */ /* 0x000fea00000000ff */
[----:B------:R-:W1:Y:S01]  /*185e0*/  MUFU.EX2 R89, R230 ;  /* 0x000000e600597308 */ /* 0x000e620000000800 */
[----:B--2---:R-:W-:Y:S02]  /*185f0*/  PRMT R109, R119, 0x7610, R109 ;  /* 0x00007610776d7816 */ /* 0x004fe4000000006d */
[----:B------:R-:W-:Y:S02]  /*18600*/  F2FP.F16.F32.PACK_AB R167, R105, R107 ;  /* 0x0000006b69a7723e */ /* 0x000fe400000000ff */
[----:B-1----:R-:W-:Y:S02]  /*18610*/  PRMT R119, R75, 0x5410, R74 ;  /* 0x000054104b777816 */ /* 0x002fe4000000004a */
[----:B------:R-:W-:Y:S02]  /*18620*/  @!P4 PRMT R75, R109, 0x5410, RZ ;  /* 0x000054106d4bc816 */ /* 0x000fe400000000ff */
[----:B------:R-:W-:Y:S01]  /*18630*/  ISETP.LE.U32.AND P4, PT, R28, UR15, PT ;  /* 0x0000000f1c007c0c */ /* 0x000fe2000bf83070 */
[----:B------:R-:W-:Y:S01]  /*18640*/  STL [R1+0x35c], R119 ;  /* 0x00035c7701007387 */ /* 0x000fe20000100800 */
[----:B------:R-:W-:Y:S01]  /*18650*/  F2FP.F16.F32.PACK_AB R193, R89, R99 ;  /* 0x0000006359c1723e */ /* 0x000fe200000000ff */
[----:B------:R-:W-:Y:S01]  /*18660*/  FADD.FTZ R28, R120, R110 ;  /* 0x0000006e781c7221 */ /* 0x000fe20000010000 */
[----:B------:R-:W-:Y:S01]  /*18670*/  MUFU.EX2 R109, R245 ;  /* 0x000000f5006d7308 */ /* 0x000fe20000000800 */
[----:B------:R2:W2:Y:S02]  /*18680*/  LDL.S16 R130, [R1+0x154] ;  /* 0x0001540001827983 */ /* 0x0004a40000100600 */
[----:B------:R-:W-:Y:S04]  /*18690*/  FADD.FTZ R28, R106, R28 ;  /* 0x0000001c6a1c7221 */ /* 0x000fe80000010000 */
[----:B------:R-:W-:Y:S01]  /*186a0*/  FADD.FTZ R28, R44, R28 ;  /* 0x0000001c2c1c7221 */ /* 0x000fe20000010000 */
[----:B---3--:R-:W-:Y:S05]  /*186b0*/  @!P5 HADD2 R108, -R74.H0_H0, -RZ.H0_H0 ;  /* 0xa00000ff4a6cd230 */ /* 0x008fea0000000900 */
[----:B------:R-:W-:Y:S01]  /*186c0*/  PRMT R70, R108, 0x7610, R70 ;  /* 0x000076106c467816 */ /* 0x000fe20000000046 */
[----:B------:R1:W-:Y:S03]  /*186d0*/  @!P5 STL.S16 [R1+0x148], R108 ;  /* 0x0001486c0100d387 */ /* 0x0003e60000100600 */
[----:B------:R-:W-:Y:S02]  /*186e0*/  @!P5 PRMT R74, R70, 0x5410, RZ ;  /* 0x00005410464ad816 */ /* 0x000fe400000000ff */
[----:B------:R3:W3:Y:S01]  /*186f0*/  LDL.S16 R70, [R1+0x160] ;  /* 0x0001600001467983 */ /* 0x0006e20000100600 */
[----:B------:R-:W-:Y:S02]  /*18700*/  @!P6 HADD2 R131, -R49.H0_H0, -RZ.H0_H0 ;  /* 0xa00000ff3183e230 */ /* 0x000fe40000000900 */
[----:B----4-:R-:W-:Y:S03]  /*18710*/  @!P1 HADD2 R122, -R48.H0_H0, -RZ.H0_H0 ;  /* 0xa00000ff307a9230 */ /* 0x010fe60000000900 */
[----:B------:R-:W-:Y:S01]  /*18720*/  PRMT R126, R131, 0x7610, R126 ;  /* 0x00007610837e7816 */ /* 0x000fe2000000007e */
[----:B------:R4:W-:Y:S01]  /*18730*/  @!P6 STL.S16 [R1+0x15c], R131 ;  /* 0x00015c830100e387 */ /* 0x0009e20000100600 */
[----:B------:R-:W-:Y:S03]  /*18740*/  PRMT R125, R122, 0x7610, R125 ;  /* 0x000076107a7d7816 */ /* 0x000fe6000000007d */
[----:B------:R4:W-:Y:S01]  /*18750*/  @!P1 STL.S16 [R1+0x158], R122 ;  /* 0x0001587a01009387 */ /* 0x0009e20000100600 */
[----:B-1----:R-:W1:Y:S10]  /*18760*/  MUFU.EX2 R108, R247 ;  /* 0x000000f7006c7308 */ /* 0x002e740000000800 */
[----:B----4-:R-:W-:Y:S01]  /*18770*/  MUFU.EX2 R131, R142 ;  /* 0x0000008e00837308 */ /* 0x010fe20000000800 */
[----:B------:R-:W-:Y:S02]  /*18780*/  PRMT R122, R49, 0x5410, R48 ;  /* 0x00005410317a7816 */ /* 0x000fe40000000030 */
[----:B------:R-:W-:Y:S02]  /*18790*/  @!P6 PRMT R49, R126, 0x5410, RZ ;  /* 0x000054107e31e816 */ /* 0x000fe400000000ff */
[----:B------:R-:W-:Y:S01]  /*187a0*/  ISETP.LE.U32.AND P6, PT, R0, UR15, PT ;  /* 0x0000000f00007c0c */ /* 0x000fe2000bfc3070 */
[----:B------:R-:W-:Y:S01]  /*187b0*/  STL [R1+0x360], R122 ;  /* 0x0003607a01007387 */ /* 0x000fe20000100800 */
[----:B------:R-:W-:Y:S03]  /*187c0*/  SHF.R.U32.HI R0, RZ, 0x18, R146 ;  /* 0x00000018ff007819 */ /* 0x000fe60000011692 */
[----:B------:R-:W-:Y:S01]  /*187d0*/  MUFU.EX2 R142, R172 ;  /* 0x000000ac008e7308 */ /* 0x000fe20000000800 */
[----:B------:R-:W-:Y:S01]  /*187e0*/  @!P1 PRMT R48, R125, 0x5410, RZ ;  /* 0x000054107d309816 */ /* 0x000fe200000000ff */
[----:B------:R4:W4:Y:S01]  /*187f0*/  LDL.S16 R110, [R1+0x168] ;  /* 0x00016800016e7983 */ /* 0x0009220000100600 */
[----:B------:R-:W-:Y:S01]  /*18800*/  ISETP.LE.U32.AND P1, PT, R0, UR15, PT ;  /* 0x0000000f00007c0c */ /* 0x000fe2000bf23070 */
[----:B------:R-:W-:Y:S01]  /*18810*/  FADD.FTZ R0, R123, R124 ;  /* 0x0000007c7b007221 */ /* 0x000fe20000010000 */
[----:B------:R-:W-:Y:S01]  /*18820*/  PRMT R123, R51, 0x5410, R50 ;  /* 0x00005410337b7816 */ /* 0x000fe20000000032 */
[----:B--2---:R-:W-:Y:S01]  /*18830*/  @!P0 HADD2 R130, -R51.H0_H0, -RZ.H0_H0 ;  /* 0xa00000ff33828230 */ /* 0x004fe20000000900 */
[----:B-1----:R-:W-:Y:S01]  /*18840*/  F2FP.F16.F32.PACK_AB R161, R108, R109 ;  /* 0x0000006d6ca1723e */ /* 0x002fe200000000ff */
[----:B------:R2:W2:Y:S01]  /*18850*/  LDL.S16 R125, [R1+0x170] ;  /* 0x00017000017d7983 */ /* 0x0004a20000100600 */
[----:B------:R-:W-:Y:S01]  /*18860*/  FADD.FTZ R121, R121, R0 ;  /* 0x0000000079797221 */ /* 0x000fe20000010000 */
[----:B------:R-:W-:Y:S01]  /*18870*/  LOP3.LUT R0, R154, 0xff, RZ, 0xc0, !PT ;  /* 0x000000ff9a007812 */ /* 0x000fe200078ec0ff */
[----:B------:R-:W1:Y:S01]  /*18880*/  MUFU.EX2 R126, R237 ;  /* 0x000000ed007e7308 */ /* 0x000e620000000800 */
[----:B------:R-:W-:Y:S01]  /*18890*/  PRMT R106, R130, 0x7610, R106 ;  /* 0x00007610826a7816 */ /* 0x000fe2000000006a */
[----:B------:R1:W-:Y:S03]  /*188a0*/  @!P0 STL.S16 [R1+0x154], R130 ;  /* 0x0001548201008387 */ /* 0x0003e60000100600 */
[----:B------:R-:W-:Y:S01]  /*188b0*/  @!P0 PRMT R51, R106, 0x5410, RZ ;  /* 0x000054106a338816 */ /* 0x000fe200000000ff */
[----:B------:R-:W-:Y:S01]  /*188c0*/  STL [R1+0x370], R123 ;  /* 0x0003707b01007387 */ /* 0x000fe20000100800 */
[----:B------:R-:W-:Y:S01]  /*188d0*/  ISETP.LE.U32.AND P0, PT, R0, UR15, PT ;  /* 0x0000000f00007c0c */ /* 0x000fe2000bf03070 */
[----:B------:R-:W-:Y:S01]  /*188e0*/  FADD.FTZ R0, R68, R29 ;  /* 0x0000001d44007221 */ /* 0x000fe20000010000 */
[C---:B------:R-:W-:Y:S01]  /*188f0*/  F2FP.F16.F32.PACK_AB R29, R30.reuse, R68 ;  /* 0x000000441e1d723e */ /* 0x040fe200000000ff */
[----:B------:R2:W2:Y:S01]  /*18900*/  LDL.S16 R106, [R1+0x16c] ;  /* 0x00016c00016a7983 */ /* 0x0004a20000100600 */
[----:B------:R-:W-:Y:S01]  /*18910*/  PRMT R68, R69, 0x7632, R68 ;  /* 0x0000763245447816 */ /* 0x000fe20000000044 */
[----:B------:R-:W-:Y:S04]  /*18920*/  FADD.FTZ R30, R30, R0 ;  /* 0x000000001e1e7221 */ /* 0x000fe80000010000 */
[----:B------:R-:W-:Y:S01]  /*18930*/  FADD.FTZ R30, R86, R30 ;  /* 0x0000001e561e7221 */ /* 0x000fe20000010000 */
[----:B------:R-:W-:Y:S02]  /*18940*/  F2FP.F16.F32.PACK_AB R86, R87, R86 ;  /* 0x000000565756723e */ /* 0x000fe400000000ff */
[----:B-1----:R-:W-:Y:S01]  /*18950*/  F2FP.F16.F32.PACK_AB R159, R126, R127 ;  /* 0x0000007f7e9f723e */ /* 0x002fe200000000ff */
[----:B------:R-:W1:Y:S02]  /*18960*/  MUFU.EX2 R130, R234 ;  /* 0x000000ea00827308 */ /* 0x000e640000000800 */
[----:B-1----:R-:W-:Y:S01]  /*18970*/  F2FP.F16.F32.PACK_AB R197, R130, R136 ;  /* 0x0000008882c5723e */ /* 0x002fe200000000ff */
[----:B---3--:R-:W-:Y:S05]  /*18980*/  @!P3 HADD2 R70, -R50.H0_H0, -RZ.H0_H0 ;  /* 0xa00000ff3246b230 */ /* 0x008fea0000000900 */
[----:B------:R-:W-:Y:S01]  /*18990*/  PRMT R120, R70, 0x7610, R120 ;  /* 0x0000761046787816 */ /* 0x000fe20000000078 */
[----:B------:R1:W-:Y:S03]  /*189a0*/  @!P3 STL.S16 [R1+0x160], R70 ;  /* 0x000160460100b387 */ /* 0x0003e60000100600 */
[----:B------:R-:W-:Y:S02]  /*189b0*/  @!P3 PRMT R50, R120, 0x5410, RZ ;  /* 0x000054107832b816 */ /* 0x000fe400000000ff */
[----:B------:R-:W-:Y:S02]  /*189c0*/  PRMT R120, R69, 0x5410, R68 ;  /* 0x0000541045787816 */ /* 0x000fe40000000044 */
[----:B-1----:R-:W-:Y:S04]  /*189d0*/  LOP3.LUT R70, R154, 0xffff, RZ, 0xc0, !PT ;  /* 0x0000ffff9a467812 */ /* 0x002fe800078ec0ff */
[----:B------:R-:W-:Y:S04]  /*189e0*/  SHF.R.U32.HI R70, RZ, 0x8, R70 ;  /* 0x00000008ff467819 */ /* 0x000fe80000011646 */
[----:B------:R-:W-:Y:S02]  /*189f0*/  LOP3.LUT R0, R70, 0xffff, RZ, 0xc0, !PT ;  /* 0x0000ffff46007812 */ /* 0x000fe400078ec0ff */
[----:B------:R-:W-:Y:S02]  /*18a00*/  SHF.R.U32.HI R70, RZ, 0x10, R154 ;  /* 0x00000010ff467819 */ /* 0x000fe4000001169a */
[----:B------:R-:W-:Y:S01]  /*18a10*/  ISETP.LE.U32.AND P5, PT, R0, UR15, PT ;  /* 0x0000000f00007c0c */ /* 0x000fe2000bfa3070 */
[----:B------:R-:W-:Y:S01]  /*18a20*/  FADD.FTZ R0, R31, R104 ;  /* 0x000000681f007221 */ /* 0x000fe20000010000 */
[C---:B------:R-:W-:Y:S01]  /*18a30*/  F2FP.F16.F32.PACK_AB R31, R40.reuse, R31 ;  /* 0x0000001f281f723e */ /* 0x040fe200000000ff */
[----:B----4-:R-:W-:Y:S02]  /*18a40*/  @!P2 HADD2 R110, -R69.H0_H0, -RZ.H0_H0 ;  /* 0xa00000ff456ea230 */ /* 0x010fe40000000900 */
[----:B------:R-:W-:Y:S01]  /*18a50*/  FADD.FTZ R40, R40, R0 ;  /* 0x0000000028287221 */ /* 0x000fe20000010000 */
[----:B------:R-:W-:Y:S02]  /*18a60*/  LOP3.LUT R0, R70, 0xff, RZ, 0xc0, !PT ;  /* 0x000000ff46007812 */ /* 0x000fe400078ec0ff */
[----:B------:R-:W-:Y:S01]  /*18a70*/  PRMT R140, R110, 0x7610, R140 ;  /* 0x000076106e8c7816 */ /* 0x000fe2000000008c */
[----:B------:R1:W-:Y:S01]  /*18a80*/  @!P2 STL.S16 [R1+0x168], R110 ;  /* 0x0001686e0100a387 */ /* 0x0003e20000100600 */
[----:B------:R-:W-:Y:S01]  /*18a90*/  PRMT R70, R71, 0x7632, R70 ;  /* 0x0000763247467816 */ /* 0x000fe20000000046 */
[----:B--2---:R-:W-:Y:S01]  /*18aa0*/  @!P6 HADD2 R125, -R68.H0_H0, -RZ.H0_H0 ;  /* 0xa00000ff447de230 */ /* 0x004fe20000000900 */
[----:B------:R-:W-:Y:S01]  /*18ab0*/  @!P2 PRMT R69, R140, 0x5410, RZ ;  /* 0x000054108c45a816 */ /* 0x000fe200000000ff */
[----:B------:R2:W3:Y:S01]  /*18ac0*/  LDL.S16 R104, [R1+0x17c] ;  /* 0x00017c0001687983 */ /* 0x0004e20000100600 */
[----:B------:R-:W-:Y:S02]  /*18ad0*/  ISETP.LE.U32.AND P2, PT, R0, UR15, PT ;  /* 0x0000000f00007c0c */ /* 0x000fe4000bf43070 */
[----:B------:R-:W-:Y:S01]  /*18ae0*/  PRMT R124, R125, 0x7610, R124 ;  /* 0x000076107d7c7816 */ /* 0x000fe2000000007c */
[----:B------:R4:W-:Y:S01]  /*18af0*/  @!P6 STL.S16 [R1+0x170], R125 ;  /* 0x0001707d0100e387 */ /* 0x0009e20000100600 */
[C---:B------:R-:W-:Y:S01]  /*18b00*/  F2FP.F16.F32.PACK_AB R0, R42.reuse, R44 ;  /* 0x0000002c2a00723e */ /* 0x040fe200000000ff */
[----:B------:R-:W-:Y:S01]  /*18b10*/  FADD.FTZ R42, R42, R28 ;  /* 0x0000001c2a2a7221 */ /* 0x000fe20000010000 */
[----:B------:R-:W-:Y:S02]  /*18b20*/  @!P6 PRMT R68, R124, 0x5410, RZ ;  /* 0x000054107c44e816 */ /* 0x000fe400000000ff */
[----:B------:R-:W-:Y:S01]  /*18b30*/  SHF.R.U32.HI R28, RZ, 0x18, R154 ;  /* 0x00000018ff1c7819 */ /* 0x000fe2000001169a */
[----:B------:R-:W-:Y:S01]  /*18b40*/  @!P4 HADD2 R106, -R71.H0_H0, -RZ.H0_H0 ;  /* 0xa00000ff476ac230 */ /* 0x000fe20000000900 */
[----:B------:R-:W-:Y:S01]  /*18b50*/  PRMT R44, R45, 0x7632, R44 ;  /* 0x000076322d2c7816 */ /* 0x000fe2000000002c */
[----:B------:R-:W-:Y:S01]  /*18b60*/  FADD.FTZ R42, R62, R42 ;  /* 0x0000002a3e2a7221 */ /* 0x000fe20000010000 */
[----:B------:R-:W-:Y:S01]  /*18b70*/  ISETP.LE.U32.AND P6, PT, R28, UR15, PT ;  /* 0x0000000f1c007c0c */ /* 0x000fe2000bfc3070 */
[----:B------:R-:W-:Y:S01]  /*18b80*/  FADD.FTZ R28, R88, R121 ;  /* 0x00000079581c7221 */ /* 0x000fe20000010000 */
[----:B------:R-:W-:Y:S01]  /*18b90*/  PRMT R121, R71, 0x5410, R70 ;  /* 0x0000541047797816 */ /* 0x000fe20000000046 */
[----:B------:R2:W-:Y:S01]  /*18ba0*/  @!P4 STL.S16 [R1+0x16c], R106 ;  /* 0x00016c6a0100c387 */ /* 0x0005e20000100600 */
[----:B------:R-:W-:Y:S01]  /*18bb0*/  PRMT R145, R106, 0x7610, R145 ;  /* 0x000076106a917816 */ /* 0x000fe20000000091 */
[----:B------:R-:W-:Y:S01]  /*18bc0*/  FADD.FTZ R62, R60, R42 ;  /* 0x0000002a3c3e7221 */ /* 0x000fe20000010000 */
[C---:B------:R-:W-:Y:S01]  /*18bd0*/  F2FP.F16.F32.PACK_AB R88, R46.reuse, R88 ;  /* 0x000000582e58723e */ /* 0x040fe200000000ff */
[----:B------:R-:W3:Y:S01]  /*18be0*/  LDL.LU R172, [R1+0x46c] ;  /* 0x00046c0001ac7983 */ /* 0x000ee20000300800 */
[----:B------:R-:W-:Y:S01]  /*18bf0*/  @!P4 PRMT R71, R145, 0x5410, RZ ;  /* 0x000054109147c816 */ /* 0x000fe200000000ff */
[----:B------:R-:W-:Y:S01]  /*18c00*/  FADD.FTZ R46, R46, R28 ;  /* 0x0000001c2e2e7221 */ /* 0x000fe20000010000 */
[----:B------:R-:W-:Y:S01]  /*18c10*/  LOP3.LUT R28, R153, UR6, R170, 0x96, !PT ;  /* 0x00000006991c7c12 */ /* 0x000fe2000f8e96aa */
[----:B------:R3:W3:Y:S01]  /*18c20*/  LDL.S16 R140, [R1+0x178] ;  /* 0x00017800018c7983 */ /* 0x0006e20000100600 */
[----:B-1----:R-:W1:Y:S03]  /*18c30*/  MUFU.EX2 R110, R143 ;  /* 0x0000008f006e7308 */ /* 0x002e660000000800 */
[----:B------:R3:W3:Y:S01]  /*18c40*/  LDL.S16 R124, [R1+0x174] ;  /* 0x00017400017c7983 */ /* 0x0006e20000100600 */
[----:B----4-:R-:W-:Y:S01]  /*18c50*/  FADD.FTZ R125, R87, R30 ;  /* 0x0000001e577d7221 */ /* 0x010fe20000010000 */
[----:B------:R-:W-:Y:S01]  /*18c60*/  FADD.FTZ R30, R66, R40 ;  /* 0x00000028421e7221 */ /* 0x000fe20000010000 */
[----:B------:R-:W-:Y:S01]  /*18c70*/  LOP3.LUT R40, R28, 0xff, RZ, 0xc0, !PT ;  /* 0x000000ff1c287812 */ /* 0x000fe200078ec0ff */
[----:B------:R4:W-:Y:S03]  /*18c80*/  STL.64 [R1+0x368], R120 ;  /* 0x0003687801007387 */ /* 0x0009e60000100a00 */
[----:B------:R-:W-:Y:S01]  /*18c90*/  MUFU.EX2 R42, R241 ;  /* 0x000000f1002a7308 */ /* 0x000fe20000000800 */
[----:B------:R-:W-:Y:S01]  /*18ca0*/  FADD.FTZ R64, R64, R30 ;  /* 0x0000001e40407221 */ /* 0x000fe20000010000 */
[----:B------:R-:W-:Y:S01]  /*18cb0*/  LOP3.LUT R30, R28, 0xffff, RZ, 0xc0, !PT ;  /* 0x0000ffff1c1e7812 */ /* 0x000fe200078ec0ff */
[----:B------:R3:W3:Y:S01]  /*18cc0*/  LDL.S16 R145, [R1+0x180] ;  /* 0x0001800001917983 */ /* 0x0006e20000100600 */
[----:B------:R-:W-:Y:S02]  /*18cd0*/  ISETP.LE.U32.AND P4, PT, R40, UR15, PT ;  /* 0x0000000f28007c0c */ /* 0x000fe4000bf83070 */
[----:B------:R-:W-:Y:S04]  /*18ce0*/  SHF.R.U32.HI R30, RZ, 0x8, R30 ;  /* 0x00000008ff1e7819 */ /* 0x000fe8000001161e */
[----:B--2---:R-:W-:Y:S01]  /*18cf0*/  MUFU.EX2 R106, R243 ;  /* 0x000000f3006a7308 */ /* 0x004fe20000000800 */
[----:B-1----:R-:W-:Y:S02]  /*18d00*/  F2FP.F16.F32.PACK_AB R198, R110, R131 ;  /* 0x000000836ec6723e */ /* 0x002fe400000000ff */
[----:B------:R-:W-:Y:S04]  /*18d10*/  LOP3.LUT R30, R30, 0xffff, RZ, 0xc0, !PT ;  /* 0x0000ffff1e1e7812 */ /* 0x000fe800078ec0ff */
[----:B------:R-:W-:Y:S01]  /*18d20*/  ISETP.LE.U32.AND P3, PT, R30, UR15, PT ;  /* 0x0000000f1e007c0c */ /* 0x000fe2000bf63070 */
[--C-:B------:R-:W-:Y:S01]  /*18d30*/  FADD.FTZ R30, R99, R46.reuse ;  /* 0x0000002e631e7221 */ /* 0x100fe20000010000 */
[----:B------:R-:W-:Y:S01]  /*18d40*/  PRMT R46, R47, 0x7632, R46 ;  /* 0x000076322f2e7816 */ /* 0x000fe2000000002e */
[----:B------:R-:W1:Y:S01]  /*18d50*/  MUFU.EX2 R40, R244 ;  /* 0x000000f400287308 */ /* 0x000e620000000800 */
[----:B----4-:R-:W2:Y:S09]  /*18d60*/  LDL.LU.64 R120, [R1+0x58] ;  /* 0x0000580001787983 */ /* 0x010eb20000300a00 */
[----:B------:R-:W4:Y:S01]  /*18d70*/  MUFU.EX2 R143, R252 ;  /* 0x000000fc008f7308 */ /* 0x000f220000000800 */
[----:B-1----:R-:W-:Y:S02]  /*18d80*/  F2FP.F16.F32.PACK_AB R192, R40, R106 ;  /* 0x0000006a28c0723e */ /* 0x002fe400000000ff */
[----:B----4-:R-:W-:Y:S01]  /*18d90*/  F2FP.F16.F32.PACK_AB R194, R142, R143 ;  /* 0x0000008f8ec2723e */ /* 0x010fe200000000ff */
[----:B---3--:R-:W-:Y:S05]  /*18da0*/  @!P1 HADD2 R104, -R70.H0_H0, -RZ.H0_H0 ;  /* 0xa00000ff46689230 */ /* 0x008fea0000000900 */
[----:B------:R-:W-:Y:S01]  /*18db0*/  PRMT R66, R104, 0x7610, R66 ;  /* 0x0000761068427816 */ /* 0x000fe20000000042 */
[----:B------:R1:W-:Y:S03]  /*18dc0*/  @!P1 STL.S16 [R1+0x17c], R104 ;  /* 0x00017c6801009387 */ /* 0x0003e60000100600 */
[----:B------:R-:W-:Y:S01]  /*18dd0*/  @!P1 PRMT R70, R66, 0x5410, RZ ;  /* 0x0000541042469816 */ /* 0x000fe200000000ff */
[----:B------:R-:W-:Y:S01]  /*18de0*/  FADD.FTZ R66, R89, R30 ;  /* 0x0000001e59427221 */ /* 0x000fe20000010000 */
[--C-:B------:R-:W-:Y:S02]  /*18df0*/  SHF.R.U32.HI R30, RZ, 0x18, R28.reuse ;  /* 0x00000018ff1e7819 */ /* 0x100fe4000001161c */
[----:B------:R-:W-:Y:S01]  /*18e00*/  SHF.R.U32.HI R28, RZ, 0x10, R28 ;  /* 0x00000010ff1c7819 */ /* 0x000fe2000001161c */
[----:B------:R-:W-:Y:S03]  /*18e10*/  FADD.FTZ R66, R127, R66 ;  /* 0x000000427f427221 */ /* 0x000fe60000010000 */
[----:B------:R-:W-:Y:S01]  /*18e20*/  LOP3.LUT R28, R28, 0xff, RZ, 0xc0, !PT ;  /* 0x000000ff1c1c7812 */ /* 0x000fe200078ec0ff */
[----:B------:R-:W-:Y:S02]  /*18e30*/  @!P0 HADD2 R140, -R45.H0_H0, -RZ.H0_H0 ;  /* 0xa00000ff2d8c8230 */ /* 0x000fe40000000900 */
[----:B------:R-:W-:Y:S03]  /*18e40*/  @!P5 HADD2 R124, -R44.H0_H0, -RZ.H0_H0 ;  /* 0xa00000ff2c7cd230 */ /* 0x000fe60000000900 */
[----:B------:R-:W-:Y:S01]  /*18e50*/  PRMT R87, R140, 0x7610, R87 ;  /* 0x000076108c577816 */ /* 0x000fe20000000057 */
[----:B------:R-:W-:Y:S01]  /*18e60*/  @!P0 STL.S16 [R1+0x178], R140 ;  /* 0x0001788c01008387 */ /* 0x000fe20000100600 */
[----:B-1----:R-:W1:Y:S01]  /*18e70*/  MUFU.EX2 R104, R240 ;  /* 0x000000f000687308 */ /* 0x002e620000000800 */
[----:B------:R-:W-:Y:S02]  /*18e80*/  PRMT R60, R124, 0x7610, R60 ;  /* 0x000076107c3c7816 */ /* 0x000fe4000000003c */
[----:B------:R3:W-:Y:S01]  /*18e90*/  @!P5 STL.S16 [R1+0x174], R124 ;  /* 0x0001747c0100d387 */ /* 0x0007e20000100600 */
[----:B------:R-:W-:Y:S01]  /*18ea0*/  @!P2 HADD2 R145, -R47.H0_H0, -RZ.H0_H0 ;  /* 0xa00000ff2f91a230 */ /* 0x000fe20000000900 */
[----:B-1----:R-:W-:Y:S02]  /*18eb0*/  F2FP.F16.F32.PACK_AB R178, R42, R104 ;  /* 0x000000682ab2723e */ /* 0x002fe400000000ff */
[----:B---3--:R-:W-:Y:S02]  /*18ec0*/  PRMT R124, R45, 0x5410, R44 ;  /* 0x000054102d7c7816 */ /* 0x008fe4000000002c */
[----:B------:R-:W-:Y:S01]  /*18ed0*/  @!P5 PRMT R44, R60, 0x5410, RZ ;  /* 0x000054103c2cd816 */ /* 0x000fe200000000ff */
[----:B------:R-:W-:Y:S01]  /*18ee0*/  FADD.FTZ R60, R107, R64 ;  /* 0x000000406b3c7221 */ /* 0x000fe20000010000 */
[----:B------:R-:W-:Y:S01]  /*18ef0*/  @!P0 PRMT R45, R87, 0x5410, RZ ;  /* 0x00005410572d8816 */ /* 0x000fe200000000ff */
[----:B------:R-:W-:Y:S01]  /*18f00*/  STL [R1+0x374], R124 ;  /* 0x0003747c01007387 */ /* 0x000fe20000100800 */
[----:B------:R-:W-:Y:S01]  /*18f10*/  ISETP.LE.U32.AND P0, PT, R30, UR15, PT ;  /* 0x0000000f1e007c0c */ /* 0x000fe2000bf03070 */
[----:B------:R-:W-:Y:S01]  /*18f20*/  FADD.FTZ R105, R105, R60 ;  /* 0x0000003c69697221 */ /* 0x000fe20000010000 */
[----:B------:R-:W-:Y:S01]  /*18f30*/  ISETP.LE.U32.AND P5, PT, R28, UR15, PT ;  /* 0x0000000f1c007c0c */ /* 0x000fe2000bfa3070 */
[----:B------:R3:W4:Y:S01]  /*18f40*/  LDL.S16 R140, [R1+0x184] ;  /* 0x00018400018c7983 */ /* 0x0007220000100600 */
[----:B------:R-:W-:Y:S01]  /*18f50*/  FADD.FTZ R60, R109, R62 ;  /* 0x0000003e6d3c7221 */ /* 0x000fe20000010000 */
[----:B------:R-:W-:Y:S01]  /*18f60*/  FADD.FTZ R30, R103, R125 ;  /* 0x0000007d671e7221 */ /* 0x000fe20000010000 */
[----:B------:R-:W-:Y:S01]  /*18f70*/  PRMT R125, R47, 0x5410, R46 ;  /* 0x000054102f7d7816 */ /* 0x000fe2000000002e */
[----:B------:R3:W3:Y:S01]  /*18f80*/  LDL.S16 R158, [R1+0x188] ;  /* 0x00018800019e7983 */ /* 0x0006e20000100600 */
[----:B------:R-:W-:Y:S01]  /*18f90*/  PRMT R103, R145, 0x7610, R103 ;  /* 0x0000761091677816 */ /* 0x000fe20000000067 */
[----:B------:R1:W-:Y:S01]  /*18fa0*/  MUFU.EX2 R62, R186 ;  /* 0x000000ba003e7308 */ /* 0x0003e20000000800 */
[----:B------:R-:W-:Y:S01]  /*18fb0*/  FADD.FTZ R99, R108, R60 ;  /* 0x0000003c6c637221 */ /* 0x000fe20000010000 */
[----:B------:R3:W-:Y:S01]  /*18fc0*/  @!P2 STL.S16 [R1+0x180], R145 ;  /* 0x000180910100a387 */ /* 0x0007e20000100600 */
[----:B------:R-:W-:Y:S01]  /*18fd0*/  @!P2 PRMT R47, R103, 0x5410, RZ ;  /* 0x00005410672fa816 */ /* 0x000fe200000000ff */
[----:B------:R-:W-:Y:S01]  /*18fe0*/  FADD.FTZ R107, R126, R66 ;  /* 0x000000427e6b7221 */ /* 0x000fe20000010000 */
[----:B------:R-:W-:Y:S01]  /*18ff0*/  FADD.FTZ R66, R131, R105 ;  /* 0x0000006983427221 */ /* 0x000fe20000010000 */
[----:B--2---:R-:W-:Y:S01]  /*19000*/  STL [R1+0x37c], R120 ;  /* 0x00037c7801007387 */ /* 0x004fe20000100800 */
[----:B------:R-:W-:Y:S03]  /*19010*/  FADD.FTZ R89, R102, R30 ;  /* 0x0000001e66597221 */ /* 0x000fe60000010000 */
[----:B------:R-:W2:Y:S01]  /*19020*/  MUFU.EX2 R60, R187 ;  /* 0x000000bb003c7308 */ /* 0x000ea20000000800 */
[----:B------:R-:W-:Y:S01]  /*19030*/  FADD.FTZ R110, R110, R66 ;  /* 0x000000426e6e7221 */ /* 0x000fe20000010000 */
[----:B------:R-:W-:Y:S01]  /*19040*/  STL [R1+0x378], R121 ;  /* 0x0003787901007387 */ /* 0x000fe20000100800 */
[----:B------:R-:W-:Y:S01]  /*19050*/  FADD.FTZ R89, R136, R89 ;  /* 0x0000005988597221 */ /* 0x000fe20000010000 */
[----:B------:R-:W-:Y:S03]  /*19060*/  FADD.FTZ R99, R143, R99 ;  /* 0x000000638f637221 */ /* 0x000fe60000010000 */
[----:B------:R-:W-:Y:S01]  /*19070*/  FADD.FTZ R130, R130, R89 ;  /* 0x0000005982827221 */ /* 0x000fe20000010000 */
[----:B------:R-:W-:Y:S01]  /*19080*/  LOP3.LUT R89, R152, 0xff, RZ, 0xc0, !PT ;  /* 0x000000ff98597812 */ /* 0x000fe200078ec0ff */
[----:B-1----:R-:W3:Y:S01]  /*19090*/  LDL.LU R186, [R1+0x468] ;  /* 0x0004680001ba7983 */ /* 0x002ee20000300800 */
[----:B------:R1:W-:Y:S01]  /*190a0*/  MUFU.EX2 R87, R157 ;  /* 0x0000009d00577308 */ /* 0x0003e20000000800 */
[----:B------:R-:W-:Y:S02]  /*190b0*/  FADD.FTZ R142, R142, R99 ;  /* 0x000000638e8e7221 */ /* 0x000fe40000010000 */
[----:B------:R-:W-:Y:S01]  /*190c0*/  STL [R1+0x380], R125 ;  /* 0x0003807d01007387 */ /* 0x000fe20000100800 */
[----:B--2---:R-:W-:Y:S06]  /*190d0*/  F2FP.F16.F32.PACK_AB R163, R60, R62 ;  /* 0x0000003e3ca3723e */ /* 0x004fec00000000ff */
[----:B------:R-:W2:Y:S10]  /*190e0*/  MUFU.EX2 R30, R160 ;  /* 0x000000a0001e7308 */ /* 0x000eb40000000800 */
[----:B------:R2:W-:Y:S01]  /*190f0*/  MUFU.EX2 R99, R165 ;  /* 0x000000a500637308 */ /* 0x0005e20000000800 */
[----:B-1----:R-:W-:Y:S05]  /*19100*/  IMAD.WIDE.U32 R156, R156, -0x2daee0ad, RZ ;  /* 0xd2511f539c9c7825 */ /* 0x002fea00078e00ff */
[----:B------:R-:W-:Y:S04]  /*19110*/  LOP3.LUT R28, R157, UR6, R120, 0x96, !PT ;  /* 0x000000069d1c7c12 */ /* 0x000fe8000f8e9678 */
[----:B------:R-:W-:Y:S01]  /*19120*/  MUFU.EX2 R109, R246 ;  /* 0x000000f6006d7308 */ /* 0x000fe20000000800 */
[----:B------:R-:W-:Y:S02]  /*19130*/  LOP3.LUT R64, R28, 0xff, RZ, 0xc0, !PT ;  /* 0x000000ff1c407812 */ /* 0x000fe400078ec0ff */
[--C-:B------:R-:W-:Y:S02]  /*19140*/  SHF.R.U32.HI R66, RZ, 0x18, R28.reuse ;  /* 0x00000018ff427819 */ /* 0x100fe4000001161c */
[----:B------:R-:W-:Y:S02]  /*19150*/  ISETP.LE.U32.AND P2, PT, R64, UR15, PT ;  /* 0x0000000f40007c0c */ /* 0x000fe4000bf43070 */
[----:B------:R-:W-:Y:S02]  /*19160*/  LOP3.LUT R64, R28, 0xffff, RZ, 0xc0, !PT ;  /* 0x0000ffff1c407812 */ /* 0x000fe400078ec0ff */
[----:B------:R-:W-:Y:S02]  /*19170*/  SHF.R.U32.HI R28, RZ, 0x10, R28 ;  /* 0x00000010ff1c7819 */ /* 0x000fe4000001161c */
[----:B------:R-:W-:Y:S02]  /*19180*/  SHF.R.U32.HI R64, RZ, 0x8, R64 ;  /* 0x00000008ff407819 */ /* 0x000fe40000011640 */
[----:B------:R-:W-:Y:S02]  /*19190*/  LOP3.LUT R28, R28, 0xff, RZ, 0xc0, !PT ;  /* 0x000000ff1c1c7812 */ /* 0x000fe400078ec0ff */
[----:B------:R-:W-:Y:S02]  /*191a0*/  LOP3.LUT R64, R64, 0xffff, RZ, 0xc0, !PT ;  /* 0x0000ffff40407812 */ /* 0x000fe400078ec0ff */
[----:B--2---:R-:W-:Y:S01]  /*191b0*/  F2FP.F16.F32.PACK_AB R165, R30, R87 ;  /* 0x000000571ea5723e */ /* 0x004fe200000000ff */
[----:B----4-:R-:W-:Y:S02]  /*191c0*/  @!P6 HADD2 R140, -R46.H0_H0, -RZ.H0_H0 ;  /* 0xa00000ff2e8ce230 */ /* 0x010fe40000000900 */
[----:B---3--:R-:W-:Y:S03]  /*191d0*/  @!P4 HADD2 R158, -R65.H0_H0, -RZ.H0_H0 ;  /* 0xa00000ff419ec230 */ /* 0x008fe60000000900 */
[----:B------:R-:W-:Y:S01]  /*191e0*/  PRMT R102, R140, 0x7610, R102 ;  /* 0x000076108c667816 */ /* 0x000fe20000000066 */
[----:B------:R1:W-:Y:S03]  /*191f0*/  @!P6 STL.S16 [R1+0x184], R140 ;  /* 0x0001848c0100e387 */ /* 0x0003e60000100600 */
[----:B------:R-:W-:Y:S01]  /*19200*/  @!P6 PRMT R46, R102, 0x5410, RZ ;  /* 0x00005410662ee816 */ /* 0x000fe200000000ff */
[----:B------:R-:W2:Y:S01]  /*19210*/  LDL.LU R187, [R1+0x464] ;  /* 0x0004640001bb7983 */ /* 0x000ea20000300800 */
[----:B------:R-:W-:Y:S01]  /*19220*/  ISETP.LE.U32.AND P6, PT, R64, UR15, PT ;  /* 0x0000000f40007c0c */ /* 0x000fe2000bfc3070 */
[----:B------:R-:W-:Y:S01]  /*19230*/  MUFU.EX2 R102, R251 ;  /* 0x000000fb00667308 */ /* 0x000fe20000000800 */
[C---:B------:R-:W-:Y:S01]  /*19240*/  PRMT R64, R65.reuse, 0x7632, R64 ;  /* 0x0000763241407816 */ /* 0x040fe20000000040 */
[----:B------:R3:W4:Y:S01]  /*19250*/  LDL.S16 R150, [R1+0x194] ;  /* 0x0001940001967983 */ /* 0x0007220000100600 */
[----:B------:R-:W-:Y:S02]  /*19260*/  PRMT R151, R158, 0x7610, R151 ;  /* 0x000076109e977816 */ /* 0x000fe40000000097 */
[----:B------:R-:W-:Y:S01]  /*19270*/  PRMT R126, R65, 0x5410, R64 ;  /* 0x00005410417e7816 */ /* 0x000fe20000000040 */
[----:B------:R3:W3:Y:S01]  /*19280*/  LDL.S16 R103, [R1+0x190] ;  /* 0x0001900001677983 */ /* 0x0006e20000100600 */
[----:B------:R-:W-:Y:S03]  /*19290*/  @!P4 PRMT R65, R151, 0x5410, RZ ;  /* 0x000054109741c816 */ /* 0x000fe600000000ff */
[----:B------:R2:W3:Y:S04]  /*192a0*/  LDL.S16 R145, [R1+0x18c] ;  /* 0x00018c0001917983 */ /* 0x0004e80000100600 */
[----:B------:R-:W-:Y:S01]  /*192b0*/  @!P4 STL.S16 [R1+0x188], R158 ;  /* 0x0001889e0100c387 */ /* 0x000fe20000100600 */
[----:B------:R-:W-:Y:S02]  /*192c0*/  ISETP.LE.U32.AND P4, PT, R66, UR15, PT ;  /* 0x0000000f42007c0c */ /* 0x000fe4000bf83070 */
[----:B------:R-:W-:Y:S01]  /*192d0*/  PRMT R66, R67, 0x7632, R66 ;  /* 0x0000763243427816 */ /* 0x000fe20000000042 */
[----:B------:R2:W3:Y:S01]  /*192e0*/  LDL.S16 R131, [R1+0x1a0] ;  /* 0x0001a00001837983 */ /* 0x0004e20000100600 */
[----:B-1----:R-:W1:Y:S03]  /*192f0*/  MUFU.EX2 R140, R249 ;  /* 0x000000f9008c7308 */ /* 0x002e660000000800 */
[----:B------:R2:W3:Y:S01]  /*19300*/  LDL.S16 R105, [R1+0x19c] ;  /* 0x00019c0001697983 */ /* 0x0004e20000100600 */
[----:B-1----:R-:W-:Y:S03]  /*19310*/  F2FP.F16.F32.PACK_AB R195, R102, R140 ;  /* 0x0000008c66c3723e */ /* 0x002fe600000000ff */
[----:B--2---:R-:W-:Y:S01]  /*19320*/  STG.E.U16 desc[UR24][R186.64], R100 ;  /* 0x00000064ba007986 */ /* 0x004fe2000c101518 */
[----:B----4-:R-:W-:Y:S02]  /*19330*/  @!P3 HADD2 R150, -R64.H0_H0, -RZ.H0_H0 ;  /* 0xa00000ff4096b230 */ /* 0x010fe40000000900 */
[----:B---3--:R-:W-:Y:S03]  /*19340*/  @!P5 HADD2 R103, -R67.H0_H0, -RZ.H0_H0 ;  /* 0xa00000ff4367d230 */ /* 0x008fe60000000900 */
[----:B------:R-:W-:Y:S01]  /*19350*/  PRMT R127, R150, 0x7610, R127 ;  /* 0x00007610967f7816 */ /* 0x000fe2000000007f */
[----:B------:R-:W-:Y:S01]  /*19360*/  @!P3 STL.S16 [R1+0x194], R150 ;  /* 0x000194960100b387 */ /* 0x000fe20000100600 */
[----:B------:R-:W-:Y:S02]  /*19370*/  @!P0 HADD2 R145, -R66.H0_H0, -RZ.H0_H0 ;  /* 0xa00000ff42918230 */ /* 0x000fe40000000900 */
[----:B------:R-:W-:Y:S01]  /*19380*/  @!P3 PRMT R64, R127, 0x5410, RZ ;  /* 0x000054107f40b816 */ /* 0x000fe200000000ff */
[----:B------:R-:W-:Y:S01]  /*19390*/  @!P5 STL.S16 [R1+0x190], R103 ;  /* 0x000190670100d387 */ /* 0x000fe20000100600 */
[----:B------:R-:W-:Y:S02]  /*193a0*/  PRMT R127, R67, 0x5410, R66 ;  /* 0x00005410437f7816 */ /* 0x000fe40000000042 */
[----:B------:R-:W-:Y:S02]  /*193b0*/  PRMT R137, R145, 0x7610, R137 ;  /* 0x0000761091897816 */ /* 0x000fe40000000089 */
[----:B------:R-:W-:Y:S01]  /*193c0*/  PRMT R108, R103, 0x7610, R108 ;  /* 0x00007610676c7816 */ /* 0x000fe2000000006c */
[----:B------:R1:W-:Y:S01]  /*193d0*/  STL.64 [R1+0x348], R126 ;  /* 0x0003487e01007387 */ /* 0x0003e20000100a00 */
[----:B------:R-:W-:Y:S01]  /*193e0*/  @!P0 PRMT R66, R137, 0x5410, RZ ;  /* 0x0000541089428816 */ /* 0x000fe200000000ff */
[----:B------:R-:W-:Y:S01]  /*193f0*/  @!P2 HADD2 R131, -R41.H0_H0, -RZ.H0_H0 ;  /* 0xa00000ff2983a230 */ /* 0x000fe20000000900 */
[----:B------:R-:W-:Y:S01]  /*19400*/  @!P5 PRMT R67, R108, 0x5410, RZ ;  /* 0x000054106c43d816 */ /* 0x000fe200000000ff */
[----:B------:R2:W3:Y:S01]  /*19410*/  LDL.S16 R136, [R1+0x198] ;  /* 0x0001980001887983 */ /* 0x0004e20000100600 */
[----:B------:R-:W-:Y:S01]  /*19420*/  ISETP.LE.U32.AND P5, PT, R28, UR15, PT ;  /* 0x0000000f1c007c0c */ /* 0x000fe2000bfa3070 */
[----:B------:R-:W-:Y:S01]  /*19430*/  FADD.FTZ R28, R106, R107 ;  /* 0x0000006b6a1c7221 */ /* 0x000fe20000010000 */
[----:B------:R-:W-:Y:S01]  /*19440*/  ISETP.LE.U32.AND P3, PT, R89, UR15, PT ;  /* 0x0000000f59007c0c */ /* 0x000fe2000bf63070 */
[----:B------:R-:W-:Y:S01]  /*19450*/  @!P0 STL.S16 [R1+0x18c], R145 ;  /* 0x00018c9101008387 */ /* 0x000fe20000100600 */
[----:B------:R-:W-:Y:S01]  /*19460*/  SHF.R.U32.HI R89, RZ, 0x10, R152 ;  /* 0x00000010ff597819 */ /* 0x000fe20000011698 */
[----:B------:R-:W-:Y:S01]  /*19470*/  FADD.FTZ R106, R40, R28 ;  /* 0x0000001c286a7221 */ /* 0x000fe20000010000 */
[----:B------:R-:W-:Y:S01]  /*19480*/  PRMT R40, R41, 0x7632, R40 ;  /* 0x0000763229287816 */ /* 0x000fe20000000028 */
[----:B------:R2:W4:Y:S01]  /*19490*/  LDL.S16 R137, [R1+0x1a4] ;  /* 0x0001a40001897983 */ /* 0x0005220000100600 */
[----:B------:R-:W-:Y:S01]  /*194a0*/  LOP3.LUT R89, R89, 0xff, RZ, 0xc0, !PT ;  /* 0x000000ff59597812 */ /* 0x000fe200078ec0ff */
[----:B------:R-:W1:Y:S01]  /*194b0*/  MUFU.EX2 R108, R248 ;  /* 0x000000f8006c7308 */ /* 0x000e620000000800 */
[----:B------:R-:W-:Y:S01]  /*194c0*/  LOP3.LUT R28, R152, 0xffff, RZ, 0xc0, !PT ;  /* 0x0000ffff981c7812 */ /* 0x000fe200078ec0ff */
[----:B------:R-:W-:Y:S01]  /*194d0*/  @!P6 HADD2 R105, -R40.H0_H0, -RZ.H0_H0 ;  /* 0xa00000ff2869e230 */ /* 0x000fe20000000900 */
[----:B------:R-:W-:Y:S01]  /*194e0*/  ISETP.LE.U32.AND P0, PT, R89, UR15, PT ;  /* 0x0000000f59007c0c */ /* 0x000fe2000bf03070 */
[----:B------:R2:W-:Y:S01]  /*194f0*/  @!P2 STL.S16 [R1+0x1a0], R131 ;  /* 0x0001a0830100a387 */ /* 0x0005e20000100600 */
[----:B------:R-:W-:Y:S01]  /*19500*/  SHF.R.U32.HI R28, RZ, 0x8, R28 ;  /* 0x00000008ff1c7819 */ /* 0x000fe2000001161c */
[----:B------:R-:W-:Y:S01]  /*19510*/  FADD.FTZ R89, R104, R130 ;  /* 0x0000008268597221 */ /* 0x000fe20000010000 */
[----:B------:R-:W-:Y:S01]  /*19520*/  PRMT R144, R105, 0x7610, R144 ;  /* 0x0000761069907816 */ /* 0x000fe20000000090 */
[----:B------:R2:W-:Y:S01]  /*19530*/  @!P6 STL.S16 [R1+0x19c], R105 ;  /* 0x00019c690100e387 */ /* 0x0005e20000100600 */
[----:B------:R-:W-:Y:S01]  /*19540*/  LOP3.LUT R28, R28, 0xffff, RZ, 0xc0, !PT ;  /* 0x0000ffff1c1c7812 */ /* 0x000fe200078ec0ff */
[----:B------:R-:W-:Y:S01]  /*19550*/  FADD.FTZ R143, R42, R89 ;  /* 0x000000592a8f7221 */ /* 0x000fe20000010000 */
[----:B------:R-:W-:Y:S01]  /*19560*/  PRMT R42, R43, 0x7632, R42 ;  /* 0x000076322b2a7816 */ /* 0x000fe2000000002a */
[----:B------:R-:W-:Y:S01]  /*19570*/  MUFU.EX2 R89, R185 ;  /* 0x000000b900597308 */ /* 0x000fe20000000800 */
[----:B-1----:R-:W-:Y:S02]  /*19580*/  PRMT R127, R131, 0x7610, R127 ;  /* 0x00007610837f7816 */ /* 0x002fe4000000007f */
[----:B------:R-:W-:Y:S07]  /*19590*/  F2FP.F16.F32.PACK_AB R191, R108, R109 ;  /* 0x0000006d6cbf723e */ /* 0x000fee00000000ff */
[----:B------:R-:W1:Y:S01]  /*195a0*/  MUFU.EX2 R103, R164 ;  /* 0x000000a400677308 */ /* 0x000e620000000800 */
[----:B--2---:R-:W-:Y:S02]  /*195b0*/  PRMT R131, R41, 0x5410, R40 ;  /* 0x0000541029837816 */ /* 0x004fe40000000028 */
[----:B------:R-:W-:Y:S02]  /*195c0*/  @!P2 PRMT R41, R127, 0x5410, RZ ;  /* 0x000054107f29a816 */ /* 0x000fe400000000ff */
[----:B------:R-:W-:Y:S05]  /*195d0*/  ISETP.LE.U32.AND P2, PT, R28, UR15, PT ;  /* 0x0000000f1c007c0c */ /* 0x000fea000bf43070 */
[----:B------:R2:W2:Y:S01]  /*195e0*/  MUFU.EX2 R105, R184 ;  /* 0x000000b800697308 */ /* 0x0004a20000000800 */
[----:B------:R-:W-:Y:S02]  /*195f0*/  SHF.R.U32.HI R28, RZ, 0x18, R152 ;  /* 0x00000018ff1c7819 */ /* 0x000fe40000011698 */
[----:B------:R-:W-:Y:S02]  /*19600*/  @!P6 PRMT R40, R144, 0x5410, RZ ;  /* 0x000054109028e816 */ /* 0x000fe400000000ff */
[----:B------:R-:W-:Y:S01]  /*19610*/  ISETP.LE.U32.AND P6, PT, R28, UR15, PT ;  /* 0x0000000f1c007c0c */ /* 0x000fe2000bfc3070 */
[----:B------:R-:W-:Y:S01]  /*19620*/  FADD.FTZ R28, R87, R110 ;  /* 0x0000006e571c7221 */ /* 0x000fe20000010000 */
[----:B-1----:R-:W-:Y:S03]  /*19630*/  F2FP.F16.F32.PACK_AB R190, R99, R103 ;  /* 0x0000006763be723e */ /* 0x002fe600000000ff */
[----:B------:R-:W-:Y:S01]  /*19640*/  MUFU.EX2 R110, R200 ;  /* 0x000000c8006e7308 */ /* 0x000fe20000000800 */
[----:B------:R-:W-:Y:S01]  /*19650*/  FADD.FTZ R104, R30, R28 ;  /* 0x0000001c1e687221 */ /* 0x000fe20000010000 */
[----:B------:R-:W-:Y:S01]  /*19660*/  LOP3.LUT R28, R156, 0xff, RZ, 0xc0, !PT ;  /* 0x000000ff9c1c7812 */ /* 0x000fe200078ec0ff */
[----:B------:R-:W-:Y:S01]  /*19670*/  FADD.FTZ R30, R62, R142 ;  /* 0x0000008e3e1e7221 */ /* 0x000fe20000010000 */
[----:B------:R-:W-:Y:S01]  /*19680*/  FADD.FTZ R62, R140, R106 ;  /* 0x0000006a8c3e7221 */ /* 0x000fe20000010000 */
[----:B------:R-:W-:Y:S01]  /*19690*/  FADD.FTZ R106, R109, R143 ;  /* 0x0000008f6d6a7221 */ /* 0x000fe20000010000 */
[----:B------:R-:W-:Y:S04]  /*196a0*/  FADD.FTZ R104, R103, R104 ;  /* 0x0000006867687221 */ /* 0x000fe80000010000 */
[----:B------:R-:W-:Y:S01]  /*196b0*/  MUFU.EX2 R87, R210 ;  /* 0x000000d200577308 */ /* 0x000fe20000000800 */
[----:B--2---:R-:W2:Y:S01]  /*196c0*/  LDL.LU R184, [R1+0x460] ;  /* 0x0004600001b87983 */ /* 0x004ea20000300800 */
[----:B------:R-:W-:Y:S01]  /*196d0*/  FADD.FTZ R142, R60, R30 ;  /* 0x0000001e3c8e7221 */ /* 0x000fe20000010000 */
[----:B------:R-:W-:Y:S01]  /*196e0*/  PRMT R60, R61, 0x7632, R60 ;  /* 0x000076323d3c7816 */ /* 0x000fe2000000003c */
[----:B------:R-:W-:Y:S01]  /*196f0*/  FADD.FTZ R140, R102, R62 ;  /* 0x0000003e668c7221 */ /* 0x000fe20000010000 */
[----:B------:R-:W-:Y:S01]  /*19700*/  STL [R1+0x404], R131 ;  /* 0x0004048301007387 */ /* 0x000fe20000100800 */
[----:B------:R-:W-:Y:S01]  /*19710*/  FADD.FTZ R108, R108, R106 ;  /* 0x0000006a6c6c7221 */ /* 0x000fe20000010000 */
[----:B------:R-:W-:Y:S03]  /*19720*/  FADD.FTZ R106, R99, R104 ;  /* 0x00000068636a7221 */ /* 0x000fe60000010000 */
[----:B------:R-:W1:Y:S01]  /*19730*/  MUFU.EX2 R30, R168 ;  /* 0x000000a8001e7308 */ /* 0x000e620000000800 */
[----:B------:R2:W2:Y:S01]  /*19740*/  LDL.S16 R130, [R1+0x1ac] ;  /* 0x0001ac0001827983 */ /* 0x0004a20000100600 */
[----:B------:R-:W-:Y:S01]  /*19750*/  FADD.FTZ R103, R105, R142 ;  /* 0x0000008e69677221 */ /* 0x000fe20000010000 */
[C---:B------:R-:W-:Y:S02]  /*19760*/  F2FP.F16.F32.PACK_AB R105, R89.reuse, R105 ;  /* 0x000000695969723e */ /* 0x040fe400000000ff */
[----:B------:R-:W-:Y:S01]  /*19770*/  STL [R1+0x40c], R152 ;  /* 0x00040c9801007387 */ /* 0x000fe20000100800 */
[----:B------:R-:W-:Y:S04]  /*19780*/  FADD.FTZ R109, R89, R103 ;  /* 0x00000067596d7221 */ /* 0x000fe80000010000 */
[----:B------:R-:W-:Y:S01]  /*19790*/  MUFU.EX2 R62, R211 ;  /* 0x000000d3003e7308 */ /* 0x000fe20000000800 */
[----:B------:R-:W-:Y:S04]  /*197a0*/  STL [R1+0x408], R153 ;  /* 0x0004089901007387 */ /* 0x000fe80000100800 */
[----:B------:R-:W2:Y:S05]  /*197b0*/  LDL.LU R185, [R1+0x45c] ;  /* 0x00045c0001b97983 */ /* 0x000eaa0000300800 */
[----:B------:R-:W-:Y:S01]  /*197c0*/  MUFU.EX2 R99, R208 ;  /* 0x000000d000637308 */ /* 0x000fe20000000800 */
[----:B------:R2:W2:Y:S01]  /*197d0*/  LDL.S16 R127, [R1+0x1a8] ;  /* 0x0001a800017f7983 */ /* 0x0004a20000100600 */
[----:B-1----:R-:W-:Y:S01]  /*197e0*/  FADD.FTZ R89, R30, R106 ;  /* 0x0000006a1e597221 */ /* 0x002fe20000010000 */
[----:B---3--:R-:W-:Y:S05]  /*197f0*/  @!P5 HADD2 R136, -R43.H0_H0, -RZ.H0_H0 ;  /* 0xa00000ff2b88d230 */ /* 0x008fea0000000900 */
[----:B------:R-:W-:Y:S01]  /*19800*/  PRMT R141, R136, 0x7610, R141 ;  /* 0x00007610888d7816 */ /* 0x000fe2000000008d */
[----:B------:R1:W-:Y:S01]  /*19810*/  @!P5 STL.S16 [R1+0x198], R136 ;  /* 0x000198880100d387 */ /* 0x0003e20000100600 */
[----:B----4-:R-:W-:Y:S03]  /*19820*/  @!P4 HADD2 R137, -R42.H0_H0, -RZ.H0_H0 ;  /* 0xa00000ff2a89c230 */ /* 0x010fe60000000900 */
[----:B------:R-:W3:Y:S02]  /*19830*/  LDL.LU R200, [R1+0x458] ;  /* 0x0004580001c87983 */ /* 0x000ee40000300800 */
[----:B------:R-:W-:Y:S02]  /*19840*/  PRMT R107, R137, 0x7610, R107 ;  /* 0x00007610896b7816 */ /* 0x000fe4000000006b */
[----:B-1----:R-:W-:Y:S02]  /*19850*/  PRMT R136, R43, 0x5410, R42 ;  /* 0x000054102b887816 */ /* 0x002fe4000000002a */
[----:B------:R-:W-:Y:S02]  /*19860*/  @!P4 PRMT R42, R107, 0x5410, RZ ;  /* 0x000054106b2ac816 */ /* 0x000fe400000000ff */
[----:B------:R-:W-:Y:S01]  /*19870*/  @!P5 PRMT R43, R141, 0x5410, RZ ;  /* 0x000054108d2bd816 */ /* 0x000fe200000000ff */
[----:B------:R-:W-:Y:S01]  /*19880*/  STL [R1+0x410], R136 ;  /* 0x0004108801007387 */ /* 0x000fe20000100800 */
[----:B------:R-:W-:Y:S01]  /*19890*/  ISETP.LE.U32.AND P5, PT, R28, UR15, PT ;  /* 0x0000000f1c007c0c */ /* 0x000fe2000bfa3070 */
[----:B------:R1:W4:Y:S01]  /*198a0*/  MUFU.EX2 R107, R212 ;  /* 0x000000d4006b7308 */ /* 0x0003220000000800 */
[----:B------:R-:W-:Y:S01]  /*198b0*/  LOP3.LUT R28, R156, 0xffff, RZ, 0xc0, !PT ;  /* 0x0000ffff9c1c7812 */ /* 0x000fe200078ec0ff */
[----:B------:R4:W-:Y:S03]  /*198c0*/  @!P4 STL.S16 [R1+0x1a4], R137 ;  /* 0x0001a4890100c387 */ /* 0x0009e60000100600 */
[----:B------:R-:W-:Y:S01]  /*198d0*/  SHF.R.U32.HI R28, RZ, 0x8, R28 ;  /* 0x00000008ff1c7819 */ /* 0x000fe2000001161c */
[----:B------:R-:W3:Y:S03]  /*198e0*/  LDL.LU R210, [R1+0x454] ;  /* 0x0004540001d27983 */ /* 0x000ee60000300800 */
[----:B------:R-:W-:Y:S04]  /*198f0*/  LOP3.LUT R28, R28, 0xffff, RZ, 0xc0, !PT ;  /* 0x0000ffff1c1c7812 */ /* 0x000fe800078ec0ff */
[----:B------:R-:W-:Y:S02]  /*19900*/  ISETP.LE.U32.AND P4, PT, R28, UR15, PT ;  /* 0x0000000f1c007c0c */ /* 0x000fe4000bf83070 */
[----:B------:R-:W-:Y:S01]  /*19910*/  SHF.R.U32.HI R28, RZ, 0x10, R156 ;  /* 0x00000010ff1c7819 */ /* 0x000fe2000001169c */
[----:B-1----:R-:W3:Y:S01]  /*19920*/  LDL.LU R212, [R1+0x450] ;  /* 0x0004500001d47983 */ /* 0x002ee20000300800 */
[----:B----4-:R-:W-:Y:S02]  /*19930*/  FADD.FTZ R104, R107, R108 ;  /* 0x0000006c6b687221 */ /* 0x010fe40000010000 */
[----:B------:R-:W-:Y:S02]  /*19940*/  LOP3.LUT R28, R28, 0xff, RZ, 0xc0, !PT ;  /* 0x000000ff1c1c7812 */ /* 0x000fe400078ec0ff */
[C---:B------:R-:W-:Y:S04]  /*19950*/  F2FP.F16.F32.PACK_AB R107, R62.reuse, R107 ;  /* 0x0000006b3e6b723e */ /* 0x040fe800000000ff */
[----:B------:R-:W-:Y:S01]  /*19960*/  PRMT R106, R107, 0x7632, R106 ;  /* 0x000076326b6a7816 */ /* 0x000fe2000000006a */
[----:B------:R-:W-:Y:S01]  /*19970*/  FADD.FTZ R137, R62, R104 ;  /* 0x000000683e897221 */ /* 0x000fe20000010000 */
[----:B------:R-:W-:Y:S01]  /*19980*/  PRMT R62, R63, 0x7632, R62 ;  /* 0x000076323f3e7816 */ /* 0x000fe2000000003e */
[----:B--2---:R-:W-:Y:S05]  /*19990*/  @!P3 HADD2 R130, -R61.H0_H0, -RZ.H0_H0 ;  /* 0xa00000ff3d82b230 */ /* 0x004fea0000000900 */
[----:B------:R-:W-:Y:S01]  /*199a0*/  PRMT R126, R130, 0x7610, R126 ;  /* 0x00007610827e7816 */ /* 0x000fe2000000007e */
[----:B------:R1:W-:Y:S04]  /*199b0*/  @!P3 STL.S16 [R1+0x1ac], R130 ;  /* 0x0001ac820100b387 */ /* 0x0003e80000100600 */
[----:B------:R-:W-:Y:S01]  /*199c0*/  STG.E.U16 desc[UR24][R184.64], R96 ;  /* 0x00000060b8007986 */ /* 0x000fe2000c101518 */
[----:B------:R-:W-:Y:S03]  /*199d0*/  @!P2 HADD2 R127, -R60.H0_H0, -RZ.H0_H0 ;  /* 0xa00000ff3c7fa230 */ /* 0x000fe60000000900 */
[----:B------:R-:W-:Y:S02]  /*199e0*/  STG.E.U16 desc[UR24][R184.64+0x2], R97 ;  /* 0x00000261b8007986 */ /* 0x000fe4000c101518 */
[----:B------:R-:W-:Y:S02]  /*199f0*/  PRMT R125, R127, 0x7610, R125 ;  /* 0x000076107f7d7816 */ /* 0x000fe4000000007d */
[----:B------:R2:W-:Y:S04]  /*19a00*/  @!P2 STL.S16 [R1+0x1a8], R127 ;  /* 0x0001a87f0100a387 */ /* 0x0005e80000100600 */
[----:B------:R4:W-:Y:S04]  /*19a10*/  STG.E.U16 desc[UR24][R180.64+0x10], R112 ;  /* 0x00001070b4007986 */ /* 0x0009e8000c101518 */
[----:B------:R-:W-:Y:S01]  /*19a20*/  STG.E.U16 desc[UR24][R180.64+0x12], R101 ;  /* 0x00001265b4007986 */ /* 0x000fe2000c101518 */
[----:B-1----:R-:W-:Y:S02]  /*19a30*/  PRMT R130, R61, 0x5410, R60 ;  /* 0x000054103d827816 */ /* 0x002fe4000000003c */
[----:B------:R-:W-:Y:S01]  /*19a40*/  @!P3 PRMT R61, R126, 0x5410, RZ ;  /* 0x000054107e3db816 */ /* 0x000fe200000000ff */
[----:B------:R-:W-:Y:S01]  /*19a50*/  STG.E.U16 desc[UR24][R182.64+0x10], R113 ;  /* 0x00001071b6007986 */ /* 0x000fe2000c101518 */
[----:B------:R-:W-:Y:S02]  /*19a60*/  ISETP.LE.U32.AND P3, PT, R28, UR15, PT ;  /* 0x0000000f1c007c0c */ /* 0x000fe4000bf63070 */
[----:B------:R-:W-:Y:S01]  /*19a70*/  SHF.R.U32.HI R28, RZ, 0x18, R156 ;  /* 0x00000018ff1c7819 */ /* 0x000fe2000001169c */
[----:B------:R-:W-:Y:S01]  /*19a80*/  STL [R1+0x414], R130 ;  /* 0x0004148201007387 */ /* 0x000fe20000100800 */
[----:B------:R-:W-:Y:S02]  /*19a90*/  @!P2 PRMT R60, R125, 0x5410, RZ ;  /* 0x000054107d3ca816 */ /* 0x000fe400000000ff */
[----:B------:R-:W-:Y:S01]  /*19aa0*/  ISETP.LE.U32.AND P2, PT, R28, UR15, PT ;  /* 0x0000000f1c007c0c */ /* 0x000fe2000bf43070 */
[----:B------:R-:W-:Y:S01]  /*19ab0*/  IMAD.U32 R28, RZ, RZ, UR31 ;  /* 0x0000001fff1c7e24 */ /* 0x000fe2000f8e00ff */
[----:B------:R-:W-:Y:S04]  /*19ac0*/  STL [R1+0x41c], R156 ;  /* 0x00041c9c01007387 */ /* 0x000fe80000100800 */
[----:B------:R-:W-:Y:S01]  /*19ad0*/  LOP3.LUT R102, R223, UR23, R28, 0x96, !PT ;  /* 0x00000017df667c12 */ /* 0x000fe2000f8e961c */
[----:B------:R-:W-:Y:S01]  /*19ae0*/  STL [R1+0x418], R157 ;  /* 0x0004189d01007387 */ /* 0x000fe20000100800 */
[----:B------:R-:W1:Y:S03]  /*19af0*/  MUFU.EX2 R28, R169 ;  /* 0x000000a9001c7308 */ /* 0x000e660000000800 */
[----:B--2---:R2:W2:Y:S01]  /*19b00*/  LDL.S16 R127, [R1+0x1f0] ;  /* 0x0001f000017f7983 */ /* 0x0044a20000100600 */
[----:B----4-:R-:W-:Y:S01]  /*19b10*/  PRMT R112, R63, 0x5410, R62 ;  /* 0x000054103f707816 */ /* 0x010fe2000000003e */
[----:B------:R-:W-:Y:S04]  /*19b20*/  IMAD.WIDE.U32 R150, R102, -0x326172a9, RZ ;  /* 0xcd9e8d5766967825 */ /* 0x000fe800078e00ff */
[----:B------:R-:W-:Y:S01]  /*19b30*/  FADD.FTZ R102, R110, R140 ;  /* 0x0000008c6e667221 */ /* 0x000fe20000010000 */
[----:B------:R4:W4:Y:S01]  /*19b40*/  LDL.S16 R126, [R1+0x1d8] ;  /* 0x0001d800017e7983 */ /* 0x0009220000100600 */
[----:B------:R-:W-:Y:S02]  /*19b50*/  F2FP.F16.F32.PACK_AB R110, R87, R110 ;  /* 0x0000006e576e723e */ /* 0x000fe400000000ff */
[----:B------:R-:W-:Y:S01]  /*19b60*/  LOP3.LUT R103, R151, UR20, R216, 0x96, !PT ;  /* 0x0000001497677c12 */ /* 0x000fe2000f8e96d8 */
[----:B------:R2:W4:Y:S01]  /*19b70*/  LDL.S16 R104, [R1+0x1ec] ;  /* 0x0001ec0001687983 */ /* 0x0005220000100600 */
[----:B------:R-:W-:Y:S01]  /*19b80*/  LOP3.LUT R142, R219, UR22, R150, 0x96, !PT ;  /* 0x00000016db8e7c12 */ /* 0x000fe2000f8e9696 */
[----:B------:R-:W-:Y:S02]  /*19b90*/  FADD.FTZ R208, R87, R102 ;  /* 0x0000006657d07221 */ /* 0x000fe40000010000 */
[----:B------:R-:W-:Y:S01]  /*19ba0*/  STG.E.U16 desc[UR24][R182.64+0x12], R116 ;  /* 0x00001274b6007986 */ /* 0x000fe2000c101518 */
[----:B------:R-:W1:Y:S02]  /*19bb0*/  MUFU.EX2 R87, R204 ;  /* 0x000000cc00577308 */ /* 0x000e640000000800 */
[C---:B-1----:R-:W-:Y:S01]  /*19bc0*/  F2FP.F16.F32.PACK_AB R119, R28.reuse, R30 ;  /* 0x0000001e1c77723e */ /* 0x042fe200000000ff */
[--C-:B------:R-:W-:Y:S01]  /*19bd0*/  FADD.FTZ R125, R28, R89.reuse ;  /* 0x000000591c7d7221 */ /* 0x100fe20000010000 */
[----:B------:R-:W-:Y:S01]  /*19be0*/  PRMT R89, R0, 0x7632, R89 ;  /* 0x0000763200597816 */ /* 0x000fe20000000059 */
[----:B------:R-:W-:Y:S01]  /*19bf0*/  STG.E.U16 desc[UR24][R186.64+0x10], R84 ;  /* 0x00001054ba007986 */ /* 0x000fe2000c101518 */
[----:B------:R-:W-:Y:S01]  /*19c00*/  FADD.FTZ R28, R99, R109 ;  /* 0x0000006d631c7221 */ /* 0x000fe20000010000 */
[----:B------:R-:W-:Y:S02]  /*19c10*/  IMAD.WIDE.U32 R102, R103, -0x2daee0ad, RZ ;  /* 0xd2511f5367667825 */ /* 0x000fe400078e00ff */
[----:B------:R-:W-:Y:S02]  /*19c20*/  STG.E.U16 desc[UR24][R186.64+0xe], R85 ;  /* 0x00000e55ba007986 */ /* 0x000fe4000c101518 */
[----:B------:R-:W-:Y:S01]  /*19c30*/  IMAD.WIDE.U32 R142, R142, -0x2daee0ad, RZ ;  /* 0xd2511f538e8e7825 */ /* 0x000fe200078e00ff */
[----:B------:R-:W-:Y:S01]  /*19c40*/  LOP3.LUT R144, R103, UR19, R174, 0x96, !PT ;  /* 0x0000001367907c12 */ /* 0x000fe2000f8e96ae */
[----:B------:R-:W-:Y:S03]  /*19c50*/  STG.E.U16 desc[UR24][R184.64+0x10], R81 ;  /* 0x00001051b8007986 */ /* 0x000fe6000c101518 */
[----:B------:R-:W-:Y:S01]  /*19c60*/  LOP3.LUT R143, R143, UR12, R102, 0x96, !PT ;  /* 0x0000000c8f8f7c12 */ /* 0x000fe2000f8e9666 */
[----:B------:R1:W-:Y:S01]  /*19c70*/  STG.E.U16 desc[UR24][R184.64+0x12], R80 ;  /* 0x00001250b8007986 */ /* 0x0003e2000c101518 */
[C---:B------:R-:W-:Y:S01]  /*19c80*/  F2FP.F16.F32.PACK_AB R102, R87.reuse, R99 ;  /* 0x000000635766723e */ /* 0x040fe200000000ff */
[----:B------:R-:W-:Y:S01]  /*19c90*/  FADD.FTZ R204, R87, R28 ;  /* 0x0000001c57cc7221 */ /* 0x000fe20000010000 */
[----:B------:R-:W-:Y:S01]  /*19ca0*/  IMAD.WIDE.U32 R144, R144, -0x326172a9, RZ ;  /* 0xcd9e8d5790907825 */ /* 0x000fe200078e00ff */
[----:B------:R-:W-:Y:S04]  /*19cb0*/  STG.E.U16 desc[UR24][R180.64+0x20], R82 ;  /* 0x00002052b4007986 */ /* 0x000fe8000c101518 */
[----:B------:R-:W-:Y:S01]  /*19cc0*/  LOP3.LUT R108, R145, UR13, R218, 0x96, !PT ;  /* 0x0000000d916c7c12 */ /* 0x000fe2000f8e96da */
[----:B------:R-:W-:Y:S04]  /*19cd0*/  STG.E.U16 desc[UR24][R180.64+0x22], R83 ;  /* 0x00002253b4007986 */ /* 0x000fe8000c101518 */
[----:B------:R-:W-:Y:S01]  /*19ce0*/  STG.E.U16 desc[UR24][R182.64+0x22], R2 ;  /* 0x00002202b6007986 */ /* 0x000fe2000c101518 */
[----:B------:R-:W-:Y:S03]  /*19cf0*/  IMAD.WIDE.U32 R108, R108, -0x2daee0ad, RZ ;  /* 0xd2511f536c6c7825 */ /* 0x000fe600078e00ff */
[----:B------:R-:W-:Y:S02]  /*19d00*/  STG.E.U16 desc[UR24][R182.64+0x20], R3 ;  /* 0x00002003b6007986 */ /* 0x000fe4000c101518 */
[----:B------:R-:W-:Y:S01]  /*19d10*/  LOP3.LUT R170, R109, UR10, R142, 0x96, !PT ;  /* 0x0000000a6daa7c12 */ /* 0x000fe2000f8e968e */
[----:B------:R-:W-:Y:S01]  /*19d20*/  IMAD.WIDE.U32 R142, R143, -0x326172a9, RZ ;  /* 0xcd9e8d578f8e7825 */ /* 0x000fe200078e00ff */
[----:B------:R-:W-:Y:S03]  /*19d30*/  STG.E.U16 desc[UR24][R186.64+0x20], R56 ;  /* 0x00002038ba007986 */ /* 0x000fe6000c101518 */
[----:B------:R-:W-:Y:S01]  /*19d40*/  IMAD.WIDE.U32 R170, R170, -0x326172a9, RZ ;  /* 0xcd9e8d57aaaa7825 */ /* 0x000fe200078e00ff */
[----:B------:R-:W-:Y:S01]  /*19d50*/  LOP3.LUT R144, R143, UR11, R144, 0x96, !PT ;  /* 0x0000000b8f907c12 */ /* 0x000fe2000f8e9690 */
[----:B------:R-:W-:Y:S01]  /*19d60*/  STG.E.U16 desc[UR24][R186.64+0x1e], R57 ;  /* 0x00001e39ba007986 */ /* 0x000fe2000c101518 */
[----:B-1----:R-:W-:Y:S02]  /*19d70*/  PRMT R80, R196, 0x7610, R80 ;  /* 0x00007610c4507816 */ /* 0x002fe40000000050 */
[----:B------:R-:W-:Y:S01]  /*19d80*/  LOP3.LUT R158, R171, UR9, R142, 0x96, !PT ;  /* 0x00000009ab9e7c12 */ /* 0x000fe2000f8e968e */
[----:B------:R-:W-:Y:S01]  /*19d90*/  STG.E.U16 desc[UR24][R184.64+0x22], R58 ;  /* 0x0000223ab8007986 */ /* 0x000fe2000c101518 */
[----:B------:R-:W-:Y:S03]  /*19da0*/  IMAD.WIDE.U32 R246, R144, -0x2daee0ad, RZ ;  /* 0xd2511f5390f67825 */ /* 0x000fe600078e00ff */
[----:B------:R-:W-:Y:S02]  /*19db0*/  STG.E.U16 desc[UR24][R184.64+0x20], R59 ;  /* 0x0000203bb8007986 */ /* 0x000fe4000c101518 */
[----:B------:R-:W-:Y:S02]  /*19dc0*/  LOP3.LUT R143, R247, UR8, R108, 0x96, !PT ;  /* 0x00000008f78f7c12 */ /* 0x000fe4000f8e966c */
[----:B------:R1:W-:Y:S03]  /*19dd0*/  STG.E.U16 desc[UR24][R180.64+0x30], R77 ;  /* 0x0000304db4007986 */ /* 0x0003e6000c101518 */
[----:B------:R-:W-:Y:S01]  /*19de0*/  IMAD.WIDE.U32 R142, R143, -0x326172a9, RZ ;  /* 0xcd9e8d578f8e7825 */ /* 0x000fe200078e00ff */
[----:B------:R1:W-:Y:S04]  /*19df0*/  STG.E.U16 desc[UR24][R180.64+0x32], R76 ;  /* 0x0000324cb4007986 */ /* 0x0003e8000c101518 */
[----:B------:R-:W-:Y:S01]  /*19e00*/  LOP3.LUT R30, R143, UR7, R170, 0x96, !PT ;  /* 0x000000078f1e7c12 */ /* 0x000fe2000f8e96aa */
[----:B------:R1:W-:Y:S01]  /*19e10*/  STG.E.U16 desc[UR24][R182.64+0x30], R79 ;  /* 0x0000304fb6007986 */ /* 0x0003e2000c101518 */
[----:B------:R-:W-:Y:S02]  /*19e20*/  LOP3.LUT R241, R142, 0xff, RZ, 0xc0, !PT ;  /* 0x000000ff8ef17812 */ /* 0x000fe400078ec0ff */
[----:B------:R-:W-:Y:S01]  /*19e30*/  LOP3.LUT R28, R30, 0xff, RZ, 0xc0, !PT ;  /* 0x000000ff1e1c7812 */ /* 0x000fe200078ec0ff */
[----:B------:R1:W-:Y:S01]  /*19e40*/  STG.E.U16 desc[UR24][R182.64+0x32], R78 ;  /* 0x0000324eb6007986 */ /* 0x0003e2000c101518 */
[----:B------:R-:W-:Y:S02]  /*19e50*/  SHF.R.U32.HI R211, RZ, 0x18, R30 ;  /* 0x00000018ffd37819 */ /* 0x000fe4000001161e */
[----:B------:R-:W-:Y:S01]  /*19e60*/  SHF.R.U32.HI R238, RZ, 0x18, R142 ;  /* 0x00000018ffee7819 */ /* 0x000fe2000001168e */
[----:B------:R-:W-:Y:S04]  /*19e70*/  STG.E.U16 desc[UR24][R186.64+0x30], R52 ;  /* 0x00003034ba007986 */ /* 0x000fe8000c101518 */
[----:B------:R-:W-:Y:S04]  /*19e80*/  STG.E.U16 desc[UR24][R186.64+0x2e], R53 ;  /* 0x00002e35ba007986 */ /* 0x000fe8000c101518 */
[----:B------:R1:W-:Y:S02]  /*19e90*/  STG.E.U16 desc[UR24][R184.64+0x30], R55 ;  /* 0x00003037b8007986 */ /* 0x0003e4000c101518 */
[----:B-1----:R-:W-:Y:S02]  /*19ea0*/  PRMT R77, R179, 0x7632, R77 ;  /* 0x00007632b34d7816 */ /* 0x002fe4000000004d */
[----:B------:R1:W-:Y:S01]  /*19eb0*/  STG.E.U16 desc[UR24][R184.64+0x32], R54 ;  /* 0x00003236b8007986 */ /* 0x0003e2000c101518 */
[----:B------:R-:W-:Y:S03]  /*19ec0*/  PRMT R76, R161, 0x7610, R76 ;  /* 0x00007610a14c7816 */ /* 0x000fe6000000004c */
[----:B------:R1:W-:Y:S01]  /*19ed0*/  STG.E.U16 desc[UR24][R180.64+0x40], R73 ;  /* 0x00004049b4007986 */ /* 0x0003e2000c101518 */
[----:B------:R-:W-:Y:S03]  /*19ee0*/  PRMT R79, R196, 0x7632, R79 ;  /* 0x00007632c44f7816 */ /* 0x000fe6000000004f */
[----:B------:R1:W-:Y:S01]  /*19ef0*/  STG.E.U16 desc[UR24][R180.64+0x42], R72 ;  /* 0x00004248b4007986 */ /* 0x0003e2000c101518 */
[----:B------:R-:W-:Y:S03]  /*19f00*/  PRMT R78, R179, 0x7610, R78 ;  /* 0x00007610b34e7816 */ /* 0x000fe6000000004e */
[----:B------:R1:W-:Y:S04]  /*19f10*/  STG.E.U16 desc[UR24][R182.64+0x40], R75 ;  /* 0x0000404bb6007986 */ /* 0x0003e8000c101518 */
[----:B------:R1:W-:Y:S04]  /*19f20*/  STG.E.U16 desc[UR24][R182.64+0x42], R74 ;  /* 0x0000424ab6007986 */ /* 0x0003e8000c101518 */
[----:B------:R-:W-:Y:S01]  /*19f30*/  STG.E.U16 desc[UR24][R186.64+0x40], R48 ;  /* 0x00004030ba007986 */ /* 0x000fe2000c101518 */
[----:B------:R-:W-:Y:S03]  /*19f40*/  PRMT R55, R198, 0x7632, R55 ;  /* 0x00007632c6377816 */ /* 0x000fe60000000037 */
        /* <DEDUP_REMOVED lines=8> */
[----:B------:R1:W-:Y:S01]  /*19fd0*/  STG.E.U16 desc[UR24][R180.64+0x52], R68 ;  /* 0x00005244b4007986 */ /* 0x0003e2000c101518 */
[----:B------:R-:W-:Y:S03]  /*19fe0*/  PRMT R74, R167, 0x7610, R74 ;  /* 0x00007610a74a7816 */ /* 0x000fe6000000004a */
[----:B------:R1:W-:Y:S04]  /*19ff0*/  STG.E.U16 desc[UR24][R182.64+0x50], R71 ;  /* 0x00005047b6007986 */ /* 0x0003e8000c101518 */
[----:B------:R3:W-:Y:S01]  /*1a000*/  STG.E.U16 desc[UR24][R182.64+0x52], R70 ;  /* 0x00005246b6007986 */ /* 0x0007e2000c101518 */
[C---:B------:R-:W-:Y:S03]  /*1a010*/  PRMT R49, R165.reuse, 0x7632, R49 ;  /* 0x00007632a5317816 */ /* 0x040fe60000000031 */
[----:B------:R-:W-:Y:S01]  /*1a020*/  STG.E.U16 desc[UR24][R186.64+0x50], R44 ;  /* 0x0000502cba007986 */ /* 0x000fe2000c101518 */
[----:B-1----:R-:W-:Y:S03]  /*1a030*/  PRMT R51, R192, 0x7632, R51 ;  /* 0x00007632c0337816 */ /* 0x002fe60000000033 */
[----:B------:R-:W-:Y:S01]  /*1a040*/  STG.E.U16 desc[UR24][R186.64+0x4e], R45 ;  /* 0x00004e2dba007986 */ /* 0x000fe2000c101518 */
[----:B------:R-:W-:Y:S03]  /*1a050*/  PRMT R50, R165, 0x7610, R50 ;  /* 0x00007610a5327816 */ /* 0x000fe60000000032 */
[----:B------:R-:W-:Y:S01]  /*1a060*/  STG.E.U16 desc[UR24][R184.64+0x50], R47 ;  /* 0x0000502fb8007986 */ /* 0x000fe2000c101518 */
[----:B------:R-:W-:Y:S03]  /*1a070*/  PRMT R69, R191, 0x7632, R69 ;  /* 0x00007632bf457816 */ /* 0x000fe60000000045 */
[----:B------:R-:W-:Y:S01]  /*1a080*/  STG.E.U16 desc[UR24][R184.64+0x52], R46 ;  /* 0x0000522eb8007986 */ /* 0x000fe2000c101518 */
[----:B------:R-:W-:Y:S03]  /*1a090*/  PRMT R68, R163, 0x7632, R68 ;  /* 0x00007632a3447816 */ /* 0x000fe60000000044 */
[----:B------:R1:W-:Y:S01]  /*1a0a0*/  STG.E.U16 desc[UR24][R180.64+0x60], R65 ;  /* 0x00006041b4007986 */ /* 0x0003e2000c101518 */
[C---:B------:R-:W-:Y:S03]  /*1a0b0*/  PRMT R71, R190.reuse, 0x7632, R71 ;  /* 0x00007632be477816 */ /* 0x040fe60000000047 */
[----:B------:R1:W-:Y:S01]  /*1a0c0*/  STG.E.U16 desc[UR24][R180.64+0x62], R64 ;  /* 0x00006240b4007986 */ /* 0x0003e2000c101518 */
[----:B---3--:R-:W-:Y:S03]  /*1a0d0*/  PRMT R70, R190, 0x7610, R70 ;  /* 0x00007610be467816 */ /* 0x008fe60000000046 */
[----:B------:R3:W-:Y:S04]  /*1a0e0*/  STG.E.U16 desc[UR24][R182.64+0x60], R67 ;  /* 0x00006043b6007986 */ /* 0x0007e8000c101518 */
[----:B------:R3:W-:Y:S04]  /*1a0f0*/  STG.E.U16 desc[UR24][R182.64+0x62], R66 ;  /* 0x00006242b6007986 */ /* 0x0007e8000c101518 */
[----:B------:R-:W-:Y:S04]  /*1a100*/  STG.E.U16 desc[UR24][R186.64+0x5e], R41 ;  /* 0x00005e29ba007986 */ /* 0x000fe8000c101518 */
[----:B------:R-:W-:Y:S04]  /*1a110*/  STG.E.U16 desc[UR24][R186.64+0x60], R40 ;  /* 0x00006028ba007986 */ /* 0x000fe8000c101518 */
[----:B------:R-:W-:Y:S01]  /*1a120*/  STG.E.U16 desc[UR24][R184.64+0x60], R43 ;  /* 0x0000602bb8007986 */ /* 0x000fe2000c101518 */
[----:B------:R-:W-:Y:S02]  /*1a130*/  PRMT R200, R119, 0x7632, R200 ;  /* 0x0000763277c87816 */ /* 0x000fe400000000c8 */
[----:B-1----:R-:W-:Y:S01]  /*1a140*/  PRMT R65, R163, 0x7610, R65 ;  /* 0x00007610a3417816 */ /* 0x002fe20000000041 */
[----:B------:R-:W-:Y:S01]  /*1a150*/  STG.E.U16 desc[UR24][R184.64+0x62], R42 ;  /* 0x0000622ab8007986 */ /* 0x000fe2000c101518 */
[----:B------:R-:W-:Y:S02]  /*1a160*/  PRMT R99, R200, 0x7610, R99 ;  /* 0x00007610c8637816 */ /* 0x000fe40000000063 */
[C---:B------:R-:W-:Y:S01]  /*1a170*/  PRMT R64, R195.reuse, 0x7610, R64 ;  /* 0x00007610c3407816 */ /* 0x040fe20000000040 */
[----:B------:R1:W-:Y:S01]  /*1a180*/  STG.E.U16 desc[UR24][R180.64+0x70], R61 ;  /* 0x0000703db4007986 */ /* 0x0003e2000c101518 */
[----:B------:R-:W4:Y:S01]  /*1a190*/  MUFU.EX2 R200, R173 ;  /* 0x000000ad00c87308 */ /* 0x000f220000000800 */
[----:B---3--:R-:W-:Y:S02]  /*1a1a0*/  PRMT R67, R195, 0x7632, R67 ;  /* 0x00007632c3437816 */ /* 0x008fe40000000043 */
[----:B------:R-:W-:Y:S01]  /*1a1b0*/  STG.E.U16 desc[UR24][R180.64+0x72], R60 ;  /* 0x0000723cb4007986 */ /* 0x000fe2000c101518 */
[----:B------:R-:W-:Y:S02]  /*1a1c0*/  PRMT R66, R191, 0x7610, R66 ;  /* 0x00007610bf427816 */ /* 0x000fe40000000042 */
[----:B------:R-:W-:Y:S04]  /*1a1d0*/  PRMT R210, R119, 0x7610, R210 ;  /* 0x0000761077d27816 */ /* 0x000fe800000000d2 */
[----:B-1----:R-:W-:Y:S01]  /*1a1e0*/  MUFU.EX2 R61, R201 ;  /* 0x000000c9003d7308 */ /* 0x002fe20000000800 */
[----:B------:R3:W3:Y:S04]  /*1a1f0*/  LDL.S16 R119, [R1+0x1e4] ;  /* 0x0001e40001777983 */ /* 0x0006e80000100600 */
[----:B------:R-:W-:Y:S01]  /*1a200*/  STL [R1+0x420], R204 ;  /* 0x000420cc01007387 */ /* 0x000fe20000100800 */
[----:B--2---:R-:W-:Y:S02]  /*1a210*/  @!P0 HADD2 R127, -R63.H0_H0, -RZ.H0_H0 ;  /* 0xa00000ff3f7f8230 */ /* 0x004fe40000000900 */
[----:B----4-:R-:W-:Y:S03]  /*1a220*/  @!P5 HADD2 R126, -R29.H0_H0, -RZ.H0_H0 ;  /* 0xa00000ff1d7ed230 */ /* 0x010fe60000000900 */
[----:B------:R-:W-:Y:S01]  /*1a230*/  PRMT R108, R127, 0x7610, R108 ;  /* 0x000076107f6c7816 */ /* 0x000fe2000000006c */
[----:B------:R-:W-:Y:S03]  /*1a240*/  @!P0 STL.S16 [R1+0x1f0], R127 ;  /* 0x0001f07f01008387 */ /* 0x000fe60000100600 */
[----:B------:R-:W-:Y:S01]  /*1a250*/  @!P0 PRMT R63, R108, 0x5410, RZ ;  /* 0x000054106c3f8816 */ /* 0x000fe200000000ff */
[----:B------:R-:W-:Y:S01]  /*1a260*/  STL [R1+0x424], R112 ;  /* 0x0004247001007387 */ /* 0x000fe20000100800 */
[----:B------:R-:W-:Y:S02]  /*1a270*/  ISETP.LE.U32.AND P0, PT, R28, UR15, PT ;  /* 0x0000000f1c007c0c */ /* 0x000fe4000bf03070 */
[----:B------:R-:W-:Y:S01]  /*1a280*/  LOP3.LUT R28, R30, 0xffff, RZ, 0xc0, !PT ;  /* 0x0000ffff1e1c7812 */ /* 0x000fe200078ec0ff */
[----:B------:R-:W-:Y:S01]  /*1a290*/  STG.E.U16 desc[UR24][R182.64+0x70], R63 ;  /* 0x0000703fb6007986 */ /* 0x000fe2000c101518 */
[----:B------:R-:W-:Y:S02]  /*1a2a0*/  PRMT R87, R126, 0x7610, R87 ;  /* 0x000076107e577816 */ /* 0x000fe40000000057 */
[----:B------:R-:W-:Y:S02]  /*1a2b0*/  SHF.R.U32.HI R28, RZ, 0x8, R28 ;  /* 0x00000008ff1c7819 */ /* 0x000fe4000001161c */
[----:B------:R-:W-:Y:S04]  /*1a2c0*/  SHF.R.U32.HI R30, RZ, 0x10, R30 ;  /* 0x00000010ff1e7819 */ /* 0x000fe8000001161e */
[----:B------:R-:W-:Y:S02]  /*1a2d0*/  LOP3.LUT R141, R30, 0xff, RZ, 0xc0, !PT ;  /* 0x000000ff1e8d7812 */ /* 0x000fe400078ec0ff */
[----:B------:R-:W-:Y:S05]  /*1a2e0*/  LOP3.LUT R30, R135, UR22, R150, 0x96, !PT ;  /* 0x00000016871e7c12 */ /* 0x000fea000f8e9696 */
[----:B------:R-:W-:Y:S04]  /*1a2f0*/  IMAD.WIDE.U32 R108, R30, -0x2daee0ad, RZ ;  /* 0xd2511f531e6c7825 */ /* 0x000fe800078e00ff */
[----:B---3--:R-:W-:Y:S05]  /*1a300*/  @!P6 HADD2 R119, -R62.H0_H0, -RZ.H0_H0 ;  /* 0xa00000ff3e77e230 */ /* 0x008fea0000000900 */
[----:B------:R-:W-:Y:S01]  /*1a310*/  PRMT R96, R119, 0x7610, R96 ;  /* 0x0000761077607816 */ /* 0x000fe20000000060 */
[----:B------:R1:W-:Y:S03]  /*1a320*/  @!P6 STL.S16 [R1+0x1e4], R119 ;  /* 0x0001e4770100e387 */ /* 0x0003e60000100600 */
[----:B------:R-:W-:Y:S01]  /*1a330*/  @!P6 PRMT R62, R96, 0x5410, RZ ;  /* 0x00005410603ee816 */ /* 0x000fe200000000ff */
[----:B------:R-:W-:Y:S04]  /*1a340*/  @!P5 STL.S16 [R1+0x1d8], R126 ;  /* 0x0001d87e0100d387 */ /* 0x000fe80000100600 */
[----:B------:R2:W3:Y:S04]  /*1a350*/  LDL.S16 R113, [R1+0x1fc] ;  /* 0x0001fc0001717983 */ /* 0x0004e80000100600 */
[----:B------:R-:W-:Y:S01]  /*1a360*/  STG.E.U16 desc[UR24][R182.64+0x72], R62 ;  /* 0x0000723eb6007986 */ /* 0x000fe2000c101518 */
[----:B-1----:R-:W-:Y:S02]  /*1a370*/  LOP3.LUT R119, R28, 0xffff, RZ, 0xc0, !PT ;  /* 0x0000ffff1c777812 */ /* 0x002fe400078ec0ff */
[C---:B------:R-:W-:Y:S04]  /*1a380*/  PRMT R28, R29.reuse, 0x7632, R28 ;  /* 0x000076321d1c7816 */ /* 0x040fe8000000001c */
[----:B------:R-:W-:Y:S01]  /*1a390*/  PRMT R116, R29, 0x5410, R28 ;  /* 0x000054101d747816 */ /* 0x000fe2000000001c */
[----:B------:R-:W-:Y:S01]  /*1a3a0*/  @!P4 HADD2 R104, -R28.H0_H0, -RZ.H0_H0 ;  /* 0xa00000ff1c68c230 */ /* 0x000fe20000000900 */
[----:B------:R-:W-:Y:S02]  /*1a3b0*/  @!P5 PRMT R29, R87, 0x5410, RZ ;  /* 0x00005410571dd816 */ /* 0x000fe400000000ff */
[----:B------:R-:W-:Y:S01]  /*1a3c0*/  LOP3.LUT R87, R151, UR20, R214, 0x96, !PT ;  /* 0x0000001497577c12 */ /* 0x000fe2000f8e96d6 */
[----:B------:R-:W-:Y:S01]  /*1a3d0*/  STL [R1+0x428], R116 ;  /* 0x0004287401007387 */ /* 0x000fe20000100800 */
[----:B------:R-:W-:Y:S03]  /*1a3e0*/  PRMT R100, R104, 0x7610, R100 ;  /* 0x0000761068647816 */ /* 0x000fe60000000064 */
[----:B------:R1:W-:Y:S01]  /*1a3f0*/  @!P4 STL.S16 [R1+0x1ec], R104 ;  /* 0x0001ec680100c387 */ /* 0x0003e20000100600 */
[----:B------:R-:W-:Y:S01]  /*1a400*/  @!P4 PRMT R28, R100, 0x5410, RZ ;  /* 0x00005410641cc816 */ /* 0x000fe200000000ff */
[----:B------:R-:W-:Y:S01]  /*1a410*/  IMAD.WIDE.U32 R96, R87, -0x2daee0ad, RZ ;  /* 0xd2511f5357607825 */ /* 0x000fe200078e00ff */
[----:B------:R-:W-:Y:S01]  /*1a420*/  ISETP.LE.U32.AND P4, PT, R211, UR15, PT ;  /* 0x0000000fd3007c0c */ /* 0x000fe2000bf83070 */
[----:B------:R2:W4:Y:S03]  /*1a430*/  LDL.S16 R140, [R1+0x1f8] ;  /* 0x0001f800018c7983 */ /* 0x0005260000100600 */
[----:B------:R-:W-:Y:S01]  /*1a440*/  LOP3.LUT R30, R97, UR19, R220, 0x96, !PT ;  /* 0x00000013611e7c12 */ /* 0x000fe2000f8e96dc */
[----:B------:R-:W-:Y:S01]  /*1a450*/  STG.E.U16 desc[UR24][R186.64+0x6e], R29 ;  /* 0x00006e1dba007986 */ /* 0x000fe2000c101518 */
[----:B------:R-:W-:Y:S02]  /*1a460*/  LOP3.LUT R87, R109, UR12, R96, 0x96, !PT ;  /* 0x0000000c6d577c12 */ /* 0x000fe4000f8e9660 */
[----:B------:R-:W-:Y:S01]  /*1a470*/  PRMT R109, R110, 0x7632, R109 ;  /* 0x000076326e6d7816 */ /* 0x000fe2000000006d */
[----:B------:R-:W-:Y:S01]  /*1a480*/  IMAD.WIDE.U32 R100, R30, -0x326172a9, RZ ;  /* 0xcd9e8d571e647825 */ /* 0x000fe200078e00ff */
[----:B------:R-:W-:Y:S03]  /*1a490*/  STG.E.U16 desc[UR24][R186.64+0x70], R28 ;  /* 0x0000701cba007986 */ /* 0x000fe6000c101518 */
[----:B------:R-:W-:Y:S01]  /*1a4a0*/  IMAD.WIDE.U32 R96, R87, -0x326172a9, RZ ;  /* 0xcd9e8d5757607825 */ /* 0x000fe200078e00ff */
[----:B------:R-:W-:Y:S02]  /*1a4b0*/  LOP3.LUT R84, R101, UR13, R134, 0x96, !PT ;  /* 0x0000000d65547c12 */ /* 0x000fe4000f8e9686 */
[----:B------:R-:W-:Y:S02]  /*1a4c0*/  PRMT R87, R88, 0x7632, R87 ;  /* 0x0000763258577816 */ /* 0x000fe40000000057 */
[--C-:B------:R-:W-:Y:S01]  /*1a4d0*/  LOP3.LUT R30, R97, UR11, R100.reuse, 0x96, !PT ;  /* 0x0000000b611e7c12 */ /* 0x100fe2000f8e9664 */
[----:B------:R-:W-:Y:S01]  /*1a4e0*/  IMAD.WIDE.U32 R84, R84, -0x2daee0ad, RZ ;  /* 0xd2511f5354547825 */ /* 0x000fe200078e00ff */
[----:B------:R-:W-:Y:S02]  /*1a4f0*/  PRMT R100, R210, 0x7610, R100 ;  /* 0x00007610d2647816 */ /* 0x000fe40000000064 */
[----:B------:R-:W-:Y:S01]  /*1a500*/  PRMT R101, R102, 0x7632, R101 ;  /* 0x0000763266657816 */ /* 0x000fe20000000065 */
[----:B-1----:R2:W2:Y:S01]  /*1a510*/  LDL.S16 R104, [R1+0x200] ;  /* 0x0002000001687983 */ /* 0x0024a20000100600 */
[----:B------:R-:W-:Y:S01]  /*1a520*/  LOP3.LUT R81, R85, UR10, R108, 0x96, !PT ;  /* 0x0000000a55517c12 */ /* 0x000fe2000f8e966c */
[----:B------:R-:W-:Y:S01]  /*1a530*/  IMAD.WIDE.U32 R126, R30, -0x2daee0ad, RZ ;  /* 0xd2511f531e7e7825 */ /* 0x000fe200078e00ff */
[----:B------:R-:W-:Y:S02]  /*1a540*/  PRMT R30, R31, 0x7632, R30 ;  /* 0x000076321f1e7816 */ /* 0x000fe4000000001e */
[----:B------:R-:W-:Y:S01]  /*1a550*/  PRMT R85, R86, 0x7632, R85 ;  /* 0x0000763256557816 */ /* 0x000fe20000000055 */
[----:B------:R-:W-:Y:S01]  /*1a560*/  IMAD.WIDE.U32 R176, R81, -0x326172a9, RZ ;  /* 0xcd9e8d5751b07825 */ /* 0x000fe200078e00ff */
[--C-:B------:R-:W-:Y:S02]  /*1a570*/  LOP3.LUT R150, R127, UR8, R84.reuse, 0x96, !PT ;  /* 0x000000087f967c12 */ /* 0x100fe4000f8e9654 */
[----:B------:R-:W-:Y:S02]  /*1a580*/  PRMT R84, R199, 0x7610, R84 ;  /* 0x00007610c7547816 */ /* 0x000fe40000000054 */
[----:B------:R-:W-:Y:S01]  /*1a590*/  LOP3.LUT R160, R177, UR9, R96, 0x96, !PT ;  /* 0x00000009b1a07c12 */ /* 0x000fe2000f8e9660 */
[----:B------:R-:W-:Y:S01]  /*1a5a0*/  IMAD.WIDE.U32 R150, R150, -0x326172a9, RZ ;  /* 0xcd9e8d5796967825 */ /* 0x000fe200078e00ff */
[----:B------:R-:W-:Y:S02]  /*1a5b0*/  PRMT R108, R105, 0x7632, R108 ;  /* 0x00007632696c7816 */ /* 0x000fe4000000006c */
[----:B------:R-:W-:Y:S02]  /*1a5c0*/  F2FP.F16.F32.PACK_AB R97, R200, R203 ;  /* 0x000000cbc861723e */ /* 0x000fe400000000ff */
[----:B------:R-:W-:Y:S04]  /*1a5d0*/  LOP3.LUT R81, R151, UR7, R176, 0x96, !PT ;  /* 0x0000000797517c12 */ /* 0x000fe8000f8e96b0 */
        /* <DEDUP_REMOVED lines=12> */
[----:B------:R-:W-:Y:S01]  /*1a6a0*/  PRMT R81, R193, 0x7632, R81 ;  /* 0x00007632c1517816 */ /* 0x000fe20000000051 */
[----:B---3--:R-:W-:Y:S05]  /*1a6b0*/  @!P3 HADD2 R113, -R31.H0_H0, -RZ.H0_H0 ;  /* 0xa00000ff1f71b230 */ /* 0x008fea0000000900 */
[----:B------:R-:W-:Y:S01]  /*1a6c0*/  PRMT R96, R113, 0x7610, R96 ;  /* 0x0000761071607816 */ /* 0x000fe20000000060 */
[----:B------:R1:W-:Y:S02]  /*1a6d0*/  @!P3 STL.S16 [R1+0x1fc], R113 ;  /* 0x0001fc710100b387 */ /* 0x0003e40000100600 */
[----:B-1----:R-:W-:Y:S02]  /*1a6e0*/  PRMT R113, R31, 0x5410, R30 ;  /* 0x000054101f717816 */ /* 0x002fe4000000001e */
[----:B------:R-:W-:Y:S02]  /*1a6f0*/  @!P3 PRMT R31, R96, 0x5410, RZ ;  /* 0x00005410601fb816 */ /* 0x000fe400000000ff */
[----:B------:R-:W-:Y:S01]  /*1a700*/  ISETP.LE.U32.AND P3, PT, R141, UR15, PT ;  /* 0x0000000f8d007c0c */ /* 0x000fe2000bf63070 */
[----:B----4-:R-:W-:Y:S01]  /*1a710*/  @!P2 HADD2 R140, -R30.H0_H0, -RZ.H0_H0 ;  /* 0xa00000ff1e8ca230 */ /* 0x010fe20000000900 */
[----:B------:R-:W-:Y:S04]  /*1a720*/  STL [R1+0x42c], R113 ;  /* 0x00042c7101007387 */ /* 0x000fe80000100800 */
[----:B------:R-:W-:Y:S01]  /*1a730*/  PRMT R82, R140, 0x7610, R82 ;  /* 0x000076108c527816 */ /* 0x000fe20000000052 */
[----:B------:R1:W-:Y:S03]  /*1a740*/  @!P2 STL.S16 [R1+0x1f8], R140 ;  /* 0x0001f88c0100a387 */ /* 0x0003e60000100600 */
[----:B------:R-:W-:Y:S01]  /*1a750*/  @!P2 PRMT R30, R82, 0x5410, RZ ;  /* 0x00005410521ea816 */ /* 0x000fe200000000ff */
[----:B------:R-:W-:Y:S01]  /*1a760*/  IMAD.WIDE.U32 R82, R2, -0x326172a9, RZ ;  /* 0xcd9e8d5702527825 */ /* 0x000fe200078e00ff */
[----:B------:R-:W-:Y:S01]  /*1a770*/  ISETP.LE.U32.AND P2, PT, R119, UR15, PT ;  /* 0x0000000f77007c0c */ /* 0x000fe2000bf43070 */
[----:B------:R-:W-:Y:S03]  /*1a780*/  STG.E.U16 desc[UR24][R184.64+0x70], R31 ;  /* 0x0000701fb8007986 */ /* 0x000fe6000c101518 */
[----:B------:R-:W-:Y:S01]  /*1a790*/  LOP3.LUT R56, R83, UR20, R216, 0x96, !PT ;  /* 0x0000001453387c12 */ /* 0x000fe2000f8e96d8 */
[----:B------:R-:W-:Y:S01]  /*1a7a0*/  STG.E.U16 desc[UR24][R184.64+0x72], R30 ;  /* 0x0000721eb8007986 */ /* 0x000fe2000c101518 */
[----:B------:R-:W-:Y:S03]  /*1a7b0*/  LOP3.LUT R2, R219, UR22, R82, 0x96, !PT ;  /* 0x00000016db027c12 */ /* 0x000fe6000f8e9652 */
[----:B------:R-:W-:Y:S04]  /*1a7c0*/  IMAD.WIDE.U32 R56, R56, -0x2daee0ad, RZ ;  /* 0xd2511f5338387825 */ /* 0x000fe800078e00ff */
[----:B--2---:R-:W-:Y:S01]  /*1a7d0*/  @!P0 HADD2 R104, -R0.H0_H0, -RZ.H0_H0 ;  /* 0xa00000ff00688230 */ /* 0x004fe20000000900 */
[----:B------:R-:W-:Y:S04]  /*1a7e0*/  LOP3.LUT R58, R57, UR19, R174, 0x96, !PT ;  /* 0x00000013393a7c12 */ /* 0x000fe8000f8e96ae */
[----:B------:R-:W-:Y:S01]  /*1a7f0*/  PRMT R3, R104, 0x7610, R3 ;  /* 0x0000761068037816 */ /* 0x000fe20000000003 */
[----:B------:R2:W-:Y:S01]  /*1a800*/  @!P0 STL.S16 [R1+0x200], R104 ;  /* 0x0002006801008387 */ /* 0x0005e20000100600 */
[----:B------:R-:W-:Y:S01]  /*1a810*/  IMAD.WIDE.U32 R58, R58, -0x326172a9, RZ ;  /* 0xcd9e8d573a3a7825 */ /* 0x000fe200078e00ff */
[----:B-1----:R-:W-:Y:S02]  /*1a820*/  PRMT R140, R0, 0x5410, R89 ;  /* 0x00005410008c7816 */ /* 0x002fe40000000059 */
[----:B------:R-:W-:Y:S01]  /*1a830*/  @!P0 PRMT R0, R3, 0x5410, RZ ;  /* 0x0000541003008816 */ /* 0x000fe200000000ff */
[----:B------:R-:W-:Y:S01]  /*1a840*/  IMAD.WIDE.U32 R2, R2, -0x2daee0ad, RZ ;  /* 0xd2511f5302027825 */ /* 0x000fe200078e00ff */
[----:B------:R-:W-:Y:S01]  /*1a850*/  ISETP.LE.U32.AND P0, PT, R242, UR15, PT ;  /* 0x0000000ff2007c0c */ /* 0x000fe2000bf03070 */
[----:B------:R-:W-:Y:S03]  /*1a860*/  STL [R1+0x430], R140 ;  /* 0x0004308c01007387 */ /* 0x000fe60000100800 */
[----:B------:R-:W-:Y:S01]  /*1a870*/  LOP3.LUT R3, R3, UR12, R56, 0x96, !PT ;  /* 0x0000000c03037c12 */ /* 0x000fe2000f8e9638 */
[----:B------:R3:W4:Y:S01]  /*1a880*/  LDL.S16 R222, [R1+0x1d0] ;  /* 0x0001d00001de7983 */ /* 0x0007220000100600 */
[----:B------:R-:W-:Y:S02]  /*1a890*/  LOP3.LUT R56, R59, UR13, R218, 0x96, !PT ;  /* 0x0000000d3b387c12 */ /* 0x000fe4000f8e96da */
[----:B------:R-:W-:Y:S01]  /*1a8a0*/  PRMT R59, R159, 0x7632, R59 ;  /* 0x000076329f3b7816 */ /* 0x000fe2000000003b */
[----:B------:R3:W3:Y:S01]  /*1a8b0*/  LDL.S16 R221, [R1+0x1cc] ;  /* 0x0001cc0001dd7983 */ /* 0x0006e20000100600 */
[----:B------:R-:W-:Y:S03]  /*1a8c0*/  IMAD.WIDE.U32 R158, R158, -0x2daee0ad, RZ ;  /* 0xd2511f539e9e7825 */ /* 0x000fe600078e00ff */
[----:B------:R1:W3:Y:S01]  /*1a8d0*/  LDL.S16 R215, [R1+0x1bc] ;  /* 0x0001bc0001d77983 */ /* 0x0002e20000100600 */
[----:B------:R-:W-:Y:S01]  /*1a8e0*/  IMAD.WIDE.U32 R56, R56, -0x2daee0ad, RZ ;  /* 0xd2511f5338387825 */ /* 0x000fe200078e00ff */
[----:B------:R-:W-:Y:S02]  /*1a8f0*/  LOP3.LUT R228, R158, 0xff, RZ, 0xc0, !PT ;  /* 0x000000ff9ee47812 */ /* 0x000fe400078ec0ff */
[----:B------:R-:W-:Y:S01]  /*1a900*/  SHF.R.U32.HI R44, RZ, 0x10, R158 ;  /* 0x00000010ff2c7819 */ /* 0x000fe2000001169e */
[----:B------:R1:W3:Y:S01]  /*1a910*/  LDL.S16 R171, [R1+0x1b8] ;  /* 0x0001b80001ab7983 */ /* 0x0002e20000100600 */
[----:B------:R-:W-:Y:S01]  /*1a920*/  LOP3.LUT R144, R57, UR10, R2, 0x96, !PT ;  /* 0x0000000a39907c12 */ /* 0x000fe2000f8e9602 */
[----:B------:R-:W-:Y:S01]  /*1a930*/  IMAD.WIDE.U32 R2, R3, -0x326172a9, RZ ;  /* 0xcd9e8d5703027825 */ /* 0x000fe200078e00ff */
[----:B------:R-:W-:Y:S01]  /*1a940*/  LOP3.LUT R227, R44, 0xff, RZ, 0xc0, !PT ;  /* 0x000000ff2ce37812 */ /* 0x000fe200078ec0ff */
[----:B--2---:R1:W2:Y:S01]  /*1a950*/  LDL.S16 R104, [R1+0x1b0] ;  /* 0x0001b00001687983 */ /* 0x0042a20000100600 */
[----:B------:R-:W-:Y:S01]  /*1a960*/  SHF.R.U32.HI R226, RZ, 0x18, R158 ;  /* 0x00000018ffe27819 */ /* 0x000fe2000001169e */
[----:B------:R-:W-:Y:S01]  /*1a970*/  IMAD.WIDE.U32 R144, R144, -0x326172a9, RZ ;  /* 0xcd9e8d5790907825 */ /* 0x000fe200078e00ff */
[----:B------:R-:W-:Y:S01]  /*1a980*/  LOP3.LUT R58, R3, UR11, R58, 0x96, !PT ;  /* 0x0000000b033a7c12 */ /* 0x000fe2000f8e963a */
[----:B------:R1:W2:Y:S01]  /*1a990*/  LDL.S16 R177, [R1+0x1c4] ;  /* 0x0001c40001b17983 */ /* 0x0002a20000100600 */
[----:B------:R-:W-:Y:S02]  /*1a9a0*/  LOP3.LUT R3, R135, UR22, R82, 0x96, !PT ;  /* 0x0000001687037c12 */ /* 0x000fe4000f8e9652 */
[----:B------:R-:W-:Y:S01]  /*1a9b0*/  LOP3.LUT R162, R145, UR9, R2, 0x96, !PT ;  /* 0x0000000991a27c12 */ /* 0x000fe2000f8e9602 */
[----:B------:R-:W-:Y:S01]  /*1a9c0*/  IMAD.WIDE.U32 R244, R58, -0x2daee0ad, RZ ;  /* 0xd2511f533af47825 */ /* 0x000fe200078e00ff */
[----:B------:R-:W-:Y:S01]  /*1a9d0*/  LOP3.LUT R2, R83, UR20, R214, 0x96, !PT ;  /* 0x0000001453027c12 */ /* 0x000fe2000f8e96d6 */
[----:B------:R-:W-:Y:S01]  /*1a9e0*/  STG.E.U16 desc[UR24][R180.64+0x80], R0 ;  /* 0x00008000b4007986 */ /* 0x000fe2000c101518 */
[----:B------:R-:W-:Y:S01]  /*1a9f0*/  PRMT R83, R199, 0x7632, R83 ;  /* 0x00007632c7537816 */ /* 0x000fe20000000053 */
[----:B------:R-:W-:Y:S01]  /*1aa00*/  IMAD.WIDE.U32 R168, R3, -0x2daee0ad, RZ ;  /* 0xd2511f5303a87825 */ /* 0x000fe200078e00ff */
[----:B------:R-:W-:Y:S01]  /*1aa10*/  LOP3.LUT R96, R245, UR8, R56, 0x96, !PT ;  /* 0x00000008f5607c12 */ /* 0x000fe2000f8e9638 */
[----:B------:R1:W2:Y:S01]  /*1aa20*/  LDL.S16 R214, [R1+0x1b4] ;  /* 0x0001b40001d67983 */ /* 0x0002a20000100600 */
[----:B------:R-:W-:Y:S01]  /*1aa30*/  PRMT R82, R193, 0x7610, R82 ;  /* 0x00007610c1527816 */ /* 0x000fe20000000052 */
[----:B------:R-:W-:Y:S01]  /*1aa40*/  IMAD.WIDE.U32 R56, R2, -0x2daee0ad, RZ ;  /* 0xd2511f5302387825 */ /* 0x000fe200078e00ff */
[----:B------:R-:W-:Y:S03]  /*1aa50*/  PRMT R58, R194, 0x7610, R58 ;  /* 0x00007610c23a7816 */ /* 0x000fe6000000003a */
[----:B------:R-:W-:Y:S01]  /*1aa60*/  IMAD.MOV.U32 R193, RZ, RZ, R217 ;  /* 0x000000ffffc17224 */ /* 0x000fe200078e00d9 */
[----:B------:R-:W-:Y:S02]  /*1aa70*/  LOP3.LUT R52, R57, UR19, R220, 0x96, !PT ;  /* 0x0000001339347c12 */ /* 0x000fe4000f8e96dc */
[----:B------:R1:W2:Y:S03]  /*1aa80*/  LDL.S16 R220, [R1+0x1c8] ;  /* 0x0001c80001dc7983 */ /* 0x0002a60000100600 */
[----:B------:R-:W-:Y:S05]  /*1aa90*/  IMAD.WIDE.U32 R52, R52, -0x326172a9, RZ ;  /* 0xcd9e8d5734347825 */ /* 0x000fea00078e00ff */
[----:B------:R-:W-:Y:S02]  /*1aaa0*/  LOP3.LUT R2, R53, UR13, R134, 0x96, !PT ;  /* 0x0000000d35027c12 */ /* 0x000fe4000f8e9686 */
[----:B------:R-:W-:Y:S03]  /*1aab0*/  LOP3.LUT R53, R169, UR12, R56, 0x96, !PT ;  /* 0x0000000ca9357c12 */ /* 0x000fe6000f8e9638 */
[----:B------:R-:W-:Y:S04]  /*1aac0*/  IMAD.WIDE.U32 R2, R2, -0x2daee0ad, RZ ;  /* 0xd2511f5302027825 */ /* 0x000fe800078e00ff */
[----:B------:R-:W-:Y:S01]  /*1aad0*/  IMAD.WIDE.U32 R56, R53, -0x326172a9, RZ ;  /* 0xcd9e8d5735387825 */ /* 0x000fe200078e00ff */
[----:B------:R-:W-:Y:S02]  /*1aae0*/  LOP3.LUT R168, R3, UR10, R168, 0x96, !PT ;  /* 0x0000000a03a87c12 */ /* 0x000fe4000f8e96a8 */
[----:B------:R-:W-:Y:S02]  /*1aaf0*/  SHF.R.U32.HI R3, RZ, 0x10, R142 ;  /* 0x00000010ff037819 */ /* 0x000fe4000001168e */
[----:B------:R-:W-:Y:S01]  /*1ab00*/  LOP3.LUT R52, R57, UR11, R52, 0x96, !PT ;  /* 0x0000000b39347c12 */ /* 0x000fe2000f8e9634 */
[----:B------:R-:W-:Y:S01]  /*1ab10*/  IMAD.WIDE.U32 R168, R168, -0x326172a9, RZ ;  /* 0xcd9e8d57a8a87825 */ /* 0x000fe200078e00ff */
[----:B------:R-:W-:Y:S02]  /*1ab20*/  LOP3.LUT R239, R3, 0xff, RZ, 0xc0, !PT ;  /* 0x000000ff03ef7812 */ /* 0x000fe400078ec0ff */
[----:B------:R-:W-:Y:S01]  /*1ab30*/  LOP3.LUT R3, R150, 0xff, RZ, 0xc0, !PT ;  /* 0x000000ff96037812 */ /* 0x000fe200078ec0ff */
[----:B------:R-:W-:Y:S01]  /*1ab40*/  IMAD.WIDE.U32 R134, R52, -0x2daee0ad, RZ ;  /* 0xd2511f5334867825 */ /* 0x000fe200078e00ff */
[----:B------:R-:W-:Y:S02]  /*1ab50*/  PRMT R53, R197, 0x7632, R53 ;  /* 0x00007632c5357816 */ /* 0x000fe40000000035 */
[----:B------:R-:W-:Y:S02]  /*1ab60*/  LOP3.LUT R164, R169, UR9, R56, 0x96, !PT ;  /* 0x00000009a9a47c12 */ /* 0x000fe4000f8e9638 */
[----:B------:R-:W-:Y:S02]  /*1ab70*/  LOP3.LUT R166, R135, UR8, R2, 0x96, !PT ;  /* 0x0000000887a67c12 */ /* 0x000fe4000f8e9602 */
[----:B------:R-:W-:Y:S02]  /*1ab80*/  LOP3.LUT R2, R142, 0xffff, RZ, 0xc0, !PT ;  /* 0x0000ffff8e027812 */ /* 0x000fe400078ec0ff */
[----:B------:R-:W-:Y:S02]  /*1ab90*/  PRMT R56, R198, 0x7610, R56 ;  /* 0x00007610c6387816 */ /* 0x000fe40000000038 */
[----:B------:R-:W-:Y:S02]  /*1aba0*/  SHF.R.U32.HI R2, RZ, 0x8, R2 ;  /* 0x00000008ff027819 */ /* 0x000fe40000011602 */
[----:B------:R-:W-:Y:S02]  /*1abb0*/  PRMT R57, R194, 0x7632, R57 ;  /* 0x00007632c2397816 */ /* 0x000fe40000000039 */
[----:B------:R-:W-:Y:S02]  /*1abc0*/  LOP3.LUT R237, R2, 0xffff, RZ, 0xc0, !PT ;  /* 0x0000ffff02ed7812 */ /* 0x000fe400078ec0ff */
[----:B------:R-:W-:Y:S02]  /*1abd0*/  LOP3.LUT R2, R150, 0xffff, RZ, 0xc0, !PT ;  /* 0x0000ffff96027812 */ /* 0x000fe400078ec0ff */
[----:B------:R-:W-:Y:S01]  /*1abe0*/  PRMT R52, R192, 0x7610, R52 ;  /* 0x00007610c0347816 */ /* 0x000fe20000000034 */
[----:B------:R-:W-:Y:S01]  /*1abf0*/  IMAD.MOV.U32 R192, RZ, RZ, R216 ;  /* 0x000000ffffc07224 */ /* 0x000fe200078e00d8 */
[----:B------:R-:W-:Y:S04]  /*1ac00*/  SHF.R.U32.HI R2, RZ, 0x8, R2 ;  /* 0x00000008ff027819 */ /* 0x000fe80000011602 */
[----:B------:R-:W-:Y:S02]  /*1ac10*/  LOP3.LUT R245, R2, 0xffff, RZ, 0xc0, !PT ;  /* 0x0000ffff02f57812 */ /* 0x000fe400078ec0ff */
[----:B------:R-:W-:Y:S04]  /*1ac20*/  LOP3.LUT R2, R159, UR6, R246, 0x96, !PT ;  /* 0x000000069f027c12 */ /* 0x000fe8000f8e96f6 */
[----:B------:R-:W-:Y:S02]  /*1ac30*/  LOP3.LUT R236, R2, 0xff, RZ, 0xc0, !PT ;  /* 0x000000ff02ec7812 */ /* 0x000fe400078ec0ff */
[----:B------:R-:W-:Y:S01]  /*1ac40*/  SHF.R.U32.HI R233, RZ, 0x18, R2 ;  /* 0x00000018ffe97819 */ /* 0x000fe20000011602 */
[----:B----4-:R-:W-:Y:S02]  /*1ac50*/  @!P2 HADD2 R222, -R89.H0_H0, -RZ.H0_H0 ;  /* 0xa00000ff59dea230 */ /* 0x010fe40000000900 */
[----:B---3--:R-:W-:Y:S03]  /*1ac60*/  @!P3 HADD2 R221, -R88.H0_H0, -RZ.H0_H0 ;  /* 0xa00000ff58ddb230 */ /* 0x008fe60000000900 */
[----:B------:R-:W-:Y:S01]  /*1ac70*/  PRMT R123, R222, 0x7610, R123 ;  /* 0x00007610de7b7816 */ /* 0x000fe2000000007b */
[----:B------:R-:W-:Y:S01]  /*1ac80*/  @!P2 STL.S16 [R1+0x1d0], R222 ;  /* 0x0001d0de0100a387 */ /* 0x000fe20000100600 */
[----:B------:R-:W-:Y:S01]  /*1ac90*/  @!P5 HADD2 R215, -R86.H0_H0, -RZ.H0_H0 ;  /* 0xa00000ff56d7d230 */ /* 0x000fe20000000900 */
[----:B------:R-:W-:Y:S02]  /*1aca0*/  PRMT R212, R221, 0x7610, R212 ;  /* 0x00007610ddd47816 */ /* 0x000fe400000000d4 */
[----:B------:R-:W-:Y:S02]  /*1acb0*/  @!P3 STL.S16 [R1+0x1cc], R221 ;  /* 0x0001ccdd0100b387 */ /* 0x000fe40000100600 */
[----:B------:R-:W-:Y:S01]  /*1acc0*/  PRMT R118, R215, 0x7610, R118 ;  /* 0x00007610d7767816 */ /* 0x000fe20000000076 */
[----:B------:R-:W-:Y:S02]  /*1acd0*/  @!P6 HADD2 R171, -R85.H0_H0, -RZ.H0_H0 ;  /* 0xa00000ff55abe230 */ /* 0x000fe40000000900 */
[----:B--2---:R-:W-:Y:S03]  /*1ace0*/  @!P0 HADD2 R104, -R83.H0_H0, -RZ.H0_H0 ;  /* 0xa00000ff53688230 */ /* 0x004fe60000000900 */
[----:B------:R-:W-:Y:S02]  /*1acf0*/  PRMT R121, R171, 0x7610, R121 ;  /* 0x00007610ab797816 */ /* 0x000fe40000000079 */
[----:B------:R-:W-:Y:S01]  /*1ad00*/  PRMT R122, R104, 0x7610, R122 ;  /* 0x00007610687a7816 */ /* 0x000fe2000000007a */
[----:B------:R-:W-:Y:S05]  /*1ad10*/  @!P1 HADD2 R214, -R84.H0_H0, -RZ.H0_H0 ;  /* 0xa00000ff54d69230 */ /* 0x000fea0000000900 */
[----:B------:R-:W-:Y:S01]  /*1ad20*/  PRMT R124, R214, 0x7610, R124 ;  /* 0x00007610d67c7816 */ /* 0x000fe2000000007c */
[----:B------:R-:W-:Y:S05]  /*1ad30*/  @!P4 HADD2 R220, -R87.H0_H0, -RZ.H0_H0 ;  /* 0xa00000ff57dcc230 */ /* 0x000fea0000000900 */
[----:B------:R-:W-:Y:S01]  /*1ad40*/  PRMT R120, R220, 0x7610, R120 ;  /* 0x00007610dc787816 */ /* 0x000fe20000000078 */
[----:B------:R-:W-:Y:S04]  /*1ad50*/  @!P4 STL.S16 [R1+0x1c8], R220 ;  /* 0x0001c8dc0100c387 */ /* 0x000fe80000100600 */
[----:B------:R-:W-:Y:S04]  /*1ad60*/  @!P5 STL.S16 [R1+0x1bc], R215 ;  /* 0x0001bcd70100d387 */ /* 0x000fe80000100600 */
[----:B------:R1:W2:Y:S04]  /*1ad70*/  LDL.S16 R199, [R1+0x1c0] ;  /* 0x0001c00001c77983 */ /* 0x0002a80000100600 */
[----:B------:R3:W-:Y:S04]  /*1ad80*/  @!P6 STL.S16 [R1+0x1b8], R171 ;  /* 0x0001b8ab0100e387 */ /* 0x0007e80000100600 */
[----:B---3--:R1:W3:Y:S04]  /*1ad90*/  LDL.S16 R171, [R1+0x1e0] ;  /* 0x0001e00001ab7983 */ /* 0x0082e80000100600 */
[----:B------:R-:W-:Y:S04]  /*1ada0*/  @!P1 STL.S16 [R1+0x1b4], R214 ;  /* 0x0001b4d601009387 */ /* 0x000fe80000100600 */
[----:B------:R1:W4:Y:S04]  /*1adb0*/  LDL.S16 R196, [R1+0x1dc] ;  /* 0x0001dc0001c47983 */ /* 0x0003280000100600 */
[----:B------:R1:W-:Y:S01]  /*1adc0*/  @!P0 STL.S16 [R1+0x1b0], R104 ;  /* 0x0001b06801008387 */ /* 0x0003e20000100600 */
[----:B------:R-:W-:Y:S11]  /*1add0*/  ISETP.LE.U32.AND P0, PT, R241, UR15, PT ;  /* 0x0000000ff1007c0c */ /* 0x000ff6000bf03070 */
[----:B------:R-:W-:Y:S02]  /*1ade0*/  @!UPT UIADD3 URZ, URZ, URZ, URZ ;  /* 0x0000003f3f3ff290 */ /* 0x000fe4000fffe03f */
[----:B------:R-:W-:Y:S01]  /*1adf0*/  @!P0 HADD2 R177, -R80.H0_H0, -RZ.H0_H0 ;  /* 0xa00000ff50b18230 */ /* 0x000fe20000000900 */
[----:B-1----:R1:W4:Y:S04]  /*1ae00*/  LDL.S16 R104, [R1+0x1d4] ;  /* 0x0001d40001687983 */ /* 0x0023280000100600 */
[----:B------:R1:W-:Y:S01]  /*1ae10*/  @!P0 STL.S16 [R1+0x1c4], R177 ;  /* 0x0001c4b101008387 */ /* 0x0003e20000100600 */
[----:B------:R-:W-:Y:S03]  /*1ae20*/  ISETP.LE.U32.AND P0, PT, R237, UR15, PT ;  /* 0x0000000fed007c0c */ /* 0x000fe6000bf03070 */
[----:B-1----:R1:W4:Y:S10]  /*1ae30*/  LDL.S16 R177, [R1+0x1e8] ;  /* 0x0001e80001b17983 */ /* 0x0023340000100600 */
[----:B--2---:R-:W-:Y:S05]  /*1ae40*/  @!P0 HADD2 R199, -R79.H0_H0, -RZ.H0_H0 ;  /* 0xa00000ff4fc78230 */ /* 0x004fea0000000900 */
[----:B------:R-:W-:Y:S01]  /*1ae50*/  @!P0 STL.S16 [R1+0x1c0], R199 ;  /* 0x0001c0c701008387 */ /* 0x000fe20000100600 */
[----:B------:R-:W-:Y:S11]  /*1ae60*/  ISETP.LE.U32.AND P0, PT, R239, UR15, PT ;  /* 0x0000000fef007c0c */ /* 0x000ff6000bf03070 */
[----:B------:R-:W-:Y:S02]  /*1ae70*/  @!UPT UIADD3 URZ, URZ, URZ, URZ ;  /* 0x0000003f3f3ff290 */ /* 0x000fe4000fffe03f */
[----:B---3--:R-:W-:Y:S05]  /*1ae80*/  @!P0 HADD2 R171, -R82.H0_H0, -RZ.H0_H0 ;  /* 0xa00000ff52ab8230 */ /* 0x008fea0000000900 */
[----:B------:R2:W-:Y:S01]  /*1ae90*/  @!P0 STL.S16 [R1+0x1e0], R171 ;  /* 0x0001e0ab01008387 */ /* 0x0005e20000100600 */
[----:B------:R-:W-:Y:S03]  /*1aea0*/  ISETP.LE.U32.AND P0, PT, R238, UR15, PT ;  /* 0x0000000fee007c0c */ /* 0x000fe6000bf03070 */
[----:B------:R1:W3:Y:S10]  /*1aeb0*/  LDL.S16 R48, [R1+0x204] ;  /* 0x0002040001307983 */ /* 0x0002f40000100600 */
[----:B----4-:R-:W-:Y:S01]  /*1aec0*/  @!P0 HADD2 R196, -R81.H0_H0, -RZ.H0_H0 ;  /* 0xa00000ff51c48230 */ /* 0x010fe20000000900 */
[----:B--2---:R1:W2:Y:S04]  /*1aed0*/  LDL.S16 R171, [R1+0x1f4] ;  /* 0x0001f40001ab7983 */ /* 0x0042a80000100600 */
[----:B------:R-:W-:Y:S01]  /*1aee0*/  @!P0 STL.S16 [R1+0x1dc], R196 ;  /* 0x0001dcc401008387 */ /* 0x000fe20000100600 */
[----:B------:R-:W-:Y:S03]  /*1aef0*/  ISETP.LE.U32.AND P0, PT, R3, UR15, PT ;  /* 0x0000000f03007c0c */ /* 0x000fe6000bf03070 */
[----:B------:R4:W-:Y:S04]  /*1af00*/  STL [R1+0x10], R3 ;  /* 0x0000100301007387 */ /* 0x0009e80000100800 */
[----:B------:R1:W3:Y:S06]  /*1af10*/  LDL.S16 R161, [R1+0x208] ;  /* 0x0002080001a17983 */ /* 0x0002ec0000100600 */
[----:B------:R-:W-:Y:S05]  /*1af20*/  @!P0 HADD2 R104, -R78.H0_H0, -RZ.H0_H0 ;  /* 0xa00000ff4e688230 */ /* 0x000fea0000000900 */
[----:B------:R1:W-:Y:S01]  /*1af30*/  @!P0 STL.S16 [R1+0x1d4], R104 ;  /* 0x0001d46801008387 */ /* 0x0003e20000100600 */
[----:B------:R-:W-:Y:S03]  /*1af40*/  ISETP.LE.U32.AND P0, PT, R245, UR15, PT ;  /* 0x0000000ff5007c0c */ /* 0x000fe6000bf03070 */
[----:B------:R2:W3:Y:S04]  /*1af50*/  LDL.S16 R179, [R1+0x210] ;  /* 0x0002100001b37983 */ /* 0x0004e80000100600 */
[----:B------:R2:W3:Y:S01]  /*1af60*/  LDL.S16 R167, [R1+0x218] ;  /* 0x0002180001a77983 */ /* 0x0004e20000100600 */
[--C-:B----4-:R-:W-:Y:S05]  /*1af70*/  SHF.R.U32.HI R3, RZ, 0x10, R150.reuse ;  /* 0x00000010ff037819 */ /* 0x110fea0000011696 */
[----:B------:R-:W-:Y:S01]  /*1af80*/  @!P0 HADD2 R177, -R77.H0_H0, -RZ.H0_H0 ;  /* 0xa00000ff4db18230 */ /* 0x000fe20000000900 */
[----:B-1----:R4:W4:Y:S04]  /*1af90*/  LDL.S16 R104, [R1+0x20c] ;  /* 0x00020c0001687983 */ /* 0x0029280000100600 */
[----:B------:R1:W-:Y:S04]  /*1afa0*/  @!P0 STL.S16 [R1+0x1e8], R177 ;  /* 0x0001e8b101008387 */ /* 0x0003e80000100600 */
[----:B------:R1:W-:Y:S02]  /*1afb0*/  STL [R1+0x434], R246 ;  /* 0x000434f601007387 */ /* 0x0003e40000100800 */
[----:B-1----:R-:W-:Y:S02]  /*1afc0*/  LOP3.LUT R177, R3, 0xff, RZ, 0xc0, !PT ;  /* 0x000000ff03b17812 */ /* 0x002fe400078ec0ff */
[----:B------:R-:W-:Y:S02]  /*1afd0*/  LOP3.LUT R3, R2, 0xffff, RZ, 0xc0, !PT ;  /* 0x0000ffff02037812 */ /* 0x000fe400078ec0ff */
[----:B------:R-:W-:Y:S01]  /*1afe0*/  ISETP.LE.U32.AND P0, PT, R177, UR15, PT ;  /* 0x0000000fb1007c0c */ /* 0x000fe2000bf03070 */
[----:B------:R1:W-:Y:S01]  /*1aff0*/  STL [R1+0x4], R177 ;  /* 0x000004b101007387 */ /* 0x0003e20000100800 */
[----:B------:R-:W-:Y:S02]  /*1b000*/  SHF.R.U32.HI R246, RZ, 0x18, R150 ;  /* 0x00000018fff67819 */ /* 0x000fe40000011696 */
[----:B------:R-:W-:Y:S04]  /*1b010*/  SHF.R.U32.HI R3, RZ, 0x8, R3 ;  /* 0x00000008ff037819 */ /* 0x000fe80000011603 */
[----:B------:R-:W-:Y:S05]  /*1b020*/  LOP3.LUT R235, R3, 0xffff, RZ, 0xc0, !PT ;  /* 0x0000ffff03eb7812 */ /* 0x000fea00078ec0ff */
[----:B--2---:R-:W-:Y:S05]  /*1b030*/  @!P0 HADD2 R171, -R74.H0_H0, -RZ.H0_H0 ;  /* 0xa00000ff4aab8230 */ /* 0x004fea0000000900 */
[----:B------:R-:W-:Y:S01]  /*1b040*/  PRMT R140, R171, 0x7610, R140 ;  /* 0x00007610ab8c7816 */ /* 0x000fe2000000008c */
[----:B------:R2:W-:Y:S01]  /*1b050*/  @!P0 STL.S16 [R1+0x1f4], R171 ;  /* 0x0001f4ab01008387 */ /* 0x0005e20000100600 */
[----:B------:R-:W-:Y:S11]  /*1b060*/  ISETP.LE.U32.AND P0, PT, R246, UR15, PT ;  /* 0x0000000ff6007c0c */ /* 0x000ff6000bf03070 */
[----:B------:R-:W-:Y:S02]  /*1b070*/  @!UPT UIADD3 URZ, URZ, URZ, URZ ;  /* 0x0000003f3f3ff290 */ /* 0x000fe4000fffe03f */
[----:B---3--:R-:W-:Y:S05]  /*1b080*/  @!P0 HADD2 R48, -R73.H0_H0, -RZ.H0_H0 ;  /* 0xa00000ff49308230 */ /* 0x008fea0000000900 */
[----:B------:R-:W-:Y:S01]  /*1b090*/  PRMT R113, R48, 0x7610, R113 ;  /* 0x0000761030717816 */ /* 0x000fe20000000071 */
[----:B------:R3:W-:Y:S01]  /*1b0a0*/  @!P0 STL.S16 [R1+0x204], R48 ;  /* 0x0002043001008387 */ /* 0x0007e20000100600 */
[----:B------:R-:W-:Y:S03]  /*1b0b0*/  ISETP.LE.U32.AND P0, PT, R236, UR15, PT ;  /* 0x0000000fec007c0c */ /* 0x000fe6000bf03070 */
[----:B-1----:R1:W4:Y:S04]  /*1b0c0*/  LDL.S16 R177, [R1+0x214] ;  /* 0x0002140001b17983 */ /* 0x0023280000100600 */
[----:B--2---:R1:W2:Y:S06]  /*1b0d0*/  LDL.S16 R171, [R1+0x224] ;  /* 0x0002240001ab7983 */ /* 0x0042ac0000100600 */
[----:B------:R-:W-:Y:S05]  /*1b0e0*/  @!P0 HADD2 R161, -R76.H0_H0, -RZ.H0_H0 ;  /* 0xa00000ff4ca18230 */ /* 0x000fea0000000900 */
[----:B------:R-:W-:Y:S01]  /*1b0f0*/  PRMT R116, R161, 0x7610, R116 ;  /* 0x00007610a1747816 */ /* 0x000fe20000000074 */
[----:B------:R1:W-:Y:S01]  /*1b100*/  @!P0 STL.S16 [R1+0x208], R161 ;  /* 0x000208a101008387 */ /* 0x0003e20000100600 */
[----:B------:R-:W-:Y:S02]  /*1b110*/  ISETP.LE.U32.AND P0, PT, R235, UR15, PT ;  /* 0x0000000feb007c0c */ /* 0x000fe4000bf03070 */
[----:B---3--:R-:W-:Y:S04]  /*1b120*/  SHF.R.U32.HI R48, RZ, 0x10, R2 ;  /* 0x00000010ff307819 */ /* 0x008fe80000011602 */
[----:B------:R-:W-:Y:S07]  /*1b130*/  LOP3.LUT R234, R48, 0xff, RZ, 0xc0, !PT ;  /* 0x000000ff30ea7812 */ /* 0x000fee00078ec0ff */
[----:B----4-:R-:W-:Y:S05]  /*1b140*/  @!P0 HADD2 R104, -R75.H0_H0, -RZ.H0_H0 ;  /* 0xa00000ff4b688230 */ /* 0x010fea0000000900 */
[----:B------:R-:W-:Y:S01]  /*1b150*/  PRMT R112, R104, 0x7610, R112 ;  /* 0x0000761068707816 */ /* 0x000fe20000000070 */
[----:B------:R3:W-:Y:S01]  /*1b160*/  @!P0 STL.S16 [R1+0x20c], R104 ;  /* 0x00020c6801008387 */ /* 0x0007e20000100600 */
[----:B------:R-:W-:Y:S01]  /*1b170*/  ISETP.LE.U32.AND P0, PT, R234, UR15, PT ;  /* 0x0000000fea007c0c */ /* 0x000fe2000bf03070 */
[----:B-1----:R-:W-:Y:S05]  /*1b180*/  IMAD.WIDE.U32 R160, R160, -0x2daee0ad, RZ ;  /* 0xd2511f53a0a07825 */ /* 0x002fea00078e00ff */
[----:B------:R-:W-:Y:S02]  /*1b190*/  LOP3.LUT R3, R161, UR6, R126, 0x96, !PT ;  /* 0x00000006a1037c12 */ /* 0x000fe4000f8e967e */
[C---:B------:R-:W-:Y:S02]  /*1b1a0*/  LOP3.LUT R224, R160.reuse, 0xff, RZ, 0xc0, !PT ;  /* 0x000000ffa0e07812 */ /* 0x040fe400078ec0ff */
[C---:B------:R-:W-:Y:S03]  /*1b1b0*/  LOP3.LUT R232, R3.reuse, 0xff, RZ, 0xc0, !PT ;  /* 0x000000ff03e87812 */ /* 0x040fe600078ec0ff */
[----:B------:R-:W-:Y:S01]  /*1b1c0*/  @!P0 HADD2 R179, -R72.H0_H0, -RZ.H0_H0 ;  /* 0xa00000ff48b38230 */ /* 0x000fe20000000900 */
[----:B------:R-:W-:Y:S02]  /*1b1d0*/  LOP3.LUT R2, R3, 0xffff, RZ, 0xc0, !PT ;  /* 0x0000ffff03027812 */ /* 0x000fe400078ec0ff */
[--C-:B------:R-:W-:Y:S02]  /*1b1e0*/  SHF.R.U32.HI R229, RZ, 0x18, R3.reuse ;  /* 0x00000018ffe57819 */ /* 0x100fe40000011603 */
[----:B------:R-:W-:Y:S02]  /*1b1f0*/  SHF.R.U32.HI R2, RZ, 0x8, R2 ;  /* 0x00000008ff027819 */ /* 0x000fe40000011602 */
[----:B------:R-:W-:Y:S02]  /*1b200*/  LOP3.LUT R44, R160, 0xffff, RZ, 0xc0, !PT ;  /* 0x0000ffffa02c7812 */ /* 0x000fe400078ec0ff */
[----:B------:R-:W-:Y:S01]  /*1b210*/  LOP3.LUT R230, R2, 0xffff, RZ, 0xc0, !PT ;  /* 0x0000ffff02e67812 */ /* 0x000fe200078ec0ff */
[----:B---3--:R3:W4:Y:S01]  /*1b220*/  LDL.S16 R104, [R1+0x220] ;  /* 0x0002200001687983 */ /* 0x0087220000100600 */
[--C-:B------:R-:W-:Y:S02]  /*1b230*/  SHF.R.U32.HI R2, RZ, 0x10, R3.reuse ;  /* 0x00000010ff027819 */ /* 0x100fe40000011603 */
[----:B------:R-:W-:Y:S01]  /*1b240*/  PRMT R3, R178, 0x7610, R3 ;  /* 0x00007610b2037816 */ /* 0x000fe20000000003 */
[----:B------:R1:W-:Y:S01]  /*1b250*/  @!P0 STL.S16 [R1+0x210], R179 ;  /* 0x000210b301008387 */ /* 0x0003e20000100600 */
[----:B------:R-:W-:Y:S02]  /*1b260*/  ISETP.LE.U32.AND P0, PT, R233, UR15, PT ;  /* 0x0000000fe9007c0c */ /* 0x000fe4000bf03070 */
[----:B------:R-:W-:Y:S01]  /*1b270*/  LOP3.LUT R231, R2, 0xff, RZ, 0xc0, !PT ;  /* 0x000000ff02e77812 */ /* 0x000fe200078ec0ff */
[----:B------:R3:W3:Y:S01]  /*1b280*/  LDL.S16 R48, [R1+0x21c] ;  /* 0x00021c0001307983 */ /* 0x0006e20000100600 */
[----:B------:R-:W-:Y:S02]  /*1b290*/  LOP3.LUT R2, R158, 0xffff, RZ, 0xc0, !PT ;  /* 0x0000ffff9e027812 */ /* 0x000fe400078ec0ff */
[----:B------:R-:W-:Y:S02]  /*1b2a0*/  SHF.R.U32.HI R44, RZ, 0x8, R44 ;  /* 0x00000008ff2c7819 */ /* 0x000fe4000001162c */
[----:B------:R-:W-:Y:S02]  /*1b2b0*/  SHF.R.U32.HI R2, RZ, 0x8, R2 ;  /* 0x00000008ff027819 */ /* 0x000fe40000011602 */
[----:B------:R-:W-:Y:S02]  /*1b2c0*/  LOP3.LUT R223, R44, 0xffff, RZ, 0xc0, !PT ;  /* 0x0000ffff2cdf7812 */ /* 0x000fe400078ec0ff */
[----:B------:R-:W-:Y:S01]  /*1b2d0*/  LOP3.LUT R225, R2, 0xffff, RZ, 0xc0, !PT ;  /* 0x0000ffff02e17812 */ /* 0x000fe200078ec0ff */
[----:B------:R-:W-:Y:S01]  /*1b2e0*/  @!P0 HADD2 R167, -R59.H0_H0, -RZ.H0_H0 ;  /* 0xa00000ff3ba78230 */ /* 0x000fe20000000900 */
[----:B------:R-:W-:Y:S02]  /*1b2f0*/  PRMT R2, R178, 0x7632, R2 ;  /* 0x00007632b2027816 */ /* 0x000fe40000000002 */
[----:B------:R-:W-:Y:S02]  /*1b300*/  SHF.R.U32.HI R46, RZ, 0x10, R160 ;  /* 0x00000010ff2e7819 */ /* 0x000fe400000116a0 */
[----:B------:R-:W-:Y:S01]  /*1b310*/  PRMT R156, R167, 0x7610, R156 ;  /* 0x00007610a79c7816 */ /* 0x000fe2000000009c */
[----:B------:R1:W-:Y:S01]  /*1b320*/  @!P0 STL.S16 [R1+0x218], R167 ;  /* 0x000218a701008387 */ /* 0x0003e20000100600 */
[----:B------:R-:W-:Y:S02]  /*1b330*/  ISETP.LE.U32.AND P0, PT, R232, UR15, PT ;  /* 0x0000000fe8007c0c */ /* 0x000fe4000bf03070 */
[----:B------:R-:W-:Y:S02]  /*1b340*/  LOP3.LUT R221, R46, 0xff, RZ, 0xc0, !PT ;  /* 0x000000ff2edd7812 */ /* 0x000fe400078ec0ff */
[----:B------:R-:W-:Y:S02]  /*1b350*/  SHF.R.U32.HI R220, RZ, 0x18, R160 ;  /* 0x00000018ffdc7819 */ /* 0x000fe400000116a0 */
[----:B------:R-:W-:Y:S01]  /*1b360*/  PRMT R204, R179, 0x7610, R204 ;  /* 0x00007610b3cc7816 */ /* 0x000fe200000000cc */
[----:B-1----:R-:W-:Y:S01]  /*1b370*/  IMAD.MOV.U32 R179, RZ, RZ, R193 ;  /* 0x000000ffffb37224 */ /* 0x002fe200078e00c1 */
[----:B------:R1:W3:Y:S05]  /*1b380*/  LDL.S16 R167, [R1+0x22c] ;  /* 0x00022c0001a77983 */ /* 0x0002ea0000100600 */
[----:B------:R-:W-:Y:S05]  /*1b390*/  @!P0 HADD2 R177, -R54.H0_H0, -RZ.H0_H0 ;  /* 0xa00000ff36b18230 */ /* 0x000fea0000000900 */
[----:B------:R-:W-:Y:S01]  /*1b3a0*/  PRMT R157, R177, 0x7610, R157 ;  /* 0x00007610b19d7816 */ /* 0x000fe2000000009d */
[----:B------:R-:W-:Y:S01]  /*1b3b0*/  @!P0 STL.S16 [R1+0x214], R177 ;  /* 0x000214b101008387 */ /* 0x000fe20000100600 */
[----:B------:R-:W-:Y:S11]  /*1b3c0*/  ISETP.LE.U32.AND P0, PT, R230, UR15, PT ;  /* 0x0000000fe6007c0c */ /* 0x000ff6000bf03070 */
[----:B------:R-:W-:Y:S02]  /*1b3d0*/  @!UPT UIADD3 URZ, URZ, URZ, URZ ;  /* 0x0000003f3f3ff290 */ /* 0x000fe4000fffe03f */
[----:B--2---:R-:W-:Y:S05]  /*1b3e0*/  @!P0 HADD2 R171, -R53.H0_H0, -RZ.H0_H0 ;  /* 0xa00000ff35ab8230 */ /* 0x004fea0000000900 */
[----:B------:R-:W-:Y:S01]  /*1b3f0*/  PRMT R130, R171, 0x7610, R130 ;  /* 0x00007610ab827816 */ /* 0x000fe20000000082 */
[----:B------:R2:W-:Y:S01]  /*1b400*/  @!P0 STL.S16 [R1+0x224], R171 ;  /* 0x000224ab01008387 */ /* 0x0005e20000100600 */
[----:B------:R-:W-:Y:S03]  /*1b410*/  ISETP.LE.U32.AND P0, PT, R231, UR15, PT ;  /* 0x0000000fe7007c0c */ /* 0x000fe6000bf03070 */
[----:B--2---:R1:W2:Y:S10]  /*1b420*/  LDL.S16 R171, [R1+0x228] ;  /* 0x0002280001ab7983 */ /* 0x0042b40000100600 */
[----:B----4-:R-:W-:Y:S05]  /*1b430*/  @!P0 HADD2 R104, -R56.H0_H0, -RZ.H0_H0 ;  /* 0xa00000ff38688230 */ /* 0x010fea0000000900 */
[----:B------:R-:W-:Y:S01]  /*1b440*/  PRMT R136, R104, 0x7610, R136 ;  /* 0x0000761068887816 */ /* 0x000fe20000000088 */
[----:B------:R4:W-:Y:S01]  /*1b450*/  @!P0 STL.S16 [R1+0x220], R104 ;  /* 0x0002206801008387 */ /* 0x0009e20000100600 */
[----:B------:R-:W-:Y:S11]  /*1b460*/  ISETP.LE.U32.AND P0, PT, R229, UR15, PT ;  /* 0x0000000fe5007c0c */ /* 0x000ff6000bf03070 */
[----:B------:R-:W-:Y:S02]  /*1b470*/  @!UPT UIADD3 URZ, URZ, URZ, URZ ;  /* 0x0000003f3f3ff290 */ /* 0x000fe4000fffe03f */
[----:B---3--:R-:W-:Y:S05]  /*1b480*/  @!P0 HADD2 R48, -R55.H0_H0, -RZ.H0_H0 ;  /* 0xa00000ff37308230 */ /* 0x008fea0000000900 */
[----:B------:R-:W-:Y:S01]  /*1b490*/  PRMT R152, R48, 0x7610, R152 ;  /* 0x0000761030987816 */ /* 0x000fe20000000098 */
[----:B----4-:R1:W3:Y:S04]  /*1b4a0*/  LDL.S16 R104, [R1+0x238] ;  /* 0x0002380001687983 */ /* 0x0102e80000100600 */
[----:B------:R4:W-:Y:S01]  /*1b4b0*/  @!P0 STL.S16 [R1+0x21c], R48 ;  /* 0x00021c3001008387 */ /* 0x0009e20000100600 */
[----:B------:R-:W-:Y:S11]  /*1b4c0*/  ISETP.LE.U32.AND P0, PT, R228, UR15, PT ;  /* 0x0000000fe4007c0c */ /* 0x000ff6000bf03070 */
[----:B------:R-:W-:Y:S02]  /*1b4d0*/  @!UPT UIADD3 URZ, URZ, URZ, URZ ;  /* 0x0000003f3f3ff290 */ /* 0x000fe4000fffe03f */
[----:B------:R-:W-:Y:S05]  /*1b4e0*/  @!P0 HADD2 R167, -R58.H0_H0, -RZ.H0_H0 ;  /* 0xa00000ff3aa78230 */ /* 0x000fea0000000900 */
[----:B------:R-:W-:Y:S01]  /*1b4f0*/  PRMT R153, R167, 0x7610, R153 ;  /* 0x00007610a7997816 */ /* 0x000fe20000000099 */
[----:B----4-:R1:W4:Y:S04]  /*1b500*/  LDL.S16 R48, [R1+0x234] ;  /* 0x0002340001307983 */ /* 0x0103280000100600 */
[----:B------:R1:W-:Y:S01]  /*1b510*/  @!P0 STL.S16 [R1+0x22c], R167 ;  /* 0x00022ca701008387 */ /* 0x0003e20000100600 */
[----:B------:R-:W-:Y:S03]  /*1b520*/  ISETP.LE.U32.AND P0, PT, R225, UR15, PT ;  /* 0x0000000fe1007c0c */ /* 0x000fe6000bf03070 */
[----:B------:R2:W4:Y:S04]  /*1b530*/  LDL.S16 R45, [R1+0x230] ;  /* 0x00023000012d7983 */ /* 0x0005280000100600 */
[----:B-1----:R1:W4:Y:S06]  /*1b540*/  LDL.S16 R167, [R1+0x23c] ;  /* 0x00023c0001a77983 */ /* 0x00232c0000100600 */
[----:B--2---:R-:W-:Y:S05]  /*1b550*/  @!P0 HADD2 R171, -R57.H0_H0, -RZ.H0_H0 ;  /* 0xa00000ff39ab8230 */ /* 0x004fea0000000900 */
[----:B------:R-:W-:Y:S01]  /*1b560*/  PRMT R131, R171, 0x7610, R131 ;  /* 0x00007610ab837816 */ /* 0x000fe20000000083 */
[----:B------:R-:W-:Y:S01]  /*1b570*/  @!P0 STL.S16 [R1+0x228], R171 ;  /* 0x000228ab01008387 */ /* 0x000fe20000100600 */
[----:B------:R-:W-:Y:S11]  /*1b580*/  ISETP.LE.U32.AND P0, PT, R227, UR15, PT ;  /* 0x0000000fe3007c0c */ /* 0x000ff6000bf03070 */
[----:B------:R-:W-:Y:S02]  /*1b590*/  @!UPT UIADD3 URZ, URZ, URZ, URZ ;  /* 0x0000003f3f3ff290 */ /* 0x000fe4000fffe03f */
[----:B---3--:R-:W-:Y:S05]  /*1b5a0*/  @!P0 HADD2 R104, -R52.H0_H0, -RZ.H0_H0 ;  /* 0xa00000ff34688230 */ /* 0x008fea0000000900 */
[----:B------:R-:W-:Y:S01]  /*1b5b0*/  PRMT R115, R104, 0x7610, R115 ;  /* 0x0000761068737816 */ /* 0x000fe20000000073 */
[----:B------:R2:W-:Y:S01]  /*1b5c0*/  @!P0 STL.S16 [R1+0x238], R104 ;  /* 0x0002386801008387 */ /* 0x0005e20000100600 */
[----:B------:R-:W-:Y:S03]  /*1b5d0*/  ISETP.LE.U32.AND P0, PT, R226, UR15, PT ;  /* 0x0000000fe2007c0c */ /* 0x000fe6000bf03070 */
[----:B------:R1:W3:Y:S10]  /*1b5e0*/  LDL.S16 R47, [R1+0x244] ;  /* 0x00024400012f7983 */ /* 0x0002f40000100600 */
[----:B----4-:R-:W-:Y:S01]  /*1b5f0*/  @!P0 HADD2 R48, -R51.H0_H0, -RZ.H0_H0 ;  /* 0xa00000ff33308230 */ /* 0x010fe20000000900 */
[----:B--2---:R1:W2:Y:S04]  /*1b600*/  LDL.S16 R104, [R1+0x240] ;  /* 0x0002400001687983 */ /* 0x0042a80000100600 */
[----:B------:R-:W-:Y:S01]  /*1b610*/  PRMT R114, R48, 0x7610, R114 ;  /* 0x0000761030727816 */ /* 0x000fe20000000072 */
[----:B------:R4:W-:Y:S01]  /*1b620*/  @!P0 STL.S16 [R1+0x234], R48 ;  /* 0x0002343001008387 */ /* 0x0009e20000100600 */
[----:B------:R-:W-:Y:S11]  /*1b630*/  ISETP.LE.U32.AND P0, PT, R224, UR15, PT ;  /* 0x0000000fe0007c0c */ /* 0x000ff6000bf03070 */
[----:B------:R-:W-:Y:S02]  /*1b640*/  @!UPT UIADD3 URZ, URZ, URZ, URZ ;  /* 0x0000003f3f3ff290 */ /* 0x000fe4000fffe03f */
[----:B------:R-:W-:Y:S05]  /*1b650*/  @!P0 HADD2 R45, -R3.H0_H0, -RZ.H0_H0 ;  /* 0xa00000ff032d8230 */ /* 0x000fea0000000900 */
[----:B------:R-:W-:Y:S01]  /*1b660*/  PRMT R94, R45, 0x7610, R94 ;  /* 0x000076102d5e7816 */ /* 0x000fe2000000005e */
[----:B----4-:R1:W4:Y:S04]  /*1b670*/  LDL.S16 R48, [R1+0x248] ;  /* 0x0002480001307983 */ /* 0x0103280000100600 */
[----:B------:R1:W-:Y:S01]  /*1b680*/  @!P0 STL.S16 [R1+0x230], R45 ;  /* 0x0002302d01008387 */ /* 0x0003e20000100600 */
[----:B------:R-:W-:Y:S11]  /*1b690*/  ISETP.LE.U32.AND P0, PT, R223, UR15, PT ;  /* 0x0000000fdf007c0c */ /* 0x000ff6000bf03070 */
[----:B------:R-:W-:Y:S02]  /*1b6a0*/  @!UPT UIADD3 URZ, URZ, URZ, URZ ;  /* 0x0000003f3f3ff290 */ /* 0x000fe4000fffe03f */
[----:B------:R-:W-:Y:S05]  /*1b6b0*/  @!P0 HADD2 R167, -R2.H0_H0, -RZ.H0_H0 ;  /* 0xa00000ff02a78230 */ /* 0x000fea0000000900 */
[----:B------:R-:W-:Y:S01]  /*1b6c0*/  PRMT R91, R167, 0x7610, R91 ;  /* 0x00007610a75b7816 */ /* 0x000fe2000000005b */
[----:B------:R1:W-:Y:S01]  /*1b6d0*/  @!P0 STL.S16 [R1+0x23c], R167 ;  /* 0x00023ca701008387 */ /* 0x0003e20000100600 */
[----:B------:R-:W-:Y:S01]  /*1b6e0*/  ISETP.LE.U32.AND P0, PT, R221, UR15, PT ;  /* 0x0000000fdd007c0c */ /* 0x000fe2000bf03070 */
[----:B-1----:R-:W-:Y:S01]  /*1b6f0*/  IMAD.WIDE.U32 R44, R96, -0x326172a9, RZ ;  /* 0xcd9e8d57602c7825 */ /* 0x002fe200078e00ff */
[----:B------:R-:W-:Y:S04]  /*1b700*/  PRMT R96, R97, 0x7632, R96 ;  /* 0x0000763261607816 */ /* 0x000fe80000000060 */
[----:B------:R-:W-:Y:S02]  /*1b710*/  LOP3.LUT R46, R45, UR7, R144, 0x96, !PT ;  /* 0x000000072d2e7c12 */ /* 0x000fe4000f8e9690 */
[----:B------:R-:W-:Y:S02]  /*1b720*/  LOP3.LUT R40, R44, 0xffff, RZ, 0xc0, !PT ;  /* 0x0000ffff2c287812 */ /* 0x000fe400078ec0ff */
[----:B------:R-:W-:Y:S02]  /*1b730*/  LOP3.LUT R222, R46, 0xff, RZ, 0xc0, !PT ;  /* 0x000000ff2ede7812 */ /* 0x000fe400078ec0ff */
[----:B------:R-:W-:Y:S02]  /*1b740*/  SHF.R.U32.HI R217, RZ, 0x18, R46 ;  /* 0x00000018ffd97819 */ /* 0x000fe4000001162e */
[----:B------:R-:W-:Y:S02]  /*1b750*/  LOP3.LUT R196, R44, 0xff, RZ, 0xc0, !PT ;  /* 0x000000ff2cc47812 */ /* 0x000fe400078ec0ff */
[----:B------:R-:W-:Y:S02]  /*1b760*/  ISETP.LE.U32.AND P3, PT, R217, UR15, PT ;  /* 0x0000000fd9007c0c */ /* 0x000fe4000bf63070 */
[----:B------:R-:W-:Y:S02]  /*1b770*/  SHF.R.U32.HI R40, RZ, 0x8, R40 ;  /* 0x00000008ff287819 */ /* 0x000fe40000011628 */
[----:B------:R-:W-:Y:S01]  /*1b780*/  ISETP.LE.U32.AND P4, PT, R196, UR15, PT ;  /* 0x0000000fc4007c0c */ /* 0x000fe2000bf83070 */
[----:B------:R-:W-:Y:S01]  /*1b790*/  IMAD.WIDE.U32 R166, R166, -0x326172a9, RZ ;  /* 0xcd9e8d57a6a67825 */ /* 0x000fe200078e00ff */
[----:B------:R-:W-:Y:S02]  /*1b7a0*/  LOP3.LUT R193, R40, 0xffff, RZ, 0xc0, !PT ;  /* 0x0000ffff28c17812 */ /* 0x000fe400078ec0ff */
[----:B------:R-:W-:Y:S02]  /*1b7b0*/  SHF.R.U32.HI R194, RZ, 0x18, R44 ;  /* 0x00000018ffc27819 */ /* 0x000fe4000001162c */
[----:B------:R-:W-:Y:S01]  /*1b7c0*/  LOP3.LUT R41, R167, UR7, R168, 0x96, !PT ;  /* 0x00000007a7297c12 */ /* 0x000fe2000f8e96a8 */
[----:B------:R-:W-:Y:S01]  /*1b7d0*/  UIADD3 UR7, UR31, 0x646e171e, URZ ;  /* 0x646e171e1f077890 */ /* 0x000fe2000fffe03f */
[----:B------:R-:W-:Y:S02]  /*1b7e0*/  LOP3.LUT R252, R166, 0xff, RZ, 0xc0, !PT ;  /* 0x000000ffa6fc7812 */ /* 0x000fe400078ec0ff */
[----:B------:R-:W-:Y:S02]  /*1b7f0*/  LOP3.LUT R216, R41, 0xff, RZ, 0xc0, !PT ;  /* 0x000000ff29d87812 */ /* 0x000fe400078ec0ff */
[----:B------:R-:W-:Y:S02]  /*1b800*/  SHF.R.U32.HI R197, RZ, 0x18, R41 ;  /* 0x00000018ffc57819 */ /* 0x000fe40000011629 */
[----:B------:R-:W-:Y:S02]  /*1b810*/  ISETP.LE.U32.AND P2, PT, R216, UR15, PT ;  /* 0x0000000fd8007c0c */ /* 0x000fe4000bf43070 */
[--C-:B------:R-:W-:Y:S02]  /*1b820*/  SHF.R.U32.HI R42, RZ, 0x10, R166.reuse ;  /* 0x00000010ff2a7819 */ /* 0x100fe400000116a6 */
[----:B------:R-:W-:Y:S02]  /*1b830*/  SHF.R.U32.HI R248, RZ, 0x18, R166 ;  /* 0x00000018fff87819 */ /* 0x000fe400000116a6 */
[----:B------:R-:W-:Y:S02]  /*1b840*/  LOP3.LUT R243, R42, 0xff, RZ, 0xc0, !PT ;  /* 0x000000ff2af37812 */ /* 0x000fe400078ec0ff */
[C---:B------:R-:W-:Y:S02]  /*1b850*/  LOP3.LUT R175, R44.reuse, 0xffff, RZ, 0xc0, !PT ;  /* 0x0000ffff2caf7812 */ /* 0x040fe400078ec0ff */
[----:B------:R-:W-:Y:S01]  /*1b860*/  LOP3.LUT R133, R44, 0xff, RZ, 0xc0, !PT ;  /* 0x000000ff2c857812 */ /* 0x000fe200078ec0ff */
[----:B--2---:R-:W-:Y:S05]  /*1b870*/  @!P0 HADD2 R104, -R50.H0_H0, -RZ.H0_H0 ;  /* 0xa00000ff32688230 */ /* 0x004fea0000000900 */
[----:B------:R-:W-:Y:S01]  /*1b880*/  PRMT R111, R104, 0x7610, R111 ;  /* 0x00007610686f7816 */ /* 0x000fe2000000006f */
[----:B------:R-:W-:Y:S01]  /*1b890*/  @!P0 STL.S16 [R1+0x240], R104 ;  /* 0x0002406801008387 */ /* 0x000fe20000100600 */
[----:B------:R-:W-:Y:S03]  /*1b8a0*/  ISETP.LE.U32.AND P0, PT, R220, UR15, PT ;  /* 0x0000000fdc007c0c */ /* 0x000fe6000bf03070 */
[----:B------:R2:W2:Y:S10]  /*1b8b0*/  LDL.S16 R178, [R1+0x24c] ;  /* 0x00024c0001b27983 */ /* 0x0004b40000100600 */
[----:B---3--:R-:W-:Y:S05]  /*1b8c0*/  @!P0 HADD2 R47, -R49.H0_H0, -RZ.H0_H0 ;  /* 0xa00000ff312f8230 */ /* 0x008fea0000000900 */
[----:B------:R-:W-:Y:S01]  /*1b8d0*/  PRMT R95, R47, 0x7610, R95 ;  /* 0x000076102f5f7816 */ /* 0x000fe2000000005f */
[----:B------:R1:W-:Y:S01]  /*1b8e0*/  @!P0 STL.S16 [R1+0x244], R47 ;  /* 0x0002442f01008387 */ /* 0x0003e20000100600 */
[----:B------:R-:W-:Y:S03]  /*1b8f0*/  ISETP.LE.U32.AND P0, PT, R222, UR15, PT ;  /* 0x0000000fde007c0c */ /* 0x000fe6000bf03070 */
[----:B------:R3:W3:Y:S10]  /*1b900*/  LDL.S16 R177, [R1+0x264] ;  /* 0x0002640001b17983 */ /* 0x0006f40000100600 */
[----:B----4-:R-:W-:Y:S05]  /*1b910*/  @!P0 HADD2 R48, -R65.H0_H0, -RZ.H0_H0 ;  /* 0xa00000ff41308230 */ /* 0x010fea0000000900 */
[----:B------:R-:W-:Y:S01]  /*1b920*/  PRMT R90, R48, 0x7610, R90 ;  /* 0x00007610305a7816 */ /* 0x000fe2000000005a */
[----:B------:R4:W-:Y:S04]  /*1b930*/  @!P0 STL.S16 [R1+0x248], R48 ;  /* 0x0002483001008387 */ /* 0x0009e80000100600 */
[----:B------:R2:W3:Y:S01]  /*1b940*/  LDL.S16 R171, [R1+0x260] ;  /* 0x0002600001ab7983 */ /* 0x0004e20000100600 */
[----:B-1----:R-:W-:Y:S03]  /*1b950*/  LOP3.LUT R47, R46, 0xffff, RZ, 0xc0, !PT ;  /* 0x0000ffff2e2f7812 */ /* 0x002fe600078ec0ff */
[----:B------:R1:W3:Y:S04]  /*1b960*/  LDL.S16 R165, [R1+0x25c] ;  /* 0x00025c0001a57983 */ /* 0x0002e80000100600 */
[----:B------:R1:W3:Y:S04]  /*1b970*/  LDL.S16 R163, [R1+0x258] ;  /* 0x0002580001a37983 */ /* 0x0002e80000100600 */
[----:B------:R1:W3:Y:S04]  /*1b980*/  LDL.S16 R145, [R1+0x254] ;  /* 0x0002540001917983 */ /* 0x0002e80000100600 */
[----:B------:R1:W3:Y:S01]  /*1b990*/  LDL.S16 R104, [R1+0x250] ;  /* 0x0002500001687983 */ /* 0x0002e20000100600 */
[----:B----4-:R-:W-:Y:S02]  /*1b9a0*/  SHF.R.U32.HI R48, RZ, 0x8, R47 ;  /* 0x00000008ff307819 */ /* 0x010fe4000001162f */
[----:B------:R-:W-:Y:S02]  /*1b9b0*/  SHF.R.U32.HI R47, RZ, 0x10, R46 ;  /* 0x00000010ff2f7819 */ /* 0x000fe4000001162e */
[----:B------:R-:W-:Y:S02]  /*1b9c0*/  LOP3.LUT R215, R48, 0xffff, RZ, 0xc0, !PT ;  /* 0x0000ffff30d77812 */ /* 0x000fe400078ec0ff */
[----:B------:R-:W-:Y:S02]  /*1b9d0*/  LOP3.LUT R214, R47, 0xff, RZ, 0xc0, !PT ;  /* 0x000000ff2fd67812 */ /* 0x000fe400078ec0ff */
[----:B------:R-:W-:Y:S02]  /*1b9e0*/  ISETP.LE.U32.AND P1, PT, R215, UR15, PT ;  /* 0x0000000fd7007c0c */ /* 0x000fe4000bf23070 */
[----:B------:R-:W-:Y:S02]  /*1b9f0*/  ISETP.LE.U32.AND P0, PT, R214, UR15, PT ;  /* 0x0000000fd6007c0c */ /* 0x000fe4000bf03070 */
[----:B------:R-:W-:Y:S02]  /*1ba00*/  LOP3.LUT R46, R41, 0xffff, RZ, 0xc0, !PT ;  /* 0x0000ffff292e7812 */ /* 0x000fe400078ec0ff */
[----:B------:R-:W-:Y:S02]  /*1ba10*/  SHF.R.U32.HI R47, RZ, 0x10, R41 ;  /* 0x00000010ff2f7819 */ /* 0x000fe40000011629 */
[----:B------:R-:W-:Y:S02]  /*1ba20*/  SHF.R.U32.HI R46, RZ, 0x8, R46 ;  /* 0x00000008ff2e7819 */ /* 0x000fe4000001162e */
[----:B------:R-:W-:Y:S02]  /*1ba30*/  LOP3.LUT R199, R47, 0xff, RZ, 0xc0, !PT ;  /* 0x000000ff2fc77812 */ /* 0x000fe400078ec0ff */
[----:B------:R-:W-:Y:S02]  /*1ba40*/  LOP3.LUT R198, R46, 0xffff, RZ, 0xc0, !PT ;  /* 0x0000ffff2ec67812 */ /* 0x000fe400078ec0ff */
[----:B------:R-:W-:Y:S04]  /*1ba50*/  SHF.R.U32.HI R41, RZ, 0x10, R44 ;  /* 0x00000010ff297819 */ /* 0x000fe8000001162c */
[----:B------:R-:W-:Y:S02]  /*1ba60*/  LOP3.LUT R195, R41, 0xff, RZ, 0xc0, !PT ;  /* 0x000000ff29c37812 */ /* 0x000fe400078ec0ff */
[----:B------:R-:W-:Y:S04]  /*1ba70*/  LOP3.LUT R41, R166, 0xffff, RZ, 0xc0, !PT ;  /* 0x0000ffffa6297812 */ /* 0x000fe800078ec0ff */
[----:B------:R-:W-:Y:S04]  /*1ba80*/  SHF.R.U32.HI R41, RZ, 0x8, R41 ;  /* 0x00000008ff297819 */ /* 0x000fe80000011629 */
[----:B------:R-:W-:Y:S01]  /*1ba90*/  LOP3.LUT R240, R41, 0xffff, RZ, 0xc0, !PT ;  /* 0x0000ffff29f07812 */ /* 0x000fe200078ec0ff */
[----:B--2---:R-:W-:Y:S05]  /*1baa0*/  @!P1 HADD2 R178, -R68.H0_H0, -RZ.H0_H0 ;  /* 0xa00000ff44b29230 */ /* 0x004fea0000000900 */
[----:B------:R-:W-:Y:S01]  /*1bab0*/  PRMT R27, R178, 0x7610, R27 ;  /* 0x00007610b21b7816 */ /* 0x000fe2000000001b */
[----:B------:R2:W-:Y:S01]  /*1bac0*/  @!P1 STL.S16 [R1+0x24c], R178 ;  /* 0x00024cb201009387 */ /* 0x0005e20000100600 */
[----:B------:R-:W-:Y:S01]  /*1bad0*/  ISETP.LE.U32.AND P1, PT, R198, UR15, PT ;  /* 0x0000000fc6007c0c */ /* 0x000fe2000bf23070 */
[----:B---3--:R-:W-:Y:S05]  /*1bae0*/  @!P0 HADD2 R177, -R64.H0_H0, -RZ.H0_H0 ;  /* 0xa00000ff40b18230 */ /* 0x008fea0000000900 */
[----:B------:R-:W-:Y:S01]  /*1baf0*/  PRMT R26, R177, 0x7610, R26 ;  /* 0x00007610b11a7816 */ /* 0x000fe2000000001a */
[----:B------:R-:W-:Y:S01]  /*1bb00*/  @!P0 STL.S16 [R1+0x264], R177 ;  /* 0x000264b101008387 */ /* 0x000fe20000100600 */
[----:B------:R-:W-:Y:S01]  /*1bb10*/  ISETP.LE.U32.AND P0, PT, R199, UR15, PT ;  /* 0x0000000fc7007c0c */ /* 0x000fe2000bf03070 */
[----:B--2---:R-:W-:Y:S02]  /*1bb20*/  IMAD.MOV.U32 R178, RZ, RZ, R192 ;  /* 0x000000ffffb27224 */ /* 0x004fe400078e00c0 */
[----:B------:R-:W-:Y:S02]  /*1bb30*/  @!P3 HADD2 R171, -R67.H0_H0, -RZ.H0_H0 ;  /* 0xa00000ff43abb230 */ /* 0x000fe40000000900 */
[----:B------:R-:W-:Y:S03]  /*1bb40*/  @!P2 HADD2 R165, -R66.H0_H0, -RZ.H0_H0 ;  /* 0xa00000ff42a5a230 */ /* 0x000fe60000000900 */
[----:B------:R-:W-:Y:S01]  /*1bb50*/  PRMT R23, R171, 0x7610, R23 ;  /* 0x00007610ab177816 */ /* 0x000fe20000000017 */
[----:B------:R-:W-:Y:S01]  /*1bb60*/  @!P3 STL.S16 [R1+0x260], R171 ;  /* 0x000260ab0100b387 */ /* 0x000fe20000100600 */
[----:B------:R-:W-:Y:S01]  /*1bb70*/  ISETP.LE.U32.AND P3, PT, R193, UR15, PT ;  /* 0x0000000fc1007c0c */ /* 0x000fe2000bf63070 */
[----:B------:R-:W-:Y:S01]  /*1bb80*/  @!P1 HADD2 R163, -R69.H0_H0, -RZ.H0_H0 ;  /* 0xa00000ff45a39230 */ /* 0x000fe20000000900 */
[----:B------:R-:W-:Y:S01]  /*1bb90*/  PRMT R22, R165, 0x7610, R22 ;  /* 0x00007610a5167816 */ /* 0x000fe20000000016 */
[----:B------:R2:W-:Y:S01]  /*1bba0*/  @!P2 STL.S16 [R1+0x25c], R165 ;  /* 0x00025ca50100a387 */ /* 0x0005e20000100600 */
[----:B------:R-:W-:Y:S01]  /*1bbb0*/  ISETP.LE.U32.AND P2, PT, R195, UR15, PT ;  /* 0x0000000fc3007c0c */ /* 0x000fe2000bf43070 */
[----:B------:R-:W-:Y:S01]  /*1bbc0*/  @!P0 HADD2 R145, -R70.H0_H0, -RZ.H0_H0 ;  /* 0xa00000ff46918230 */ /* 0x000fe20000000900 */
[----:B------:R-:W-:Y:S01]  /*1bbd0*/  PRMT R15, R163, 0x7610, R15 ;  /* 0x00007610a30f7816 */ /* 0x000fe2000000000f */
[----:B------:R3:W-:Y:S01]  /*1bbe0*/  @!P1 STL.S16 [R1+0x258], R163 ;  /* 0x000258a301009387 */ /* 0x0007e20000100600 */
[----:B------:R-:W-:Y:S02]  /*1bbf0*/  ISETP.LE.U32.AND P1, PT, R194, UR15, PT ;  /* 0x0000000fc2007c0c */ /* 0x000fe4000bf23070 */
[----:B------:R-:W-:Y:S01]  /*1bc00*/  PRMT R14, R145, 0x7610, R14 ;  /* 0x00007610910e7816 */ /* 0x000fe2000000000e */
[----:B------:R4:W-:Y:S01]  /*1bc10*/  @!P0 STL.S16 [R1+0x254], R145 ;  /* 0x0002549101008387 */ /* 0x0009e20000100600 */
[----:B------:R-:W-:Y:S03]  /*1bc20*/  ISETP.LE.U32.AND P0, PT, R197, UR15, PT ;  /* 0x0000000fc5007c0c */ /* 0x000fe6000bf03070 */
[----:B------:R1:W4:Y:S10]  /*1bc30*/  LDL.S16 R46, [R1+0x270] ;  /* 0x00027000012e7983 */ /* 0x0003340000100600 */
[----:B------:R-:W-:Y:S02]  /*1bc40*/  @!P0 HADD2 R104, -R71.H0_H0, -RZ.H0_H0 ;  /* 0xa00000ff47688230 */ /* 0x000fe40000000900 */
[----:B--2---:R-:W-:Y:S03]  /*1bc50*/  IMAD.WIDE.U32 R164, R164, -0x2daee0ad, RZ ;  /* 0xd2511f53a4a47825 */ /* 0x004fe600078e00ff */
[----:B------:R-:W-:Y:S01]  /*1bc60*/  PRMT R25, R104, 0x7610, R25 ;  /* 0x0000761068197816 */ /* 0x000fe20000000019 */
[----:B---3--:R1:W2:Y:S01]  /*1bc70*/  LDL.S16 R163, [R1+0x278] ;  /* 0x0002780001a37983 */ /* 0x0082a20000100600 */
[----:B------:R-:W-:Y:S03]  /*1bc80*/  LOP3.LUT R28, R165, UR6, R134, 0x96, !PT ;  /* 0x00000006a51c7c12 */ /* 0x000fe6000f8e9686 */
[----:B----4-:R1:W3:Y:S01]  /*1bc90*/  LDL.S16 R145, [R1+0x274] ;  /* 0x0002740001917983 */ /* 0x0102e20000100600 */
[----:B------:R-:W-:Y:S02]  /*1bca0*/  SHF.R.U32.HI R0, RZ, 0x10, R28 ;  /* 0x00000010ff007819 */ /* 0x000fe4000001161c */
[----:B------:R-:W-:Y:S01]  /*1bcb0*/  LOP3.LUT R177, R28, 0xff, RZ, 0xc0, !PT ;  /* 0x000000ff1cb17812 */ /* 0x000fe200078ec0ff */
[----:B------:R4:W-:Y:S01]  /*1bcc0*/  @!P0 STL.S16 [R1+0x250], R104 ;  /* 0x0002506801008387 */ /* 0x0009e20000100600 */
[----:B------:R-:W-:Y:S02]  /*1bcd0*/  ISETP.LE.U32.AND P0, PT, R252, UR15, PT ;  /* 0x0000000ffc007c0c */ /* 0x000fe4000bf03070 */
[----:B------:R-:W-:Y:S01]  /*1bce0*/  LOP3.LUT R173, R0, 0xff, RZ, 0xc0, !PT ;  /* 0x000000ff00ad7812 */ /* 0x000fe200078ec0ff */
[----:B------:R1:W3:Y:S04]  /*1bcf0*/  LDL.S16 R48, [R1+0x26c] ;  /* 0x00026c0001307983 */ /* 0x0002e80000100600 */
[----:B------:R1:W3:Y:S01]  /*1bd00*/  LDL.S16 R47, [R1+0x268] ;  /* 0x00026800012f7983 */ /* 0x0002e20000100600 */
[----:B----4-:R4:W1:Y:S03]  /*1bd10*/  MUFU.EX2 R104, R202 ;  /* 0x000000ca00687308 */ /* 0x0108660000000800 */
[----:B----4-:R-:W4:Y:S01]  /*1bd20*/  LDL.LU R202, [R1+0x44c] ;  /* 0x00044c0001ca7983 */ /* 0x010f220000300800 */
[----:B-1----:R-:W-:Y:S01]  /*1bd30*/  FADD.FTZ R210, R104, R208 ;  /* 0x000000d068d27221 */ /* 0x002fe20000010000 */
[----:B------:R-:W-:Y:S01]  /*1bd40*/  F2FP.F16.F32.PACK_AB R104, R209, R104 ;  /* 0x00000068d168723e */ /* 0x000fe200000000ff */
[----:B------:R-:W-:Y:S01]  /*1bd50*/  FADD.FTZ R208, R61, R137 ;  /* 0x000000893dd07221 */ /* 0x000fe20000010000 */
[----:B------:R-:W-:Y:S02]  /*1bd60*/  F2FP.F16.F32.PACK_AB R61, R207, R61 ;  /* 0x0000003dcf3d723e */ /* 0x000fe400000000ff */
[----:B------:R-:W-:Y:S02]  /*1bd70*/  PRMT R103, R104, 0x7632, R103 ;  /* 0x0000763268677816 */ /* 0x000fe40000000067 */
[----:B------:R-:W-:Y:S02]  /*1bd80*/  PRMT R60, R61, 0x7632, R60 ;  /* 0x000076323d3c7816 */ /* 0x000fe4000000003c */
[----:B------:R-:W-:Y:S01]  /*1bd90*/  SHF.R.U32.HI R137, RZ, 0x18, R142 ;  /* 0x00000018ff897819 */ /* 0x000fe2000001168e */
[----:B------:R-:W-:Y:S05]  /*1bda0*/  @!P2 HADD2 R46, -R110.H0_H0, -RZ.H0_H0 ;  /* 0xa00000ff6e2ea230 */ /* 0x000fea0000000900 */
[----:B------:R-:W-:Y:S01]  /*1bdb0*/  PRMT R20, R46, 0x7610, R20 ;  /* 0x000076102e147816 */ /* 0x000fe20000000014 */
[----:B--2---:R-:W-:Y:S02]  /*1bdc0*/  @!P4 HADD2 R163, -R105.H0_H0, -RZ.H0_H0 ;  /* 0xa00000ff69a3c230 */ /* 0x004fe40000000900 */
[----:B---3--:R-:W-:Y:S03]  /*1bdd0*/  @!P3 HADD2 R145, -R108.H0_H0, -RZ.H0_H0 ;  /* 0xa00000ff6c91b230 */ /* 0x008fe60000000900 */
[----:B------:R-:W-:Y:S01]  /*1bde0*/  PRMT R24, R163, 0x7610, R24 ;  /* 0x00007610a3187816 */ /* 0x000fe20000000018 */
[----:B------:R1:W-:Y:S01]  /*1bdf0*/  @!P4 STL.S16 [R1+0x278], R163 ;  /* 0x000278a30100c387 */ /* 0x0003e20000100600 */
[----:B------:R-:W-:Y:S03]  /*1be00*/  PRMT R21, R145, 0x7610, R21 ;  /* 0x0000761091157816 */ /* 0x000fe60000000015 */
[----:B------:R-:W-:Y:S01]  /*1be10*/  @!P3 STL.S16 [R1+0x274], R145 ;  /* 0x000274910100b387 */ /* 0x000fe20000100600 */
[----:B------:R-:W-:Y:S01]  /*1be20*/  ISETP.LE.U32.AND P3, PT, R248, UR15, PT ;  /* 0x0000000ff8007c0c */ /* 0x000fe2000bf63070 */
[----:B------:R-:W-:Y:S02]  /*1be30*/  @!P1 HADD2 R48, -R109.H0_H0, -RZ.H0_H0 ;  /* 0xa00000ff6d309230 */ /* 0x000fe40000000900 */
[----:B------:R2:W-:Y:S01]  /*1be40*/  @!P2 STL.S16 [R1+0x270], R46 ;  /* 0x0002702e0100a387 */ /* 0x0005e20000100600 */
[----:B------:R-:W-:Y:S02]  /*1be50*/  @!P0 HADD2 R47, -R107.H0_H0, -RZ.H0_H0 ;  /* 0xa00000ff6b2f8230 */ /* 0x000fe40000000900 */
[----:B------:R-:W-:Y:S03]  /*1be60*/  PRMT R13, R48, 0x7610, R13 ;  /* 0x00007610300d7816 */ /* 0x000fe6000000000d */
[----:B------:R-:W-:Y:S01]  /*1be70*/  PRMT R12, R47, 0x7610, R12 ;  /* 0x000076102f0c7816 */ /* 0x000fe2000000000c */
[----:B-1----:R-:W-:Y:S05]  /*1be80*/  IMAD.WIDE.U32 R162, R162, -0x2daee0ad, RZ ;  /* 0xd2511f53a2a27825 */ /* 0x002fea00078e00ff */
[----:B------:R-:W-:Y:S01]  /*1be90*/  LOP3.LUT R40, R163, UR6, R244, 0x96, !PT ;  /* 0x00000006a3287c12 */ /* 0x000fe2000f8e96f4 */
[----:B------:R-:W-:Y:S01]  /*1bea0*/  UIADD3 UR6, UR30, -0x61c88647, URZ ;  /* 0x9e3779b91e067890 */ /* 0x000fe2000fffe03f */
[----:B------:R-:W-:Y:S01]  /*1beb0*/  LOP3.LUT R29, R162, 0xffff, RZ, 0xc0, !PT ;  /* 0x0000ffffa21d7812 */ /* 0x000fe200078ec0ff */
[----:B--2---:R2:W3:Y:S01]  /*1bec0*/  LDL.S16 R46, [R1+0x280] ;  /* 0x00028000012e7983 */ /* 0x0044e20000100600 */
[C---:B------:R-:W-:Y:S02]  /*1bed0*/  LOP3.LUT R41, R40.reuse, 0xffff, RZ, 0xc0, !PT ;  /* 0x0000ffff28297812 */ /* 0x040fe400078ec0ff */
[----:B------:R-:W-:Y:S01]  /*1bee0*/  LOP3.LUT R192, R40, 0xff, RZ, 0xc0, !PT ;  /* 0x000000ff28c07812 */ /* 0x000fe200078ec0ff */
[----:B------:R1:W-:Y:S01]  /*1bef0*/  @!P1 STL.S16 [R1+0x26c], R48 ;  /* 0x00026c3001009387 */ /* 0x0003e20000100600 */
[----:B------:R-:W-:Y:S02]  /*1bf00*/  ISETP.LE.U32.AND P1, PT, R240, UR15, PT ;  /* 0x0000000ff0007c0c */ /* 0x000fe4000bf23070 */
[----:B------:R-:W-:Y:S01]  /*1bf10*/  SHF.R.U32.HI R41, RZ, 0x8, R41 ;  /* 0x00000008ff297819 */ /* 0x000fe20000011629 */
[----:B------:R2:W4:Y:S01]  /*1bf20*/  LDL.S16 R43, [R1+0x27c] ;  /* 0x00027c00012b7983 */ /* 0x0005220000100600 */
[----:B------:R-:W-:Y:S02]  /*1bf30*/  ISETP.LE.U32.AND P2, PT, R192, UR15, PT ;  /* 0x0000000fc0007c0c */ /* 0x000fe4000bf43070 */
[----:B------:R-:W-:Y:S01]  /*1bf40*/  LOP3.LUT R190, R41, 0xffff, RZ, 0xc0, !PT ;  /* 0x0000ffff29be7812 */ /* 0x000fe200078ec0ff */
[----:B------:R2:W-:Y:S01]  /*1bf50*/  @!P0 STL.S16 [R1+0x268], R47 ;  /* 0x0002682f01008387 */ /* 0x0005e20000100600 */
[----:B------:R-:W-:Y:S02]  /*1bf60*/  ISETP.LE.U32.AND P0, PT, R243, UR15, PT ;  /* 0x0000000ff3007c0c */ /* 0x000fe4000bf03070 */
[--C-:B------:R-:W-:Y:S01]  /*1bf70*/  SHF.R.U32.HI R41, RZ, 0x10, R40.reuse ;  /* 0x00000010ff297819 */ /* 0x100fe20000011628 */
[----:B------:R-:W4:Y:S01]  /*1bf80*/  LDL.LU R201, [R1+0x448] ;  /* 0x0004480001c97983 */ /* 0x000f220000300800 */
[----:B------:R-:W-:Y:S02]  /*1bf90*/  SHF.R.U32.HI R29, RZ, 0x8, R29 ;  /* 0x00000008ff1d7819 */ /* 0x000fe4000001161d */
[----:B------:R-:W-:Y:S01]  /*1bfa0*/  LOP3.LUT R191, R41, 0xff, RZ, 0xc0, !PT ;  /* 0x000000ff29bf7812 */ /* 0x000fe200078ec0ff */
[----:B------:R3:W4:Y:S01]  /*1bfb0*/  LDL.S16 R145, [R1+0x284] ;  /* 0x0002840001917983 */ /* 0x0007220000100600 */
[----:B------:R-:W-:Y:S03]  /*1bfc0*/  LOP3.LUT R171, R29, 0xffff, RZ, 0xc0, !PT ;  /* 0x0000ffff1dab7812 */ /* 0x000fe600078ec0ff */
[----:B------:R3:W4:Y:S04]  /*1bfd0*/  LDL.S16 R63, [R1+0x294] ;  /* 0x00029400013f7983 */ /* 0x0007280000100600 */
[----:B-1----:R1:W4:Y:S01]  /*1bfe0*/  LDL.S16 R48, [R1+0x290] ;  /* 0x0002900001307983 */ /* 0x0023220000100600 */
[----:B--2---:R-:W-:Y:S01]  /*1bff0*/  IMAD.MOV.U32 R47, RZ, RZ, R179 ;  /* 0x000000ffff2f7224 */ /* 0x004fe200078e00b3 */
[----:B------:R-:W-:Y:S01]  /*1c000*/  SHF.R.U32.HI R179, RZ, 0x18, R40 ;  /* 0x00000018ffb37819 */ /* 0x000fe20000011628 */
[----:B---3--:R-:W-:Y:S05]  /*1c010*/  @!P1 HADD2 R46, -R106.H0_H0, -RZ.H0_H0 ;  /* 0xa00000ff6a2e9230 */ /* 0x008fea0000000900 */
[----:B------:R-:W-:Y:S01]  /*1c020*/  PRMT R39, R46, 0x7610, R39 ;  /* 0x000076102e277816 */ /* 0x000fe20000000027 */
[----:B------:R2:W-:Y:S01]  /*1c030*/  @!P1 STL.S16 [R1+0x280], R46 ;  /* 0x0002802e01009387 */ /* 0x0005e20000100600 */
[----:B------:R-:W-:Y:S01]  /*1c040*/  ISETP.LE.U32.AND P1, PT, R190, UR15, PT ;  /* 0x0000000fbe007c0c */ /* 0x000fe2000bf23070 */
[----:B----4-:R-:W-:Y:S05]  /*1c050*/  @!P0 HADD2 R43, -R100.H0_H0, -RZ.H0_H0 ;  /* 0xa00000ff642b8230 */ /* 0x010fea0000000900 */
[----:B------:R-:W-:Y:S01]  /*1c060*/  PRMT R38, R43, 0x7610, R38 ;  /* 0x000076102b267816 */ /* 0x000fe20000000026 */
[----:B------:R3:W-:Y:S01]  /*1c070*/  @!P0 STL.S16 [R1+0x27c], R43 ;  /* 0x00027c2b01008387 */ /* 0x0007e20000100600 */
[----:B------:R-:W-:Y:S03]  /*1c080*/  ISETP.LE.U32.AND P0, PT, R191, UR15, PT ;  /* 0x0000000fbf007c0c */ /* 0x000fe6000bf03070 */
[----:B------:R1:W4:Y:S01]  /*1c090*/  LDL.S16 R42, [R1+0x288] ;  /* 0x00028800012a7983 */ /* 0x0003220000100600 */
[----:B------:R-:W-:Y:S02]  /*1c0a0*/  @!P3 HADD2 R145, -R99.H0_H0, -RZ.H0_H0 ;  /* 0xa00000ff6391b230 */ /* 0x000fe40000000900 */
[----:B------:R-:W-:Y:S03]  /*1c0b0*/  @!P2 HADD2 R63, -R102.H0_H0, -RZ.H0_H0 ;  /* 0xa00000ff663fa230 */ /* 0x000fe60000000900 */
[----:B------:R-:W-:Y:S02]  /*1c0c0*/  PRMT R35, R145, 0x7610, R35 ;  /* 0x0000761091237816 */ /* 0x000fe40000000023 */
[----:B------:R-:W-:Y:S01]  /*1c0d0*/  PRMT R34, R63, 0x7610, R34 ;  /* 0x000076103f227816 */ /* 0x000fe20000000022 */
[----:B------:R-:W-:Y:S02]  /*1c0e0*/  @!P1 HADD2 R48, -R101.H0_H0, -RZ.H0_H0 ;  /* 0xa00000ff65309230 */ /* 0x000fe40000000900 */
[----:B--2---:R-:W-:Y:S01]  /*1c0f0*/  IMAD.MOV.U32 R46, RZ, RZ, R178 ;  /* 0x000000ffff2e7224 */ /* 0x004fe200078e00b2 */
[----:B------:R-:W-:Y:S02]  /*1c100*/  LOP3.LUT R178, R162, 0xff, RZ, 0xc0, !PT ;  /* 0x000000ffa2b27812 */ /* 0x000fe400078ec0ff */
[----:B------:R-:W-:Y:S01]  /*1c110*/  PRMT R19, R48, 0x7610, R19 ;  /* 0x0000761030137816 */ /* 0x000fe20000000013 */
[----:B---3--:R1:W2:Y:S04]  /*1c120*/  LDL.S16 R43, [R1+0x28c] ;  /* 0x00028c00012b7983 */ /* 0x0082a80000100600 */
[----:B------:R3:W-:Y:S04]  /*1c130*/  @!P3 STL.S16 [R1+0x284], R145 ;  /* 0x000284910100b387 */ /* 0x0007e80000100600 */
[----:B------:R1:W-:Y:S01]  /*1c140*/  @!P2 STL.S16 [R1+0x294], R63 ;  /* 0x0002943f0100a387 */ /* 0x0003e20000100600 */
[----:B------:R-:W-:Y:S03]  /*1c150*/  ISETP.LE.U32.AND P2, PT, R177, UR15, PT ;  /* 0x0000000fb1007c0c */ /* 0x000fe6000bf43070 */
[----:B------:R4:W-:Y:S01]  /*1c160*/  @!P1 STL.S16 [R1+0x290], R48 ;  /* 0x0002903001009387 */ /* 0x0009e20000100600 */
[----:B------:R-:W-:Y:S01]  /*1c170*/  ISETP.LE.U32.AND P1, PT, R178, UR15, PT ;  /* 0x0000000fb2007c0c */ /* 0x000fe2000bf23070 */
[----:B---3--:R-:W-:Y:S01]  /*1c180*/  IMAD.U32 R145, RZ, RZ, UR15 ;  /* 0x0000000fff917e24 */ /* 0x008fe2000f8e00ff */
[----:B-1----:R-:W1:Y:S02]  /*1c190*/  MUFU.EX2 R63, R206 ;  /* 0x000000ce003f7308 */ /* 0x002e640000000800 */
[----:B-1----:R-:W-:Y:S01]  /*1c1a0*/  FADD.FTZ R206, R63, R125 ;  /* 0x0000007d3fce7221 */ /* 0x002fe20000010000 */
[----:B------:R-:W-:Y:S02]  /*1c1b0*/  F2FP.F16.F32.PACK_AB R63, R205, R63 ;  /* 0x0000003fcd3f723e */ /* 0x000fe400000000ff */
[----:B------:R-:W-:Y:S02]  /*1c1c0*/  LOP3.LUT R125, R146, 0xffff, RZ, 0xc0, !PT ;  /* 0x0000ffff927d7812 */ /* 0x000fe400078ec0ff */
[----:B------:R-:W-:Y:S01]  /*1c1d0*/  PRMT R62, R63, 0x7632, R62 ;  /* 0x000076323f3e7816 */ /* 0x000fe2000000003e */
[----:B--2---:R-:W-:Y:S05]  /*1c1e0*/  @!P0 HADD2 R43, -R104.H0_H0, -RZ.H0_H0 ;  /* 0xa00000ff682b8230 */ /* 0x004fea0000000900 */
        /* <DEDUP_REMOVED lines=8> */
[----:B------:R3:W4:Y:S01]  /*1c270*/  LDL.S16 R48, [R1+0x2a0] ;  /* 0x0002a00001307983 */ /* 0x0007220000100600 */
[----:B-1----:R-:W-:Y:S03]  /*1c280*/  IMAD.MOV.U32 R43, RZ, RZ, R47 ;  /* 0x000000ffff2b7224 */ /* 0x002fe600078e002f */
[----:B------:R3:W3:Y:S04]  /*1c290*/  LDL.S16 R41, [R1+0x2a8] ;  /* 0x0002a80001297983 */ /* 0x0006e80000100600 */
[----:B------:R1:W3:Y:S04]  /*1c2a0*/  LDL.S16 R0, [R1+0x298] ;  /* 0x0002980001007983 */ /* 0x0002e80000100600 */
[----:B------:R1:W3:Y:S04]  /*1c2b0*/  LDL.S16 R40, [R1+0x2a4] ;  /* 0x0002a40001287983 */ /* 0x0002e80000100600 */
[----:B------:R1:W3:Y:S01]  /*1c2c0*/  LDL.S16 R31, [R1+0x29c] ;  /* 0x00029c00011f7983 */ /* 0x0002e20000100600 */
[----:B--2---:R-:W-:Y:S03]  /*1c2d0*/  IMAD.MOV.U32 R42, RZ, RZ, R46 ;  /* 0x000000ffff2a7224 */ /* 0x004fe600078e002e */
[----:B------:R-:W2:Y:S04]  /*1c2e0*/  LDL.LU.64 R46, [R1+0x2b0] ;  /* 0x0002b000012e7983 */ /* 0x000ea80000300a00 */
[----:B------:R1:W2:Y:S01]  /*1c2f0*/  LDL.S16 R30, [R1+0x2ac] ;  /* 0x0002ac00011e7983 */ /* 0x0002a20000100600 */
[----:B----4-:R-:W-:Y:S02]  /*1c300*/  @!P2 HADD2 R48, -R61.H0_H0, -RZ.H0_H0 ;  /* 0xa00000ff3d30a230 */ /* 0x010fe40000000900 */
[----:B---3--:R-:W-:Y:S03]  /*1c310*/  @!P1 HADD2 R41, -R97.H0_H0, -RZ.H0_H0 ;  /* 0xa00000ff61299230 */ /* 0x008fe60000000900 */
[----:B------:R-:W-:Y:S01]  /*1c320*/  PRMT R36, R48, 0x7610, R36 ;  /* 0x0000761030247816 */ /* 0x000fe20000000024 */
[----:B------:R3:W-:Y:S01]  /*1c330*/  @!P2 STL.S16 [R1+0x2a0], R48 ;  /* 0x0002a0300100a387 */ /* 0x0007e20000100600 */
[----:B------:R-:W-:Y:S01]  /*1c340*/  @!P0 HADD2 R0, -R63.H0_H0, -RZ.H0_H0 ;  /* 0xa00000ff3f008230 */ /* 0x000fe20000000900 */
[----:B------:R-:W-:Y:S02]  /*1c350*/  PRMT R32, R41, 0x7610, R32 ;  /* 0x0000761029207816 */ /* 0x000fe40000000020 */
[----:B------:R-:W-:Y:S02]  /*1c360*/  @!P1 STL.S16 [R1+0x2a8], R41 ;  /* 0x0002a82901009387 */ /* 0x000fe40000100600 */
[----:B------:R-:W-:Y:S02]  /*1c370*/  PRMT R17, R0, 0x7610, R17 ;  /* 0x0000761000117816 */ /* 0x000fe40000000011 */
[----:B------:R4:W-:Y:S01]  /*1c380*/  @!P0 STL.S16 [R1+0x298], R0 ;  /* 0x0002980001008387 */ /* 0x0009e20000100600 */
[----:B------:R-:W-:Y:S11]  /*1c390*/  ISETP.LE.U32.AND P0, PT, R171, UR15, PT ;  /* 0x0000000fab007c0c */ /* 0x000ff6000bf03070 */
[----:B------:R-:W-:Y:S02]  /*1c3a0*/  @!UPT UIADD3 URZ, URZ, URZ, URZ ;  /* 0x0000003f3f3ff290 */ /* 0x000fe4000fffe03f */
[----:B------:R-:W-:Y:S02]  /*1c3b0*/  @!P0 HADD2 R40, -R96.H0_H0, -RZ.H0_H0 ;  /* 0xa00000ff60288230 */ /* 0x000fe40000000900 */
[----:B---3--:R-:W-:Y:S03]  /*1c3c0*/  IMAD.MOV.U32 R48, RZ, RZ, 0x7054 ;  /* 0x00007054ff307424 */ /* 0x008fe600078e00ff */
[----:B------:R-:W-:Y:S01]  /*1c3d0*/  PRMT R202, R40, 0x7610, R202 ;  /* 0x0000761028ca7816 */ /* 0x000fe200000000ca */
[----:B------:R3:W-:Y:S01]  /*1c3e0*/  @!P0 STL.S16 [R1+0x2a4], R40 ;  /* 0x0002a42801008387 */ /* 0x0007e20000100600 */
[----:B------:R-:W-:Y:S02]  /*1c3f0*/  PRMT R145, R145, R48, UR15 ;  /* 0x0000000f91917e16 */ /* 0x000fe40008000030 */
[----:B----4-:R-:W-:Y:S04]  /*1c400*/  LOP3.LUT R0, R28, 0xffff, RZ, 0xc0, !PT ;  /* 0x0000ffff1c007812 */ /* 0x010fe800078ec0ff */
[----:B------:R-:W-:Y:S04]  /*1c410*/  SHF.R.U32.HI R0, RZ, 0x8, R0 ;  /* 0x00000008ff007819 */ /* 0x000fe80000011600 */
[----:B------:R-:W-:Y:S04]  /*1c420*/  LOP3.LUT R0, R0, 0xffff, RZ, 0xc0, !PT ;  /* 0x0000ffff00007812 */ /* 0x000fe800078ec0ff */
[----:B------:R-:W-:Y:S02]  /*1c430*/  ISETP.LE.U32.AND P1, PT, R0, UR15, PT ;  /* 0x0000000f00007c0c */ /* 0x000fe4000bf23070 */
[----:B------:R-:W-:Y:S02]  /*1c440*/  SHF.R.U32.HI R0, RZ, 0x18, R28 ;  /* 0x00000018ff007819 */ /* 0x000fe4000001161c */
[----:B--2---:R-:W-:Y:S01]  /*1c450*/  LOP3.LUT R28, R47, UR6, R42, 0x96, !PT ;  /* 0x000000062f1c7c12 */ /* 0x004fe2000f8e962a */
[----:B------:R-:W-:Y:S01]  /*1c460*/  UIADD3 UR6, UR30, -0x4ab325aa, URZ ;  /* 0xb54cda561e067890 */ /* 0x000fe2000fffe03f */
[----:B------:R-:W-:Y:S02]  /*1c470*/  ISETP.LE.U32.AND P6, PT, R0, UR15, PT ;  /* 0x0000000f00007c0c */ /* 0x000fe4000bfc3070 */
[----:B---3--:R-:W-:Y:S01]  /*1c480*/  LOP3.LUT R40, R219, UR22, R46, 0x96, !PT ;  /* 0x00000016db287c12 */ /* 0x008fe2000f8e962e */
[----:B------:R-:W-:Y:S03]  /*1c490*/  IMAD.WIDE.U32 R28, R28, -0x2daee0ad, RZ ;  /* 0xd2511f531c1c7825 */ /* 0x000fe600078e00ff */
[----:B------:R-:W-:Y:S01]  /*1c4a0*/  LOP3.LUT R169, R147, UR6, R132, 0x96, !PT ;  /* 0x0000000693a97c12 */ /* 0x000fe2000f8e9684 */
[----:B------:R-:W-:Y:S01]  /*1c4b0*/  @!P1 HADD2 R31, -R60.H0_H0, -RZ.H0_H0 ;  /* 0xa00000ff3c1f9230 */ /* 0x000fe20000000900 */
[----:B------:R-:W-:Y:S01]  /*1c4c0*/  LOP3.LUT R147, R45, UR6, R144, 0x96, !PT ;  /* 0x000000062d937c12 */ /* 0x000fe2000f8e9690 */
[----:B------:R-:W-:Y:S01]  /*1c4d0*/  IMAD.WIDE.U32 R40, R40, -0x2daee0ad, RZ ;  /* 0xd2511f5328287825 */ /* 0x000fe200078e00ff */
[----:B------:R-:W-:Y:S02]  /*1c4e0*/  SHF.R.U32.HI R132, RZ, 0x10, R44 ;  /* 0x00000010ff847819 */ /* 0x000fe4000001162c */
[----:B------:R-:W-:Y:S01]  /*1c4f0*/  PRMT R33, R31, 0x7610, R33 ;  /* 0x000076101f217816 */ /* 0x000fe20000000021 */
[----:B------:R-:W-:Y:S01]  /*1c500*/  @!P6 HADD2 R30, -R62.H0_H0, -RZ.H0_H0 ;  /* 0xa00000ff3e1ee230 */ /* 0x000fe20000000900 */
[----:B------:R-:W-:Y:S01]  /*1c510*/  LOP3.LUT R0, R41, UR12, R28, 0x96, !PT ;  /* 0x0000000c29007c12 */ /* 0x000fe2000f8e961c */
[----:B------:R-:W-:Y:S01]  /*1c520*/  @!P1 STL.S16 [R1+0x29c], R31 ;  /* 0x00029c1f01009387 */ /* 0x000fe20000100600 */
[----:B------:R-:W-:Y:S02]  /*1c530*/  LOP3.LUT R170, R143, UR6, R170, 0x96, !PT ;  /* 0x000000068faa7c12 */ /* 0x000fe4000f8e96aa */
[----:B------:R-:W-:Y:S01]  /*1c540*/  PRMT R16, R30, 0x7610, R16 ;  /* 0x000076101e107816 */ /* 0x000fe20000000010 */
[----:B------:R2:W-:Y:S01]  /*1c550*/  @!P6 STL.S16 [R1+0x2ac], R30 ;  /* 0x0002ac1e0100e387 */ /* 0x0005e20000100600 */
[----:B------:R-:W-:Y:S01]  /*1c560*/  @P1 LOP3.LUT R213, R213, 0x8000000, RZ, 0xfc, !PT ;  /* 0x08000000d5d51812 */ /* 0x000fe200078efcff */
[----:B------:R-:W-:Y:S01]  /*1c570*/  IMAD.WIDE.U32 R46, R0, -0x326172a9, RZ ;  /* 0xcd9e8d57002e7825 */ /* 0x000fe200078e00ff */
[----:B------:R-:W-:Y:S02]  /*1c580*/  LOP3.LUT R168, R167, UR6, R168, 0x96, !PT ;  /* 0x00000006a7a87c12 */ /* 0x000fe4000f8e96a8 */
[----:B------:R-:W-:Y:S02]  /*1c590*/  LOP3.LUT R167, R166, 0xffff, RZ, 0xc0, !PT ;  /* 0x0000ffffa6a77812 */ /* 0x000fe400078ec0ff */
[----:B--2---:R-:W-:Y:S02]  /*1c5a0*/  LOP3.LUT R30, R29, UR19, R174, 0x96, !PT ;  /* 0x000000131d1e7c12 */ /* 0x004fe4000f8e96ae */
[----:B------:R-:W-:Y:S02]  /*1c5b0*/  SHF.R.U32.HI R174, RZ, 0x18, R44 ;  /* 0x00000018ffae7819 */ /* 0x000fe4000001162c */
[----:B------:R-:W2:Y:S01]  /*1c5c0*/  LDL.LU.64 R44, [R1+0x20] ;  /* 0x00002000012c7983 */ /* 0x000ea20000300a00 */
[----:B------:R-:W-:Y:S05]  /*1c5d0*/  IMAD.WIDE.U32 R30, R30, -0x326172a9, RZ ;  /* 0xcd9e8d571e1e7825 */ /* 0x000fea00078e00ff */
[----:B------:R-:W-:Y:S02]  /*1c5e0*/  LOP3.LUT R29, R31, UR13, R218, 0x96, !PT ;  /* 0x0000000d1f1d7c12 */ /* 0x000fe4000f8e96da */
[----:B------:R-:W-:Y:S02]  /*1c5f0*/  LOP3.LUT R30, R47, UR11, R30, 0x96, !PT ;  /* 0x0000000b2f1e7c12 */ /* 0x000fe4000f8e961e */
[----:B------:R-:W-:Y:S01]  /*1c600*/  PRMT R47, R122, 0x7610, R47 ;  /* 0x000076107a2f7816 */ /* 0x000fe2000000002f */
[----:B------:R-:W-:Y:S01]  /*1c610*/  IMAD.WIDE.U32 R28, R29, -0x2daee0ad, RZ ;  /* 0xd2511f531d1c7825 */ /* 0x000fe200078e00ff */
[----:B------:R-:W-:Y:S02]  /*1c620*/  LOP3.LUT R122, R142, 0xffff, RZ, 0xc0, !PT ;  /* 0x0000ffff8e7a7812 */ /* 0x000fe400078ec0ff */
[----:B------:R-:W-:Y:S01]  /*1c630*/  LOP3.LUT R143, R155, UR6, R8, 0x96, !PT ;  /* 0x000000069b8f7c12 */ /* 0x000fe2000f8e9608 */
[----:B------:R-:W-:Y:S01]  /*1c640*/  IMAD.WIDE.U32 R42, R30, -0x2daee0ad, RZ ;  /* 0xd2511f531e2a7825 */ /* 0x000fe200078e00ff */
[----:B------:R-:W-:Y:S02]  /*1c650*/  LOP3.LUT R29, R29, UR10, R40, 0x96, !PT ;  /* 0x0000000a1d1d7c12 */ /* 0x000fe4000f8e9628 */
[----:B------:R-:W-:Y:S02]  /*1c660*/  LOP3.LUT R155, R154, 0xffff, RZ, 0xc0, !PT ;  /* 0x0000ffff9a9b7812 */ /* 0x000fe400078ec0ff */
        /* <DEDUP_REMOVED lines=24> */
[--C-:B------:R-:W-:Y:S02]  /*1c7f0*/  HSET2.LE.AND R31, R31, R145.reuse, PT ;  /* 0x000000911f1f7233 */ /* 0x100fe40003803000 */
[C---:B------:R-:W-:Y:S02]  /*1c800*/  LOP3.LUT R42, R0.reuse, 0xffff, RZ, 0xc0, !PT ;  /* 0x0000ffff002a7812 */ /* 0x040fe400078ec0ff */
[----:B------:R-:W-:Y:S02]  /*1c810*/  LOP3.LUT R48, R0, 0xff, RZ, 0xc0, !PT ;  /* 0x000000ff00307812 */ /* 0x000fe400078ec0ff */
        /* <DEDUP_REMOVED lines=13> */
[----:B------:R-:W-:Y:S01]  /*1c8f0*/  PRMT R218, R42, 0x5410, R41 ;  /* 0x000054102ada7816 */ /* 0x000fe20000000029 */
[----:B------:R-:W-:Y:S01]  /*1c900*/  IMAD.MOV.U32 R41, RZ, RZ, R119 ;  /* 0x000000ffff297224 */ /* 0x000fe200078e0077 */
[----:B------:R-:W-:Y:S02]  /*1c910*/  PRMT R247, R0, 0x5410, R40 ;  /* 0x0000541000f77816 */ /* 0x000fe40000000028 */
[----:B------:R-:W-:Y:S02]  /*1c920*/  LOP3.LUT R40, R149, UR7, R10, 0x96, !PT ;  /* 0x0000000795287c12 */ /* 0x000fe4000f8e960a */
[----:B------:R-:W-:Y:S01]  /*1c930*/  PRMT R46, R124, 0x7610, R46 ;  /* 0x000076107c2e7816 */ /* 0x000fe2000000002e */
[----:B------:R-:W3:Y:S01]  /*1c940*/  LDL.LU.64 R10, [R1+0x440] ;  /* 0x00044000010a7983 */ /* 0x000ee20000300a00 */
[----:B------:R-:W-:Y:S02]  /*1c950*/  PRMT R172, R121, 0x7610, R172 ;  /* 0x0000761079ac7816 */ /* 0x000fe400000000ac */
[----:B------:R-:W-:Y:S01]  /*1c960*/  PRMT R42, R120, 0x7610, R42 ;  /* 0x00007610782a7816 */ /* 0x000fe2000000002a */
[----:B------:R-:W3:Y:S01]  /*1c970*/  LDL.LU.64 R8, [R1+0x438] ;  /* 0x0004380001087983 */ /* 0x000ee20000300a00 */
[--C-:B------:R-:W-:Y:S02]  /*1c980*/  SHF.R.U32.HI R120, RZ, 0x10, R146.reuse ;  /* 0x00000010ff787819 */ /* 0x100fe40000011692 */
[----:B------:R-:W-:Y:S02]  /*1c990*/  LOP3.LUT R121, R146, 0xff, RZ, 0xc0, !PT ;  /* 0x000000ff92797812 */ /* 0x000fe400078ec0ff */
[--C-:B------:R-:W-:Y:S02]  /*1c9a0*/  SHF.R.U32.HI R124, RZ, 0x18, R146.reuse ;  /* 0x00000018ff7c7819 */ /* 0x100fe40000011692 */
[----:B------:R-:W-:Y:S02]  /*1c9b0*/  PRMT R146, R118, 0x7610, R146 ;  /* 0x0000761076927816 */ /* 0x000fe40000000092 */
[----:B------:R-:W-:Y:S02]  /*1c9c0*/  LOP3.LUT R31, R31, R128, RZ, 0xc0, !PT ;  /* 0x000000801f1f7212 */ /* 0x000fe400078ec0ff */
[----:B------:R-:W-:Y:S01]  /*1c9d0*/  PRMT R128, R146, 0x7610, R128 ;  /* 0x0000761092807816 */ /* 0x000fe20000000080 */
[----:B------:R-:W-:Y:S01]  /*1c9e0*/  IMAD.MOV.U32 R146, RZ, RZ, R41 ;  /* 0x000000ffff927224 */ /* 0x000fe200078e0029 */
[--C-:B------:R-:W-:Y:S02]  /*1c9f0*/  HSET2.LE.AND R48, R48, R145.reuse, PT ;  /* 0x0000009130307233 */ /* 0x100fe40003803000 */
[--C-:B------:R-:W-:Y:S02]  /*1ca00*/  HSET2.LE.AND R30, R30, R145.reuse, PT ;  /* 0x000000911e1e7233 */ /* 0x100fe40003803000 */
[--C-:B------:R-:W-:Y:S02]  /*1ca10*/  HSET2.LE.AND R29, R29, R145.reuse, PT ;  /* 0x000000911d1d7233 */ /* 0x100fe40003803000 */
[----:B------:R-:W-:Y:S02]  /*1ca20*/  LOP3.LUT R48, R48, R92, RZ, 0xc0, !PT ;  /* 0x0000005c30307212 */ /* 0x000fe400078ec0ff */
[----:B------:R-:W-:Y:S02]  /*1ca30*/  PRMT R92, R42, 0x7610, R92 ;  /* 0x000076102a5c7816 */ /* 0x000fe4000000005c */
[----:B------:R-:W-:Y:S02]  /*1ca40*/  LOP3.LUT R30, R30, R129, RZ, 0xc0, !PT ;  /* 0x000000811e1e7212 */ /* 0x000fe400078ec0ff */
[----:B------:R-:W-:Y:S02]  /*1ca50*/  PRMT R129, R212, 0x7610, R129 ;  /* 0x00007610d4817816 */ /* 0x000fe40000000081 */
[----:B------:R-:W-:Y:S02]  /*1ca60*/  LOP3.LUT R29, R29, R117, RZ, 0xc0, !PT ;  /* 0x000000751d1d7212 */ /* 0x000fe400078ec0ff */
[--C-:B------:R-:W-:Y:S02]  /*1ca70*/  SHF.R.U32.HI R119, RZ, 0x10, R142.reuse ;  /* 0x00000010ff777819 */ /* 0x100fe4000001168e */
[----:B------:R-:W-:Y:S02]  /*1ca80*/  LOP3.LUT R118, R142, 0xff, RZ, 0xc0, !PT ;  /* 0x000000ff8e767812 */ /* 0x000fe400078ec0ff */
[----:B------:R-:W-:Y:S02]  /*1ca90*/  PRMT R142, R123, 0x7610, R142 ;  /* 0x000076107b8e7816 */ /* 0x000fe4000000008e */
[----:B------:R-:W-:Y:S01]  /*1caa0*/  PRMT R117, R92, 0x7610, R117 ;  /* 0x000076105c757816 */ /* 0x000fe20000000075 */
[----:B------:R-:W-:Y:S01]  /*1cab0*/  IMAD.MOV.U32 R92, RZ, RZ, R141 ;  /* 0x000000ffff5c7224 */ /* 0x000fe200078e008d */
[----:B------:R-:W-:Y:S01]  /*1cac0*/  PRMT R144, R128, 0x7610, R144 ;  /* 0x0000761080907816 */ /* 0x000fe20000000090 */
[----:B------:R-:W-:Y:S01]  /*1cad0*/  IMAD.MOV.U32 R128, RZ, RZ, R211 ;  /* 0x000000ffff807224 */ /* 0x000fe200078e00d3 */
[----:B------:R-:W-:Y:S02]  /*1cae0*/  LOP3.LUT R123, R154, 0xff, RZ, 0xc0, !PT ;  /* 0x000000ff9a7b7812 */ /* 0x000fe400078ec0ff */
[----:B------:R-:W-:Y:S02]  /*1caf0*/  SHF.R.U32.HI R141, RZ, 0x10, R150 ;  /* 0x00000010ff8d7819 */ /* 0x000fe40000011696 */
[----:B------:R-:W-:Y:S02]  /*1cb00*/  SHF.R.U32.HI R211, RZ, 0x18, R162 ;  /* 0x00000018ffd37819 */ /* 0x000fe400000116a2 */
[----:B--2---:R-:W-:Y:S04]  /*1cb10*/  LOP3.LUT R0, R189, UR6, R44, 0x96, !PT ;  /* 0x00000006bd007c12 */ /* 0x004fe8000f8e962c */
[C---:B------:R-:W-:Y:S02]  /*1cb20*/  LOP3.LUT R41, R0.reuse, 0xffff, RZ, 0xc0, !PT ;  /* 0x0000ffff00297812 */ /* 0x040fe400078ec0ff */
[----:B------:R-:W-:Y:S02]  /*1cb30*/  LOP3.LUT R44, R0, 0xff, RZ, 0xc0, !PT ;  /* 0x000000ff002c7812 */ /* 0x000fe400078ec0ff */
[----:B------:R-:W-:Y:S02]  /*1cb40*/  SHF.R.U32.HI R41, RZ, 0x8, R41 ;  /* 0x00000008ff297819 */ /* 0x000fe40000011629 */
[--C-:B------:R-:W-:Y:S02]  /*1cb50*/  SHF.R.U32.HI R42, RZ, 0x10, R0.reuse ;  /* 0x00000010ff2a7819 */ /* 0x100fe40000011600 */
[----:B------:R-:W-:Y:S02]  /*1cb60*/  PRMT R44, R44, 0x5410, R41 ;  /* 0x000054102c2c7816 */ /* 0x000fe40000000029 */
[----:B------:R-:W-:Y:S02]  /*1cb70*/  SHF.R.U32.HI R41, RZ, 0x18, R0 ;  /* 0x00000018ff297819 */ /* 0x000fe40000011600 */
[----:B------:R-:W-:Y:S02]  /*1cb80*/  LOP3.LUT R0, R42, 0xff, RZ, 0xc0, !PT ;  /* 0x000000ff2a007812 */ /* 0x000fe400078ec0ff */
[--C-:B------:R-:W-:Y:S02]  /*1cb90*/  HSET2.LE.AND R44, R44, R145.reuse, PT ;  /* 0x000000912c2c7233 */ /* 0x100fe40003803000 */
[----:B------:R-:W-:Y:S02]  /*1cba0*/  PRMT R45, R0, 0x5410, R41 ;  /* 0x00005410002d7816 */ /* 0x000fe40000000029 */
[C---:B------:R-:W-:Y:S02]  /*1cbb0*/  LOP3.LUT R0, R188.reuse, 0xffff, RZ, 0xc0, !PT ;  /* 0x0000ffffbc007812 */ /* 0x040fe400078ec0ff */
[----:B------:R-:W-:Y:S02]  /*1cbc0*/  LOP3.LUT R41, R188, 0xff, RZ, 0xc0, !PT ;  /* 0x000000ffbc297812 */ /* 0x000fe400078ec0ff */
[----:B------:R-:W-:Y:S02]  /*1cbd0*/  SHF.R.U32.HI R0, RZ, 0x8, R0 ;  /* 0x00000008ff007819 */ /* 0x000fe40000011600 */
[----:B------:R-:W-:Y:S02]  /*1cbe0*/  LOP3.LUT R44, R44, R138, RZ, 0xc0, !PT ;  /* 0x0000008a2c2c7212 */ /* 0x000fe400078ec0ff */
[----:B------:R-:W-:Y:S02]  /*1cbf0*/  PRMT R138, R46, 0x7610, R138 ;  /* 0x000076102e8a7816 */ /* 0x000fe4000000008a */
[----:B------:R-:W-:Y:S02]  /*1cc00*/  PRMT R46, R41, 0x5410, R0 ;  /* 0x00005410292e7816 */ /* 0x000fe40000000000 */
[--C-:B------:R-:W-:Y:S02]  /*1cc10*/  SHF.R.U32.HI R0, RZ, 0x10, R188.reuse ;  /* 0x00000010ff007819 */ /* 0x100fe400000116bc */
[----:B------:R-:W-:Y:S02]  /*1cc20*/  SHF.R.U32.HI R188, RZ, 0x18, R188 ;  /* 0x00000018ffbc7819 */ /* 0x000fe400000116bc */
[----:B------:R-:W-:Y:S02]  /*1cc30*/  LOP3.LUT R0, R0, 0xff, RZ, 0xc0, !PT ;  /* 0x000000ff00007812 */ /* 0x000fe400078ec0ff */
[----:B------:R-:W-:Y:S02]  /*1cc40*/  PRMT R189, R47, 0x7610, R189 ;  /* 0x000076102fbd7816 */ /* 0x000fe400000000bd */
[----:B------:R-:W-:Y:S02]  /*1cc50*/  PRMT R47, R0, 0x5410, R188 ;  /* 0x00005410002f7816 */ /* 0x000fe400000000bc */
[C---:B------:R-:W-:Y:S02]  /*1cc60*/  LOP3.LUT R0, R40.reuse, 0xffff, RZ, 0xc0, !PT ;  /* 0x0000ffff28007812 */ /* 0x040fe400078ec0ff */
[----:B------:R-:W-:Y:S02]  /*1cc70*/  LOP3.LUT R41, R40, 0xff, RZ, 0xc0, !PT ;  /* 0x000000ff28297812 */ /* 0x000fe400078ec0ff */
[----:B------:R-:W-:Y:S02]  /*1cc80*/  SHF.R.U32.HI R0, RZ, 0x8, R0 ;  /* 0x00000008ff007819 */ /* 0x000fe40000011600 */
        /* <DEDUP_REMOVED lines=10> */
[----:B------:R-:W-:Y:S02]  /*1cd30*/  SHF.R.U32.HI R41, RZ, 0x10, R162 ;  /* 0x00000010ff297819 */ /* 0x000fe400000116a2 */
[----:B------:R-:W-:Y:S02]  /*1cd40*/  PRMT R149, R40, 0x5410, R0 ;  /* 0x0000541028957816 */ /* 0x000fe40000000000 */
[--C-:B------:R-:W-:Y:S02]  /*1cd50*/  SHF.R.U32.HI R0, RZ, 0x10, R148.reuse ;  /* 0x00000010ff007819 */ /* 0x100fe40000011694 */
[----:B------:R-:W-:Y:S02]  /*1cd60*/  SHF.R.U32.HI R148, RZ, 0x18, R148 ;  /* 0x00000018ff947819 */ /* 0x000fe40000011694 */
[----:B------:R-:W-:Y:S02]  /*1cd70*/  LOP3.LUT R0, R0, 0xff, RZ, 0xc0, !PT ;  /* 0x000000ff00007812 */ /* 0x000fe400078ec0ff */
[----:B------:R-:W-:Y:S02]  /*1cd80*/  SHF.R.U32.HI R40, RZ, 0x10, R164 ;  /* 0x00000010ff287819 */ /* 0x000fe400000116a4 */
[----:B------:R-:W-:Y:S02]  /*1cd90*/  PRMT R148, R0, 0x5410, R148 ;  /* 0x0000541000947816 */ /* 0x000fe40000000094 */
[----:B------:R-:W-:Y:S02]  /*1cda0*/  SHF.R.U32.HI R0, RZ, 0x18, R164 ;  /* 0x00000018ff007819 */ /* 0x000fe400000116a4 */
[----:B------:R-:W-:Y:S02]  /*1cdb0*/  LOP3.LUT R40, R40, 0xff, RZ, 0xc0, !PT ;  /* 0x000000ff28287812 */ /* 0x000fe400078ec0ff */
[----:B------:R-:W-:Y:S02]  /*1cdc0*/  ISETP.LE.U32.AND P2, PT, R0, UR15, PT ;  /* 0x0000000f00007c0c */ /* 0x000fe4000bf43070 */
[----:B------:R-:W-:Y:S02]  /*1cdd0*/  LOP3.LUT R0, R164, 0xffff, RZ, 0xc0, !PT ;  /* 0x0000ffffa4007812 */ /* 0x000fe400078ec0ff */
[----:B------:R-:W-:Y:S02]  /*1cde0*/  ISETP.LE.U32.AND P3, PT, R40, UR15, PT ;  /* 0x0000000f28007c0c */ /* 0x000fe4000bf63070 */
[----:B------:R-:W-:Y:S02]  /*1cdf0*/  SHF.R.U32.HI R0, RZ, 0x8, R0 ;  /* 0x00000008ff007819 */ /* 0x000fe40000011600 */
[----:B------:R-:W-:Y:S02]  /*1ce00*/  LOP3.LUT R40, R164, 0xff, RZ, 0xc0, !PT ;  /* 0x000000ffa4287812 */ /* 0x000fe400078ec0ff */
[----:B------:R-:W-:Y:S02]  /*1ce10*/  LOP3.LUT R0, R0, 0xffff, RZ, 0xc0, !PT ;  /* 0x0000ffff00007812 */ /* 0x000fe400078ec0ff */
[----:B------:R-:W-:Y:S02]  /*1ce20*/  LOP3.LUT R212, R41, 0xff, RZ, 0xc0, !PT ;  /* 0x000000ff29d47812 */ /* 0x000fe400078ec0ff */
[----:B------:R-:W-:Y:S02]  /*1ce30*/  ISETP.LE.U32.AND P4, PT, R0, UR15, PT ;  /* 0x0000000f00007c0c */ /* 0x000fe4000bf83070 */
[----:B------:R-:W-:Y:S02]  /*1ce40*/  ISETP.LE.U32.AND P5, PT, R40, UR15, PT ;  /* 0x0000000f28007c0c */ /* 0x000fe4000bfa3070 */
[----:B------:R-:W-:Y:S02]  /*1ce50*/  PRMT R0, R43, 0x7610, R0 ;  /* 0x000076102b007816 */ /* 0x000fe40000000000 */
[--C-:B------:R-:W-:Y:S01]  /*1ce60*/  HSET2.LE.AND R47, R47, R145.reuse, PT ;  /* 0x000000912f2f7233 */ /* 0x100fe20003803000 */
[----:B------:R-:W2:Y:S01]  /*1ce70*/  LDSM.16.MT88.4 R40, [R201+0x4000] ;  /* 0x00400000c928783b */ /* 0x000ea20000004200 */
[--C-:B------:R-:W-:Y:S02]  /*1ce80*/  HSET2.LE.AND R45, R45, R145.reuse, PT ;  /* 0x000000912d2d7233 */ /* 0x100fe40003803000 */
[--C-:B------:R-:W-:Y:S02]  /*1ce90*/  HSET2.LE.AND R46, R46, R145.reuse, PT ;  /* 0x000000912e2e7233 */ /* 0x100fe40003803000 */
[----:B------:R-:W-:Y:S02]  /*1cea0*/  LOP3.LUT R47, R47, R93, RZ, 0xc0, !PT ;  /* 0x0000005d2f2f7212 */ /* 0x000fe400078ec0ff */
[----:B------:R-:W-:Y:S01]  /*1ceb0*/  PRMT R93, R138, 0x7610, R93 ;  /* 0x000076108a5d7816 */ /* 0x000fe2000000005d */
[----:B------:R-:W-:Y:S01]  /*1cec0*/  IMAD.MOV.U32 R138, RZ, RZ, R146 ;  /* 0x000000ffff8a7224 */ /* 0x000fe200078e0092 */
[----:B------:R-:W-:Y:S02]  /*1ced0*/  LOP3.LUT R45, R45, R139, RZ, 0xc0, !PT ;  /* 0x0000008b2d2d7212 */ /* 0x000fe400078ec0ff */
[----:B------:R-:W-:Y:S01]  /*1cee0*/  LOP3.LUT R46, R46, R98, RZ, 0xc0, !PT ;  /* 0x000000622e2e7212 */ /* 0x000fe200078ec0ff */
[----:B------:R-:W4:Y:S01]  /*1cef0*/  LDL.S16 R139, [R1+0x1c4] ;  /* 0x0001c400018b7983 */ /* 0x000f220000100600 */
[----:B------:R-:W-:Y:S02]  /*1cf00*/  ISETP.LE.U32.AND P1, PT, R138, UR15, PT ;  /* 0x0000000f8a007c0c */ /* 0x000fe4000bf23070 */
[----:B------:R-:W-:Y:S02]  /*1cf10*/  IADD3 R138, P0, R180, -0x100, RZ ;  /* 0xffffff00b48a7810 */ /* 0x000fe40007f1e0ff */
[----:B------:R-:W-:Y:S02]  /*1cf20*/  PRMT R98, R189, 0x7610, R98 ;  /* 0x00007610bd627816 */ /* 0x000fe40000000062 */
[--C-:B------:R-:W-:Y:S01]  /*1cf30*/  SHF.R.U32.HI R189, RZ, 0x10, R154.reuse ;  /* 0x00000010ffbd7819 */ /* 0x100fe2000001169a */
[----:B------:R1:W-:Y:S01]  /*1cf40*/  STL [R1+0xa4], R138 ;  /* 0x0000a48a01007387 */ /* 0x0003e20000100800 */
[----:B------:R-:W-:Y:S02]  /*1cf50*/  SHF.R.U32.HI R154, RZ, 0x18, R154 ;  /* 0x00000018ff9a7819 */ /* 0x000fe4000001169a */
[----:B------:R-:W-:Y:S02]  /*1cf60*/  LOP3.LUT R146, R151, UR6, R176, 0x96, !PT ;  /* 0x0000000697927c12 */ /* 0x000fe4000f8e96b0 */
[----:B------:R-:W-:Y:S02]  /*1cf70*/  LOP3.LUT R151, R150, 0xffff, RZ, 0xc0, !PT ;  /* 0x0000ffff96977812 */ /* 0x000fe400078ec0ff */
[----:B------:R-:W-:Y:S02]  /*1cf80*/  @!P1 PRMT R89, R142, 0x5410, RZ ;  /* 0x000054108e599816 */ /* 0x000fe400000000ff */
[----:B------:R-:W-:Y:S02]  /*1cf90*/  ISETP.LE.U32.AND P1, PT, R128, UR15, PT ;  /* 0x0000000f80007c0c */ /* 0x000fe4000bf23070 */
[----:B------:R-:W-:Y:S01]  /*1cfa0*/  LOP3.LUT R176, R150, 0xff, RZ, 0xc0, !PT ;  /* 0x000000ff96b07812 */ /* 0x000fe200078ec0ff */
[----:B------:R3:W-:Y:S01]  /*1cfb0*/  STG.E.U16 desc[UR24][R180.64+0x82], R89 ;  /* 0x00008259b4007986 */ /* 0x0007e2000c101518 */
[----:B------:R-:W-:Y:S01]  /*1cfc0*/  SHF.R.U32.HI R150, RZ, 0x18, R150 ;  /* 0x00000018ff967819 */ /* 0x000fe20000011696 */
[-C--:B--2---:R-:W-:Y:S02]  /*1cfd0*/  HMMA.16816.F32 R4, R28, R40.reuse, R4 ;  /* 0x000000281c04723c */ /* 0x084fe40000001804 */
[----:B-1----:R-:W2:Y:S04]  /*1cfe0*/  LDL.S16 R138, [R1+0x1c0] ;  /* 0x0001c000018a7983 */ /* 0x002ea80000100600 */
[C---:B---3--:R-:W-:Y:S07]  /*1cff0*/  HMMA.16816.F32 R8, R44.reuse, R40, R8 ;  /* 0x000000282c08723c */ /* 0x048fee0000001808 */
[----:B------:R-:W-:Y:S02]  /*1d000*/  IADD3.X R40, R181, -0x1, RZ, P0, !PT ;  /* 0xffffffffb5287810 */ /* 0x000fe400007fe4ff */
[----:B------:R-:W-:Y:S02]  /*1d010*/  ISETP.LE.U32.AND P0, PT, R92, UR15, PT ;  /* 0x0000000f5c007c0c */ /* 0x000fe4000bf03070 */
[----:B------:R-:W-:Y:S01]  /*1d020*/  PRMT R41, R144, 0x7610, R41 ;  /* 0x0000761090297816 */ /* 0x000fe20000000029 */
[----:B------:R-:W-:Y:S01]  /*1d030*/  STL [R1+0xa0], R40 ;  /* 0x0000a02801007387 */ /* 0x000fe20000100800 */
[----:B------:R-:W-:Y:S02]  /*1d040*/  PRMT R89, R88, 0x5410, R87 ;  /* 0x0000541058597816 */ /* 0x000fe40000000057 */
[----:B------:R-:W-:Y:S01]  /*1d050*/  @!P1 PRMT R87, R117, 0x5410, RZ ;  /* 0x0000541075579816 */ /* 0x000fe200000000ff */
[----:B------:R-:W3:Y:S01]  /*1d060*/  LDL.S16 R144, [R1+0x1e0] ;  /* 0x0001e00001907983 */ /* 0x000ee20000100600 */
[----:B------:R-:W-:Y:S03]  /*1d070*/  ISETP.LE.U32.AND P1, PT, R250, UR15, PT ;  /* 0x0000000ffa007c0c */ /* 0x000fe6000bf23070 */
[----:B------:R-:W3:Y:S02]  /*1d080*/  LDL.S16 R142, [R1+0x1dc] ;  /* 0x0001dc00018e7983 */ /* 0x000ee40000100600 */
[----:B------:R-:W-:Y:S02]  /*1d090*/  @!P0 PRMT R88, R129, 0x5410, RZ ;  /* 0x0000541081588816 */ /* 0x000fe400000000ff */
[----:B------:R-:W-:Y:S01]  /*1d0a0*/  ISETP.LE.U32.AND P0, PT, R251, UR15, PT ;  /* 0x0000000ffb007c0c */ /* 0x000fe2000bf03070 */
[----:B------:R-:W3:Y:S04]  /*1d0b0*/  LDL.LU R92, [R1+0x10] ;  /* 0x00001000015c7983 */ /* 0x000ee80000300800 */
[----:B------:R-:W3:Y:S04]  /*1d0c0*/  LDL.S16 R128, [R1+0x1d4] ;  /* 0x0001d40001807983 */ /* 0x000ee80000100600 */
[----:B------:R-:W3:Y:S04]  /*1d0d0*/  LDL.S16 R129, [R1+0x1e8] ;  /* 0x0001e80001817983 */ /* 0x000ee80000100600 */
[----:B------:R-:W3:Y:S04]  /*1d0e0*/  LDL.LU R117, [R1+0x4] ;  /* 0x0000040001757983 */ /* 0x000ee80000300800 */
[----:B------:R1:W-:Y:S04]  /*1d0f0*/  STG.E.U16 desc[UR24][R182.64+0x80], R88 ;  /* 0x00008058b6007986 */ /* 0x0003e8000c101518 */
[----:B------:R1:W-:Y:S02]  /*1d100*/  STG.E.U16 desc[UR24][R182.64+0x82], R87 ;  /* 0x00008257b6007986 */ /* 0x0003e4000c101518 */
[----:B-1----:R-:W-:Y:S02]  /*1d110*/  PRMT R88, R86, 0x5410, R85 ;  /* 0x0000541056587816 */ /* 0x002fe40000000055 */
[----:B------:R-:W-:Y:S02]  /*1d120*/  @!P0 PRMT R86, R41, 0x5410, RZ ;  /* 0x0000541029568816 */ /* 0x000fe400000000ff */
[----:B------:R-:W-:Y:S02]  /*1d130*/  ISETP.LE.U32.AND P0, PT, R249, UR15, PT ;  /* 0x0000000ff9007c0c */ /* 0x000fe4000bf03070 */
[----:B------:R-:W-:Y:S01]  /*1d140*/  @!P1 PRMT R85, R0, 0x5410, RZ ;  /* 0x0000541000559816 */ /* 0x000fe200000000ff */
[----:B------:R1:W-:Y:S01]  /*1d150*/  STG.E.U16 desc[UR24][R186.64+0x7e], R86 ;  /* 0x00007e56ba007986 */ /* 0x0003e2000c101518 */
[----:B------:R-:W-:Y:S02]  /*1d160*/  ISETP.LE.U32.AND P1, PT, R242, UR15, PT ;  /* 0x0000000ff2007c0c */ /* 0x000fe4000bf23070 */
[----:B------:R-:W-:Y:S01]  /*1d170*/  PRMT R87, R84, 0x5410, R83 ;  /* 0x0000541054577816 */ /* 0x000fe20000000053 */
[----:B------:R1:W-:Y:S01]  /*1d180*/  STG.E.U16 desc[UR24][R186.64+0x80], R85 ;  /* 0x00008055ba007986 */ /* 0x0003e2000c101518 */
[----:B------:R-:W-:Y:S05]  /*1d190*/  LOP3.LUT R0, R120, 0xff, RZ, 0xc0, !PT ;  /* 0x000000ff78007812 */ /* 0x000fea00078ec0ff */
        /* <DEDUP_REMOVED lines=8> */
[----:B-1----:R-:W-:Y:S02]  /*1d220*/  PRMT R86, R80, 0x5410, R79 ;  /* 0x0000541050567816 */ /* 0x002fe4000000004f */
[----:B------:R-:W-:Y:S02]  /*1d230*/  PRMT R85, R82, 0x5410, R81 ;  /* 0x0000541052557816 */ /* 0x000fe40000000051 */
[----:B------:R-:W-:Y:S02]  /*1d240*/  PRMT R84, R78, 0x5410, R77 ;  /* 0x000054104e547816 */ /* 0x000fe4000000004d */
[----:B------:R-:W-:Y:S02]  /*1d250*/  PRMT R83, R74, 0x5410, R73 ;  /* 0x000054104a537816 */ /* 0x000fe40000000049 */
[----:B----4-:R-:W-:Y:S02]  /*1d260*/  @!P0 PRMT R80, R139, 0x5410, RZ ;  /* 0x000054108b508816 */ /* 0x010fe400000000ff */
[----:B------:R-:W-:Y:S02]  /*1d270*/  ISETP.LE.U32.AND P0, PT, R239, UR15, PT ;  /* 0x0000000fef007c0c */ /* 0x000fe4000bf03070 */
[----:B------:R-:W-:Y:S01]  /*1d280*/  PRMT R139, R97, 0x5410, R96 ;  /* 0x00005410618b7816 */ /* 0x000fe20000000060 */
[----:B------:R1:W-:Y:S02]  /*1d290*/  STG.E.U16 desc[UR24][R180.64+0x90], R80 ;  /* 0x00009050b4007986 */ /* 0x0003e4000c101518 */
[----:B-1----:R-:W-:Y:S02]  /*1d2a0*/  PRMT R80, R76, 0x5410, R75 ;  /* 0x000054104c507816 */ /* 0x002fe4000000004b */
[----:B--2---:R-:W-:Y:S02]  /*1d2b0*/  @!P1 PRMT R79, R138, 0x5410, RZ ;  /* 0x000054108a4f9816 */ /* 0x004fe400000000ff */
[----:B------:R-:W-:Y:S02]  /*1d2c0*/  ISETP.LE.U32.AND P1, PT, R238, UR15, PT ;  /* 0x0000000fee007c0c */ /* 0x000fe4000bf23070 */
[----:B------:R-:W-:Y:S01]  /*1d2d0*/  PRMT R138, R102, 0x5410, R101 ;  /* 0x00005410668a7816 */ /* 0x000fe20000000065 */
[----:B------:R1:W-:Y:S01]  /*1d2e0*/  STG.E.U16 desc[UR24][R180.64+0x92], R79 ;  /* 0x0000924fb4007986 */ /* 0x0003e2000c101518 */
[----:B---3--:R-:W-:Y:S02]  /*1d2f0*/  @!P0 PRMT R82, R144, 0x5410, RZ ;  /* 0x0000541090528816 */ /* 0x008fe400000000ff */
[----:B------:R-:W-:Y:S07]  /*1d300*/  PRMT R144, R61, 0x5410, R60 ;  /* 0x000054103d907816 */ /* 0x000fee000000003c */
[----:B------:R-:W-:Y:S01]  /*1d310*/  @!P1 PRMT R81, R142, 0x5410, RZ ;  /* 0x000054108e519816 */ /* 0x000fe200000000ff */
[----:B------:R2:W-:Y:S01]  /*1d320*/  STG.E.U16 desc[UR24][R182.64+0x90], R82 ;  /* 0x00009052b6007986 */ /* 0x0005e2000c101518 */
[----:B------:R-:W-:Y:S02]  /*1d330*/  ISETP.LE.U32.AND P1, PT, R245, UR15, PT ;  /* 0x0000000ff5007c0c */ /* 0x000fe4000bf23070 */
[----:B------:R-:W-:Y:S01]  /*1d340*/  PRMT R142, R63, 0x5410, R62 ;  /* 0x000054103f8e7816 */ /* 0x000fe2000000003e */
[----:B------:R3:W-:Y:S01]  /*1d350*/  STG.E.U16 desc[UR24][R182.64+0x92], R81 ;  /* 0x00009251b6007986 */ /* 0x0007e2000c101518 */
[----:B------:R-:W-:Y:S02]  /*1d360*/  ISETP.LE.U32.AND P0, PT, R92, UR15, PT ;  /* 0x0000000f5c007c0c */ /* 0x000fe4000bf03070 */
[----:B------:R-:W-:Y:S02]  /*1d370*/  PRMT R92, R105, 0x5410, R108 ;  /* 0x00005410695c7816 */ /* 0x000fe4000000006c */
[----:B------:R-:W-:Y:S02]  /*1d380*/  @!P6 PRMT R62, R16, 0x5410, RZ ;  /* 0x00005410103ee816 */ /* 0x000fe400000000ff */
[----:B-1----:R-:W-:Y:S02]  /*1d390*/  PRMT R79, R72, 0x5410, R59 ;  /* 0x00005410484f7816 */ /* 0x002fe4000000003b */
[----:B------:R-:W-:Y:S02]  /*1d3a0*/  ISETP.LE.U32.AND P6, PT, R178, UR15, PT ;  /* 0x0000000fb2007c0c */ /* 0x000fe4000bfc3070 */
[----:B------:R-:W-:Y:S02]  /*1d3b0*/  @!P1 PRMT R77, R129, 0x5410, RZ ;  /* 0x00005410814d9816 */ /* 0x000fe400000000ff */
[----:B------:R-:W-:Y:S02]  /*1d3c0*/  ISETP.LE.U32.AND P1, PT, R246, UR15, PT ;  /* 0x0000000ff6007c0c */ /* 0x000fe4000bf23070 */
[----:B------:R-:W-:Y:S01]  /*1d3d0*/  @!P0 PRMT R78, R128, 0x5410, RZ ;  /* 0x00005410804e8816 */ /* 0x000fe200000000ff */
[----:B------:R-:W4:Y:S01]  /*1d3e0*/  LDL.LU R246, [R1+0x434] ;  /* 0x0004340001f67983 */ /* 0x000f220000300800 */
[----:B------:R-:W-:Y:S02]  /*1d3f0*/  ISETP.LE.U32.AND P0, PT, R117, UR15, PT ;  /* 0x0000000f75007c0c */ /* 0x000fe4000bf03070 */
[----:B------:R-:W-:Y:S01]  /*1d400*/  PRMT R128, R66, 0x5410, R69 ;  /* 0x0000541042807816 */ /* 0x000fe20000000045 */
[----:B------:R1:W-:Y:S01]  /*1d410*/  STG.E.U16 desc[UR24][R186.64+0x8e], R78 ;  /* 0x00008e4eba007986 */ /* 0x0003e2000c101518 */
[----:B------:R-:W-:Y:S02]  /*1d420*/  PRMT R117, R70, 0x5410, R71 ;  /* 0x0000541046757816 */ /* 0x000fe40000000047 */
[----:B--2---:R-:W-:Y:S01]  /*1d430*/  PRMT R82, R54, 0x5410, R53 ;  /* 0x0000541036527816 */ /* 0x004fe20000000035 */
[----:B------:R2:W-:Y:S01]  /*1d440*/  STG.E.U16 desc[UR24][R186.64+0x90], R77 ;  /* 0x0000904dba007986 */ /* 0x0005e2000c101518 */
[----:B------:R-:W-:Y:S02]  /*1d450*/  PRMT R129, R104, 0x5410, R103 ;  /* 0x0000541068817816 */ /* 0x000fe40000000067 */
[----:B------:R-:W-:Y:S02]  /*1d460*/  @!P1 PRMT R73, R113, 0x5410, RZ ;  /* 0x0000541071499816 */ /* 0x000fe400000000ff */
[----:B------:R-:W-:Y:S02]  /*1d470*/  ISETP.LE.U32.AND P1, PT, R235, UR15, PT ;  /* 0x0000000feb007c0c */ /* 0x000fe4000bf23070 */
[----:B------:R-:W-:Y:S01]  /*1d480*/  @!P0 PRMT R74, R140, 0x5410, RZ ;  /* 0x000054108c4a8816 */ /* 0x000fe200000000ff */
[----:B------:R2:W-:Y:S01]  /*1d490*/  STG.E.U16 desc[UR24][R184.64+0x92], R73 ;  /* 0x00009249b8007986 */ /* 0x0005e2000c101518 */
[----:B------:R-:W-:Y:S02]  /*1d4a0*/  ISETP.LE.U32.AND P0, PT, R236, UR15, PT ;  /* 0x0000000fec007c0c */ /* 0x000fe4000bf03070 */
[----:B---3--:R-:W-:Y:S01]  /*1d4b0*/  PRMT R81, R56, 0x5410, R55 ;  /* 0x0000541038517816 */ /* 0x008fe20000000037 */
[----:B------:R-:W3:Y:S01]  /*1d4c0*/  LDL.LU R140, [R1+0x430] ;  /* 0x00043000018c7983 */ /* 0x000ee20000300800 */
[----:B------:R-:W-:Y:S02]  /*1d4d0*/  @!P6 PRMT R97, R32, 0x5410, RZ ;  /* 0x000054102061e816 */ /* 0x000fe400000000ff */
[----:B------:R-:W-:Y:S01]  /*1d4e0*/  ISETP.LE.U32.AND P6, PT, R212, UR15, PT ;  /* 0x0000000fd4007c0c */ /* 0x000fe2000bfc3070 */
[----:B------:R-:W3:Y:S02]  /*1d4f0*/  LDL.LU R113, [R1+0x42c] ;  /* 0x00042c0001717983 */ /* 0x000ee40000300800 */
[----:B------:R-:W-:Y:S02]  /*1d500*/  @!P1 PRMT R75, R112, 0x5410, RZ ;  /* 0x00005410704b9816 */ /* 0x000fe400000000ff */
[----:B------:R-:W-:Y:S01]  /*1d510*/  ISETP.LE.U32.AND P1, PT, R233, UR15, PT ;  /* 0x0000000fe9007c0c */ /* 0x000fe2000bf23070 */
[----:B------:R2:W-:Y:S01]  /*1d520*/  STG.E.U16 desc[UR24][R184.64+0x90], R74 ;  /* 0x0000904ab8007986 */ /* 0x0005e2000c101518 */
[----:B------:R-:W-:Y:S02]  /*1d530*/  @!P0 PRMT R76, R116, 0x5410, RZ ;  /* 0x00005410744c8816 */ /* 0x000fe400000000ff */
[----:B------:R-:W-:Y:S01]  /*1d540*/  ISETP.LE.U32.AND P0, PT, R234, UR15, PT ;  /* 0x0000000fea007c0c */ /* 0x000fe2000bf03070 */
[----:B------:R-:W3:Y:S01]  /*1d550*/  LDL.LU R116, [R1+0x428] ;  /* 0x0004280001747983 */ /* 0x000ee20000300800 */
[----:B-1----:R-:W-:Y:S02]  /*1d560*/  PRMT R78, R58, 0x5410, R57 ;  /* 0x000054103a4e7816 */ /* 0x002fe40000000039 */
[----:B--2---:R-:W-:Y:S01]  /*1d570*/  PRMT R77, R52, 0x5410, R51 ;  /* 0x00005410344d7816 */ /* 0x004fe20000000033 */
[----:B------:R-:W2:Y:S04]  /*1d580*/  LDL.LU R112, [R1+0x424] ;  /* 0x0004240001707983 */ /* 0x000ea80000300800 */
[----:B------:R-:W-:Y:S01]  /*1d590*/  @!P1 PRMT R59, R156, 0x5410, RZ ;  /* 0x000054109c3b9816 */ /* 0x000fe200000000ff */
[----:B------:R1:W-:Y:S01]  /*1d5a0*/  STG.E.U16 desc[UR24][R180.64+0xa0], R76 ;  /* 0x0000a04cb4007986 */ /* 0x0003e2000c101518 */
[----:B------:R-:W-:Y:S02]  /*1d5b0*/  ISETP.LE.U32.AND P1, PT, R230, UR15, PT ;  /* 0x0000000fe6007c0c */ /* 0x000fe4000bf23070 */
[----:B------:R-:W-:Y:S01]  /*1d5c0*/  @!P0 PRMT R72, R204, 0x5410, RZ ;  /* 0x00005410cc488816 */ /* 0x000fe200000000ff */
[----:B------:R1:W-:Y:S01]  /*1d5d0*/  STG.E.U16 desc[UR24][R180.64+0xa2], R75 ;  /* 0x0000a24bb4007986 */ /* 0x0003e2000c101518 */
[----:B------:R-:W-:Y:S02]  /*1d5e0*/  ISETP.LE.U32.AND P0, PT, R232, UR15, PT ;  /* 0x0000000fe8007c0c */ /* 0x000fe4000bf03070 */
[----:B------:R-:W-:Y:S01]  /*1d5f0*/  PRMT R73, R50, 0x5410, R49 ;  /* 0x0000541032497816 */ /* 0x000fe20000000031 */
[----:B------:R-:W3:Y:S04]  /*1d600*/  LDL.LU R204, [R1+0x420] ;  /* 0x0004200001cc7983 */ /* 0x000ee80000300800 */
[----:B------:R-:W4:Y:S02]  /*1d610*/  LDL.LU R156, [R1+0x41c] ;  /* 0x00041c00019c7983 */ /* 0x000f240000300800 */
[----:B------:R-:W-:Y:S02]  /*1d620*/  @!P1 PRMT R53, R130, 0x5410, RZ ;  /* 0x0000541082359816 */ /* 0x000fe400000000ff */
[----:B------:R-:W-:Y:S01]  /*1d630*/  ISETP.LE.U32.AND P1, PT, R229, UR15, PT ;  /* 0x0000000fe5007c0c */ /* 0x000fe2000bf23070 */
[----:B------:R1:W-:Y:S01]  /*1d640*/  STG.E.U16 desc[UR24][R182.64+0xa0], R72 ;  /* 0x0000a048b6007986 */ /* 0x0003e2000c101518 */
[----:B------:R-:W-:Y:S02]  /*1d650*/  @!P0 PRMT R54, R157, 0x5410, RZ ;  /* 0x000054109d368816 */ /* 0x000fe400000000ff */
[----:B------:R-:W-:Y:S01]  /*1d660*/  ISETP.LE.U32.AND P0, PT, R231, UR15, PT ;  /* 0x0000000fe7007c0c */ /* 0x000fe2000bf03070 */
[----:B------:R-:W2:Y:S01]  /*1d670*/  LDL.LU R157, [R1+0x418] ;  /* 0x00041800019d7983 */ /* 0x000ea20000300800 */
[----:B------:R-:W-:Y:S03]  /*1d680*/  PRMT R74, R3, 0x5410, R2 ;  /* 0x00005410034a7816 */ /* 0x000fe60000000002 */
[----:B------:R-:W3:Y:S01]  /*1d690*/  LDL.LU R130, [R1+0x414] ;  /* 0x0004140001827983 */ /* 0x000ee20000300800 */
[----:B-1----:R-:W-:Y:S03]  /*1d6a0*/  PRMT R76, R65, 0x5410, R68 ;  /* 0x00005410414c7816 */ /* 0x002fe60000000044 */
[----:B------:R-:W-:Y:S01]  /*1d6b0*/  @!P1 PRMT R55, R152, 0x5410, RZ ;  /* 0x0000541098379816 */ /* 0x000fe200000000ff */
[----:B------:R1:W-:Y:S01]  /*1d6c0*/  STG.E.U16 desc[UR24][R182.64+0xa2], R59 ;  /* 0x0000a23bb6007986 */ /* 0x0003e2000c101518 */
[----:B------:R-:W-:Y:S02]  /*1d6d0*/  ISETP.LE.U32.AND P1, PT, R225, UR15, PT ;  /* 0x0000000fe1007c0c */ /* 0x000fe4000bf23070 */
[----:B------:R-:W-:Y:S01]  /*1d6e0*/  @!P0 PRMT R56, R136, 0x5410, RZ ;  /* 0x0000541088388816 */ /* 0x000fe200000000ff */
[----:B------:R-:W-:Y:S01]  /*1d6f0*/  STG.E.U16 desc[UR24][R186.64+0x9e], R54 ;  /* 0x00009e36ba007986 */ /* 0x000fe2000c101518 */
[----:B------:R-:W-:Y:S02]  /*1d700*/  ISETP.LE.U32.AND P0, PT, R228, UR15, PT ;  /* 0x0000000fe4007c0c */ /* 0x000fe4000bf03070 */
[----:B------:R-:W-:Y:S01]  /*1d710*/  PRMT R75, R64, 0x5410, R67 ;  /* 0x00005410404b7816 */ /* 0x000fe20000000043 */
[----:B------:R-:W3:Y:S04]  /*1d720*/  LDL.LU R136, [R1+0x410] ;  /* 0x0004100001887983 */ /* 0x000ee80000300800 */
[----:B------:R-:W4:Y:S02]  /*1d730*/  LDL.LU R152, [R1+0x40c] ;  /* 0x00040c0001987983 */ /* 0x000f240000300800 */
[----:B------:R-:W-:Y:S02]  /*1d740*/  @!P1 PRMT R57, R131, 0x5410, RZ ;  /* 0x0000541083399816 */ /* 0x000fe400000000ff */
[----:B------:R-:W-:Y:S01]  /*1d750*/  ISETP.LE.U32.AND P1, PT, R226, UR15, PT ;  /* 0x0000000fe2007c0c */ /* 0x000fe2000bf23070 */
[----:B------:R-:W-:Y:S01]  /*1d760*/  STG.E.U16 desc[UR24][R186.64+0xa0], R53 ;  /* 0x0000a035ba007986 */ /* 0x000fe2000c101518 */
[----:B------:R-:W-:Y:S02]  /*1d770*/  @!P0 PRMT R58, R153, 0x5410, RZ ;  /* 0x00005410993a8816 */ /* 0x000fe400000000ff */
[----:B------:R-:W-:Y:S01]  /*1d780*/  ISETP.LE.U32.AND P0, PT, R227, UR15, PT ;  /* 0x0000000fe3007c0c */ /* 0x000fe2000bf03070 */
[----:B------:R-:W3:Y:S01]  /*1d790*/  LDL.LU R153, [R1+0x408] ;  /* 0x0004080001997983 */ /* 0x000ee20000300800 */
[----:B------:R-:W-:Y:S03]  /*1d7a0*/  PRMT R72, R110, 0x5410, R109 ;  /* 0x000054106e487816 */ /* 0x000fe6000000006d */
[----:B------:R-:W3:Y:S01]  /*1d7b0*/  LDL.LU R131, [R1+0x404] ;  /* 0x0004040001837983 */ /* 0x000ee20000300800 */
[--C-:B-1----:R-:W-:Y:S03]  /*1d7c0*/  HSET2.LE.AND R59, R148, R145.reuse, PT ;  /* 0x00000091943b7233 */ /* 0x102fe60003803000 */
[----:B------:R-:W-:Y:S01]  /*1d7d0*/  @!P1 PRMT R51, R114, 0x5410, RZ ;  /* 0x0000541072339816 */ /* 0x000fe200000000ff */
[----:B------:R1:W-:Y:S01]  /*1d7e0*/  STG.E.U16 desc[UR24][R184.64+0xa0], R56 ;  /* 0x0000a038b8007986 */ /* 0x0003e2000c101518 */
[----:B------:R-:W-:Y:S02]  /*1d7f0*/  ISETP.LE.U32.AND P1, PT, R223, UR15, PT ;  /* 0x0000000fdf007c0c */ /* 0x000fe4000bf23070 */
[----:B------:R-:W-:Y:S01]  /*1d800*/  @!P0 PRMT R52, R115, 0x5410, RZ ;  /* 0x0000541073348816 */ /* 0x000fe200000000ff */
[----:B------:R-:W-:Y:S01]  /*1d810*/  STG.E.U16 desc[UR24][R184.64+0xa2], R55 ;  /* 0x0000a237b8007986 */ /* 0x000fe2000c101518 */
[----:B------:R-:W-:Y:S03]  /*1d820*/  ISETP.LE.U32.AND P0, PT, R224, UR15, PT ;  /* 0x0000000fe0007c0c */ /* 0x000fe6000bf03070 */
[----:B------:R-:W2:Y:S04]  /*1d830*/  LDL.LU R115, [R1+0x400] ;  /* 0x0004000001737983 */ /* 0x000ea80000300800 */
[----:B------:R-:W3:Y:S02]  /*1d840*/  LDL.LU R114, [R1+0x3fc] ;  /* 0x0003fc0001727983 */ /* 0x000ee40000300800 */
[----:B------:R-:W-:Y:S02]  /*1d850*/  @!P1 PRMT R2, R91, 0x5410, RZ ;  /* 0x000054105b029816 */ /* 0x000fe400000000ff */
[----:B------:R-:W-:Y:S01]  /*1d860*/  ISETP.LE.U32.AND P1, PT, R220, UR15, PT ;  /* 0x0000000fdc007c0c */ /* 0x000fe2000bf23070 */
[----:B------:R1:W-:Y:S01]  /*1d870*/  STG.E.U16 desc[UR24][R180.64+0xb0], R58 ;  /* 0x0000b03ab4007986 */ /* 0x0003e2000c101518 */
[----:B------:R-:W-:Y:S02]  /*1d880*/  @!P0 PRMT R3, R94, 0x5410, RZ ;  /* 0x000054105e038816 */ /* 0x000fe400000000ff */
[----:B------:R-:W-:Y:S01]  /*1d890*/  ISETP.LE.U32.AND P0, PT, R221, UR15, PT ;  /* 0x0000000fdd007c0c */ /* 0x000fe2000bf03070 */
[----:B------:R-:W3:Y:S04]  /*1d8a0*/  LDL.LU R94, [R1+0x3f8] ;  /* 0x0003f800015e7983 */ /* 0x000ee80000300800 */
[----:B------:R-:W3:Y:S01]  /*1d8b0*/  LDL.LU R91, [R1+0x3f4] ;  /* 0x0003f400015b7983 */ /* 0x000ee20000300800 */
[--C-:B-1----:R-:W-:Y:S03]  /*1d8c0*/  HSET2.LE.AND R56, R172, R145.reuse, PT ;  /* 0x00000091ac387233 */ /* 0x102fe60003803000 */
[----:B------:R-:W-:Y:S01]  /*1d8d0*/  @!P1 PRMT R49, R95, 0x5410, RZ ;  /* 0x000054105f319816 */ /* 0x000fe200000000ff */
[----:B------:R1:W-:Y:S01]  /*1d8e0*/  STG.E.U16 desc[UR24][R180.64+0xb2], R57 ;  /* 0x0000b239b4007986 */ /* 0x0003e2000c101518 */
[----:B------:R-:W-:Y:S02]  /*1d8f0*/  ISETP.LE.U32.AND P1, PT, R215, UR15, PT ;  /* 0x0000000fd7007c0c */ /* 0x000fe4000bf23070 */
[----:B------:R-:W-:Y:S01]  /*1d900*/  @!P0 PRMT R50, R111, 0x5410, RZ ;  /* 0x000054106f328816 */ /* 0x000fe200000000ff */
[----:B------:R-:W-:Y:S01]  /*1d910*/  STG.E.U16 desc[UR24][R182.64+0xb0], R52 ;  /* 0x0000b034b6007986 */ /* 0x000fe2000c101518 */
[----:B------:R-:W-:Y:S02]  /*1d920*/  ISETP.LE.U32.AND P0, PT, R222, UR15, PT ;  /* 0x0000000fde007c0c */ /* 0x000fe4000bf03070 */
[----:B------:R-:W-:Y:S01]  /*1d930*/  LOP3.LUT R172, R166, 0xff, RZ, 0xc0, !PT ;  /* 0x000000ffa6ac7812 */ /* 0x000fe200078ec0ff */
[----:B------:R-:W3:Y:S04]  /*1d940*/  LDL.LU R111, [R1+0x3f0] ;  /* 0x0003f000016f7983 */ /* 0x000ee80000300800 */
[----:B------:R-:W3:Y:S02]  /*1d950*/  LDL.LU R95, [R1+0x3ec] ;  /* 0x0003ec00015f7983 */ /* 0x000ee40000300800 */
[----:B------:R-:W-:Y:S02]  /*1d960*/  @!P1 PRMT R68, R27, 0x5410, RZ ;  /* 0x000054101b449816 */ /* 0x000fe400000000ff */
[----:B------:R-:W-:Y:S01]  /*1d970*/  ISETP.LE.U32.AND P1, PT, R217, UR15, PT ;  /* 0x0000000fd9007c0c */ /* 0x000fe2000bf23070 */
[----:B------:R-:W-:Y:S01]  /*1d980*/  LDSM.16.MT88.4 R52, [R201+0x4400] ;  /* 0x00440000c934783b */ /* 0x000fe20000004200 */
[----:B------:R-:W-:Y:S02]  /*1d990*/  @!P0 PRMT R65, R90, 0x5410, RZ ;  /* 0x000054105a418816 */ /* 0x000fe400000000ff */
[----:B------:R-:W-:Y:S01]  /*1d9a0*/  ISETP.LE.U32.AND P0, PT, R214, UR15, PT ;  /* 0x0000000fd6007c0c */ /* 0x000fe2000bf03070 */
[----:B------:R-:W3:Y:S01]  /*1d9b0*/  LDL.LU R90, [R1+0x3e8] ;  /* 0x0003e800015a7983 */ /* 0x000ee20000300800 */
[--C-:B------:R-:W-:Y:S03]  /*1d9c0*/  HSET2.LE.AND R58, R149, R145.reuse, PT ;  /* 0x00000091953a7233 */ /* 0x100fe60003803000 */
[----:B------:R-:W3:Y:S01]  /*1d9d0*/  LDL.LU R27, [R1+0x3e4] ;  /* 0x0003e400011b7983 */ /* 0x000ee20000300800 */
[--C-:B-1----:R-:W-:Y:S03]  /*1d9e0*/  HSET2.LE.AND R57, R188, R145.reuse, PT ;  /* 0x00000091bc397233 */ /* 0x102fe60003803000 */
[----:B------:R-:W-:Y:S01]  /*1d9f0*/  @!P1 PRMT R67, R23, 0x5410, RZ ;  /* 0x0000541017439816 */ /* 0x000fe200000000ff */
[----:B------:R1:W-:Y:S01]  /*1da00*/  STG.E.U16 desc[UR24][R182.64+0xb2], R51 ;  /* 0x0000b233b6007986 */ /* 0x0003e2000c101518 */
[----:B------:R-:W-:Y:S02]  /*1da10*/  ISETP.LE.U32.AND P1, PT, R198, UR15, PT ;  /* 0x0000000fc6007c0c */ /* 0x000fe4000bf23070 */
[----:B------:R-:W-:Y:S01]  /*1da20*/  @!P0 PRMT R64, R26, 0x5410, RZ ;  /* 0x000054101a408816 */ /* 0x000fe200000000ff */
[----:B------:R1:W-:Y:S01]  /*1da30*/  STG.E.U16 desc[UR24][R186.64+0xae], R3 ;  /* 0x0000ae03ba007986 */ /* 0x0003e2000c101518 */
[----:B------:R-:W-:Y:S03]  /*1da40*/  ISETP.LE.U32.AND P0, PT, R216, UR15, PT ;  /* 0x0000000fd8007c0c */ /* 0x000fe6000bf03070 */
[----:B------:R-:W3:Y:S04]  /*1da50*/  LDL.LU R26, [R1+0x3e0] ;  /* 0x0003e000011a7983 */ /* 0x000ee80000300800 */
        /* <DEDUP_REMOVED lines=13> */
[----:B------:R1:W-:Y:S01]  /*1db30*/  STG.E.U16 desc[UR24][R184.64+0xb2], R49 ;  /* 0x0000b231b8007986 */ /* 0x0003e2000c101518 */
[----:B------:R-:W-:Y:S02]  /*1db40*/  ISETP.LE.U32.AND P0, PT, R196, UR15, PT ;  /* 0x0000000fc4007c0c */ /* 0x000fe4000bf03070 */
[----:B------:R-:W-:Y:S01]  /*1db50*/  LOP3.LUT R3, R189, 0xff, RZ, 0xc0, !PT ;  /* 0x000000ffbd037812 */ /* 0x000fe200078ec0ff */
[----:B------:R-:W3:Y:S04]  /*1db60*/  LDL.LU R14, [R1+0x3d0] ;  /* 0x0003d000010e7983 */ /* 0x000ee80000300800 */
[----:B------:R-:W3:Y:S02]  /*1db70*/  LDL.LU R25, [R1+0x3cc] ;  /* 0x0003cc0001197983 */ /* 0x000ee40000300800 */
[----:B------:R-:W-:Y:S02]  /*1db80*/  @!P1 PRMT R108, R21, 0x5410, RZ ;  /* 0x00005410156c9816 */ /* 0x000fe400000000ff */
[----:B------:R-:W-:Y:S01]  /*1db90*/  ISETP.LE.U32.AND P1, PT, R194, UR15, PT ;  /* 0x0000000fc2007c0c */ /* 0x000fe2000bf23070 */
[----:B------:R-:W-:Y:S01]  /*1dba0*/  STG.E.U16 desc[UR24][R180.64+0xc0], R65 ;  /* 0x0000c041b4007986 */ /* 0x000fe2000c101518 */
[----:B------:R-:W-:Y:S02]  /*1dbb0*/  @!P0 PRMT R105, R24, 0x5410, RZ ;  /* 0x0000541018698816 */ /* 0x000fe400000000ff */
[----:B------:R-:W-:Y:S01]  /*1dbc0*/  ISETP.LE.U32.AND P0, PT, R195, UR15, PT ;  /* 0x0000000fc3007c0c */ /* 0x000fe2000bf03070 */
[----:B------:R-:W3:Y:S01]  /*1dbd0*/  LDL.LU R24, [R1+0x3c8] ;  /* 0x0003c80001187983 */ /* 0x000ee20000300800 */
[----:B------:R-:W-:Y:S03]  /*1dbe0*/  SHF.R.U32.HI R2, RZ, 0x8, R125 ;  /* 0x00000008ff027819 */ /* 0x000fe6000001167d */
[----:B------:R-:W3:Y:S01]  /*1dbf0*/  LDL.LU R21, [R1+0x3c4] ;  /* 0x0003c40001157983 */ /* 0x000ee20000300800 */
[--C-:B-1----:R-:W-:Y:S03]  /*1dc00*/  HSET2.LE.AND R50, R218, R145.reuse, PT ;  /* 0x00000091da327233 */ /* 0x102fe60003803000 */
[----:B------:R-:W-:Y:S01]  /*1dc10*/  @!P1 PRMT R109, R13, 0x5410, RZ ;  /* 0x000054100d6d9816 */ /* 0x000fe200000000ff */
[----:B------:R-:W-:Y:S01]  /*1dc20*/  STG.E.U16 desc[UR24][R180.64+0xc2], R68 ;  /* 0x0000c244b4007986 */ /* 0x000fe2000c101518 */
[----:B------:R-:W-:Y:S02]  /*1dc30*/  ISETP.LE.U32.AND P1, PT, R240, UR15, PT ;  /* 0x0000000ff0007c0c */ /* 0x000fe4000bf23070 */
[----:B------:R-:W-:Y:S01]  /*1dc40*/  @!P0 PRMT R110, R20, 0x5410, RZ ;  /* 0x00005410146e8816 */ /* 0x000fe200000000ff */
[----:B------:R-:W-:Y:S01]  /*1dc50*/  STG.E.U16 desc[UR24][R182.64+0xc0], R64 ;  /* 0x0000c040b6007986 */ /* 0x000fe2000c101518 */
[----:B------:R-:W-:Y:S02]  /*1dc60*/  ISETP.LE.U32.AND P0, PT, R252, UR15, PT ;  /* 0x0000000ffc007c0c */ /* 0x000fe4000bf03070 */
[--C-:B------:R-:W-:Y:S01]  /*1dc70*/  HSET2.LE.AND R49, R219, R145.reuse, PT ;  /* 0x00000091db317233 */ /* 0x100fe20003803000 */
[----:B------:R-:W3:Y:S04]  /*1dc80*/  LDL.LU R20, [R1+0x3c0] ;  /* 0x0003c00001147983 */ /* 0x000ee80000300800 */
[----:B------:R-:W3:Y:S02]  /*1dc90*/  LDL.LU R13, [R1+0x3bc] ;  /* 0x0003bc00010d7983 */ /* 0x000ee40000300800 */
[----:B------:R-:W-:Y:S02]  /*1dca0*/  @!P1 PRMT R106, R39, 0x5410, RZ ;  /* 0x00005410276a9816 */ /* 0x000fe400000000ff */
[----:B------:R-:W-:Y:S01]  /*1dcb0*/  ISETP.LE.U32.AND P1, PT, R248, UR15, PT ;  /* 0x0000000ff8007c0c */ /* 0x000fe2000bf23070 */
[----:B------:R-:W-:Y:S01]  /*1dcc0*/  STG.E.U16 desc[UR24][R182.64+0xc2], R67 ;  /* 0x0000c243b6007986 */ /* 0x000fe2000c101518 */
[----:B------:R-:W-:Y:S02]  /*1dcd0*/  @!P0 PRMT R107, R12, 0x5410, RZ ;  /* 0x000054100c6b8816 */ /* 0x000fe400000000ff */
[----:B------:R-:W-:Y:S01]  /*1dce0*/  ISETP.LE.U32.AND P0, PT, R243, UR15, PT ;  /* 0x0000000ff3007c0c */ /* 0x000fe2000bf03070 */
[----:B------:R-:W3:Y:S04]  /*1dcf0*/  LDL.LU R12, [R1+0x3b8] ;  /* 0x0003b800010c7983 */ /* 0x000ee80000300800 */
[----:B------:R-:W3:Y:S04]  /*1dd00*/  LDL.LU R39, [R1+0x3b4] ;  /* 0x0003b40001277983 */ /* 0x000ee80000300800 */
[----:B------:R-:W-:Y:S01]  /*1dd10*/  @!P1 PRMT R99, R35, 0x5410, RZ ;  /* 0x0000541023639816 */ /* 0x000fe200000000ff */
[----:B------:R-:W-:Y:S01]  /*1dd20*/  STG.E.U16 desc[UR24][R186.64+0xbe], R66 ;  /* 0x0000be42ba007986 */ /* 0x000fe2000c101518 */
[----:B------:R-:W-:Y:S02]  /*1dd30*/  ISETP.LE.U32.AND P1, PT, R190, UR15, PT ;  /* 0x0000000fbe007c0c */ /* 0x000fe4000bf23070 */
[----:B------:R-:W-:Y:S01]  /*1dd40*/  @!P0 PRMT R100, R38, 0x5410, RZ ;  /* 0x0000541026648816 */ /* 0x000fe200000000ff */
[----:B------:R-:W-:Y:S01]  /*1dd50*/  STG.E.U16 desc[UR24][R186.64+0xc0], R69 ;  /* 0x0000c045ba007986 */ /* 0x000fe2000c101518 */
[----:B------:R-:W-:Y:S03]  /*1dd60*/  ISETP.LE.U32.AND P0, PT, R192, UR15, PT ;  /* 0x0000000fc0007c0c */ /* 0x000fe6000bf03070 */
        /* <DEDUP_REMOVED lines=11> */
[----:B------:R-:W-:Y:S02]  /*1de20*/  LOP3.LUT P1, RZ, R213, 0x8000000, RZ, 0xc0, !PT ;  /* 0x08000000d5ff7812 */ /* 0x000fe4000782c0ff */
[----:B------:R-:W-:Y:S01]  /*1de30*/  @!P0 PRMT R104, R18, 0x5410, RZ ;  /* 0x0000541012688816 */ /* 0x000fe200000000ff */
[----:B------:R-:W-:Y:S01]  /*1de40*/  STG.E.U16 desc[UR24][R180.64+0xd0], R105 ;  /* 0x0000d069b4007986 */ /* 0x000fe2000c101518 */
[----:B------:R-:W-:Y:S03]  /*1de50*/  ISETP.LE.U32.AND P0, PT, R177, UR15, PT ;  /* 0x0000000fb1007c0c */ /* 0x000fe6000bf03070 */
[----:B------:R-:W3:Y:S04]  /*1de60*/  LDL.LU R18, [R1+0x3a0] ;  /* 0x0003a00001127983 */ /* 0x000ee80000300800 */
[----:B------:R-:W3:Y:S02]  /*1de70*/  LDL.LU R37, [R1+0x39c] ;  /* 0x00039c0001257983 */ /* 0x000ee40000300800 */
[----:B------:R-:W-:Y:S02]  /*1de80*/  @!P1 PRMT R60, R33, 0x5410, RZ ;  /* 0x00005410213c9816 */ /* 0x000fe400000000ff */
[----:B------:R-:W-:Y:S01]  /*1de90*/  LOP3.LUT P1, RZ, R213, 0x4000000, RZ, 0xc0, !PT ;  /* 0x04000000d5ff7812 */ /* 0x000fe2000782c0ff */
[----:B------:R-:W-:Y:S01]  /*1dea0*/  STG.E.U16 desc[UR24][R180.64+0xd2], R108 ;  /* 0x0000d26cb4007986 */ /* 0x000fe2000c101518 */
[----:B------:R-:W-:Y:S02]  /*1deb0*/  @!P0 PRMT R61, R36, 0x5410, RZ ;  /* 0x00005410243d8816 */ /* 0x000fe400000000ff */
[----:B------:R-:W-:Y:S01]  /*1dec0*/  ISETP.LE.U32.AND P0, PT, R173, UR15, PT ;  /* 0x0000000fad007c0c */ /* 0x000fe2000bf03070 */
[----:B------:R-:W3:Y:S04]  /*1ded0*/  LDL.LU R36, [R1+0x398] ;  /* 0x0003980001247983 */ /* 0x000ee80000300800 */
[----:B------:R-:W3:Y:S04]  /*1dee0*/  LDL.LU R33, [R1+0x394] ;  /* 0x0003940001217983 */ /* 0x000ee80000300800 */
[----:B------:R-:W-:Y:S04]  /*1def0*/  STG.E.U16 desc[UR24][R182.64+0xd0], R110 ;  /* 0x0000d06eb6007986 */ /* 0x000fe8000c101518 */
[----:B------:R-:W-:Y:S01]  /*1df00*/  @!P0 PRMT R63, R17, 0x5410, RZ ;  /* 0x00005410113f8816 */ /* 0x000fe200000000ff */
[----:B------:R-:W-:Y:S01]  /*1df10*/  STG.E.U16 desc[UR24][R182.64+0xd2], R109 ;  /* 0x0000d26db6007986 */ /* 0x000fe2000c101518 */
[----:B------:R-:W-:Y:S02]  /*1df20*/  ISETP.LE.U32.AND P0, PT, R171, UR15, PT ;  /* 0x0000000fab007c0c */ /* 0x000fe4000bf03070 */
[--C-:B------:R-:W-:Y:S01]  /*1df30*/  SHF.R.U32.HI R171, RZ, 0x10, R166.reuse ;  /* 0x00000010ffab7819 */ /* 0x100fe200000116a6 */
[----:B------:R-:W3:Y:S01]  /*1df40*/  LDL.LU R17, [R1+0x390] ;  /* 0x0003900001117983 */ /* 0x000ee20000300800 */
[----:B------:R-:W-:Y:S03]  /*1df50*/  SHF.R.U32.HI R166, RZ, 0x18, R166 ;  /* 0x00000018ffa67819 */ /* 0x000fe600000116a6 */
[----:B------:R-:W3:Y:S04]  /*1df60*/  LDL.LU R16, [R1+0x38c] ;  /* 0x00038c0001107983 */ /* 0x000ee80000300800 */
[----:B------:R-:W3:Y:S02]  /*1df70*/  LDL.LU R32, [R1+0x388] ;  /* 0x0003880001207983 */ /* 0x000ee40000300800 */
[----:B------:R-:W-:Y:S02]  /*1df80*/  @!P0 PRMT R96, R202, 0x5410, RZ ;  /* 0x00005410ca608816 */ /* 0x000fe400000000ff */
[----:B------:R-:W-:Y:S01]  /*1df90*/  ISETP.LE.U32.AND P0, PT, R211, UR15, PT ;  /* 0x0000000fd3007c0c */ /* 0x000fe2000bf03070 */
[----:B------:R-:W3:Y:S04]  /*1dfa0*/  LDL.LU R202, [R1+0x384] ;  /* 0x0003840001ca7983 */ /* 0x000ee80000300800 */
[----:B------:R-:W3:Y:S04]  /*1dfb0*/  LDL.LU.64 R250, [R1+0x28] ;  /* 0x0000280001fa7983 */ /* 0x000ee80000300a00 */
[----:B------:R-:W3:Y:S04]  /*1dfc0*/  LDL.LU R125, [R1+0x380] ;  /* 0x00038000017d7983 */ /* 0x000ee80000300800 */
[----:B------:R-:W3:Y:S04]  /*1dfd0*/  LDL.LU R120, [R1+0x37c] ;  /* 0x00037c0001787983 */ /* 0x000ee80000300800 */
        /* <DEDUP_REMOVED lines=14> */
[----:B--2---:R-:W-:Y:S02]  /*1e0c0*/  LOP3.LUT R59, R59, R115, RZ, 0xc0, !PT ;  /* 0x000000733b3b7212 */ /* 0x004fe400078ec0ff */
[----:B----4-:R-:W-:Y:S02]  /*1e0d0*/  LOP3.LUT R115, R152, 0xff, RZ, 0xc0, !PT ;  /* 0x000000ff98737812 */ /* 0x010fe400078ec0ff */
[----:B---3--:R-:W-:Y:S02]  /*1e0e0*/  LOP3.LUT R58, R58, R114, RZ, 0xc0, !PT ;  /* 0x000000723a3a7212 */ /* 0x008fe400078ec0ff */
        /* <DEDUP_REMOVED lines=16> */
[----:B------:R-:W1:Y:S05]  /*1e1f0*/  LDSM.16.MT88.4 R40, [R202+0x4000] ;  /* 0x00400000ca28783b */ /* 0x000e6a0000004200 */
[-C--:B-1----:R-:W-:Y:S06]  /*1e200*/  HMMA.16816.F32 R20, R28, R40.reuse, R20 ;  /* 0x000000281c14723c */ /* 0x082fec0000001814 */
[C---:B------:R-:W-:Y:S06]  /*1e210*/  HMMA.16816.F32 R32, R44.reuse, R40, R32 ;  /* 0x000000282c20723c */ /* 0x040fec0000001820 */
[-C--:B------:R-:W-:Y:S01]  /*1e220*/  HMMA.16816.F32 R36, R44, R42.reuse, R36 ;  /* 0x0000002a2c24723c */ /* 0x080fe20000001824 */
[----:B------:R-:W1:Y:S05]  /*1e230*/  LDSM.16.MT88.4 R44, [R202+0x4400] ;  /* 0x00440000ca2c783b */ /* 0x000e6a0000004200 */
[----:B------:R-:W-:Y:S01]  /*1e240*/  HMMA.16816.F32 R24, R28, R42, R24 ;  /* 0x0000002a1c18723c */ /* 0x000fe20000001818 */
[----:B------:R-:W2:Y:S05]  /*1e250*/  LDSM.16.MT88.4 R40, [R201+0x4800] ;  /* 0x00480000c928783b */ /* 0x000eaa0000004200 */
[-C--:B------:R-:W-:Y:S05]  /*1e260*/  HMMA.16816.F32 R4, R48, R52.reuse, R4 ;  /* 0x000000343004723c */ /* 0x080fea0000001804 */
[----:B------:R-:W-:Y:S01]  /*1e270*/  SHF.R.U32.HI R28, RZ, 0x8, R155 ;  /* 0x00000008ff1c7819 */ /* 0x000fe2000001169b */
[C---:B------:R-:W-:Y:S05]  /*1e280*/  HMMA.16816.F32 R8, R56.reuse, R52, R8 ;  /* 0x000000343808723c */ /* 0x040fea0000001808 */
[----:B------:R-:W-:Y:S01]  /*1e290*/  PRMT R91, R123, 0x5410, R28 ;  /* 0x000054107b5b7816 */ /* 0x000fe2000000001c */
[-C--:B------:R-:W-:Y:S05]  /*1e2a0*/  HMMA.16816.F32 R16, R56, R54.reuse, R16 ;  /* 0x000000363810723c */ /* 0x080fea0000001810 */
[----:B------:R-:W-:Y:S01]  /*1e2b0*/  PRMT R53, R121, 0x5410, R2 ;  /* 0x0000541079357816 */ /* 0x000fe20000000002 */
[C---:B------:R-:W-:Y:S01]  /*1e2c0*/  HMMA.16816.F32 R12, R48.reuse, R54, R12 ;  /* 0x00000036300c723c */ /* 0x040fe2000000180c */
[----:B------:R3:W4:Y:S04]  /*1e2d0*/  LDL.LU R121, [R1+0x378] ;  /* 0x0003780001797983 */ /* 0x0007280000300800 */
[----:B------:R-:W-:Y:S02]  /*1e2e0*/  PRMT R52, R0, 0x5410, R124 ;  /* 0x0000541000347816 */ /* 0x000fe4000000007c */
[----:B------:R-:W-:Y:S01]  /*1e2f0*/  LOP3.LUT R2, R157, UR7, R120, 0x96, !PT ;  /* 0x000000079d027c12 */ /* 0x000fe2000f8e9678 */
[----:B------:R-:W2:Y:S03]  /*1e300*/  LDL.LU R124, [R1+0x374] ;  /* 0x00037400017c7983 */ /* 0x000ea60000300800 */
[----:B------:R-:W-:Y:S01]  /*1e310*/  SHF.R.U32.HI R28, RZ, 0x8, R122 ;  /* 0x00000008ff1c7819 */ /* 0x000fe2000001167a */
[----:B------:R-:W3:Y:S01]  /*1e320*/  LDL.LU R123, [R1+0x370] ;  /* 0x00037000017b7983 */ /* 0x000ee20000300800 */
[----:B------:R-:W-:Y:S01]  /*1e330*/  SHF.R.U32.HI R29, RZ, 0x8, R151 ;  /* 0x00000008ff1d7819 */ /* 0x000fe20000011697 */
[-C--:B-1----:R-:W-:Y:S03]  /*1e340*/  HMMA.16816.F32 R20, R48, R44.reuse, R20 ;  /* 0x0000002c3014723c */ /* 0x082fe60000001814 */
[----:B------:R-:W-:Y:S02]  /*1e350*/  PRMT R148, R118, 0x5410, R28 ;  /* 0x0000541076947816 */ /* 0x000fe4000000001c */
[----:B------:R-:W-:Y:S01]  /*1e360*/  PRMT R151, R176, 0x5410, R29 ;  /* 0x00005410b0977816 */ /* 0x000fe2000000001d */
[C---:B------:R-:W-:Y:S05]  /*1e370*/  HMMA.16816.F32 R32, R56.reuse, R44, R32 ;  /* 0x0000002c3820723c */ /* 0x040fea0000001820 */
[--C-:B------:R-:W-:Y:S01]  /*1e380*/  SHF.R.U32.HI R29, RZ, 0x10, R169.reuse ;  /* 0x00000010ff1d7819 */ /* 0x100fe200000116a9 */
[-C--:B------:R-:W-:Y:S05]  /*1e390*/  HMMA.16816.F32 R36, R56, R46.reuse, R36 ;  /* 0x0000002e3824723c */ /* 0x080fea0000001824 */
[----:B------:R-:W-:Y:S01]  /*1e3a0*/  LOP3.LUT R44, R141, 0xff, RZ, 0xc0, !PT ;  /* 0x000000ff8d2c7812 */ /* 0x000fe200078ec0ff */
[----:B------:R-:W-:Y:S01]  /*1e3b0*/  HMMA.16816.F32 R24, R48, R46, R24 ;  /* 0x0000002e3018723c */ /* 0x000fe20000001818 */
[----:B------:R-:W1:Y:S04]  /*1e3c0*/  LDSM.16.MT88.4 R48, [R202+0x4800] ;  /* 0x00480000ca30783b */ /* 0x000e680000004200 */
[----:B------:R-:W-:Y:S02]  /*1e3d0*/  LOP3.LUT R31, R169, 0xff, RZ, 0xc0, !PT ;  /* 0x000000ffa91f7812 */ /* 0x000fe400078ec0ff */
[--C-:B------:R-:W-:Y:S04]  /*1e3e0*/  HSET2.LE.AND R47, R90, R145.reuse, PT ;  /* 0x000000915a2f7233 */ /* 0x100fe80003803000 */
[----:B------:R-:W-:Y:S02]  /*1e3f0*/  LOP3.LUT R90, R161, UR7, R126, 0x96, !PT ;  /* 0x00000007a15a7c12 */ /* 0x000fe4000f8e967e */
[----:B------:R-:W-:Y:S02]  /*1e400*/  SHF.R.U32.HI R169, RZ, 0x18, R169 ;  /* 0x00000018ffa97819 */ /* 0x000fe400000116a9 */
[----:B------:R-:W-:Y:S02]  /*1e410*/  LOP3.LUT R28, R143, 0xffff, RZ, 0xc0, !PT ;  /* 0x0000ffff8f1c7812 */ /* 0x000fe400078ec0ff */
[----:B------:R-:W-:Y:S02]  /*1e420*/  LOP3.LUT R29, R29, 0xff, RZ, 0xc0, !PT ;  /* 0x000000ff1d1d7812 */ /* 0x000fe400078ec0ff */
[----:B------:R-:W-:Y:S02]  /*1e430*/  SHF.R.U32.HI R30, RZ, 0x8, R3 ;  /* 0x00000008ff1e7819 */ /* 0x000fe40000011603 */
[----:B------:R-:W-:Y:S02]  /*1e440*/  LOP3.LUT R3, R143, 0xff, RZ, 0xc0, !PT ;  /* 0x000000ff8f037812 */ /* 0x000fe400078ec0ff */
[----:B------:R-:W-:Y:S02]  /*1e450*/  SHF.R.U32.HI R28, RZ, 0x8, R28 ;  /* 0x00000008ff1c7819 */ /* 0x000fe4000001161c */
[----:B------:R-:W-:Y:S02]  /*1e460*/  PRMT R169, R29, 0x5410, R169 ;  /* 0x000054101da97816 */ /* 0x000fe400000000a9 */
[--C-:B------:R-:W-:Y:S02]  /*1e470*/  SHF.R.U32.HI R29, RZ, 0x10, R143.reuse ;  /* 0x00000010ff1d7819 */ /* 0x100fe4000001168f */
        /* <DEDUP_REMOVED lines=14> */
[C---:B------:R-:W-:Y:S02]  /*1e560*/  LOP3.LUT R54, R156.reuse, 0xffff, RZ, 0xc0, !PT ;  /* 0x0000ffff9c367812 */ /* 0x040fe400078ec0ff */
[----:B------:R-:W-:Y:S02]  /*1e570*/  LOP3.LUT R55, R156, 0xff, RZ, 0xc0, !PT ;  /* 0x000000ff9c377812 */ /* 0x000fe400078ec0ff */
[----:B------:R-:W-:Y:S02]  /*1e580*/  SHF.R.U32.HI R3, RZ, 0x8, R54 ;  /* 0x00000008ff037819 */ /* 0x000fe40000011636 */
[----:B------:R-:W-:Y:S02]  /*1e590*/  LOP3.LUT R0, R153, UR7, R250, 0x96, !PT ;  /* 0x0000000799007c12 */ /* 0x000fe4000f8e96fa */
[----:B------:R-:W-:Y:S02]  /*1e5a0*/  LOP3.LUT R56, R2, 0xff, RZ, 0xc0, !PT ;  /* 0x000000ff02387812 */ /* 0x000fe400078ec0ff */
[----:B------:R-:W-:Y:S02]  /*1e5b0*/  SHF.R.U32.HI R156, RZ, 0x18, R156 ;  /* 0x00000018ff9c7819 */ /* 0x000fe4000001169c */
[----:B------:R-:W-:Y:S02]  /*1e5c0*/  LOP3.LUT R91, R159, UR7, R246, 0x96, !PT ;  /* 0x000000079f5b7c12 */ /* 0x000fe4000f8e96f6 */
[----:B------:R-:W-:Y:S01]  /*1e5d0*/  SHF.R.U32.HI R143, RZ, 0x18, R164 ;  /* 0x00000018ff8f7819 */ /* 0x000fe200000116a4 */
[----:B----4-:R-:W4:Y:S04]  /*1e5e0*/  LDL.LU.64 R120, [R1+0x368] ;  /* 0x0003680001787983 */ /* 0x010f280000300a00 */
[----:B------:R-:W4:Y:S01]  /*1e5f0*/  LDL.LU R122, [R1+0x360] ;  /* 0x00036000017a7983 */ /* 0x000f220000300800 */
[----:B--2---:R-:W-:Y:S03]  /*1e600*/  LOP3.LUT R46, R46, R124, RZ, 0xc0, !PT ;  /* 0x0000007c2e2e7212 */ /* 0x004fe600078ec0ff */
[----:B------:R-:W2:Y:S01]  /*1e610*/  LDL.LU R119, [R1+0x35c] ;  /* 0x00035c0001777983 */ /* 0x000ea20000300800 */
[----:B------:R-:W-:Y:S02]  /*1e620*/  LOP3.LUT R124, R162, 0xff, RZ, 0xc0, !PT ;  /* 0x000000ffa27c7812 */ /* 0x000fe400078ec0ff */
[----:B---3--:R-:W-:Y:S01]  /*1e630*/  LOP3.LUT R45, R45, R123, RZ, 0xc0, !PT ;  /* 0x0000007b2d2d7212 */ /* 0x008fe200078ec0ff */
[----:B------:R-:W3:Y:S01]  /*1e640*/  LDL.LU R118, [R1+0x358] ;  /* 0x0003580001767983 */ /* 0x000ee20000300800 */
[----:B------:R-:W-:Y:S03]  /*1e650*/  LOP3.LUT R123, R160, 0xff, RZ, 0xc0, !PT ;  /* 0x000000ffa07b7812 */ /* 0x000fe600078ec0ff */
[----:B------:R-:W3:Y:S04]  /*1e660*/  LDL.LU R137, [R1+0x354] ;  /* 0x0003540001897983 */ /* 0x000ee80000300800 */
[----:B------:R-:W3:Y:S04]  /*1e670*/  LDL.LU R141, [R1+0x350] ;  /* 0x00035000018d7983 */ /* 0x000ee80000300800 */
[----:B------:R-:W3:Y:S01]  /*1e680*/  LDL.LU.64 R126, [R1+0x348] ;  /* 0x00034800017e7983 */ /* 0x000ee20000300a00 */
[----:B----4-:R-:W-:Y:S02]  /*1e690*/  LOP3.LUT R30, R30, R120, RZ, 0xc0, !PT ;  /* 0x000000781e1e7212 */ /* 0x010fe400078ec0ff */
[----:B------:R-:W-:Y:S02]  /*1e6a0*/  LOP3.LUT R31, R31, R121, RZ, 0xc0, !PT ;  /* 0x000000791f1f7212 */ /* 0x000fe400078ec0ff */
[----:B------:R-:W-:Y:S02]  /*1e6b0*/  LOP3.LUT R44, R44, R122, RZ, 0xc0, !PT ;  /* 0x0000007a2c2c7212 */ /* 0x000fe400078ec0ff */
[----:B------:R-:W-:Y:S02]  /*1e6c0*/  LOP3.LUT R120, R160, 0xffff, RZ, 0xc0, !PT ;  /* 0x0000ffffa0787812 */ /* 0x000fe400078ec0ff */
[----:B--2---:R-:W-:Y:S02]  /*1e6d0*/  LOP3.LUT R29, R29, R119, RZ, 0xc0, !PT ;  /* 0x000000771d1d7212 */ /* 0x004fe400078ec0ff */
[----:B------:R-:W-:Y:S02]  /*1e6e0*/  LOP3.LUT R119, R158, 0xff, RZ, 0xc0, !PT ;  /* 0x000000ff9e777812 */ /* 0x000fe400078ec0ff */
[----:B---3--:R-:W-:Y:S02]  /*1e6f0*/  LOP3.LUT R28, R28, R118, RZ, 0xc0, !PT ;  /* 0x000000761c1c7212 */ /* 0x008fe400078ec0ff */
[----:B------:R-:W-:Y:S02]  /*1e700*/  LOP3.LUT R118, R158, 0xffff, RZ, 0xc0, !PT ;  /* 0x0000ffff9e767812 */ /* 0x000fe400078ec0ff */
[----:B------:R-:W-:Y:S01]  /*1e710*/  SHF.R.U32.HI R121, RZ, 0x10, R160 ;  /* 0x00000010ff797819 */ /* 0x000fe200000116a0 */
[----:B------:R-:W-:Y:S01]  /*1e720*/  MUFU.EX2 R137, R137 ;  /* 0x0000008900897308 */ /* 0x000fe20000000800 */
[----:B------:R-:W-:Y:S01]  /*1e730*/  SHF.R.U32.HI R122, RZ, 0x10, R158 ;  /* 0x00000010ff7a7819 */ /* 0x000fe2000001169e */
[-C--:B------:R-:W-:Y:S05]  /*1e740*/  HMMA.16816.F32 R4, R28, R40.reuse, R4 ;  /* 0x000000281c04723c */ /* 0x080fea0000001804 */
[----:B------:R-:W-:Y:S01]  /*1e750*/  SHF.R.U32.HI R160, RZ, 0x18, R160 ;  /* 0x00000018ffa07819 */ /* 0x000fe200000116a0 */
[C---:B------:R-:W-:Y:S05]  /*1e760*/  HMMA.16816.F32 R8, R44.reuse, R40, R8 ;  /* 0x000000282c08723c */ /* 0x040fea0000001808 */
[----:B------:R-:W-:Y:S01]  /*1e770*/  SHF.R.U32.HI R158, RZ, 0x18, R158 ;  /* 0x00000018ff9e7819 */ /* 0x000fe2000001169e */
[-C--:B------:R-:W-:Y:S05]  /*1e780*/  HMMA.16816.F32 R16, R44, R42.reuse, R16 ;  /* 0x0000002a2c10723c */ /* 0x080fea0000001810 */
[----:B------:R-:W-:Y:S01]  /*1e790*/  SHF.R.U32.HI R41, RZ, 0x8, R94 ;  /* 0x00000008ff297819 */ /* 0x000fe2000001165e */
[C---:B------:R-:W-:Y:S05]  /*1e7a0*/  HMMA.16816.F32 R12, R28.reuse, R42, R12 ;  /* 0x0000002a1c0c723c */ /* 0x040fea000000180c */
[----:B------:R-:W-:Y:S01]  /*1e7b0*/  LOP3.LUT R40, R95, 0xff, RZ, 0xc0, !PT ;  /* 0x000000ff5f287812 */ /* 0x000fe200078ec0ff */
[-C--:B-1----:R-:W-:Y:S05]  /*1e7c0*/  HMMA.16816.F32 R20, R28, R48.reuse, R20 ;  /* 0x000000301c14723c */ /* 0x082fea0000001814 */
[----:B------:R-:W-:Y:S01]  /*1e7d0*/  PRMT R94, R55, 0x5410, R3 ;  /* 0x00005410375e7816 */ /* 0x000fe20000000003 */
[C---:B------:R-:W-:Y:S01]  /*1e7e0*/  HMMA.16816.F32 R32, R44.reuse, R48, R32 ;  /* 0x000000302c20723c */ /* 0x040fe20000001820 */
[----:B------:R-:W1:Y:S04]  /*1e7f0*/  LDSM.16.MT88.4 R52, [R201+0x4c00] ;  /* 0x004c0000c934783b */ /* 0x000e680000004200 */
        /* <DEDUP_REMOVED lines=10> */
[----:B------:R-:W-:Y:S02]  /*1e8a0*/  SHF.R.U32.HI R0, RZ, 0x8, R0 ;  /* 0x00000008ff007819 */ /* 0x000fe40000011600 */
[----:B------:R-:W-:Y:S02]  /*1e8b0*/  PRMT R42, R42, 0x5410, R3 ;  /* 0x000054102a2a7816 */ /* 0x000fe40000000003 */
[----:B------:R-:W-:Y:S02]  /*1e8c0*/  SHF.R.U32.HI R3, RZ, 0x10, R2 ;  /* 0x00000010ff037819 */ /* 0x000fe40000011602 */
[----:B------:R-:W-:Y:S02]  /*1e8d0*/  PRMT R56, R56, 0x5410, R0 ;  /* 0x0000541038387816 */ /* 0x000fe40000000000 */
[----:B------:R-:W-:Y:S02]  /*1e8e0*/  SHF.R.U32.HI R2, RZ, 0x18, R2 ;  /* 0x00000018ff027819 */ /* 0x000fe40000011602 */
[----:B------:R-:W-:Y:S02]  /*1e8f0*/  LOP3.LUT R0, R3, 0xff, RZ, 0xc0, !PT ;  /* 0x000000ff03007812 */ /* 0x000fe400078ec0ff */
[--C-:B------:R-:W-:Y:S02]  /*1e900*/  HSET2.LE.AND R3, R94, R145.reuse, PT ;  /* 0x000000915e037233 */ /* 0x100fe40003803000 */
[----:B------:R-:W-:Y:S02]  /*1e910*/  PRMT R2, R0, 0x5410, R2 ;  /* 0x0000541000027816 */ /* 0x000fe40000000002 */
[--C-:B------:R-:W-:Y:S02]  /*1e920*/  HSET2.LE.AND R0, R56, R145.reuse, PT ;  /* 0x0000009138007233 */ /* 0x100fe40003803000 */
[----:B------:R-:W-:Y:S02]  /*1e930*/  LOP3.LUT R94, R165, UR7, R134, 0x96, !PT ;  /* 0x00000007a55e7c12 */ /* 0x000fe4000f8e9686 */
[----:B------:R-:W-:Y:S01]  /*1e940*/  PRMT R58, R115, 0x5410, R41 ;  /* 0x00005410733a7816 */ /* 0x000fe20000000029 */
[----:B------:R-:W3:Y:S01]  /*1e950*/  LDL.LU.64 R134, [R1+0x340] ;  /* 0x0003400001867983 */ /* 0x000ee20000300a00 */
[----:B------:R-:W-:Y:S02]  /*1e960*/  LOP3.LUT R28, R0, R131, RZ, 0xc0, !PT ;  /* 0x00000083001c7212 */ /* 0x000fe400078ec0ff */
[----:B------:R-:W-:Y:S02]  /*1e970*/  SHF.R.U32.HI R0, RZ, 0x8, R175 ;  /* 0x00000008ff007819 */ /* 0x000fe400000116af */
[----:B------:R-:W-:Y:S01]  /*1e980*/  LOP3.LUT R41, R114, 0xff, RZ, 0xc0, !PT ;  /* 0x000000ff72297812 */ /* 0x000fe200078ec0ff */
[----:B------:R-:W4:Y:S01]  /*1e990*/  LDL.LU R175, [R1+0x33c] ;  /* 0x00033c0001af7983 */ /* 0x000f220000300800 */
[----:B------:R-:W-:Y:S02]  /*1e9a0*/  PRMT R125, R133, 0x5410, R0 ;  /* 0x00005410857d7816 */ /* 0x000fe40000000000 */
[----:B------:R-:W-:Y:S01]  /*1e9b0*/  LOP3.LUT R40, R40, 0xff, RZ, 0xc0, !PT ;  /* 0x000000ff28287812 */ /* 0x000fe200078ec0ff */
[----:B------:R-:W4:Y:S01]  /*1e9c0*/  LDL.LU R133, [R1+0x338] ;  /* 0x0003380001857983 */ /* 0x000f220000300800 */
[----:B------:R-:W-:Y:S02]  /*1e9d0*/  PRMT R59, R41, 0x5410, R156 ;  /* 0x00005410293b7816 */ /* 0x000fe4000000009c */
[----:B------:R-:W-:Y:S02]  /*1e9e0*/  PRMT R41, R40, 0x5410, R43 ;  /* 0x0000541028297816 */ /* 0x000fe4000000002b */
[--C-:B------:R-:W-:Y:S02]  /*1e9f0*/  HSET2.LE.AND R40, R42, R145.reuse, PT ;  /* 0x000000912a287233 */ /* 0x100fe40003803000 */
        /* <DEDUP_REMOVED lines=10> */
[----:B------:R-:W2:Y:S01]  /*1eaa0*/  LDSM.16.MT88.4 R56, [R201+0x5000] ;  /* 0x00500000c938783b */ /* 0x000ea20000004200 */
[----:B------:R-:W-:Y:S01]  /*1eab0*/  LOP3.LUT R29, R2, R136, RZ, 0xc0, !PT ;  /* 0x00000088021d7212 */ /* 0x000fe200078ec0ff */
[-C--:B-1----:R-:W-:Y:S05]  /*1eac0*/  HMMA.16816.F32 R4, R40, R52.reuse, R4 ;  /* 0x000000342804723c */ /* 0x082fea0000001804 */
[----:B------:R-:W-:Y:S02]  /*1ead0*/  LOP3.LUT R31, R48, R113, RZ, 0xc0, !PT ;  /* 0x00000071301f7212 */ /* 0x000fe400078ec0ff */
[C---:B------:R-:W-:Y:S04]  /*1eae0*/  LOP3.LUT R3, R170.reuse, 0xffff, RZ, 0xc0, !PT ;  /* 0x0000ffffaa037812 */ /* 0x040fe800078ec0ff */
[----:B------:R-:W-:Y:S01]  /*1eaf0*/  LOP3.LUT R2, R170, 0xff, RZ, 0xc0, !PT ;  /* 0x000000ffaa027812 */ /* 0x000fe200078ec0ff */
[C---:B------:R-:W-:Y:S04]  /*1eb00*/  HMMA.16816.F32 R8, R28.reuse, R52, R8 ;  /* 0x000000341c08723c */ /* 0x040fe80000001808 */
[----:B------:R-:W-:Y:S02]  /*1eb10*/  SHF.R.U32.HI R3, RZ, 0x8, R3 ;  /* 0x00000008ff037819 */ /* 0x000fe40000011603 */
[--C-:B------:R-:W-:Y:S01]  /*1eb20*/  SHF.R.U32.HI R0, RZ, 0x10, R170.reuse ;  /* 0x00000010ff007819 */ /* 0x100fe200000116aa */
[-C--:B------:R-:W-:Y:S04]  /*1eb30*/  HMMA.16816.F32 R16, R28, R54.reuse, R16 ;  /* 0x000000361c10723c */ /* 0x080fe80000001810 */
[----:B------:R-:W-:Y:S02]  /*1eb40*/  PRMT R52, R2, 0x5410, R3 ;  /* 0x0000541002347816 */ /* 0x000fe40000000003 */
[----:B------:R-:W-:Y:S01]  /*1eb50*/  SHF.R.U32.HI R48, RZ, 0x18, R170 ;  /* 0x00000018ff307819 */ /* 0x000fe200000116aa */
[C---:B------:R-:W-:Y:S04]  /*1eb60*/  HMMA.16816.F32 R12, R40.reuse, R54, R12 ;  /* 0x00000036280c723c */ /* 0x040fe8000000180c */
[----:B------:R-:W-:Y:S02]  /*1eb70*/  LOP3.LUT R0, R0, 0xff, RZ, 0xc0, !PT ;  /* 0x000000ff00007812 */ /* 0x000fe400078ec0ff */
[----:B------:R-:W-:Y:S01]  /*1eb80*/  LOP3.LUT R2, R146, 0xffff, RZ, 0xc0, !PT ;  /* 0x0000ffff92027812 */ /* 0x000fe200078ec0ff */
[-C--:B--2---:R-:W-:Y:S04]  /*1eb90*/  HMMA.16816.F32 R20, R40, R44.reuse, R20 ;  /* 0x0000002c2814723c */ /* 0x084fe80000001814 */
[----:B------:R-:W-:Y:S02]  /*1eba0*/  SHF.R.U32.HI R3, RZ, 0x10, R146 ;  /* 0x00000010ff037819 */ /* 0x000fe40000011692 */
[----:B------:R-:W-:Y:S01]  /*1ebb0*/  PRMT R0, R0, 0x5410, R48 ;  /* 0x0000541000007816 */ /* 0x000fe20000000030 */
[C---:B------:R-:W-:Y:S04]  /*1ebc0*/  HMMA.16816.F32 R32, R28.reuse, R44, R32 ;  /* 0x0000002c1c20723c */ /* 0x040fe80000001820 */
[--C-:B------:R-:W-:Y:S02]  /*1ebd0*/  HSET2.LE.AND R48, R52, R145.reuse, PT ;  /* 0x0000009134307233 */ /* 0x100fe40003803000 */
[----:B------:R-:W-:Y:S01]  /*1ebe0*/  LOP3.LUT R51, R146, 0xff, RZ, 0xc0, !PT ;  /* 0x000000ff92337812 */ /* 0x000fe200078ec0ff */
[----:B------:R-:W1:Y:S01]  /*1ebf0*/  LDSM.16.MT88.4 R52, [R202+0x5000] ;  /* 0x00500000ca34783b */ /* 0x000e620000004200 */
[----:B------:R-:W-:Y:S01]  /*1ec00*/  SHF.R.U32.HI R50, RZ, 0x18, R146 ;  /* 0x00000018ff327819 */ /* 0x000fe20000011692 */
[-C--:B------:R-:W-:Y:S03]  /*1ec10*/  HMMA.16816.F32 R36, R28, R46.reuse, R36 ;  /* 0x0000002e1c24723c */ /* 0x080fe60000001824 */
[----:B------:R-:W-:Y:S02]  /*1ec20*/  SHF.R.U32.HI R49, RZ, 0x8, R2 ;  /* 0x00000008ff317819 */ /* 0x000fe40000011602 */
[----:B------:R-:W-:Y:S01]  /*1ec30*/  LOP3.LUT R3, R3, 0xff, RZ, 0xc0, !PT ;  /* 0x000000ff03037812 */ /* 0x000fe200078ec0ff */
[----:B------:R-:W-:Y:S01]  /*1ec40*/  HMMA.16816.F32 R24, R40, R46, R24 ;  /* 0x0000002e2818723c */ /* 0x000fe20000001818 */
[----:B------:R-:W2:Y:S04]  /*1ec50*/  LDSM.16.MT88.4 R44, [R201+0x5400] ;  /* 0x00540000c92c783b */ /* 0x000ea80000004200 */
[----:B------:R-:W-:Y:S02]  /*1ec60*/  PRMT R95, R51, 0x5410, R49 ;  /* 0x00005410335f7816 */ /* 0x000fe40000000031 */
[----:B------:R-:W-:Y:S04]  /*1ec70*/  PRMT R3, R3, 0x5410, R50 ;  /* 0x0000541003037816 */ /* 0x000fe80000000032 */
        /* <DEDUP_REMOVED lines=10> */
[-C--:B------:R-:W-:Y:S05]  /*1ed20*/  HMMA.16816.F32 R4, R48, R56.reuse, R4 ;  /* 0x000000383004723c */ /* 0x080fea0000001804 */
[--C-:B------:R-:W-:Y:S02]  /*1ed30*/  HSET2.LE.AND R31, R150, R145.reuse, PT ;  /* 0x00000091961f7233 */ /* 0x100fe40003803000 */
[----:B------:R-:W-:Y:S04]  /*1ed40*/  LOP3.LUT R28, R28, R88, RZ, 0xc0, !PT ;  /* 0x000000581c1c7212 */ /* 0x000fe800078ec0ff */
[----:B------:R-:W-:Y:S02]  /*1ed50*/  LOP3.LUT R29, R29, R87, RZ, 0xc0, !PT ;  /* 0x000000571d1d7212 */ /* 0x000fe400078ec0ff */
[----:B------:R-:W-:Y:S02]  /*1ed60*/  LOP3.LUT R30, R30, R84, RZ, 0xc0, !PT ;  /* 0x000000541e1e7212 */ /* 0x000fe400078ec0ff */
[----:B------:R-:W-:Y:S02]  /*1ed70*/  LOP3.LUT R31, R31, R83, RZ, 0xc0, !PT ;  /* 0x000000531f1f7212 */ /* 0x000fe400078ec0ff */
[----:B------:R-:W-:Y:S02]  /*1ed80*/  SHF.R.U32.HI R2, RZ, 0x8, R118 ;  /* 0x00000008ff027819 */ /* 0x000fe40000011676 */
[----:B------:R-:W-:Y:S02]  /*1ed90*/  LOP3.LUT R0, R91, 0xffff, RZ, 0xc0, !PT ;  /* 0x0000ffff5b007812 */ /* 0x000fe400078ec0ff */
[----:B------:R-:W-:Y:S01]  /*1eda0*/  SHF.R.U32.HI R3, RZ, 0x8, R120 ;  /* 0x00000008ff037819 */ /* 0x000fe20000011678 */
[C---:B------:R-:W-:Y:S04]  /*1edb0*/  HMMA.16816.F32 R8, R28.reuse, R56, R8 ;  /* 0x000000381c08723c */ /* 0x040fe80000001808 */
[----:B------:R-:W-:Y:S02]  /*1edc0*/  PRMT R112, R119, 0x5410, R2 ;  /* 0x0000541077707816 */ /* 0x000fe40000000002 */
[----:B------:R-:W-:Y:S01]  /*1edd0*/  LOP3.LUT R2, R121, 0xff, RZ, 0xc0, !PT ;  /* 0x000000ff79027812 */ /* 0x000fe200078ec0ff */
[-C--:B------:R-:W-:Y:S04]  /*1ede0*/  HMMA.16816.F32 R16, R28, R58.reuse, R16 ;  /* 0x0000003a1c10723c */ /* 0x080fe80000001810 */
[----:B------:R-:W-:Y:S02]  /*1edf0*/  LOP3.LUT R41, R91, 0xff, RZ, 0xc0, !PT ;  /* 0x000000ff5b297812 */ /* 0x000fe400078ec0ff */
[----:B------:R-:W-:Y:S01]  /*1ee00*/  SHF.R.U32.HI R0, RZ, 0x8, R0 ;  /* 0x00000008ff007819 */ /* 0x000fe20000011600 */
[C---:B------:R-:W-:Y:S04]  /*1ee10*/  HMMA.16816.F32 R12, R48.reuse, R58, R12 ;  /* 0x0000003a300c723c */ /* 0x040fe8000000180c */
[----:B------:R-:W-:Y:S02]  /*1ee20*/  PRMT R83, R123, 0x5410, R3 ;  /* 0x000054107b537816 */ /* 0x000fe40000000003 */
[--C-:B------:R-:W-:Y:S01]  /*1ee30*/  SHF.R.U32.HI R3, RZ, 0x10, R91.reuse ;  /* 0x00000010ff037819 */ /* 0x100fe2000001165b */
[-C--:B-1----:R-:W-:Y:S04]  /*1ee40*/  HMMA.16816.F32 R20, R48, R52.reuse, R20 ;  /* 0x000000343014723c */ /* 0x082fe80000001814 */
[----:B------:R-:W-:Y:S02]  /*1ee50*/  LOP3.LUT R40, R122, 0xff, RZ, 0xc0, !PT ;  /* 0x000000ff7a287812 */ /* 0x000fe400078ec0ff */
[----:B------:R-:W-:Y:S01]  /*1ee60*/  PRMT R56, R2, 0x5410, R160 ;  /* 0x0000541002387816 */ /* 0x000fe200000000a0 */
[C---:B------:R-:W-:Y:S04]  /*1ee70*/  HMMA.16816.F32 R32, R28.reuse, R52, R32 ;  /* 0x000000341c20723c */ /* 0x040fe80000001820 */
[----:B------:R-:W-:Y:S02]  /*1ee80*/  PRMT R42, R41, 0x5410, R0 ;  /* 0x00005410292a7816 */ /* 0x000fe40000000000 */
[----:B------:R-:W-:Y:S01]  /*1ee90*/  LOP3.LUT R0, R90, 0xffff, RZ, 0xc0, !PT ;  /* 0x0000ffff5a007812 */ /* 0x000fe200078ec0ff */
[-C--:B------:R-:W-:Y:S04]  /*1eea0*/  HMMA.16816.F32 R36, R28, R54.reuse, R36 ;  /* 0x000000361c24723c */ /* 0x080fe80000001824 */
[----:B------:R-:W-:Y:S02]  /*1eeb0*/  SHF.R.U32.HI R91, RZ, 0x18, R91 ;  /* 0x00000018ff5b7819 */ /* 0x000fe4000001165b */
[----:B------:R-:W-:Y:S01]  /*1eec0*/  LOP3.LUT R41, R3, 0xff, RZ, 0xc0, !PT ;  /* 0x000000ff03297812 */ /* 0x000fe200078ec0ff */
[----:B------:R-:W-:Y:S04]  /*1eed0*/  HMMA.16816.F32 R24, R48, R54, R24 ;  /* 0x000000363018723c */ /* 0x000fe80000001818 */
[----:B------:R-:W-:Y:S02]  /*1eee0*/  PRMT R43, R40, 0x5410, R158 ;  /* 0x00005410282b7816 */ /* 0x000fe4000000009e */
[----:B------:R-:W-:Y:S02]  /*1eef0*/  SHF.R.U32.HI R2, RZ, 0x10, R90 ;  /* 0x00000010ff027819 */ /* 0x000fe4000001165a */
[----:B------:R-:W-:Y:S03]  /*1ef00*/  LOP3.LUT R40, R90, 0xff, RZ, 0xc0, !PT ;  /* 0x000000ff5a287812 */ /* 0x000fe600078ec0ff */
[----:B------:R-:W-:Y:S02]  /*1ef10*/  SHF.R.U32.HI R3, RZ, 0x8, R0 ;  /* 0x00000008ff037819 */ /* 0x000fe40000011600 */
[--C-:B------:R-:W-:Y:S02]  /*1ef20*/  HSET2.LE.AND R31, R56, R145.reuse, PT ;  /* 0x00000091381f7233 */ /* 0x100fe40003803000 */
[----:B------:R-:W-:Y:S01]  /*1ef30*/  PRMT R41, R41, 0x5410, R91 ;  /* 0x0000541029297816 */ /* 0x000fe2000000005b */
[----:B------:R-:W1:Y:S01]  /*1ef40*/  LDSM.16.MT88.4 R56, [R202+0x5400] ;  /* 0x00540000ca38783b */ /* 0x000e620000004200 */
[----:B------:R-:W-:Y:S02]  /*1ef50*/  SHF.R.U32.HI R90, RZ, 0x18, R90 ;  /* 0x00000018ff5a7819 */ /* 0x000fe4000001165a */
[----:B------:R-:W-:Y:S02]  /*1ef60*/  LOP3.LUT R0, R2, 0xff, RZ, 0xc0, !PT ;  /* 0x000000ff02007812 */ /* 0x000fe400078ec0ff */
[----:B------:R-:W-:Y:S02]  /*1ef70*/  PRMT R3, R40, 0x5410, R3 ;  /* 0x0000541028037816 */ /* 0x000fe40000000003 */
        /* <DEDUP_REMOVED lines=12> */
[-C--:B--2---:R-:W-:Y:S05]  /*1f040*/  HMMA.16816.F32 R4, R40, R44.reuse, R4 ;  /* 0x0000002c2804723c */ /* 0x084fea0000001804 */
[----:B------:R-:W-:Y:S02]  /*1f050*/  LOP3.LUT R28, R0, R82, RZ, 0xc0, !PT ;  /* 0x00000052001c7212 */ /* 0x000fe400078ec0ff */
[----:B------:R-:W-:Y:S04]  /*1f060*/  LOP3.LUT R29, R2, R81, RZ, 0xc0, !PT ;  /* 0x00000051021d7212 */ /* 0x000fe800078ec0ff */
[----:B------:R-:W-:Y:S02]  /*1f070*/  LOP3.LUT R30, R30, R74, RZ, 0xc0, !PT ;  /* 0x0000004a1e1e7212 */ /* 0x000fe400078ec0ff */
[----:B------:R-:W-:Y:S02]  /*1f080*/  LOP3.LUT R31, R31, R73, RZ, 0xc0, !PT ;  /* 0x000000491f1f7212 */ /* 0x000fe400078ec0ff */
[----:B------:R-:W-:Y:S02]  /*1f090*/  LOP3.LUT R3, R132, 0xff, RZ, 0xc0, !PT ;  /* 0x000000ff84037812 */ /* 0x000fe400078ec0ff */
        /* <DEDUP_REMOVED lines=9> */
[----:B------:R-:W-:Y:S02]  /*1f130*/  SHF.R.U32.HI R48, RZ, 0x18, R147 ;  /* 0x00000018ff307819 */ /* 0x000fe40000011693 */
[----:B------:R-:W-:Y:S01]  /*1f140*/  SHF.R.U32.HI R0, RZ, 0x8, R0 ;  /* 0x00000008ff007819 */ /* 0x000fe20000011600 */
[C---:B------:R-:W-:Y:S04]  /*1f150*/  HMMA.16816.F32 R12, R40.reuse, R46, R12 ;  /* 0x0000002e280c723c */ /* 0x040fe8000000180c */
[----:B------:R-:W-:Y:S02]  /*1f160*/  LOP3.LUT R2, R2, 0xff, RZ, 0xc0, !PT ;  /* 0x000000ff02027812 */ /* 0x000fe400078ec0ff */
[----:B------:R-:W-:Y:S01]  /*1f170*/  PRMT R55, R49, 0x5410, R0 ;  /* 0x0000541031377816 */ /* 0x000fe20000000000 */
[-C--:B-1----:R-:W-:Y:S04]  /*1f180*/  HMMA.16816.F32 R20, R40, R56.reuse, R20 ;  /* 0x000000382814723c */ /* 0x082fe80000001814 */
[--C-:B------:R-:W-:Y:S02]  /*1f190*/  HSET2.LE.AND R47, R73, R145.reuse, PT ;  /* 0x00000091492f7233 */ /* 0x100fe40003803000 */
[----:B------:R-:W-:Y:S01]  /*1f1a0*/  PRMT R53, R2, 0x5410, R48 ;  /* 0x0000541002357816 */ /* 0x000fe20000000030 */
[C---:B------:R-:W-:Y:S04]  /*1f1b0*/  HMMA.16816.F32 R32, R28.reuse, R56, R32 ;  /* 0x000000381c20723c */ /* 0x040fe80000001820 */
[C---:B------:R-:W-:Y:S02]  /*1f1c0*/  LOP3.LUT R0, R168.reuse, 0xffff, RZ, 0xc0, !PT ;  /* 0x0000ffffa8007812 */ /* 0x040fe400078ec0ff */
[--C-:B------:R-:W-:Y:S01]  /*1f1d0*/  SHF.R.U32.HI R2, RZ, 0x10, R168.reuse ;  /* 0x00000010ff027819 */ /* 0x100fe200000116a8 */
[-C--:B------:R-:W-:Y:S04]  /*1f1e0*/  HMMA.16816.F32 R36, R28, R58.reuse, R36 ;  /* 0x0000003a1c24723c */ /* 0x080fe80000001824 */
[----:B------:R-:W-:Y:S02]  /*1f1f0*/  LOP3.LUT R48, R168, 0xff, RZ, 0xc0, !PT ;  /* 0x000000ffa8307812 */ /* 0x000fe400078ec0ff */
[----:B------:R-:W-:Y:S01]  /*1f200*/  SHF.R.U32.HI R45, RZ, 0x18, R168 ;  /* 0x00000018ff2d7819 */ /* 0x000fe200000116a8 */
[----:B------:R-:W-:Y:S01]  /*1f210*/  HMMA.16816.F32 R24, R40, R58, R24 ;  /* 0x0000003a2818723c */ /* 0x000fe20000001818 */
[----:B------:R-:W-:Y:S01]  /*1f220*/  LDSM.16.MT88.4 R40, [R202+0x5800] ;  /* 0x00580000ca28783b */ /* 0x000fe20000004200 */
[----:B------:R-:W-:Y:S02]  /*1f230*/  MUFU.EX2 R58, R141 ;  /* 0x0000008d003a7308 */ /* 0x000fe40000000800 */
[----:B------:R-:W-:Y:S01]  /*1f240*/  SHF.R.U32.HI R44, RZ, 0x8, R0 ;  /* 0x00000008ff2c7819 */ /* 0x000fe20000011600 */
[----:B---3--:R-:W-:Y:S01]  /*1f250*/  IMAD.MOV.U32 R136, RZ, RZ, R134 ;  /* 0x000000ffff887224 */ /* 0x008fe200078e0086 */
[----:B------:R-:W-:Y:S02]  /*1f260*/  LOP3.LUT R2, R2, 0xff, RZ, 0xc0, !PT ;  /* 0x000000ff02027812 */ /* 0x000fe400078ec0ff */
[----:B------:R-:W-:Y:S03]  /*1f270*/  PRMT R54, R48, 0x5410, R44 ;  /* 0x0000541030367816 */ /* 0x000fe6000000002c */
[----:B------:R-:W-:Y:S01]  /*1f280*/  PRMT R52, R2, 0x5410, R45 ;  /* 0x0000541002347816 */ /* 0x000fe2000000002d */
[----:B----4-:R-:W-:Y:S01]  /*1f290*/  MUFU.EX2 R175, R175 ;  /* 0x000000af00af7308 */ /* 0x010fe20000000800 */
[----:B------:R-:W-:Y:S02]  /*1f2a0*/  LOP3.LUT R50, R171, 0xff, RZ, 0xc0, !PT ;  /* 0x000000ffab327812 */ /* 0x000fe400078ec0ff */
[--C-:B------:R-:W-:Y:S02]  /*1f2b0*/  HSET2.LE.AND R44, R55, R145.reuse, PT ;  /* 0x00000091372c7233 */ /* 0x100fe40003803000 */
[--C-:B------:R-:W-:Y:S02]  /*1f2c0*/  HSET2.LE.AND R45, R53, R145.reuse, PT ;  /* 0x00000091352d7233 */ /* 0x100fe40003803000 */
[----:B------:R-:W-:Y:S03]  /*1f2d0*/  PRMT R74, R50, 0x5410, R166 ;  /* 0x00005410324a7816 */ /* 0x000fe600000000a6 */
[----:B------:R1:W3:Y:S01]  /*1f2e0*/  MUFU.EX2 R59, R133 ;  /* 0x00000085003b7308 */ /* 0x0002e20000000800 */
[----:B------:R-:W-:Y:S02]  /*1f2f0*/  LOP3.LUT R44, R44, R76, RZ, 0xc0, !PT ;  /* 0x0000004c2c2c7212 */ /* 0x000fe400078ec0ff */
[----:B------:R-:W-:Y:S02]  /*1f300*/  SHF.R.U32.HI R51, RZ, 0x8, R167 ;  /* 0x00000008ff337819 */ /* 0x000fe400000116a7 */
[----:B------:R-:W-:Y:S02]  /*1f310*/  LOP3.LUT R45, R45, R75, RZ, 0xc0, !PT ;  /* 0x0000004b2d2d7212 */ /* 0x000fe400078ec0ff */
[----:B------:R-:W-:Y:S02]  /*1f320*/  PRMT R77, R172, 0x5410, R51 ;  /* 0x00005410ac4d7816 */ /* 0x000fe40000000033 */
[--C-:B------:R-:W-:Y:S01]  /*1f330*/  HSET2.LE.AND R31, R74, R145.reuse, PT ;  /* 0x000000914a1f7233 */ /* 0x100fe20003803000 */
[----:B------:R-:W4:Y:S01]  /*1f340*/  LDSM.16.MT88.4 R48, [R201+0x5800] ;  /* 0x00580000c930783b */ /* 0x000f220000004200 */
[----:B------:R-:W-:Y:S02]  /*1f350*/  SHF.R.U32.HI R113, RZ, 0x10, R164 ;  /* 0x00000010ff717819 */ /* 0x000fe400000116a4 */
[--C-:B------:R-:W-:Y:S02]  /*1f360*/  HSET2.LE.AND R30, R77, R145.reuse, PT ;  /* 0x000000914d1e7233 */ /* 0x100fe40003803000 */
[----:B------:R-:W-:Y:S02]  /*1f370*/  LOP3.LUT R0, R113, 0xff, RZ, 0xc0, !PT ;  /* 0x000000ff71007812 */ /* 0x000fe400078ec0ff */
[--C-:B------:R-:W-:Y:S01]  /*1f380*/  SHF.R.U32.HI R116, RZ, 0x10, R162.reuse ;  /* 0x00000010ff747819 */ /* 0x100fe200000116a2 */
[----:B-1----:R-:W2:Y:S01]  /*1f390*/  LDL.LU R133, [R1+0x32c] ;  /* 0x00032c0001857983 */ /* 0x002ea20000300800 */
[----:B------:R-:W-:Y:S02]  /*1f3a0*/  LOP3.LUT R114, R164, 0xffff, RZ, 0xc0, !PT ;  /* 0x0000ffffa4727812 */ /* 0x000fe400078ec0ff */
[----:B------:R-:W-:Y:S01]  /*1f3b0*/  LOP3.LUT R115, R162, 0xffff, RZ, 0xc0, !PT ;  /* 0x0000ffffa2737812 */ /* 0x000fe200078ec0ff */
[----:B------:R1:W2:Y:S01]  /*1f3c0*/  LDL.S16 R76, [R1+0xb8] ;  /* 0x0000b800014c7983 */ /* 0x0002a20000100600 */
[----:B------:R-:W-:Y:S02]  /*1f3d0*/  PRMT R143, R0, 0x5410, R143 ;  /* 0x00005410008f7816 */ /* 0x000fe4000000008f */
[----:B------:R-:W-:Y:S01]  /*1f3e0*/  SHF.R.U32.HI R162, RZ, 0x18, R162 ;  /* 0x00000018ffa27819 */ /* 0x000fe200000116a2 */
[----:B------:R1:W2:Y:S01]  /*1f3f0*/  LDL.S16 R75, [R1+0xb4] ;  /* 0x0000b400014b7983 */ /* 0x0002a20000100600 */
[----:B------:R-:W-:Y:S02]  /*1f400*/  LOP3.LUT R164, R164, 0xff, RZ, 0xc0, !PT ;  /* 0x000000ffa4a47812 */ /* 0x000fe400078ec0ff */
[----:B------:R-:W-:Y:S01]  /*1f410*/  LOP3.LUT R2, R116, 0xff, RZ, 0xc0, !PT ;  /* 0x000000ff74027812 */ /* 0x000fe200078ec0ff */
[----:B------:R1:W2:Y:S01]  /*1f420*/  LDL.S16 R74, [R1+0xb0] ;  /* 0x0000b000014a7983 */ /* 0x0002a20000100600 */
[----:B------:R-:W-:Y:S02]  /*1f430*/  SHF.R.U32.HI R0, RZ, 0x8, R114 ;  /* 0x00000008ff007819 */ /* 0x000fe40000011672 */
[----:B------:R-:W-:Y:S01]  /*1f440*/  PRMT R79, R2, 0x5410, R162 ;  /* 0x00005410024f7816 */ /* 0x000fe200000000a2 */
[----:B------:R1:W2:Y:S01]  /*1f450*/  LDL.S16 R80, [R1+0xc0] ;  /* 0x0000c00001507983 */ /* 0x0002a20000100600 */
[----:B------:R-:W-:Y:S02]  /*1f460*/  PRMT R78, R164, 0x5410, R0 ;  /* 0x00005410a44e7816 */ /* 0x000fe40000000000 */
[--C-:B------:R-:W-:Y:S01]  /*1f470*/  HSET2.LE.AND R0, R54, R145.reuse, PT ;  /* 0x0000009136007233 */ /* 0x100fe20003803000 */
[----:B------:R1:W2:Y:S01]  /*1f480*/  LDL.S16 R73, [R1+0xac] ;  /* 0x0000ac0001497983 */ /* 0x0002a20000100600 */
[--C-:B------:R-:W-:Y:S02]  /*1f490*/  HSET2.LE.AND R2, R52, R145.reuse, PT ;  /* 0x0000009134027233 */ /* 0x100fe40003803000 */
[----:B------:R-:W-:Y:S01]  /*1f4a0*/  SHF.R.U32.HI R3, RZ, 0x8, R115 ;  /* 0x00000008ff037819 */ /* 0x000fe20000011673 */
[----:B------:R1:W2:Y:S01]  /*1f4b0*/  LDL.S16 R77, [R1+0xbc] ;  /* 0x0000bc00014d7983 */ /* 0x0002a20000100600 */
[----:B------:R-:W-:Y:S02]  /*1f4c0*/  LOP3.LUT R28, R0, R128, RZ, 0xc0, !PT ;  /* 0x00000080001c7212 */ /* 0x000fe400078ec0ff */
[----:B------:R-:W-:Y:S01]  /*1f4d0*/  LOP3.LUT R29, R2, R117, RZ, 0xc0, !PT ;  /* 0x00000075021d7212 */ /* 0x000fe200078ec0ff */
[----:B------:R-:W1:Y:S01]  /*1f4e0*/  LDSM.16.MT88.4 R164, [R201+0x5c00] ;  /* 0x005c0000c9a4783b */ /* 0x000e620000004200 */
[----:B------:R-:W-:Y:S02]  /*1f4f0*/  PRMT R158, R124, 0x5410, R3 ;  /* 0x000054107c9e7816 */ /* 0x000fe40000000003 */
[--C-:B------:R-:W-:Y:S02]  /*1f500*/  SHF.R.U32.HI R3, RZ, 0x10, R94.reuse ;  /* 0x00000010ff037819 */ /* 0x100fe4000001165e */
[----:B------:R-:W-:Y:S02]  /*1f510*/  LOP3.LUT R2, R111, 0xffff, RZ, 0xc0, !PT ;  /* 0x0000ffff6f027812 */ /* 0x000fe400078ec0ff */
[--C-:B------:R-:W-:Y:S02]  /*1f520*/  SHF.R.U32.HI R52, RZ, 0x10, R111.reuse ;  /* 0x00000010ff347819 */ /* 0x100fe4000001166f */
[----:B------:R-:W-:Y:S02]  /*1f530*/  SHF.R.U32.HI R54, RZ, 0x18, R94 ;  /* 0x00000018ff367819 */ /* 0x000fe4000001165e */
[----:B------:R-:W-:Y:S02]  /*1f540*/  LOP3.LUT R3, R3, 0xff, RZ, 0xc0, !PT ;  /* 0x000000ff03037812 */ /* 0x000fe400078ec0ff */
[----:B------:R-:W-:Y:S02]  /*1f550*/  LOP3.LUT R53, R111, 0xff, RZ, 0xc0, !PT ;  /* 0x000000ff6f357812 */ /* 0x000fe400078ec0ff */
[--C-:B------:R-:W-:Y:S02]  /*1f560*/  HSET2.LE.AND R46, R125, R145.reuse, PT ;  /* 0x000000917d2e7233 */ /* 0x100fe40003803000 */
[----:B------:R-:W-:Y:S02]  /*1f570*/  LOP3.LUT R47, R47, R72, RZ, 0xc0, !PT ;  /* 0x000000482f2f7212 */ /* 0x000fe400078ec0ff */
[----:B------:R-:W-:Y:S02]  /*1f580*/  LOP3.LUT R30, R30, R98, RZ, 0xc0, !PT ;  /* 0x000000621e1e7212 */ /* 0x000fe400078ec0ff */
[----:B------:R-:W-:Y:S02]  /*1f590*/  LOP3.LUT R46, R46, R92, RZ, 0xc0, !PT ;  /* 0x0000005c2e2e7212 */ /* 0x000fe400078ec0ff */
[----:B------:R-:W-:Y:S02]  /*1f5a0*/  LOP3.LUT R31, R31, R93, RZ, 0xc0, !PT ;  /* 0x0000005d1f1f7212 */ /* 0x000fe400078ec0ff */
[----:B------:R-:W-:Y:S02]  /*1f5b0*/  SHF.R.U32.HI R2, RZ, 0x8, R2 ;  /* 0x00000008ff027819 */ /* 0x000fe40000011602 */
[----:B------:R-:W-:Y:S01]  /*1f5c0*/  LOP3.LUT R0, R94, 0xffff, RZ, 0xc0, !PT ;  /* 0x0000ffff5e007812 */ /* 0x000fe200078ec0ff */
[-C--:B----4-:R-:W-:Y:S05]  /*1f5d0*/  HMMA.16816.F32 R4, R44, R48.reuse, R4 ;  /* 0x000000302c04723c */ /* 0x090fea0000001804 */
[----:B------:R-:W-:Y:S01]  /*1f5e0*/  PRMT R3, R3, 0x5410, R54 ;  /* 0x0000541003037816 */ /* 0x000fe20000000036 */
[C---:B------:R-:W-:Y:S05]  /*1f5f0*/  HMMA.16816.F32 R8, R28.reuse, R48, R8 ;  /* 0x000000301c08723c */ /* 0x040fea0000001808 */
[----:B------:R-:W-:Y:S01]  /*1f600*/  SHF.R.U32.HI R56, RZ, 0x18, R111 ;  /* 0x00000018ff387819 */ /* 0x000fe2000001166f */
[-C--:B------:R-:W-:Y:S05]  /*1f610*/  HMMA.16816.F32 R16, R28, R50.reuse, R16 ;  /* 0x000000321c10723c */ /* 0x080fea0000001810 */
[----:B------:R-:W-:Y:S01]  /*1f620*/  LOP3.LUT R52, R52, 0xff, RZ, 0xc0, !PT ;  /* 0x000000ff34347812 */ /* 0x000fe200078ec0ff */
[C---:B------:R-:W-:Y:S05]  /*1f630*/  HMMA.16816.F32 R12, R44.reuse, R50, R12 ;  /* 0x000000322c0c723c */ /* 0x040fea000000180c */
[----:B------:R-:W-:Y:S01]  /*1f640*/  LOP3.LUT R55, R94, 0xff, RZ, 0xc0, !PT ;  /* 0x000000ff5e377812 */ /* 0x000fe200078ec0ff */
[-C--:B------:R-:W-:Y:S05]  /*1f650*/  HMMA.16816.F32 R20, R44, R40.reuse, R20 ;  /* 0x000000282c14723c */ /* 0x080fea0000001814 */
[----:B------:R-:W-:Y:S01]  /*1f660*/  PRMT R2, R53, 0x5410, R2 ;  /* 0x0000541035027816 */ /* 0x000fe20000000002 */
[C---:B------:R-:W-:Y:S05]  /*1f670*/  HMMA.16816.F32 R32, R28.reuse, R40, R32 ;  /* 0x000000281c20723c */ /* 0x040fea0000001820 */
[----:B------:R-:W-:Y:S01]  /*1f680*/  SHF.R.U32.HI R0, RZ, 0x8, R0 ;  /* 0x00000008ff007819 */ /* 0x000fe20000011600 */
[-C--:B------:R-:W-:Y:S05]  /*1f690*/  HMMA.16816.F32 R36, R28, R42.reuse, R36 ;  /* 0x0000002a1c24723c */ /* 0x080fea0000001824 */
[----:B------:R-:W-:Y:S01]  /*1f6a0*/  PRMT R52, R52, 0x5410, R56 ;  /* 0x0000541034347816 */ /* 0x000fe20000000038 */
[----:B------:R-:W-:Y:S05]  /*1f6b0*/  HMMA.16816.F32 R24, R44, R42, R24 ;  /* 0x0000002a2c18723c */ /* 0x000fea0000001818 */
[--C-:B------:R-:W-:Y:S02]  /*1f6c0*/  HSET2.LE.AND R141, R3, R145.reuse, PT ;  /* 0x00000091038d7233 */ /* 0x100fe40003803000 */
[----:B------:R-:W-:Y:S04]  /*1f6d0*/  PRMT R0, R55, 0x5410, R0 ;  /* 0x0000541037007816 */ /* 0x000fe80000000000 */
[--C-:B------:R-:W-:Y:S02]  /*1f6e0*/  HSET2.LE.AND R156, R2, R145.reuse, PT ;  /* 0x00000091029c7233 */ /* 0x100fe40003803000 */
[----:B---3--:R-:W-:Y:S02]  /*1f6f0*/  F2FP.F16.F32.PACK_AB R2, R175, R59 ;  /* 0x0000003baf02723e */ /* 0x008fe400000000ff */
[--C-:B------:R-:W-:Y:S02]  /*1f700*/  HSET2.LE.AND R157, R52, R145.reuse, PT ;  /* 0x00000091349d7233 */ /* 0x100fe40003803000 */
[----:B------:R-:W3:Y:S01]  /*1f710*/  LDSM.16.MT88.4 R52, [R202+0x5c00] ;  /* 0x005c0000ca34783b */ /* 0x000ee20000004200 */
[--C-:B------:R-:W-:Y:S02]  /*1f720*/  HSET2.LE.AND R158, R158, R145.reuse, PT ;  /* 0x000000919e9e7233 */ /* 0x100fe40003803000 */
[--C-:B------:R-:W-:Y:S02]  /*1f730*/  HSET2.LE.AND R56, R79, R145.reuse, PT ;  /* 0x000000914f387233 */ /* 0x100fe40003803000 */
[--C-:B------:R-:W-:Y:S02]  /*1f740*/  HSET2.LE.AND R140, R0, R145.reuse, PT ;  /* 0x00000091008c7233 */ /* 0x100fe40003803000 */
[----:B------:R-:W-:Y:S02]  /*1f750*/  PRMT R0, R2, 0x7632, R0 ;  /* 0x0000763202007816 */ /* 0x000fe40000000000 */
[----:B------:R-:W-:Y:S02]  /*1f760*/  LOP3.LUT R156, R156, R138, RZ, 0xc0, !PT ;  /* 0x0000008a9c9c7212 */ /* 0x000fe400078ec0ff */
[----:B------:R-:W-:Y:S02]  /*1f770*/  LOP3.LUT R157, R157, R129, RZ, 0xc0, !PT ;  /* 0x000000819d9d7212 */ /* 0x000fe400078ec0ff */
[----:B------:R-:W-:Y:S02]  /*1f780*/  LOP3.LUT R158, R158, R139, RZ, 0xc0, !PT ;  /* 0x0000008b9e9e7212 */ /* 0x000fe400078ec0ff */
[--C-:B------:R-:W-:Y:S02]  /*1f790*/  HSET2.LE.AND R143, R143, R145.reuse, PT ;  /* 0x000000918f8f7233 */ /* 0x100fe40003803000 */
[----:B------:R-:W-:Y:S02]  /*1f7a0*/  LOP3.LUT R141, R141, R142, RZ, 0xc0, !PT ;  /* 0x0000008e8d8d7212 */ /* 0x000fe400078ec0ff */
[----:B------:R-:W-:Y:S02]  /*1f7b0*/  HSET2.LE.AND R57, R78, R145, PT ;  /* 0x000000914e397233 */ /* 0x000fe40003803000 */
[----:B------:R-:W-:Y:S02]  /*1f7c0*/  F2FP.F16.F32.PACK_AB R49, R137, R58 ;  /* 0x0000003a8931723e */ /* 0x000fe400000000ff */
[----:B------:R-:W-:Y:S02]  /*1f7d0*/  PRMT R142, R2, 0x5410, R0 ;  /* 0x00005410028e7816 */ /* 0x000fe40000000000 */
[----:B------:R-:W-:Y:S02]  /*1f7e0*/  LOP3.LUT R143, R143, R49, RZ, 0xc0, !PT ;  /* 0x000000318f8f7212 */ /* 0x000fe400078ec0ff */
[----:B------:R-:W-:Y:S02]  /*1f7f0*/  LOP3.LUT R140, R140, R144, RZ, 0xc0, !PT ;  /* 0x000000908c8c7212 */ /* 0x000fe400078ec0ff */
[----:B------:R-:W-:Y:S01]  /*1f800*/  LOP3.LUT R142, R57, R142, RZ, 0xc0, !PT ;  /* 0x0000008e398e7212 */ /* 0x000fe200078ec0ff */
[----:B--2---:R-:W-:Y:S10]  /*1f810*/  MUFU.EX2 R174, R174 ;  /* 0x000000ae00ae7308 */ /* 0x004ff40000000800 */
[----:B------:R-:W2:Y:S02]  /*1f820*/  MUFU.EX2 R72, R251 ;  /* 0x000000fb00487308 */ /* 0x000ea40000000800 */
[----:B--2---:R-:W-:Y:S04]  /*1f830*/  F2FP.F16.F32.PACK_AB R48, R174, R72 ;  /* 0x00000048ae30723e */ /* 0x004fe800000000ff */
[C---:B------:R-:W-:Y:S04]  /*1f840*/  PRMT R3, R48.reuse, 0x7632, R3 ;  /* 0x0000763230037816 */ /* 0x040fe80000000003 */
[----:B------:R-:W-:Y:S04]  /*1f850*/  PRMT R159, R48, 0x5410, R3 ;  /* 0x00005410309f7816 */ /* 0x000fe80000000003 */
[----:B------:R-:W-:Y:S07]  /*1f860*/  LOP3.LUT R159, R56, R159, RZ, 0xc0, !PT ;  /* 0x0000009f389f7212 */ /* 0x000fee00078ec0ff */
[-C--:B-1----:R-:W-:Y:S06]  /*1f870*/  HMMA.16816.F32 R168, R156, R164.reuse, R4 ;  /* 0x000000a49ca8723c */ /* 0x082fec0000001804 */
[C---:B------:R-:W-:Y:S05]  /*1f880*/  HMMA.16816.F32 R152, R140.reuse, R164, R8 ;  /* 0x000000a48c98723c */ /* 0x040fea0000001808 */
[----:B------:R-:W-:Y:S01]  /*1f890*/  @P2 PRMT R4, R49, 0x7632, R4 ;  /* 0x0000763231042816 */ /* 0x000fe20000000004 */
[-C--:B------:R-:W-:Y:S06]  /*1f8a0*/  HMMA.16816.F32 R148, R140, R166.reuse, R16 ;  /* 0x000000a68c94723c */ /* 0x080fec0000001810 */
[C---:B------:R-:W-:Y:S06]  /*1f8b0*/  HMMA.16816.F32 R164, R156.reuse, R166, R12 ;  /* 0x000000a69ca4723c */ /* 0x040fec000000180c */
[-C--:B---3--:R-:W-:Y:S06]  /*1f8c0*/  HMMA.16816.F32 R160, R156, R52.reuse, R20 ;  /* 0x000000349ca0723c */ /* 0x088fec0000001814 */
[C---:B------:R-:W-:Y:S06]  /*1f8d0*/  HMMA.16816.F32 R144, R140.reuse, R52, R32 ;  /* 0x000000348c90723c */ /* 0x040fec0000001820 */
[-C--:B------:R-:W-:Y:S05]  /*1f8e0*/  HMMA.16816.F32 R140, R140, R54.reuse, R36 ;  /* 0x000000368c8c723c */ /* 0x080fea0000001824 */
[----:B------:R-:W-:Y:S01]  /*1f8f0*/  @!P6 HADD2 R76, -R48.H0_H0, -RZ.H0_H0 ;  /* 0xa00000ff304ce230 */ /* 0x000fe20000000900 */
[----:B------:R-:W-:Y:S05]  /*1f900*/  HMMA.16816.F32 R156, R156, R54, R24 ;  /* 0x000000369c9c723c */ /* 0x000fea0000001818 */
[----:B------:R-:W-:Y:S01]  /*1f910*/  @!P0 HADD2 R75, -R3.H0_H0, -RZ.H0_H0 ;  /* 0xa00000ff034b8230 */ /* 0x000fe20000000900 */
[----:B------:R-:W-:Y:S01]  /*1f920*/  PRMT R10, R76, 0x7610, R10 ;  /* 0x000076104c0a7816 */ /* 0x000fe2000000000a */
[----:B------:R-:W-:Y:S04]  /*1f930*/  @!P5 HADD2 R74, -R2.H0_H0, -RZ.H0_H0 ;  /* 0xa00000ff024ad230 */ /* 0x000fe80000000900 */
[----:B------:R-:W-:Y:S01]  /*1f940*/  PRMT R9, R75, 0x7610, R9 ;  /* 0x000076104b097816 */ /* 0x000fe20000000009 */
[C---:B------:R-:W-:Y:S01]  /*1f950*/  @!P3 HADD2 R80, -R49.reuse.H0_H0, -RZ.H0_H0 ;  /* 0xa00000ff3150b230 */ /* 0x040fe20000000900 */
[----:B------:R-:W-:Y:S01]  /*1f960*/  @!P6 PRMT R48, R10, 0x5410, RZ ;  /* 0x000054100a30e816 */ /* 0x000fe200000000ff */
[----:B------:R-:W-:Y:S01]  /*1f970*/  @!P4 HADD2 R73, -R0.H0_H0, -RZ.H0_H0 ;  /* 0xa00000ff0049c230 */ /* 0x000fe20000000900 */
[----:B------:R-:W-:Y:S01]  /*1f980*/  @!P0 PRMT R3, R9, 0x5410, RZ ;  /* 0x0000541009038816 */ /* 0x000fe200000000ff */
[----:B------:R-:W-:Y:S01]  /*1f990*/  @!P2 HADD2 R77, -R49.H1_H1, -RZ.H0_H0 ;  /* 0xa00000ff314da230 */ /* 0x000fe20000000d00 */
[----:B------:R-:W-:Y:S01]  /*1f9a0*/  @!P3 STL.S16 [R1+0xc0], R80 ;  /* 0x0000c0500100b387 */ /* 0x000fe20000100600 */
[----:B------:R-:W-:Y:S02]  /*1f9b0*/  PRMT R8, R74, 0x7610, R8 ;  /* 0x000076104a087816 */ /* 0x000fe40000000008 */
[----:B------:R-:W-:Y:S01]  /*1f9c0*/  PRMT R7, R73, 0x7610, R7 ;  /* 0x0000761049077816 */ /* 0x000fe20000000007 */
[----:B------:R-:W-:Y:S01]  /*1f9d0*/  STG.E.U16 desc[UR24][R182.64+0xf0], R48 ;  /* 0x0000f030b6007986 */ /* 0x000fe2000c101518 */
[----:B------:R-:W-:Y:S02]  /*1f9e0*/  @!P5 PRMT R2, R8, 0x5410, RZ ;  /* 0x000054100802d816 */ /* 0x000fe400000000ff */
[----:B------:R-:W-:Y:S01]  /*1f9f0*/  @!P4 PRMT R0, R7, 0x5410, RZ ;  /* 0x000054100700c816 */ /* 0x000fe200000000ff */
[----:B------:R1:W-:Y:S01]  /*1fa00*/  STG.E.U16 desc[UR24][R182.64+0xf2], R3 ;  /* 0x0000f203b6007986 */ /* 0x0003e2000c101518 */
        /* <DEDUP_REMOVED lines=8> */
[----:B------:R3:W5:Y:S04]  /*1fa90*/  LDL.LU R211, [R1+0x324] ;  /* 0x0003240001d37983 */ /* 0x0007680000300800 */
[----:B------:R-:W-:Y:S01]  /*1faa0*/  @!P6 STL.S16 [R1+0xb8], R76 ;  /* 0x0000b84c0100e387 */ /* 0x000fe20000100600 */
[----:B-1----:R-:W-:Y:S03]  /*1fab0*/  FADD.FTZ R3, R205, R206 ;  /* 0x000000cecd037221 */ /* 0x002fe60000010000 */
[----:B------:R-:W-:Y:S01]  /*1fac0*/  @!P0 STL.S16 [R1+0xb4], R75 ;  /* 0x0000b44b01008387 */ /* 0x000fe20000100600 */
[----:B------:R-:W-:Y:S01]  /*1fad0*/  ISETP.LT.AND P0, PT, RZ, UR26, PT ;  /* 0x0000001aff007c0c */ /* 0x000fe2000bf01270 */
[----:B------:R-:W-:Y:S01]  /*1fae0*/  UIADD3 UR26, UR26, -0x1, URZ ;  /* 0xffffffff1a1a7890 */ /* 0x000fe2000fffe03f */
[----:B--2---:R-:W-:Y:S01]  /*1faf0*/  FADD.FTZ R2, R209, R210 ;  /* 0x000000d2d1027221 */ /* 0x004fe20000010000 */
[----:B------:R-:W-:Y:S01]  /*1fb00*/  @!P5 STL.S16 [R1+0xb0], R74 ;  /* 0x0000b04a0100d387 */ /* 0x000fe20000100600 */
[----:B------:R-:W-:Y:S02]  /*1fb10*/  FADD.FTZ R58, R58, R3 ;  /* 0x000000033a3a7221 */ /* 0x000fe40000010000 */
[----:B------:R-:W-:Y:S01]  /*1fb20*/  FADD.FTZ R2, R72, R2 ;  /* 0x0000000248027221 */ /* 0x000fe20000010000 */
[----:B------:R1:W-:Y:S01]  /*1fb30*/  STG.E.U16 desc[UR24][R184.64+0xf2], R4 ;  /* 0x0000f204b8007986 */ /* 0x0003e2000c101518 */
[----:B------:R-:W-:Y:S02]  /*1fb40*/  FADD.FTZ R232, R137, R58 ;  /* 0x0000003a89e87221 */ /* 0x000fe40000010000 */
[----:B------:R-:W-:Y:S01]  /*1fb50*/  FADD.FTZ R2, R174, R2 ;  /* 0x00000002ae027221 */ /* 0x000fe20000010000 */
[----:B------:R-:W-:Y:S01]  /*1fb60*/  @!P4 STL.S16 [R1+0xac], R73 ;  /* 0x0000ac490100c387 */ /* 0x000fe20000100600 */
[----:B----4-:R-:W-:Y:S03]  /*1fb70*/  FADD.FTZ R0, R207, R208 ;  /* 0x000000d0cf007221 */ /* 0x010fe60000010000 */
        /* <DEDUP_REMOVED lines=20> */
.L_x_764:
[----:B------:R-:W2:Y:S04]  /*1fcc0*/  LDL.LU R6, [R1+0x8] ;  /* 0x0000080001067983 */ /* 0x000ea80000300800 */
[----:B------:R-:W4:Y:S01]  /*1fcd0*/  LDL.LU R4, [R1+0xc] ;  /* 0x00000c0001047983 */ /* 0x000f220000300800 */
[----:B------:R-:W1:Y:S01]  /*1fce0*/  S2UR UR6, SR_CgaCtaId ;  /* 0x00000000000679c3 */ /* 0x000e620000008800 */
[----:B------:R-:W-:Y:S01]  /*1fcf0*/  UISETP.NE.AND UP0, UPT, UR16, -0x1, UPT ;  /* 0xffffffff1000788c */ /* 0x000fe2000bf05270 */
[----:B------:R-:W3:Y:S01]  /*1fd00*/  S2R R36, SR_TID.X ;  /* 0x0000000000247919 */ /* 0x000ee20000002100 */
[----:B------:R-:W1:Y:S04]  /*1fd10*/  SHFL.BFLY PT, R0, R229, 0x2, 0x1f ;  /* 0x0c401f00e5007f89 */ /* 0x000e6800000e0000 */
[----:B------:R-:W-:Y:S01]  /*1fd20*/  PLOP3.LUT P2, PT, PT, PT, UP0, 0x80, 0x0 ;  /* 0x000000000000781c */ /* 0x000fe20003f4f008 */
[----:B------:R-:W3:Y:S04]  /*1fd30*/  SHFL.BFLY PT, R5, R232, 0x2, 0x1f ;  /* 0x0c401f00e8057f89 */ /* 0x000ee800000e0000 */
[----:B------:R-:W-:-:S02]  /*1fd40*/  @UP0 ULDC.64 UR4, c[0x0][0x298] ;  /* 0x0000a60000040ab9 */ /* 0x000fc40000000a00 */
[----:B------:R-:W-:-:S03]  /*1fd50*/  @UP0 UIMAD.WIDE.U32 UR8, UR16, UR4, URZ ;  /* 0x00000004100802a5 */ /* 0x000fc6000f8e003f */
[----:B------:R-:W-:Y:S01]  /*1fd60*/  UMOV UR4, 0x400 ;  /* 0x0000040000047882 */ /* 0x000fe20000000000 */
[----:B------:R-:W-:-:S03]  /*1fd70*/  @UP0 UIMAD UR7, UR16, UR5, UR9 ;  /* 0x00000005100702a4 */ /* 0x000fc6000f8e0209 */
[----:B------:R-:W-:Y:S01]  /*1fd80*/  ULDC UR5, c[0x0][0x38c] ;  /* 0x0000e30000057ab9 */ /* 0x000fe20000000800 */
[----:B-1----:R-:W-:Y:S01]  /*1fd90*/  ULEA UR4, UR6, UR4, 0x18 ;  /* 0x0000000406047291 */ /* 0x002fe2000f8ec03f */
[----:B------:R-:W-:Y:S01]  /*1fda0*/  FADD.FTZ R0, R0, R229 ;  /* 0x000000e500007221 */ /* 0x000fe20000010000 */
[----:B---3--:R-:W-:Y:S01]  /*1fdb0*/  FADD.FTZ R5, R5, R232 ;  /* 0x000000e805057221 */ /* 0x008fe20000010000 */
[----:B------:R-:W-:-:S04]  /*1fdc0*/  SHF.R.S32.HI R31, RZ, 0x1f, R36 ;  /* 0x0000001fff1f7819 */ /* 0x000fc80000011424 */
[CC--:B------:R-:W-:Y:S02]  /*1fdd0*/  LEA.HI R28, R31.reuse, R36.reuse, RZ, 0x2 ;  /* 0x000000241f1c7211 */ /* 0x0c0fe400078f10ff */
[----:B------:R-:W-:Y:S02]  /*1fde0*/  LEA.HI R31, R31, R36, RZ, 0x5 ;  /* 0x000000241f1f7211 */ /* 0x000fe400078f28ff */
[----:B------:R-:W-:Y:S01]  /*1fdf0*/  SHF.R.S32.HI R30, RZ, 0x2, R28 ;  /* 0x00000002ff1e7819 */ /* 0x000fe2000001141c */
[----:B--2---:R-:W1:Y:S04]  /*1fe00*/  SHFL.BFLY PT, R3, R6, 0x2, 0x1f ;  /* 0x0c401f0006037f89 */ /* 0x004e6800000e0000 */
[----:B----4-:R-:W2:Y:S01]  /*1fe10*/  SHFL.BFLY PT, R2, R4, 0x2, 0x1f ;  /* 0x0c401f0004027f89 */ /* 0x010ea200000e0000 */
[----:B-1----:R-:W-:-:S03]  /*1fe20*/  FADD.FTZ R3, R3, R6 ;  /* 0x0000000603037221 */ /* 0x002fc60000010000 */
[----:B------:R-:W1:Y:S01]  /*1fe30*/  SHFL.BFLY PT, R6, R5, 0x1, 0x1f ;  /* 0x0c201f0005067f89 */ /* 0x000e6200000e0000 */
[----:B--2---:R-:W-:-:S03]  /*1fe40*/  FADD.FTZ R2, R2, R4 ;  /* 0x0000000402027221 */ /* 0x004fc60000010000 */
[----:B------:R-:W2:Y:S04]  /*1fe50*/  SHFL.BFLY PT, R8, R3, 0x1, 0x1f ;  /* 0x0c201f0003087f89 */ /* 0x000ea800000e0000 */
[----:B------:R-:W3:Y:S04]  /*1fe60*/  SHFL.BFLY PT, R7, R2, 0x1, 0x1f ;  /* 0x0c201f0002077f89 */ /* 0x000ee800000e0000 */
[----:B------:R-:W4:Y:S01]  /*1fe70*/  SHFL.BFLY PT, R4, R0, 0x1, 0x1f ;  /* 0x0c201f0000047f89 */ /* 0x000f2200000e0000 */
[----:B-1----:R-:W-:Y:S01]  /*1fe80*/  FADD.FTZ R27, R5, R6 ;  /* 0x00000006051b7221 */ /* 0x002fe20000010000 */
[----:B------:R-:W-:Y:S01]  /*1fe90*/  SHF.R.S32.HI R6, RZ, 0x5, R31 ;  /* 0x00000005ff067819 */ /* 0x000fe2000001141f */
[----:B------:R-:W-:-:S02]  /*1fea0*/  IMAD.MOV.U32 R5, RZ, RZ, 0x3f800000 ;  /* 0x3f800000ff057424 */ /* 0x000fc400078e00ff */
[----:B--2---:R-:W-:Y:S01]  /*1feb0*/  FADD.FTZ R24, R3, R8 ;  /* 0x0000000803187221 */ /* 0x004fe20000010000 */
[----:B------:R-:W-:Y:S01]  /*1fec0*/  FSETP.NE.FTZ.AND P3, PT, R27, RZ, PT ;  /* 0x000000ff1b00720b */ /* 0x000fe20003f75000 */
[----:B------:R-:W-:Y:S02]  /*1fed0*/  IMAD.MOV.U32 R3, RZ, RZ, 0x3f800000 ;  /* 0x3f800000ff037424 */ /* 0x000fe400078e00ff */
[----:B---3--:R-:W-:Y:S01]  /*1fee0*/  FADD.FTZ R25, R2, R7 ;  /* 0x0000000702197221 */ /* 0x008fe20000010000 */
[----:B------:R-:W-:Y:S02]  /*1fef0*/  SHF.R.S32.HI R2, RZ, 0x1f, R30 ;  /* 0x0000001fff027819 */ /* 0x000fe4000001141e */
[----:B------:R-:W-:Y:S01]  /*1ff00*/  LOP3.LUT R7, R28, 0xfffffffc, RZ, 0xc0, !PT ;  /* 0xfffffffc1c077812 */ /* 0x000fe200078ec0ff */
[----:B----4-:R-:W-:Y:S01]  /*1ff10*/  FADD.FTZ R26, R0, R4 ;  /* 0x00000004001a7221 */ /* 0x010fe20000010000 */
[----:B------:R-:W-:Y:S01]  /*1ff20*/  LEA.HI R2, R2, R30, RZ, 0x3 ;  /* 0x0000001e02027211 */ /* 0x000fe200078f18ff */
[----:B------:R-:W-:Y:S01]  /*1ff30*/  IMAD.MOV.U32 R4, RZ, RZ, 0x3f800000 ;  /* 0x3f800000ff047424 */ /* 0x000fe200078e00ff */
[----:B------:R-:W-:Y:S01]  /*1ff40*/  FSETP.NE.FTZ.AND P6, PT, R24, RZ, PT ;  /* 0x000000ff1800720b */ /* 0x000fe20003fd5000 */
[----:B------:R-:W-:Y:S01]  /*1ff50*/  IMAD.IADD R7, R36, 0x1, -R7 ;  /* 0x0000000124077824 */ /* 0x000fe200078e0a07 */
[----:B------:R-:W-:-:S02]  /*1ff60*/  LOP3.LUT R2, R2, 0xfffffff8, RZ, 0xc0, !PT ;  /* 0xfffffff802027812 */ /* 0x000fc400078ec0ff */
[----:B------:R-:W-:Y:S01]  /*1ff70*/  FSETP.NE.FTZ.AND P5, PT, R25, RZ, PT ;  /* 0x000000ff1900720b */ /* 0x000fe20003fb5000 */
[----:B------:R-:W-:Y:S01]  /*1ff80*/  IMAD R9, R6, 0x100, R7 ;  /* 0x0000010006097824 */ /* 0x000fe200078e0207 */
[----:B------:R-:W-:Y:S01]  /*1ff90*/  FSETP.NE.FTZ.AND P4, PT, R26, RZ, PT ;  /* 0x000000ff1a00720b */ /* 0x000fe20003f95000 */
[----:B------:R-:W-:Y:S02]  /*1ffa0*/  IMAD.IADD R2, R30, 0x1, -R2 ;  /* 0x000000011e027824 */ /* 0x000fe400078e0a02 */
[----:B------:R-:W-:-:S03]  /*1ffb0*/  IMAD.MOV.U32 R6, RZ, RZ, 0x3f800000 ;  /* 0x3f800000ff067424 */ /* 0x000fc600078e00ff */
[----:B------:R-:W-:Y:S01]  /*1ffc0*/  LEA.HI R0, R2, R2, RZ, 0x1 ;  /* 0x0000000202007211 */ /* 0x000fe200078f08ff */
[----:B------:R-:W1:Y:S03]  /*1ffd0*/  @P6 MUFU.RCP R4, R24 ;  /* 0x0000001800046308 */ /* 0x000e660000001000 */
[----:B------:R-:W-:Y:S02]  /*1ffe0*/  LOP3.LUT R8, R0, 0x3fffffe, RZ, 0xc0, !PT ;  /* 0x03fffffe00087812 */ /* 0x000fe400078ec0ff */
[----:B------:R-:W-:-:S03]  /*1fff0*/  SHF.R.S32.HI R0, RZ, 0x1, R0 ;  /* 0x00000001ff007819 */ /* 0x000fc60000011400 */
[----:B------:R-:W-:Y:S01]  /*20000*/  IMAD.IADD R8, R2, 0x1, -R8 ;  /* 0x0000000102087824 */ /* 0x000fe200078e0a08 */
[----:B------:R-:W2:Y:S01]  /*20010*/  @P5 MUFU.RCP R3, R25 ;  /* 0x0000001900035308 */ /* 0x000ea20000001000 */
[C---:B------:R-:W-:Y:S01]  /*20020*/  IMAD.SHL.U32 R2, R0.reuse, 0x40, RZ ;  /* 0x0000004000027824 */ /* 0x040fe200078e00ff */
[C---:B------:R-:W-:Y:S02]  /*20030*/  LOP3.LUT P1, RZ, R0.reuse, 0x2, RZ, 0xc0, !PT ;  /* 0x0000000200ff7812 */ /* 0x040fe4000782c0ff */
[----:B------:R-:W-:Y:S02]  /*20040*/  LOP3.LUT R7, R0, 0x1, RZ, 0xc0, !PT ;  /* 0x0000000100077812 */ /* 0x000fe400078ec0ff */
[----:B------:R-:W-:Y:S01]  /*20050*/  LOP3.LUT R0, R2, 0xc0, RZ, 0xc0, !PT ;  /* 0x000000c002007812 */ /* 0x000fe200078ec0ff */
[----:B------:R-:W-:Y:S01]  /*20060*/  IMAD R2, R8, 0x10, R9 ;  /* 0x0000001008027824 */ /* 0x000fe200078e0209 */
[----:B------:R-:W3:Y:S01]  /*20070*/  @P4 MUFU.RCP R5, R26 ;  /* 0x0000001a00054308 */ /* 0x000ee20000001000 */
[----:B-1----:R-:W-:Y:S01]  /*20080*/  FMUL.FTZ R4, R4, UR5 ;  /* 0x0000000504047c20 */ /* 0x002fe20008410000 */
[----:B------:R-:W-:-:S02]  /*20090*/  LEA.HI R0, R0, R0, RZ, 0x1d ;  /* 0x0000000000007211 */ /* 0x000fc400078fe8ff */
[----:B------:R-:W-:-:S03]  /*200a0*/  ISETP.NE.U32.AND P0, PT, R7, 0x1, PT ;  /* 0x000000010700780c */ /* 0x000fc60003f05070 */
[----:B------:R-:W-:Y:S01]  /*200b0*/  IMAD.U32 R15, R2, 0x2, R0 ;  /* 0x00000002020f7824 */ /* 0x000fe200078e0000 */
[----:B------:R-:W1:Y:S01]  /*200c0*/  @P3 MUFU.RCP R6, R27 ;  /* 0x0000001b00063308 */ /* 0x000e620000001000 */
[----:B--2---:R-:W-:-:S03]  /*200d0*/  FMUL.FTZ R3, R3, UR5 ;  /* 0x0000000503037c20 */ /* 0x004fc60008410000 */
[----:B------:R-:W-:Y:S01]  /*200e0*/  LEA R15, R15, UR4, 0x1 ;  /* 0x000000040f0f7c11 */ /* 0x000fe2000f8e08ff */
[----:B---3--:R-:W-:Y:S01]  /*200f0*/  FMUL.FTZ R2, R5, UR5 ;  /* 0x0000000505027c20 */ /* 0x008fe20008410000 */
        /* <DEDUP_REMOVED lines=9> */
.L_x_768:
[----:B------:R-:W-:Y:S01]  /*20190*/  ULDC.U8 UR4, c[0x0][0x3d8] ;  /* 0x0000f60000047ab9 */ /* 0x000fe20000000000 */
[----:B------:R-:W-:Y:S01]  /*201a0*/  IMAD.MOV.U32 R21, RZ, RZ, 0x10 ;  /* 0x00000010ff157424 */ /* 0x000fe200078e00ff */
[----:B------:R-:W-:Y:S01]  /*201b0*/  ISETP.NE.AND P2, PT, RZ, UR4, PT ;  /* 0x00000004ff007c0c */ /* 0x000fe2000bf45270 */
[----:B------:R-:W-:Y:S01]  /*201c0*/  ULDC.U8 UR6, c[0x0][0x3d9] ;  /* 0x0000f64000067ab9 */ /* 0x000fe20000000000 */
[----:B------:R-:W-:Y:S01]  /*201d0*/  VIADD R20, R15, 0x20 ;  /* 0x000000200f147836 */ /* 0x000fe20000000000 */
        /* <DEDUP_REMOVED lines=16> */
.L_x_769:
[----:B------:R-:W2:Y:S01]  /*202e0*/  LDL R39, [R1] ;  /* 0x0000000001277983 */ /* 0x000ea20000100800 */
        /* <DEDUP_REMOVED lines=37> */
[C---:B------:R-:W-:Y:S01]  /*20540*/  FMUL.FTZ R13, R0.reuse, R147 ;  /* 0x00000093000d7220 */ /* 0x040fe20000410000 */
        /* <DEDUP_REMOVED lines=12> */
[----:B------:R-:W4:Y:S01]  /*20610*/  S2UR UR4, SR_CTAID.X ;  /* 0x00000000000479c3 */ /* 0x000f220000002500 */
        /* <DEDUP_REMOVED lines=12> */
[----:B------:R4:W-:Y:S04]  /*206e0*/  STS [R15+0x1200], R5 ;  /* 0x001200050f007388 */ /* 0x0009e80000000800 */
[----:B------:R1:W-:Y:S01]  /*206f0*/  STS [R2+0x1000], R0 ;  /* 0x0010000002007388 */ /* 0x0003e20000000800 */
[----:B---3--:R-:W3:Y:S03]  /*20700*/  @!P1 LDC R7, c[0x0][0x270] ;  /* 0x00009c00ff079b82 */ /* 0x008ee60000000800 */
[----:B------:R3:W-:Y:S04]  /*20710*/  STS [R2+0x1200], R18 ;  /* 0x0012001202007388 */ /* 0x0007e80000000800 */
[----:B------:R-:W-:Y:S01]  /*20720*/  STS [R20], R17 ;  /* 0x0000001114007388 */ /* 0x000fe20000000800 */
[----:B----4-:R-:W-:Y:S01]  /*20730*/  LOP3.LUT R4, R31, 0xffffffe0, RZ, 0xc0, !PT ;  /* 0xffffffe01f047812 */ /* 0x010fe200078ec0ff */
[----:B------:R-:W4:Y:S02]  /*20740*/  @P5 LDC R8, c[0x0][0x2e8] ;  /* 0x0000ba00ff085b82 */ /* 0x000f240000000800 */
[----:B------:R-:W-:Y:S01]  /*20750*/  STS [R20+0x200], R16 ;  /* 0x0002001014007388 */ /* 0x000fe20000000800 */
[----:B------:R-:W-:-:S02]  /*20760*/  SHF.R.S32.HI R29, RZ, 0x1f, R37 ;  /* 0x0000001fff1d7819 */ /* 0x000fc40000011425 */
[----:B------:R-:W-:Y:S01]  /*20770*/  @P1 MOV R3, 0x1 ;  /* 0x0000000100031802 */ /* 0x000fe20000000f00 */
[----:B------:R-:W4:Y:S01]  /*20780*/  S2R R38, SR_CTAID.Z ;  /* 0x0000000000267919 */ /* 0x000f220000002700 */
[----:B------:R-:W-:Y:S01]  /*20790*/  LEA.HI R29, R29, R37, RZ, 0x2 ;  /* 0x000000251d1d7211 */ /* 0x000fe200078f10ff */
[----:B------:R-:W3:Y:S01]  /*207a0*/  @P6 MUFU.LG2 R6, R24 ;  /* 0x0000001800066308 */ /* 0x000ee20000000c00 */
[----:B------:R-:W-:Y:S01]  /*207b0*/  IADD3 R4, R36, -R4, RZ ;  /* 0x8000000424047210 */ /* 0x000fe20007ffe0ff */
[----:B------:R-:W4:Y:S03]  /*207c0*/  S2R R15, SR_CTAID.Y ;  /* 0x00000000000f7919 */ /* 0x000f260000002600 */
[----:B------:R-:W-:Y:S02]  /*207d0*/  LOP3.LUT P0, RZ, R4, 0x3, RZ, 0xc0, !PT ;  /* 0x0000000304ff7812 */ /* 0x000fe4000780c0ff */
[----:B-1----:R-:W-:Y:S01]  /*207e0*/  IADD3 R0, R21, R20, RZ ;  /* 0x0000001415007210 */ /* 0x002fe20007ffe0ff */
[----:B------:R-:W1:Y:S01]  /*207f0*/  @P5 MUFU.LG2 R5, R25 ;  /* 0x0000001900055308 */ /* 0x000e620000000c00 */
[----:B---3--:R-:W-:Y:S01]  /*20800*/  @!P1 IMAD R3, R12, R7, RZ ;  /* 0x000000070c039224 */ /* 0x008fe200078e02ff */
[----:B------:R-:W3:Y:S02]  /*20810*/  @P1 LDC R2, c[0x0][0x2c0] ;  /* 0x0000b000ff021b82 */ /* 0x000ee40000000800 */
        /* <DEDUP_REMOVED lines=8> */
[----:B-1----:R-:W-:Y:S01]  /*208a0*/  @P5 FMUL.FTZ R5, R5, 0.69314718246459960938 ;  /* 0x3f31721805055820 */ /* 0x002fe20000410000 */
[----:B------:R-:W-:-:S02]  /*208b0*/  MOV R25, 0x7f800000 ;  /* 0x7f80000000197802 */ /* 0x000fc40000000f00 */
[----:B------:R1:W-:Y:S01]  /*208c0*/  STS [R0+0x1000], R9 ;  /* 0x0010000900007388 */ /* 0x0003e20000000800 */
[----:B----45:R-:W-:-:S03]  /*208d0*/  @P5 FFMA.FTZ R25, R134, R8, R5 ;  /* 0x0000000886195223 */ /* 0x030fc60000010005 */
[----:B------:R4:W-:Y:S01]  /*208e0*/  STS [R0+0x1200], R19 ;  /* 0x0012001300007388 */ /* 0x0009e20000000800 */
[----:B------:R-:W-:Y:S01]  /*208f0*/  IMAD R3, R15, R3, RZ ;  /* 0x000000030f037224 */ /* 0x000fe200078e02ff */
[----:B------:R-:W-:Y:S01]  /*20900*/  BAR.SYNC.DEFER_BLOCKING 0x0 ;  /* 0x0000000000007b1d */ /* 0x000fe20000010000 */
[----:B------:R-:W-:-:S03]  /*20910*/  @!P1 MOV R2, 0x1 ;  /* 0x0000000100029802 */ /* 0x000fc60000000f00 */
[----:B------:R-:W-:-:S04]  /*20920*/  SEL R3, R3, RZ, !P2 ;  /* 0x000000ff03037207 */ /* 0x000fc80005000000 */
[----:B---3--:R-:W3:Y:S01]  /*20930*/  @P1 LDC.64 R10, c[0x0][0x2c0] ;  /* 0x0000b000ff0a1b82 */ /* 0x008ee20000000a00 */
[----:B------:R-:W-:Y:S01]  /*20940*/  IMAD R4, R2, UR4, RZ ;  /* 0x0000000402047c24 */ /* 0x000fe2000f8e02ff */
[----:B------:R-:W3:Y:S06]  /*20950*/  @P4 MUFU.LG2 R13, R26 ;  /* 0x0000001a000d4308 */ /* 0x000eec0000000c00 */
[----:B-1----:R-:W1:Y:S01]  /*20960*/  @P6 LDC R9, c[0x0][0x2e8] ;  /* 0x0000ba00ff096b82 */ /* 0x002e620000000800 */
[----:B----4-:R-:W-:Y:S02]  /*20970*/  LOP3.LUT R0, R29, 0xfffffffc, RZ, 0xc0, !PT ;  /* 0xfffffffc1d007812 */ /* 0x010fe400078ec0ff */
[----:B------:R-:W-:-:S02]  /*20980*/  MOV R19, 0x7f800000 ;  /* 0x7f80000000137802 */ /* 0x000fc40000000f00 */
[----:B------:R-:W-:Y:S01]  /*20990*/  IADD3 R14, -R0, R37, RZ ;  /* 0x00000025000e7210 */ /* 0x000fe20007ffe1ff */
[----:B---3--:R-:W-:Y:S01]  /*209a0*/  @P1 IMAD R0, R11, R10, RZ ;  /* 0x0000000a0b001224 */ /* 0x008fe200078e02ff */
[----:B------:R-:W-:Y:S01]  /*209b0*/  @!P1 MOV R0, R12 ;  /* 0x0000000c00009202 */ /* 0x000fe20000000f00 */
[----:B------:R-:W3:Y:S01]  /*209c0*/  @P3 LDC R10, c[0x0][0x2e8] ;  /* 0x0000ba00ff0a3b82 */ /* 0x000ee20000000800 */
[----:B------:R-:W-:-:S03]  /*209d0*/  @P4 FMUL.FTZ R5, R13, 0.69314718246459960938 ;  /* 0x3f3172180d054820 */ /* 0x000fc60000410000 */
[----:B------:R-:W-:Y:S01]  /*209e0*/  IMAD R0, R38, R0, R3 ;  /* 0x0000000026007224 */ /* 0x000fe200078e0203 */
[----:B------:R-:W-:Y:S01]  /*209f0*/  SHF.L.U32 R3, R4, 0x7, RZ ;  /* 0x0000000704037819 */ /* 0x000fe200000006ff */
[----:B------:R-:W-:Y:S02]  /*20a00*/  @P3 FMUL.FTZ R4, R7, 0.69314718246459960938 ;  /* 0x3f31721807043820 */ /* 0x000fe40000410000 */
[----:B------:R-:W4:Y:S01]  /*20a10*/  @P4 LDC R11, c[0x0][0x2e8] ;  /* 0x0000ba00ff0b4b82 */ /* 0x000f220000000800 */
[----:B-1----:R-:W-:Y:S01]  /*20a20*/  @P6 FFMA.FTZ R24, R135, R9, R6 ;  /* 0x0000000987186223 */ /* 0x002fe20000010006 */
[----:B------:R-:W-:Y:S02]  /*20a30*/  SHF.R.S32.HI R6, RZ, 0x1f, R3 ;  /* 0x0000001fff067819 */ /* 0x000fe40000011403 */
[--C-:B------:R-:W-:Y:S02]  /*20a40*/  IADD3 R3, P2, P1, R3, R22, R0.reuse ;  /* 0x0000001603037210 */ /* 0x100fe4000795e000 */
[----:B------:R-:W-:Y:S01]  /*20a50*/  SHF.R.S32.HI R0, RZ, 0x1f, R0 ;  /* 0x0000001fff007819 */ /* 0x000fe20000011400 */
[----:B---3--:R-:W-:Y:S01]  /*20a60*/  @P3 FFMA.FTZ R18, R132, R10, R4 ;  /* 0x0000000a84123223 */ /* 0x008fe20000010004 */
[----:B------:R-:W-:-:S02]  /*20a70*/  SHF.L.U32 R10, R14, 0x3, RZ ;  /* 0x000000030e0a7819 */ /* 0x000fc400000006ff */
[----:B------:R-:W-:Y:S01]  /*20a80*/  IADD3.X R4, R6, R23, R0, P2, P1 ;  /* 0x0000001706047210 */ /* 0x000fe200017e2400 */
[----:B----4-:R-:W-:Y:S01]  /*20a90*/  @P4 FFMA.FTZ R19, R133, R11, R5 ;  /* 0x0000000b85134223 */ /* 0x010fe20000010005 */
[----:B--2---:R1:W2:Y:S01]  /*20aa0*/  LDS.128 R32, [R39+0x1800] ;  /* 0x0018000027207984 */ /* 0x0042a20000000c00 */
[----:B------:R-:W-:Y:S05]  /*20ab0*/  @P0 BRA `(.L_x_771) ;  /* 0x0000000000900947 */ /* 0x000fea0003800000 */
[----:B------:R-:W3:Y:S02]  /*20ac0*/  LDL.LU R40, [R1+0x2fc] ;  /* 0x0002fc0001287983 */ /* 0x000ee40000300800 */
[C---:B---3--:R-:W-:Y:S01]  /*20ad0*/  VIADD R0, R40.reuse, 0x8 ;  /* 0x0000000828007836 */ /* 0x048fe20000000000 */
        /* <DEDUP_REMOVED lines=14> */
[----:B------:R-:W-:Y:S02]  /*20bc0*/  @!P4 IADD3 R11, P1, R6, R3, RZ ;  /* 0x00000003060bc210 */ /* 0x000fe40007f3e0ff */
[----:B------:R-:W-:-:S02]  /*20bd0*/  @!P5 LEA.HI.X.SX32 R0, R0, R4, 0x1, P2 ;  /* 0x000000040000d211 */ /* 0x000fc400010f0eff */
[----:B------:R-:W5:Y:S01]  /*20be0*/  @!P4 LDC.64 R20, c[0x0][0x2b0] ;  /* 0x0000ac00ff14cb82 */ /* 0x000f620000000a00 */
[-C--:B------:R-:W-:Y:S02]  /*20bf0*/  @!P6 LEA.HI.X.SX32 R7, R7, R4.reuse, 0x1, P0 ;  /* 0x000000040707e211 */ /* 0x080fe400000f0eff */
[----:B------:R-:W-:Y:S02]  /*20c00*/  @!P4 LEA.HI.X.SX32 R13, R6, R4, 0x1, P1 ;  /* 0x00000004060dc211 */ /* 0x000fe400008f0eff */
[----:B------:R-:W-:-:S03]  /*20c10*/  @!P3 IADD3 R3, P0, R5, R3, RZ ;  /* 0x000000030503b210 */ /* 0x000fc60007f1e0ff */
[----:B------:R-:W1:Y:S01]  /*20c20*/  @!P3 LDC.64 R22, c[0x0][0x2b0] ;  /* 0x0000ac00ff16bb82 */ /* 0x000e620000000a00 */
[----:B---3--:R-:W-:Y:S02]  /*20c30*/  @!P6 LEA R8, P2, R9, R14, 0x2 ;  /* 0x0000000e0908e211 */ /* 0x008fe400078410ff */
        /* <DEDUP_REMOVED lines=12> */
.L_x_771:
[----:B------:R-:W-:Y:S05]  /*20d00*/  BSYNC B0 ;  /* 0x0000000000007941 */ /* 0x000fea0003800000 */
.L_x_770:
[----:B------:R4:W1:Y:S01]  /*20d10*/  LDS.128 R12, [R39] ;  /* 0x00000000270c7984 */ /* 0x0008620000000c00 */
[----:B------:R-:W-:Y:S01]  /*20d20*/  UIMAD UR18, UR4, -0x80, UR18 ;  /* 0xffffff80041278a4 */ /* 0x000fe2000f8e0212 */
[C---:B------:R-:W-:Y:S01]  /*20d30*/  LEA.HI.SX32 R0, R28.reuse, 0x40, 0x1e ;  /* 0x000000401c007811 */ /* 0x040fe200078ff2ff */
[----:B------:R-:W-:Y:S01]  /*20d40*/  BSSY B0, `(.L_x_772) ;  /* 0x0000021000007945 */ /* 0x000fe20003800000 */
[----:B------:R-:W-:Y:S01]  /*20d50*/  ULDC UR4, c[0x0][0x2d0] ;  /* 0x0000b40000047ab9 */ /* 0x000fe20000000800 */
[----:B---3--:R-:W-:Y:S02]  /*20d60*/  LEA.HI.SX32 R2, R28, 0x20, 0x1e ;  /* 0x000000201c027811 */ /* 0x008fe400078ff2ff */
        /* <DEDUP_REMOVED lines=19> */
[----:B-1--4-:R-:W-:Y:S06]  /*20ea0*/  @P3 BRA `(.L_x_773) ;  /* 0x0000000000283947 */ /* 0x012fec0003800000 */
        /* <DEDUP_REMOVED lines=10> */
.L_x_773:
[----:B------:R-:W-:Y:S05]  /*20f50*/  BSYNC B0 ;  /* 0x0000000000007941 */ /* 0x000fea0003800000 */
.L_x_772:
[----:B-1----:R1:W3:Y:S01]  /*20f60*/  LDS.128 R12, [R39+0x800] ;  /* 0x00080000270c7984 */ /* 0x0022e20000000c00 */
        /* <DEDUP_REMOVED lines=15> */
.L_x_775:
[----:B------:R-:W-:Y:S05]  /*21060*/  BSYNC B0 ;  /* 0x0000000000007941 */ /* 0x000fea0003800000 */
.L_x_774:
        /* <DEDUP_REMOVED lines=16> */
.L_x_777:
[----:B------:R-:W-:Y:S05]  /*21170*/  BSYNC B0 ;  /* 0x0000000000007941 */ /* 0x000fea0003800000 */
.L_x_776:
        /* <DEDUP_REMOVED lines=15> */
.L_x_734:
[----:B------:R-:W-:Y:S01]  /*21270*/  UISETP.NE.AND UP2, UPT, UR16, -0x1, UPT ;  /* 0xffffffff1000788c */ /* 0x000fe2000bf45270 */
[----:B------:R-:W1:Y:S01]  /*21280*/  S2R R2, SR_TID.X ;  /* 0x0000000000027919 */ /* 0x000e620000002100 */
[----:B------:R-:W-:Y:S01]  /*21290*/  ULDC.U8 UR7, c[0x0][0x3d8] ;  /* 0x0000f60000077ab9 */ /* 0x000fe20000000000 */
[----:B------:R-:W-:Y:S02]  /*212a0*/  UIADD3 UR18, -UR27, UR18, URZ ;  /* 0x000000121b127290 */ /* 0x000fe4000fffe13f */
[----:B------:R-:W-:-:S06]  /*212b0*/  UISETP.NE.AND UP3, UPT, UR7, URZ, UPT ;  /* 0x0000003f0700728c */ /* 0x000fcc000bf65270 */
[----:B------:R-:W-:Y:S01]  /*212c0*/  @UP2 ULDC.64 UR4, c[0x0][0x298] ;  /* 0x0000a60000042ab9 */ /* 0x000fe20000000a00 */
[----:B------:R-:W-:Y:S02]  /*212d0*/  @!UP2 USHF.R.S32.HI UR10, URZ, 0x1f, UR33 ;  /* 0x0000001f3f0aa899 */ /* 0x000fe40008011421 */
[----:B------:R-:W-:-:S04]  /*212e0*/  @UP2 UIMAD.WIDE.U32 UR8, UR16, UR4, URZ ;  /* 0x00000004100822a5 */ /* 0x000fc8000f8e003f */
[----:B------:R-:W-:-:S03]  /*212f0*/  @UP2 UIMAD UR6, UR16, UR5, UR9 ;  /* 0x00000005100622a4 */ /* 0x000fc6000f8e0209 */
[----:B------:R-:W-:Y:S01]  /*21300*/  ULDC.U8 UR9, c[0x0][0x3d9] ;  /* 0x0000f64000097ab9 */ /* 0x000fe20000000000 */
[----:B------:R-:W-:Y:S01]  /*21310*/  @!UP2 ULDC.64 UR4, c[0x0][0x290] ;  /* 0x0000a4000004aab9 */ /* 0x000fe20000000a00 */
[----:B------:R-:W-:Y:S02]  /*21320*/  UISETP.NE.AND UP1, UPT, UR9, URZ, UPT ;  /* 0x0000003f0900728c */ /* 0x000fe4000bf25270 */
[----:B------:R-:W-:Y:S02]  /*21330*/  UISETP.EQ.AND UP3, UPT, UR9, URZ, UP3 ;  /* 0x0000003f0900728c */ /* 0x000fe40009f62270 */
[----:B------:R-:W-:Y:S02]  /*21340*/  @!UP2 UIMAD UR10, UR10, UR4, URZ ;  /* 0x000000040a0aa2a4 */ /* 0x000fe4000f8e023f */
[----:B------:R-:W-:Y:S01]  /*21350*/  UISETP.NE.OR UP0, UPT, UR16, -0x1, !UP3 ;  /* 0xffffffff1000788c */ /* 0x000fe2000df05670 */
[----:B------:R-:W-:Y:S01]  /*21360*/  PLOP3.LUT P0, PT, PT, PT, UP1, 0x80, 0x0 ;  /* 0x000000000000781c */ /* 0x000fe20003f0f018 */
[----:B------:R-:W-:-:S02]  /*21370*/  @!UP2 UIMAD.WIDE.U32 UR14, UR33, UR4, URZ ;  /* 0x00000004210ea2a5 */ /* 0x000fc4000f8e003f */
[----:B------:R-:W-:Y:S01]  /*21380*/  @!UP2 UIMAD UR9, UR33, UR5, UR10 ;  /* 0x000000052109a2a4 */ /* 0x000fe2000f8e020a */
[----:B-1----:R-:W-:Y:S01]  /*21390*/  LEA.HI R8, R19, R2, RZ, 0x2 ;  /* 0x0000000213087211 */ /* 0x002fe200078f10ff */
[----:B------:R-:W-:Y:S01]  /*213a0*/  @UP1 ULDC UR12, c[0x0][0x2c0] ;  /* 0x0000b000000c1ab9 */ /* 0x000fe20000000800 */
[----:B------:R-:W-:Y:S01]  /*213b0*/  @UP1 ULDC.64 UR4, c[0x0][0x2c0] ;  /* 0x0000b00000041ab9 */ /* 0x000fe20000000a00 */
[----:B------:R-:W-:Y:S01]  /*213c0*/  @!UP3 UMOV UR20, URZ ;  /* 0x0000003f0014bc82 */ /* 0x000fe20008000000 */
[----:B------:R-:W-:Y:S01]  /*213d0*/  @UP1 UIMAD UR11, UR5, UR4, URZ ;  /* 0x00000004050b12a4 */ /* 0x000fe2000f8e023f */
[----:B------:R-:W-:Y:S01]  /*213e0*/  LOP3.LUT R0, R8, 0xfffffffc, RZ, 0xc0, !PT ;  /* 0xfffffffc08007812 */ /* 0x000fe200078ec0ff */
[----:B------:R-:W-:Y:S01]  /*213f0*/  @!UP3 UMOV UR21, URZ ;  /* 0x0000003f0015bc82 */ /* 0x000fe20008000000 */
[----:B------:R-:W-:Y:S01]  /*21400*/  @UP3 ULDC UR4, c[0x0][0x2c4] ;  /* 0x0000b10000043ab9 */ /* 0x000fe20000000800 */
[----:B------:R-:W-:Y:S01]  /*21410*/  SHF.R.S32.HI R8, RZ, 0x2, R8 ;  /* 0x00000002ff087819 */ /* 0x000fe20000011408 */
[----:B------:R-:W-:Y:S01]  /*21420*/  @!UP0 UIMAD UR16, UR33, UR4, URZ ;  /* 0x00000004211082a4 */ /* 0x000fe2000f8e023f */
[----:B------:R-:W-:Y:S01]  /*21430*/  IMAD.IADD R0, R2, 0x1, -R0 ;  /* 0x0000000102007824 */ /* 0x000fe200078e0a00 */
[----:B------:R-:W-:Y:S01]  /*21440*/  @UP1 UMOV UR10, 0x1 ;  /* 0x00000001000a1882 */ /* 0x000fe20000000000 */
[C---:B------:R-:W-:Y:S01]  /*21450*/  ISETP.GE.AND P4, PT, R8.reuse, UR18, PT ;  /* 0x0000001208007c0c */ /* 0x040fe2000bf86270 */
[----:B------:R-:W-:Y:S01]  /*21460*/  @UP3 USHF.R.S32.HI UR4, URZ, 0x1f, UR16 ;  /* 0x0000001f3f043899 */ /* 0x000fe20008011410 */
[C---:B------:R-:W-:Y:S01]  /*21470*/  VIADD R14, R8.reuse, 0x20 ;  /* 0x00000020080e7836 */ /* 0x040fe20000000000 */
[----:B------:R-:W-:Y:S01]  /*21480*/  @!UP2 UIADD3 UR6, UR15, UR9, URZ ;  /* 0x000000090f06a290 */ /* 0x000fe2000fffe03f */
[C---:B------:R-:W-:Y:S01]  /*21490*/  VIADD R15, R8.reuse, 0x40 ;  /* 0x00000040080f7836 */ /* 0x040fe20000000000 */
[----:B------:R-:W-:Y:S01]  /*214a0*/  @!UP2 UMOV UR8, UR14 ;  /* 0x0000000e0008ac82 */ /* 0x000fe20008000000 */
[----:B------:R-:W-:Y:S01]  /*214b0*/  VIADD R16, R8, 0x60 ;  /* 0x0000006008107836 */ /* 0x000fe20000000000 */
[----:B------:R-:W-:Y:S01]  /*214c0*/  @UP3 UMOV UR20, UR16 ;  /* 0x0000001000143c82 */ /* 0x000fe20008000000 */
[----:B------:R-:W-:Y:S01]  /*214d0*/  @UP3 UMOV UR21, UR4 ;  /* 0x0000000400153c82 */ /* 0x000fe20008000000 */
[----:B------:R-:W-:-:S02]  /*214e0*/  ISETP.GE.AND P3, PT, R14, UR18, PT ;  /* 0x000000120e007c0c */ /* 0x000fc4000bf66270 */
[----:B------:R-:W-:Y:S02]  /*214f0*/  ISETP.GE.AND P2, PT, R15, UR18, PT ;  /* 0x000000120f007c0c */ /* 0x000fe4000bf46270 */
[----:B------:R-:W-:Y:S02]  /*21500*/  ISETP.GE.AND P1, PT, R16, UR18, PT ;  /* 0x0000001210007c0c */ /* 0x000fe4000bf26270 */
[----:B------:R-:W-:Y:S01]  /*21510*/  ISETP.NE.OR P4, PT, R0, RZ, P4 ;  /* 0x000000ff0000720c */ /* 0x000fe20002785670 */
[----:B------:R-:W-:-:S12]  /*21520*/  @P0 BRA `(.L_x_778) ;  /* 0x0000000000180947 */ /* 0x000fd80003800000 */
[----:B------:R-:W-:Y:S01]  /*21530*/  UISETP.NE.AND UP0, UPT, UR7, URZ, UPT ;  /* 0x0000003f0700728c */ /* 0x000fe2000bf05270 */
[----:B------:R-:W-:Y:S01]  /*21540*/  ULDC UR11, c[0x0][0x2c4] ;  /* 0x0000b100000b7ab9 */ /* 0x000fe20000000800 */
[----:B------:R-:W-:Y:S01]  /*21550*/  ULDC UR10, c[0x0][0x270] ;  /* 0x00009c00000a7ab9 */ /* 0x000fe20000000800 */
[----:B------:R-:W-:-:S08]  /*21560*/  UMOV UR12, 0x1 ;  /* 0x00000001000c7882 */ /* 0x000fd00000000000 */
[----:B------:R-:W-:Y:S02]  /*21570*/  @UP0 ULDC UR11, c[0x0][0x2e4] ;  /* 0x0000b900000b0ab9 */ /* 0x000fe40000000800 */
[----:B------:R-:W-:-:S12]  /*21580*/  UIMAD UR10, UR11, UR10, URZ ;  /* 0x0000000a0b0a72a4 */ /* 0x000fd8000f8e023f */
.L_x_778:
[----:B------:R-:W-:Y:S01]  /*21590*/  USHF.R.S32.HI UR7, URZ, 0x1f, UR32 ;  /* 0x0000001f3f077899 */ /* 0x000fe20008011420 */
[C---:B------:R-:W-:Y:S01]  /*215a0*/  ISETP.NE.OR P3, PT, R0.reuse, RZ, P3 ;  /* 0x000000ff0000720c */ /* 0x040fe20001f65670 */
[----:B------:R-:W-:Y:S01]  /*215b0*/  ULDC.64 UR4, c[0x0][0x2a0] ;  /* 0x0000a80000047ab9 */ /* 0x000fe20000000a00 */
[C---:B------:R-:W-:Y:S01]  /*215c0*/  ISETP.NE.OR P2, PT, R0.reuse, RZ, P2 ;  /* 0x000000ff0000720c */ /* 0x040fe20001745670 */
[----:B------:R-:W-:Y:S01]  /*215d0*/  UIMAD UR7, UR7, UR4, URZ ;  /* 0x00000004070772a4 */ /* 0x000fe2000f8e023f */
[C---:B------:R-:W-:Y:S01]  /*215e0*/  ISETP.NE.OR P1, PT, R0.reuse, RZ, P1 ;  /* 0x000000ff0000720c */ /* 0x040fe20000f25670 */
[----:B------:R-:W-:Y:S01]  /*215f0*/  IMAD.SHL.U32 R0, R0, 0x8, RZ ;  /* 0x0000000800007824 */ /* 0x000fe200078e00ff */
[----:B------:R-:W-:Y:S01]  /*21600*/  UIMAD UR10, UR33, UR10, URZ ;  /* 0x0000000a210a72a4 */ /* 0x000fe2000f8e023f */
[----:B------:R-:W-:Y:S01]  /*21610*/  IMAD.U32 R6, RZ, RZ, UR4 ;  /* 0x00000004ff067e24 */ /* 0x000fe2000f8e00ff */
[----:B------:R-:W-:Y:S01]  /*21620*/  ULDC UR4, c[0x0][0x2d0] ;  /* 0x0000b40000047ab9 */ /* 0x000fe20000000800 */
[----:B------:R-:W-:Y:S01]  /*21630*/  UIMAD UR27, UR27, UR12, URZ ;  /* 0x0000000c1b1b72a4 */ /* 0x000fe2000f8e023f */
[C---:B------:R-:W-:Y:S01]  /*21640*/  ISETP.GE.AND P5, PT, R0.reuse, UR4, PT ;  /* 0x0000000400007c0c */ /* 0x040fe2000bfa6270 */
[----:B------:R-:W-:Y:S01]  /*21650*/  USEL UR10, UR10, URZ, !UP3 ;  /* 0x0000003f0a0a7287 */ /* 0x000fe2000d800000 */
[----:B------:R-:W-:Y:S01]  /*21660*/  IADD3 R2, P0, R0, UR8, RZ ;  /* 0x0000000800027c10 */ /* 0x000fe2000ff1e0ff */
[----:B------:R-:W-:Y:S01]  /*21670*/  UIMAD UR5, UR32, UR5, UR7 ;  /* 0x00000005200572a4 */ /* 0x000fe2000f8e0207 */
[----:B------:R-:W-:Y:S01]  /*21680*/  ISETP.GE.OR P6, PT, R8, UR18, P5 ;  /* 0x0000001208007c0c */ /* 0x000fe2000afc6670 */
[----:B------:R-:W-:Y:S01]  /*21690*/  UIMAD UR10, UR32, UR11, UR10 ;  /* 0x0000000b200a72a4 */ /* 0x000fe2000f8e020a */
[----:B------:R-:W-:Y:S01]  /*216a0*/  LEA.HI.X.SX32 R3, R0, UR6, 0x1, P0 ;  /* 0x0000000600037c11 */ /* 0x000fe200080f0eff */
[----:B------:R-:W-:Y:S01]  /*216b0*/  USHF.R.S32.HI UR4, URZ, 0x1f, UR27 ;  /* 0x0000001f3f047899 */ /* 0x000fe2000801141b */
[----:B------:R-:W-:Y:S01]  /*216c0*/  SHF.R.S32.HI R9, RZ, 0x1f, R8 ;  /* 0x0000001fff097819 */ /* 0x000fe20000011408 */
[----:B------:R-:W-:Y:S01]  /*216d0*/  USHF.R.S32.HI UR7, URZ, 0x1f, UR10 ;  /* 0x0000001f3f077899 */ /* 0x000fe2000801140a */
[----:B------:R-:W-:Y:S01]  /*216e0*/  IMAD.U32 R4, RZ, RZ, UR17 ;  /* 0x00000011ff047e24 */ /* 0x000fe2000f8e00ff */
[----:B------:R-:W-:Y:S01]  /*216f0*/  UIADD3 UR6, UP1, UP0, UR27, UR20, UR10 ;  /* 0x000000141b067290 */ /* 0x000fe2000f83e00a */
[----:B------:R-:W-:Y:S01]  /*21700*/  IMAD.WIDE.U32 R6, R6, UR32, R2 ;  /* 0x0000002006067c25 */ /* 0x000fe2000f8e0002 */
[----:B------:R-:W-:Y:S01]  /*21710*/  BSSY B0, `(.L_x_779) ;  /* 0x0000010000007945 */ /* 0x000fe20003800000 */
[----:B------:R-:W-:Y:S01]  /*21720*/  ISETP.GE.OR P0, PT, R14, UR18, P5 ;  /* 0x000000120e007c0c */ /* 0x000fe2000af06670 */
[----:B------:R-:W-:Y:S01]  /*21730*/  UIADD3.X UR20, UR4, UR21, UR7, UP1, UP0 ;  /* 0x0000001504147290 */ /* 0x000fe20008fe0407 */
[----:B------:R-:W-:-:S02]  /*21740*/  VIADD R5, R7, UR5 ;  /* 0x0000000507057c36 */ /* 0x000fc40008000000 */
[----:B------:R-:W-:Y:S01]  /*21750*/  IMAD.WIDE R2, R4, 0x80, R8 ;  /* 0x0000008004027825 */ /* 0x000fe200078e0208 */
[----:B------:R-:W-:Y:S08]  /*21760*/  @P6 BRA `(.L_x_780) ;  /* 0x0000000000286947 */ /* 0x000ff00003800000 */
        /* <DEDUP_REMOVED lines=10> */
.L_x_780:
[----:B------:R-:W-:Y:S05]  /*21810*/  BSYNC B0 ;  /* 0x0000000000007941 */ /* 0x000fea0003800000 */
.L_x_779:
        /* <DEDUP_REMOVED lines=17> */
.L_x_782:
[----:B------:R-:W-:Y:S05]  /*21930*/  BSYNC B0 ;  /* 0x0000000000007941 */ /* 0x000fea0003800000 */
.L_x_781:
        /* <DEDUP_REMOVED lines=15> */
.L_x_784:
[----:B------:R-:W-:Y:S05]  /*21a30*/  BSYNC B0 ;  /* 0x0000000000007941 */ /* 0x000fea0003800000 */
.L_x_783:
        /* <DEDUP_REMOVED lines=14> */
.L_x_786:
[----:B------:R-:W-:Y:S05]  /*21b20*/  BSYNC B0 ;  /* 0x0000000000007941 */ /* 0x000fea0003800000 */
.L_x_785:
        /* <DEDUP_REMOVED lines=10> */
.L_x_788:
[----:B------:R-:W-:Y:S05]  /*21bd0*/  BSYNC B0 ;  /* 0x0000000000007941 */ /* 0x000fea0003800000 */
.L_x_787:
        /* <DEDUP_REMOVED lines=10> */
.L_x_790:
[----:B------:R-:W-:Y:S05]  /*21c80*/  BSYNC B0 ;  /* 0x0000000000007941 */ /* 0x000fea0003800000 */
.L_x_789:
        /* <DEDUP_REMOVED lines=10> */
.L_x_792:
[----:B------:R-:W-:Y:S05]  /*21d30*/  BSYNC B0 ;  /* 0x0000000000007941 */ /* 0x000fea0003800000 */
.L_x_791:
        /* <DEDUP_REMOVED lines=10> */
.L_x_793:
        /* <DEDUP_REMOVED lines=10> */
.L_x_1320:


//--------------------- .text._ZN5flash16flash_fwd_kernelI23Flash_fwd_kernel_traitsILi32ELi128ELi128ELi4ELb0ELb0EN7cutlass6half_tE19Flash_kernel_traitsILi32ELi128ELi128ELi4ES3_EELb0ELb0ELb0ELb1ELb0ELb0ELb1ELb0EEEvNS_16Flash_fwd_paramsE --------------------------
	.section	.text._ZN5flash16flash_fwd_kernelI23Flash_fwd_kernel_traitsILi32ELi128ELi128ELi4ELb0ELb0EN7cutlass6half_tE19Flash_kernel_traitsILi32ELi128ELi128ELi4ES3_EELb0ELb0ELb0ELb1ELb0ELb0ELb1ELb0EEEvNS_16Flash_fwd_paramsE,"ax",@progbits
	.align	128
        .global         _ZN5flash16flash_fwd_kernelI23Flash_fwd_kernel_traitsILi32ELi128ELi128ELi4ELb0ELb0EN7cutlass6half_tE19Flash_kernel_traitsILi32ELi128ELi128ELi4ES3_EELb0ELb0ELb0ELb1ELb0ELb0ELb1ELb0EEEvNS_16Flash_fwd_paramsE
        .type           _ZN5flash16flash_fwd_kernelI23Flash_fwd_kernel_traitsILi32ELi128ELi128ELi4ELb0ELb0EN7cutlass6half_tE19Flash_kernel_traitsILi32ELi128ELi128ELi4ES3_EELb0ELb0ELb0ELb1ELb0ELb0ELb1ELb0EEEvNS_16Flash_fwd_paramsE,@function
        .size           _ZN5flash16flash_fwd_kernelI23Flash_fwd_kernel_traitsILi32ELi128ELi128ELi4ELb0ELb0EN7cutlass6half_tE19Flash_kernel_traitsILi32ELi128ELi128ELi4ES3_EELb0ELb0ELb0ELb1ELb0ELb0ELb1ELb0EEEvNS_16Flash_fwd_paramsE,(.L_x_1321 - _ZN5flash16flash_fwd_kernelI23Flash_fwd_kernel_traitsILi32ELi128ELi128ELi4ELb0ELb0EN7cutlass6half_tE19Flash_kernel_traitsILi32ELi128ELi128ELi4ES3_EELb0ELb0ELb0ELb1ELb0ELb0ELb1ELb0EEEvNS_16Flash_fwd_paramsE)
        .other          _ZN5flash16flash_fwd_kernelI23Flash_fwd_kernel_traitsILi32ELi128ELi128ELi4ELb0ELb0EN7cutlass6half_tE19Flash_kernel_traitsILi32ELi128ELi128ELi4ES3_EELb0ELb0ELb0ELb1ELb0ELb0ELb1ELb0EEEvNS_16Flash_fwd_paramsE,@"STO_CUDA_ENTRY STV_DEFAULT"
_ZN5flash16flash_fwd_kernelI23Flash_fwd_kernel_traitsILi32ELi128ELi128ELi4ELb0ELb0EN7cutlass6half_tE19Flash_kernel_traitsILi32ELi128ELi128ELi4ES3_EELb0ELb0ELb0ELb1ELb0ELb0ELb1ELb0EEEvNS_16Flash_fwd_paramsE:
.text._ZN5flash16flash_fwd_kernelI23Flash_fwd_kernel_traitsILi32ELi128ELi128ELi4ELb0ELb0EN7cutlass6half_tE19Flash_kernel_traitsILi32ELi128ELi128ELi4ES3_EELb0ELb0ELb0ELb1ELb0ELb0ELb1ELb0EEEvNS_16Flash_fwd_paramsE:
        /* <DEDUP_REMOVED lines=41> */
.L_x_794:
[----:B-1----:R-:W1:Y:S02]  /*0290*/  LDC R4, c[0x0][0x2c8] ;  /* 0x0000b200ff047b82 */ /* 0x002e640000000800 */
.L_x_795:
        /* <DEDUP_REMOVED lines=19> */
[----:B------:R-:W-:Y:S01]  /*03d0*/  SHF.R.S32.HI R26, RZ, 0x1f, R233 ;  /* 0x0000001fff1a7819 */ /* 0x000fe200000114e9 */
[----:B------:R-:W-:Y:S01]  /*03e0*/  IMAD.MOV.U32 R239, RZ, RZ, R29 ;  /* 0x000000ffffef7224 */ /* 0x000fe200078e001d */
[----:B------:R-:W-:Y:S02]  /*03f0*/  ISETP.NE.AND P1, PT, R31, -0x1, PT ;  /* 0xffffffff1f00780c */ /* 0x000fe40003f25270 */
[CC--:B------:R-:W-:Y:S02]  /*0400*/  LEA.HI R6, R26.reuse, R233.reuse, RZ, 0x4 ;  /* 0x000000e91a067211 */ /* 0x0c0fe400078f20ff */
[----:B------:R-:W-:Y:S02]  /*0410*/  LEA.HI R25, R26, R233, RZ, 0x2 ;  /* 0x000000e91a197211 */ /* 0x000fe400078f10ff */
[----:B------:R-:W-:Y:S02]  /*0420*/  SHF.R.S32.HI R5, RZ, 0x4, R6 ;  /* 0x00000004ff057819 */ /* 0x000fe40000011406 */
[----:B------:R-:W-:-:S02]  /*0430*/  SHF.R.S32.HI R10, RZ, 0x2, R25 ;  /* 0x00000002ff0a7819 */ /* 0x000fc40000011419 */
[----:B------:R-:W-:Y:S02]  /*0440*/  LEA.HI R7, R6, R5, RZ, 0x1 ;  /* 0x0000000506077211 */ /* 0x000fe400078f08ff */
[----:B------:R-:W-:Y:S01]  /*0450*/  ISETP.NE.AND P0, PT, R14, -0x1, PT ;  /* 0xffffffff0e00780c */ /* 0x000fe20003f05270 */
[----:B------:R-:W2:Y:S01]  /*0460*/  @!P1 LDC.64 R16, c[0x0][0x228] ;  /* 0x00008a00ff109b82 */ /* 0x000ea20000000a00 */
[--C-:B------:R-:W-:Y:S02]  /*0470*/  SHF.R.S32.HI R11, RZ, 0x1f, R10.reuse ;  /* 0x0000001fff0b7819 */ /* 0x100fe4000001140a */
[----:B------:R-:W-:Y:S01]  /*0480*/  LEA.HI R196, R26, R233, RZ, 0x5 ;  /* 0x000000e91ac47211 */ /* 0x000fe200078f28ff */
[----:B------:R-:W-:-:S03]  /*0490*/  IMAD.WIDE R38, R15, 0x80, R10 ;  /* 0x000000800f267825 */ /* 0x000fc600078e020a */
[----:B------:R-:W-:Y:S01]  /*04a0*/  SHF.R.S32.HI R191, RZ, 0x5, R196 ;  /* 0x00000005ffbf7819 */ /* 0x000fe200000114c4 */
[----:B------:R-:W3:Y:S01]  /*04b0*/  @P1 LDC.64 R18, c[0x0][0x240] ;  /* 0x00009000ff121b82 */ /* 0x000ee20000000a00 */
[----:B-1----:R-:W-:Y:S01]  /*04c0*/  IABS R0, R35 ;  /* 0x0000002300007213 */ /* 0x002fe20000000000 */
[----:B------:R-:W-:Y:S04]  /*04d0*/  STL.64 [R1+0x70], R38 ;  /* 0x0000702601007387 */ /* 0x000fe80000100a00 */
[----:B------:R-:W-:Y:S02]  /*04e0*/  IMAD.MOV.U32 R33, RZ, RZ, R0 ;  /* 0x000000ffff217224 */ /* 0x000fe400078e0000 */
[----:B------:R-:W-:Y:S01]  /*04f0*/  VIADD R0, R77, 0x7f ;  /* 0x0000007f4d007836 */ /* 0x000fe20000000000 */
[----:B------:R-:W1:Y:S01]  /*0500*/  @P0 LDC.64 R208, c[0x0][0x250] ;  /* 0x00009400ffd00b82 */ /* 0x000e620000000a00 */
[----:B------:R-:W4:Y:S03]  /*0510*/  I2F.RP R2, R33 ;  /* 0x0000002100027306 */ /* 0x000f260000209400 */
[----:B------:R-:W-:-:S04]  /*0520*/  SHF.R.S32.HI R4, RZ, 0x1f, R0 ;  /* 0x0000001fff047819 */ /* 0x000fc80000011400 */
[----:B------:R-:W-:Y:S01]  /*0530*/  LEA.HI R226, R4, R0, RZ, 0x7 ;  /* 0x0000000004e27211 */ /* 0x000fe200078f38ff */
[----:B------:R-:W5:Y:S01]  /*0540*/  @P0 LDC.64 R78, c[0x0][0x248] ;  /* 0x00009200ff4e0b82 */ /* 0x000f620000000a00 */
[----:B------:R-:W-:-:S05]  /*0550*/  LOP3.LUT R0, R7, 0xfffffffe, RZ, 0xc0, !PT ;  /* 0xfffffffe07007812 */ /* 0x000fca00078ec0ff */
[----:B------:R-:W-:Y:S01]  /*0560*/  IMAD.IADD R27, R5, 0x1, -R0 ;  /* 0x00000001051b7824 */ /* 0x000fe200078e0a00 */
[----:B----4-:R-:W4:Y:S01]  /*0570*/  MUFU.RCP R2, R2 ;  /* 0x0000000200027308 */ /* 0x010f220000001000 */
[----:B------:R-:W-:-:S05]  /*0580*/  IABS R0, R20 ;  /* 0x0000001400007213 */ /* 0x000fca0000000000 */
[----:B------:R-:W-:Y:S01]  /*0590*/  IMAD.MOV.U32 R8, RZ, RZ, R0 ;  /* 0x000000ffff087224 */ /* 0x000fe200078e0000 */
[----:B------:R-:W-:-:S05]  /*05a0*/  LOP3.LUT R0, R6, 0xfffffff0, RZ, 0xc0, !PT ;  /* 0xfffffff006007812 */ /* 0x000fca00078ec0ff */
[----:B------:R-:W-:Y:S02]  /*05b0*/  IMAD.IADD R0, R233, 0x1, -R0 ;  /* 0x00000001e9007824 */ /* 0x000fe400078e0a00 */
[----:B----4-:R-:W-:-:S03]  /*05c0*/  VIADD R2, R2, 0xffffffe ;  /* 0x0ffffffe02027836 */ /* 0x010fc60000000000 */
[----:B------:R-:W-:Y:S01]  /*05d0*/  SHF.R.S32.HI R22, RZ, 0x1f, R0 ;  /* 0x0000001fff167819 */ /* 0x000fe20000011400 */
[----:B------:R-:W4:Y:S03]  /*05e0*/  F2I.FTZ.U32.TRUNC.NTZ R3, R2 ;  /* 0x0000000200037305 */ /* 0x000f26000021f000 */
[----:B------:R-:W-:Y:S01]  /*05f0*/  LEA.HI R32, R22, R0, RZ, 0x3 ;  /* 0x0000000016207211 */ /* 0x000fe200078f18ff */
[----:B----4-:R-:W-:-:S04]  /*0600*/  IMAD.MOV R2, RZ, RZ, -R3 ;  /* 0x000000ffff027224 */ /* 0x010fc800078e0a03 */
[----:B------:R-:W-:Y:S02]  /*0610*/  IMAD R4, R2, R33, RZ ;  /* 0x0000002102047224 */ /* 0x000fe400078e02ff */
[----:B------:R-:W-:-:S04]  /*0620*/  IMAD.MOV.U32 R2, RZ, RZ, RZ ;  /* 0x000000ffff027224 */ /* 0x000fc800078e00ff */
[----:B------:R-:W-:Y:S01]  /*0630*/  IMAD.HI.U32 R5, R3, R4, R2 ;  /* 0x0000000403057227 */ /* 0x000fe200078e0002 */
[----:B------:R-:W-:Y:S02]  /*0640*/  LOP3.LUT R2, R25, 0xfffffffc, RZ, 0xc0, !PT ;  /* 0xfffffffc19027812 */ /* 0x000fe400078ec0ff */
[----:B------:R-:W-:-:S03]  /*0650*/  LEA.HI R3, R26, R233, RZ, 0x3 ;  /* 0x000000e91a037211 */ /* 0x000fc600078f18ff */
[----:B------:R-:W-:Y:S01]  /*0660*/  IMAD.IADD R2, R233, 0x1, -R2 ;  /* 0x00000001e9027824 */ /* 0x000fe200078e0a02 */
[----:B------:R-:W-:Y:S01]  /*0670*/  SHF.R.S32.HI R24, RZ, 0x3, R3 ;  /* 0x00000003ff187819 */ /* 0x000fe20000011403 */
[----:B------:R-:W-:Y:S01]  /*0680*/  IMAD.HI.U32 R13, R5, R8, RZ ;  /* 0x00000008050d7227 */ /* 0x000fe200078e00ff */
[----:B------:R-:W-:Y:S02]  /*0690*/  LOP3.LUT R3, R3, 0xfffffff8, RZ, 0xc0, !PT ;  /* 0xfffffff803037812 */ /* 0x000fe400078ec0ff */
[----:B------:R-:W-:Y:S01]  /*06a0*/  SHF.L.U32 R28, R2, 0x3, RZ ;  /* 0x00000003021c7819 */ /* 0x000fe200000006ff */
[----:B------:R-:W-:Y:S01]  /*06b0*/  IMAD.SHL.U32 R4, R24, 0x40, RZ ;  /* 0x0000004018047824 */ /* 0x000fe200078e00ff */
[----:B------:R-:W-:Y:S01]  /*06c0*/  LEA.HI R2, R0, R0, RZ, 0x1 ;  /* 0x0000000000027211 */ /* 0x000fe200078f08ff */
[----:B------:R-:W-:Y:S02]  /*06d0*/  IMAD.IADD R3, R233, 0x1, -R3 ;  /* 0x00000001e9037824 */ /* 0x000fe400078e0a03 */
[--C-:B------:R-:W-:Y:S01]  /*06e0*/  IMAD.MOV.U32 R238, RZ, RZ, R28.reuse ;  /* 0x000000ffffee7224 */ /* 0x100fe200078e001c */
[----:B------:R-:W-:Y:S01]  /*06f0*/  LOP3.LUT R6, R2, 0x7fffffe, RZ, 0xc0, !PT ;  /* 0x07fffffe02067812 */ /* 0x000fe200078ec0ff */
[----:B------:R-:W-:Y:S01]  /*0700*/  IMAD.MOV.U32 R238, RZ, RZ, R28 ;  /* 0x000000ffffee7224 */ /* 0x000fe200078e001c */
[----:B------:R-:W-:Y:S01]  /*0710*/  LEA.HI R23, R3, R3, RZ, 0x1 ;  /* 0x0000000303177211 */ /* 0x000fe200078f08ff */
[----:B------:R4:W-:Y:S01]  /*0720*/  STL [R1+0x48], R28 ;  /* 0x0000481c01007387 */ /* 0x0009e20000100800 */
[----:B------:R-:W-:Y:S01]  /*0730*/  LOP3.LUT R4, R4, 0xc0, RZ, 0xc0, !PT ;  /* 0x000000c004047812 */ /* 0x000fe200078ec0ff */
[----:B------:R-:W-:Y:S01]  /*0740*/  IMAD.IADD R138, R0, 0x1, -R6 ;  /* 0x00000001008a7824 */ /* 0x000fe200078e0a06 */
[----:B------:R-:W-:-:S02]  /*0750*/  LOP3.LUT R5, R23, 0x3fffffe, RZ, 0xc0, !PT ;  /* 0x03fffffe17057812 */ /* 0x000fc400078ec0ff */
[----:B------:R-:W-:Y:S02]  /*0760*/  LOP3.LUT R9, R4, 0x18, R238, 0xf8, !PT ;  /* 0x0000001804097812 */ /* 0x000fe400078ef8ee */
[----:B------:R-:W-:Y:S01]  /*0770*/  SHF.R.U32.HI R7, RZ, 0x3, R4 ;  /* 0x00000003ff077819 */ /* 0x000fe20000011604 */
[----:B------:R-:W-:Y:S01]  /*0780*/  IMAD.MOV R4, RZ, RZ, -R13 ;  /* 0x000000ffff047224 */ /* 0x000fe200078e0a0d */
[----:B------:R-:W-:Y:S01]  /*0790*/  LEA.HI R0, R25, R10, RZ, 0x1 ;  /* 0x0000000a19007211 */ /* 0x000fe200078f08ff */
[----:B------:R-:W-:Y:S01]  /*07a0*/  IMAD.IADD R30, R3, 0x1, -R5 ;  /* 0x00000001031e7824 */ /* 0x000fe200078e0a05 */
[----:B------:R-:W-:Y:S01]  /*07b0*/  @!P1 SHF.R.S32.HI R3, RZ, 0x1f, R34 ;  /* 0x0000001fff039819 */ /* 0x000fe20000011422 */
[----:B------:R-:W-:Y:S01]  /*07c0*/  IMAD R5, R33, R4, R8 ;  /* 0x0000000421057224 */ /* 0x000fe200078e0208 */
[----:B------:R-:W-:Y:S01]  /*07d0*/  LOP3.LUT R6, R0, 0x7fffffe, RZ, 0xc0, !PT ;  /* 0x07fffffe00067812 */ /* 0x000fe200078ec0ff */
[----:B------:R-:W-:Y:S01]  /*07e0*/  IMAD.IADD R25, R210, 0x1, -R250 ;  /* 0x00000001d2197824 */ /* 0x000fe200078e0afa */
[----:B------:R-:W-:-:S02]  /*07f0*/  SHF.R.S32.HI R4, RZ, 0x1, R2 ;  /* 0x00000001ff047819 */ /* 0x000fc40000011402 */
[----:B------:R-:W-:Y:S01]  /*0800*/  SHF.R.S32.HI R0, RZ, 0x1f, R2 ;  /* 0x0000001fff007819 */ /* 0x000fe20000011402 */
[----:B------:R-:W-:Y:S01]  /*0810*/  IMAD.IADD R6, R10, 0x1, -R6 ;  /* 0x000000010a067824 */ /* 0x000fe200078e0a06 */
[----:B------:R-:W-:Y:S01]  /*0820*/  ISETP.GT.U32.AND P3, PT, R33, R5, PT ;  /* 0x000000052100720c */ /* 0x000fe20003f64070 */
[----:B--2---:R-:W-:Y:S01]  /*0830*/  @!P1 IMAD R2, R3, R16, RZ ;  /* 0x0000001003029224 */ /* 0x004fe200078e02ff */
[----:B------:R-:W-:Y:S01]  /*0840*/  LEA.HI R0, R0, R4, RZ, 0x2 ;  /* 0x0000000400007211 */ /* 0x000fe200078f10ff */
[----:B------:R2:W-:Y:S01]  /*0850*/  STL [R1+0x7c], R25 ;  /* 0x00007c1901007387 */ /* 0x0005e20000100800 */
[----:B------:R-:W-:Y:S01]  /*0860*/  LOP3.LUT R15, R9, R7, RZ, 0x3c, !PT ;  /* 0x00000007090f7212 */ /* 0x000fe200078e3cff */
[----:B------:R-:W-:Y:S01]  /*0870*/  @!P1 IMAD R7, R34, R17, R2 ;  /* 0x0000001122079224 */ /* 0x000fe200078e0202 */
[----:B----4-:R-:W4:Y:S01]  /*0880*/  LDC.64 R28, c[0x0][0x3c8] ;  /* 0x0000f200ff1c7b82 */ /* 0x010f220000000a00 */
[----:B------:R-:W-:Y:S01]  /*0890*/  LEA R6, R191, R6, 0x3 ;  /* 0x00000006bf067211 */ /* 0x000fe200078e18ff */
[----:B---3--:R-:W-:Y:S01]  /*08a0*/  @P1 IMAD.WIDE.U32 R2, R31, R18, RZ ;  /* 0x000000121f021225 */ /* 0x008fe200078e00ff */
[----:B------:R-:W-:-:S03]  /*08b0*/  LOP3.LUT R0, R0, 0xfffffffc, RZ, 0xc0, !PT ;  /* 0xfffffffc00007812 */ /* 0x000fc600078ec0ff */
[----:B------:R-:W-:-:S04]  /*08c0*/  @!P1 IMAD.WIDE.U32 R8, R34, R16, RZ ;  /* 0x0000001022089225 */ /* 0x000fc800078e00ff */
[----:B------:R-:W-:Y:S02]  /*08d0*/  IMAD.U32 R198, R6, 0x20, R15 ;  /* 0x0000002006c67824 */ /* 0x000fe400078e000f */
[----:B------:R-:W-:Y:S02]  /*08e0*/  @P1 IMAD R16, R31, R19, R3 ;  /* 0x000000131f101224 */ /* 0x000fe400078e0203 */
[----:B------:R-:W-:Y:S01]  /*08f0*/  @P1 IMAD.MOV.U32 R15, RZ, RZ, R2 ;  /* 0x000000ffff0f1224 */ /* 0x000fe200078e0002 */
[----:B------:R-:W-:Y:S01]  /*0900*/  LOP3.LUT R2, R20, R35, RZ, 0x3c, !PT ;  /* 0x0000002314027212 */ /* 0x000fe200078e3cff */
[----:B------:R-:W-:Y:S01]  /*0910*/  IMAD.IADD R31, R4, 0x1, -R0 ;  /* 0x00000001041f7824 */ /* 0x000fe200078e0a00 */
[----:B------:R-:W-:Y:S01]  /*0920*/  @!P1 MOV R15, R8 ;  /* 0x00000008000f9202 */ /* 0x000fe20000000f00 */
[----:B------:R-:W-:Y:S01]  /*0930*/  @!P3 IMAD.IADD R5, R5, 0x1, -R33 ;  /* 0x000000010505b824 */ /* 0x000fe200078e0a21 */
[----:B------:R-:W-:Y:S01]  /*0940*/  ISETP.GE.AND P6, PT, R2, RZ, PT ;  /* 0x000000ff0200720c */ /* 0x000fe20003fc6270 */
[----:B------:R-:W-:-:S02]  /*0950*/  @P0 IMAD.IADD R0, R12, 0x1, R14 ;  /* 0x000000010c000824 */ /* 0x000fc400078e020e */
[----:B------:R-:W-:Y:S01]  /*0960*/  @P0 IMAD.IADD R4, R12, 0x1, R14 ;  /* 0x000000010c040824 */ /* 0x000fe200078e020e */
[----:B------:R-:W-:Y:S01]  /*0970*/  ISETP.GE.U32.AND P5, PT, R5, R33, PT ;  /* 0x000000210500720c */ /* 0x000fe20003fa6070 */
[----:B-1----:R-:W-:Y:S01]  /*0980*/  @P0 IMAD R6, R0, R209, RZ ;  /* 0x000000d100060224 */ /* 0x002fe200078e02ff */
[----:B----4-:R-:W-:Y:S01]  /*0990*/  ISETP.NE.U32.AND P2, PT, R28, RZ, PT ;  /* 0x000000ff1c00720c */ /* 0x010fe20003f45070 */
[----:B------:R-:W-:-:S03]  /*09a0*/  @P0 IMAD.WIDE.U32 R2, R0, R208, RZ ;  /* 0x000000d000020225 */ /* 0x000fc600078e00ff */
[----:B------:R-:W-:Y:S01]  /*09b0*/  ISETP.NE.AND.EX P4, PT, R29, RZ, PT, P2 ;  /* 0x000000ff1d00720c */ /* 0x000fe20003f85320 */
[C---:B-----5:R-:W-:Y:S02]  /*09c0*/  @P0 IMAD R0, R4.reuse, R79, RZ ;  /* 0x0000004f04000224 */ /* 0x060fe400078e02ff */
[----:B------:R-:W-:-:S04]  /*09d0*/  @P0 IMAD.WIDE.U32 R4, R4, R78, RZ ;  /* 0x0000004e04040225 */ /* 0x000fc800078e00ff */
[----:B------:R-:W-:Y:S02]  /*09e0*/  @!P1 IMAD.IADD R16, R9, 0x1, R7 ;  /* 0x0000000109109824 */ /* 0x000fe400078e0207 */
[----:B------:R-:W-:Y:S02]  /*09f0*/  @P0 IMAD.IADD R19, R3, 0x1, R6 ;  /* 0x0000000103130824 */ /* 0x000fe400078e0206 */
[----:B------:R-:W-:Y:S02]  /*0a00*/  @P0 IMAD.MOV.U32 R17, RZ, RZ, R2 ;  /* 0x000000ffff110224 */ /* 0x000fe400078e0002 */
[----:B------:R-:W-:Y:S02]  /*0a10*/  @P0 IMAD.IADD R18, R5, 0x1, R0 ;  /* 0x0000000105120824 */ /* 0x000fe400078e0200 */
[----:B------:R-:W-:Y:S01]  /*0a20*/  @P0 IMAD.MOV.U32 R14, RZ, RZ, R4 ;  /* 0x000000ffff0e0224 */ /* 0x000fe200078e0004 */
[----:B--2---:R-:W-:Y:S06]  /*0a30*/  @P0 BRA `(.L_x_797) ;  /* 0x0000000000340947 */ /* 0x004fec0003800000 */
        /* <DEDUP_REMOVED lines=13> */
.L_x_797:
        /* <DEDUP_REMOVED lines=14> */
.L_x_798:
[----:B------:R-:W1:Y:S01]  /*0bf0*/  S2UR UR4, SR_CgaCtaId ;  /* 0x00000000000479c3 */ /* 0x000e620000008800 */
[C---:B------:R-:W-:Y:S01]  /*0c00*/  VIADD R37, R10.reuse, 0x20 ;  /* 0x000000200a257836 */ /* 0x040fe20000000000 */
[----:B------:R-:W-:Y:S01]  /*0c10*/  SHF.R.S32.HI R239, RZ, 0x1f, R238 ;  /* 0x0000001fffef7819 */ /* 0x000fe200000114ee */
[C---:B------:R-:W-:Y:S01]  /*0c20*/  VIADD R36, R10.reuse, 0x40 ;  /* 0x000000400a247836 */ /* 0x040fe20000000000 */
[----:B------:R-:W-:Y:S01]  /*0c30*/  SHF.R.S32.HI R26, RZ, 0x1, R23 ;  /* 0x00000001ff1a7819 */ /* 0x000fe20000011417 */
[----:B------:R-:W-:Y:S01]  /*0c40*/  VIADD R33, R10, 0x60 ;  /* 0x000000600a217836 */ /* 0x000fe20000000000 */
[----:B------:R2:W-:Y:S01]  /*0c50*/  STL [R1+0x80], R37 ;  /* 0x0000802501007387 */ /* 0x0005e20000100800 */
[----:B------:R-:W-:Y:S01]  /*0c60*/  IADD3 R2, P0, R238, R15, RZ ;  /* 0x0000000fee027210 */ /* 0x000fe20007f1e0ff */
[----:B------:R-:W3:Y:S01]  /*0c70*/  @P4 LDC.64 R22, c[0x0][0x3d0] ;  /* 0x0000f400ff164b82 */ /* 0x000ee20000000a00 */
[----:B------:R-:W-:Y:S01]  /*0c80*/  IMAD.SHL.U32 R0, R26, 0x40, RZ ;  /* 0x000000401a007824 */ /* 0x000fe200078e00ff */
[----:B------:R2:W-:Y:S01]  /*0c90*/  STL [R1+0x88], R36 ;  /* 0x0000882401007387 */ /* 0x0005e20000100800 */
[-C--:B------:R-:W-:Y:S01]  /*0ca0*/  ISETP.GE.AND P1, PT, R10, R25.reuse, PT ;  /* 0x000000190a00720c */ /* 0x080fe20003f26270 */
[----:B------:R-:W-:Y:S01]  /*0cb0*/  IMAD.SHL.U32 R5, R24, 0x8, RZ ;  /* 0x0000000818057824 */ /* 0x000fe200078e00ff */
[----:B------:R-:W-:Y:S01]  /*0cc0*/  SHF.R.S32.HI R21, RZ, 0x1f, R20 ;  /* 0x0000001fff157819 */ /* 0x000fe20000011414 */
[----:B------:R2:W-:Y:S01]  /*0cd0*/  STL [R1+0x84], R33 ;  /* 0x0000842101007387 */ /* 0x0005e20000100800 */
[----:B------:R-:W-:Y:S01]  /*0ce0*/  IMAD.X R3, R239, 0x1, R16, P0 ;  /* 0x00000001ef037824 */ /* 0x000fe200000e0610 */
[----:B------:R-:W-:Y:S01]  /*0cf0*/  LOP3.LUT R0, R0, 0xc0, RZ, 0xc0, !PT ;  /* 0x000000c000007812 */ /* 0x000fe200078ec0ff */
[----:B------:R-:W-:Y:S01]  /*0d00*/  @!P3 VIADD R13, R13, 0x1 ;  /* 0x000000010d0db836 */ /* 0x000fe20000000000 */
[----:B------:R2:W-:Y:S01]  /*0d10*/  STL [R1+0x4c], R239 ;  /* 0x00004cef01007387 */ /* 0x0005e20000100800 */
[----:B------:R-:W-:Y:S01]  /*0d20*/  ISETP.NE.AND P0, PT, R35, RZ, PT ;  /* 0x000000ff2300720c */ /* 0x000fe20003f05270 */
[----:B------:R-:W-:Y:S01]  /*0d30*/  ULDC.64 UR6, c[0x0][0x258] ;  /* 0x0000960000067ab9 */ /* 0x000fe20000000a00 */
[----:B------:R-:W-:Y:S01]  /*0d40*/  @P5 VIADD R13, R13, 0x1 ;  /* 0x000000010d0d5836 */ /* 0x000fe20000000000 */
[----:B------:R-:W-:Y:S01]  /*0d50*/  LOP3.LUT R5, R0, 0x8, R5, 0xf8, !PT ;  /* 0x0000000800057812 */ /* 0x000fe200078ef805 */
[----:B------:R-:W-:Y:S01]  /*0d60*/  UMOV UR5, 0x400 ;  /* 0x0000040000057882 */ /* 0x000fe20000000000 */
[----:B------:R-:W-:Y:S01]  /*0d70*/  SHF.R.U32.HI R4, RZ, 0x3, R0 ;  /* 0x00000003ff047819 */ /* 0x000fe20000011600 */
[----:B------:R-:W-:Y:S01]  /*0d80*/  IMAD R0, R21, UR6, RZ ;  /* 0x0000000615007c24 */ /* 0x000fe2000f8e02ff */
[----:B-1----:R-:W-:Y:S01]  /*0d90*/  ULEA UR4, UR4, UR5, 0x18 ;  /* 0x0000000504047291 */ /* 0x002fe2000f8ec03f */
[----:B------:R-:W-:Y:S01]  /*0da0*/  LEA.HI.SX32 R76, R226, 0xffffffff, 0x19 ;  /* 0xffffffffe24c7811 */ /* 0x000fe200078fcaff */
[----:B------:R-:W-:Y:S01]  /*0db0*/  IMAD.MOV.U32 R12, RZ, RZ, R13 ;  /* 0x000000ffff0c7224 */ /* 0x000fe200078e000d */
[----:B------:R-:W-:Y:S01]  /*0dc0*/  BSSY B0, `(.L_x_799) ;  /* 0x0000020000007945 */ /* 0x000fe20003800000 */
[----:B------:R-:W-:Y:S01]  /*0dd0*/  IMAD.WIDE.U32 R8, R20, UR6, R2 ;  /* 0x0000000614087c25 */ /* 0x000fe2000f8e0002 */
[----:B------:R-:W-:-:S02]  /*0de0*/  ISETP.GE.AND P2, PT, R37, R25, PT ;  /* 0x000000192500720c */ /* 0x000fc40003f46270 */
[-C--:B------:R-:W-:Y:S01]  /*0df0*/  ISETP.GE.AND P3, PT, R36, R25.reuse, PT ;  /* 0x000000192400720c */ /* 0x080fe20003f66270 */
[----:B------:R-:W-:Y:S01]  /*0e00*/  IMAD R0, R20, UR7, R0 ;  /* 0x0000000714007c24 */ /* 0x000fe2000f8e0200 */
[----:B------:R-:W-:Y:S01]  /*0e10*/  ISETP.GE.AND P5, PT, R33, R25, PT ;  /* 0x000000192100720c */ /* 0x000fe20003fa6270 */
[----:B------:R-:W-:Y:S01]  /*0e20*/  @!P6 IMAD.MOV R12, RZ, RZ, -R12 ;  /* 0x000000ffff0ce224 */ /* 0x000fe200078e0a0c */
[----:B------:R-:W-:Y:S01]  /*0e30*/  LOP3.LUT R25, R5, R4, RZ, 0x3c, !PT ;  /* 0x0000000405197212 */ /* 0x000fe200078e3cff */
[----:B------:R-:W-:Y:S01]  /*0e40*/  IMAD R13, R76, -0x80, R77 ;  /* 0xffffff804c0d7824 */ /* 0x000fe200078e024d */
[----:B------:R-:W-:Y:S01]  /*0e50*/  @!P0 LOP3.LUT R12, RZ, R35, RZ, 0x33, !PT ;  /* 0x00000023ff0c8212 */ /* 0x000fe200078e33ff */
[----:B------:R-:W-:Y:S01]  /*0e60*/  IMAD.IADD R7, R9, 0x1, R0 ;  /* 0x0000000109077824 */ /* 0x000fe200078e0200 */
[----:B------:R-:W-:Y:S01]  /*0e70*/  LEA R198, R198, UR4, 0x1 ;  /* 0x00000004c6c67c11 */ /* 0x000fe2000f8e08ff */
        /* <DEDUP_REMOVED lines=20> */
.L_x_800:
[----:B------:R-:W-:Y:S05]  /*0fc0*/  BSYNC B0 ;  /* 0x0000000000007941 */ /* 0x000fea0003800000 */
.L_x_799:
[----:B------:R-:W-:Y:S04]  /*0fd0*/  BSSY B0, `(.L_x_801) ;  /* 0x0000016000007945 */ /* 0x000fe80003800000 */
[----:B------:R-:W-:Y:S05]  /*0fe0*/  @P2 BRA `(.L_x_802) ;  /* 0x0000000000502947 */ /* 0x000fea0003800000 */
[----:B------:R-:W-:Y:S02]  /*0ff0*/  ULDC UR5, c[0x0][0x2d0] ;  /* 0x0000b40000057ab9 */ /* 0x000fe40000000800 */
[----:B------:R-:W-:-:S13]  /*1000*/  ISETP.GE.AND P0, PT, R238, UR5, PT ;  /* 0x00000005ee007c0c */ /* 0x000fda000bf06270 */
[----:B------:R1:W-:Y:S01]  /*1010*/  @P0 STS.128 [R198+0x800], RZ ;  /* 0x000800ffc6000388 */ /* 0x0003e20000000c00 */
[----:B------:R-:W-:Y:S05]  /*1020*/  @P0 BRA `(.L_x_802) ;  /* 0x0000000000400947 */ /* 0x000fea0003800000 */
[----:B----4-:R-:W-:Y:S01]  /*1030*/  IADD3 R4, P0, R38, 0x20, RZ ;  /* 0x0000002026047810 */ /* 0x010fe20007f1e0ff */
        /* <DEDUP_REMOVED lines=15> */
.L_x_802:
[----:B------:R-:W-:Y:S05]  /*1130*/  BSYNC B0 ;  /* 0x0000000000007941 */ /* 0x000fea0003800000 */
.L_x_801:
        /* <DEDUP_REMOVED lines=22> */
.L_x_804:
[----:B------:R-:W-:Y:S05]  /*12a0*/  BSYNC B0 ;  /* 0x0000000000007941 */ /* 0x000fea0003800000 */
.L_x_803:
        /* <DEDUP_REMOVED lines=22> */
.L_x_806:
[----:B------:R-:W-:Y:S05]  /*1410*/  BSYNC B0 ;  /* 0x0000000000007941 */ /* 0x000fea0003800000 */
.L_x_805:
[----:B------:R-:W-:Y:S01]  /*1420*/  IMAD.SHL.U32 R0, R31, 0x40, RZ ;  /* 0x000000401f007824 */ /* 0x000fe200078e00ff */
[----:B------:R-:W-:Y:S01]  /*1430*/  SHF.L.U32 R8, R27, 0x3, RZ ;  /* 0x000000031b087819 */ /* 0x000fe200000006ff */
[C---:B------:R-:W-:Y:S01]  /*1440*/  IMAD R7, R11.reuse, R78, RZ ;  /* 0x0000004e0b077224 */ /* 0x040fe200078e02ff */
[-C--:B------:R-:W-:Y:S01]  /*1450*/  ISETP.GE.AND P2, PT, R10, R13.reuse, PT ;  /* 0x0000000d0a00720c */ /* 0x080fe20003f46270 */
[----:B------:R-:W-:Y:S01]  /*1460*/  IMAD R6, R11, R208, RZ ;  /* 0x000000d00b067224 */ /* 0x000fe200078e02ff */
[----:B------:R-:W-:Y:S01]  /*1470*/  LOP3.LUT R0, R0, 0xc0, RZ, 0xc0, !PT ;  /* 0x000000c000007812 */ /* 0x000fe200078ec0ff */
[C---:B----4-:R-:W-:Y:S01]  /*1480*/  IMAD.WIDE.U32 R4, R10.reuse, R78, R238 ;  /* 0x0000004e0a047225 */ /* 0x050fe200078e00ee */
[C---:B------:R-:W-:Y:S01]  /*1490*/  ISETP.GE.AND P3, PT, R10.reuse, R13, PT ;  /* 0x0000000d0a00720c */ /* 0x040fe20003f66270 */
[----:B------:R-:W-:Y:S01]  /*14a0*/  ULDC.64 UR6, c[0x0][0x260] ;  /* 0x0000980000067ab9 */ /* 0x000fe20000000a00 */
[----:B------:R-:W-:Y:S01]  /*14b0*/  @P4 SHF.R.S32.HI R11, RZ, 0x1f, R34 ;  /* 0x0000001fff0b4819 */ /* 0x000fe20000011422 */
[----:B------:R-:W-:Y:S01]  /*14c0*/  IMAD R9, R10, R79, R7 ;  /* 0x0000004f0a097224 */ /* 0x000fe200078e0207 */
[----:B------:R-:W-:Y:S01]  /*14d0*/  LOP3.LUT R7, R0, 0x8, R8, 0xf8, !PT ;  /* 0x0000000800077812 */ /* 0x000fe200078ef808 */
[C---:B------:R-:W-:Y:S01]  /*14e0*/  IMAD.WIDE.U32 R2, R10.reuse, R208, R238 ;  /* 0x000000d00a027225 */ /* 0x040fe200078e00ee */
[----:B------:R-:W-:Y:S01]  /*14f0*/  SHF.R.U32.HI R0, RZ, 0x3, R0 ;  /* 0x00000003ff007819 */ /* 0x000fe20000011600 */
[----:B------:R-:W-:Y:S01]  /*1500*/  BSSY B0, `(.L_x_807) ;  /* 0x0000033000007945 */ /* 0x000fe20003800000 */
[----:B------:R-:W-:Y:S01]  /*1510*/  SHF.R.S32.HI R8, RZ, 0x1f, R12 ;  /* 0x0000001fff087819 */ /* 0x000fe2000001140c */
[----:B------:R-:W-:Y:S01]  /*1520*/  IMAD R10, R10, R209, R6 ;  /* 0x000000d10a0a7224 */ /* 0x000fe200078e0206 */
[----:B------:R-:W-:Y:S01]  /*1530*/  IADD3 R6, P1, R14, R4, RZ ;  /* 0x000000040e067210 */ /* 0x000fe20007f3e0ff */
[----:B------:R-:W-:Y:S01]  /*1540*/  IMAD.SHL.U32 R199, R78, 0x80, RZ ;  /* 0x000000804ec77824 */ /* 0x000fe200078e00ff */
[----:B------:R-:W-:Y:S01]  /*1550*/  LOP3.LUT R197, R7, R0, RZ, 0x3c, !PT ;  /* 0x0000000007c57212 */ /* 0x000fe200078e3cff */
[----:B---3--:R-:W-:Y:S01]  /*1560*/  @P4 IMAD R0, R11, R22, RZ ;  /* 0x000000160b004224 */ /* 0x008fe200078e02ff */
[----:B------:R-:W-:Y:S01]  /*1570*/  IADD3 R4, P0, R17, R2, RZ ;  /* 0x0000000211047210 */ /* 0x000fe20007f1e0ff */
[----:B------:R-:W-:Y:S01]  /*1580*/  IMAD R2, R8, UR6, RZ ;  /* 0x0000000608027c24 */ /* 0x000fe2000f8e02ff */
[----:B------:R-:W-:Y:S01]  /*1590*/  IADD3.X R7, R18, R5, R9, P1, !PT ;  /* 0x0000000512077210 */ /* 0x000fe20000ffe409 */
[----:B------:R-:W-:Y:S01]  /*15a0*/  @P4 IMAD R9, R34, R23, R0 ;  /* 0x0000001722094224 */ /* 0x000fe200078e0200 */
[----:B------:R-:W-:Y:S01]  /*15b0*/  IADD3.X R5, R19, R3, R10, P0, !PT ;  /* 0x0000000313057210 */ /* 0x000fe200007fe40a */
[----:B------:R-:W-:Y:S01]  /*15c0*/  IMAD R2, R12, UR7, R2 ;  /* 0x000000070c027c24 */ /* 0x000fe2000f8e0202 */
[----:B------:R-:W-:Y:S01]  /*15d0*/  SHF.L.U64.HI R211, R78, 0x7, R79 ;  /* 0x000000074ed37819 */ /* 0x000fe2000001024f */
[----:B------:R-:W-:Y:S01]  /*15e0*/  IMAD.WIDE.U32 R38, R12, UR6, R6 ;  /* 0x000000060c267c25 */ /* 0x000fe2000f8e0006 */
[----:B------:R-:W-:Y:S01]  /*15f0*/  ULDC.64 UR6, c[0x0][0x268] ;  /* 0x00009a0000067ab9 */ /* 0x000fe20000000a00 */
[----:B------:R-:W-:-:S02]  /*1600*/  SHF.R.S32.HI R16, RZ, 0x1f, R76 ;  /* 0x0000001fff107819 */ /* 0x000fc4000001144c */
[----:B------:R-:W-:Y:S01]  /*1610*/  IMAD.MOV.U32 R236, RZ, RZ, R38 ;  /* 0x000000ffffec7224 */ /* 0x000fe200078e0026 */
[----:B------:R-:W-:Y:S01]  /*1620*/  IADD3 R237, R39, R2, RZ ;  /* 0x0000000227ed7210 */ /* 0x000fe20007ffe0ff */
[----:B------:R-:W-:Y:S01]  /*1630*/  IMAD.WIDE.U32 R18, R12, UR6, R4 ;  /* 0x000000060c127c25 */ /* 0x000fe2000f8e0004 */
[----:B------:R3:W-:Y:S01]  /*1640*/  STL.64 [R1+0x60], R38 ;  /* 0x0000602601007387 */ /* 0x0007e20000100a00 */
[-C--:B------:R-:W-:Y:S02]  /*1650*/  ISETP.GE.AND P1, PT, R37, R13.reuse, PT ;  /* 0x0000000d2500720c */ /* 0x080fe40003f26270 */
[----:B------:R-:W-:Y:S01]  /*1660*/  @P4 IMAD.WIDE.U32 R10, R34, R22, R20 ;  /* 0x00000016220a4225 */ /* 0x000fe200078e0014 */
[----:B------:R3:W-:Y:S01]  /*1670*/  STL.64 [R1+0x50], R236 ;  /* 0x000050ec01007387 */ /* 0x0007e20000100a00 */
[----:B------:R-:W-:Y:S02]  /*1680*/  ISETP.GE.AND P5, PT, R36, R13, PT ;  /* 0x0000000d2400720c */ /* 0x000fe40003fa6270 */
[----:B------:R-:W-:Y:S01]  /*1690*/  IMAD R0, R211, R76, RZ ;  /* 0x0000004cd3007224 */ /* 0x000fe200078e02ff */
[----:B------:R3:W-:Y:S01]  /*16a0*/  STL.64 [R1+0x58], R18 ;  /* 0x0000581201007387 */ /* 0x0007e20000100a00 */
[----:B------:R-:W-:Y:S01]  /*16b0*/  IMAD R6, R8, UR6, RZ ;  /* 0x0000000608067c24 */ /* 0x000fe2000f8e02ff */
[----:B------:R-:W-:Y:S01]  /*16c0*/  @P4 LEA R14, P0, R10, R28, 0x2 ;  /* 0x0000001c0a0e4211 */ /* 0x000fe200078010ff */
[----:B------:R-:W-:Y:S01]  /*16d0*/  IMAD R0, R16, R199, R0 ;  /* 0x000000c710007224 */ /* 0x000fe200078e0200 */
[----:B------:R-:W-:Y:S01]  /*16e0*/  ISETP.GE.AND P6, PT, R33, R13, PT ;  /* 0x0000000d2100720c */ /* 0x000fe20003fc6270 */
[----:B------:R-:W-:Y:S01]  /*16f0*/  IMAD.WIDE.U32 R2, R76, R199, R236 ;  /* 0x000000c74c027225 */ /* 0x000fe200078e00ec */
[----:B------:R-:W-:-:S02]  /*1700*/  P2R R17, PR, RZ, 0x1 ;  /* 0x00000001ff117803 */ /* 0x000fc40000000000 */
[----:B------:R-:W-:Y:S01]  /*1710*/  @P4 IADD3 R9, R11, R9, RZ ;  /* 0x000000090b094210 */ /* 0x000fe20007ffe0ff */
[----:B------:R-:W-:Y:S01]  /*1720*/  IMAD R8, R12, UR7, R6 ;  /* 0x000000070c087c24 */ /* 0x000fe2000f8e0206 */
[----:B------:R-:W-:Y:S01]  /*1730*/  IADD3 R5, R3, R0, RZ ;  /* 0x0000000003057210 */ /* 0x000fe20007ffe0ff */
[----:B------:R-:W-:Y:S01]  /*1740*/  IMAD R24, R27, 0x8, R30 ;  /* 0x000000081b187824 */ /* 0x000fe200078e021e */
        /* <DEDUP_REMOVED lines=14> */
.L_x_808:
[----:B------:R-:W-:Y:S05]  /*1830*/  BSYNC B0 ;  /* 0x0000000000007941 */ /* 0x000fea0003800000 */
.L_x_807:
        /* <DEDUP_REMOVED lines=19> */
.L_x_810:
[----:B------:R-:W-:Y:S05]  /*1970*/  BSYNC B0 ;  /* 0x0000000000007941 */ /* 0x000fea0003800000 */
.L_x_809:
        /* <DEDUP_REMOVED lines=15> */
.L_x_812:
[----:B------:R-:W-:Y:S05]  /*1a70*/  BSYNC B0 ;  /* 0x0000000000007941 */ /* 0x000fea0003800000 */
.L_x_811:
        /* <DEDUP_REMOVED lines=17> */
.L_x_814:
[----:B------:R-:W-:Y:S05]  /*1b90*/  BSYNC B0 ;  /* 0x0000000000007941 */ /* 0x000fea0003800000 */
.L_x_813:
[----:B------:R-:W0:Y:S01]  /*1ba0*/  LDGDEPBAR ;  /* 0x00000000000079af */ /* 0x000e220000000000 */
[----:B------:R-:W-:Y:S01]  /*1bb0*/  ISETP.NE.AND P0, PT, R17, RZ, PT ;  /* 0x000000ff1100720c */ /* 0x000fe20003f05270 */
[----:B-1----:R-:W-:Y:S01]  /*1bc0*/  IMAD.IADD R7, R19, 0x1, R8 ;  /* 0x0000000113077824 */ /* 0x002fe200078e0208 */
[----:B------:R-:W-:Y:S01]  /*1bd0*/  ISETP.GE.AND P1, PT, R37, R13, PT ;  /* 0x0000000d2500720c */ /* 0x000fe20003f26270 */
[----:B------:R-:W-:Y:S01]  /*1be0*/  IMAD.SHL.U32 R0, R32, 0x20, RZ ;  /* 0x0000002020007824 */ /* 0x000fe200078e00ff */
[----:B------:R-:W-:Y:S01]  /*1bf0*/  @P4 LEA.HI.X R15, R10, R29, R9, 0x2, P0 ;  /* 0x0000001d0a0f4211 */ /* 0x000fe200000f1409 */
[-C--:B------:R-:W-:Y:S01]  /*1c00*/  IMAD R4, R16, R208.reuse, RZ ;  /* 0x000000d010047224 */ /* 0x080fe200078e02ff */
[----:B------:R1:W-:Y:S01]  /*1c10*/  STL [R1+0x6c], R7 ;  /* 0x00006c0701007387 */ /* 0x0003e20000100800 */
[----:B------:R-:W-:Y:S01]  /*1c20*/  IMAD.WIDE.U32 R2, R76, R208, RZ ;  /* 0x000000d04c027225 */ /* 0x000fe200078e00ff */
[----:B------:R-:W-:Y:S02]  /*1c30*/  LOP3.LUT R136, R0, 0xffffff00, RZ, 0xc0, !PT ;  /* 0xffffff0000887812 */ /* 0x000fe400078ec0ff */
[----:B------:R1:W5:Y:S01]  /*1c40*/  @P4 LDG.E R139, desc[UR8][R14.64] ;  /* 0x000000080e8b4981 */ /* 0x000362000c1e1900 */
[----:B------:R-:W-:Y:S01]  /*1c50*/  IMAD R0, R76, R209, R4 ;  /* 0x000000d14c007224 */ /* 0x000fe200078e0204 */
[----:B------:R-:W-:Y:S01]  /*1c60*/  LEA R4, P0, R2, R18, 0x7 ;  /* 0x0000001202047211 */ /* 0x000fe200078038ff */
[----:B------:R-:W-:Y:S01]  /*1c70*/  IMAD R5, R191, 0x200, R136 ;  /* 0x00000200bf057824 */ /* 0x000fe200078e0288 */
[-C--:B------:R-:W-:Y:S01]  /*1c80*/  ISETP.GE.AND P2, PT, R36, R13.reuse, PT ;  /* 0x0000000d2400720c */ /* 0x080fe20003f46270 */
[----:B------:R-:W-:Y:S01]  /*1c90*/  IMAD.IADD R6, R3, 0x1, R0 ;  /* 0x0000000103067824 */ /* 0x000fe200078e0200 */
[----:B------:R-:W-:Y:S01]  /*1ca0*/  ISETP.GE.AND P5, PT, R33, R13, PT ;  /* 0x0000000d2100720c */ /* 0x000fe20003fa6270 */
[----:B------:R-:W-:-:S02]  /*1cb0*/  IMAD R3, R138, 0x20, R5 ;  /* 0x000000208a037824 */ /* 0x000fc400078e0205 */
[----:B------:R-:W-:Y:S01]  /*1cc0*/  IMAD.U32 R0, R24, 0x20, R25 ;  /* 0x0000002018007824 */ /* 0x000fe200078e0019 */
[----:B------:R-:W-:Y:S01]  /*1cd0*/  LEA.HI.X R5, R2, R7, R6, 0x7, P0 ;  /* 0x0000000702057211 */ /* 0x000fe200000f3c06 */
[----:B------:R-:W-:Y:S01]  /*1ce0*/  IMAD.IADD R2, R197, 0x1, R3 ;  /* 0x00000001c5027824 */ /* 0x000fe200078e0203 */
[----:B------:R-:W-:-:S04]  /*1cf0*/  DEPBAR.LE SB0, 0x0 ;  /* 0x000080000000791a */ /* 0x000fc80000000000 */
[----:B------:R-:W-:Y:S01]  /*1d00*/  BAR.SYNC.DEFER_BLOCKING 0x0 ;  /* 0x0000000000007b1d */ /* 0x000fe20000010000 */
[----:B------:R-:W-:Y:S02]  /*1d10*/  LEA R137, R0, UR4, 0x1 ;  /* 0x0000000400897c11 */ /* 0x000fe4000f8e08ff */
[----:B------:R-:W-:-:S03]  /*1d20*/  LEA R188, R2, UR4, 0x1 ;  /* 0x0000000402bc7c11 */ /* 0x000fc6000f8e08ff */
        /* <DEDUP_REMOVED lines=18> */
.L_x_816:
[----:B------:R-:W-:Y:S05]  /*1e50*/  BSYNC B0 ;  /* 0x0000000000007941 */ /* 0x000fea0003800000 */
.L_x_815:
        /* <DEDUP_REMOVED lines=16> */
.L_x_818:
[----:B------:R-:W-:Y:S05]  /*1f60*/  BSYNC B0 ;  /* 0x0000000000007941 */ /* 0x000fea0003800000 */
.L_x_817:
        /* <DEDUP_REMOVED lines=16> */
.L_x_820:
[----:B------:R-:W-:Y:S05]  /*2070*/  BSYNC B0 ;  /* 0x0000000000007941 */ /* 0x000fea0003800000 */
.L_x_819:
        /* <DEDUP_REMOVED lines=17> */
.L_x_822:
[----:B------:R-:W-:Y:S05]  /*2190*/  BSYNC B0 ;  /* 0x0000000000007941 */ /* 0x000fea0003800000 */
.L_x_821:
[----:B---3--:R-:W-:Y:S01]  /*21a0*/  LDSM.16.M88.4 R16, [R188] ;  /* 0x00000000bc10783b */ /* 0x008fe20000000200 */
[----:B------:R-:W-:Y:S01]  /*21b0*/  LOP3.LUT P0, RZ, R26, 0x2, RZ, 0xc0, !PT ;  /* 0x000000021aff7812 */ /* 0x000fe2000780c0ff */
[----:B------:R-:W-:Y:S01]  /*21c0*/  IMAD.MOV.U32 R0, RZ, RZ, 0x10 ;  /* 0x00000010ff007424 */ /* 0x000fe200078e00ff */
[----:B------:R-:W-:Y:S01]  /*21d0*/  LOP3.LUT P1, RZ, R31, 0x2, RZ, 0xc0, !PT ;  /* 0x000000021fff7812 */ /* 0x000fe2000782c0ff */
[----:B-1----:R-:W1:Y:S01]  /*21e0*/  LDSM.16.M88.4 R4, [R137+0x2000] ;  /* 0x002000008904783b */ /* 0x002e620000000200 */
[C---:B------:R-:W-:Y:S01]  /*21f0*/  VIADD R2, R137.reuse, 0x2000 ;  /* 0x0000200089027836 */ /* 0x040fe20000000000 */
[----:B------:R-:W-:Y:S01]  /*2200*/  ULDC UR5, c[0x0][0x39c] ;  /* 0x0000e70000057ab9 */ /* 0x000fe20000000800 */
[----:B------:R-:W-:Y:S01]  /*2210*/  SEL R0, R0, 0xfffffff0, !P1 ;  /* 0xfffffff000007807 */ /* 0x000fe20004800000 */
[----:B------:R-:W3:Y:S01]  /*2220*/  LDSM.16.M88.4 R12, [R188+0x1000] ;  /* 0x00100000bc0c783b */ /* 0x000ee20000000200 */
[----:B------:R-:W-:-:S03]  /*2230*/  VIADD R190, R137, 0x2020 ;  /* 0x0000202089be7836 */ /* 0x000fc60000000000 */
[----:B------:R-:W4:Y:S01]  /*2240*/  LDSM.16.M88.4 R56, [R137+0x2400] ;  /* 0x002400008938783b */ /* 0x000f220000000200 */
[----:B------:R-:W-:Y:S02]  /*2250*/  IMAD R189, R0, 0x2, R188 ;  /* 0x0000000200bd7824 */ /* 0x000fe400078e02bc */
[----:B------:R-:W-:Y:S01]  /*2260*/  @P0 VIADD R190, R2, 0xffffffe0 ;  /* 0xffffffe002be0836 */ /* 0x000fe20000000000 */
[----:B------:R-:W4:Y:S01]  /*2270*/  LDSM.16.M88.4 R52, [R137+0x2800] ;  /* 0x002800008934783b */ /* 0x000f220000000200 */
[----:B------:R-:W-:-:S03]  /*2280*/  LOP3.LUT R2, R196, 0xffffffe0, RZ, 0xc0, !PT ;  /* 0xffffffe0c4027812 */ /* 0x000fc600078ec0ff */
[----:B------:R-:W4:Y:S01]  /*2290*/  LDSM.16.M88.4 R48, [R137+0x2c00] ;  /* 0x002c00008930783b */ /* 0x000f220000000200 */
[----:B------:R-:W-:-:S03]  /*22a0*/  IADD3 R2, -R2, R233, RZ ;  /* 0x000000e902027210 */ /* 0x000fc60007ffe1ff */
[----:B------:R-:W4:Y:S01]  /*22b0*/  LDSM.16.M88.4 R44, [R137+0x3000] ;  /* 0x00300000892c783b */ /* 0x000f220000000200 */
[----:B------:R-:W-:-:S03]  /*22c0*/  SHF.R.S32.HI R3, RZ, 0x1f, R2 ;  /* 0x0000001fff037819 */ /* 0x000fc60000011402 */
[----:B------:R-:W4:Y:S01]  /*22d0*/  LDSM.16.M88.4 R40, [R137+0x3400] ;  /* 0x003400008928783b */ /* 0x000f220000000200 */
[----:B------:R-:W-:Y:S02]  /*22e0*/  LEA.HI R3, R3, R2, RZ, 0x2 ;  /* 0x0000000203037211 */ /* 0x000fe400078f10ff */
[----:B------:R-:W-:Y:S01]  /*22f0*/  SHF.R.S32.HI R2, RZ, 0x1f, R191 ;  /* 0x0000001fff027819 */ /* 0x000fe200000114bf */
[----:B--2---:R-:W2:Y:S01]  /*2300*/  LDSM.16.M88.4 R36, [R137+0x3800] ;  /* 0x003800008924783b */ /* 0x004ea20000000200 */
[----:B------:R-:W-:Y:S02]  /*2310*/  SHF.R.S32.HI R220, RZ, 0x2, R3 ;  /* 0x00000002ffdc7819 */ /* 0x000fe40000011403 */
[----:B------:R-:W-:Y:S01]  /*2320*/  LEA.HI R2, R2, R191, RZ, 0x2 ;  /* 0x000000bf02027211 */ /* 0x000fe200078f10ff */
[----:B------:R-:W2:Y:S02]  /*2330*/  LDSM.16.M88.4 R32, [R137+0x3c00] ;  /* 0x003c00008920783b */ /* 0x000ea40000000200 */
[C---:B------:R-:W-:Y:S01]  /*2340*/  IMAD R3, R191.reuse, 0x10, R220 ;  /* 0x00000010bf037824 */ /* 0x040fe200078e02dc */
[----:B------:R-:W-:Y:S01]  /*2350*/  LOP3.LUT R2, R2, 0xfffffffc, RZ, 0xc0, !PT ;  /* 0xfffffffc02027812 */ /* 0x000fe200078ec0ff */
[----:B------:R-:W-:Y:S02]  /*2360*/  LDSM.16.M88.4 R24, [R190+0x400] ;  /* 0x00040000be18783b */ /* 0x000fe40000000200 */
[----:B------:R-:W-:Y:S01]  /*2370*/  IMAD.IADD R250, R250, 0x1, R3 ;  /* 0x00000001fafa7824 */ /* 0x000fe200078e0203 */
[----:B-1----:R-:W-:Y:S01]  /*2380*/  HMMA.16816.F32 R156, R16, R4, RZ ;  /* 0x00000004109c723c */ /* 0x002fe200000018ff */
[----:B------:R-:W-:Y:S01]  /*2390*/  LDSM.16.M88.4 R20, [R190+0x800] ;  /* 0x00080000be14783b */ /* 0x000fe20000000200 */
[----:B------:R-:W-:-:S03]  /*23a0*/  IMAD.IADD R2, R191, 0x1, -R2 ;  /* 0x00000001bf027824 */ /* 0x000fc600078e0a02 */
[----:B------:R-:W-:Y:S01]  /*23b0*/  LDSM.16.M88.4 R60, [R190+0xc00] ;  /* 0x000c0000be3c783b */ /* 0x000fe20000000200 */
[C---:B---3--:R-:W-:Y:S03]  /*23c0*/  HMMA.16816.F32 R140, R12.reuse, R4, RZ ;  /* 0x000000040c8c723c */ /* 0x048fe600000018ff */
[----:B------:R-:W-:Y:S03]  /*23d0*/  LDSM.16.M88.4 R64, [R190+0x1000] ;  /* 0x00100000be40783b */ /* 0x000fe60000000200 */
[-C--:B------:R-:W-:Y:S01]  /*23e0*/  HMMA.16816.F32 R132, R12, R6.reuse, RZ ;  /* 0x000000060c84723c */ /* 0x080fe200000018ff */
[----:B------:R-:W-:Y:S04]  /*23f0*/  LDSM.16.M88.4 R68, [R190+0x1400] ;  /* 0x00140000be44783b */ /* 0x000fe80000000200 */
[----:B------:R-:W-:Y:S01]  /*2400*/  LDSM.16.M88.4 R28, [R190] ;  /* 0x00000000be1c783b */ /* 0x000fe20000000200 */
[----:B------:R-:W-:Y:S03]  /*2410*/  HMMA.16816.F32 R192, R16, R6, RZ ;  /* 0x0000000610c0723c */ /* 0x000fe600000018ff */
[----:B------:R-:W1:Y:S03]  /*2420*/  LDSM.16.M88.4 R4, [R189+0x1000] ;  /* 0x00100000bd04783b */ /* 0x000e660000000200 */
[C---:B----4-:R-:W-:Y:S01]  /*2430*/  HMMA.16816.F32 R124, R12.reuse, R56, RZ ;  /* 0x000000380c7c723c */ /* 0x050fe200000018ff */
[----:B------:R-:W3:Y:S04]  /*2440*/  LDSM.16.M88.4 R72, [R190+0x1800] ;  /* 0x00180000be48783b */ /* 0x000ee80000000200 */
[----:B------:R-:W4:Y:S01]  /*2450*/  LDSM.16.M88.4 R80, [R190+0x1c00] ;  /* 0x001c0000be50783b */ /* 0x000f220000000200 */
[C---:B------:R-:W-:Y:S03]  /*2460*/  HMMA.16816.F32 R120, R12.reuse, R52, RZ ;  /* 0x000000340c78723c */ /* 0x040fe600000018ff */
[----:B------:R-:W4:Y:S03]  /*2470*/  LDSM.16.M88.4 R8, [R189] ;  /* 0x00000000bd08783b */ /* 0x000f260000000200 */
[C---:B------:R-:W-:Y:S01]  /*2480*/  HMMA.16816.F32 R108, R12.reuse, R48, RZ ;  /* 0x000000300c6c723c */ /* 0x040fe200000018ff */
[----:B------:R4:W-:Y:S04]  /*2490*/  STL [R1+0x8c], R220 ;  /* 0x00008cdc01007387 */ /* 0x0009e80000100800 */
[----:B------:R4:W-:Y:S01]  /*24a0*/  STL [R1+0x90], R2 ;  /* 0x0000900201007387 */ /* 0x0009e20000100800 */
[C---:B------:R-:W-:Y:S03]  /*24b0*/  HMMA.16816.F32 R100, R12.reuse, R44, RZ ;  /* 0x0000002c0c64723c */ /* 0x040fe600000018ff */
[----:B------:R-:W0:Y:S03]  /*24c0*/  LDGDEPBAR ;  /* 0x00000000000079af */ /* 0x000e260000000000 */
[C---:B------:R-:W-:Y:S06]  /*24d0*/  HMMA.16816.F32 R92, R12.reuse, R40, RZ ;  /* 0x000000280c5c723c */ /* 0x040fec00000018ff */
[C---:B--2---:R-:W-:Y:S06]  /*24e0*/  HMMA.16816.F32 R88, R12.reuse, R36, RZ ;  /* 0x000000240c58723c */ /* 0x044fec00000018ff */
        /* <DEDUP_REMOVED lines=28> */
[C---:B---3--:R-:W-:Y:S06]  /*26b0*/  HMMA.16816.F32 R108, R4.reuse, R72, R88 ;  /* 0x00000048046c723c */ /* 0x048fec0000001858 */
[C---:B----4-:R-:W-:Y:S06]  /*26c0*/  HMMA.16816.F32 R100, R4.reuse, R80, R84 ;  /* 0x000000500464723c */ /* 0x050fec0000001854 */
[----:B------:R-:W-:Y:S01]  /*26d0*/  HMMA.16816.F32 R132, R4, R30, R132 ;  /* 0x0000001e0484723c */ /* 0x000fe20000001884 */
[----:B------:R-:W-:-:S05]  /*26e0*/  FMUL.FTZ R191, R123, UR5 ;  /* 0x000000057bbf7c20 */ /* 0x000fca0008410000 */
[C---:B------:R-:W-:Y:S06]  /*26f0*/  HMMA.16816.F32 R116, R4.reuse, R26, R116 ;  /* 0x0000001a0474723c */ /* 0x040fec0000001874 */
[----:B------:R-:W-:Y:S01]  /*2700*/  HMMA.16816.F32 R112, R4, R22, R112 ;  /* 0x000000160470723c */ /* 0x000fe20000001870 */
[----:B------:R-:W-:Y:S01]  /*2710*/  FMUL.FTZ R222, R109, UR5 ;  /* 0x000000056dde7c20 */ /* 0x000fe20008410000 */
[----:B------:R-:W-:Y:S01]  /*2720*/  FMUL.FTZ R220, R110, UR5 ;  /* 0x000000056edc7c20 */ /* 0x000fe20008410000 */
[----:B------:R-:W-:-:S03]  /*2730*/  FMUL.FTZ R223, R111, UR5 ;  /* 0x000000056fdf7c20 */ /* 0x000fc60008410000 */
[C---:B------:R-:W-:Y:S01]  /*2740*/  HMMA.16816.F32 R104, R4.reuse, R62, R104 ;  /* 0x0000003e0468723c */ /* 0x040fe20000001868 */
[----:B------:R-:W-:Y:S01]  /*2750*/  FMUL.FTZ R229, R100, UR5 ;  /* 0x0000000564e57c20 */ /* 0x000fe20008410000 */
[----:B------:R-:W-:Y:S01]  /*2760*/  FMUL.FTZ R230, R101, UR5 ;  /* 0x0000000565e67c20 */ /* 0x000fe20008410000 */
[----:B------:R-:W-:Y:S01]  /*2770*/  FMUL.FTZ R232, R103, UR5 ;  /* 0x0000000567e87c20 */ /* 0x000fe20008410000 */
[----:B------:R-:W-:Y:S02]  /*2780*/  FMUL.FTZ R231, R102, UR5 ;  /* 0x0000000566e77c20 */ /* 0x000fe40008410000 */
[----:B------:R-:W-:Y:S01]  /*2790*/  HMMA.16816.F32 R96, R4, R66, R96 ;  /* 0x000000420460723c */ /* 0x000fe20000001860 */
[----:B------:R-:W-:-:S05]  /*27a0*/  FMUL.FTZ R100, R135, UR5 ;  /* 0x0000000587647c20 */ /* 0x000fca0008410000 */
        /* <DEDUP_REMOVED lines=8> */
[----:B------:R-:W-:Y:S01]  /*2830*/  FMUL.FTZ R129, R202, UR5 ;  /* 0x00000005ca817c20 */ /* 0x000fe20008410000 */
[----:B------:R-:W-:Y:S01]  /*2840*/  FMUL.FTZ R128, R201, UR5 ;  /* 0x00000005c9807c20 */ /* 0x000fe20008410000 */
[----:B------:R-:W-:Y:S01]  /*2850*/  HMMA.16816.F32 R212, R4, R82, R12 ;  /* 0x0000005204d4723c */ /* 0x000fe2000000180c */
[----:B------:R-:W-:Y:S01]  /*2860*/  FMUL.FTZ R119, R105, UR5 ;  /* 0x0000000569777c20 */ /* 0x000fe20008410000 */
[----:B------:R-:W-:Y:S01]  /*2870*/  FMUL.FTZ R116, R115, UR5 ;  /* 0x0000000573747c20 */ /* 0x000fe20008410000 */
[----:B------:R-:W-:Y:S01]  /*2880*/  FMUL.FTZ R109, R112, UR5 ;  /* 0x00000005706d7c20 */ /* 0x000fe20008410000 */
[----:B------:R-:W-:Y:S01]  /*2890*/  FMUL.FTZ R110, R113, UR5 ;  /* 0x00000005716e7c20 */ /* 0x000fe20008410000 */
[----:B------:R-:W-:Y:S01]  /*28a0*/  FMUL.FTZ R155, R125, UR5 ;  /* 0x000000057d9b7c20 */ /* 0x000fe20008410000 */
[C---:B------:R-:W-:Y:S01]  /*28b0*/  HMMA.16816.F32 R4, R8.reuse, R28, R156 ;  /* 0x0000001c0804723c */ /* 0x040fe2000000189c */
[----:B------:R-:W-:Y:S01]  /*28c0*/  FMUL.FTZ R135, R96, UR5 ;  /* 0x0000000560877c20 */ /* 0x000fe20008410000 */
[----:B------:R-:W-:Y:S01]  /*28d0*/  FMUL.FTZ R153, R97, UR5 ;  /* 0x0000000561997c20 */ /* 0x000fe20008410000 */
[----:B------:R-:W-:Y:S01]  /*28e0*/  FMUL.FTZ R111, R114, UR5 ;  /* 0x00000005726f7c20 */ /* 0x000fe20008410000 */
[----:B------:R-:W-:Y:S01]  /*28f0*/  FMUL.FTZ R104, R104, UR5 ;  /* 0x0000000568687c20 */ /* 0x000fe20008410000 */
[----:B------:R-:W-:Y:S01]  /*2900*/  FMUL.FTZ R106, R106, UR5 ;  /* 0x000000056a6a7c20 */ /* 0x000fe20008410000 */
[C---:B------:R-:W-:Y:S01]  /*2910*/  HMMA.16816.F32 R56, R8.reuse, R60, R56 ;  /* 0x0000003c0838723c */ /* 0x040fe20000001838 */
[----:B------:R-:W1:Y:S01]  /*2920*/  @P4 LDC R60, c[0x0][0x2e8] ;  /* 0x0000ba00ff3c4b82 */ /* 0x000e620000000800 */
[----:B------:R-:W-:Y:S01]  /*2930*/  FMUL.FTZ R157, R98, UR5 ;  /* 0x00000005629d7c20 */ /* 0x000fe20008410000 */
[----:B------:R-:W-:Y:S01]  /*2940*/  LEA R156, R138, R136, 0x5 ;  /* 0x000000888a9c7211 */ /* 0x000fe200078e28ff */
[----:B------:R-:W-:Y:S01]  /*2950*/  FMUL.FTZ R159, R99, UR5 ;  /* 0x00000005639f7c20 */ /* 0x000fe20008410000 */
[----:B------:R-:W-:Y:S01]  /*2960*/  FMUL.FTZ R138, R184, UR5 ;  /* 0x00000005b88a7c20 */ /* 0x000fe20008410000 */
[----:B------:R-:W-:Y:S01]  /*2970*/  HMMA.16816.F32 R12, R8, R80, R36 ;  /* 0x00000050080c723c */ /* 0x000fe20000001824 */
[----:B------:R-:W-:Y:S01]  /*2980*/  FMUL.FTZ R184, R94, UR5 ;  /* 0x000000055eb87c20 */ /* 0x000fe20008410000 */
[----:B------:R-:W-:Y:S01]  /*2990*/  FMUL.FTZ R201, R95, UR5 ;  /* 0x000000055fc97c20 */ /* 0x000fe20008410000 */
[----:B------:R-:W-:-:S03]  /*29a0*/  FMUL.FTZ R158, R126, UR5 ;  /* 0x000000057e9e7c20 */ /* 0x000fc60008410000 */
[----:B------:R-:W-:Y:S01]  /*29b0*/  HMMA.16816.F32 R88, R8, R24, R148 ;  /* 0x000000180858723c */ /* 0x000fe20000001894 */
[----:B------:R-:W-:-:S05]  /*29c0*/  FMUL.FTZ R80, R133, UR5 ;  /* 0x0000000585507c20 */ /* 0x000fca0008410000 */
[----:B------:R-:W-:Y:S01]  /*29d0*/  HMMA.16816.F32 R28, R8, R30, R192 ;  /* 0x0000001e081c723c */ /* 0x000fe200000018c0 */
[----:B------:R-:W-:Y:S01]  /*29e0*/  FMUL.FTZ R148, R179, UR5 ;  /* 0x00000005b3947c20 */ /* 0x000fe20008410000 */
[----:B------:R-:W-:-:S04]  /*29f0*/  FMUL.FTZ R151, R124, UR5 ;  /* 0x000000057c977c20 */ /* 0x000fc80008410000 */
[----:B------:R-:W-:Y:S01]  /*2a00*/  HMMA.16816.F32 R164, R16, R34, RZ ;  /* 0x0000002210a4723c */ /* 0x000fe200000018ff */
[----:B------:R-:W-:Y:S01]  /*2a10*/  FMUL.FTZ R57, R57, UR5 ;  /* 0x0000000539397c20 */ /* 0x000fe20008410000 */
[----:B------:R-:W-:-:S04]  /*2a20*/  FMUL.FTZ R56, R56, UR5 ;  /* 0x0000000538387c20 */ /* 0x000fc80008410000 */
[C---:B------:R-:W-:Y:S01]  /*2a30*/  HMMA.16816.F32 R44, R8.reuse, R68, R44 ;  /* 0x00000044082c723c */ /* 0x040fe2000000182c */
[----:B------:R-:W-:Y:S01]  /*2a40*/  FMUL.FTZ R228, R15, UR5 ;  /* 0x000000050fe47c20 */ /* 0x000fe20008410000 */
[----:B------:R-:W-:Y:S01]  /*2a50*/  IADD3 R15, R77, R250, -R210 ;  /* 0x000000fa4d0f7210 */ /* 0x000fe20007ffe8d2 */
[----:B------:R-:W-:Y:S01]  /*2a60*/  FMUL.FTZ R225, R13, UR5 ;  /* 0x000000050de17c20 */ /* 0x000fe20008410000 */
[----:B------:R-:W-:Y:S01]  /*2a70*/  FMUL.FTZ R227, R14, UR5 ;  /* 0x000000050ee37c20 */ /* 0x000fe20008410000 */
[----:B------:R-:W-:Y:S01]  /*2a80*/  FMUL.FTZ R224, R12, UR5 ;  /* 0x000000050ce07c20 */ /* 0x000fe20008410000 */
[C---:B------:R-:W-:Y:S01]  /*2a90*/  HMMA.16816.F32 R40, R8.reuse, R72, R40 ;  /* 0x000000480828723c */ /* 0x040fe20000001828 */
[----:B------:R-:W-:Y:S01]  /*2aa0*/  FMUL.FTZ R3, R89, UR5 ;  /* 0x0000000559037c20 */ /* 0x000fe20008410000 */
[----:B------:R-:W-:Y:S01]  /*2ab0*/  FMUL.FTZ R2, R90, UR5 ;  /* 0x000000055a027c20 */ /* 0x000fe20008410000 */
[----:B------:R-:W-:Y:S03]  /*2ac0*/  MUFU.TANH R12, R57 ;  /* 0x00000039000c7308 */ /* 0x000fe60000002400 */
[C---:B------:R-:W-:Y:S06]  /*2ad0*/  HMMA.16816.F32 R84, R8.reuse, R20, R144 ;  /* 0x000000140854723c */ /* 0x040fec0000001890 */
[----:B------:R-:W-:Y:S01]  /*2ae0*/  HMMA.16816.F32 R20, R8, R22, R52 ;  /* 0x000000160814723c */ /* 0x000fe20000001834 */
[----:B------:R-:W-:Y:S01]  /*2af0*/  FMUL.FTZ R144, R59, UR5 ;  /* 0x000000053b907c20 */ /* 0x000fe20008410000 */
[----:B------:R-:W-:Y:S01]  /*2b00*/  FMUL.FTZ R147, R178, UR5 ;  /* 0x00000005b2937c20 */ /* 0x000fe20008410000 */
[----:B------:R-:W-:Y:S01]  /*2b10*/  FMUL.FTZ R146, R177, UR5 ;  /* 0x00000005b1927c20 */ /* 0x000fe20008410000 */
[----:B------:R-:W-:-:S02]  /*2b20*/  FMUL.FTZ R145, R176, UR5 ;  /* 0x00000005b0917c20 */ /* 0x000fc40008410000 */
[C---:B------:R-:W-:Y:S01]  /*2b30*/  HMMA.16816.F32 R24, R8.reuse, R26, R160 ;  /* 0x0000001a0818723c */ /* 0x040fe200000018a0 */
[----:B------:R-:W-:Y:S02]  /*2b40*/  IMAD.SHL.U32 R52, R233, 0x2, RZ ;  /* 0x00000002e9347824 */ /* 0x000fe400078e00ff */
[----:B------:R-:W-:Y:S01]  /*2b50*/  FMUL.FTZ R53, R6, UR5 ;  /* 0x0000000506357c20 */ /* 0x000fe20008410000 */
[----:B------:R-:W-:Y:S01]  /*2b60*/  FMUL.FTZ R6, R143, UR5 ;  /* 0x000000058f067c20 */ /* 0x000fe20008410000 */
[----:B------:R-:W-:Y:S01]  /*2b70*/  FMUL.FTZ R55, R4, UR5 ;  /* 0x0000000504377c20 */ /* 0x000fe20008410000 */
[----:B------:R-:W-:Y:S01]  /*2b80*/  FMUL.FTZ R54, R5, UR5 ;  /* 0x0000000505367c20 */ /* 0x000fe20008410000 */
[C---:B------:R-:W-:Y:S01]  /*2b90*/  HMMA.16816.F32 R16, R8.reuse, R62, R168 ;  /* 0x0000003e0810723c */ /* 0x040fe200000018a8 */
[----:B------:R-:W-:Y:S01]  /*2ba0*/  LOP3.LUT R52, R52, 0x6, RZ, 0xc0, !PT ;  /* 0x0000000634347812 */ /* 0x000fe200078ec0ff */
[----:B-1----:R-:W1:Y:S01]  /*2bb0*/  @P4 MUFU.RCP R4, R60 ;  /* 0x0000003c00044308 */ /* 0x002e620000001000 */
[----:B------:R-:W-:Y:S01]  /*2bc0*/  FMUL.FTZ R69, R45, UR5 ;  /* 0x000000052d457c20 */ /* 0x000fe20008410000 */
[----:B------:R-:W-:Y:S01]  /*2bd0*/  FMUL.FTZ R45, R40, UR5 ;  /* 0x00000005282d7c20 */ /* 0x000fe20008410000 */
[----:B------:R-:W-:Y:S01]  /*2be0*/  FMUL.FTZ R5, R88, UR5 ;  /* 0x0000000558057c20 */ /* 0x000fe20008410000 */
[----:B------:R-:W-:Y:S01]  /*2bf0*/  HMMA.16816.F32 R48, R8, R64, R48 ;  /* 0x000000400830723c */ /* 0x000fe20000001830 */
[----:B------:R-:W-:-:S02]  /*2c00*/  IMAD R52, R76, 0x80, R52 ;  /* 0x000000804c347824 */ /* 0x000fc400078e0234 */
[----:B------:R-:W-:Y:S01]  /*2c10*/  FMUL.FTZ R163, R46, UR5 ;  /* 0x000000052ea37c20 */ /* 0x000fe20008410000 */
[----:B------:R-:W-:Y:S01]  /*2c20*/  FMUL.FTZ R46, R132, UR5 ;  /* 0x00000005842e7c20 */ /* 0x000fe20008410000 */
[----:B------:R2:W-:Y:S01]  /*2c30*/  MUFU.TANH R76, R6 ;  /* 0x00000006004c7308 */ /* 0x0005e20000002400 */
[----:B------:R-:W-:Y:S01]  /*2c40*/  FMUL.FTZ R62, R85, UR5 ;  /* 0x00000005553e7c20 */ /* 0x000fe20008410000 */
[C---:B------:R-:W-:Y:S01]  /*2c50*/  HMMA.16816.F32 R32, R8.reuse, R66, R172 ;  /* 0x000000420820723c */ /* 0x040fe200000018ac */
[----:B------:R-:W-:Y:S01]  /*2c60*/  FMUL.FTZ R14, R20, UR5 ;  /* 0x00000005140e7c20 */ /* 0x000fe20008410000 */
[----:B------:R-:W-:Y:S02]  /*2c70*/  IMAD.MOV.U32 R132, RZ, RZ, RZ ;  /* 0x000000ffff847224 */ /* 0x000fe400078e00ff */
[----:B------:R-:W-:Y:S01]  /*2c80*/  FMUL.FTZ R196, R41, UR5 ;  /* 0x0000000529c47c20 */ /* 0x000fe20008410000 */
[C---:B------:R-:W-:Y:S01]  /*2c90*/  IADD3 R20, R52.reuse, 0x9, RZ ;  /* 0x0000000934147810 */ /* 0x040fe20007ffe0ff */
[----:B------:R-:W-:Y:S01]  /*2ca0*/  FMUL.FTZ R98, R23, UR5 ;  /* 0x0000000517627c20 */ /* 0x000fe20008410000 */
[----:B------:R-:W-:Y:S01]  /*2cb0*/  HMMA.16816.F32 R36, R8, R70, R180 ;  /* 0x000000460824723c */ /* 0x000fe200000018b4 */
[----:B------:R-:W3:Y:S01]  /*2cc0*/  MUFU.TANH R55, R55 ;  /* 0x0000003700377308 */ /* 0x000ee20000002400 */
[----:B------:R-:W-:Y:S01]  /*2cd0*/  FMUL.FTZ R13, R25, UR5 ;  /* 0x00000005190d7c20 */ /* 0x000fe20008410000 */
[----:B-1---5:R-:W-:Y:S01]  /*2ce0*/  @P4 FMUL.FTZ R132, R139, R4 ;  /* 0x000000048b844220 */ /* 0x022fe20000410000 */
[----:B------:R-:W-:-:S02]  /*2cf0*/  VIADD R23, R52, 0x10 ;  /* 0x0000001034177836 */ /* 0x000fc40000000000 */
[----:B------:R-:W-:Y:S01]  /*2d00*/  FMUL.FTZ R66, R44, UR5 ;  /* 0x000000052c427c20 */ /* 0x000fe20008410000 */
[C---:B------:R-:W-:Y:S01]  /*2d10*/  HMMA.16816.F32 R204, R8.reuse, R74, R204 ;  /* 0x0000004a08cc723c */ /* 0x040fe200000018cc */
[----:B------:R-:W-:Y:S01]  /*2d20*/  FMUL.FTZ R25, R17, UR5 ;  /* 0x0000000511197c20 */ /* 0x000fe20008410000 */
[----:B------:R-:W-:Y:S02]  /*2d30*/  VIADD R17, R52, 0x8 ;  /* 0x0000000834117836 */ /* 0x000fe40000000000 */
[----:B--2---:R-:W-:Y:S01]  /*2d40*/  FMUL.FTZ R6, R28, UR5 ;  /* 0x000000051c067c20 */ /* 0x004fe20008410000 */
[----:B------:R-:W-:Y:S01]  /*2d50*/  VIADD R28, R52, 0x1 ;  /* 0x00000001341c7836 */ /* 0x000fe20000000000 */
[----:B------:R-:W1:Y:S01]  /*2d60*/  MUFU.TANH R54, R54 ;  /* 0x0000003600367308 */ /* 0x000e620000002400 */
[----:B------:R-:W-:Y:S01]  /*2d70*/  HMMA.16816.F32 R192, R8, R82, R164 ;  /* 0x0000005208c0723c */ /* 0x000fe200000018a4 */
[----:B------:R-:W-:Y:S01]  /*2d80*/  FMUL.FTZ R149, R50, UR5 ;  /* 0x0000000532957c20 */ /* 0x000fe20008410000 */
[----:B------:R-:W-:Y:S01]  /*2d90*/  FMUL.FTZ R105, R19, UR5 ;  /* 0x0000000513697c20 */ /* 0x000fe20008410000 */
[----:B------:R-:W-:-:S02]  /*2da0*/  VIADD R50, R52, 0x11 ;  /* 0x0000001134327836 */ /* 0x000fc40000000000 */
[----:B------:R-:W-:Y:S01]  /*2db0*/  FMUL.FTZ R136, R87, UR5 ;  /* 0x0000000557887c20 */ /* 0x000fe20008410000 */
[----:B------:R-:W-:Y:S01]  /*2dc0*/  FMUL.FTZ R131, R86, UR5 ;  /* 0x0000000556837c20 */ /* 0x000fe20008410000 */
[----:B------:R-:W-:Y:S01]  /*2dd0*/  FMUL.FTZ R60, R200, UR5 ;  /* 0x00000005c83c7c20 */ /* 0x000fe20008410000 */
[----:B------:R-:W-:Y:S01]  /*2de0*/  FMUL.FTZ R11, R7, UR5 ;  /* 0x00000005070b7c20 */ /* 0x000fe20008410000 */
[----:B------:R-:W-:Y:S01]  /*2df0*/  FMUL.FTZ R7, R91, UR5 ;  /* 0x000000055b077c20 */ /* 0x000fe20008410000 */
[----:B------:R2:W-:Y:S01]  /*2e00*/  MUFU.TANH R40, R3 ;  /* 0x0000000300287308 */ /* 0x0005e20000002400 */
[----:B------:R-:W-:Y:S01]  /*2e10*/  FMUL.FTZ R10, R140, UR5 ;  /* 0x000000058c0a7c20 */ /* 0x000fe20008410000 */
[----:B------:R-:W-:Y:S01]  /*2e20*/  FMUL.FTZ R9, R141, UR5 ;  /* 0x000000058d097c20 */ /* 0x000fe20008410000 */
        /* <DEDUP_REMOVED lines=9> */
[----:B------:R-:W-:-:S02]  /*2ec0*/  VIADD R26, R52, 0x19 ;  /* 0x00000019341a7836 */ /* 0x000fc40000000000 */
[----:B------:R-:W-:Y:S01]  /*2ed0*/  FMUL.FTZ R202, R42, UR5 ;  /* 0x000000052aca7c20 */ /* 0x000fe20008410000 */
[----:B------:R-:W-:Y:S02]  /*2ee0*/  VIADD R37, R52, 0x20 ;  /* 0x0000002034257836 */ /* 0x000fe40000000000 */
[----:B------:R-:W-:Y:S01]  /*2ef0*/  FMUL.FTZ R21, R21, UR5 ;  /* 0x0000000515157c20 */ /* 0x000fe20008410000 */
[----:B------:R1:W-:Y:S01]  /*2f00*/  MUFU.TANH R41, R5 ;  /* 0x0000000500297308 */ /* 0x0003e20000002400 */
[----:B--2---:R-:W-:Y:S02]  /*2f10*/  IMAD.IADD R3, R15, 0x1, -R52 ;  /* 0x000000010f037824 */ /* 0x004fe400078e0a34 */
[----:B------:R-:W-:Y:S01]  /*2f20*/  FMUL.FTZ R96, R22, UR5 ;  /* 0x0000000516607c20 */ /* 0x000fe20008410000 */
[----:B------:R-:W-:Y:S02]  /*2f30*/  VIADD R38, R52, 0x21 ;  /* 0x0000002134267836 */ /* 0x000fe40000000000 */
[----:B------:R-:W-:Y:S01]  /*2f40*/  FMUL.FTZ R143, R58, UR5 ;  /* 0x000000053a8f7c20 */ /* 0x000fe20008410000 */
[C---:B------:R-:W-:Y:S01]  /*2f50*/  VIADD R42, R52.reuse, 0x28 ;  /* 0x00000028342a7836 */ /* 0x040fe20000000000 */
[----:B------:R-:W-:Y:S01]  /*2f60*/  IABS R3, R3 ;  /* 0x0000000300037213 */ /* 0x000fe20000000000 */
[----:B------:R-:W-:Y:S01]  /*2f70*/  FMUL.FTZ R67, R49, UR5 ;  /* 0x0000000531437c20 */ /* 0x000fe20008410000 */
[----:B------:R2:W-:Y:S01]  /*2f80*/  MUFU.TANH R19, R62 ;  /* 0x0000003e00137308 */ /* 0x0005e20000002400 */
[----:B----4-:R-:W-:Y:S01]  /*2f90*/  IMAD.IADD R2, R15, 0x1, -R28 ;  /* 0x000000010f027824 */ /* 0x010fe200078e0a1c */
[----:B------:R-:W-:Y:S01]  /*2fa0*/  I2FP.F32.S32 R3, R3 ;  /* 0x0000000300037245 */ /* 0x000fe20000201400 */
[----:B------:R-:W-:Y:S01]  /*2fb0*/  FMUL.FTZ R150, R51, UR5 ;  /* 0x0000000533967c20 */ /* 0x000fe20008410000 */
[C---:B------:R-:W-:Y:S01]  /*2fc0*/  IADD3 R58, R52.reuse, 0x30, RZ ;  /* 0x00000030343a7810 */ /* 0x040fe20007ffe0ff */
[----:B------:R-:W-:Y:S01]  /*2fd0*/  VIADD R49, R52, 0x38 ;  /* 0x0000003834317836 */ /* 0x000fe20000000000 */
[----:B------:R-:W-:Y:S01]  /*2fe0*/  IABS R2, R2 ;  /* 0x0000000200027213 */ /* 0x000fe20000000000 */
[----:B---3--:R-:W-:Y:S01]  /*2ff0*/  FFMA.FTZ R44, R3, -R132, R55 ;  /* 0x80000084032c7223 */ /* 0x008fe20000010037 */
[----:B------:R3:W-:Y:S01]  /*3000*/  MUFU.TANH R89, R7 ;  /* 0x0000000700597308 */ /* 0x0007e20000002400 */
[----:B-1----:R-:W-:Y:S01]  /*3010*/  FMUL.FTZ R5, R29, UR5 ;  /* 0x000000051d057c20 */ /* 0x002fe20008410000 */
[----:B------:R-:W-:Y:S01]  /*3020*/  I2FP.F32.S32 R2, R2 ;  /* 0x0000000200027245 */ /* 0x000fe20000201400 */
[----:B------:R-:W-:-:S02]  /*3030*/  IMAD.IADD R3, R15, 0x1, -R17 ;  /* 0x000000010f037824 */ /* 0x000fc400078e0a11 */
[----:B------:R-:W-:Y:S01]  /*3040*/  FMUL.FTZ R99, R18, UR5 ;  /* 0x0000000512637c20 */ /* 0x000fe20008410000 */
[----:B------:R-:W-:Y:S02]  /*3050*/  VIADD R55, R52, 0x18 ;  /* 0x0000001834377836 */ /* 0x000fe40000000000 */
[----:B------:R-:W-:Y:S01]  /*3060*/  FMUL.FTZ R182, R92, UR5 ;  /* 0x000000055cb67c20 */ /* 0x000fe20008410000 */
[----:B------:R-:W-:Y:S01]  /*3070*/  VIADD R51, R52, 0x39 ;  /* 0x0000003934337836 */ /* 0x000fe20000000000 */
[----:B------:R-:W-:Y:S01]  /*3080*/  MUFU.TANH R90, R11 ;  /* 0x0000000b005a7308 */ /* 0x000fe20000002400 */
[----:B--2---:R-:W-:Y:S01]  /*3090*/  FFMA.FTZ R62, R2, -R132, R54 ;  /* 0x80000084023e7223 */ /* 0x004fe20000010036 */
[----:B------:R-:W-:Y:S01]  /*30a0*/  IMAD.IADD R2, R15, 0x1, -R20 ;  /* 0x000000010f027824 */ /* 0x000fe200078e0a14 */
[C---:B------:R-:W-:Y:S01]  /*30b0*/  IADD3 R57, R52.reuse, 0x49, RZ ;  /* 0x0000004934397810 */ /* 0x040fe20007ffe0ff */
[----:B------:R-:W-:Y:S02]  /*30c0*/  VIADD R54, R52, 0x41 ;  /* 0x0000004134367836 */ /* 0x000fe40000000000 */
[----:B------:R-:W-:Y:S01]  /*30d0*/  FMUL.FTZ R29, R33, UR5 ;  /* 0x00000005211d7c20 */ /* 0x000fe20008410000 */
[----:B------:R-:W-:Y:S01]  /*30e0*/  FMUL.FTZ R95, R27, UR5 ;  /* 0x000000051b5f7c20 */ /* 0x000fe20008410000 */
[----:B------:R-:W-:Y:S01]  /*30f0*/  IABS R4, R2 ;  /* 0x0000000200047213 */ /* 0x000fe20000000000 */
[----:B------:R-:W-:Y:S01]  /*3100*/  MUFU.TANH R87, R10 ;  /* 0x0000000a00577308 */ /* 0x000fe20000002400 */
[----:B---3--:R-:W-:Y:S01]  /*3110*/  FMUL.FTZ R7, R24, UR5 ;  /* 0x0000000518077c20 */ /* 0x008fe20008410000 */
[----:B------:R-:W-:Y:S01]  /*3120*/  FMUL.FTZ R24, R16, UR5 ;  /* 0x0000000510187c20 */ /* 0x000fe20008410000 */
[----:B------:R-:W-:Y:S01]  /*3130*/  FMUL.FTZ R27, R32, UR5 ;  /* 0x00000005201b7c20 */ /* 0x000fe20008410000 */
[----:B------:R-:W-:Y:S01]  /*3140*/  FMUL.FTZ R140, R185, UR5 ;  /* 0x00000005b98c7c20 */ /* 0x000fe20008410000 */
[----:B------:R-:W-:-:S02]  /*3150*/  VIADD R70, R52, 0x59 ;  /* 0x0000005934467836 */ /* 0x000fc40000000000 */
[----:B------:R-:W-:Y:S01]  /*3160*/  FMUL.FTZ R185, R120, UR5 ;  /* 0x0000000578b97c20 */ /* 0x000fe20008410000 */
[----:B------:R-:W-:Y:S01]  /*3170*/  VIADD R73, R52, 0x60 ;  /* 0x0000006034497836 */ /* 0x000fe20000000000 */
[----:B------:R1:W-:Y:S01]  /*3180*/  MUFU.TANH R11, R6 ;  /* 0x00000006000b7308 */ /* 0x0003e20000002400 */
[----:B------:R-:W-:Y:S01]  /*3190*/  FMUL.FTZ R221, R43, UR5 ;  /* 0x000000052bdd7c20 */ /* 0x000fe20008410000 */
[----:B------:R-:W-:Y:S01]  /*31a0*/  FMUL.FTZ R43, R30, UR5 ;  /* 0x000000051e2b7c20 */ /* 0x000fe20008410000 */
[----:B------:R-:W-:Y:S01]  /*31b0*/  FMUL.FTZ R30, R36, UR5 ;  /* 0x00000005241e7c20 */ /* 0x000fe20008410000 */
[----:B------:R-:W-:Y:S01]  /*31c0*/  FMUL.FTZ R142, R187, UR5 ;  /* 0x00000005bb8e7c20 */ /* 0x000fe20008410000 */
[----:B------:R-:W-:Y:S01]  /*31d0*/  FMUL.FTZ R187, R122, UR5 ;  /* 0x000000057abb7c20 */ /* 0x000fe20008410000 */
[----:B------:R-:W-:Y:S01]  /*31e0*/  FMUL.FTZ R83, R134, UR5 ;  /* 0x0000000586537c20 */ /* 0x000fe20008410000 */
[-C--:B------:R-:W-:Y:S01]  /*31f0*/  ISETP.GE.AND P3, PT, R17, R77.reuse, PT ;  /* 0x0000004d1100720c */ /* 0x080fe20003f66270 */
[----:B------:R2:W3:Y:S01]  /*3200*/  MUFU.TANH R10, R5 ;  /* 0x00000005000a7308 */ /* 0x0004e20000002400 */
[----:B------:R-:W-:Y:S01]  /*3210*/  FMUL.FTZ R134, R34, UR5 ;  /* 0x0000000522867c20 */ /* 0x000fe20008410000 */
[----:B------:R-:W-:Y:S01]  /*3220*/  FMUL.FTZ R152, R35, UR5 ;  /* 0x0000000523987c20 */ /* 0x000fe20008410000 */
[----:B------:R-:W-:Y:S01]  /*3230*/  FMUL.FTZ R181, R39, UR5 ;  /* 0x0000000527b57c20 */ /* 0x000fe20008410000 */
[-C--:B------:R-:W-:Y:S01]  /*3240*/  ISETP.GE.AND P4, PT, R20, R77.reuse, PT ;  /* 0x0000004d1400720c */ /* 0x080fe20003f86270 */
[----:B------:R-:W-:Y:S01]  /*3250*/  FMUL.FTZ R141, R186, UR5 ;  /* 0x00000005ba8d7c20 */ /* 0x000fe20008410000 */
[-C--:B------:R-:W-:Y:S01]  /*3260*/  ISETP.GE.AND P6, PT, R23, R77.reuse, PT ;  /* 0x0000004d1700720c */ /* 0x080fe20003fc6270 */
[----:B------:R-:W-:Y:S01]  /*3270*/  FMUL.FTZ R186, R121, UR5 ;  /* 0x0000000579ba7c20 */ /* 0x000fe20008410000 */
[----:B------:R-:W-:Y:S01]  /*3280*/  MUFU.TANH R86, R9 ;  /* 0x0000000900567308 */ /* 0x000fe20000002400 */
[----:B-1----:R-:W-:Y:S01]  /*3290*/  IMAD.IADD R6, R15, 0x1, -R50 ;  /* 0x000000010f067824 */ /* 0x002fe200078e0a32 */
[-C--:B------:R-:W-:Y:S01]  /*32a0*/  ISETP.GE.AND P1, PT, R52, R77.reuse, PT ;  /* 0x0000004d3400720c */ /* 0x080fe20003f26270 */
[----:B------:R-:W-:Y:S01]  /*32b0*/  FMUL.FTZ R160, R127, UR5 ;  /* 0x000000057fa07c20 */ /* 0x000fe20008410000 */
[----:B------:R-:W-:Y:S01]  /*32c0*/  ISETP.GE.AND P0, PT, R28, R77, PT ;  /* 0x0000004d1c00720c */ /* 0x000fe20003f06270 */
[----:B------:R-:W-:Y:S01]  /*32d0*/  FMUL.FTZ R121, R107, UR5 ;  /* 0x000000056b797c20 */ /* 0x000fe20008410000 */
[----:B------:R-:W-:Y:S01]  /*32e0*/  IABS R2, R6 ;  /* 0x0000000600027213 */ /* 0x000fe20000000000 */
[----:B------:R-:W-:Y:S01]  /*32f0*/  IMAD.MOV.U32 R6, RZ, RZ, R4 ;  /* 0x000000ffff067224 */ /* 0x000fe200078e0004 */
[----:B------:R1:W-:Y:S01]  /*3300*/  MUFU.TANH R82, R8 ;  /* 0x0000000800527308 */ /* 0x0003e20000002400 */
[----:B--2---:R-:W-:-:S02]  /*3310*/  IADD3 R5, R15, -R23, RZ ;  /* 0x800000170f057210 */ /* 0x004fc40007ffe0ff */
[-C--:B------:R-:W-:Y:S02]  /*3320*/  ISETP.GE.AND P5, PT, R26, R77.reuse, PT ;  /* 0x0000004d1a00720c */ /* 0x080fe40003fa6270 */
[----:B------:R-:W-:Y:S02]  /*3330*/  I2FP.F32.S32 R6, R6 ;  /* 0x0000000600067245 */ /* 0x000fe40000201400 */
[----:B------:R-:W-:Y:S01]  /*3340*/  ISETP.GE.AND P2, PT, R37, R77, PT ;  /* 0x0000004d2500720c */ /* 0x000fe20003f46270 */
[----:B------:R2:W4:Y:S01]  /*3350*/  MUFU.TANH R9, R7 ;  /* 0x0000000700097308 */ /* 0x0005220000002400 */
[----:B------:R-:W-:Y:S01]  /*3360*/  FSEL R123, R62, -INF , !P0 ;  /* 0xff8000003e7b7808 */ /* 0x000fe20004000000 */
[----:B---3--:R-:W-:Y:S01]  /*3370*/  FFMA.FTZ R63, R6, -R132, R10 ;  /* 0x80000084063f7223 */ /* 0x008fe2000001000a */
[----:B------:R-:W-:-:S04]  /*3380*/  IMAD.IADD R6, R15, 0x1, -R42 ;  /* 0x000000010f067824 */ /* 0x000fc800078e0a2a */
[----:B------:R-:W-:Y:S01]  /*3390*/  FSEL R114, R63, -INF , !P4 ;  /* 0xff8000003f727808 */ /* 0x000fe20006000000 */
[----:B------:R3:W-:Y:S01]  /*33a0*/  MUFU.TANH R84, R53 ;  /* 0x0000003500547308 */ /* 0x0007e20000002400 */
[----:B-1----:R-:W-:-:S07]  /*33b0*/  IMAD.IADD R8, R15, 0x1, -R55 ;  /* 0x000000010f087824 */ /* 0x002fce00078e0a37 */
[----:B------:R-:W-:Y:S01]  /*33c0*/  MUFU.TANH R10, R14 ;  /* 0x0000000e000a7308 */ /* 0x000fe20000002400 */
[----:B--2---:R-:W-:Y:S02]  /*33d0*/  IABS R7, R3 ;  /* 0x0000000300077213 */ /* 0x004fe40000000000 */
[----:B------:R-:W-:Y:S02]  /*33e0*/  IABS R3, R5 ;  /* 0x0000000500037213 */ /* 0x000fe40000000000 */
[----:B------:R-:W-:Y:S02]  /*33f0*/  IABS R5, R8 ;  /* 0x0000000800057213 */ /* 0x000fe40000000000 */
[----:B------:R-:W-:Y:S01]  /*3400*/  I2FP.F32.S32 R7, R7 ;  /* 0x0000000700077245 */ /* 0x000fe20000201400 */
[----:B------:R-:W-:Y:S02]  /*3410*/  IMAD.MOV.U32 R4, RZ, RZ, R3 ;  /* 0x000000ffff047224 */ /* 0x000fe400078e0003 */
[----:B---3--:R-:W-:Y:S01]  /*3420*/  FMUL.FTZ R53, R48, UR5 ;  /* 0x0000000530357c20 */ /* 0x008fe20008410000 */
[----:B------:R-:W-:Y:S01]  /*3430*/  IMAD.MOV.U32 R3, RZ, RZ, R2 ;  /* 0x000000ffff037224 */ /* 0x000fe200078e0002 */
[----:B------:R-:W-:Y:S01]  /*3440*/  MOV R2, R5 ;  /* 0x0000000500027202 */ /* 0x000fe20000000f00 */
[----:B------:R-:W-:Y:S01]  /*3450*/  IMAD.IADD R5, R15, 0x1, -R38 ;  /* 0x000000010f057824 */ /* 0x000fe200078e0a26 */
[----:B------:R-:W-:Y:S01]  /*3460*/  IADD3 R48, R52, 0x29, RZ ;  /* 0x0000002934307810 */ /* 0x000fe20007ffe0ff */
[----:B------:R-:W-:Y:S01]  /*3470*/  FFMA.FTZ R59, R7, -R132, R11 ;  /* 0x80000084073b7223 */ /* 0x000fe2000001000b */
[----:B------:R-:W-:Y:S01]  /*3480*/  I2FP.F32.S32 R3, R3 ;  /* 0x0000000300037245 */ /* 0x000fe20000201400 */
[----:B------:R1:W2:Y:S01]  /*3490*/  MUFU.TANH R22, R61 ;  /* 0x0000003d00167308 */ /* 0x0002a20000002400 */
[----:B------:R-:W-:-:S02]  /*34a0*/  I2FP.F32.S32 R2, R2 ;  /* 0x0000000200027245 */ /* 0x000fc40000201400 */
[----:B------:R-:W-:Y:S01]  /*34b0*/  I2FP.F32.S32 R4, R4 ;  /* 0x0000000400047245 */ /* 0x000fe20000201400 */
[-C--:B------:R-:W-:Y:S01]  /*34c0*/  FFMA.FTZ R64, R3, -R132.reuse, R40 ;  /* 0x8000008403407223 */ /* 0x080fe20000010028 */
[C---:B------:R-:W-:Y:S02]  /*34d0*/  IMAD.IADD R3, R15.reuse, 0x1, -R26 ;  /* 0x000000010f037824 */ /* 0x040fe400078e0a1a */
[----:B----4-:R-:W-:Y:S01]  /*34e0*/  FFMA.FTZ R71, R2, -R132, R9 ;  /* 0x8000008402477223 */ /* 0x010fe20000010009 */
[C---:B------:R-:W-:Y:S01]  /*34f0*/  IMAD.IADD R2, R15.reuse, 0x1, -R37 ;  /* 0x000000010f027824 */ /* 0x040fe200078e0a25 */
[----:B------:R-:W-:Y:S01]  /*3500*/  IADD3 R8, R15, -R48, RZ ;  /* 0x800000300f087210 */ /* 0x000fe20007ffe0ff */
[----:B------:R-:W-:Y:S01]  /*3510*/  FFMA.FTZ R65, R4, -R132, R41 ;  /* 0x8000008404417223 */ /* 0x000fe20000010029 */
[----:B------:R-:W-:Y:S01]  /*3520*/  IABS R7, R3 ;  /* 0x0000000300077213 */ /* 0x000fe20000000000 */
[----:B------:R-:W-:Y:S01]  /*3530*/  MUFU.TANH R9, R13 ;  /* 0x0000000d00097308 */ /* 0x000fe20000002400 */
[----:B------:R-:W-:-:S02]  /*3540*/  IABS R4, R2 ;  /* 0x0000000200047213 */ /* 0x000fc40000000000 */
[----:B------:R-:W-:Y:S02]  /*3550*/  IABS R3, R5 ;  /* 0x0000000500037213 */ /* 0x000fe40000000000 */
[----:B------:R-:W-:Y:S01]  /*3560*/  IABS R5, R8 ;  /* 0x0000000800057213 */ /* 0x000fe20000000000 */
[----:B-1----:R-:W-:Y:S01]  /*3570*/  VIADD R61, R52, 0x31 ;  /* 0x00000031343d7836 */ /* 0x002fe20000000000 */
[----:B------:R-:W-:Y:S01]  /*3580*/  IABS R2, R6 ;  /* 0x0000000600027213 */ /* 0x000fe20000000000 */
[----:B------:R-:W1:Y:S01]  /*3590*/  MUFU.TANH R8, R21 ;  /* 0x0000001500087308 */ /* 0x000e620000002400 */
[----:B------:R-:W-:Y:S01]  /*35a0*/  IMAD.MOV.U32 R6, RZ, RZ, R4 ;  /* 0x000000ffff067224 */ /* 0x000fe200078e0004 */
[----:B------:R-:W-:Y:S01]  /*35b0*/  FSEL R124, R59, -INF , !P3 ;  /* 0xff8000003b7c7808 */ /* 0x000fe20005800000 */
[----:B------:R-:W-:Y:S02]  /*35c0*/  IMAD.MOV.U32 R4, RZ, RZ, R3 ;  /* 0x000000ffff047224 */ /* 0x000fe400078e0003 */
[----:B------:R-:W-:Y:S01]  /*35d0*/  IMAD.MOV.U32 R3, RZ, RZ, R2 ;  /* 0x000000ffff037224 */ /* 0x000fe200078e0002 */
[----:B------:R-:W-:Y:S01]  /*35e0*/  I2FP.F32.S32 R6, R6 ;  /* 0x0000000600067245 */ /* 0x000fe20000201400 */
[----:B------:R-:W-:Y:S01]  /*35f0*/  IMAD.MOV.U32 R2, RZ, RZ, R5 ;  /* 0x000000ffff027224 */ /* 0x000fe200078e0005 */
[----:B------:R-:W-:Y:S01]  /*3600*/  I2FP.F32.S32 R4, R4 ;  /* 0x0000000400047245 */ /* 0x000fe20000201400 */
[----:B------:R3:W-:Y:S01]  /*3610*/  MUFU.TANH R18, R56 ;  /* 0x0000003800127308 */ /* 0x0007e20000002400 */
[----:B------:R-:W-:Y:S01]  /*3620*/  I2FP.F32.S32 R3, R3 ;  /* 0x0000000300037245 */ /* 0x000fe20000201400 */
[----:B--2---:R-:W-:Y:S01]  /*3630*/  FFMA.FTZ R72, R6, -R132, R22 ;  /* 0x8000008406487223 */ /* 0x004fe20000010016 */
[----:B------:R-:W-:Y:S01]  /*3640*/  I2FP.F32.S32 R2, R2 ;  /* 0x0000000200027245 */ /* 0x000fe20000201400 */
[-C--:B------:R-:W-:Y:S01]  /*3650*/  FFMA.FTZ R74, R4, -R132.reuse, R19 ;  /* 0x80000084044a7223 */ /* 0x080fe20000010013 */
[----:B------:R-:W-:Y:S01]  /*3660*/  I2FP.F32.S32 R5, R7 ;  /* 0x0000000700057245 */ /* 0x000fe20000201400 */
[----:B------:R-:W-:Y:S01]  /*3670*/  FFMA.FTZ R75, R3, -R132, R10 ;  /* 0x80000084034b7223 */ /* 0x000fe2000001000a */
[----:B------:R-:W-:-:S02]  /*3680*/  IMAD.IADD R3, R15, 0x1, -R58 ;  /* 0x000000010f037824 */ /* 0x000fc400078e0a3a */
[-C--:B-1----:R-:W-:Y:S01]  /*3690*/  FFMA.FTZ R81, R2, -R132.reuse, R8 ;  /* 0x8000008402517223 */ /* 0x082fe20000010008 */
[C---:B------:R-:W-:Y:S01]  /*36a0*/  IADD3 R2, R15.reuse, -R61, RZ ;  /* 0x8000003d0f027210 */ /* 0x040fe20007ffe0ff */
[----:B------:R-:W-:Y:S02]  /*36b0*/  IMAD.IADD R4, R15, 0x1, -R49 ;  /* 0x000000010f047824 */ /* 0x000fe400078e0a31 */
[----:B------:R-:W-:Y:S01]  /*36c0*/  FFMA.FTZ R68, R5, -R132, R9 ;  /* 0x8000008405447223 */ /* 0x000fe20000010009 */
[----:B------:R-:W-:Y:S01]  /*36d0*/  IMAD.IADD R6, R15, 0x1, -R51 ;  /* 0x000000010f067824 */ /* 0x000fe200078e0a33 */
[----:B------:R-:W-:Y:S01]  /*36e0*/  IABS R5, R3 ;  /* 0x0000000300057213 */ /* 0x000fe20000000000 */
[----:B------:R-:W1:Y:S01]  /*36f0*/  MUFU.TANH R9, R24 ;  /* 0x0000001800097308 */ /* 0x000e620000002400 */
[----:B------:R-:W-:Y:S02]  /*3700*/  IABS R3, R2 ;  /* 0x0000000200037213 */ /* 0x000fe40000000000 */
[----:B------:R-:W-:Y:S01]  /*3710*/  IABS R2, R4 ;  /* 0x0000000400027213 */ /* 0x000fe20000000000 */
[----:B---3--:R-:W-:Y:S01]  /*3720*/  VIADD R56, R52, 0x48 ;  /* 0x0000004834387836 */ /* 0x008fe20000000000 */
[----:B------:R-:W-:Y:S01]  /*3730*/  IABS R4, R6 ;  /* 0x0000000600047213 */ /* 0x000fe20000000000 */
[----:B------:R-:W-:-:S02]  /*3740*/  IMAD.MOV.U32 R6, RZ, RZ, R5 ;  /* 0x000000ffff067224 */ /* 0x000fc400078e0005 */
[----:B------:R-:W2:Y:S01]  /*3750*/  MUFU.TANH R7, R25 ;  /* 0x0000001900077308 */ /* 0x000ea20000002400 */
[----:B------:R-:W-:Y:S01]  /*3760*/  IMAD.MOV.U32 R5, RZ, RZ, R3 ;  /* 0x000000ffff057224 */ /* 0x000fe200078e0003 */
[----:B------:R-:W-:Y:S01]  /*3770*/  MOV R3, R2 ;  /* 0x0000000200037202 */ /* 0x000fe20000000f00 */
[----:B------:R-:W-:Y:S01]  /*3780*/  IMAD.MOV.U32 R2, RZ, RZ, R4 ;  /* 0x000000ffff027224 */ /* 0x000fe200078e0004 */
[----:B------:R-:W-:Y:S02]  /*3790*/  I2FP.F32.S32 R6, R6 ;  /* 0x0000000600067245 */ /* 0x000fe40000201400 */
[----:B------:R-:W-:Y:S02]  /*37a0*/  I2FP.F32.S32 R3, R3 ;  /* 0x0000000300037245 */ /* 0x000fe40000201400 */
[----:B------:R-:W-:Y:S01]  /*37b0*/  I2FP.F32.S32 R2, R2 ;  /* 0x0000000200027245 */ /* 0x000fe20000201400 */
[----:B------:R3:W4:Y:S01]  /*37c0*/  MUFU.TANH R16, R53 ;  /* 0x0000003500107308 */ /* 0x0007220000002400 */
[----:B------:R-:W-:Y:S01]  /*37d0*/  I2FP.F32.S32 R5, R5 ;  /* 0x0000000500057245 */ /* 0x000fe20000201400 */
[----:B-1----:R-:W-:-:S04]  /*37e0*/  FFMA.FTZ R92, R3, -R132, R9 ;  /* 0x80000084035c7223 */ /* 0x002fc80000010009 */
[-C--:B------:R-:W-:Y:S01]  /*37f0*/  FFMA.FTZ R85, R5, -R132.reuse, R12 ;  /* 0x8000008405557223 */ /* 0x080fe2000001000c */
[C---:B------:R-:W-:Y:S01]  /*3800*/  IMAD.IADD R5, R15.reuse, 0x1, -R56 ;  /* 0x000000010f057824 */ /* 0x040fe200078e0a38 */
[----:B------:R1:W-:Y:S01]  /*3810*/  MUFU.TANH R88, R60 ;  /* 0x0000003c00587308 */ /* 0x0003e20000002400 */
[----:B--2---:R-:W-:Y:S01]  /*3820*/  FFMA.FTZ R94, R2, -R132, R7 ;  /* 0x80000084025e7223 */ /* 0x004fe20000010007 */
[----:B------:R-:W-:-:S05]  /*3830*/  IMAD.IADD R2, R15, 0x1, -R54 ;  /* 0x000000010f027824 */ /* 0x000fca00078e0a36 */
[----:B------:R-:W-:Y:S01]  /*3840*/  IABS R4, R2 ;  /* 0x0000000200047213 */ /* 0x000fe20000000000 */
[----:B------:R2:W4:Y:S01]  /*3850*/  MUFU.TANH R13, R67 ;  /* 0x00000043000d7308 */ /* 0x0005220000002400 */
[----:B---3--:R-:W-:-:S04]  /*3860*/  VIADD R53, R52, 0x40 ;  /* 0x0000004034357836 */ /* 0x008fc80000000000 */
[----:B------:R-:W-:-:S03]  /*3870*/  IMAD.IADD R3, R15, 0x1, -R53 ;  /* 0x000000010f037824 */ /* 0x000fc600078e0a35 */
[----:B------:R3:W3:Y:S01]  /*3880*/  MUFU.TANH R11, R66 ;  /* 0x00000042000b7308 */ /* 0x0006e20000002400 */
[----:B-1----:R-:W-:Y:S01]  /*3890*/  VIADD R60, R52, 0x50 ;  /* 0x00000050343c7836 */ /* 0x002fe20000000000 */
[----:B------:R-:W-:Y:S02]  /*38a0*/  IABS R7, R3 ;  /* 0x0000000300077213 */ /* 0x000fe40000000000 */
[----:B------:R-:W-:Y:S01]  /*38b0*/  IABS R3, R5 ;  /* 0x0000000500037213 */ /* 0x000fe20000000000 */
[C---:B------:R-:W-:Y:S01]  /*38c0*/  IMAD.IADD R8, R15.reuse, 0x1, -R60 ;  /* 0x000000010f087824 */ /* 0x040fe200078e0a3c */
[----:B------:R-:W-:Y:S02]  /*38d0*/  I2FP.F32.S32 R7, R7 ;  /* 0x0000000700077245 */ /* 0x000fe40000201400 */
[----:B------:R-:W1:Y:S01]  /*38e0*/  MUFU.TANH R9, R29 ;  /* 0x0000001d00097308 */ /* 0x000e620000002400 */
[-C--:B--2---:R-:W-:Y:S01]  /*38f0*/  FFMA.FTZ R67, R6, -R132.reuse, R18 ;  /* 0x8000008406437223 */ /* 0x084fe20000010012 */
[----:B------:R-:W-:Y:S01]  /*3900*/  IADD3 R6, R15, -R57, RZ ;  /* 0x800000390f067210 */ /* 0x000fe20007ffe0ff */
[----:B----4-:R-:W-:Y:S01]  /*3910*/  FFMA.FTZ R97, R7, -R132, R16 ;  /* 0x8000008407617223 */ /* 0x010fe20000010010 */
[----:B------:R-:W-:Y:S01]  /*3920*/  IABS R5, R8 ;  /* 0x0000000800057213 */ /* 0x000fe20000000000 */
[----:B------:R-:W-:Y:S01]  /*3930*/  IMAD.IADD R7, R15, 0x1, -R73 ;  /* 0x000000010f077824 */ /* 0x000fe200078e0a49 */
[----:B------:R-:W-:Y:S01]  /*3940*/  IABS R2, R6 ;  /* 0x0000000600027213 */ /* 0x000fe20000000000 */
[----:B------:R-:W-:Y:S01]  /*3950*/  IMAD.MOV.U32 R6, RZ, RZ, R4 ;  /* 0x000000ffff067224 */ /* 0x000fe200078e0004 */
[----:B------:R-:W2:Y:S01]  /*3960*/  MUFU.TANH R10, R27 ;  /* 0x0000001b000a7308 */ /* 0x000ea20000002400 */
[----:B------:R-:W-:-:S02]  /*3970*/  IMAD.MOV.U32 R4, RZ, RZ, R3 ;  /* 0x000000ffff047224 */ /* 0x000fc400078e0003 */
[----:B------:R-:W-:Y:S01]  /*3980*/  IMAD.MOV.U32 R3, RZ, RZ, R2 ;  /* 0x000000ffff037224 */ /* 0x000fe200078e0002 */
[----:B------:R-:W-:Y:S01]  /*3990*/  MOV R2, R5 ;  /* 0x0000000500027202 */ /* 0x000fe20000000f00 */
[----:B---3--:R-:W-:Y:S01]  /*39a0*/  VIADD R66, R52, 0x51 ;  /* 0x0000005134427836 */ /* 0x008fe20000000000 */
[----:B------:R-:W-:Y:S01]  /*39b0*/  I2FP.F32.S32 R6, R6 ;  /* 0x0000000600067245 */ /* 0x000fe20000201400 */
[C---:B------:R-:W-:Y:S01]  /*39c0*/  IMAD.IADD R5, R15.reuse, 0x1, -R70 ;  /* 0x000000010f057824 */ /* 0x040fe200078e0a46 */
[----:B------:R-:W-:Y:S01]  /*39d0*/  I2FP.F32.S32 R2, R2 ;  /* 0x0000000200027245 */ /* 0x000fe20000201400 */
[----:B------:R3:W4:Y:S01]  /*39e0*/  MUFU.TANH R14, R69 ;  /* 0x00000045000e7308 */ /* 0x0007220000002400 */
[----:B------:R-:W-:Y:S01]  /*39f0*/  I2FP.F32.S32 R3, R3 ;  /* 0x0000000300037245 */ /* 0x000fe20000201400 */
[----:B------:R-:W-:Y:S01]  /*3a00*/  FFMA.FTZ R112, R6, -R132, R13 ;  /* 0x8000008406707223 */ /* 0x000fe2000001000d */
[----:B------:R-:W-:Y:S01]  /*3a10*/  I2FP.F32.S32 R4, R4 ;  /* 0x0000000400047245 */ /* 0x000fe20000201400 */
[----:B------:R-:W-:Y:S01]  /*3a20*/  FFMA.FTZ R120, R2, -R132, R11 ;  /* 0x8000008402787223 */ /* 0x000fe2000001000b */
[----:B------:R-:W-:-:S02]  /*3a30*/  VIADD R13, R15, 0x8 ;  /* 0x000000080f0d7836 */ /* 0x000fc40000000000 */
[----:B-1----:R-:W-:Y:S01]  /*3a40*/  FFMA.FTZ R115, R3, -R132, R9 ;  /* 0x8000008403737223 */ /* 0x002fe20000010009 */
[C---:B------:R-:W-:Y:S01]  /*3a50*/  IADD3 R3, R15.reuse, -R66, RZ ;  /* 0x800000420f037210 */ /* 0x040fe20007ffe0ff */
[----:B--2---:R-:W-:Y:S01]  /*3a60*/  FFMA.FTZ R113, R4, -R132, R10 ;  /* 0x8000008404717223 */ /* 0x004fe2000001000a */
[----:B------:R-:W-:Y:S01]  /*3a70*/  MUFU.TANH R12, R45 ;  /* 0x0000002d000c7308 */ /* 0x000fe20000002400 */
[C---:B------:R-:W-:Y:S02]  /*3a80*/  IADD3 R11, R15.reuse, 0x48, RZ ;  /* 0x000000480f0b7810 */ /* 0x040fe40007ffe0ff */
[----:B------:R-:W-:Y:S02]  /*3a90*/  IABS R6, R3 ;  /* 0x0000000300067213 */ /* 0x000fe40000000000 */
[----:B------:R-:W-:Y:S02]  /*3aa0*/  IABS R3, R5 ;  /* 0x0000000500037213 */ /* 0x000fe40000000000 */
[----:B------:R-:W-:Y:S01]  /*3ab0*/  I2FP.F32.S32 R6, R6 ;  /* 0x0000000600067245 */ /* 0x000fe20000201400 */
[----:B---3--:R-:W-:Y:S01]  /*3ac0*/  VIADD R69, R52, 0x58 ;  /* 0x0000005834457836 */ /* 0x008fe20000000000 */
[----:B------:R-:W1:Y:S03]  /*3ad0*/  MUFU.TANH R8, R31 ;  /* 0x0000001f00087308 */ /* 0x000e660000002400 */
[----:B------:R-:W-:-:S02]  /*3ae0*/  IMAD.IADD R2, R15, 0x1, -R69 ;  /* 0x000000010f027824 */ /* 0x000fc400078e0a45 */
[----:B----4-:R-:W-:-:S03]  /*3af0*/  FFMA.FTZ R122, R6, -R132, R14 ;  /* 0x80000084067a7223 */ /* 0x010fc6000001000e */
[----:B------:R-:W-:Y:S01]  /*3b00*/  IABS R4, R2 ;  /* 0x0000000200047213 */ /* 0x000fe20000000000 */
[----:B------:R-:W2:Y:S01]  /*3b10*/  MUFU.TANH R9, R30 ;  /* 0x0000001e00097308 */ /* 0x000ea20000002400 */
[----:B------:R-:W-:Y:S02]  /*3b20*/  IABS R2, R7 ;  /* 0x0000000700027213 */ /* 0x000fe40000000000 */
[----:B------:R-:W-:Y:S01]  /*3b30*/  IADD3 R7, -R52, R13, RZ ;  /* 0x0000000d34077210 */ /* 0x000fe20007ffe1ff */
[----:B------:R-:W-:Y:S02]  /*3b40*/  IMAD.MOV.U32 R5, RZ, RZ, R4 ;  /* 0x000000ffff057224 */ /* 0x000fe400078e0004 */
[----:B------:R-:W-:Y:S02]  /*3b50*/  IMAD.MOV.U32 R4, RZ, RZ, R3 ;  /* 0x000000ffff047224 */ /* 0x000fe400078e0003 */
[----:B------:R-:W-:Y:S01]  /*3b60*/  IMAD.MOV.U32 R3, RZ, RZ, R2 ;  /* 0x000000ffff037224 */ /* 0x000fe200078e0002 */
[----:B------:R-:W-:Y:S01]  /*3b70*/  IABS R2, R7 ;  /* 0x0000000700027213 */ /* 0x000fe20000000000 */
[----:B------:R3:W-:Y:S01]  /*3b80*/  MUFU.TANH R41, R128 ;  /* 0x0000008000297308 */ /* 0x0007e20000002400 */
[----:B------:R-:W-:-:S02]  /*3b90*/  I2FP.F32.S32 R4, R4 ;  /* 0x0000000400047245 */ /* 0x000fc40000201400 */
[----:B------:R-:W-:Y:S02]  /*3ba0*/  I2FP.F32.S32 R3, R3 ;  /* 0x0000000300037245 */ /* 0x000fe40000201400 */
[----:B------:R-:W-:Y:S01]  /*3bb0*/  I2FP.F32.S32 R2, R2 ;  /* 0x0000000200027245 */ /* 0x000fe20000201400 */
[-C--:B-1----:R-:W-:Y:S01]  /*3bc0*/  FFMA.FTZ R126, R4, -R132.reuse, R8 ;  /* 0x80000084047e7223 */ /* 0x082fe20000010008 */
[----:B------:R-:W-:Y:S01]  /*3bd0*/  I2FP.F32.S32 R5, R5 ;  /* 0x0000000500057245 */ /* 0x000fe20000201400 */
[----:B------:R-:W-:Y:S01]  /*3be0*/  IMAD.IADD R4, R13, 0x1, -R28 ;  /* 0x000000010d047824 */ /* 0x000fe200078e0a1c */
[----:B------:R-:W-:Y:S01]  /*3bf0*/  IADD3 R8, -R28, R11, RZ ;  /* 0x0000000b1c087210 */ /* 0x000fe20007ffe1ff */
[-C--:B------:R-:W-:Y:S01]  /*3c00*/  FFMA.FTZ R22, R2, -R132.reuse, R84 ;  /* 0x8000008402167223 */ /* 0x080fe20000010054 */
[----:B------:R-:W-:Y:S02]  /*3c10*/  IMAD.IADD R2, R11, 0x1, -R52 ;  /* 0x000000010b027824 */ /* 0x000fe400078e0a34 */
[-C--:B--2---:R-:W-:Y:S01]  /*3c20*/  FFMA.FTZ R125, R5, -R132.reuse, R9 ;  /* 0x80000084057d7223 */ /* 0x084fe20000010009 */
[----:B------:R-:W-:Y:S01]  /*3c30*/  MUFU.TANH R16, R80 ;  /* 0x0000005000107308 */ /* 0x000fe20000002400 */
[----:B------:R-:W-:Y:S01]  /*3c40*/  FSEL R154, R22, -INF , !P1 ;  /* 0xff800000169a7808 */ /* 0x000fe20004800000 */
[----:B---3--:R-:W-:Y:S01]  /*3c50*/  FFMA.FTZ R128, R3, -R132, R12 ;  /* 0x8000008403807223 */ /* 0x008fe2000001000c */
[----:B------:R-:W-:Y:S01]  /*3c60*/  VIADD R12, R15, 0x40 ;  /* 0x000000400f0c7836 */ /* 0x000fe20000000000 */
[----:B------:R-:W-:-:S04]  /*3c70*/  IABS R5, R2 ;  /* 0x0000000200057213 */ /* 0x000fc80000000000 */
[----:B------:R-:W-:Y:S01]  /*3c80*/  MUFU.TANH R18, R46 ;  /* 0x0000002e00127308 */ /* 0x000fe20000002400 */
[C---:B------:R-:W-:Y:S01]  /*3c90*/  IMAD.IADD R3, R12.reuse, 0x1, -R52 ;  /* 0x000000010c037824 */ /* 0x040fe200078e0a34 */
[----:B------:R-:W-:Y:S01]  /*3ca0*/  I2FP.F32.S32 R5, R5 ;  /* 0x0000000500057245 */ /* 0x000fe20000201400 */
[----:B------:R-:W-:-:S03]  /*3cb0*/  IMAD.IADD R6, R12, 0x1, -R28 ;  /* 0x000000010c067824 */ /* 0x000fc600078e0a1c */
[----:B------:R-:W-:Y:S01]  /*3cc0*/  IABS R7, R3 ;  /* 0x0000000300077213 */ /* 0x000fe20000000000 */
[----:B------:R-:W-:Y:S01]  /*3cd0*/  FFMA.FTZ R14, R5, -R132, R82 ;  /* 0x80000084050e7223 */ /* 0x000fe20000010052 */
[----:B------:R-:W-:Y:S01]  /*3ce0*/  IABS R3, R4 ;  /* 0x0000000400037213 */ /* 0x000fe20000000000 */
[----:B------:R-:W-:Y:S01]  /*3cf0*/  IMAD.IADD R5, R13, 0x1, -R20 ;  /* 0x000000010d057824 */ /* 0x000fe200078e0a14 */
[----:B------:R-:W-:Y:S01]  /*3d00*/  IABS R2, R6 ;  /* 0x0000000600027213 */ /* 0x000fe20000000000 */
[----:B------:R-:W-:Y:S01]  /*3d10*/  MUFU.TANH R9, R43 ;  /* 0x0000002b00097308 */ /* 0x000fe20000002400 */
[----:B------:R-:W-:Y:S01]  /*3d20*/  IABS R4, R8 ;  /* 0x0000000800047213 */ /* 0x000fe20000000000 */
[----:B------:R-:W-:Y:S01]  /*3d30*/  IMAD.MOV.U32 R6, RZ, RZ, R3 ;  /* 0x000000ffff067224 */ /* 0x000fe200078e0003 */
[----:B------:R-:W-:Y:S01]  /*3d40*/  FSEL R180, R14, -INF , !P1 ;  /* 0xff8000000eb47808 */ /* 0x000fe20004800000 */
[----:B------:R-:W-:Y:S02]  /*3d50*/  IMAD.MOV.U32 R3, RZ, RZ, R2 ;  /* 0x000000ffff037224 */ /* 0x000fe400078e0002 */
[----:B------:R-:W-:Y:S01]  /*3d60*/  IMAD.MOV.U32 R2, RZ, RZ, R4 ;  /* 0x000000ffff027224 */ /* 0x000fe200078e0004 */
[----:B------:R-:W-:Y:S01]  /*3d70*/  I2FP.F32.S32 R4, R7 ;  /* 0x0000000700047245 */ /* 0x000fe20000201400 */
[----:B------:R-:W-:Y:S01]  /*3d80*/  IMAD.IADD R7, R12, 0x1, -R20 ;  /* 0x000000010c077824 */ /* 0x000fe200078e0a14 */
[----:B------:R-:W-:Y:S01]  /*3d90*/  I2FP.F32.S32 R3, R3 ;  /* 0x0000000300037245 */ /* 0x000fe20000201400 */
[----:B------:R-:W-:Y:S01]  /*3da0*/  MUFU.TANH R8, R47 ;  /* 0x0000002f00087308 */ /* 0x000fe20000002400 */
[----:B------:R-:W-:Y:S01]  /*3db0*/  I2FP.F32.S32 R2, R2 ;  /* 0x0000000200027245 */ /* 0x000fe20000201400 */
[----:B------:R-:W-:Y:S01]  /*3dc0*/  FFMA.FTZ R19, R4, -R132, R87 ;  /* 0x8000008404137223 */ /* 0x000fe20000010057 */
[----:B------:R-:W-:Y:S01]  /*3dd0*/  I2FP.F32.S32 R6, R6 ;  /* 0x0000000600067245 */ /* 0x000fe20000201400 */
[----:B------:R-:W-:Y:S01]  /*3de0*/  FFMA.FTZ R27, R3, -R132, R86 ;  /* 0x80000084031b7223 */ /* 0x000fe20000010056 */
[----:B------:R-:W-:-:S02]  /*3df0*/  IMAD.IADD R3, R13, 0x1, -R17 ;  /* 0x000000010d037824 */ /* 0x000fc400078e0a11 */
[----:B------:R-:W-:Y:S01]  /*3e00*/  FFMA.FTZ R24, R2, -R132, R76 ;  /* 0x8000008402187223 */ /* 0x000fe2000001004c */
[----:B------:R-:W-:Y:S01]  /*3e10*/  IADD3 R2, -R17, R12, RZ ;  /* 0x0000000c11027210 */ /* 0x000fe20007ffe1ff */
[----:B------:R-:W-:Y:S02]  /*3e20*/  IMAD.IADD R4, R11, 0x1, -R17 ;  /* 0x000000010b047824 */ /* 0x000fe400078e0a11 */
[----:B------:R-:W-:Y:S01]  /*3e30*/  FFMA.FTZ R31, R6, -R132, R90 ;  /* 0x80000084061f7223 */ /* 0x000fe2000001005a */
[----:B------:R-:W-:Y:S01]  /*3e40*/  IABS R6, R3 ;  /* 0x0000000300067213 */ /* 0x000fe20000000000 */
[----:B------:R-:W1:Y:S01]  /*3e50*/  MUFU.TANH R10, R83 ;  /* 0x00000053000a7308 */ /* 0x000e620000002400 */
[----:B------:R-:W-:Y:S02]  /*3e60*/  IABS R3, R2 ;  /* 0x0000000200037213 */ /* 0x000fe40000000000 */
[----:B------:R-:W-:Y:S02]  /*3e70*/  IABS R2, R4 ;  /* 0x0000000400027213 */ /* 0x000fe40000000000 */
[----:B------:R-:W-:-:S02]  /*3e80*/  IABS R4, R5 ;  /* 0x0000000500047213 */ /* 0x000fc40000000000 */
[----:B------:R-:W-:Y:S01]  /*3e90*/  IABS R5, R7 ;  /* 0x0000000700057213 */ /* 0x000fe20000000000 */
[----:B------:R-:W-:Y:S01]  /*3ea0*/  IMAD.MOV.U32 R7, RZ, RZ, R6 ;  /* 0x000000ffff077224 */ /* 0x000fe200078e0006 */
[----:B------:R-:W-:Y:S01]  /*3eb0*/  MOV R6, R3 ;  /* 0x0000000300067202 */ /* 0x000fe20000000f00 */
[----:B------:R-:W-:Y:S01]  /*3ec0*/  IMAD.MOV.U32 R3, RZ, RZ, R4 ;  /* 0x000000ffff037224 */ /* 0x000fe200078e0004 */
[----:B------:R-:W2:Y:S01]  /*3ed0*/  MUFU.TANH R25, R129 ;  /* 0x0000008100197308 */ /* 0x000ea20000002400 */
[----:B------:R-:W-:Y:S01]  /*3ee0*/  IMAD.MOV.U32 R4, RZ, RZ, R5 ;  /* 0x000000ffff047224 */ /* 0x000fe200078e0005 */
[----:B------:R-:W-:Y:S02]  /*3ef0*/  I2FP.F32.S32 R5, R2 ;  /* 0x0000000200057245 */ /* 0x000fe40000201400 */
[----:B------:R-:W-:Y:S02]  /*3f00*/  I2FP.F32.S32 R3, R3 ;  /* 0x0000000300037245 */ /* 0x000fe40000201400 */
[----:B------:R-:W-:Y:S01]  /*3f10*/  I2FP.F32.S32 R2, R4 ;  /* 0x0000000400027245 */ /* 0x000fe20000201400 */
[----:B-1----:R-:W-:Y:S01]  /*3f20*/  FFMA.FTZ R17, R5, -R132, R10 ;  /* 0x8000008405117223 */ /* 0x002fe2000001000a */
        /* <DEDUP_REMOVED lines=8> */
[----:B------:R-:W-:Y:S01]  /*3fb0*/  IADD3 R4, -R23, R12, RZ ;  /* 0x0000000c17047210 */ /* 0x000fe20007ffe1ff */
[----:B------:R-:W-:Y:S01]  /*3fc0*/  IMAD.IADD R6, R11, 0x1, -R23 ;  /* 0x000000010b067824 */ /* 0x000fe200078e0a17 */
[----:B------:R-:W-:Y:S01]  /*3fd0*/  IABS R5, R2 ;  /* 0x0000000200057213 */ /* 0x000fe20000000000 */
[----:B------:R-:W-:Y:S01]  /*3fe0*/  IMAD.IADD R7, R13, 0x1, -R50 ;  /* 0x000000010d077824 */ /* 0x000fe200078e0a32 */
[----:B------:R-:W-:Y:S01]  /*3ff0*/  IABS R3, R3 ;  /* 0x0000000300037213 */ /* 0x000fe20000000000 */
[----:B------:R-:W1:Y:S01]  /*4000*/  MUFU.TANH R8, R100 ;  /* 0x0000006400087308 */ /* 0x000e620000002400 */
[----:B------:R-:W-:-:S02]  /*4010*/  IABS R2, R4 ;  /* 0x0000000400027213 */ /* 0x000fc40000000000 */
[----:B------:R-:W-:Y:S02]  /*4020*/  IABS R4, R6 ;  /* 0x0000000600047213 */ /* 0x000fe40000000000 */
[----:B------:R-:W-:Y:S01]  /*4030*/  IABS R6, R7 ;  /* 0x0000000700067213 */ /* 0x000fe20000000000 */
[----:B------:R-:W-:Y:S01]  /*4040*/  IMAD.MOV.U32 R7, RZ, RZ, R5 ;  /* 0x000000ffff077224 */ /* 0x000fe200078e0005 */
[----:B------:R-:W-:Y:S01]  /*4050*/  FSEL R178, R19, -INF , !P1 ;  /* 0xff80000013b27808 */ /* 0x000fe20004800000 */
[----:B------:R-:W-:Y:S01]  /*4060*/  IMAD.MOV.U32 R5, RZ, RZ, R3 ;  /* 0x000000ffff057224 */ /* 0x000fe200078e0003 */
[----:B------:R-:W-:Y:S01]  /*4070*/  MOV R3, R2 ;  /* 0x0000000200037202 */ /* 0x000fe20000000f00 */
[----:B------:R-:W-:Y:S01]  /*4080*/  IMAD.MOV.U32 R2, RZ, RZ, R4 ;  /* 0x000000ffff027224 */ /* 0x000fe200078e0004 */
[----:B------:R-:W-:Y:S01]  /*4090*/  I2FP.F32.S32 R7, R7 ;  /* 0x0000000700077245 */ /* 0x000fe20000201400 */
[----:B------:R-:W-:Y:S01]  /*40a0*/  IMAD.MOV.U32 R4, RZ, RZ, R6 ;  /* 0x000000ffff047224 */ /* 0x000fe200078e0006 */
[----:B------:R-:W-:Y:S01]  /*40b0*/  I2FP.F32.S32 R6, R5 ;  /* 0x0000000500067245 */ /* 0x000fe20000201400 */
[----:B------:R-:W3:Y:S01]  /*40c0*/  MUFU.TANH R39, R130 ;  /* 0x0000008200277308 */ /* 0x000ee20000002400 */
[----:B------:R-:W-:-:S02]  /*40d0*/  I2FP.F32.S32 R5, R3 ;  /* 0x0000000300057245 */ /* 0x000fc40000201400 */
[----:B------:R-:W-:Y:S01]  /*40e0*/  I2FP.F32.S32 R3, R4 ;  /* 0x0000000400037245 */ /* 0x000fe20000201400 */
[----:B------:R-:W-:Y:S01]  /*40f0*/  FFMA.FTZ R36, R6, -R132, R91 ;  /* 0x8000008406247223 */ /* 0x000fe2000001005b */
[----:B------:R-:W-:Y:S01]  /*4100*/  I2FP.F32.S32 R2, R2 ;  /* 0x0000000200027245 */ /* 0x000fe20000201400 */
[C---:B------:R-:W-:Y:S01]  /*4110*/  IMAD.IADD R6, R12.reuse, 0x1, -R55 ;  /* 0x000000010c067824 */ /* 0x040fe200078e0a37 */
[----:B------:R-:W-:Y:S01]  /*4120*/  IADD3 R4, -R55, R13, RZ ;  /* 0x0000000d37047210 */ /* 0x000fe20007ffe1ff */
[-C--:B------:R-:W-:Y:S01]  /*4130*/  FFMA.FTZ R34, R3, -R132.reuse, R89 ;  /* 0x8000008403227223 */ /* 0x080fe20000010059 */
[--C-:B------:R-:W-:Y:S02]  /*4140*/  IMAD.IADD R3, R12, 0x1, -R50.reuse ;  /* 0x000000010c037824 */ /* 0x100fe400078e0a32 */
[-C--:B--2---:R-:W-:Y:S01]  /*4150*/  FFMA.FTZ R33, R2, -R132.reuse, R25 ;  /* 0x8000008402217223 */ /* 0x084fe20000010019 */
[----:B------:R-:W-:Y:S02]  /*4160*/  IMAD.IADD R2, R11, 0x1, -R50 ;  /* 0x000000010b027824 */ /* 0x000fe400078e0a32 */
[-C--:B------:R-:W-:Y:S01]  /*4170*/  FFMA.FTZ R35, R5, -R132.reuse, R88 ;  /* 0x8000008405237223 */ /* 0x080fe20000010058 */
[----:B------:R-:W2:Y:S01]  /*4180*/  MUFU.TANH R9, R101 ;  /* 0x0000006500097308 */ /* 0x000ea20000002400 */
[----:B-1----:R-:W-:Y:S01]  /*4190*/  FFMA.FTZ R20, R7, -R132, R8 ;  /* 0x8000008407147223 */ /* 0x002fe20000010008 */
[----:B------:R-:W-:Y:S01]  /*41a0*/  IABS R5, R3 ;  /* 0x0000000300057213 */ /* 0x000fe20000000000 */
[----:B------:R-:W-:Y:S01]  /*41b0*/  IMAD.IADD R8, R13, 0x1, -R37 ;  /* 0x000000010d087824 */ /* 0x000fe200078e0a25 */
[----:B------:R-:W-:-:S02]  /*41c0*/  IABS R2, R2 ;  /* 0x0000000200027213 */ /* 0x000fc40000000000 */
[----:B------:R-:W-:Y:S02]  /*41d0*/  IABS R3, R4 ;  /* 0x0000000400037213 */ /* 0x000fe40000000000 */
[----:B------:R-:W1:Y:S01]  /*41e0*/  MUFU.TANH R7, R93 ;  /* 0x0000005d00077308 */ /* 0x000e620000002400 */
[----:B------:R-:W-:Y:S01]  /*41f0*/  IABS R4, R6 ;  /* 0x0000000600047213 */ /* 0x000fe20000000000 */
[----:B------:R-:W-:Y:S01]  /*4200*/  IMAD.MOV.U32 R6, RZ, RZ, R5 ;  /* 0x000000ffff067224 */ /* 0x000fe200078e0005 */
[----:B------:R-:W-:Y:S01]  /*4210*/  I2FP.F32.S32 R3, R3 ;  /* 0x0000000300037245 */ /* 0x000fe20000201400 */
[----:B------:R-:W-:Y:S01]  /*4220*/  IMAD.MOV.U32 R5, RZ, RZ, R2 ;  /* 0x000000ffff057224 */ /* 0x000fe200078e0002 */
[----:B------:R-:W-:Y:S01]  /*4230*/  FSEL R177, R24, -INF , !P0 ;  /* 0xff80000018b17808 */ /* 0x000fe20004000000 */
[----:B------:R-:W-:Y:S01]  /*4240*/  IMAD.MOV.U32 R2, RZ, RZ, R4 ;  /* 0x000000ffff027224 */ /* 0x000fe200078e0004 */
[----:B------:R-:W-:Y:S01]  /*4250*/  I2FP.F32.S32 R6, R6 ;  /* 0x0000000600067245 */ /* 0x000fe20000201400 */
[----:B------:R-:W4:Y:S01]  /*4260*/  MUFU.TANH R10, R103 ;  /* 0x00000067000a7308 */ /* 0x000f220000002400 */
[----:B------:R-:W-:Y:S01]  /*4270*/  I2FP.F32.S32 R5, R5 ;  /* 0x0000000500057245 */ /* 0x000fe20000201400 */
[--C-:B------:R-:W-:Y:S01]  /*4280*/  IMAD.IADD R4, R13, 0x1, -R26.reuse ;  /* 0x000000010d047824 */ /* 0x100fe200078e0a1a */
[----:B------:R-:W-:Y:S01]  /*4290*/  I2FP.F32.S32 R2, R2 ;  /* 0x0000000200027245 */ /* 0x000fe20000201400 */
[-C--:B------:R-:W-:Y:S01]  /*42a0*/  FFMA.FTZ R25, R6, -R132.reuse, R41 ;  /* 0x8000008406197223 */ /* 0x080fe20000010029 */
[----:B------:R-:W-:Y:S01]  /*42b0*/  FSEL R174, R27, -INF , !P0 ;  /* 0xff8000001bae7808 */ /* 0x000fe20004000000 */
[----:B---3--:R-:W-:Y:S01]  /*42c0*/  FFMA.FTZ R23, R5, -R132, R39 ;  /* 0x8000008405177223 */ /* 0x008fe20000010027 */
[----:B------:R-:W-:Y:S01]  /*42d0*/  IABS R6, R4 ;  /* 0x0000000400067213 */ /* 0x000fe20000000000 */
[-C--:B--2---:R-:W-:Y:S01]  /*42e0*/  FFMA.FTZ R39, R2, -R132.reuse, R9 ;  /* 0x8000008402277223 */ /* 0x084fe20000010009 */
[----:B-1----:R-:W-:Y:S01]  /*42f0*/  FFMA.FTZ R41, R3, -R132, R7 ;  /* 0x8000008403297223 */ /* 0x002fe20000010007 */
[----:B------:R-:W-:Y:S01]  /*4300*/  IADD3 R2, -R55, R11, RZ ;  /* 0x0000000b37027210 */ /* 0x000fe20007ffe1ff */
[--C-:B------:R-:W-:Y:S01]  /*4310*/  IMAD.IADD R3, R12, 0x1, -R26.reuse ;  /* 0x000000010c037824 */ /* 0x100fe200078e0a1a */
[----:B------:R-:W-:Y:S01]  /*4320*/  MUFU.TANH R40, R131 ;  /* 0x0000008300287308 */ /* 0x000fe20000002400 */
[----:B------:R-:W-:Y:S01]  /*4330*/  IMAD.IADD R7, R11, 0x1, -R26 ;  /* 0x000000010b077824 */ /* 0x000fe200078e0a1a */
[----:B------:R-:W-:-:S02]  /*4340*/  IABS R5, R2 ;  /* 0x0000000200057213 */ /* 0x000fc40000000000 */
[----:B------:R-:W-:Y:S02]  /*4350*/  IABS R3, R3 ;  /* 0x0000000300037213 */ /* 0x000fe40000000000 */
[----:B------:R-:W-:Y:S02]  /*4360*/  IABS R2, R7 ;  /* 0x0000000700027213 */ /* 0x000fe40000000000 */
[----:B------:R-:W1:Y:S01]  /*4370*/  MUFU.TANH R9, R108 ;  /* 0x0000006c00097308 */ /* 0x000e620000002400 */
[----:B------:R-:W-:Y:S02]  /*4380*/  IABS R7, R8 ;  /* 0x0000000800077213 */ /* 0x000fe40000000000 */
[----:B------:R-:W-:Y:S01]  /*4390*/  MOV R4, R5 ;  /* 0x0000000500047202 */ /* 0x000fe20000000f00 */
[----:B------:R-:W-:Y:S01]  /*43a0*/  IMAD.MOV.U32 R5, RZ, RZ, R3 ;  /* 0x000000ffff057224 */ /* 0x000fe200078e0003 */
[----:B------:R-:W-:Y:S02]  /*43b0*/  I2FP.F32.S32 R2, R2 ;  /* 0x0000000200027245 */ /* 0x000fe40000201400 */
[----:B------:R-:W-:Y:S01]  /*43c0*/  I2FP.F32.S32 R3, R4 ;  /* 0x0000000400037245 */ /* 0x000fe20000201400 */
[----:B------:R-:W2:Y:S01]  /*43d0*/  MUFU.TANH R16, R102 ;  /* 0x0000006600107308 */ /* 0x000ea20000002400 */
[----:B------:R-:W-:Y:S01]  /*43e0*/  IMAD.MOV.U32 R4, RZ, RZ, R7 ;  /* 0x000000ffff047224 */ /* 0x000fe200078e0007 */
[----:B------:R-:W-:Y:S01]  /*43f0*/  I2FP.F32.S32 R5, R5 ;  /* 0x0000000500057245 */ /* 0x000fe20000201400 */
[----:B------:R-:W-:-:S02]  /*4400*/  IMAD.IADD R7, R11, 0x1, -R38 ;  /* 0x000000010b077824 */ /* 0x000fc400078e0a26 */
[----:B----4-:R-:W-:Y:S01]  /*4410*/  FFMA.FTZ R28, R3, -R132, R10 ;  /* 0x80000084031c7223 */ /* 0x010fe2000001000a */
[----:B------:R-:W-:Y:S02]  /*4420*/  I2FP.F32.S32 R6, R6 ;  /* 0x0000000600067245 */ /* 0x000fe40000201400 */
[----:B------:R-:W-:Y:S01]  /*4430*/  I2FP.F32.S32 R3, R4 ;  /* 0x0000000400037245 */ /* 0x000fe20000201400 */
[----:B------:R-:W3:Y:S01]  /*4440*/  MUFU.TANH R14, R95 ;  /* 0x0000005f000e7308 */ /* 0x000ee20000002400 */
[-C--:B-1----:R-:W-:Y:S01]  /*4450*/  FFMA.FTZ R19, R2, -R132.reuse, R9 ;  /* 0x8000008402137223 */ /* 0x082fe20000010009 */
[--C-:B------:R-:W-:Y:S01]  /*4460*/  IMAD.IADD R2, R11, 0x1, -R37.reuse ;  /* 0x000000010b027824 */ /* 0x100fe200078e0a25 */
[----:B------:R-:W-:Y:S01]  /*4470*/  IADD3 R4, -R38, R13, RZ ;  /* 0x0000000d26047210 */ /* 0x000fe20007ffe1ff */
[----:B------:R-:W-:Y:S01]  /*4480*/  FFMA.FTZ R40, R3, -R132, R40 ;  /* 0x8000008403287223 */ /* 0x000fe20000010028 */
[----:B------:R-:W-:Y:S01]  /*4490*/  IMAD.IADD R3, R12, 0x1, -R37 ;  /* 0x000000010c037824 */ /* 0x000fe200078e0a25 */
[----:B------:R-:W-:-:S02]  /*44a0*/  FSEL R179, R17, -INF , !P3 ;  /* 0xff80000011b37808 */ /* 0x000fc40005800000 */
[----:B------:R-:W1:Y:S01]  /*44b0*/  MUFU.TANH R43, R140 ;  /* 0x0000008c002b7308 */ /* 0x000e620000002400 */
[----:B--2---:R-:W-:Y:S01]  /*44c0*/  FFMA.FTZ R22, R5, -R132, R16 ;  /* 0x8000008405167223 */ /* 0x004fe20000010010 */
[----:B------:R-:W-:Y:S01]  /*44d0*/  IMAD.IADD R5, R12, 0x1, -R38 ;  /* 0x000000010c057824 */ /* 0x000fe200078e0a26 */
[----:B------:R-:W-:Y:S02]  /*44e0*/  IABS R2, R2 ;  /* 0x0000000200027213 */ /* 0x000fe40000000000 */
[----:B------:R-:W-:Y:S02]  /*44f0*/  IABS R4, R4 ;  /* 0x0000000400047213 */ /* 0x000fe40000000000 */
[----:B------:R-:W-:Y:S01]  /*4500*/  FSEL R173, R29, -INF , !P4 ;  /* 0xff8000001dad7808 */ /* 0x000fe20006000000 */
[----:B------:R-:W2:Y:S01]  /*4510*/  MUFU.TANH R8, R142 ;  /* 0x0000008e00087308 */ /* 0x000ea20000002400 */
[----:B---3--:R-:W-:Y:S01]  /*4520*/  FFMA.FTZ R26, R6, -R132, R14 ;  /* 0x80000084061a7223 */ /* 0x008fe2000001000e */
[----:B------:R-:W-:-:S02]  /*4530*/  IABS R6, R3 ;  /* 0x0000000300067213 */ /* 0x000fc40000000000 */
[----:B------:R-:W-:Y:S02]  /*4540*/  IABS R3, R5 ;  /* 0x0000000500037213 */ /* 0x000fe40000000000 */
[----:B------:R-:W-:Y:S01]  /*4550*/  IABS R5, R7 ;  /* 0x0000000700057213 */ /* 0x000fe20000000000 */
[----:B------:R-:W-:Y:S01]  /*4560*/  IMAD.MOV.U32 R7, RZ, RZ, R6 ;  /* 0x000000ffff077224 */ /* 0x000fe200078e0006 */
[----:B------:R-:W3:Y:S01]  /*4570*/  MUFU.TANH R46, R136 ;  /* 0x00000088002e7308 */ /* 0x000ee20000002400 */
[----:B------:R-:W-:Y:S01]  /*4580*/  IMAD.MOV.U32 R6, RZ, RZ, R2 ;  /* 0x000000ffff067224 */ /* 0x000fe200078e0002 */
[----:B------:R-:W-:Y:S02]  /*4590*/  MOV R2, R5 ;  /* 0x0000000500027202 */ /* 0x000fe40000000f00 */
[----:B------:R-:W-:Y:S02]  /*45a0*/  I2FP.F32.S32 R3, R3 ;  /* 0x0000000300037245 */ /* 0x000fe40000201400 */
[----:B------:R-:W-:-:S02]  /*45b0*/  I2FP.F32.S32 R2, R2 ;  /* 0x0000000200027245 */ /* 0x000fc40000201400 */
[----:B------:R-:W4:Y:S01]  /*45c0*/  MUFU.TANH R32, R141 ;  /* 0x0000008d00207308 */ /* 0x000f220000002400 */
[----:B------:R-:W-:Y:S01]  /*45d0*/  I2FP.F32.S32 R4, R4 ;  /* 0x0000000400047245 */ /* 0x000fe20000201400 */
[----:B-1----:R-:W-:Y:S01]  /*45e0*/  FFMA.FTZ R43, R3, -R132, R43 ;  /* 0x80000084032b7223 */ /* 0x002fe2000001002b */
[----:B------:R-:W-:Y:S01]  /*45f0*/  I2FP.F32.S32 R6, R6 ;  /* 0x0000000600067245 */ /* 0x000fe20000201400 */
[----:B------:R-:W-:Y:S02]  /*4600*/  IMAD.IADD R3, R13, 0x1, -R42 ;  /* 0x000000010d037824 */ /* 0x000fe400078e0a2a */
[-C--:B--2---:R-:W-:Y:S01]  /*4610*/  FFMA.FTZ R37, R2, -R132.reuse, R8 ;  /* 0x8000008402257223 */ /* 0x084fe20000010008 */
[----:B------:R-:W-:Y:S01]  /*4620*/  IMAD.IADD R2, R12, 0x1, -R42 ;  /* 0x000000010c027824 */ /* 0x000fe200078e0a2a */
[----:B------:R-:W-:Y:S01]  /*4630*/  I2FP.F32.S32 R7, R7 ;  /* 0x0000000700077245 */ /* 0x000fe20000201400 */
[----:B------:R-:W1:Y:S01]  /*4640*/  MUFU.TANH R45, R138 ;  /* 0x0000008a002d7308 */ /* 0x000e620000002400 */
[----:B---3--:R-:W-:Y:S01]  /*4650*/  FFMA.FTZ R46, R4, -R132, R46 ;  /* 0x80000084042e7223 */ /* 0x008fe2000001002e */
[----:B------:R-:W-:Y:S01]  /*4660*/  IMAD.IADD R4, R11, 0x1, -R42 ;  /* 0x000000010b047824 */ /* 0x000fe200078e0a2a */
[----:B------:R-:W-:-:S02]  /*4670*/  IABS R5, R3 ;  /* 0x0000000300057213 */ /* 0x000fc40000000000 */
[----:B------:R-:W-:Y:S02]  /*4680*/  IABS R3, R2 ;  /* 0x0000000200037213 */ /* 0x000fe40000000000 */
[----:B------:R-:W-:Y:S01]  /*4690*/  IABS R2, R4 ;  /* 0x0000000400027213 */ /* 0x000fe20000000000 */
[----:B------:R-:W2:Y:S01]  /*46a0*/  MUFU.TANH R10, R96 ;  /* 0x00000060000a7308 */ /* 0x000ea20000002400 */
[----:B----4-:R-:W-:Y:S01]  /*46b0*/  FFMA.FTZ R24, R6, -R132, R32 ;  /* 0x8000008406187223 */ /* 0x010fe20000010020 */
[----:B------:R-:W-:Y:S01]  /*46c0*/  IMAD.IADD R6, R13, 0x1, -R48 ;  /* 0x000000010d067824 */ /* 0x000fe200078e0a30 */
[----:B------:R-:W-:Y:S02]  /*46d0*/  FSEL R176, R18, -INF , !P3 ;  /* 0xff80000012b07808 */ /* 0x000fe40005800000 */
[----:B------:R-:W-:Y:S02]  /*46e0*/  FSEL R141, R31, -INF , !P0 ;  /* 0xff8000001f8d7808 */ /* 0x000fe40004000000 */
[----:B------:R-:W-:Y:S01]  /*46f0*/  IABS R4, R6 ;  /* 0x0000000600047213 */ /* 0x000fe20000000000 */
[----:B------:R-:W3:Y:S01]  /*4700*/  MUFU.TANH R16, R110 ;  /* 0x0000006e00107308 */ /* 0x000ee20000002400 */
[----:B-1----:R-:W-:Y:S01]  /*4710*/  FFMA.FTZ R27, R7, -R132, R45 ;  /* 0x80000084071b7223 */ /* 0x002fe2000001002d */
[----:B------:R-:W-:Y:S01]  /*4720*/  IADD3 R7, -R48, R12, RZ ;  /* 0x0000000c30077210 */ /* 0x000fe20007ffe1ff */
[----:B------:R-:W-:Y:S01]  /*4730*/  IMAD.MOV.U32 R6, RZ, RZ, R5 ;  /* 0x000000ffff067224 */ /* 0x000fe200078e0005 */
[----:B------:R-:W-:Y:S01]  /*4740*/  FSEL R138, R44, -INF , !P1 ;  /* 0xff8000002c8a7808 */ /* 0x000fe20004800000 */
[----:B------:R-:W-:Y:S01]  /*4750*/  IMAD.MOV.U32 R5, RZ, RZ, R2 ;  /* 0x000000ffff057224 */ /* 0x000fe200078e0002 */
[----:B------:R-:W-:Y:S01]  /*4760*/  IABS R8, R7 ;  /* 0x0000000700087213 */ /* 0x000fe20000000000 */
[----:B------:R-:W-:Y:S01]  /*4770*/  IMAD.MOV.U32 R7, RZ, RZ, R3 ;  /* 0x000000ffff077224 */ /* 0x000fe200078e0003 */
[----:B------:R-:W1:Y:S01]  /*4780*/  MUFU.TANH R9, R98 ;  /* 0x0000006200097308 */ /* 0x000e620000002400 */
[----:B------:R-:W-:Y:S01]  /*4790*/  I2FP.F32.S32 R3, R6 ;  /* 0x0000000600037245 */ /* 0x000fe20000201400 */
[----:B------:R-:W-:Y:S01]  /*47a0*/  IMAD.MOV.U32 R2, RZ, RZ, R4 ;  /* 0x000000ffff027224 */ /* 0x000fe200078e0004 */
[----:B------:R-:W-:-:S02]  /*47b0*/  MOV R4, R8 ;  /* 0x0000000800047202 */ /* 0x000fc40000000f00 */
[----:B------:R-:W-:Y:S01]  /*47c0*/  ISETP.GE.AND P1, PT, R38, R77, PT ;  /* 0x0000004d2600720c */ /* 0x000fe20003f26270 */
[----:B--2---:R-:W-:Y:S01]  /*47d0*/  FFMA.FTZ R32, R3, -R132, R10 ;  /* 0x8000008403207223 */ /* 0x004fe2000001000a */
[----:B------:R-:W-:Y:S01]  /*47e0*/  I2FP.F32.S32 R3, R2 ;  /* 0x0000000200037245 */ /* 0x000fe20000201400 */
[----:B------:R-:W2:Y:S01]  /*47f0*/  MUFU.TANH R17, R109 ;  /* 0x0000006d00117308 */ /* 0x000ea20000002400 */
[----:B------:R-:W-:Y:S01]  /*4800*/  I2FP.F32.S32 R2, R4 ;  /* 0x0000000400027245 */ /* 0x000fe20000201400 */
[----:B------:R-:W-:Y:S01]  /*4810*/  IMAD.IADD R4, R13, 0x1, -R58 ;  /* 0x000000010d047824 */ /* 0x000fe200078e0a3a */
[----:B------:R-:W-:Y:S02]  /*4820*/  I2FP.F32.S32 R7, R7 ;  /* 0x0000000700077245 */ /* 0x000fe40000201400 */
[----:B------:R-:W-:Y:S01]  /*4830*/  I2FP.F32.S32 R5, R5 ;  /* 0x0000000500057245 */ /* 0x000fe20000201400 */
[-C--:B---3--:R-:W-:Y:S01]  /*4840*/  FFMA.FTZ R38, R2, -R132.reuse, R16 ;  /* 0x8000008402267223 */ /* 0x088fe20000010010 */
[----:B------:R-:W-:Y:S01]  /*4850*/  IMAD.IADD R2, R11, 0x1, -R48 ;  /* 0x000000010b027824 */ /* 0x000fe200078e0a30 */
[----:B------:R-:W3:Y:S01]  /*4860*/  MUFU.TANH R14, R111 ;  /* 0x0000006f000e7308 */ /* 0x000ee20000002400 */
[----:B-1----:R-:W-:Y:S01]  /*4870*/  FFMA.FTZ R45, R3, -R132, R9 ;  /* 0x80000084032d7223 */ /* 0x002fe20000010009 */
[----:B------:R-:W-:Y:S01]  /*4880*/  IMAD.IADD R3, R12, 0x1, -R58 ;  /* 0x000000010c037824 */ /* 0x000fe200078e0a3a */
[----:B------:R-:W-:-:S02]  /*4890*/  IADD3 R8, -R61, R13, RZ ;  /* 0x0000000d3d087210 */ /* 0x000fc40007ffe1ff */
[----:B------:R-:W-:Y:S02]  /*48a0*/  IABS R6, R4 ;  /* 0x0000000400067213 */ /* 0x000fe40000000000 */
[----:B------:R-:W-:Y:S01]  /*48b0*/  IABS R3, R3 ;  /* 0x0000000300037213 */ /* 0x000fe20000000000 */
[----:B------:R-:W1:Y:S01]  /*48c0*/  MUFU.TANH R9, R116 ;  /* 0x0000007400097308 */ /* 0x000e620000002400 */
[----:B--2---:R-:W-:Y:S01]  /*48d0*/  FFMA.FTZ R29, R7, -R132, R17 ;  /* 0x80000084071d7223 */ /* 0x004fe20000010011 */
[----:B------:R-:W-:Y:S01]  /*48e0*/  IMAD.IADD R7, R11, 0x1, -R58 ;  /* 0x000000010b077824 */ /* 0x000fe200078e0a3a */
[----:B------:R-:W-:Y:S02]  /*48f0*/  I2FP.F32.S32 R6, R6 ;  /* 0x0000000600067245 */ /* 0x000fe40000201400 */
[----:B------:R-:W-:Y:S02]  /*4900*/  FSEL R175, R20, -INF , !P4 ;  /* 0xff80000014af7808 */ /* 0x000fe40006000000 */
[----:B------:R-:W-:Y:S01]  /*4910*/  ISETP.GE.AND P0, PT, R42, R77, PT ;  /* 0x0000004d2a00720c */ /* 0x000fe20003f06270 */
        /* <DEDUP_REMOVED lines=8> */
[----:B------:R-:W-:Y:S02]  /*49a0*/  I2FP.F32.S32 R2, R2 ;  /* 0x0000000200027245 */ /* 0x000fe40000201400 */
[----:B------:R-:W-:Y:S01]  /*49b0*/  I2FP.F32.S32 R3, R4 ;  /* 0x0000000400037245 */ /* 0x000fe20000201400 */
[----:B------:R-:W-:Y:S01]  /*49c0*/  IMAD.MOV.U32 R4, RZ, RZ, R7 ;  /* 0x000000ffff047224 */ /* 0x000fe200078e0007 */
[----:B------:R-:W-:Y:S01]  /*49d0*/  I2FP.F32.S32 R5, R5 ;  /* 0x0000000500057245 */ /* 0x000fe20000201400 */
[----:B------:R-:W-:Y:S01]  /*49e0*/  IMAD.IADD R7, R11, 0x1, -R49 ;  /* 0x000000010b077824 */ /* 0x000fe200078e0a31 */
[----:B------:R-:W4:Y:S01]  /*49f0*/  MUFU.TANH R14, R147 ;  /* 0x00000093000e7308 */ /* 0x000f220000002400 */
[----:B-1----:R-:W-:Y:S01]  /*4a00*/  FFMA.FTZ R31, R3, -R132, R9 ;  /* 0x80000084031f7223 */ /* 0x002fe20000010009 */
[----:B------:R-:W-:Y:S01]  /*4a10*/  I2FP.F32.S32 R3, R4 ;  /* 0x0000000400037245 */ /* 0x000fe20000201400 */
[----:B------:R-:W-:Y:S01]  /*4a20*/  IMAD.IADD R4, R13, 0x1, -R49 ;  /* 0x000000010d047824 */ /* 0x000fe200078e0a31 */
[----:B------:R-:W-:-:S02]  /*4a30*/  FSEL R142, R21, -INF , !P3 ;  /* 0xff800000158e7808 */ /* 0x000fc40005800000 */
[----:B------:R-:W-:Y:S01]  /*4a40*/  FSEL R139, R30, -INF , !P4 ;  /* 0xff8000001e8b7808 */ /* 0x000fe20006000000 */
[-C--:B--2---:R-:W-:Y:S01]  /*4a50*/  FFMA.FTZ R44, R3, -R132.reuse, R44 ;  /* 0x80000084032c7223 */ /* 0x084fe2000001002c */
[----:B------:R-:W1:Y:S01]  /*4a60*/  MUFU.TANH R47, R143 ;  /* 0x0000008f002f7308 */ /* 0x000e620000002400 */
[C---:B------:R-:W-:Y:S02]  /*4a70*/  IMAD.IADD R3, R12.reuse, 0x1, -R61 ;  /* 0x000000010c037824 */ /* 0x040fe400078e0a3d */
[----:B---3--:R-:W-:Y:S01]  /*4a80*/  FFMA.FTZ R20, R5, -R132, R18 ;  /* 0x8000008405147223 */ /* 0x008fe20000010012 */
[----:B------:R-:W-:Y:S01]  /*4a90*/  IMAD.IADD R5, R12, 0x1, -R49 ;  /* 0x000000010c057824 */ /* 0x000fe200078e0a31 */
[----:B------:R-:W-:Y:S02]  /*4aa0*/  ISETP.GE.AND P3, PT, R50, R77, PT ;  /* 0x0000004d3200720c */ /* 0x000fe40003f66270 */
[----:B------:R-:W-:Y:S01]  /*4ab0*/  IABS R4, R4 ;  /* 0x0000000400047213 */ /* 0x000fe20000000000 */
[----:B------:R-:W2:Y:S01]  /*4ac0*/  MUFU.TANH R42, R146 ;  /* 0x00000092002a7308 */ /* 0x000ea20000002400 */
[----:B----4-:R-:W-:Y:S01]  /*4ad0*/  FFMA.FTZ R18, R2, -R132, R14 ;  /* 0x8000008402127223 */ /* 0x010fe2000001000e */
[----:B------:R-:W-:-:S02]  /*4ae0*/  IADD3 R2, -R61, R11, RZ ;  /* 0x0000000b3d027210 */ /* 0x000fc40007ffe1ff */
[----:B------:R-:W-:Y:S02]  /*4af0*/  FSEL R107, R64, -INF , !P3 ;  /* 0xff800000406b7808 */ /* 0x000fe40005800000 */
[----:B------:R-:W-:Y:S02]  /*4b00*/  IABS R2, R2 ;  /* 0x0000000200027213 */ /* 0x000fe40000000000 */
[----:B------:R-:W3:Y:S01]  /*4b10*/  MUFU.TANH R10, R104 ;  /* 0x00000068000a7308 */ /* 0x000ee20000002400 */
[----:B-1----:R-:W-:Y:S01]  /*4b20*/  FFMA.FTZ R21, R6, -R132, R47 ;  /* 0x8000008406157223 */ /* 0x002fe2000001002f */
[----:B------:R-:W-:Y:S02]  /*4b30*/  IABS R6, R3 ;  /* 0x0000000300067213 */ /* 0x000fe40000000000 */
[----:B------:R-:W-:Y:S02]  /*4b40*/  IABS R3, R5 ;  /* 0x0000000500037213 */ /* 0x000fe40000000000 */
[----:B------:R-:W-:Y:S01]  /*4b50*/  IABS R5, R7 ;  /* 0x0000000700057213 */ /* 0x000fe20000000000 */
[----:B------:R-:W-:Y:S01]  /*4b60*/  IMAD.MOV.U32 R7, RZ, RZ, R6 ;  /* 0x000000ffff077224 */ /* 0x000fe200078e0006 */
[----:B------:R-:W1:Y:S01]  /*4b70*/  MUFU.TANH R8, R106 ;  /* 0x0000006a00087308 */ /* 0x000e620000002400 */
[----:B------:R-:W-:-:S02]  /*4b80*/  MOV R6, R2 ;  /* 0x0000000200067202 */ /* 0x000fc40000000f00 */
[----:B------:R-:W-:Y:S01]  /*4b90*/  IMAD.MOV.U32 R2, RZ, RZ, R5 ;  /* 0x000000ffff027224 */ /* 0x000fe200078e0005 */
[----:B------:R-:W-:Y:S02]  /*4ba0*/  I2FP.F32.S32 R7, R7 ;  /* 0x0000000700077245 */ /* 0x000fe40000201400 */
[----:B------:R-:W-:Y:S02]  /*4bb0*/  I2FP.F32.S32 R3, R3 ;  /* 0x0000000300037245 */ /* 0x000fe40000201400 */
[----:B------:R-:W4:Y:S01]  /*4bc0*/  MUFU.TANH R9, R99 ;  /* 0x0000006300097308 */ /* 0x000f220000002400 */
[----:B------:R-:W-:Y:S02]  /*4bd0*/  FSEL R127, R34, -INF , !P3 ;  /* 0xff800000227f7808 */ /* 0x000fe40005800000 */
[----:B------:R-:W-:Y:S01]  /*4be0*/  FSEL R161, R25, -INF , !P3 ;  /* 0xff80000019a17808 */ /* 0x000fe20005800000 */
[-C--:B--2---:R-:W-:Y:S01]  /*4bf0*/  FFMA.FTZ R25, R7, -R132.reuse, R42 ;  /* 0x8000008407197223 */ /* 0x084fe2000001002a */
[----:B------:R-:W-:Y:S01]  /*4c00*/  FSEL R172, R23, -INF , !P3 ;  /* 0xff80000017ac7808 */ /* 0x000fe20005800000 */
[----:B---3--:R-:W-:Y:S01]  /*4c10*/  FFMA.FTZ R42, R3, -R132, R10 ;  /* 0x80000084032a7223 */ /* 0x008fe2000001000a */
[----:B------:R-:W-:Y:S01]  /*4c20*/  ISETP.GE.AND P3, PT, R55, R77, PT ;  /* 0x0000004d3700720c */ /* 0x000fe20003f66270 */
[----:B------:R-:W2:Y:S01]  /*4c30*/  MUFU.TANH R30, R148 ;  /* 0x00000094001e7308 */ /* 0x000ea20000002400 */
[----:B------:R-:W-:Y:S01]  /*4c40*/  I2FP.F32.S32 R2, R2 ;  /* 0x0000000200027245 */ /* 0x000fe20000201400 */
[----:B------:R-:W-:Y:S01]  /*4c50*/  IMAD.IADD R3, R13, 0x1, -R51 ;  /* 0x000000010d037824 */ /* 0x000fe200078e0a33 */
[----:B------:R-:W-:Y:S01]  /*4c60*/  I2FP.F32.S32 R4, R4 ;  /* 0x0000000400047245 */ /* 0x000fe20000201400 */
[----:B------:R-:W-:Y:S01]  /*4c70*/  IMAD.IADD R7, R12, 0x1, -R53 ;  /* 0x000000010c077824 */ /* 0x000fe200078e0a35 */
[----:B------:R-:W-:Y:S01]  /*4c80*/  I2FP.F32.S32 R6, R6 ;  /* 0x0000000600067245 */ /* 0x000fe20000201400 */
[----:B------:R-:W-:Y:S01]  /*4c90*/  FMUL.FTZ R55, R194, UR5 ;  /* 0x00000005c2377c20 */ /* 0x000fe20008410000 */
[----:B------:R-:W-:Y:S01]  /*4ca0*/  FSEL R118, R41, -INF , !P3 ;  /* 0xff80000029767808 */ /* 0x000fe20005800000 */
[-C--:B-1----:R-:W-:Y:S01]  /*4cb0*/  FFMA.FTZ R41, R2, -R132.reuse, R8 ;  /* 0x8000008402297223 */ /* 0x082fe20000010008 */
[----:B----4-:R-:W-:Y:S01]  /*4cc0*/  FFMA.FTZ R47, R4, -R132, R9 ;  /* 0x80000084042f7223 */ /* 0x010fe20000010009 */
[--C-:B------:R-:W-:Y:S01]  /*4cd0*/  IMAD.IADD R2, R12, 0x1, -R51.reuse ;  /* 0x000000010c027824 */ /* 0x100fe200078e0a33 */
[----:B------:R-:W-:Y:S01]  /*4ce0*/  FSEL R143, R22, -INF , !P5 ;  /* 0xff800000168f7808 */ /* 0x000fe20006800000 */
[----:B------:R-:W1:Y:S01]  /*4cf0*/  MUFU.TANH R9, R105 ;  /* 0x0000006900097308 */ /* 0x000e620000002400 */
[----:B------:R-:W-:Y:S01]  /*4d00*/  IMAD.IADD R4, R11, 0x1, -R51 ;  /* 0x000000010b047824 */ /* 0x000fe200078e0a33 */
[----:B------:R-:W-:-:S02]  /*4d10*/  IABS R5, R3 ;  /* 0x0000000300057213 */ /* 0x000fc40000000000 */
[----:B------:R-:W-:Y:S01]  /*4d20*/  IABS R3, R2 ;  /* 0x0000000200037213 */ /* 0x000fe20000000000 */
[----:B--2---:R-:W-:Y:S01]  /*4d30*/  FFMA.FTZ R22, R6, -R132, R30 ;  /* 0x8000008406167223 */ /* 0x004fe2000001001e */
[----:B------:R-:W-:Y:S02]  /*4d40*/  IADD3 R6, -R53, R13, RZ ;  /* 0x0000000d35067210 */ /* 0x000fe40007ffe1ff */
[----:B------:R-:W-:Y:S01]  /*4d50*/  IABS R2, R4 ;  /* 0x0000000400027213 */ /* 0x000fe20000000000 */
[----:B------:R-:W-:Y:S01]  /*4d60*/  MUFU.TANH R10, R121 ;  /* 0x00000079000a7308 */ /* 0x000fe20000002400 */
[----:B------:R-:W-:Y:S02]  /*4d70*/  FSEL R168, R19, -INF , !P5 ;  /* 0xff80000013a87808 */ /* 0x000fe40006800000 */
[----:B------:R-:W-:Y:S01]  /*4d80*/  IABS R4, R6 ;  /* 0x0000000600047213 */ /* 0x000fe20000000000 */
[----:B------:R-:W-:Y:S01]  /*4d90*/  IMAD.MOV.U32 R6, RZ, RZ, R5 ;  /* 0x000000ffff067224 */ /* 0x000fe200078e0005 */
[----:B------:R-:W-:Y:S01]  /*4da0*/  IABS R8, R7 ;  /* 0x0000000700087213 */ /* 0x000fe20000000000 */
[----:B------:R-:W-:Y:S01]  /*4db0*/  IMAD.MOV.U32 R7, RZ, RZ, R3 ;  /* 0x000000ffff077224 */ /* 0x000fe200078e0003 */
[----:B------:R-:W-:Y:S01]  /*4dc0*/  FSEL R171, R33, -INF , !P6 ;  /* 0xff80000021ab7808 */ /* 0x000fe20007000000 */
[----:B------:R-:W2:Y:S01]  /*4dd0*/  MUFU.TANH R19, R151 ;  /* 0x0000009700137308 */ /* 0x000ea20000002400 */
[----:B------:R-:W-:Y:S01]  /*4de0*/  IMAD.MOV.U32 R5, RZ, RZ, R2 ;  /* 0x000000ffff057224 */ /* 0x000fe200078e0002 */
[----:B------:R-:W-:-:S02]  /*4df0*/  I2FP.F32.S32 R3, R6 ;  /* 0x0000000600037245 */ /* 0x000fc40000201400 */
[----:B------:R-:W-:Y:S01]  /*4e00*/  MOV R2, R4 ;  /* 0x0000000400027202 */ /* 0x000fe20000000f00 */
[----:B------:R-:W-:Y:S01]  /*4e10*/  IMAD.MOV.U32 R4, RZ, RZ, R8 ;  /* 0x000000ffff047224 */ /* 0x000fe200078e0008 */
[----:B------:R-:W-:Y:S01]  /*4e20*/  FSEL R109, R40, -INF , !P2 ;  /* 0xff800000286d7808 */ /* 0x000fe20005000000 */
[----:B-1----:R-:W-:Y:S01]  /*4e30*/  FFMA.FTZ R34, R3, -R132, R9 ;  /* 0x8000008403227223 */ /* 0x002fe20000010009 */
[----:B------:R-:W1:Y:S01]  /*4e40*/  MUFU.TANH R33, R149 ;  /* 0x0000009500217308 */ /* 0x000e620000002400 */
[----:B------:R-:W-:Y:S01]  /*4e50*/  I2FP.F32.S32 R3, R2 ;  /* 0x0000000200037245 */ /* 0x000fe20000201400 */
[C---:B------:R-:W-:Y:S01]  /*4e60*/  IMAD.IADD R8, R13.reuse, 0x1, -R56 ;  /* 0x000000010d087824 */ /* 0x040fe200078e0a38 */
[----:B------:R-:W-:Y:S01]  /*4e70*/  I2FP.F32.S32 R2, R4 ;  /* 0x0000000400027245 */ /* 0x000fe20000201400 */
[----:B------:R-:W-:Y:S01]  /*4e80*/  IMAD.IADD R4, R13, 0x1, -R54 ;  /* 0x000000010d047824 */ /* 0x000fe200078e0a36 */
[----:B------:R-:W-:Y:S02]  /*4e90*/  I2FP.F32.S32 R5, R5 ;  /* 0x0000000500057245 */ /* 0x000fe40000201400 */
[----:B------:R-:W-:Y:S01]  /*4ea0*/  I2FP.F32.S32 R7, R7 ;  /* 0x0000000700077245 */ /* 0x000fe20000201400 */
[----:B------:R-:W3:Y:S01]  /*4eb0*/  MUFU.TANH R16, R119 ;  /* 0x0000007700107308 */ /* 0x000ee20000002400 */
[----:B--2---:R-:W-:Y:S01]  /*4ec0*/  FFMA.FTZ R40, R2, -R132, R19 ;  /* 0x8000008402287223 */ /* 0x004fe20000010013 */
[----:B------:R-:W-:Y:S01]  /*4ed0*/  IMAD.IADD R2, R11, 0x1, -R53 ;  /* 0x000000010b027824 */ /* 0x000fe200078e0a35 */
[----:B------:R-:W-:-:S02]  /*4ee0*/  ISETP.GE.AND P4, PT, R48, R77, PT ;  /* 0x0000004d3000720c */ /* 0x000fc40003f86270 */
[----:B------:R-:W-:Y:S01]  /*4ef0*/  FSEL R169, R24, -INF , !P2 ;  /* 0xff80000018a97808 */ /* 0x000fe20005000000 */
[----:B------:R-:W-:Y:S01]  /*4f00*/  FFMA.FTZ R24, R5, -R132, R10 ;  /* 0x8000008405187223 */ /* 0x000fe2000001000a */
[----:B------:R-:W-:Y:S01]  /*4f10*/  IABS R5, R2 ;  /* 0x0000000200057213 */ /* 0x000fe20000000000 */
[----:B------:R-:W2:Y:S01]  /*4f20*/  MUFU.TANH R14, R158 ;  /* 0x0000009e000e7308 */ /* 0x000ea20000002400 */
[----:B-1----:R-:W-:Y:S01]  /*4f30*/  FFMA.FTZ R48, R3, -R132, R33 ;  /* 0x8000008403307223 */ /* 0x002fe20000010021 */
[----:B------:R-:W-:Y:S01]  /*4f40*/  IMAD.IADD R3, R12, 0x1, -R54 ;  /* 0x000000010c037824 */ /* 0x000fe200078e0a36 */
[----:B------:R-:W-:Y:S01]  /*4f50*/  IABS R6, R4 ;  /* 0x0000000400067213 */ /* 0x000fe20000000000 */
[----:B------:R-:W-:Y:S01]  /*4f60*/  IMAD.MOV.U32 R4, RZ, RZ, R5 ;  /* 0x000000ffff047224 */ /* 0x000fe200078e0005 */
[----:B------:R-:W-:Y:S02]  /*4f70*/  FSEL R164, R35, -INF , !P6 ;  /* 0xff80000023a47808 */ /* 0x000fe40007000000 */
[----:B------:R-:W-:Y:S01]  /*4f80*/  IABS R3, R3 ;  /* 0x0000000300037213 */ /* 0x000fe20000000000 */
[----:B------:R-:W1:Y:S01]  /*4f90*/  MUFU.TANH R23, R155 ;  /* 0x0000009b00177308 */ /* 0x000e620000002400 */
[----:B---3--:R-:W-:Y:S01]  /*4fa0*/  FFMA.FTZ R30, R7, -R132, R16 ;  /* 0x80000084071e7223 */ /* 0x008fe20000010010 */
[----:B------:R-:W-:-:S02]  /*4fb0*/  IADD3 R7, -R54, R11, RZ ;  /* 0x0000000b36077210 */ /* 0x000fc40007ffe1ff */
[----:B------:R-:W-:Y:S01]  /*4fc0*/  IMAD.MOV.U32 R5, RZ, RZ, R3 ;  /* 0x000000ffff057224 */ /* 0x000fe200078e0003 */
[----:B------:R-:W-:Y:S02]  /*4fd0*/  I2FP.F32.S32 R3, R4 ;  /* 0x0000000400037245 */ /* 0x000fe40000201400 */
[----:B------:R-:W-:Y:S01]  /*4fe0*/  IABS R2, R7 ;  /* 0x0000000700027213 */ /* 0x000fe20000000000 */
[----:B------:R-:W3:Y:S01]  /*4ff0*/  MUFU.TANH R10, R160 ;  /* 0x000000a0000a7308 */ /* 0x000ee20000002400 */
[----:B------:R-:W-:Y:S02]  /*5000*/  IABS R7, R8 ;  /* 0x0000000800077213 */ /* 0x000fe40000000000 */
[----:B------:R-:W-:Y:S01]  /*5010*/  FSEL R130, R36, -INF , !P6 ;  /* 0xff80000024827808 */ /* 0x000fe20007000000 */
[----:B--2---:R-:W-:Y:S01]  /*5020*/  FFMA.FTZ R36, R3, -R132, R14 ;  /* 0x8000008403247223 */ /* 0x004fe2000001000e */
[----:B------:R-:W-:Y:S01]  /*5030*/  I2FP.F32.S32 R5, R5 ;  /* 0x0000000500057245 */ /* 0x000fe20000201400 */
[----:B------:R-:W-:Y:S01]  /*5040*/  IMAD.MOV.U32 R4, RZ, RZ, R7 ;  /* 0x000000ffff047224 */ /* 0x000fe200078e0007 */
[----:B------:R-:W-:Y:S01]  /*5050*/  I2FP.F32.S32 R2, R2 ;  /* 0x0000000200027245 */ /* 0x000fe20000201400 */
[----:B------:R-:W2:Y:S01]  /*5060*/  MUFU.TANH R9, R134 ;  /* 0x0000008600097308 */ /* 0x000ea20000002400 */
[----:B------:R-:W-:Y:S01]  /*5070*/  FSEL R104, R32, -INF , !P0 ;  /* 0xff80000020687808 */ /* 0x000fe20004000000 */
[----:B-1----:R-:W-:Y:S01]  /*5080*/  FFMA.FTZ R32, R5, -R132, R23 ;  /* 0x8000008405207223 */ /* 0x002fe20000010017 */
[----:B------:R-:W-:Y:S01]  /*5090*/  I2FP.F32.S32 R3, R4 ;  /* 0x0000000400037245 */ /* 0x000fe20000201400 */
[--C-:B------:R-:W-:Y:S01]  /*50a0*/  IMAD.IADD R5, R12, 0x1, -R57.reuse ;  /* 0x000000010c057824 */ /* 0x100fe200078e0a39 */
[----:B------:R-:W-:Y:S01]  /*50b0*/  FSEL R136, R43, -INF , !P1 ;  /* 0xff8000002b887808 */ /* 0x000fe20004800000 */
[C-C-:B------:R-:W-:Y:S01]  /*50c0*/  IMAD.IADD R7, R11.reuse, 0x1, -R57.reuse ;  /* 0x000000010b077824 */ /* 0x140fe200078e0a39 */
[----:B------:R-:W-:Y:S01]  /*50d0*/  I2FP.F32.S32 R6, R6 ;  /* 0x0000000600067245 */ /* 0x000fe20000201400 */
[----:B------:R-:W1:Y:S01]  /*50e0*/  MUFU.TANH R35, R150 ;  /* 0x0000009600237308 */ /* 0x000e620000002400 */
[----:B---3--:R-:W-:Y:S01]  /*50f0*/  FFMA.FTZ R23, R2, -R132, R10 ;  /* 0x8000008402177223 */ /* 0x008fe2000001000a */
[----:B------:R-:W-:Y:S01]  /*5100*/  IMAD.IADD R2, R11, 0x1, -R56 ;  /* 0x000000010b027824 */ /* 0x000fe200078e0a38 */
[----:B------:R-:W-:Y:S01]  /*5110*/  FSEL R165, R17, -INF , !P0 ;  /* 0xff80000011a57808 */ /* 0x000fe20004000000 */
[----:B------:R-:W-:Y:S01]  /*5120*/  IMAD.IADD R4, R13, 0x1, -R57 ;  /* 0x000000010d047824 */ /* 0x000fe200078e0a39 */
[----:B------:R-:W-:-:S02]  /*5130*/  FSEL R117, R26, -INF , !P5 ;  /* 0xff8000001a757808 */ /* 0x000fc40006800000 */
[----:B------:R-:W-:Y:S01]  /*5140*/  IABS R2, R2 ;  /* 0x0000000200027213 */ /* 0x000fe20000000000 */
[----:B------:R-:W3:Y:S01]  /*5150*/  MUFU.TANH R17, R153 ;  /* 0x0000009900117308 */ /* 0x000ee20000002400 */
[----:B--2---:R-:W-:Y:S01]  /*5160*/  FFMA.FTZ R43, R3, -R132, R9 ;  /* 0x80000084032b7223 */ /* 0x004fe20000010009 */
[----:B------:R-:W-:Y:S02]  /*5170*/  IADD3 R3, -R56, R12, RZ ;  /* 0x0000000c38037210 */ /* 0x000fe40007ffe1ff */
[----:B------:R-:W-:Y:S02]  /*5180*/  IABS R4, R4 ;  /* 0x0000000400047213 */ /* 0x000fe40000000000 */
[----:B------:R-:W-:Y:S02]  /*5190*/  FSEL R162, R37, -INF , !P1 ;  /* 0xff80000025a27808 */ /* 0x000fe40004800000 */
[----:B------:R-:W2:Y:S01]  /*51a0*/  MUFU.TANH R8, R159 ;  /* 0x0000009f00087308 */ /* 0x000ea20000002400 */
[----:B-1----:R-:W-:Y:S01]  /*51b0*/  FFMA.FTZ R33, R6, -R132, R35 ;  /* 0x8000008406217223 */ /* 0x002fe20000010023 */
[----:B------:R-:W-:-:S02]  /*51c0*/  IABS R6, R3 ;  /* 0x0000000300067213 */ /* 0x000fc40000000000 */
[----:B------:R-:W-:Y:S02]  /*51d0*/  IABS R3, R5 ;  /* 0x0000000500037213 */ /* 0x000fe40000000000 */
[----:B------:R-:W-:Y:S02]  /*51e0*/  IABS R5, R7 ;  /* 0x0000000700057213 */ /* 0x000fe40000000000 */
[----:B------:R1:W4:Y:S01]  /*51f0*/  MUFU.TANH R14, R157 ;  /* 0x0000009d000e7308 */ /* 0x0003220000002400 */
[----:B------:R-:W-:Y:S01]  /*5200*/  MOV R7, R6 ;  /* 0x0000000600077202 */ /* 0x000fe20000000f00 */
[----:B------:R-:W-:Y:S01]  /*5210*/  IMAD.MOV.U32 R6, RZ, RZ, R2 ;  /* 0x000000ffff067224 */ /* 0x000fe200078e0002 */
[----:B------:R-:W-:Y:S01]  /*5220*/  I2FP.F32.S32 R3, R3 ;  /* 0x0000000300037245 */ /* 0x000fe20000201400 */
[----:B------:R-:W-:Y:S01]  /*5230*/  IMAD.MOV.U32 R2, RZ, RZ, R5 ;  /* 0x000000ffff027224 */ /* 0x000fe200078e0005 */
[----:B------:R-:W-:Y:S02]  /*5240*/  I2FP.F32.S32 R4, R4 ;  /* 0x0000000400047245 */ /* 0x000fe40000201400 */
[----:B------:R-:W-:Y:S01]  /*5250*/  I2FP.F32.S32 R6, R6 ;  /* 0x0000000600067245 */ /* 0x000fe20000201400 */
[----:B------:R-:W4:Y:S01]  /*5260*/  MUFU.TANH R9, R152 ;  /* 0x0000009800097308 */ /* 0x000f220000002400 */
[----:B------:R-:W-:Y:S01]  /*5270*/  I2FP.F32.S32 R2, R2 ;  /* 0x0000000200027245 */ /* 0x000fe20000201400 */
[----:B---3--:R-:W-:Y:S01]  /*5280*/  FFMA.FTZ R35, R3, -R132, R17 ;  /* 0x8000008403237223 */ /* 0x008fe20000010011 */
[----:B------:R-:W-:Y:S01]  /*5290*/  IMAD.IADD R3, R13, 0x1, -R60 ;  /* 0x000000010d037824 */ /* 0x000fe200078e0a3c */
[----:B------:R-:W-:-:S02]  /*52a0*/  I2FP.F32.S32 R7, R7 ;  /* 0x0000000700077245 */ /* 0x000fc40000201400 */
[----:B------:R-:W-:Y:S02]  /*52b0*/  FSEL R121, R38, -INF , !P4 ;  /* 0xff80000026797808 */ /* 0x000fe40006000000 */
[----:B------:R-:W3:Y:S01]  /*52c0*/  MUFU.TANH R19, R135 ;  /* 0x0000008700137308 */ /* 0x000ee20000002400 */
[----:B-1----:R-:W-:Y:S01]  /*52d0*/  FSEL R157, R31, -INF , !P4 ;  /* 0xff8000001f9d7808 */ /* 0x002fe20006000000 */
[-C--:B--2---:R-:W-:Y:S01]  /*52e0*/  FFMA.FTZ R31, R2, -R132.reuse, R8 ;  /* 0x80000084021f7223 */ /* 0x084fe20000010008 */
[----:B------:R-:W-:Y:S02]  /*52f0*/  IMAD.IADD R2, R12, 0x1, -R60 ;  /* 0x000000010c027824 */ /* 0x000fe400078e0a3c */
[-C--:B----4-:R-:W-:Y:S01]  /*5300*/  FFMA.FTZ R38, R6, -R132.reuse, R14 ;  /* 0x8000008406267223 */ /* 0x090fe2000001000e */
[----:B------:R-:W-:Y:S01]  /*5310*/  IMAD.IADD R6, R13, 0x1, -R66 ;  /* 0x000000010d067824 */ /* 0x000fe200078e0a42 */
[----:B------:R-:W-:Y:S01]  /*5320*/  FSEL R150, R39, -INF , !P3 ;  /* 0xff80000027967808 */ /* 0x000fe20005800000 */
[----:B------:R-:W1:Y:S01]  /*5330*/  MUFU.TANH R26, R163 ;  /* 0x000000a3001a7308 */ /* 0x000e620000002400 */
[----:B------:R-:W-:Y:S01]  /*5340*/  FFMA.FTZ R37, R4, -R132, R9 ;  /* 0x8000008404257223 */ /* 0x000fe20000010009 */
[----:B------:R-:W-:-:S02]  /*5350*/  IADD3 R4, -R60, R11, RZ ;  /* 0x0000000b3c047210 */ /* 0x000fc40007ffe1ff */
[----:B------:R-:W-:Y:S02]  /*5360*/  IABS R5, R3 ;  /* 0x0000000300057213 */ /* 0x000fe40000000000 */
[----:B------:R-:W-:Y:S02]  /*5370*/  IABS R3, R2 ;  /* 0x0000000200037213 */ /* 0x000fe40000000000 */
[----:B------:R-:W-:Y:S01]  /*5380*/  IABS R2, R4 ;  /* 0x0000000400027213 */ /* 0x000fe20000000000 */
[----:B---3--:R-:W-:Y:S01]  /*5390*/  FFMA.FTZ R39, R7, -R132, R19 ;  /* 0x8000008407277223 */ /* 0x008fe20000010013 */
[----:B------:R-:W-:Y:S01]  /*53a0*/  IMAD.IADD R7, R12, 0x1, -R66 ;  /* 0x000000010c077824 */ /* 0x000fe200078e0a42 */
[----:B------:R-:W-:Y:S01]  /*53b0*/  FSEL R95, R75, -INF , !P0 ;  /* 0xff8000004b5f7808 */ /* 0x000fe20004000000 */
[----:B------:R-:W2:Y:S01]  /*53c0*/  MUFU.TANH R10, R186 ;  /* 0x000000ba000a7308 */ /* 0x000ea20000002400 */
[----:B------:R-:W-:Y:S02]  /*53d0*/  FSEL R133, R29, -INF , !P0 ;  /* 0xff8000001d857808 */ /* 0x000fe40004000000 */
[----:B------:R-:W-:Y:S01]  /*53e0*/  IABS R4, R6 ;  /* 0x0000000600047213 */ /* 0x000fe20000000000 */
[----:B------:R-:W-:Y:S01]  /*53f0*/  IMAD.MOV.U32 R6, RZ, RZ, R5 ;  /* 0x000000ffff067224 */ /* 0x000fe200078e0005 */
[----:B------:R-:W-:-:S02]  /*5400*/  ISETP.GE.AND P0, PT, R58, R77, PT ;  /* 0x0000004d3a00720c */ /* 0x000fc40003f06270 */
[----:B------:R-:W-:Y:S01]  /*5410*/  IABS R8, R7 ;  /* 0x0000000700087213 */ /* 0x000fe20000000000 */
[----:B------:R-:W-:Y:S01]  /*5420*/  IMAD.MOV.U32 R7, RZ, RZ, R3 ;  /* 0x000000ffff077224 */ /* 0x000fe200078e0003 */
[----:B------:R-:W-:Y:S01]  /*5430*/  FSEL R166, R18, -INF , !P0 ;  /* 0xff80000012a67808 */ /* 0x000fe20004000000 */
[----:B------:R-:W3:Y:S01]  /*5440*/  MUFU.TANH R9, R187 ;  /* 0x000000bb00097308 */ /* 0x000ee20000002400 */
[----:B------:R-:W-:Y:S01]  /*5450*/  MOV R5, R2 ;  /* 0x0000000200057202 */ /* 0x000fe20000000f00 */
[----:B------:R-:W-:Y:S01]  /*5460*/  IMAD.MOV.U32 R2, RZ, RZ, R4 ;  /* 0x000000ffff027224 */ /* 0x000fe200078e0004 */
[----:B------:R-:W-:Y:S01]  /*5470*/  I2FP.F32.S32 R3, R6 ;  /* 0x0000000600037245 */ /* 0x000fe20000201400 */
[----:B------:R-:W-:Y:S01]  /*5480*/  IMAD.MOV.U32 R4, RZ, RZ, R8 ;  /* 0x000000ffff047224 */ /* 0x000fe200078e0008 */
[----:B------:R-:W-:Y:S01]  /*5490*/  FSEL R91, R81, -INF , !P4 ;  /* 0xff800000515b7808 */ /* 0x000fe20006000000 */
[----:B------:R-:W-:Y:S01]  /*54a0*/  IMAD.IADD R8, R13, 0x1, -R70 ;  /* 0x000000010d087824 */ /* 0x000fe200078e0a46 */
[----:B------:R-:W-:Y:S01]  /*54b0*/  FSEL R101, R45, -INF , !P4 ;  /* 0xff8000002d657808 */ /* 0x000fe20006000000 */
[----:B------:R-:W4:Y:S01]  /*54c0*/  MUFU.TANH R18, R183 ;  /* 0x000000b700127308 */ /* 0x000f220000002400 */
[----:B-1----:R-:W-:Y:S01]  /*54d0*/  FFMA.FTZ R29, R3, -R132, R26 ;  /* 0x80000084031d7223 */ /* 0x002fe2000001001a */
[----:B------:R-:W-:-:S02]  /*54e0*/  I2FP.F32.S32 R3, R2 ;  /* 0x0000000200037245 */ /* 0x000fc40000201400 */
[----:B------:R-:W-:Y:S02]  /*54f0*/  ISETP.GE.AND P4, PT, R61, R77, PT ;  /* 0x0000004d3d00720c */ /* 0x000fe40003f86270 */
[----:B------:R-:W-:Y:S01]  /*5500*/  I2FP.F32.S32 R2, R4 ;  /* 0x0000000400027245 */ /* 0x000fe20000201400 */
[----:B------:R-:W-:Y:S01]  /*5510*/  IMAD.IADD R4, R13, 0x1, -R69 ;  /* 0x000000010d047824 */ /* 0x000fe200078e0a45 */
[----:B------:R-:W1:Y:S01]  /*5520*/  MUFU.TANH R16, R185 ;  /* 0x000000b900107308 */ /* 0x000e620000002400 */
[----:B------:R-:W-:Y:S02]  /*5530*/  FSEL R110, R25, -INF , !P4 ;  /* 0xff800000196e7808 */ /* 0x000fe40006000000 */
[----:B------:R-:W-:Y:S01]  /*5540*/  I2FP.F32.S32 R5, R5 ;  /* 0x0000000500057245 */ /* 0x000fe20000201400 */
[----:B--2---:R-:W-:Y:S01]  /*5550*/  FFMA.FTZ R25, R2, -R132, R10 ;  /* 0x8000008402197223 */ /* 0x004fe2000001000a */
[----:B------:R-:W-:Y:S01]  /*5560*/  IMAD.IADD R2, R11, 0x1, -R66 ;  /* 0x000000010b027824 */ /* 0x000fe200078e0a42 */
[----:B------:R-:W-:-:S02]  /*5570*/  I2FP.F32.S32 R7, R7 ;  /* 0x0000000700077245 */ /* 0x000fc40000201400 */
[----:B------:R-:W-:Y:S01]  /*5580*/  FSEL R140, R27, -INF , !P2 ;  /* 0xff8000001b8c7808 */ /* 0x000fe20005000000 */
[----:B------:R2:W2:Y:S01]  /*5590*/  MUFU.TANH R17, R191 ;  /* 0x000000bf00117308 */ /* 0x0004a20000002400 */
[-C--:B---3--:R-:W-:Y:S01]  /*55a0*/  FFMA.FTZ R27, R5, -R132.reuse, R9 ;  /* 0x80000084051b7223 */ /* 0x088fe20000010009 */
[----:B----4-:R-:W-:Y:S01]  /*55b0*/  FFMA.FTZ R26, R3, -R132, R18 ;  /* 0x80000084031a7223 */ /* 0x010fe20000010012 */
[----:B------:R-:W-:Y:S02]  /*55c0*/  FSEL R167, R28, -INF , !P3 ;  /* 0xff8000001ca77808 */ /* 0x000fe40005800000 */
[----:B------:R-:W-:Y:S02]  /*55d0*/  IADD3 R3, -R69, R12, RZ ;  /* 0x0000000c45037210 */ /* 0x000fe40007ffe1ff */
[----:B------:R-:W-:Y:S01]  /*55e0*/  IABS R5, R2 ;  /* 0x0000000200057213 */ /* 0x000fe20000000000 */
[----:B-1----:R-:W-:Y:S01]  /*55f0*/  FFMA.FTZ R28, R7, -R132, R16 ;  /* 0x80000084071c7223 */ /* 0x002fe20000010010 */
[----:B------:R-:W-:Y:S01]  /*5600*/  IMAD.IADD R7, R11, 0x1, -R69 ;  /* 0x000000010b077824 */ /* 0x000fe200078e0a45 */
[----:B------:R-:W1:Y:S01]  /*5610*/  MUFU.TANH R14, R184 ;  /* 0x000000b8000e7308 */ /* 0x000e620000002400 */
[----:B------:R-:W-:Y:S01]  /*5620*/  IABS R6, R4 ;  /* 0x0000000400067213 */ /* 0x000fe20000000000 */
[----:B------:R-:W-:Y:S01]  /*5630*/  IMAD.MOV.U32 R4, RZ, RZ, R5 ;  /* 0x000000ffff047224 */ /* 0x000fe200078e0005 */
[----:B------:R-:W-:-:S02]  /*5640*/  IABS R3, R3 ;  /* 0x0000000300037213 */ /* 0x000fc40000000000 */
[----:B------:R-:W-:Y:S02]  /*5650*/  IABS R2, R7 ;  /* 0x0000000700027213 */ /* 0x000fe40000000000 */
[----:B------:R-:W-:Y:S01]  /*5660*/  IABS R7, R8 ;  /* 0x0000000800077213 */ /* 0x000fe20000000000 */
[----:B------:R-:W3:Y:S01]  /*5670*/  MUFU.TANH R9, R181 ;  /* 0x000000b500097308 */ /* 0x000ee20000002400 */
[----:B------:R-:W-:Y:S01]  /*5680*/  IMAD.MOV.U32 R5, RZ, RZ, R3 ;  /* 0x000000ffff057224 */ /* 0x000fe200078e0003 */
[----:B------:R-:W-:Y:S01]  /*5690*/  I2FP.F32.S32 R3, R4 ;  /* 0x0000000400037245 */ /* 0x000fe20000201400 */
[----:B--2---:R-:W-:Y:S01]  /*56a0*/  VIADD R191, R190, 0x1c00 ;  /* 0x00001c00bebf7836 */ /* 0x004fe20000000000 */
[----:B------:R-:W-:Y:S02]  /*56b0*/  MOV R4, R7 ;  /* 0x0000000700047202 */ /* 0x000fe40000000f00 */
[----:B------:R-:W-:Y:S01]  /*56c0*/  FSEL R155, R22, -INF , !P4 ;  /* 0xff800000169b7808 */ /* 0x000fe20006000000 */
[----:B------:R-:W-:Y:S01]  /*56d0*/  FFMA.FTZ R22, R3, -R132, R17 ;  /* 0x8000008403167223 */ /* 0x000fe20000010011 */
[----:B------:R-:W2:Y:S01]  /*56e0*/  MUFU.TANH R10, R170 ;  /* 0x000000aa000a7308 */ /* 0x000ea20000002400 */
[----:B------:R-:W-:-:S02]  /*56f0*/  I2FP.F32.S32 R2, R2 ;  /* 0x0000000200027245 */ /* 0x000fc40000201400 */
[----:B------:R-:W-:Y:S01]  /*5700*/  I2FP.F32.S32 R3, R4 ;  /* 0x0000000400037245 */ /* 0x000fe20000201400 */
[----:B------:R-:W-:Y:S01]  /*5710*/  IMAD.IADD R4, R13, 0x1, -R73 ;  /* 0x000000010d047824 */ /* 0x000fe200078e0a49 */
[----:B------:R-:W-:Y:S01]  /*5720*/  I2FP.F32.S32 R6, R6 ;  /* 0x0000000600067245 */ /* 0x000fe20000201400 */
[-C--:B-1----:R-:W-:Y:S01]  /*5730*/  FFMA.FTZ R19, R2, -R132.reuse, R14 ;  /* 0x8000008402137223 */ /* 0x082fe2000001000e */
[----:B------:R-:W-:Y:S01]  /*5740*/  FSEL R100, R21, -INF , !P0 ;  /* 0xff80000015647808 */ /* 0x000fe20004000000 */
[----:B------:R-:W1:Y:S01]  /*5750*/  MUFU.TANH R16, R182 ;  /* 0x000000b600107308 */ /* 0x000e620000002400 */
[----:B------:R-:W-:Y:S01]  /*5760*/  I2FP.F32.S32 R5, R5 ;  /* 0x0000000500057245 */ /* 0x000fe20000201400 */
[-C--:B---3--:R-:W-:Y:S01]  /*5770*/  FFMA.FTZ R18, R3, -R132.reuse, R9 ;  /* 0x8000008403127223 */ /* 0x088fe20000010009 */
[----:B------:R-:W-:Y:S01]  /*5780*/  FSEL R102, R68, -INF , !P5 ;  /* 0xff80000044667808 */ /* 0x000fe20006800000 */
[--C-:B------:R-:W-:Y:S01]  /*5790*/  IMAD.IADD R3, R12, 0x1, -R70.reuse ;  /* 0x000000010c037824 */ /* 0x100fe200078e0a46 */
[----:B------:R-:W-:Y:S01]  /*57a0*/  ISETP.GE.AND P5, PT, R51, R77, PT ;  /* 0x0000004d3300720c */ /* 0x000fe20003fa6270 */
[----:B------:R-:W-:Y:S01]  /*57b0*/  IMAD.IADD R2, R11, 0x1, -R70 ;  /* 0x000000010b027824 */ /* 0x000fe200078e0a46 */
[----:B------:R-:W-:Y:S01]  /*57c0*/  FSEL R119, R20, -INF , !P0 ;  /* 0xff80000014777808 */ /* 0x000fe20004000000 */
[----:B------:R-:W3:Y:S01]  /*57d0*/  MUFU.TANH R9, R200 ;  /* 0x000000c800097308 */ /* 0x000ee20000002400 */
[----:B--2---:R-:W-:Y:S01]  /*57e0*/  FFMA.FTZ R21, R6, -R132, R10 ;  /* 0x8000008406157223 */ /* 0x004fe2000001000a */
[----:B------:R-:W-:Y:S01]  /*57f0*/  IMAD.IADD R6, R12, 0x1, -R73 ;  /* 0x000000010c067824 */ /* 0x000fe200078e0a49 */
[----:B------:R-:W-:Y:S01]  /*5800*/  FSEL R99, R72, -INF , !P2 ;  /* 0xff80000048637808 */ /* 0x000fe20005000000 */
[----:B------:R-:W-:Y:S01]  /*5810*/  FMUL.FTZ R51, R217, UR5 ;  /* 0x00000005d9337c20 */ /* 0x000fe20008410000 */
[----:B------:R-:W-:-:S02]  /*5820*/  FSEL R152, R24, -INF , !P5 ;  /* 0xff80000018987808 */ /* 0x000fc40006800000 */
[----:B------:R-:W-:Y:S01]  /*5830*/  IADD3 R7, -R73, R11, RZ ;  /* 0x0000000b49077210 */ /* 0x000fe20007ffe1ff */
[----:B------:R-:W2:Y:S01]  /*5840*/  MUFU.TANH R10, R201 ;  /* 0x000000c9000a7308 */ /* 0x000ea20000002400 */
[----:B-1----:R-:W-:Y:S01]  /*5850*/  FFMA.FTZ R20, R5, -R132, R16 ;  /* 0x8000008405147223 */ /* 0x002fe20000010010 */
[----:B------:R-:W-:Y:S02]  /*5860*/  IABS R5, R3 ;  /* 0x0000000300057213 */ /* 0x000fe40000000000 */
[----:B------:R-:W-:Y:S02]  /*5870*/  IABS R2, R2 ;  /* 0x0000000200027213 */ /* 0x000fe40000000000 */
[----:B------:R-:W-:Y:S02]  /*5880*/  ISETP.GE.AND P2, PT, R54, R77, PT ;  /* 0x0000004d3600720c */ /* 0x000fe40003f46270 */
[----:B------:R-:W1:Y:S01]  /*5890*/  MUFU.TANH R24, R203 ;  /* 0x000000cb00187308 */ /* 0x000e620000002400 */
[----:B------:R-:W-:-:S02]  /*58a0*/  IABS R3, R6 ;  /* 0x0000000600037213 */ /* 0x000fc40000000000 */
[----:B------:R-:W-:Y:S01]  /*58b0*/  IABS R8, R7 ;  /* 0x0000000700087213 */ /* 0x000fe20000000000 */
[----:B------:R-:W-:Y:S01]  /*58c0*/  IMAD.MOV.U32 R7, RZ, RZ, R2 ;  /* 0x000000ffff077224 */ /* 0x000fe200078e0002 */
[----:B------:R-:W-:Y:S01]  /*58d0*/  FSEL R116, R30, -INF , !P5 ;  /* 0xff8000001e747808 */ /* 0x000fe20006800000 */
[----:B------:R-:W-:Y:S01]  /*58e0*/  IMAD.MOV.U32 R2, RZ, RZ, R3 ;  /* 0x000000ffff027224 */ /* 0x000fe200078e0003 */
[----:B------:R-:W-:Y:S01]  /*58f0*/  FSEL R153, R23, -INF , !P2 ;  /* 0xff80000017997808 */ /* 0x000fe20005000000 */
[----:B------:R-:W4:Y:S01]  /*5900*/  MUFU.TANH R30, R202 ;  /* 0x000000ca001e7308 */ /* 0x000f220000002400 */
[----:B------:R-:W-:Y:S02]  /*5910*/  IABS R4, R4 ;  /* 0x0000000400047213 */ /* 0x000fe40000000000 */
[----:B------:R-:W-:Y:S01]  /*5920*/  I2FP.F32.S32 R3, R5 ;  /* 0x0000000500037245 */ /* 0x000fe20000201400 */
[----:B------:R-:W-:Y:S01]  /*5930*/  VIADD R5, R52, 0x70 ;  /* 0x0000007034057836 */ /* 0x000fe20000000000 */
[----:B------:R-:W-:Y:S01]  /*5940*/  FSEL R96, R74, -INF , !P1 ;  /* 0xff8000004a607808 */ /* 0x000fe20004800000 */
[----:B------:R-:W-:Y:S01]  /*5950*/  IMAD.MOV.U32 R6, RZ, RZ, R4 ;  /* 0x000000ffff067224 */ /* 0x000fe200078e0004 */
[----:B------:R-:W-:Y:S01]  /*5960*/  FSEL R105, R46, -INF , !P1 ;  /* 0xff8000002e697808 */ /* 0x000fe20004800000 */
[----:B------:R-:W4:Y:S01]  /*5970*/  MUFU.TANH R23, R220 ;  /* 0x000000dc00177308 */ /* 0x000f220000002400 */
[----:B------:R-:W-:Y:S01]  /*5980*/  I2FP.F32.S32 R7, R7 ;  /* 0x0000000700077245 */ /* 0x000fe20000201400 */
[----:B---3--:R-:W-:Y:S01]  /*5990*/  FFMA.FTZ R17, R3, -R132, R9 ;  /* 0x8000008403117223 */ /* 0x008fe20000010009 */
[-C--:B------:R-:W-:Y:S01]  /*59a0*/  ISETP.GE.AND P1, PT, R56, R77.reuse, PT ;  /* 0x0000004d3800720c */ /* 0x080fe20003f26270 */
[----:B------:R-:W-:Y:S01]  /*59b0*/  IMAD.MOV.U32 R4, RZ, RZ, R8 ;  /* 0x000000ffff047224 */ /* 0x000fe200078e0008 */
[----:B------:R-:W-:Y:S01]  /*59c0*/  I2FP.F32.S32 R3, R2 ;  /* 0x0000000200037245 */ /* 0x000fe20000201400 */
[-C--:B--2---:R-:W-:Y:S01]  /*59d0*/  FFMA.FTZ R16, R7, -R132.reuse, R10 ;  /* 0x8000008407107223 */ /* 0x084fe2000001000a */
[----:B------:R-:W-:Y:S01]  /*59e0*/  FSEL R90, R67, -INF , !P0 ;  /* 0xff800000435a7808 */ /* 0x000fe20004000000 */
[----:B------:R-:W-:Y:S01]  /*59f0*/  VIADD R7, R52, 0x68 ;  /* 0x0000006834077836 */ /* 0x000fe20000000000 */
[----:B------:R-:W-:Y:S01]  /*5a00*/  FSEL R62, R113, -INF , !P1 ;  /* 0xff800000713e7808 */ /* 0x000fe20004800000 */
[----:B-1----:R-:W-:Y:S01]  /*5a10*/  FFMA.FTZ R10, R3, -R132, R24 ;  /* 0x80000084030a7223 */ /* 0x002fe20000010018 */
[----:B------:R-:W-:Y:S01]  /*5a20*/  FSEL R108, R65, -INF , !P6 ;  /* 0xff800000416c7808 */ /* 0x000fe20007000000 */
[----:B------:R-:W-:Y:S01]  /*5a30*/  IMAD.IADD R24, R12, 0x1, -R7 ;  /* 0x000000010c187824 */ /* 0x000fe200078e0a07 */
[----:B------:R-:W-:Y:S01]  /*5a40*/  ISETP.GE.AND P0, PT, R57, R77, PT ;  /* 0x0000004d3900720c */ /* 0x000fe20003f06270 */
[----:B------:R-:W-:Y:S01]  /*5a50*/  MUFU.TANH R63, R221 ;  /* 0x000000dd003f7308 */ /* 0x000fe20000002400 */
[----:B------:R-:W-:-:S02]  /*5a60*/  I2FP.F32.S32 R6, R6 ;  /* 0x0000000600067245 */ /* 0x000fc40000201400 */
[----:B------:R-:W-:Y:S01]  /*5a70*/  I2FP.F32.S32 R2, R4 ;  /* 0x0000000400027245 */ /* 0x000fe20000201400 */
[----:B------:R-:W-:Y:S01]  /*5a80*/  VIADD R4, R52, 0x71 ;  /* 0x0000007134047836 */ /* 0x000fe20000000000 */
[----:B------:R-:W-:Y:S01]  /*5a90*/  FSEL R74, R43, -INF , !P1 ;  /* 0xff8000002b4a7808 */ /* 0x000fe20004800000 */
[-C--:B----4-:R-:W-:Y:S01]  /*5aa0*/  FFMA.FTZ R14, R6, -R132.reuse, R30 ;  /* 0x80000084060e7223 */ /* 0x090fe2000001001e */
[----:B------:R-:W-:Y:S01]  /*5ab0*/  FSEL R113, R39, -INF , !P1 ;  /* 0xff80000027717808 */ /* 0x000fe20004800000 */
[----:B------:R-:W-:Y:S01]  /*5ac0*/  FFMA.FTZ R9, R2, -R132, R23 ;  /* 0x8000008402097223 */ /* 0x000fe20000010017 */
[----:B------:R-:W-:Y:S01]  /*5ad0*/  FSEL R147, R38, -INF , !P1 ;  /* 0xff80000026937808 */ /* 0x000fe20004800000 */
[C---:B------:R-:W-:Y:S01]  /*5ae0*/  VIADD R6, R52.reuse, 0x69 ;  /* 0x0000006934067836 */ /* 0x040fe20000000000 */
[-C--:B------:R-:W-:Y:S01]  /*5af0*/  ISETP.GE.AND P6, PT, R49, R77.reuse, PT ;  /* 0x0000004d3100720c */ /* 0x080fe20003fc6270 */
[C---:B------:R-:W-:Y:S01]  /*5b00*/  VIADD R2, R52.reuse, 0x79 ;  /* 0x0000007934027836 */ /* 0x040fe20000000000 */
[----:B------:R-:W-:Y:S01]  /*5b10*/  IADD3 R3, R52, 0x78, RZ ;  /* 0x0000007834037810 */ /* 0x000fe20007ffe0ff */
[----:B------:R1:W2:Y:S01]  /*5b20*/  MUFU.TANH R49, R196 ;  /* 0x000000c400317308 */ /* 0x0002a20000002400 */
[-C--:B------:R-:W-:Y:S01]  /*5b30*/  ISETP.GE.AND P1, PT, R70, R77.reuse, PT ;  /* 0x0000004d4600720c */ /* 0x080fe20003f26270 */
[----:B------:R-:W-:Y:S01]  /*5b40*/  IMAD.IADD R46, R12, 0x1, -R2 ;  /* 0x000000010c2e7824 */ /* 0x000fe200078e0a02 */
[----:B------:R-:W-:Y:S01]  /*5b50*/  FSEL R75, R85, -INF , !P4 ;  /* 0xff800000554b7808 */ /* 0x000fe20006000000 */
[C---:B------:R-:W-:Y:S01]  /*5b60*/  IMAD.IADD R23, R11.reuse, 0x1, -R7 ;  /* 0x000000010b177824 */ /* 0x040fe200078e0a07 */
[----:B------:R-:W-:Y:S01]  /*5b70*/  FSEL R98, R44, -INF , !P4 ;  /* 0xff8000002c627808 */ /* 0x000fe20006000000 */
[----:B------:R-:W-:Y:S01]  /*5b80*/  IMAD.IADD R44, R11, 0x1, -R3 ;  /* 0x000000010b2c7824 */ /* 0x000fe200078e0a03 */
[----:B------:R-:W-:Y:S01]  /*5b90*/  FSEL R67, R112, -INF , !P2 ;  /* 0xff80000070437808 */ /* 0x000fe20005000000 */
[----:B------:R-:W-:Y:S01]  /*5ba0*/  IMAD.IADD R30, R13, 0x1, -R5 ;  /* 0x000000010d1e7824 */ /* 0x000fe200078e0a05 */
[----:B------:R-:W-:Y:S01]  /*5bb0*/  FSEL R103, R71, -INF , !P3 ;  /* 0xff80000047677808 */ /* 0x000fe20005800000 */
[C---:B------:R-:W-:Y:S01]  /*5bc0*/  IMAD.IADD R45, R11.reuse, 0x1, -R4 ;  /* 0x000000010b2d7824 */ /* 0x040fe200078e0a04 */
[-C--:B------:R-:W-:Y:S01]  /*5bd0*/  ISETP.GE.AND P4, PT, R60, R77.reuse, PT ;  /* 0x0000004d3c00720c */ /* 0x080fe20003f86270 */
[----:B------:R-:W-:Y:S01]  /*5be0*/  IMAD.IADD R43, R11, 0x1, -R2 ;  /* 0x000000010b2b7824 */ /* 0x000fe200078e0a02 */
[----:B------:R-:W-:Y:S01]  /*5bf0*/  FSEL R89, R33, -INF , !P2 ;  /* 0xff80000021597808 */ /* 0x000fe20005000000 */
[----:B------:R-:W-:Y:S01]  /*5c00*/  MUFU.TANH R38, R224 ;  /* 0x000000e000267308 */ /* 0x000fe20000002400 */
[----:B------:R-:W-:Y:S01]  /*5c10*/  FSEL R112, R32, -INF , !P2 ;  /* 0xff80000020707808 */ /* 0x000fe20005000000 */
[----:B------:R-:W-:Y:S01]  /*5c20*/  FMUL.FTZ R32, R206, UR5 ;  /* 0x00000005ce207c20 */ /* 0x000fe20008410000 */
[----:B------:R-:W-:Y:S01]  /*5c30*/  FSEL R61, R115, -INF , !P0 ;  /* 0xff800000733d7808 */ /* 0x000fe20004000000 */
[----:B------:R-:W-:Y:S01]  /*5c40*/  FMUL.FTZ R85, R214, UR5 ;  /* 0x00000005d6557c20 */ /* 0x000fe20008410000 */
[-C--:B------:R-:W-:Y:S01]  /*5c50*/  ISETP.GE.AND P3, PT, R53, R77.reuse, PT ;  /* 0x0000004d3500720c */ /* 0x080fe20003f66270 */
[----:B------:R-:W-:Y:S01]  /*5c60*/  FMUL.FTZ R53, R212, UR5 ;  /* 0x00000005d4357c20 */ /* 0x000fe20008410000 */
[----:B------:R-:W-:Y:S01]  /*5c70*/  FSEL R93, R47, -INF , !P6 ;  /* 0xff8000002f5d7808 */ /* 0x000fe20007000000 */
[----:B------:R-:W-:Y:S01]  /*5c80*/  MUFU.TANH R39, R225 ;  /* 0x000000e100277308 */ /* 0x000fe20000002400 */
[----:B------:R-:W-:Y:S01]  /*5c90*/  FSEL R76, R37, -INF , !P0 ;  /* 0xff800000254c7808 */ /* 0x000fe20004000000 */
[C-C-:B------:R-:W-:Y:S01]  /*5ca0*/  IMAD.IADD R37, R12.reuse, 0x1, -R4.reuse ;  /* 0x000000010c257824 */ /* 0x140fe200078e0a04 */
[----:B------:R-:W-:Y:S01]  /*5cb0*/  FSEL R115, R35, -INF , !P0 ;  /* 0xff80000023737808 */ /* 0x000fe20004000000 */
[----:B------:R-:W-:Y:S01]  /*5cc0*/  IMAD.IADD R35, R13, 0x1, -R3 ;  /* 0x000000010d237824 */ /* 0x000fe200078e0a03 */
[----:B------:R-:W-:Y:S01]  /*5cd0*/  FSEL R149, R31, -INF , !P0 ;  /* 0xff8000001f957808 */ /* 0x000fe20004000000 */
[----:B------:R-:W-:Y:S01]  /*5ce0*/  IMAD.IADD R31, R12, 0x1, -R5 ;  /* 0x000000010c1f7824 */ /* 0x000fe200078e0a05 */
[-C--:B------:R-:W-:Y:S01]  /*5cf0*/  ISETP.GE.AND P2, PT, R69, R77.reuse, PT ;  /* 0x0000004d4500720c */ /* 0x080fe20003f46270 */
[----:B------:R-:W-:Y:S01]  /*5d00*/  MUFU.TANH R64, R223 ;  /* 0x000000df00407308 */ /* 0x000fe20000002400 */
[----:B------:R-:W-:Y:S01]  /*5d10*/  FSEL R57, R126, -INF , !P1 ;  /* 0xff8000007e397808 */ /* 0x000fe20004800000 */
[----:B-1----:R-:W-:Y:S01]  /*5d20*/  VIADD R196, R190, 0x800 ;  /* 0x00000800bec47836 */ /* 0x002fe20000000000 */
[----:B------:R-:W-:Y:S01]  /*5d30*/  FSEL R83, R18, -INF , !P1 ;  /* 0xff80000012537808 */ /* 0x000fe20004800000 */
[----:B------:R-:W-:Y:S01]  /*5d40*/  IMAD.IADD R18, R15, 0x1, -R3 ;  /* 0x000000010f127824 */ /* 0x000fe200078e0a03 */
[----:B------:R-:W-:Y:S01]  /*5d50*/  FSEL R145, R17, -INF , !P1 ;  /* 0xff80000011917808 */ /* 0x000fe20004800000 */
[----:B------:R-:W-:Y:S01]  /*5d60*/  IMAD.IADD R17, R15, 0x1, -R4 ;  /* 0x000000010f117824 */ /* 0x000fe200078e0a04 */
[----:B------:R-:W-:Y:S01]  /*5d70*/  FSEL R163, R16, -INF , !P1 ;  /* 0xff80000010a37808 */ /* 0x000fe20004800000 */
[----:B------:R-:W-:Y:S01]  /*5d80*/  MUFU.TANH R54, R222 ;  /* 0x000000de00367308 */ /* 0x000fe20000002400 */
[----:B------:R-:W-:Y:S01]  /*5d90*/  IADD3 R8, R52, 0x61, RZ ;  /* 0x0000006134087810 */ /* 0x000fe20007ffe0ff */
[----:B------:R-:W-:Y:S01]  /*5da0*/  FMUL.FTZ R52, R219, UR5 ;  /* 0x00000005db347c20 */ /* 0x000fe20008410000 */
[-C--:B------:R-:W-:Y:S01]  /*5db0*/  ISETP.GE.AND P0, PT, R73, R77.reuse, PT ;  /* 0x0000004d4900720c */ /* 0x080fe20003f06270 */
[----:B------:R-:W-:Y:S01]  /*5dc0*/  FMUL.FTZ R73, R213, UR5 ;  /* 0x00000005d5497c20 */ /* 0x000fe20008410000 */
[----:B------:R-:W-:-:S02]  /*5dd0*/  ISETP.GE.AND P1, PT, R3, R77, PT ;  /* 0x0000004d0300720c */ /* 0x000fc40003f26270 */
[-C--:B------:R-:W-:Y:S01]  /*5de0*/  IADD3 R47, -R3, R12.reuse, RZ ;  /* 0x0000000c032f7210 */ /* 0x080fe20007ffe1ff */
[----:B------:R-:W-:Y:S01]  /*5df0*/  FMUL.FTZ R3, R204, UR5 ;  /* 0x00000005cc037c20 */ /* 0x000fe20008410000 */
[----:B------:R-:W-:Y:S01]  /*5e00*/  FSEL R60, R120, -INF , !P4 ;  /* 0xff800000783c7808 */ /* 0x000fe20006000000 */
[----:B------:R-:W-:Y:S01]  /*5e10*/  MUFU.TANH R69, R227 ;  /* 0x000000e300457308 */ /* 0x000fe20000002400 */
[----:B------:R-:W-:Y:S02]  /*5e20*/  FSEL R68, R97, -INF , !P3 ;  /* 0xff80000061447808 */ /* 0x000fe40005800000 */
[----:B------:R-:W-:Y:S02]  /*5e30*/  FSEL R88, R48, -INF , !P3 ;  /* 0xff80000030587808 */ /* 0x000fe40005800000 */
[----:B------:R-:W-:Y:S01]  /*5e40*/  FSEL R111, R40, -INF , !P3 ;  /* 0xff800000286f7808 */ /* 0x000fe20005800000 */
[----:B------:R-:W-:Y:S01]  /*5e50*/  FMUL.FTZ R40, R207, UR5 ;  /* 0x00000005cf287c20 */ /* 0x000fe20008410000 */
[----:B------:R-:W-:Y:S01]  /*5e60*/  FSEL R151, R36, -INF , !P3 ;  /* 0xff80000024977808 */ /* 0x000fe20005800000 */
[----:B------:R-:W-:Y:S01]  /*5e70*/  IMAD.IADD R36, R13, 0x1, -R2 ;  /* 0x000000010d247824 */ /* 0x000fe200078e0a02 */
[----:B------:R-:W-:Y:S01]  /*5e80*/  FSEL R120, R28, -INF , !P4 ;  /* 0xff8000001c787808 */ /* 0x000fe20006000000 */
[----:B------:R-:W-:Y:S01]  /*5e90*/  IMAD.IADD R28, R12, 0x1, -R6 ;  /* 0x000000010c1c7824 */ /* 0x000fe200078e0a06 */
[----:B------:R-:W-:Y:S01]  /*5ea0*/  FSEL R144, R20, -INF , !P2 ;  /* 0xff80000014907808 */ /* 0x000fe20005000000 */
[----:B------:R-:W-:Y:S01]  /*5eb0*/  MUFU.TANH R65, R229 ;  /* 0x000000e500417308 */ /* 0x000fe20000002400 */
[----:B------:R-:W-:Y:S01]  /*5ec0*/  ISETP.GE.AND P3, PT, R66, R77, PT ;  /* 0x0000004d4200720c */ /* 0x000fe20003f66270 */
[----:B------:R-:W-:Y:S01]  /*5ed0*/  FMUL.FTZ R66, R195, UR5 ;  /* 0x00000005c3427c20 */ /* 0x000fe20008410000 */
[----:B------:R-:W-:Y:S01]  /*5ee0*/  FSEL R170, R9, -INF , !P0 ;  /* 0xff80000009aa7808 */ /* 0x000fe20004000000 */
[C---:B------:R-:W-:Y:S01]  /*5ef0*/  IMAD.IADD R9, R15.reuse, 0x1, -R8 ;  /* 0x000000010f097824 */ /* 0x040fe200078e0a08 */
[----:B------:R-:W-:Y:S01]  /*5f00*/  IADD3 R20, -R8, R12, RZ ;  /* 0x0000000c08147210 */ /* 0x000fe20007ffe1ff */
[----:B------:R-:W-:Y:S01]  /*5f10*/  VIADD R195, R190, 0xc00 ;  /* 0x00000c00bec37836 */ /* 0x000fe20000000000 */
[----:B------:R-:W-:Y:S01]  /*5f20*/  FSEL R146, R10, -INF , !P0 ;  /* 0xff8000000a927808 */ /* 0x000fe20004000000 */
[----:B------:R1:W3:Y:S01]  /*5f30*/  MUFU.TANH R12, R3 ;  /* 0x00000003000c7308 */ /* 0x0002e20000002400 */
[----:B------:R-:W-:Y:S01]  /*5f40*/  FSEL R84, R14, -INF , !P0 ;  /* 0xff8000000e547808 */ /* 0x000fe20004000000 */
[C-C-:B------:R-:W-:Y:S01]  /*5f50*/  IMAD.IADD R10, R15.reuse, 0x1, -R7.reuse ;  /* 0x000000010f0a7824 */ /* 0x140fe200078e0a07 */
[----:B------:R-:W-:Y:S01]  /*5f60*/  FSEL R71, R94, -INF , !P5 ;  /* 0xff8000005e477808 */ /* 0x000fe20006800000 */
[--C-:B------:R-:W-:Y:S01]  /*5f70*/  IMAD.IADD R14, R15, 0x1, -R6.reuse ;  /* 0x000000010f0e7824 */ /* 0x100fe200078e0a06 */
[----:B------:R-:W-:Y:S01]  /*5f80*/  FSEL R158, R27, -INF , !P4 ;  /* 0xff8000001b9e7808 */ /* 0x000fe20006000000 */
[----:B------:R-:W-:Y:S01]  /*5f90*/  IMAD.IADD R27, R11, 0x1, -R6 ;  /* 0x000000010b1b7824 */ /* 0x000fe200078e0a06 */
[----:B------:R-:W-:Y:S01]  /*5fa0*/  FSEL R59, R122, -INF , !P3 ;  /* 0xff8000007a3b7808 */ /* 0x000fe20005800000 */
[----:B------:R-:W-:Y:S01]  /*5fb0*/  MUFU.TANH R70, R231 ;  /* 0x000000e700467308 */ /* 0x000fe20000002400 */
[----:B------:R-:W-:Y:S01]  /*5fc0*/  FSEL R81, R26, -INF , !P3 ;  /* 0xff8000001a517808 */ /* 0x000fe20005800000 */
[----:B------:R-:W-:Y:S01]  /*5fd0*/  FMUL.FTZ R26, R193, UR5 ;  /* 0x00000005c11a7c20 */ /* 0x000fe20008410000 */
[----:B------:R-:W-:Y:S01]  /*5fe0*/  FSEL R135, R25, -INF , !P3 ;  /* 0xff80000019877808 */ /* 0x000fe20005800000 */
[----:B------:R-:W-:Y:S01]  /*5ff0*/  VIADD R193, R190, 0x1400 ;  /* 0x00001400bec17836 */ /* 0x000fe20000000000 */
[----:B------:R-:W-:Y:S01]  /*6000*/  FSEL R159, R22, -INF , !P3 ;  /* 0xff800000169f7808 */ /* 0x000fe20005800000 */
[----:B------:R-:W-:Y:S01]  /*6010*/  IMAD.IADD R22, R13, 0x1, -R7 ;  /* 0x000000010d167824 */ /* 0x000fe200078e0a07 */
[----:B------:R-:W-:Y:S01]  /*6020*/  FSEL R80, R21, -INF , !P2 ;  /* 0xff80000015507808 */ /* 0x000fe20005000000 */
[----:B------:R-:W-:-:S02]  /*6030*/  IMAD.IADD R21, R11, 0x1, -R8 ;  /* 0x000000010b157824 */ /* 0x000fc400078e0a08 */
[----:B-1----:R-:W-:Y:S01]  /*6040*/  FMUL.FTZ R3, R205, UR5 ;  /* 0x00000005cd037c20 */ /* 0x002fe20008410000 */
[----:B------:R-:W-:Y:S01]  /*6050*/  FSEL R94, R34, -INF , !P5 ;  /* 0xff800000225e7808 */ /* 0x000fe20006800000 */
[----:B------:R-:W-:Y:S01]  /*6060*/  IMAD.IADD R34, R13, 0x1, -R4 ;  /* 0x000000010d227824 */ /* 0x000fe200078e0a04 */
[----:B------:R-:W-:Y:S01]  /*6070*/  ISETP.GE.AND P3, PT, R5, R77, PT ;  /* 0x0000004d0500720c */ /* 0x000fe20003f66270 */
[----:B------:R-:W-:Y:S01]  /*6080*/  MUFU.TANH R87, R230 ;  /* 0x000000e600577308 */ /* 0x000fe20000002400 */
[----:B------:R-:W-:Y:S02]  /*6090*/  FSEL R58, R125, -INF , !P2 ;  /* 0xff8000007d3a7808 */ /* 0x000fe40005000000 */
[----:B------:R-:W-:Y:S01]  /*60a0*/  FSEL R160, R19, -INF , !P2 ;  /* 0xff80000013a07808 */ /* 0x000fe20005000000 */
[----:B------:R-:W-:Y:S01]  /*60b0*/  IMAD.IADD R19, R13, 0x1, -R8 ;  /* 0x000000010d137824 */ /* 0x000fe200078e0a08 */
[C---:B------:R-:W-:Y:S01]  /*60c0*/  IADD3 R16, R15.reuse, -R5, RZ ;  /* 0x800000050f107210 */ /* 0x040fe20007ffe0ff */
[----:B------:R-:W-:Y:S01]  /*60d0*/  IMAD.IADD R15, R15, 0x1, -R2 ;  /* 0x000000010f0f7824 */ /* 0x000fe200078e0a02 */
[----:B------:R-:W-:Y:S01]  /*60e0*/  IADD3 R33, -R5, R11, RZ ;  /* 0x0000000b05217210 */ /* 0x000fe20007ffe1ff */
[----:B------:R-:W-:Y:S01]  /*60f0*/  MUFU.TANH R86, R228 ;  /* 0x000000e400567308 */ /* 0x000fe20000002400 */
[----:B------:R-:W-:-:S02]  /*6100*/  ISETP.GE.AND P2, PT, R4, R77, PT ;  /* 0x0000004d0400720c */ /* 0x000fc40003f46270 */
[----:B------:R-:W-:Y:S02]  /*6110*/  IABS R5, R9 ;  /* 0x0000000900057213 */ /* 0x000fe40000000000 */
[----:B------:R-:W-:Y:S01]  /*6120*/  FSEL R82, R29, -INF , !P4 ;  /* 0xff8000001d527808 */ /* 0x000fe20006000000 */
[----:B------:R-:W-:Y:S01]  /*6130*/  FMUL.FTZ R29, R218, UR5 ;  /* 0x00000005da1d7c20 */ /* 0x000fe20008410000 */
[----:B------:R-:W-:Y:S01]  /*6140*/  IABS R4, R10 ;  /* 0x0000000a00047213 */ /* 0x000fe20000000000 */
[----:B------:R1:W4:Y:S01]  /*6150*/  MUFU.TANH R11, R3 ;  /* 0x00000003000b7308 */ /* 0x0003220000002400 */
[C---:B------:R-:W-:Y:S02]  /*6160*/  ISETP.GE.AND P4, PT, R6.reuse, R77, PT ;  /* 0x0000004d0600720c */ /* 0x040fe40003f86270 */
[----:B------:R-:W-:Y:S01]  /*6170*/  IADD3 R25, -R6, R13, RZ ;  /* 0x0000000d06197210 */ /* 0x000fe20007ffe1ff */
[----:B------:R-:W-:Y:S01]  /*6180*/  FMUL.FTZ R13, R192, UR5 ;  /* 0x00000005c00d7c20 */ /* 0x000fe20008410000 */
[----:B------:R-:W-:Y:S01]  /*6190*/  IABS R6, R16 ;  /* 0x0000001000067213 */ /* 0x000fe20000000000 */
[----:B------:R-:W-:Y:S01]  /*61a0*/  VIADD R192, R190, 0x1800 ;  /* 0x00001800bec07836 */ /* 0x000fe20000000000 */
[----:B------:R-:W-:Y:S01]  /*61b0*/  ISETP.GE.AND P5, PT, R7, R77, PT ;  /* 0x0000004d0700720c */ /* 0x000fe20003fa6270 */
[----:B------:R-:W-:Y:S01]  /*61c0*/  IMAD.MOV.U32 R7, RZ, RZ, R5 ;  /* 0x000000ffff077224 */ /* 0x000fe200078e0005 */
[----:B------:R-:W-:Y:S01]  /*61d0*/  FSEL R106, R42, -INF , !P6 ;  /* 0xff8000002a6a7808 */ /* 0x000fe20007000000 */
[----:B------:R-:W-:Y:S01]  /*61e0*/  IMAD.MOV.U32 R5, RZ, RZ, R4 ;  /* 0x000000ffff057224 */ /* 0x000fe200078e0004 */
[----:B------:R-:W-:Y:S01]  /*61f0*/  MUFU.TANH R9, R26 ;  /* 0x0000001a00097308 */ /* 0x000fe20000002400 */
[----:B------:R-:W-:Y:S01]  /*6200*/  FSEL R72, R92, -INF , !P6 ;  /* 0xff8000005c487808 */ /* 0x000fe20007000000 */
[----:B------:R-:W-:Y:S01]  /*6210*/  FMUL.FTZ R92, R215, UR5 ;  /* 0x00000005d75c7c20 */ /* 0x000fe20008410000 */
[----:B------:R-:W-:-:S02]  /*6220*/  I2FP.F32.S32 R7, R7 ;  /* 0x0000000700077245 */ /* 0x000fc40000201400 */
[----:B------:R-:W-:Y:S02]  /*6230*/  I2FP.F32.S32 R5, R5 ;  /* 0x0000000500057245 */ /* 0x000fe40000201400 */
[----:B-1----:R-:W-:Y:S01]  /*6240*/  IABS R3, R14 ;  /* 0x0000000e00037213 */ /* 0x002fe20000000000 */
[-C--:B--2---:R-:W-:Y:S01]  /*6250*/  FFMA.FTZ R42, R7, -R132.reuse, R49 ;  /* 0x80000084072a7223 */ /* 0x084fe20000010031 */
[----:B------:R-:W-:Y:S01]  /*6260*/  FSEL R148, R41, -INF , !P6 ;  /* 0xff80000029947808 */ /* 0x000fe20007000000 */
[----:B---3--:R-:W-:Y:S01]  /*6270*/  FFMA.FTZ R50, R5, -R132, R12 ;  /* 0x8000008405327223 */ /* 0x008fe2000001000c */
[----:B------:R-:W-:Y:S01]  /*6280*/  IABS R5, R17 ;  /* 0x0000001100057213 */ /* 0x000fe20000000000 */
[----:B------:R-:W-:Y:S01]  /*6290*/  IMAD.MOV.U32 R4, RZ, RZ, R3 ;  /* 0x000000ffff047224 */ /* 0x000fe200078e0003 */
[----:B------:R-:W1:Y:S01]  /*62a0*/  MUFU.TANH R13, R13 ;  /* 0x0000000d000d7308 */ /* 0x000e620000002400 */
[----:B------:R-:W-:Y:S01]  /*62b0*/  IMAD.MOV.U32 R3, RZ, RZ, R6 ;  /* 0x000000ffff037224 */ /* 0x000fe200078e0006 */
[----:B------:R-:W-:Y:S01]  /*62c0*/  ISETP.GE.AND P6, PT, R8, R77, PT ;  /* 0x0000004d0800720c */ /* 0x000fe20003fc6270 */
[----:B------:R-:W-:Y:S01]  /*62d0*/  FMUL.FTZ R8, R216, UR5 ;  /* 0x00000005d8087c20 */ /* 0x000fe20008410000 */
[----:B------:R-:W-:-:S02]  /*62e0*/  I2FP.F32.S32 R4, R4 ;  /* 0x0000000400047245 */ /* 0x000fc40000201400 */
[----:B------:R-:W-:Y:S02]  /*62f0*/  I2FP.F32.S32 R3, R3 ;  /* 0x0000000300037245 */ /* 0x000fe40000201400 */
[----:B------:R-:W-:Y:S01]  /*6300*/  MOV R6, R5 ;  /* 0x0000000500067202 */ /* 0x000fe20000000f00 */
[----:B----4-:R-:W-:Y:S01]  /*6310*/  FFMA.FTZ R49, R4, -R132, R11 ;  /* 0x8000008404317223 */ /* 0x010fe2000001000b */
[----:B------:R-:W-:Y:S01]  /*6320*/  IABS R4, R18 ;  /* 0x0000001200047213 */ /* 0x000fe20000000000 */
[----:B------:R-:W-:Y:S01]  /*6330*/  FFMA.FTZ R48, R3, -R132, R38 ;  /* 0x8000008403307223 */ /* 0x000fe20000010026 */
[----:B------:R-:W-:Y:S01]  /*6340*/  IABS R3, R15 ;  /* 0x0000000f00037213 */ /* 0x000fe20000000000 */
[----:B------:R2:W-:Y:S01]  /*6350*/  MUFU.TANH R14, R8 ;  /* 0x00000008000e7308 */ /* 0x0005e20000002400 */
[----:B------:R-:W-:Y:S01]  /*6360*/  I2FP.F32.S32 R6, R6 ;  /* 0x0000000600067245 */ /* 0x000fe20000201400 */
[----:B------:R-:W-:Y:S01]  /*6370*/  IMAD.MOV.U32 R5, RZ, RZ, R4 ;  /* 0x000000ffff057224 */ /* 0x000fe200078e0004 */
[----:B------:R-:W-:Y:S01]  /*6380*/  IABS R4, R19 ;  /* 0x0000001300047213 */ /* 0x000fe20000000000 */
[----:B------:R-:W-:Y:S01]  /*6390*/  IMAD.MOV.U32 R7, RZ, RZ, R3 ;  /* 0x000000ffff077224 */ /* 0x000fe200078e0003 */
[----:B------:R-:W-:Y:S01]  /*63a0*/  IABS R3, R20 ;  /* 0x0000001400037213 */ /* 0x000fe20000000000 */
[----:B------:R-:W-:Y:S01]  /*63b0*/  FFMA.FTZ R41, R6, -R132, R39 ;  /* 0x8000008406297223 */ /* 0x000fe20000010027 */
[----:B------:R-:W-:Y:S01]  /*63c0*/  I2FP.F32.S32 R4, R4 ;  /* 0x0000000400047245 */ /* 0x000fe20000201400 */
[----:B------:R3:W-:Y:S01]  /*63d0*/  MUFU.TANH R10, R32 ;  /* 0x00000020000a7308 */ /* 0x0007e20000002400 */
[----:B------:R-:W-:-:S02]  /*63e0*/  IABS R6, R22 ;  /* 0x0000001600067213 */ /* 0x000fc40000000000 */
[----:B------:R-:W-:Y:S02]  /*63f0*/  I2FP.F32.S32 R3, R3 ;  /* 0x0000000300037245 */ /* 0x000fe40000201400 */
[----:B------:R-:W-:Y:S02]  /*6400*/  FSEL R56, R128, -INF , !P0 ;  /* 0xff80000080387808 */ /* 0x000fe40004000000 */
[----:B------:R-:W-:Y:S01]  /*6410*/  ISETP.GE.AND P0, PT, R2, R77, PT ;  /* 0x0000004d0200720c */ /* 0x000fe20003f06270 */
[----:B------:R4:W-:Y:S01]  /*6420*/  MUFU.TANH R12, R29 ;  /* 0x0000001d000c7308 */ /* 0x0009e20000002400 */
[----:B--2---:R-:W-:Y:S02]  /*6430*/  I2FP.F32.S32 R8, R5 ;  /* 0x0000000500087245 */ /* 0x004fe40000201400 */
[----:B------:R-:W-:Y:S01]  /*6440*/  I2FP.F32.S32 R5, R7 ;  /* 0x0000000700057245 */ /* 0x000fe20000201400 */
[----:B------:R-:W-:Y:S01]  /*6450*/  IMAD.MOV.U32 R7, RZ, RZ, R6 ;  /* 0x000000ffff077224 */ /* 0x000fe200078e0006 */
[----:B------:R-:W-:Y:S01]  /*6460*/  IADD3 R2, R197, R156, RZ ;  /* 0x0000009cc5027210 */ /* 0x000fe20007ffe0ff */
[-C--:B-1----:R-:W-:Y:S01]  /*6470*/  FFMA.FTZ R39, R8, -R132.reuse, R13 ;  /* 0x8000008408277223 */ /* 0x082fe2000001000d */
[----:B------:R-:W-:Y:S01]  /*6480*/  IABS R8, R25 ;  /* 0x0000001900087213 */ /* 0x000fe20000000000 */
[-C--:B------:R-:W-:Y:S01]  /*6490*/  FFMA.FTZ R38, R5, -R132.reuse, R9 ;  /* 0x8000008405267223 */ /* 0x080fe20000010009 */
[----:B---3--:R-:W-:Y:S01]  /*64a0*/  FFMA.FTZ R32, R4, -R132, R63 ;  /* 0x8000008404207223 */ /* 0x008fe2000001003f */
[----:B------:R-:W1:Y:S01]  /*64b0*/  MUFU.TANH R9, R40 ;  /* 0x0000002800097308 */ /* 0x000e620000002400 */
[----:B------:R-:W-:Y:S01]  /*64c0*/  IABS R4, R21 ;  /* 0x0000001500047213 */ /* 0x000fe20000000000 */
[----:B------:R-:W-:Y:S01]  /*64d0*/  VIADD R197, R190, 0x400 ;  /* 0x00000400bec57836 */ /* 0x000fe20000000000 */
[----:B------:R-:W-:-:S02]  /*64e0*/  IABS R5, R24 ;  /* 0x0000001800057213 */ /* 0x000fc40000000000 */
[----:B------:R-:W-:Y:S01]  /*64f0*/  I2FP.F32.S32 R4, R4 ;  /* 0x0000000400047245 */ /* 0x000fe20000201400 */
[----:B----4-:R-:W-:Y:S02]  /*6500*/  FFMA.FTZ R29, R3, -R132, R54 ;  /* 0x80000084031d7223 */ /* 0x010fe40000010036 */
[----:B------:R-:W-:Y:S01]  /*6510*/  IMAD.MOV.U32 R6, RZ, RZ, R5 ;  /* 0x000000ffff067224 */ /* 0x000fe200078e0005 */
[----:B------:R-:W-:Y:S01]  /*6520*/  MOV R5, R8 ;  /* 0x0000000800057202 */ /* 0x000fe20000000f00 */
[----:B------:R-:W-:Y:S01]  /*6530*/  FFMA.FTZ R24, R4, -R132, R64 ;  /* 0x8000008404187223 */ /* 0x000fe20000010040 */
[----:B------:R-:W-:Y:S01]  /*6540*/  IABS R3, R23 ;  /* 0x0000001700037213 */ /* 0x000fe20000000000 */
[----:B------:R-:W2:Y:S01]  /*6550*/  MUFU.TANH R11, R51 ;  /* 0x00000033000b7308 */ /* 0x000ea20000002400 */
[----:B------:R-:W-:Y:S02]  /*6560*/  I2FP.F32.S32 R4, R5 ;  /* 0x0000000500047245 */ /* 0x000fe40000201400 */
[----:B------:R-:W-:-:S02]  /*6570*/  I2FP.F32.S32 R6, R6 ;  /* 0x0000000600067245 */ /* 0x000fc40000201400 */
[----:B------:R-:W-:Y:S01]  /*6580*/  I2FP.F32.S32 R7, R7 ;  /* 0x0000000700077245 */ /* 0x000fe20000201400 */
[----:B-1----:R-:W-:Y:S01]  /*6590*/  FFMA.FTZ R22, R4, -R132, R9 ;  /* 0x8000008404167223 */ /* 0x002fe20000010009 */
[----:B------:R-:W-:Y:S01]  /*65a0*/  IABS R4, R28 ;  /* 0x0000001c00047213 */ /* 0x000fe20000000000 */
[----:B------:R-:W1:Y:S01]  /*65b0*/  MUFU.TANH R8, R52 ;  /* 0x0000003400087308 */ /* 0x000e620000002400 */
[----:B------:R-:W-:Y:S01]  /*65c0*/  IABS R5, R30 ;  /* 0x0000001e00057213 */ /* 0x000fe20000000000 */
[-C--:B------:R-:W-:Y:S01]  /*65d0*/  FFMA.FTZ R25, R6, -R132.reuse, R14 ;  /* 0x8000008406197223 */ /* 0x080fe2000001000e */
[----:B------:R-:W-:Y:S01]  /*65e0*/  I2FP.F32.S32 R3, R3 ;  /* 0x0000000300037245 */ /* 0x000fe20000201400 */
[----:B------:R-:W-:Y:S01]  /*65f0*/  FFMA.FTZ R26, R7, -R132, R10 ;  /* 0x80000084071a7223 */ /* 0x000fe2000001000a */
[----:B------:R-:W-:Y:S01]  /*6600*/  IABS R6, R31 ;  /* 0x0000001f00067213 */ /* 0x000fe20000000000 */
[----:B------:R-:W-:Y:S01]  /*6610*/  IMAD.MOV.U32 R7, RZ, RZ, R4 ;  /* 0x000000ffff077224 */ /* 0x000fe200078e0004 */
[----:B------:R-:W-:Y:S01]  /*6620*/  FSEL R32, R32, -INF , !P6 ;  /* 0xff80000020207808 */ /* 0x000fe20007000000 */
[----:B------:R-:W-:-:S02]  /*6630*/  IMAD.MOV.U32 R4, RZ, RZ, R5 ;  /* 0x000000ffff047224 */ /* 0x000fc400078e0005 */
[----:B------:R-:W-:Y:S01]  /*6640*/  FFMA.FTZ R23, R3, -R132, R12 ;  /* 0x8000008403177223 */ /* 0x000fe2000001000c */
[----:B------:R-:W-:Y:S01]  /*6650*/  IABS R3, R27 ;  /* 0x0000001b00037213 */ /* 0x000fe20000000000 */
[----:B------:R-:W-:Y:S01]  /*6660*/  IMAD.MOV.U32 R5, RZ, RZ, R6 ;  /* 0x000000ffff057224 */ /* 0x000fe200078e0006 */
[----:B------:R-:W3:Y:S01]  /*6670*/  MUFU.TANH R12, R55 ;  /* 0x00000037000c7308 */ /* 0x000ee20000002400 */
[----:B------:R-:W-:Y:S02]  /*6680*/  I2FP.F32.S32 R4, R4 ;  /* 0x0000000400047245 */ /* 0x000fe40000201400 */
[----:B------:R-:W-:Y:S02]  /*6690*/  I2FP.F32.S32 R6, R3 ;  /* 0x0000000300067245 */ /* 0x000fe40000201400 */
[----:B------:R-:W-:Y:S01]  /*66a0*/  I2FP.F32.S32 R7, R7 ;  /* 0x0000000700077245 */ /* 0x000fe20000201400 */
[----:B------:R-:W-:Y:S01]  /*66b0*/  FFMA.FTZ R17, R4, -R132, R69 ;  /* 0x8000008404117223 */ /* 0x000fe20000010045 */
[----:B------:R-:W-:Y:S01]  /*66c0*/  I2FP.F32.S32 R3, R5 ;  /* 0x0000000500037245 */ /* 0x000fe20000201400 */
[----:B------:R-:W4:Y:S01]  /*66d0*/  MUFU.TANH R9, R66 ;  /* 0x0000004200097308 */ /* 0x000f220000002400 */
[----:B------:R-:W-:Y:S01]  /*66e0*/  IABS R5, R34 ;  /* 0x0000002200057213 */ /* 0x000fe20000000000 */
[-C--:B--2---:R-:W-:Y:S01]  /*66f0*/  FFMA.FTZ R20, R7, -R132.reuse, R11 ;  /* 0x8000008407147223 */ /* 0x084fe2000001000b */
[----:B------:R-:W-:Y:S01]  /*6700*/  IABS R4, R35 ;  /* 0x0000002300047213 */ /* 0x000fe20000000000 */
[-C--:B-1----:R-:W-:Y:S01]  /*6710*/  FFMA.FTZ R18, R6, -R132.reuse, R8 ;  /* 0x8000008406127223 */ /* 0x082fe20000010008 */
[----:B------:R-:W-:Y:S01]  /*6720*/  FFMA.FTZ R16, R3, -R132, R65 ;  /* 0x8000008403107223 */ /* 0x000fe20000010041 */
[----:B------:R-:W-:Y:S01]  /*6730*/  IABS R3, R33 ;  /* 0x0000002100037213 */ /* 0x000fe20000000000 */
[----:B------:R-:W-:Y:S01]  /*6740*/  IMAD.MOV.U32 R8, RZ, RZ, R5 ;  /* 0x000000ffff087224 */ /* 0x000fe200078e0005 */
[----:B------:R-:W-:Y:S01]  /*6750*/  IABS R7, R36 ;  /* 0x0000002400077213 */ /* 0x000fe20000000000 */
[----:B------:R-:W1:Y:S01]  /*6760*/  MUFU.TANH R27, R53 ;  /* 0x00000035001b7308 */ /* 0x000e620000002400 */
[----:B------:R-:W-:-:S02]  /*6770*/  MOV R5, R4 ;  /* 0x0000000400057202 */ /* 0x000fc40000000f00 */
[----:B------:R-:W-:Y:S01]  /*6780*/  I2FP.F32.S32 R4, R3 ;  /* 0x0000000300047245 */ /* 0x000fe20000201400 */
[----:B------:R-:W-:Y:S01]  /*6790*/  IMAD.MOV.U32 R3, RZ, RZ, R7 ;  /* 0x000000ffff037224 */ /* 0x000fe200078e0007 */
[----:B------:R-:W-:Y:S02]  /*67a0*/  I2FP.F32.S32 R5, R5 ;  /* 0x0000000500057245 */ /* 0x000fe40000201400 */
[----:B------:R-:W-:Y:S01]  /*67b0*/  IABS R6, R37 ;  /* 0x0000002500067213 */ /* 0x000fe20000000000 */
[-C--:B------:R-:W-:Y:S01]  /*67c0*/  FFMA.FTZ R14, R4, -R132.reuse, R70 ;  /* 0x80000084040e7223 */ /* 0x080fe20000010046 */
[----:B------:R-:W-:Y:S01]  /*67d0*/  I2FP.F32.S32 R4, R3 ;  /* 0x0000000300047245 */ /* 0x000fe20000201400 */
[----:B---3--:R-:W-:Y:S01]  /*67e0*/  FFMA.FTZ R12, R5, -R132, R12 ;  /* 0x80000084050c7223 */ /* 0x008fe2000001000c */
[----:B------:R-:W-:Y:S01]  /*67f0*/  IABS R5, R47 ;  /* 0x0000002f00057213 */ /* 0x000fe20000000000 */
[----:B------:R-:W2:Y:S01]  /*6800*/  MUFU.TANH R97, R232 ;  /* 0x000000e800617308 */ /* 0x000ea20000002400 */
[----:B------:R-:W-:Y:S01]  /*6810*/  I2FP.F32.S32 R3, R6 ;  /* 0x0000000600037245 */ /* 0x000fe20000201400 */
[----:B----4-:R-:W-:Y:S01]  /*6820*/  FFMA.FTZ R11, R4, -R132, R9 ;  /* 0x80000084040b7223 */ /* 0x010fe20000010009 */
[----:B------:R-:W-:Y:S01]  /*6830*/  I2FP.F32.S32 R7, R8 ;  /* 0x0000000800077245 */ /* 0x000fe20000201400 */
[----:B------:R-:W-:Y:S01]  /*6840*/  IMAD.MOV.U32 R9, RZ, RZ, R5 ;  /* 0x000000ffff097224 */ /* 0x000fe200078e0005 */
[----:B------:R-:W-:Y:S01]  /*6850*/  IABS R4, R46 ;  /* 0x0000002e00047213 */ /* 0x000fe20000000000 */
[-C--:B------:R-:W-:Y:S01]  /*6860*/  FFMA.FTZ R10, R3, -R132.reuse, R87 ;  /* 0x80000084030a7223 */ /* 0x080fe20000010057 */
[----:B------:R-:W-:Y:S01]  /*6870*/  IABS R3, R45 ;  /* 0x0000002d00037213 */ /* 0x000fe20000000000 */
[----:B------:R-:W3:Y:S01]  /*6880*/  MUFU.TANH R21, R73 ;  /* 0x0000004900157308 */ /* 0x000ee20000002400 */
[----:B------:R-:W-:Y:S01]  /*6890*/  I2FP.F32.S32 R9, R9 ;  /* 0x0000000900097245 */ /* 0x000fe20000201400 */
[----:B------:R-:W-:Y:S01]  /*68a0*/  FFMA.FTZ R13, R7, -R132, R86 ;  /* 0x80000084070d7223 */ /* 0x000fe20000010056 */
[----:B------:R-:W-:Y:S01]  /*68b0*/  IABS R8, R43 ;  /* 0x0000002b00087213 */ /* 0x000fe20000000000 */
[----:B------:R-:W-:Y:S01]  /*68c0*/  IMAD.MOV.U32 R7, RZ, RZ, R4 ;  /* 0x000000ffff077224 */ /* 0x000fe200078e0004 */
[----:B------:R-:W-:Y:S01]  /*68d0*/  IABS R6, R44 ;  /* 0x0000002c00067213 */ /* 0x000fe20000000000 */
[----:B------:R-:W-:-:S02]  /*68e0*/  IMAD.MOV.U32 R4, RZ, RZ, R3 ;  /* 0x000000ffff047224 */ /* 0x000fc400078e0003 */
[----:B-1----:R-:W-:Y:S01]  /*68f0*/  FFMA.FTZ R9, R9, -R132, R27 ;  /* 0x8000008409097223 */ /* 0x002fe2000001001b */
[----:B------:R-:W1:Y:S01]  /*6900*/  MUFU.TANH R19, R85 ;  /* 0x0000005500137308 */ /* 0x000e620000002400 */
[----:B------:R-:W-:Y:S01]  /*6910*/  FSEL R27, R42, -INF , !P6 ;  /* 0xff8000002a1b7808 */ /* 0x000fe20007000000 */
[----:B------:R-:W-:Y:S01]  /*6920*/  IMAD.MOV.U32 R5, RZ, RZ, R8 ;  /* 0x000000ffff057224 */ /* 0x000fe200078e0008 */
[----:B------:R-:W-:Y:S02]  /*6930*/  FSEL R36, R29, -INF , !P6 ;  /* 0xff8000001d247808 */ /* 0x000fe40007000000 */
[----:B------:R-:W-:Y:S02]  /*6940*/  MOV R3, R6 ;  /* 0x0000000600037202 */ /* 0x000fe40000000f00 */
[----:B------:R-:W-:Y:S01]  /*6950*/  I2FP.F32.S32 R6, R4 ;  /* 0x0000000400067245 */ /* 0x000fe20000201400 */
[----:B------:R-:W4:Y:S01]  /*6960*/  MUFU.TANH R15, R92 ;  /* 0x0000005c000f7308 */ /* 0x000f220000002400 */
[----:B------:R-:W-:-:S02]  /*6970*/  I2FP.F32.S32 R4, R3 ;  /* 0x0000000300047245 */ /* 0x000fc40000201400 */
[----:B------:R-:W-:Y:S01]  /*6980*/  I2FP.F32.S32 R7, R7 ;  /* 0x0000000700077245 */ /* 0x000fe20000201400 */
[-C--:B--2---:R-:W-:Y:S01]  /*6990*/  FFMA.FTZ R6, R6, -R132.reuse, R97 ;  /* 0x8000008406067223 */ /* 0x084fe20000010061 */
[----:B------:R-:W-:Y:S02]  /*69a0*/  I2FP.F32.S32 R3, R5 ;  /* 0x0000000500037245 */ /* 0x000fe40000201400 */
[----:B------:R-:W-:Y:S01]  /*69b0*/  FSEL R43, R25, -INF , !P5 ;  /* 0xff800000192b7808 */ /* 0x000fe20006800000 */
[-C--:B---3--:R-:W-:Y:S01]  /*69c0*/  FFMA.FTZ R7, R7, -R132.reuse, R21 ;  /* 0x8000008407077223 */ /* 0x088fe20000010015 */
[----:B-1----:R-:W-:Y:S01]  /*69d0*/  FFMA.FTZ R4, R4, -R132, R19 ;  /* 0x8000008404047223 */ /* 0x002fe20000010013 */
[----:B------:R-:W-:Y:S02]  /*69e0*/  FSEL R122, R18, -INF , !P4 ;  /* 0xff800000127a7808 */ /* 0x000fe40006000000 */
[----:B------:R-:W-:Y:S02]  /*69f0*/  FSEL R97, R23, -INF , !P5 ;  /* 0xff80000017617808 */ /* 0x000fe40006800000 */
[----:B------:R-:W-:-:S02]  /*6a00*/  FSEL R25, R22, -INF , !P4 ;  /* 0xff80000016197808 */ /* 0x000fc40006000000 */
[----:B------:R-:W-:Y:S01]  /*6a10*/  FSEL R85, R20, -INF , !P4 ;  /* 0xff80000014557808 */ /* 0x000fe20006000000 */
[----:B----4-:R-:W-:Y:S01]  /*6a20*/  FFMA.FTZ R3, R3, -R132, R15 ;  /* 0x8000008403037223 */ /* 0x010fe2000001000f */
[----:B------:R-:W-:Y:S02]  /*6a30*/  FSEL R92, R24, -INF , !P6 ;  /* 0xff800000185c7808 */ /* 0x000fe40007000000 */
[----:B------:R-:W-:Y:S02]  /*6a40*/  ISETP.GE.AND P6, PT, R77, 0x81, PT ;  /* 0x000000814d00780c */ /* 0x000fe40003fc6270 */
[----:B------:R-:W-:Y:S02]  /*6a50*/  FSEL R19, R39, -INF , !P1 ;  /* 0xff80000027137808 */ /* 0x000fe40004800000 */
[----:B------:R-:W-:Y:S02]  /*6a60*/  FSEL R18, R38, -INF , !P0 ;  /* 0xff80000026127808 */ /* 0x000fe40004000000 */
[----:B------:R-:W-:-:S02]  /*6a70*/  IADD3 R194, R190, 0x1000, RZ ;  /* 0x00001000bec27810 */ /* 0x000fc40007ffe0ff */
        /* <DEDUP_REMOVED lines=71> */
.L_x_825:
[----:B------:R-:W-:Y:S05]  /*6ef0*/  BSYNC B0 ;  /* 0x0000000000007941 */ /* 0x000fea0003800000 */
.L_x_824:
[----:B------:R-:W0:Y:S02]  /*6f00*/  LDGDEPBAR ;  /* 0x00000000000079af */ /* 0x000e240000000000 */
.L_x_823:
        /* <DEDUP_REMOVED lines=62> */
[----:B------:R-:W-:-:S03]  /*72f0*/  FMNMX.FTZ R41, R129, R41, !PT ;  /* 0x0000002981297209 */ /* 0x000fc60007810000 */
[----:B------:R-:W3:Y:S04]  /*7300*/  SHFL.BFLY PT, R3, R42, 0x2, 0x1f ;  /* 0x0c401f002a037f89 */ /* 0x000ee800000e0000 */
[----:B-1----:R-:W1:Y:S01]  /*7310*/  SHFL.BFLY PT, R5, R41, 0x2, 0x1f ;  /* 0x0c401f0029057f89 */ /* 0x002e6200000e0000 */
        /* <DEDUP_REMOVED lines=12> */
[----:B------:R-:W-:Y:S02]  /*73e0*/  FSEL R5, R5, RZ, P0 ;  /* 0x000000ff05057208 */ /* 0x000fe40000000000 */
[----:B------:R-:W-:Y:S01]  /*73f0*/  LEA R138, R2, UR4, 0x1 ;  /* 0x00000004028a7c11 */ /* 0x000fe2000f8e08ff */
[----:B------:R1:W-:Y:S02]  /*7400*/  MUFU.EX2 R228, R4 ;  /* 0x0000000400e47308 */ /* 0x0003e40000000800 */
[--C-:B------:R-:W-:Y:S01]  /*7410*/  FFMA.FTZ R6, R98, UR5, -R5.reuse ;  /* 0x0000000562067c23 */ /* 0x100fe20008010805 */
[----:B------:R-:W-:-:S05]  /*7420*/  FFMA.FTZ R2, R134, UR5, -R5 ;  /* 0x0000000586027c23 */ /* 0x000fca0008010805 */
        /* <DEDUP_REMOVED lines=70> */
[--C-:B-1----:R-:W-:Y:S01]  /*7890*/  FFMA.FTZ R4, R19, UR5, -R3.reuse ;  /* 0x0000000513047c23 */ /* 0x102fe20008010803 */
[----:B------:R-:W-:Y:S02]  /*78a0*/  FFMA.FTZ R3, R18, UR5, -R3 ;  /* 0x0000000512037c23 */ /* 0x000fe40008010803 */
[----:B------:R-:W-:Y:S03]  /*78b0*/  LDSM.16.MT88.4 R16, [R138+0x4000] ;  /* 0x004000008a10783b */ /* 0x000fe60000004200 */
        /* <DEDUP_REMOVED lines=10> */
[----:B-1----:R-:W-:Y:S01]  /*7960*/  FFMA.FTZ R3, R139, UR5, -R5 ;  /* 0x000000058b037c23 */ /* 0x002fe20008010805 */
[----:B------:R-:W-:-:S05]  /*7970*/  LEA R139, R0, R138, 0x1 ;  /* 0x0000008a008b7211 */ /* 0x000fca00078e08ff */
[----:B------:R1:W2:Y:S01]  /*7980*/  MUFU.EX2 R186, R3 ;  /* 0x0000000300ba7308 */ /* 0x0002a20000000800 */
[----:B------:R-:W-:Y:S01]  /*7990*/  LDSM.16.MT88.4 R28, [R139+0x4400] ;  /* 0x004400008b1c783b */ /* 0x000fe20000004200 */
        /* <DEDUP_REMOVED lines=102> */
[----:B------:R1:W2:Y:S02]  /*8000*/  MUFU.EX2 R200, R4 ;  /* 0x0000000400c87308 */ /* 0x0002a40000000800 */
[----:B------:R-:W-:Y:S01]  /*8010*/  FMNMX.FTZ R37, R131, R3, !PT ;  /* 0x0000000383257209 */ /* 0x000fe20007810000 */
[----:B------:R-:W-:-:S02]  /*8020*/  FFMA.FTZ R3, R22, UR5, -R5 ;  /* 0x0000000516037c23 */ /* 0x000fc40008010805 */
[----:B------:R-:W-:Y:S01]  /*8030*/  LDSM.16.MT88.4 R20, [R139+0x4000] ;  /* 0x004000008b14783b */ /* 0x000fe20000004200 */
[----:B------:R-:W-:Y:S02]  /*8040*/  FMNMX.FTZ R37, R128, R37, !PT ;  /* 0x0000002580257209 */ /* 0x000fe40007810000 */
[----:B------:R3:W-:Y:S03]  /*8050*/  MUFU.EX2 R199, R3 ;  /* 0x0000000300c77308 */ /* 0x0007e60000000800 */
[----:B------:R-:W4:Y:S01]  /*8060*/  SHFL.BFLY PT, R7, R37, 0x2, 0x1f ;  /* 0x0c401f0025077f89 */ /* 0x000f2200000e0000 */
[----:B-1----:R-:W-:-:S05]  /*8070*/  FSEL R4, R6, RZ, P0 ;  /* 0x000000ff06047208 */ /* 0x002fca0000000000 */
[--C-:B------:R-:W-:Y:S01]  /*8080*/  FFMA.FTZ R6, R161, UR5, -R4.reuse ;  /* 0x00000005a1067c23 */ /* 0x100fe20008010804 */
[----:B---3--:R-:W-:-:S03]  /*8090*/  FFMA.FTZ R3, R178, UR5, -R4 ;  /* 0x00000005b2037c23 */ /* 0x008fc60008010804 */
[----:B------:R1:W-:Y:S08]  /*80a0*/  MUFU.EX2 R127, R6 ;  /* 0x00000006007f7308 */ /* 0x0003f00000000800 */
[----:B------:R3:W-:Y:S01]  /*80b0*/  MUFU.EX2 R108, R3 ;  /* 0x00000003006c7308 */ /* 0x0007e20000000800 */
[----:B----4-:R-:W-:Y:S02]  /*80c0*/  FMNMX.FTZ R37, R37, R7, !PT ;  /* 0x0000000725257209 */ /* 0x010fe40007810000 */
[----:B--2---:R-:W-:-:S03]  /*80d0*/  F2FP.F16.F32.PACK_AB R7, R200, R201 ;  /* 0x000000c9c807723e */ /* 0x004fc600000000ff */
[----:B-1----:R-:W1:Y:S01]  /*80e0*/  SHFL.BFLY PT, R6, R37, 0x1, 0x1f ;  /* 0x0c201f0025067f89 */ /* 0x002e6200000e0000 */
[----:B---3--:R-:W-:-:S04]  /*80f0*/  FFMA.FTZ R3, R174, UR5, -R4 ;  /* 0x00000005ae037c23 */ /* 0x008fc80008010804 */
        /* <DEDUP_REMOVED lines=28> */
[----:B------:R-:W-:Y:S01]  /*82c0*/  FFMA.FTZ R6, R180, UR5, -R3 ;  /* 0x00000005b4067c23 */ /* 0x000fe20008010803 */
[----:B------:R-:W-:Y:S02]  /*82d0*/  MOV R180, R11 ;  /* 0x0000000b00b47202 */ /* 0x000fe40000000f00 */
[----:B------:R1:W-:Y:S01]  /*82e0*/  MUFU.EX2 R98, R0 ;  /* 0x0000000000627308 */ /* 0x0003e20000000800 */
[----:B------:R-:W-:Y:S02]  /*82f0*/  MOV R177, R10 ;  /* 0x0000000a00b17202 */ /* 0x000fe40000000f00 */
[----:B--2---:R-:W-:-:S05]  /*8300*/  F2FP.F16.F32.PACK_AB R10, R123, R114 ;  /* 0x000000727b0a723e */ /* 0x004fca00000000ff */
[----:B------:R-:W2:Y:S01]  /*8310*/  MUFU.EX2 R99, R6 ;  /* 0x0000000600637308 */ /* 0x000ea20000000800 */
[----:B-1----:R-:W-:Y:S01]  /*8320*/  FFMA.FTZ R0, R179, UR5, -R3 ;  /* 0x00000005b3007c23 */ /* 0x002fe20008010803 */
[----:B------:R-:W-:-:S06]  /*8330*/  MOV R179, R9 ;  /* 0x0000000900b37202 */ /* 0x000fcc0000000f00 */
[----:B------:R1:W-:Y:S01]  /*8340*/  MUFU.EX2 R100, R0 ;  /* 0x0000000000647308 */ /* 0x0003e20000000800 */
[----:B--2---:R-:W-:Y:S01]  /*8350*/  F2FP.F16.F32.PACK_AB R9, R98, R99 ;  /* 0x000000636209723e */ /* 0x004fe200000000ff */
[----:B-1----:R-:W-:Y:S01]  /*8360*/  FFMA.FTZ R0, R175, UR5, -R3 ;  /* 0x00000005af007c23 */ /* 0x002fe20008010803 */
[----:B------:R-:W-:Y:S02]  /*8370*/  MOV R175, R8 ;  /* 0x0000000800af7202 */ /* 0x000fe40000000f00 */
[----:B------:R-:W-:-:S03]  /*8380*/  F2FP.F16.F32.PACK_AB R8, R107, R108 ;  /* 0x0000006c6b08723e */ /* 0x000fc600000000ff */
[----:B------:R1:W2:Y:S01]  /*8390*/  MUFU.EX2 R101, R0 ;  /* 0x0000000000657308 */ /* 0x0002a20000000800 */
[----:B------:R-:W-:Y:S01]  /*83a0*/  F2FP.F16.F32.PACK_AB R164, R179, R175 ;  /* 0x000000afb3a4723e */ /* 0x000fe200000000ff */
[----:B-1----:R-:W-:Y:S01]  /*83b0*/  FFMA.FTZ R0, R106, UR5, -R4 ;  /* 0x000000056a007c23 */ /* 0x002fe20008010804 */
[----:B--2---:R-:W-:-:S05]  /*83c0*/  F2FP.F16.F32.PACK_AB R11, R101, R100 ;  /* 0x00000064650b723e */ /* 0x004fca00000000ff */
[----:B------:R1:W-:Y:S02]  /*83d0*/  MUFU.EX2 R133, R0 ;  /* 0x0000000000857308 */ /* 0x0003e40000000800 */
        /* <DEDUP_REMOVED lines=8> */
[----:B-1----:R-:W-:Y:S01]  /*8460*/  FFMA.FTZ R0, R172, UR5, -R3 ;  /* 0x00000005ac007c23 */ /* 0x002fe20008010803 */
[----:B------:R-:W-:-:S02]  /*8470*/  MOV R172, R12 ;  /* 0x0000000c00ac7202 */ /* 0x000fc40000000f00 */
[----:B------:R-:W-:Y:S01]  /*8480*/  F2FP.F16.F32.PACK_AB R12, R227, R228 ;  /* 0x000000e4e30c723e */ /* 0x000fe200000000ff */
[----:B------:R1:W2:Y:S06]  /*8490*/  MUFU.EX2 R117, R0 ;  /* 0x0000000000757308 */ /* 0x0002ac0000000800 */
[C---:B------:R-:W-:Y:S06]  /*84a0*/  HMMA.16816.F32 R60, R12.reuse, R20, RZ ;  /* 0x000000140c3c723c */ /* 0x040fec00000018ff */
[----:B------:R-:W-:Y:S01]  /*84b0*/  HMMA.16816.F32 R72, R12, R16, RZ ;  /* 0x000000100c48723c */ /* 0x000fe200000018ff */
[----:B-1----:R-:W-:-:S05]  /*84c0*/  FFMA.FTZ R0, R167, UR5, -R3 ;  /* 0x00000005a7007c23 */ /* 0x002fca0008010803 */
[C---:B------:R-:W-:Y:S01]  /*84d0*/  HMMA.16816.F32 R68, R12.reuse, R18, RZ ;  /* 0x000000120c44723c */ /* 0x040fe200000018ff */
[----:B------:R-:W-:Y:S01]  /*84e0*/  LDSM.16.MT88.4 R16, [R139+0x4800] ;  /* 0x004800008b10783b */ /* 0x000fe20000004200 */
[----:B--2---:R-:W-:Y:S01]  /*84f0*/  F2FP.F16.F32.PACK_AB R9, R117, R104 ;  /* 0x000000687509723e */ /* 0x004fe200000000ff */
[----:B------:R1:W-:Y:S03]  /*8500*/  MUFU.EX2 R118, R0 ;  /* 0x0000000000767308 */ /* 0x0003e60000000800 */
[----:B------:R-:W-:Y:S01]  /*8510*/  HMMA.16816.F32 R64, R12, R22, RZ ;  /* 0x000000160c40723c */ /* 0x000fe200000018ff */
[----:B------:R-:W2:Y:S06]  /*8520*/  LDSM.16.MT88.4 R20, [R138+0x4800] ;  /* 0x004800008a14783b */ /* 0x000eac0000004200 */
[----:B------:R-:W-:-:S02]  /*8530*/  F2FP.F16.F32.PACK_AB R12, R232, R231 ;  /* 0x000000e7e80c723e */ /* 0x000fc400000000ff */
[----:B------:R-:W-:Y:S02]  /*8540*/  F2FP.F16.F32.PACK_AB R13, R213, R187 ;  /* 0x000000bbd50d723e */ /* 0x000fe400000000ff */
[----:B------:R-:W-:Y:S02]  /*8550*/  F2FP.F16.F32.PACK_AB R14, R234, R233 ;  /* 0x000000e9ea0e723e */ /* 0x000fe400000000ff */
[----:B------:R-:W-:Y:S01]  /*8560*/  F2FP.F16.F32.PACK_AB R15, R216, R212 ;  /* 0x000000d4d80f723e */ /* 0x000fe200000000ff */
[----:B-1----:R-:W-:-:S04]  /*8570*/  FFMA.FTZ R0, R168, UR5, -R3 ;  /* 0x00000005a8007c23 */ /* 0x002fc80008010803 */
[----:B------:R1:W3:Y:S02]  /*8580*/  MUFU.EX2 R119, R0 ;  /* 0x0000000000777308 */ /* 0x0002e40000000800 */
[C---:B------:R-:W-:Y:S06]  /*8590*/  HMMA.16816.F32 R80, R12.reuse, R28, R60 ;  /* 0x0000001c0c50723c */ /* 0x040fec000000183c */
[----:B------:R-:W-:Y:S01]  /*85a0*/  HMMA.16816.F32 R72, R12, R24, R72 ;  /* 0x000000180c48723c */ /* 0x000fe20000001848 */
[----:B-1----:R-:W-:Y:S01]  /*85b0*/  FFMA.FTZ R0, R116, UR5, -R4 ;  /* 0x0000000574007c23 */ /* 0x002fe20008010804 */
[----:B---3--:R-:W-:-:S03]  /*85c0*/  F2FP.F16.F32.PACK_AB R11, R119, R118 ;  /* 0x00000076770b723e */ /* 0x008fc600000000ff */
[----:B------:R1:W-:Y:S04]  /*85d0*/  MUFU.EX2 R121, R0 ;  /* 0x0000000000797308 */ /* 0x0003e80000000800 */
        /* <DEDUP_REMOVED lines=30> */
[----:B--2---:R-:W-:Y:S02]  /*87c0*/  F2FP.F16.F32.PACK_AB R11, R103, R102 ;  /* 0x00000066670b723e */ /* 0x004fe400000000ff */
[----:B------:R-:W-:-:S03]  /*87d0*/  MOV R113, R79 ;  /* 0x0000004f00717202 */ /* 0x000fc60000000f00 */
[----:B------:R1:W-:Y:S01]  /*87e0*/  MUFU.EX2 R111, R0 ;  /* 0x00000000006f7308 */ /* 0x0003e20000000800 */
[----:B------:R-:W-:Y:S01]  /*87f0*/  F2FP.F16.F32.PACK_AB R6, R172, R113 ;  /* 0x00000071ac06723e */ /* 0x000fe200000000ff */
[----:B------:R-:W-:Y:S06]  /*8800*/  HMMA.16816.F32 R64, R8, R18, R44 ;  /* 0x000000120840723c */ /* 0x000fec000000182c */
[-C--:B------:R-:W-:Y:S06]  /*8810*/  HMMA.16816.F32 R44, R12, R16.reuse, R80 ;  /* 0x000000100c2c723c */ /* 0x080fec0000001850 */
[----:B------:R-:W-:Y:S01]  /*8820*/  HMMA.16816.F32 R68, R8, R16, R56 ;  /* 0x000000100844723c */ /* 0x000fe20000001838 */
[----:B-1----:R-:W-:Y:S01]  /*8830*/  FFMA.FTZ R0, R115, UR5, -R4 ;  /* 0x0000000573007c23 */ /* 0x002fe20008010804 */
[----:B------:R-:W-:-:S03]  /*8840*/  MOV R115, R78 ;  /* 0x0000004e00737202 */ /* 0x000fc60000000f00 */
[----:B------:R1:W-:Y:S01]  /*8850*/  MUFU.EX2 R110, R0 ;  /* 0x00000000006e7308 */ /* 0x0003e20000000800 */
[C---:B------:R-:W-:Y:S06]  /*8860*/  HMMA.16816.F32 R140, R8.reuse, R20, R140 ;  /* 0x00000014088c723c */ /* 0x040fec000000188c */
[----:B------:R-:W-:Y:S01]  /*8870*/  HMMA.16816.F32 R56, R8, R22, R32 ;  /* 0x000000160838723c */ /* 0x000fe20000001820 */
[----:B------:R-:W2:Y:S05]  /*8880*/  LDSM.16.MT88.4 R20, [R138+0x5000] ;  /* 0x005000008a14783b */ /* 0x000eaa0000004200 */
[----:B------:R-:W-:Y:S01]  /*8890*/  HMMA.16816.F32 R32, R12, R18, R52 ;  /* 0x000000120c20723c */ /* 0x000fe20000001834 */
[----:B------:R-:W4:Y:S01]  /*88a0*/  LDSM.16.MT88.4 R16, [R139+0x5000] ;  /* 0x005000008b10783b */ /* 0x000f220000004200 */
[----:B------:R-:W-:Y:S01]  /*88b0*/  F2FP.F16.F32.PACK_AB R8, R182, R181 ;  /* 0x000000b5b608723e */ /* 0x000fe200000000ff */
[----:B-1----:R-:W-:Y:S01]  /*88c0*/  FFMA.FTZ R0, R120, UR5, -R4 ;  /* 0x0000000578007c23 */ /* 0x002fe20008010804 */
[----:B------:R-:W-:-:S03]  /*88d0*/  F2FP.F16.F32.PACK_AB R10, R121, R133 ;  /* 0x00000085790a723e */ /* 0x000fc600000000ff */
[----:B------:R-:W-:Y:S01]  /*88e0*/  F2FP.F16.F32.PACK_AB R12, R241, R242 ;  /* 0x000000f2f10c723e */ /* 0x000fe200000000ff */
[----:B------:R1:W-:Y:S01]  /*88f0*/  MUFU.EX2 R105, R0 ;  /* 0x0000000000697308 */ /* 0x0003e20000000800 */
[----:B------:R-:W-:Y:S02]  /*8900*/  F2FP.F16.F32.PACK_AB R13, R221, R222 ;  /* 0x000000dedd0d723e */ /* 0x000fe400000000ff */
[----:B------:R-:W-:Y:S02]  /*8910*/  F2FP.F16.F32.PACK_AB R14, R239, R240 ;  /* 0x000000f0ef0e723e */ /* 0x000fe400000000ff */
[----:B------:R-:W-:-:S07]  /*8920*/  F2FP.F16.F32.PACK_AB R15, R218, R220 ;  /* 0x000000dcda0f723e */ /* 0x000fce00000000ff */
[----:B---3--:R-:W-:Y:S01]  /*8930*/  HMMA.16816.F32 R72, R12, R28, R72 ;  /* 0x0000001c0c48723c */ /* 0x008fe20000001848 */
[----:B-1----:R-:W-:-:S05]  /*8940*/  FFMA.FTZ R0, R166, UR5, -R3 ;  /* 0x00000005a6007c23 */ /* 0x002fca0008010803 */
[C---:B------:R-:W-:Y:S01]  /*8950*/  HMMA.16816.F32 R60, R12.reuse, R30, R60 ;  /* 0x0000001e0c3c723c */ /* 0x040fe2000000183c */
[----:B------:R-:W-:Y:S01]  /*8960*/  F2FP.F16.F32.PACK_AB R166, R180, R177 ;  /* 0x000000b1b4a6723e */ /* 0x000fe200000000ff */
[----:B------:R1:W-:Y:S04]  /*8970*/  MUFU.EX2 R95, R0 ;  /* 0x00000000005f7308 */ /* 0x0003e80000000800 */
[----:B------:R-:W-:Y:S01]  /*8980*/  HMMA.16816.F32 R32, R12, R26, R32 ;  /* 0x0000001a0c20723c */ /* 0x000fe20000001820 */
        /* <DEDUP_REMOVED lines=12> */
[C---:B------:R-:W-:Y:S01]  /*8a50*/  HMMA.16816.F32 R48, R8.reuse, R30, R56 ;  /* 0x0000001e0830723c */ /* 0x040fe20000001838 */
[----:B-1----:R-:W-:Y:S01]  /*8a60*/  FFMA.FTZ R0, R144, UR5, -R4 ;  /* 0x0000000590007c23 */ /* 0x002fe20008010804 */
[----:B------:R-:W1:Y:S03]  /*8a70*/  LDSM.16.MT88.4 R28, [R138+0x5400] ;  /* 0x005400008a1c783b */ /* 0x000e660000004200 */
[----:B------:R3:W-:Y:S01]  /*8a80*/  MUFU.EX2 R93, R0 ;  /* 0x00000000005d7308 */ /* 0x0007e20000000800 */
[----:B------:R-:W-:Y:S06]  /*8a90*/  HMMA.16816.F32 R64, R8, R26, R64 ;  /* 0x0000001a0840723c */ /* 0x000fec0000001840 */
[----:B------:R-:W-:Y:S01]  /*8aa0*/  HMMA.16816.F32 R56, R12, R24, R44 ;  /* 0x000000180c38723c */ /* 0x000fe2000000182c */
[----:B------:R-:W5:Y:S01]  /*8ab0*/  LDSM.16.MT88.4 R24, [R139+0x5400] ;  /* 0x005400008b18783b */ /* 0x000f620000004200 */
[----:B------:R-:W-:-:S02]  /*8ac0*/  F2FP.F16.F32.PACK_AB R8, R112, R116 ;  /* 0x000000747008723e */ /* 0x000fc400000000ff */
[----:B------:R-:W-:-:S03]  /*8ad0*/  F2FP.F16.F32.PACK_AB R10, R110, R111 ;  /* 0x0000006f6e0a723e */ /* 0x000fc600000000ff */
[----:B------:R-:W-:Y:S02]  /*8ae0*/  F2FP.F16.F32.PACK_AB R12, R237, R238 ;  /* 0x000000eeed0c723e */ /* 0x000fe400000000ff */
[----:B------:R-:W-:Y:S01]  /*8af0*/  F2FP.F16.F32.PACK_AB R13, R215, R217 ;  /* 0x000000d9d70d723e */ /* 0x000fe200000000ff */
[----:B---3--:R-:W-:Y:S01]  /*8b00*/  FFMA.FTZ R0, R145, UR5, -R4 ;  /* 0x0000000591007c23 */ /* 0x008fe20008010804 */
[----:B------:R-:W-:Y:S02]  /*8b10*/  F2FP.F16.F32.PACK_AB R14, R246, R236 ;  /* 0x000000ecf60e723e */ /* 0x000fe400000000ff */
[----:B------:R-:W-:Y:S01]  /*8b20*/  F2FP.F16.F32.PACK_AB R15, R211, R214 ;  /* 0x000000d6d30f723e */ /* 0x000fe200000000ff */
[----:B------:R3:W-:Y:S06]  /*8b30*/  MUFU.EX2 R89, R0 ;  /* 0x0000000000597308 */ /* 0x0007ec0000000800 */
[C---:B--2---:R-:W-:Y:S06]  /*8b40*/  HMMA.16816.F32 R60, R12.reuse, R22, R60 ;  /* 0x000000160c3c723c */ /* 0x044fec000000183c */
[----:B----4-:R-:W-:Y:S01]  /*8b50*/  HMMA.16816.F32 R56, R12, R16, R56 ;  /* 0x000000100c38723c */ /* 0x010fe20000001838 */
[----:B---3--:R-:W-:-:S05]  /*8b60*/  FFMA.FTZ R0, R151, UR5, -R3 ;  /* 0x0000000597007c23 */ /* 0x008fca0008010803 */
[----:B------:R-:W-:Y:S01]  /*8b70*/  HMMA.16816.F32 R32, R12, R18, R32 ;  /* 0x000000120c20723c */ /* 0x000fe20000001820 */
[----:B------:R2:W-:Y:S02]  /*8b80*/  MUFU.EX2 R84, R0 ;  /* 0x0000000000547308 */ /* 0x0005e40000000800 */
[----:B--2---:R-:W-:-:S06]  /*8b90*/  FFMA.FTZ R0, R153, UR5, -R3 ;  /* 0x0000000599007c23 */ /* 0x004fcc0008010803 */
[----:B------:R2:W3:Y:S02]  /*8ba0*/  MUFU.EX2 R83, R0 ;  /* 0x0000000000537308 */ /* 0x0004e40000000800 */
[----:B--2---:R-:W-:Y:S01]  /*8bb0*/  FFMA.FTZ R0, R147, UR5, -R3 ;  /* 0x0000000593007c23 */ /* 0x004fe20008010803 */
[----:B---3--:R-:W-:-:S05]  /*8bc0*/  F2FP.F16.F32.PACK_AB R9, R83, R84 ;  /* 0x000000545309723e */ /* 0x008fca00000000ff */
[----:B------:R2:W-:Y:S02]  /*8bd0*/  MUFU.EX2 R80, R0 ;  /* 0x0000000000507308 */ /* 0x0005e40000000800 */
[----:B--2---:R-:W-:Y:S02]  /*8be0*/  FFMA.FTZ R0, R149, UR5, -R3 ;  /* 0x0000000595007c23 */ /* 0x004fe40008010803 */
[----:B------:R-:W-:Y:S04]  /*8bf0*/  LDSM.16.MT88.4 R148, [R138+0x5c00] ;  /* 0x005c00008a94783b */ /* 0x000fe80000004200 */
[----:B------:R2:W3:Y:S02]  /*8c00*/  MUFU.EX2 R81, R0 ;  /* 0x0000000000517308 */ /* 0x0004e40000000800 */
[--C-:B--2---:R-:W-:Y:S01]  /*8c10*/  FFMA.FTZ R0, R146, UR5, -R4.reuse ;  /* 0x0000000592007c23 */ /* 0x104fe20008010804 */
[----:B---3--:R-:W-:Y:S01]  /*8c20*/  F2FP.F16.F32.PACK_AB R11, R81, R80 ;  /* 0x00000050510b723e */ /* 0x008fe200000000ff */
[----:B------:R-:W-:Y:S04]  /*8c30*/  HMMA.16816.F32 R144, R12, R20, R72 ;  /* 0x000000140c90723c */ /* 0x000fe80000001848 */
[----:B------:R2:W-:Y:S02]  /*8c40*/  MUFU.EX2 R88, R0 ;  /* 0x0000000000587308 */ /* 0x0005e40000000800 */
[C---:B------:R-:W-:Y:S06]  /*8c50*/  HMMA.16816.F32 R44, R8.reuse, R16, R52 ;  /* 0x00000010082c723c */ /* 0x040fec0000001834 */
[C---:B------:R-:W-:Y:S06]  /*8c60*/  HMMA.16816.F32 R140, R8.reuse, R20, R140 ;  /* 0x00000014088c723c */ /* 0x040fec000000188c */
[C---:B------:R-:W-:Y:S01]  /*8c70*/  HMMA.16816.F32 R48, R8.reuse, R22, R48 ;  /* 0x000000160830723c */ /* 0x040fe20000001830 */
[----:B--2---:R-:W-:Y:S01]  /*8c80*/  FFMA.FTZ R0, R36, UR5, -R4 ;  /* 0x0000000524007c23 */ /* 0x004fe20008010804 */
[----:B------:R-:W2:Y:S03]  /*8c90*/  LDSM.16.MT88.4 R20, [R138+0x5800] ;  /* 0x005800008a14783b */ /* 0x000ea60000004200 */
[----:B------:R3:W4:Y:S01]  /*8ca0*/  MUFU.EX2 R82, R0 ;  /* 0x0000000000527308 */ /* 0x0007220000000800 */
[----:B------:R-:W-:Y:S01]  /*8cb0*/  HMMA.16816.F32 R52, R8, R18, R64 ;  /* 0x000000120834723c */ /* 0x000fe20000001840 */
[----:B------:R-:W2:Y:S06]  /*8cc0*/  LDSM.16.MT88.4 R16, [R139+0x5800] ;  /* 0x005800008b10783b */ /* 0x000eac0000004200 */
[----:B------:R-:W-:-:S02]  /*8cd0*/  F2FP.F16.F32.PACK_AB R8, R96, R105 ;  /* 0x000000696008723e */ /* 0x000fc400000000ff */
[----:B------:R-:W-:Y:S01]  /*8ce0*/  F2FP.F16.F32.PACK_AB R10, R89, R93 ;  /* 0x0000005d590a723e */ /* 0x000fe200000000ff */
[----:B---3--:R-:W-:Y:S01]  /*8cf0*/  FFMA.FTZ R0, R43, UR5, -R4 ;  /* 0x000000052b007c23 */ /* 0x008fe20008010804 */
[----:B----4-:R-:W-:-:S03]  /*8d00*/  F2FP.F16.F32.PACK_AB R12, R82, R88 ;  /* 0x00000058520c723e */ /* 0x010fc600000000ff */
        /* <DEDUP_REMOVED lines=13> */
[C---:B-1----:R-:W-:Y:S06]  /*8de0*/  HMMA.16816.F32 R140, R8.reuse, R28, R140 ;  /* 0x0000001c088c723c */ /* 0x042fec000000188c */
[C---:B------:R-:W-:Y:S06]  /*8df0*/  HMMA.16816.F32 R48, R8.reuse, R30, R48 ;  /* 0x0000001e0830723c */ /* 0x040fec0000001830 */
[----:B-----5:R-:W-:Y:S01]  /*8e00*/  HMMA.16816.F32 R44, R8, R24, R44 ;  /* 0x00000018082c723c */ /* 0x020fe2000000182c */
        /* <DEDUP_REMOVED lines=9> */
[----:B------:R1:W3:Y:S02]  /*8ea0*/  MUFU.EX2 R67, R0 ;  /* 0x0000000000437308 */ /* 0x0002e40000000800 */
[C---:B------:R-:W-:Y:S06]  /*8eb0*/  HMMA.16816.F32 R144, R8.reuse, R28, R144 ;  /* 0x0000001c0890723c */ /* 0x040fec0000001890 */
[C---:B------:R-:W-:Y:S06]  /*8ec0*/  HMMA.16816.F32 R56, R8.reuse, R24, R56 ;  /* 0x000000180838723c */ /* 0x040fec0000001838 */
[----:B------:R-:W-:Y:S01]  /*8ed0*/  HMMA.16816.F32 R60, R8, R30, R60 ;  /* 0x0000001e083c723c */ /* 0x000fe2000000183c */
[----:B-1----:R-:W-:Y:S01]  /*8ee0*/  FFMA.FTZ R0, R170, UR5, -R3 ;  /* 0x00000005aa007c23 */ /* 0x002fe20008010803 */
[----:B---3--:R-:W-:-:S04]  /*8ef0*/  F2FP.F16.F32.PACK_AB R168, R67, R68 ;  /* 0x0000004443a8723e */ /* 0x008fc800000000ff */
        /* <DEDUP_REMOVED lines=8> */
[----:B------:R-:W3:Y:S01]  /*8f80*/  MUFU.EX2 R9, R9 ;  /* 0x0000000900097308 */ /* 0x000ee20000000800 */
[----:B-1----:R-:W-:-:S07]  /*8f90*/  FFMA.FTZ R0, R92, UR5, -R3 ;  /* 0x000000055c007c23 */ /* 0x002fce0008010803 */
[----:B------:R1:W4:Y:S01]  /*8fa0*/  MUFU.EX2 R65, R0 ;  /* 0x0000000000417308 */ /* 0x0003220000000800 */
[----:B---3--:R-:W-:Y:S01]  /*8fb0*/  F2FP.F16.F32.PACK_AB R167, R9, R11 ;  /* 0x0000000b09a7723e */ /* 0x008fe200000000ff */
[----:B-1----:R-:W-:Y:S01]  /*8fc0*/  FFMA.FTZ R0, R97, UR5, -R3 ;  /* 0x0000000561007c23 */ /* 0x002fe20008010803 */
[----:B----4-:R-:W-:-:S05]  /*8fd0*/  F2FP.F16.F32.PACK_AB R13, R65, R66 ;  /* 0x00000042410d723e */ /* 0x010fca00000000ff */
[----:B------:R1:W-:Y:S02]  /*8fe0*/  MUFU.EX2 R43, R0 ;  /* 0x00000000002b7308 */ /* 0x0003e40000000800 */
[----:B-1----:R-:W-:-:S06]  /*8ff0*/  FFMA.FTZ R0, R122, UR5, -R3 ;  /* 0x000000057a007c23 */ /* 0x002fcc0008010803 */
[----:B------:R1:W3:Y:S02]  /*9000*/  MUFU.EX2 R64, R0 ;  /* 0x0000000000407308 */ /* 0x0002e40000000800 */
[----:B-1----:R-:W-:Y:S01]  /*9010*/  FFMA.FTZ R0, R39, UR5, -R4 ;  /* 0x0000000527007c23 */ /* 0x002fe20008010804 */
[----:B---3--:R-:W-:-:S05]  /*9020*/  F2FP.F16.F32.PACK_AB R15, R64, R43 ;  /* 0x0000002b400f723e */ /* 0x008fca00000000ff */
[----:B------:R1:W-:Y:S02]  /*9030*/  MUFU.EX2 R39, R0 ;  /* 0x0000000000277308 */ /* 0x0003e40000000800 */
[C---:B--2---:R-:W-:Y:S06]  /*9040*/  HMMA.16816.F32 R140, R12.reuse, R20, R140 ;  /* 0x000000140c8c723c */ /* 0x044fec000000188c */
[C---:B------:R-:W-:Y:S06]  /*9050*/  HMMA.16816.F32 R152, R12.reuse, R22, R48 ;  /* 0x000000160c98723c */ /* 0x040fec0000001830 */
[----:B------:R-:W-:Y:S01]  /*9060*/  HMMA.16816.F32 R44, R12, R16, R44 ;  /* 0x000000100c2c723c */ /* 0x000fe2000000182c */
[----:B-1----:R-:W-:Y:S01]  /*9070*/  FFMA.FTZ R0, R38, UR5, -R4 ;  /* 0x0000000526007c23 */ /* 0x002fe20008010804 */
[----:B------:R-:W-:-:S03]  /*9080*/  F2FP.F16.F32.PACK_AB R4, R115, R251 ;  /* 0x000000fb7304723e */ /* 0x000fc600000000ff */
[----:B------:R1:W2:Y:S01]  /*9090*/  MUFU.EX2 R36, R0 ;  /* 0x0000000000247308 */ /* 0x0002a20000000800 */
[----:B------:R-:W-:Y:S01]  /*90a0*/  HMMA.16816.F32 R52, R12, R18, R52 ;  /* 0x000000120c34723c */ /* 0x000fe20000001834 */
[----:B------:R-:W3:Y:S05]  /*90b0*/  LDSM.16.MT88.4 R12, [R139+0x5c00] ;  /* 0x005c00008b0c783b */ /* 0x000eea0000004200 */
[C---:B------:R-:W-:Y:S01]  /*90c0*/  HMMA.16816.F32 R144, R4.reuse, R20, R144 ;  /* 0x000000140490723c */ /* 0x040fe20000001890 */
[----:B------:R4:W5:Y:S05]  /*90d0*/  MUFU.EX2 R20, R8 ;  /* 0x0000000800147308 */ /* 0x00096a0000000800 */
[----:B------:R-:W-:Y:S01]  /*90e0*/  HMMA.16816.F32 R60, R4, R22, R60 ;  /* 0x00000016043c723c */ /* 0x000fe2000000183c */
[----:B-1----:R-:W-:Y:S01]  /*90f0*/  FFMA.FTZ R0, R125, UR5, -R3 ;  /* 0x000000057d007c23 */ /* 0x002fe20008010803 */
[----:B--2---:R-:W-:-:S04]  /*9100*/  F2FP.F16.F32.PACK_AB R170, R36, R39 ;  /* 0x0000002724aa723e */ /* 0x004fc800000000ff */
[----:B------:R-:W-:Y:S01]  /*9110*/  HMMA.16816.F32 R56, R4, R16, R56 ;  /* 0x000000100438723c */ /* 0x000fe20000001838 */
[----:B------:R1:W-:Y:S01]  /*9120*/  MUFU.EX2 R31, R0 ;  /* 0x00000000001f7308 */ /* 0x0003e20000000800 */
[----:B----4-:R-:W-:-:S04]  /*9130*/  FADD.FTZ R8, R108, R107 ;  /* 0x0000006b6c087221 */ /* 0x010fc80000010000 */
[----:B------:R-:W-:Y:S01]  /*9140*/  HMMA.16816.F32 R24, R4, R18, R24 ;  /* 0x000000120418723c */ /* 0x000fe20000001818 */
[----:B-----5:R-:W-:Y:S01]  /*9150*/  F2FP.F16.F32.PACK_AB R165, R20, R199 ;  /* 0x000000c714a5723e */ /* 0x020fe200000000ff */
[----:B------:R-:W-:-:S05]  /*9160*/  FADD.FTZ R8, R114, R8 ;  /* 0x0000000872087221 */ /* 0x000fca0000010000 */
[----:B------:R-:W-:Y:S01]  /*9170*/  FADD.FTZ R4, R123, R8 ;  /* 0x000000087b047221 */ /* 0x000fe20000010000 */
[----:B------:R-:W-:Y:S03]  /*9180*/  HMMA.16816.F32 R144, R164, R148, R144 ;  /* 0x00000094a490723c */ /* 0x000fe60000001890 */
[----:B------:R-:W-:Y:S01]  /*9190*/  FADD.FTZ R4, R124, R4 ;  /* 0x000000047c047221 */ /* 0x000fe20000010000 */
[----:B-1----:R-:W-:-:S03]  /*91a0*/  FFMA.FTZ R0, R126, UR5, -R3 ;  /* 0x000000057e007c23 */ /* 0x002fc60008010803 */
[----:B------:R-:W-:Y:S01]  /*91b0*/  FADD.FTZ R5, R127, R4 ;  /* 0x000000047f057221 */ /* 0x000fe20000010000 */
[----:B------:R1:W2:Y:S02]  /*91c0*/  MUFU.EX2 R30, R0 ;  /* 0x00000000001e7308 */ /* 0x0002a40000000800 */
[----:B---3--:R-:W-:Y:S01]  /*91d0*/  HMMA.16816.F32 R156, R164, R12, R56 ;  /* 0x0000000ca49c723c */ /* 0x008fe20000001838 */
[--C-:B-1----:R-:W-:Y:S01]  /*91e0*/  FFMA.FTZ R0, R131, UR5, -R3.reuse ;  /* 0x0000000583007c23 */ /* 0x102fe20008010803 */
[----:B------:R-:W-:Y:S01]  /*91f0*/  FFMA.FTZ R3, R128, UR5, -R3 ;  /* 0x0000000580037c23 */ /* 0x000fe20008010803 */
[----:B--2---:R-:W-:-:S03]  /*9200*/  F2FP.F16.F32.PACK_AB R169, R30, R31 ;  /* 0x0000001f1ea9723e */ /* 0x004fc600000000ff */
[----:B------:R1:W-:Y:S08]  /*9210*/  MUFU.EX2 R29, R0 ;  /* 0x00000000001d7308 */ /* 0x0003f00000000800 */
[----:B------:R2:W3:Y:S01]  /*9220*/  MUFU.EX2 R28, R3 ;  /* 0x00000003001c7308 */ /* 0x0004e20000000800 */
[----:B-1----:R-:W-:-:S04]  /*9230*/  FADD.FTZ R0, R228, R227 ;  /* 0x000000e3e4007221 */ /* 0x002fc80000010000 */
[----:B------:R-:W-:Y:S01]  /*9240*/  FADD.FTZ R0, R229, R0 ;  /* 0x00000000e5007221 */ /* 0x000fe20000010000 */
[----:B--2---:R-:W-:-:S03]  /*9250*/  FADD.FTZ R3, R184, R183 ;  /* 0x000000b7b8037221 */ /* 0x004fc60000010000 */
[----:B------:R-:W-:Y:S01]  /*9260*/  FADD.FTZ R2, R230, R0 ;  /* 0x00000000e6027221 */ /* 0x000fe20000010000 */
[----:B---3--:R-:W-:Y:S01]  /*9270*/  F2FP.F16.F32.PACK_AB R171, R28, R29 ;  /* 0x0000001d1cab723e */ /* 0x008fe200000000ff */
[----:B------:R-:W-:Y:S02]  /*9280*/  FADD.FTZ R3, R185, R3 ;  /* 0x00000003b9037221 */ /* 0x000fe40000010000 */
[----:B------:R-:W-:Y:S02]  /*9290*/  FADD.FTZ R2, R231, R2 ;  /* 0x00000002e7027221 */ /* 0x000fe40000010000 */
[----:B------:R-:W-:Y:S01]  /*92a0*/  FADD.FTZ R0, R186, R3 ;  /* 0x00000003ba007221 */ /* 0x000fe20000010000 */
[----:B------:R-:W-:Y:S01]  /*92b0*/  FADD.FTZ R3, R101, R10 ;  /* 0x0000000a65037221 */ /* 0x000fe20000010000 */
[----:B------:R-:W-:Y:S01]  /*92c0*/  FADD.FTZ R2, R232, R2 ;  /* 0x00000002e8027221 */ /* 0x000fe20000010000 */
[----:B------:R-:W-:Y:S01]  /*92d0*/  HMMA.16816.F32 R140, R168, R148, R140 ;  /* 0x00000094a88c723c */ /* 0x000fe2000000188c */
        /* <DEDUP_REMOVED lines=122> */
[----:B------:R-:W-:Y:S01]  /*9a80*/  LEA.HI.SX32 R200, R226, 0xfffffffe, 0x19 ;  /* 0xfffffffee2c87811 */ /* 0x000fe200078fcaff */
[----:B------:R-:W4:Y:S01]  /*9a90*/  S2R R180, SR_TID.X ;  /* 0x0000000000b47919 */ /* 0x000f220000002100 */
[----:B------:R-:W-:Y:S01]  /*9aa0*/  IMAD.MOV.U32 R133, RZ, RZ, R41 ;  /* 0x000000ffff857224 */ /* 0x000fe200078e0029 */
[----:B------:R-:W-:Y:S01]  /*9ab0*/  MOV R134, R42 ;  /* 0x0000002a00867202 */ /* 0x000fe20000000f00 */
[----:B------:R-:W-:Y:S01]  /*9ac0*/  IMAD.MOV.U32 R135, RZ, RZ, R37 ;  /* 0x000000ffff877224 */ /* 0x000fe200078e0025 */
[----:B------:R-:W-:Y:S01]  /*9ad0*/  MOV R136, R40 ;  /* 0x0000002800887202 */ /* 0x000fe20000000f00 */
[----:B------:R-:W-:Y:S01]  /*9ae0*/  ULDC UR5, c[0x0][0x39c] ;  /* 0x0000e70000057ab9 */ /* 0x000fe20000000800 */
[----:B----4-:R-:W-:-:S05]  /*9af0*/  LOP3.LUT R180, R180, 0x3, RZ, 0xc0, !PT ;  /* 0x00000003b4b47812 */ /* 0x010fca00078ec0ff */
[----:B-1----:R-:W-:Y:S01]  /*9b00*/  IMAD R0, R180, -0x2, R250 ;  /* 0xfffffffeb4007824 */ /* 0x002fe200078e02fa */
[----:B--2---:R-:W-:Y:S01]  /*9b10*/  ISETP.GE.AND P0, PT, R74, UR4, PT ;  /* 0x000000044a007c0c */ /* 0x004fe2000bf06270 */
[----:B------:R-:W-:-:S12]  /*9b20*/  ULDC UR4, c[0x0][0x2ec] ;  /* 0x0000bb0000047ab9 */ /* 0x000fd80000000800 */
[----:B------:R-:W1:Y:S08]  /*9b30*/  @!P0 LDC.64 R2, c[0x0][0x220] ;  /* 0x00008800ff028b82 */ /* 0x000e700000000a00 */
[----:B------:R-:W2:Y:S08]  /*9b40*/  @!P0 LDC.64 R6, c[0x0][0x220] ;  /* 0x00008800ff068b82 */ /* 0x000eb00000000a00 */
[----:B------:R-:W4:Y:S01]  /*9b50*/  @!P0 LDC.64 R4, c[0x0][0x220] ;  /* 0x00008800ff048b82 */ /* 0x000f220000000a00 */
[----:B-1----:R1:W-:Y:S04]  /*9b60*/  @!P0 STL.64 [R1+0x40], R2 ;  /* 0x0000400201008387 */ /* 0x0023e80000100a00 */
[----:B--2---:R-:W-:Y:S03]  /*9b70*/  @!P0 STL.64 [R1+0x38], R6 ;  /* 0x0000380601008387 */ /* 0x004fe60000100a00 */
[----:B-1----:R-:W1:Y:S02]  /*9b80*/  @!P0 LDC.64 R2, c[0x0][0x220] ;  /* 0x00008800ff028b82 */ /* 0x002e640000000a00 */
[----:B-1----:R1:W-:Y:S04]  /*9b90*/  @!P0 STL.64 [R1+0x30], R2 ;  /* 0x0000300201008387 */ /* 0x0023e80000100a00 */
[----:B----4-:R-:W-:Y:S01]  /*9ba0*/  @!P0 STL.64 [R1+0x28], R4 ;  /* 0x0000280401008387 */ /* 0x010fe20000100a00 */
[----:B-1----:R-:W-:Y:S01]  /*9bb0*/  IADD3 R3, R77, R0, -R210 ;  /* 0x000000004d037210 */ /* 0x002fe20007ffe8d2 */
[C---:B------:R-:W-:Y:S01]  /*9bc0*/  IMAD.SHL.U32 R0, R208.reuse, 0x20, RZ ;  /* 0x00000020d0007824 */ /* 0x040fe200078e00ff */
[----:B------:R-:W-:-:S03]  /*9bd0*/  SHF.L.U64.HI R2, R208, 0x5, R209 ;  /* 0x00000005d0027819 */ /* 0x000fc600000102d1 */
[----:B------:R-:W-:Y:S04]  /*9be0*/  STL [R1+0x14], R3 ;  /* 0x0000140301007387 */ /* 0x000fe80000100800 */
[----:B------:R-:W-:Y:S04]  /*9bf0*/  STL [R1+0x18], R2 ;  /* 0x0000180201007387 */ /* 0x000fe80000100800 */
[----:B------:R3:W-:Y:S02]  /*9c00*/  STL [R1+0x1c], R0 ;  /* 0x00001c0001007387 */ /* 0x0007e40000100800 */
[----:B---3--:R-:W-:-:S05]  /*9c10*/  @!P0 IMAD R0, R237, 0x60, RZ ;  /* 0x00000060ed008824 */ /* 0x008fca00078e02ff */
[----:B------:R1:W-:Y:S01]  /*9c20*/  @!P0 STL [R1+0x10], R0 ;  /* 0x0000100001008387 */ /* 0x0003e20000100800 */
[----:B------:R-:W-:Y:S05]  /*9c30*/  BRA `(.L_x_827) ;  /* 0x0000000000e07947 */ /* 0x000fea0003800000 */
.L_x_829:
        /* <DEDUP_REMOVED lines=56> */
.L_x_827:
[----:B--2---:R-:W2:Y:S01]  /*9fc0*/  LDL.64 R18, [R1+0x58] ;  /* 0x0000580001127983 */ /* 0x004ea20000100a00 */
[----:B------:R-:W-:Y:S04]  /*9fd0*/  DEPBAR.LE SB0, 0x0 ;  /* 0x000080000000791a */ /* 0x000fe80000000000 */
[-C--:B------:R-:W-:Y:S01]  /*9fe0*/  IMAD.WIDE.U32 R4, R200, R236.reuse, RZ ;  /* 0x000000ecc8047225 */ /* 0x080fe200078e00ff */
[----:B------:R-:W3:Y:S02]  /*9ff0*/  LDL R10, [R1+0x6c] ;  /* 0x00006c00010a7983 */ /* 0x000ee40000100800 */
[----:B-1----:R-:W-:Y:S02]  /*a000*/  SHF.R.S32.HI R0, RZ, 0x1f, R200 ;  /* 0x0000001fff007819 */ /* 0x002fe400000114c8 */
[----:B------:R-:W4:Y:S01]  /*a010*/  LDL R9, [R1+0x40] ;  /* 0x0000400001097983 */ /* 0x000f220000100800 */
[----:B------:R-:W-:Y:S02]  /*a020*/  LOP3.LUT R199, R199, 0xffffffef, RZ, 0xc0, !PT ;  /* 0xffffffefc7c77812 */ /* 0x000fe400078ec0ff */
[----:B------:R-:W-:Y:S01]  /*a030*/  IMAD R0, R0, R236, RZ ;  /* 0x000000ec00007224 */ /* 0x000fe200078e02ff */
[----:B------:R-:W5:Y:S01]  /*a040*/  LDL R11, [R1+0x1c] ;  /* 0x00001c00010b7983 */ /* 0x000f620000100800 */
[----:B------:R-:W-:Y:S02]  /*a050*/  @P0 LOP3.LUT R199, R199, 0x10, RZ, 0xfc, !PT ;  /* 0x00000010c7c70812 */ /* 0x000fe400078efcff */
[----:B------:R-:W-:Y:S01]  /*a060*/  IMAD R0, R200, R237, R0 ;  /* 0x000000edc8007224 */ /* 0x000fe200078e0200 */
[----:B------:R-:W5:Y:S01]  /*a070*/  LDL R16, [R1+0x44] ;  /* 0x0000440001107983 */ /* 0x000f620000100800 */
[----:B------:R-:W-:Y:S02]  /*a080*/  LOP3.LUT R199, R199, 0xfffffffd, RZ, 0xc0, !PT ;  /* 0xfffffffdc7c77812 */ /* 0x000fe400078ec0ff */
[----:B------:R-:W-:Y:S01]  /*a090*/  IMAD.IADD R0, R5, 0x1, R0 ;  /* 0x0000000105007824 */ /* 0x000fe200078e0200 */
[----:B------:R-:W5:Y:S04]  /*a0a0*/  LDL R7, [R1+0x18] ;  /* 0x0000180001077983 */ /* 0x000f680000100800 */
[----:B------:R-:W5:Y:S04]  /*a0b0*/  LDL R8, [R1+0x38] ;  /* 0x0000380001087983 */ /* 0x000f680000100800 */
        /* <DEDUP_REMOVED lines=17> */
[----:B------:R-:W-:Y:S02]  /*a1d0*/  @!P0 IMAD.X R4, R3, 0x1, R7, P4 ;  /* 0x0000000103048824 */ /* 0x000fe400020e0607 */
[----:B------:R-:W-:Y:S01]  /*a1e0*/  @!PT LDS RZ, [RZ] ;  /* 0x00000000fffff984 */ /* 0x000fe20000000800 */
[----:B------:R-:W-:Y:S01]  /*a1f0*/  @!PT LDS RZ, [RZ] ;  /* 0x00000000fffff984 */ /* 0x000fe20000000800 */
[----:B------:R-:W-:Y:S01]  /*a200*/  @!PT LDS RZ, [RZ] ;  /* 0x00000000fffff984 */ /* 0x000fe20000000800 */
[----:B------:R-:W-:Y:S01]  /*a210*/  @!P0 LDGSTS.E.BYPASS.LTC128B.128 [R198+0x4000], desc[UR8][R10.64] ;  /* 0x040000000ac68fae */ /* 0x000fe2000b901d48 */
[C---:B------:R-:W-:Y:S01]  /*a220*/  @!P0 LEA.HI.X R7, R236.reuse, R3, R237, 0x6, P2 ;  /* 0x00000003ec078211 */ /* 0x040fe200010f34ed */
[----:B------:R-:W-:Y:S01]  /*a230*/  @!P0 IMAD.WIDE.U32 R2, R236, 0x60, R2 ;  /* 0x00000060ec028825 */ /* 0x000fe200078e0002 */
[C---:B------:R-:W-:Y:S04]  /*a240*/  @!P0 LEA R8, P3, R5.reuse, R8, 0x1 ;  /* 0x0000000805088211 */ /* 0x040fe800078608ff */
[----:B------:R-:W-:Y:S01]  /*a250*/  @!P0 LEA.HI.X R9, R5, R17, R4, 0x1, P3 ;  /* 0x0000001105098211 */ /* 0x000fe200018f0c04 */
[----:B------:R-:W-:Y:S01]  /*a260*/  @P0 STS.128 [R198+0x4800], RZ ;  /* 0x004800ffc6000388 */ /* 0x000fe20000000c00 */
[C---:B------:R-:W-:Y:S04]  /*a270*/  @!P0 LEA R6, P1, R0.reuse, R6, 0x1 ;  /* 0x0000000600068211 */ /* 0x040fe800078208ff */
[----:B------:R-:W-:Y:S03]  /*a280*/  @!P0 LEA.HI.X R7, R0, R15, R7, 0x1, P1 ;  /* 0x0000000f00078211 */ /* 0x000fe600008f0c07 */
[----:B------:R-:W-:Y:S01]  /*a290*/  @!PT LDS RZ, [RZ] ;  /* 0x00000000fffff984 */ /* 0x000fe20000000800 */
[----:B------:R-:W-:Y:S01]  /*a2a0*/  @!PT LDS RZ, [RZ] ;  /* 0x00000000fffff984 */ /* 0x000fe20000000800 */
[----:B------:R-:W-:Y:S01]  /*a2b0*/  @!PT LDS RZ, [RZ] ;  /* 0x00000000fffff984 */ /* 0x000fe20000000800 */
[----:B------:R-:W-:Y:S01]  /*a2c0*/  @!P0 LDGSTS.E.BYPASS.LTC128B.128 [R198+0x4800], desc[UR8][R8.64] ;  /* 0x0480000008c68fae */ /* 0x000fe2000b901d48 */
[----:B------:R-:W-:Y:S01]  /*a2d0*/  @!P0 IMAD.IADD R0, R14, 0x1, R3 ;  /* 0x000000010e008824 */ /* 0x000fe200078e0203 */
[C---:B------:R-:W-:Y:S06]  /*a2e0*/  @!P0 LEA R4, P1, R2.reuse, R13, 0x1 ;  /* 0x0000000d02048211 */ /* 0x040fec00078208ff */
[----:B------:R-:W-:Y:S01]  /*a2f0*/  @P0 STS.128 [R198+0x5000], RZ ;  /* 0x005000ffc6000388 */ /* 0x000fe20000000c00 */
[----:B------:R-:W-:Y:S07]  /*a300*/  @!P0 LEA.HI.X R5, R2, R12, R0, 0x1, P1 ;  /* 0x0000000c02058211 */ /* 0x000fee00008f0c00 */
        /* <DEDUP_REMOVED lines=62> */
[----:B------:R-:W-:Y:S01]  /*a6f0*/  MUFU.TANH R172, R6 ;  /* 0x0000000600ac7308 */ /* 0x000fe20000002400 */
        /* <DEDUP_REMOVED lines=12> */
[----:B------:R1:W-:Y:S01]  /*a7c0*/  MUFU.TANH R229, R4 ;  /* 0x0000000400e57308 */ /* 0x0003e20000002400 */
[----:B------:R-:W-:Y:S01]  /*a7d0*/  FMUL.FTZ R17, R17, UR5 ;  /* 0x0000000511117c20 */ /* 0x000fe20008410000 */
[----:B------:R-:W-:Y:S08]  /*a7e0*/  FMUL.FTZ R16, R16, UR5 ;  /* 0x0000000510107c20 */ /* 0x000ff00008410000 */
[----:B------:R-:W-:Y:S10]  /*a7f0*/  MUFU.TANH R203, R10 ;  /* 0x0000000a00cb7308 */ /* 0x000ff40000002400 */
[----:B------:R-:W2:Y:S01]  /*a800*/  MUFU.TANH R225, R11 ;  /* 0x0000000b00e17308 */ /* 0x000ea20000002400 */
[----:B-1----:R-:W1:Y:S09]  /*a810*/  LDSM.16.M88.4 R4, [R197] ;  /* 0x00000000c504783b */ /* 0x002e720000000200 */
[----:B------:R-:W-:Y:S10]  /*a820*/  MUFU.TANH R211, R8 ;  /* 0x0000000800d37308 */ /* 0x000ff40000002400 */
[----:B------:R3:W-:Y:S10]  /*a830*/  MUFU.TANH R222, R9 ;  /* 0x0000000900de7308 */ /* 0x0007f40000002400 */
[----:B------:R4:W-:Y:S10]  /*a840*/  MUFU.TANH R230, R0 ;  /* 0x0000000000e67308 */ /* 0x0009f40000002400 */
[----:B------:R-:W-:Y:S01]  /*a850*/  MUFU.TANH R224, R14 ;  /* 0x0000000e00e07308 */ /* 0x000fe20000002400 */
[----:B---3--:R-:W3:Y:S09]  /*a860*/  LDSM.16.M88.4 R8, [R196] ;  /* 0x00000000c408783b */ /* 0x008ef20000000200 */
[----:B------:R-:W-:Y:S01]  /*a870*/  MUFU.TANH R209, R13 ;  /* 0x0000000d00d17308 */ /* 0x000fe20000002400 */
[-C--:B-1----:R-:W-:Y:S03]  /*a880*/  HMMA.16816.F32 R20, R176, R4.reuse, R20 ;  /* 0x00000004b014723c */ /* 0x082fe60000001814 */
[----:B----4-:R-:W-:Y:S03]  /*a890*/  IMAD R0, R200, -0x80, R201 ;  /* 0xffffff80c8007824 */ /* 0x010fe600078e02c9 */
[C---:B------:R-:W-:Y:S03]  /*a8a0*/  HMMA.16816.F32 R24, R184.reuse, R4, R24 ;  /* 0x00000004b818723c */ /* 0x040fe60000001818 */
[----:B------:R1:W4:Y:S02]  /*a8b0*/  MUFU.TANH R221, R12 ;  /* 0x0000000c00dd7308 */ /* 0x0003240000002400 */
[C---:B------:R-:W-:Y:S01]  /*a8c0*/  VIADD R3, R0.reuse, 0x48 ;  /* 0x0000004800037836 */ /* 0x040fe20000000000 */
[-C--:B------:R-:W-:Y:S07]  /*a8d0*/  HMMA.16816.F32 R28, R184, R6.reuse, R28 ;  /* 0x00000006b81c723c */ /* 0x080fee000000181c */
[----:B------:R-:W-:Y:S01]  /*a8e0*/  MUFU.TANH R219, R15 ;  /* 0x0000000f00db7308 */ /* 0x000fe20000002400 */
[----:B------:R-:W-:Y:S03]  /*a8f0*/  ISETP.GE.AND P2, PT, R3, RZ, PT ;  /* 0x000000ff0300720c */ /* 0x000fe60003f46270 */
[----:B------:R-:W-:Y:S01]  /*a900*/  VIADD R2, R0, 0x47 ;  /* 0x0000004700027836 */ /* 0x000fe20000000000 */
[C---:B------:R-:W-:Y:S01]  /*a910*/  HMMA.16816.F32 R32, R176.reuse, R6, R32 ;  /* 0x00000006b020723c */ /* 0x040fe20000001820 */
[----:B------:R-:W5:Y:S03]  /*a920*/  LDSM.16.M88.4 R4, [R195] ;  /* 0x00000000c304783b */ /* 0x000f660000000200 */
[----:B------:R-:W-:Y:S01]  /*a930*/  ISETP.GE.AND P1, PT, R2, RZ, PT ;  /* 0x000000ff0200720c */ /* 0x000fe20003f26270 */
[----:B------:R-:W-:Y:S01]  /*a940*/  MUFU.TANH R238, R17 ;  /* 0x0000001100ee7308 */ /* 0x000fe20000002400 */
[----:B-1----:R-:W-:Y:S02]  /*a950*/  VIADD R12, R0, 0x3f ;  /* 0x0000003f000c7836 */ /* 0x002fe40000000000 */
[----:B------:R-:W-:Y:S03]  /*a960*/  FMUL.FTZ R23, R23, UR5 ;  /* 0x0000000517177c20 */ /* 0x000fe60008410000 */
[----:B------:R-:W-:Y:S01]  /*a970*/  FMUL.FTZ R20, R20, UR5 ;  /* 0x0000000514147c20 */ /* 0x000fe20008410000 */
[----:B------:R-:W-:Y:S01]  /*a980*/  @!P2 IADD3 R3, -R0, -0x48, RZ ;  /* 0xffffffb80003a810 */ /* 0x000fe20007ffe1ff */
[----:B------:R-:W-:Y:S02]  /*a990*/  FMUL.FTZ R25, R25, UR5 ;  /* 0x0000000519197c20 */ /* 0x000fe40008410000 */
[----:B------:R-:W-:Y:S01]  /*a9a0*/  MUFU.TANH R18, R18 ;  /* 0x0000001200127308 */ /* 0x000fe20000002400 */
[-C--:B---3--:R-:W-:Y:S03]  /*a9b0*/  HMMA.16816.F32 R36, R176, R8.reuse, R36 ;  /* 0x00000008b024723c */ /* 0x088fe60000001824 */
[----:B------:R-:W-:Y:S01]  /*a9c0*/  FMUL.FTZ R26, R26, UR5 ;  /* 0x000000051a1a7c20 */ /* 0x000fe20008410000 */
[----:B------:R-:W-:Y:S01]  /*a9d0*/  FMUL.FTZ R31, R31, UR5 ;  /* 0x000000051f1f7c20 */ /* 0x000fe20008410000 */
[----:B------:R-:W-:Y:S01]  /*a9e0*/  FMUL.FTZ R28, R28, UR5 ;  /* 0x000000051c1c7c20 */ /* 0x000fe20008410000 */
[C---:B------:R-:W-:Y:S03]  /*a9f0*/  HMMA.16816.F32 R40, R184.reuse, R8, R40 ;  /* 0x00000008b828723c */ /* 0x040fe60000001828 */
[----:B------:R-:W1:Y:S01]  /*aa00*/  MUFU.TANH R228, R26 ;  /* 0x0000001a00e47308 */ /* 0x000e620000002400 */
[----:B------:R-:W-:Y:S01]  /*aa10*/  ISETP.GE.AND P4, PT, R12, RZ, PT ;  /* 0x000000ff0c00720c */ /* 0x000fe20003f86270 */
[----:B------:R-:W-:Y:S01]  /*aa20*/  FMUL.FTZ R35, R35, UR5 ;  /* 0x0000000523237c20 */ /* 0x000fe20008410000 */
[-C--:B------:R-:W-:Y:S07]  /*aa30*/  HMMA.16816.F32 R44, R184, R10.reuse, R44 ;  /* 0x0000000ab82c723c */ /* 0x080fee000000182c */
[----:B------:R-:W-:Y:S01]  /*aa40*/  MUFU.TANH R217, R25 ;  /* 0x0000001900d97308 */ /* 0x000fe20000002400 */
[----:B------:R-:W-:Y:S01]  /*aa50*/  FMUL.FTZ R34, R34, UR5 ;  /* 0x0000000522227c20 */ /* 0x000fe20008410000 */
[C---:B------:R-:W-:Y:S01]  /*aa60*/  HMMA.16816.F32 R48, R176.reuse, R10, R48 ;  /* 0x0000000ab030723c */ /* 0x040fe20000001830 */
[----:B------:R-:W3:Y:S07]  /*aa70*/  LDSM.16.M88.4 R8, [R194] ;  /* 0x00000000c208783b */ /* 0x000eee0000000200 */
[----:B------:R-:W-:Y:S03]  /*aa80*/  MUFU.TANH R210, R31 ;  /* 0x0000001f00d27308 */ /* 0x000fe60000002400 */
[----:B------:R-:W-:Y:S01]  /*aa90*/  FMUL.FTZ R37, R37, UR5 ;  /* 0x0000000525257c20 */ /* 0x000fe20008410000 */
[----:B------:R-:W-:Y:S01]  /*aaa0*/  FMUL.FTZ R38, R38, UR5 ;  /* 0x0000000526267c20 */ /* 0x000fe20008410000 */
[----:B------:R-:W-:Y:S01]  /*aab0*/  FMUL.FTZ R29, R29, UR5 ;  /* 0x000000051d1d7c20 */ /* 0x000fe20008410000 */
[-C--:B-----5:R-:W-:Y:S03]  /*aac0*/  HMMA.16816.F32 R52, R176, R4.reuse, R52 ;  /* 0x00000004b034723c */ /* 0x0a0fe60000001834 */
[----:B------:R-:W-:Y:S01]  /*aad0*/  FMUL.FTZ R42, R42, UR5 ;  /* 0x000000052a2a7c20 */ /* 0x000fe20008410000 */
[----:B------:R-:W-:Y:S01]  /*aae0*/  MUFU.TANH R214, R29 ;  /* 0x0000001d00d67308 */ /* 0x000fe20000002400 */
[----:B------:R-:W-:Y:S01]  /*aaf0*/  FMUL.FTZ R40, R40, UR5 ;  /* 0x0000000528287c20 */ /* 0x000fe20008410000 */
[C---:B------:R-:W-:Y:S05]  /*ab00*/  HMMA.16816.F32 R56, R184.reuse, R4, R56 ;  /* 0x00000004b838723c */ /* 0x040fea0000001838 */
[----:B------:R-:W-:Y:S03]  /*ab10*/  FMUL.FTZ R46, R46, UR5 ;  /* 0x000000052e2e7c20 */ /* 0x000fe60008410000 */
[----:B------:R-:W5:Y:S01]  /*ab20*/  MUFU.TANH R216, R28 ;  /* 0x0000001c00d87308 */ /* 0x000f620000002400 */
[-C--:B------:R-:W-:Y:S03]  /*ab30*/  HMMA.16816.F32 R60, R184, R6.reuse, R60 ;  /* 0x00000006b83c723c */ /* 0x080fe6000000183c */
[----:B------:R-:W-:Y:S01]  /*ab40*/  FMUL.FTZ R44, R44, UR5 ;  /* 0x000000052c2c7c20 */ /* 0x000fe20008410000 */
[----:B------:R-:W-:Y:S02]  /*ab50*/  FMUL.FTZ R41, R41, UR5 ;  /* 0x0000000529297c20 */ /* 0x000fe40008410000 */
[C---:B------:R-:W-:Y:S03]  /*ab60*/  HMMA.16816.F32 R64, R176.reuse, R6, R64 ;  /* 0x00000006b040723c */ /* 0x040fe60000001840 */
[----:B------:R-:W5:Y:S01]  /*ab70*/  MUFU.TANH R227, R42 ;  /* 0x0000002a00e37308 */ /* 0x000f620000002400 */
[----:B------:R-:W4:Y:S01]  /*ab80*/  LDSM.16.M88.4 R4, [R193] ;  /* 0x00000000c104783b */ /* 0x000f220000000200 */
[----:B------:R-:W-:Y:S01]  /*ab90*/  FMUL.FTZ R47, R47, UR5 ;  /* 0x000000052f2f7c20 */ /* 0x000fe20008410000 */
[----:B------:R-:W-:Y:S01]  /*aba0*/  FMUL.FTZ R43, R43, UR5 ;  /* 0x000000052b2b7c20 */ /* 0x000fe20008410000 */
[----:B------:R-:W-:Y:S01]  /*abb0*/  @!P1 IADD3 R2, -R0, -0x47, RZ ;  /* 0xffffffb900029810 */ /* 0x000fe20007ffe1ff */
[----:B------:R-:W-:Y:S05]  /*abc0*/  FMUL.FTZ R24, R24, UR5 ;  /* 0x0000000518187c20 */ /* 0x000fea0008410000 */
[----:B------:R-:W-:Y:S01]  /*abd0*/  MUFU.TANH R213, R41 ;  /* 0x0000002900d57308 */ /* 0x000fe20000002400 */
[----:B------:R-:W-:Y:S01]  /*abe0*/  FMUL.FTZ R58, R58, UR5 ;  /* 0x000000053a3a7c20 */ /* 0x000fe20008410000 */
[----:B------:R-:W-:Y:S01]  /*abf0*/  I2FP.F32.S32 R2, R2 ;  /* 0x0000000200027245 */ /* 0x000fe20000201400 */
[-C--:B---3--:R-:W-:Y:S03]  /*ac00*/  HMMA.16816.F32 R68, R176, R8.reuse, R68 ;  /* 0x00000008b044723c */ /* 0x088fe60000001844 */
[----:B------:R-:W-:Y:S04]  /*ac10*/  FMUL.FTZ R57, R57, UR5 ;  /* 0x0000000539397c20 */ /* 0x000fe80008410000 */
[----:B------:R-:W-:Y:S01]  /*ac20*/  MUFU.TANH R226, R24 ;  /* 0x0000001800e27308 */ /* 0x000fe20000002400 */
[----:B--2---:R-:W-:Y:S01]  /*ac30*/  FFMA.FTZ R225, R2, -R132, R225 ;  /* 0x8000008402e17223 */ /* 0x004fe200000100e1 */
[C---:B------:R-:W-:Y:S04]  /*ac40*/  HMMA.16816.F32 R72, R184.reuse, R8, R72 ;  /* 0x00000008b848723c */ /* 0x040fe80000001848 */
[----:B------:R-:W-:Y:S04]  /*ac50*/  FMUL.FTZ R64, R64, UR5 ;  /* 0x0000000540407c20 */ /* 0x000fe80008410000 */
[----:B------:R-:W-:Y:S01]  /*ac60*/  MUFU.TANH R223, R43 ;  /* 0x0000002b00df7308 */ /* 0x000fe20000002400 */
[-C--:B------:R-:W-:Y:S03]  /*ac70*/  HMMA.16816.F32 R76, R184, R10.reuse, R76 ;  /* 0x0000000ab84c723c */ /* 0x080fe6000000184c */
[----:B------:R-:W-:Y:S02]  /*ac80*/  VIADD R2, R0, 0x37 ;  /* 0x0000003700027836 */ /* 0x000fe40000000000 */
[----:B------:R-:W-:Y:S01]  /*ac90*/  FMUL.FTZ R63, R63, UR5 ;  /* 0x000000053f3f7c20 */ /* 0x000fe20008410000 */
[C---:B------:R-:W-:Y:S03]  /*aca0*/  HMMA.16816.F32 R80, R176.reuse, R10, R80 ;  /* 0x0000000ab050723c */ /* 0x040fe60000001850 */
[----:B------:R-:W-:Y:S01]  /*acb0*/  MUFU.TANH R207, R47 ;  /* 0x0000002f00cf7308 */ /* 0x000fe20000002400 */
[----:B------:R-:W-:Y:S01]  /*acc0*/  ISETP.GE.AND P2, PT, R2, RZ, PT ;  /* 0x000000ff0200720c */ /* 0x000fe20003f46270 */
[----:B------:R-:W-:Y:S01]  /*acd0*/  FMUL.FTZ R69, R69, UR5 ;  /* 0x0000000545457c20 */ /* 0x000fe20008410000 */
[----:B------:R-:W-:Y:S01]  /*ace0*/  FMUL.FTZ R70, R70, UR5 ;  /* 0x0000000546467c20 */ /* 0x000fe20008410000 */
[C---:B------:R-:W-:Y:S01]  /*acf0*/  IADD3 R10, R0.reuse, 0x28, RZ ;  /* 0x00000028000a7810 */ /* 0x040fe20007ffe0ff */
[----:B------:R-:W-:Y:S05]  /*ad00*/  VIADD R11, R0, 0x2f ;  /* 0x0000002f000b7836 */ /* 0x000fea0000000000 */
[----:B------:R-:W-:Y:S01]  /*ad10*/  MUFU.TANH R215, R40 ;  /* 0x0000002800d77308 */ /* 0x000fe20000002400 */
[-C--:B----4-:R-:W-:Y:S03]  /*ad20*/  HMMA.16816.F32 R84, R176, R4.reuse, R84 ;  /* 0x00000004b054723c */ /* 0x090fe60000001854 */
[----:B------:R-:W-:Y:S01]  /*ad30*/  FMUL.FTZ R73, R73, UR5 ;  /* 0x0000000549497c20 */ /* 0x000fe20008410000 */
[----:B------:R-:W-:Y:S01]  /*ad40*/  FMUL.FTZ R72, R72, UR5 ;  /* 0x0000000548487c20 */ /* 0x000fe20008410000 */
[----:B------:R-:W-:Y:S01]  /*ad50*/  VIADD R9, R0, 0x38 ;  /* 0x0000003800097836 */ /* 0x000fe20000000000 */
[C---:B------:R-:W-:Y:S03]  /*ad60*/  HMMA.16816.F32 R88, R184.reuse, R4, R88 ;  /* 0x00000004b858723c */ /* 0x040fe60000001858 */
[----:B------:R-:W-:Y:S01]  /*ad70*/  MUFU.TANH R208, R46 ;  /* 0x0000002e00d07308 */ /* 0x000fe20000002400 */
[----:B------:R-:W-:Y:S01]  /*ad80*/  ISETP.GE.AND P3, PT, R9, RZ, PT ;  /* 0x000000ff0900720c */ /* 0x000fe20003f66270 */
[----:B------:R-:W-:Y:S01]  /*ad90*/  FMUL.FTZ R76, R76, UR5 ;  /* 0x000000054c4c7c20 */ /* 0x000fe20008410000 */
[-C--:B------:R-:W-:Y:S07]  /*ada0*/  HMMA.16816.F32 R92, R184, R6.reuse, R92 ;  /* 0x00000006b85c723c */ /* 0x080fee000000185c */
[----:B------:R-:W-:Y:S01]  /*adb0*/  MUFU.TANH R202, R44 ;  /* 0x0000002c00ca7308 */ /* 0x000fe20000002400 */
[----:B------:R-:W-:Y:S01]  /*adc0*/  FMUL.FTZ R79, R79, UR5 ;  /* 0x000000054f4f7c20 */ /* 0x000fe20008410000 */
[C---:B------:R-:W-:Y:S08]  /*add0*/  HMMA.16816.F32 R96, R176.reuse, R6, R96 ;  /* 0x00000006b060723c */ /* 0x040ff00000001860 */
[----:B------:R-:W-:Y:S03]  /*ade0*/  MUFU.TANH R58, R58 ;  /* 0x0000003a003a7308 */ /* 0x000fe60000002400 */
[----:B------:R-:W-:Y:S01]  /*adf0*/  FMUL.FTZ R87, R87, UR5 ;  /* 0x0000000557577c20 */ /* 0x000fe20008410000 */
[----:B------:R-:W-:Y:S01]  /*ae00*/  IABS R6, R0 ;  /* 0x0000000000067213 */ /* 0x000fe20000000000 */
[----:B------:R-:W-:Y:S03]  /*ae10*/  FMUL.FTZ R83, R83, UR5 ;  /* 0x0000000553537c20 */ /* 0x000fe60008410000 */
[----:B------:R-:W-:Y:S01]  /*ae20*/  I2FP.F32.S32 R6, R6 ;  /* 0x0000000600067245 */ /* 0x000fe20000201400 */
[----:B------:R-:W-:Y:S01]  /*ae30*/  FMUL.FTZ R91, R91, UR5 ;  /* 0x000000055b5b7c20 */ /* 0x000fe20008410000 */
[----:B------:R-:W-:Y:S01]  /*ae40*/  MUFU.TANH R57, R57 ;  /* 0x0000003900397308 */ /* 0x000fe20000002400 */
[----:B------:R-:W-:Y:S01]  /*ae50*/  FMUL.FTZ R89, R89, UR5 ;  /* 0x0000000559597c20 */ /* 0x000fe20008410000 */
[----:B------:R-:W-:Y:S01]  /*ae60*/  FMUL.FTZ R81, R81, UR5 ;  /* 0x0000000551517c20 */ /* 0x000fe20008410000 */
[----:B------:R-:W-:Y:S01]  /*ae70*/  FMUL.FTZ R90, R90, UR5 ;  /* 0x000000055a5a7c20 */ /* 0x000fe20008410000 */
[----:B------:R-:W-:Y:S01]  /*ae80*/  FMUL.FTZ R78, R78, UR5 ;  /* 0x000000054e4e7c20 */ /* 0x000fe20008410000 */
[----:B------:R-:W-:Y:S01]  /*ae90*/  FMUL.FTZ R93, R93, UR5 ;  /* 0x000000055d5d7c20 */ /* 0x000fe20008410000 */
[C---:B------:R-:W-:Y:S01]  /*aea0*/  @!P2 IADD3 R2, -R0.reuse, -0x37, RZ ;  /* 0xffffffc90002a810 */ /* 0x040fe20007ffe1ff */
[----:B------:R-:W-:Y:S03]  /*aeb0*/  VIADD R5, R0, 0xf ;  /* 0x0000000f00057836 */ /* 0x000fe60000000000 */
[----:B------:R-:W-:Y:S01]  /*aec0*/  MUFU.TANH R63, R63 ;  /* 0x0000003f003f7308 */ /* 0x000fe20000002400 */
[----:B------:R-:W-:Y:S01]  /*aed0*/  ISETP.GE.AND P2, PT, R10, RZ, PT ;  /* 0x000000ff0a00720c */ /* 0x000fe20003f46270 */
[----:B------:R-:W-:Y:S01]  /*aee0*/  FMUL.FTZ R56, R56, UR5 ;  /* 0x0000000538387c20 */ /* 0x000fe20008410000 */
[----:B------:R-:W-:Y:S01]  /*aef0*/  @!P3 IADD3 R9, -R0, -0x38, RZ ;  /* 0xffffffc80009b810 */ /* 0x000fe20007ffe1ff */
[----:B------:R-:W-:Y:S01]  /*af00*/  FMUL.FTZ R62, R62, UR5 ;  /* 0x000000053e3e7c20 */ /* 0x000fe20008410000 */
[----:B------:R-:W-:Y:S01]  /*af10*/  ISETP.GE.AND P3, PT, R11, RZ, PT ;  /* 0x000000ff0b00720c */ /* 0x000fe20003f66270 */
[----:B------:R-:W-:Y:S01]  /*af20*/  FMUL.FTZ R30, R30, UR5 ;  /* 0x000000051e1e7c20 */ /* 0x000fe20008410000 */
[----:B------:R-:W-:Y:S03]  /*af30*/  I2FP.F32.S32 R9, R9 ;  /* 0x0000000900097245 */ /* 0x000fe60000201400 */
[----:B------:R-:W-:Y:S01]  /*af40*/  MUFU.TANH R56, R56 ;  /* 0x0000003800387308 */ /* 0x000fe20000002400 */
[C---:B------:R-:W-:Y:S01]  /*af50*/  IADD3 R4, R0.reuse, 0x10, RZ ;  /* 0x0000001000047810 */ /* 0x040fe20007ffe0ff */
[----:B------:R-:W-:Y:S01]  /*af60*/  FMUL.FTZ R27, R27, UR5 ;  /* 0x000000051b1b7c20 */ /* 0x000fe20008410000 */
[----:B------:R-:W-:Y:S01]  /*af70*/  I2FP.F32.S32 R3, R3 ;  /* 0x0000000300037245 */ /* 0x000fe20000201400 */
[CC--:B------:R-:W-:Y:S01]  /*af80*/  FFMA.FTZ R221, R9.reuse, -R132.reuse, R221 ;  /* 0x8000008409dd7223 */ /* 0x0c0fe200000100dd */
[-C--:B-1----:R-:W-:Y:S01]  /*af90*/  FFMA.FTZ R228, R9, -R132.reuse, R228 ;  /* 0x8000008409e47223 */ /* 0x082fe200000100e4 */
[C---:B------:R-:W-:Y:S01]  /*afa0*/  @!P2 IADD3 R10, -R0.reuse, -0x28, RZ ;  /* 0xffffffd8000aa810 */ /* 0x040fe20007ffe1ff */
[C---:B------:R-:W-:Y:S03]  /*afb0*/  VIADD R9, R0.reuse, 0x20 ;  /* 0x0000002000097836 */ /* 0x040fe60000000000 */
[----:B------:R-:W-:Y:S01]  /*afc0*/  MUFU.TANH R218, R30 ;  /* 0x0000001e00da7308 */ /* 0x000fe20000002400 */
[----:B------:R-:W-:Y:S01]  /*afd0*/  FFMA.FTZ R203, R3, -R132, R203 ;  /* 0x8000008403cb7223 */ /* 0x000fe200000100cb */
[----:B------:R-:W-:Y:S01]  /*afe0*/  I2FP.F32.S32 R10, R10 ;  /* 0x0000000a000a7245 */ /* 0x000fe20000201400 */
[C---:B------:R-:W-:Y:S01]  /*aff0*/  VIADD R3, R0.reuse, 0x27 ;  /* 0x0000002700037836 */ /* 0x040fe20000000000 */
[----:B------:R-:W-:Y:S01]  /*b000*/  @!P3 IADD3 R11, -R0, -0x2f, RZ ;  /* 0xffffffd1000bb810 */ /* 0x000fe20007ffe1ff */
[----:B------:R-:W-:Y:S01]  /*b010*/  FMUL.FTZ R59, R59, UR5 ;  /* 0x000000053b3b7c20 */ /* 0x000fe20008410000 */
[----:B------:R-:W-:Y:S01]  /*b020*/  ISETP.GE.AND P3, PT, R9, RZ, PT ;  /* 0x000000ff0900720c */ /* 0x000fe20003f66270 */
[CC--:B-----5:R-:W-:Y:S03]  /*b030*/  FFMA.FTZ R216, R10.reuse, -R132.reuse, R216 ;  /* 0x800000840ad87223 */ /* 0x0e0fe600000100d8 */
[----:B------:R-:W1:Y:S01]  /*b040*/  MUFU.TANH R220, R27 ;  /* 0x0000001b00dc7308 */ /* 0x000e620000002400 */
[----:B------:R-:W-:Y:S01]  /*b050*/  I2FP.F32.S32 R11, R11 ;  /* 0x0000000b000b7245 */ /* 0x000fe20000201400 */
[----:B------:R-:W-:Y:S01]  /*b060*/  FFMA.FTZ R227, R10, -R132, R227 ;  /* 0x800000840ae37223 */ /* 0x000fe200000100e3 */
[----:B------:R-:W-:Y:S01]  /*b070*/  I2FP.F32.S32 R2, R2 ;  /* 0x0000000200027245 */ /* 0x000fe20000201400 */
[----:B------:R-:W-:Y:S01]  /*b080*/  FMUL.FTZ R45, R45, UR5 ;  /* 0x000000052d2d7c20 */ /* 0x000fe20008410000 */
[----:B------:R-:W-:Y:S01]  /*b090*/  @!P4 IADD3 R12, -R0, -0x3f, RZ ;  /* 0xffffffc1000cc810 */ /* 0x000fe20007ffe1ff */
[CC--:B------:R-:W-:Y:S01]  /*b0a0*/  FFMA.FTZ R217, R11.reuse, -R132.reuse, R217 ;  /* 0x800000840bd97223 */ /* 0x0c0fe200000100d9 */
[----:B------:R-:W-:Y:S03]  /*b0b0*/  FFMA.FTZ R210, R11, -R132, R210 ;  /* 0x800000840bd27223 */ /* 0x000fe600000100d2 */
[----:B------:R-:W-:Y:S01]  /*b0c0*/  MUFU.TANH R62, R62 ;  /* 0x0000003e003e7308 */ /* 0x000fe20000002400 */
[----:B------:R-:W-:Y:S01]  /*b0d0*/  I2FP.F32.S32 R12, R12 ;  /* 0x0000000c000c7245 */ /* 0x000fe20000201400 */
[-C--:B------:R-:W-:Y:S01]  /*b0e0*/  FFMA.FTZ R209, R2, -R132.reuse, R209 ;  /* 0x8000008402d17223 */ /* 0x080fe200000100d1 */
[C---:B------:R-:W-:Y:S01]  /*b0f0*/  @!P3 IADD3 R9, -R0.reuse, -0x20, RZ ;  /* 0xffffffe00009b810 */ /* 0x040fe20007ffe1ff */
[----:B------:R-:W-:Y:S01]  /*b100*/  FMUL.FTZ R61, R61, UR5 ;  /* 0x000000053d3d7c20 */ /* 0x000fe20008410000 */
[----:B------:R-:W-:Y:S01]  /*b110*/  IADD3 R8, R0, 0x40, RZ ;  /* 0x0000004000087810 */ /* 0x000fe20007ffe0ff */
[CC--:B------:R-:W-:Y:S01]  /*b120*/  FFMA.FTZ R222, R12.reuse, -R132.reuse, R222 ;  /* 0x800000840cde7223 */ /* 0x0c0fe200000100de */
[----:B------:R-:W-:Y:S03]  /*b130*/  I2FP.F32.S32 R9, R9 ;  /* 0x0000000900097245 */ /* 0x000fe60000201400 */
[----:B------:R2:W-:Y:S01]  /*b140*/  MUFU.TANH R231, R34 ;  /* 0x0000002200e77308 */ /* 0x0005e20000002400 */
[-C--:B------:R-:W-:Y:S01]  /*b150*/  FFMA.FTZ R219, R12, -R132.reuse, R219 ;  /* 0x800000840cdb7223 */ /* 0x080fe200000100db */
[----:B------:R-:W-:Y:S02]  /*b160*/  VIADD R12, R0, 0x8 ;  /* 0x00000008000c7836 */ /* 0x000fe40000000000 */
[-C--:B-1----:R-:W-:Y:S01]  /*b170*/  FFMA.FTZ R220, R2, -R132.reuse, R220 ;  /* 0x8000008402dc7223 */ /* 0x082fe200000100dc */
[CC--:B------:R-:W-:Y:S01]  /*b180*/  FFMA.FTZ R215, R9.reuse, -R132.reuse, R215 ;  /* 0x8000008409d77223 */ /* 0x0c0fe200000100d7 */
[----:B------:R-:W-:Y:S01]  /*b190*/  FFMA.FTZ R208, R9, -R132, R208 ;  /* 0x8000008409d07223 */ /* 0x000fe200000100d0 */
[----:B------:R-:W-:Y:S01]  /*b1a0*/  VIADD R2, R0, 0x17 ;  /* 0x0000001700027836 */ /* 0x000fe20000000000 */
[----:B------:R-:W-:Y:S02]  /*b1b0*/  ISETP.GE.AND P3, PT, R12, RZ, PT ;  /* 0x000000ff0c00720c */ /* 0x000fe40003f66270 */
[----:B------:R-:W-:Y:S01]  /*b1c0*/  MUFU.TANH R233, R38 ;  /* 0x0000002600e97308 */ /* 0x000fe20000002400 */
[----:B------:R-:W-:Y:S01]  /*b1d0*/  ISETP.GE.AND P5, PT, R8, RZ, PT ;  /* 0x000000ff0800720c */ /* 0x000fe20003fa6270 */
[----:B------:R-:W-:Y:S01]  /*b1e0*/  FMUL.FTZ R75, R75, UR5 ;  /* 0x000000054b4b7c20 */ /* 0x000fe20008410000 */
[----:B------:R-:W-:Y:S01]  /*b1f0*/  ISETP.GE.AND P2, PT, R2, RZ, PT ;  /* 0x000000ff0200720c */ /* 0x000fe20003f46270 */
[C---:B------:R-:W-:Y:S01]  /*b200*/  VIADD R25, R0.reuse, 0xffffffd0 ;  /* 0xffffffd000197836 */ /* 0x040fe20000000000 */
[----:B------:R-:W-:Y:S01]  /*b210*/  IADD3 R24, R0, -0x29, RZ ;  /* 0xffffffd700187810 */ /* 0x000fe20007ffe0ff */
[----:B------:R-:W-:Y:S01]  /*b220*/  FMUL.FTZ R80, R80, UR5 ;  /* 0x0000000550507c20 */ /* 0x000fe20008410000 */
[----:B------:R-:W-:Y:S03]  /*b230*/  FMUL.FTZ R86, R86, UR5 ;  /* 0x0000000556567c20 */ /* 0x000fe60008410000 */
[----:B------:R1:W-:Y:S01]  /*b240*/  MUFU.TANH R232, R35 ;  /* 0x0000002300e87308 */ /* 0x0003e20000002400 */
[----:B--2---:R-:W-:Y:S01]  /*b250*/  FMUL.FTZ R34, R48, UR5 ;  /* 0x0000000530227c20 */ /* 0x004fe20008410000 */
[----:B------:R-:W-:Y:S01]  /*b260*/  FMUL.FTZ R68, R68, UR5 ;  /* 0x0000000544447c20 */ /* 0x000fe20008410000 */
[----:B------:R-:W-:Y:S01]  /*b270*/  FMUL.FTZ R82, R82, UR5 ;  /* 0x0000000552527c20 */ /* 0x000fe20008410000 */
[----:B------:R-:W-:Y:S01]  /*b280*/  @!P3 IADD3 R12, -R0, -0x8, RZ ;  /* 0xfffffff8000cb810 */ /* 0x000fe20007ffe1ff */
[----:B------:R-:W-:Y:S01]  /*b290*/  FMUL.FTZ R88, R88, UR5 ;  /* 0x0000000558587c20 */ /* 0x000fe20008410000 */
[----:B------:R-:W-:Y:S01]  /*b2a0*/  @!P5 IADD3 R8, -R0, -0x40, RZ ;  /* 0xffffffc00008d810 */ /* 0x000fe20007ffe1ff */
[----:B------:R-:W-:Y:S03]  /*b2b0*/  FMUL.FTZ R60, R60, UR5 ;  /* 0x000000053c3c7c20 */ /* 0x000fe60008410000 */
[----:B------:R-:W-:Y:S01]  /*b2c0*/  MUFU.TANH R242, R37 ;  /* 0x0000002500f27308 */ /* 0x000fe20000002400 */
[----:B------:R-:W-:Y:S01]  /*b2d0*/  I2FP.F32.S32 R12, R12 ;  /* 0x0000000c000c7245 */ /* 0x000fe20000201400 */
[----:B------:R-:W-:Y:S01]  /*b2e0*/  FMUL.FTZ R74, R74, UR5 ;  /* 0x000000054a4a7c20 */ /* 0x000fe20008410000 */
[----:B------:R-:W-:Y:S01]  /*b2f0*/  @!P2 IADD3 R2, -R0, -0x17, RZ ;  /* 0xffffffe90002a810 */ /* 0x000fe20007ffe1ff */
[----:B------:R-:W-:Y:S01]  /*b300*/  FMUL.FTZ R22, R22, UR5 ;  /* 0x0000000516167c20 */ /* 0x000fe20008410000 */
[----:B------:R-:W-:Y:S01]  /*b310*/  ISETP.GE.AND P2, PT, R5, RZ, PT ;  /* 0x000000ff0500720c */ /* 0x000fe20003f46270 */
[----:B------:R-:W-:Y:S01]  /*b320*/  FMUL.FTZ R21, R21, UR5 ;  /* 0x0000000515157c20 */ /* 0x000fe20008410000 */
[----:B------:R-:W-:Y:S03]  /*b330*/  I2FP.F32.S32 R8, R8 ;  /* 0x0000000800087245 */ /* 0x000fe60000201400 */
[----:B------:R2:W-:Y:S01]  /*b340*/  MUFU.TANH R44, R64 ;  /* 0x00000040002c7308 */ /* 0x0005e20000002400 */
[----:B-1----:R-:W-:Y:S01]  /*b350*/  FMUL.FTZ R35, R66, UR5 ;  /* 0x0000000542237c20 */ /* 0x002fe20008410000 */
[----:B------:R-:W-:Y:S01]  /*b360*/  FMUL.FTZ R77, R77, UR5 ;  /* 0x000000054d4d7c20 */ /* 0x000fe20008410000 */
[----:B------:R-:W-:Y:S01]  /*b370*/  IADD3 R29, R0, -0x71, RZ ;  /* 0xffffff8f001d7810 */ /* 0x000fe20007ffe0ff */
[CC--:B------:R-:W-:Y:S01]  /*b380*/  FFMA.FTZ R211, R8.reuse, -R132.reuse, R211 ;  /* 0x8000008408d37223 */ /* 0x0c0fe200000100d3 */
[-C--:B------:R-:W-:Y:S01]  /*b390*/  FFMA.FTZ R224, R8, -R132.reuse, R224 ;  /* 0x8000008408e07223 */ /* 0x080fe200000100e0 */
[C---:B------:R-:W-:Y:S02]  /*b3a0*/  VIADD R8, R0.reuse, 0x30 ;  /* 0x0000003000087836 */ /* 0x040fe40000000000 */
[----:B------:R-:W-:Y:S02]  /*b3b0*/  FMUL.FTZ R85, R85, UR5 ;  /* 0x0000000555557c20 */ /* 0x000fe40008410000 */
[----:B------:R-:W-:Y:S01]  /*b3c0*/  MUFU.TANH R15, R73 ;  /* 0x00000049000f7308 */ /* 0x000fe20000002400 */
[C---:B------:R-:W-:Y:S01]  /*b3d0*/  VIADD R26, R0.reuse, 0xffffffc8 ;  /* 0xffffffc8001a7836 */ /* 0x040fe20000000000 */
[----:B------:R-:W-:Y:S01]  /*b3e0*/  @!P2 IADD3 R5, -R0, -0xf, RZ ;  /* 0xfffffff10005a810 */ /* 0x000fe20007ffe1ff */
[----:B------:R-:W-:Y:S01]  /*b3f0*/  FMUL.FTZ R99, R99, UR5 ;  /* 0x0000000563637c20 */ /* 0x000fe20008410000 */
[----:B------:R-:W-:Y:S01]  /*b400*/  ISETP.GE.AND P1, PT, R8, RZ, PT ;  /* 0x000000ff0800720c */ /* 0x000fe20003f26270 */
[----:B------:R-:W-:Y:S01]  /*b410*/  FMUL.FTZ R97, R97, UR5 ;  /* 0x0000000561617c20 */ /* 0x000fe20008410000 */
[----:B------:R-:W-:Y:S01]  /*b420*/  I2FP.F32.S32 R5, R5 ;  /* 0x0000000500057245 */ /* 0x000fe20000201400 */
[----:B------:R-:W-:Y:S03]  /*b430*/  FMUL.FTZ R33, R33, UR5 ;  /* 0x0000000521217c20 */ /* 0x000fe60008410000 */
[----:B------:R-:W-:Y:S01]  /*b440*/  MUFU.TANH R40, R81 ;  /* 0x0000005100287308 */ /* 0x000fe20000002400 */
[-C--:B--2---:R-:W-:Y:S01]  /*b450*/  FFMA.FTZ R64, R12, -R132.reuse, R172 ;  /* 0x800000840c407223 */ /* 0x084fe200000100ac */
[----:B------:R-:W-:Y:S01]  /*b460*/  FMUL.FTZ R32, R32, UR5 ;  /* 0x0000000520207c20 */ /* 0x000fe20008410000 */
[CC--:B------:R-:W-:Y:S01]  /*b470*/  FFMA.FTZ R183, R5.reuse, -R132.reuse, R57 ;  /* 0x8000008405b77223 */ /* 0x0c0fe20000010039 */
[----:B------:R-:W-:Y:S01]  /*b480*/  FFMA.FTZ R175, R5, -R132, R63 ;  /* 0x8000008405af7223 */ /* 0x000fe2000001003f */
[----:B------:R-:W-:Y:S02]  /*b490*/  VIADD R5, R0, 0xffffffff ;  /* 0xffffffff00057836 */ /* 0x000fe40000000000 */
[----:B------:R-:W-:Y:S01]  /*b4a0*/  FMUL.FTZ R50, R50, UR5 ;  /* 0x0000000532327c20 */ /* 0x000fe20008410000 */
[C---:B------:R-:W-:Y:S02]  /*b4b0*/  VIADD R27, R0.reuse, 0xffffff90 ;  /* 0xffffff90001b7836 */ /* 0x040fe40000000000 */
[----:B------:R-:W-:Y:S01]  /*b4c0*/  MUFU.TANH R38, R90 ;  /* 0x0000005a00267308 */ /* 0x000fe20000002400 */
[----:B------:R-:W-:Y:S01]  /*b4d0*/  @!P1 IADD3 R8, -R0, -0x30, RZ ;  /* 0xffffffd000089810 */ /* 0x000fe20007ffe1ff */
[----:B------:R-:W-:Y:S01]  /*b4e0*/  FMUL.FTZ R36, R36, UR5 ;  /* 0x0000000524247c20 */ /* 0x000fe20008410000 */
[----:B------:R-:W-:Y:S01]  /*b4f0*/  ISETP.GE.AND P1, PT, R3, RZ, PT ;  /* 0x000000ff0300720c */ /* 0x000fe20003f26270 */
[----:B------:R-:W-:Y:S01]  /*b500*/  FMUL.FTZ R94, R94, UR5 ;  /* 0x000000055e5e7c20 */ /* 0x000fe20008410000 */
[----:B------:R-:W-:Y:S01]  /*b510*/  I2FP.F32.S32 R8, R8 ;  /* 0x0000000800087245 */ /* 0x000fe20000201400 */
[----:B------:R-:W-:Y:S01]  /*b520*/  FMUL.FTZ R39, R39, UR5 ;  /* 0x0000000527277c20 */ /* 0x000fe20008410000 */
[----:B------:R-:W-:Y:S03]  /*b530*/  FMUL.FTZ R46, R55, UR5 ;  /* 0x00000005372e7c20 */ /* 0x000fe60008410000 */
[----:B------:R-:W-:Y:S01]  /*b540*/  MUFU.TANH R19, R19 ;  /* 0x0000001300137308 */ /* 0x000fe20000002400 */
[----:B------:R-:W-:Y:S02]  /*b550*/  VIADD R28, R0, 0xffffff88 ;  /* 0xffffff88001c7836 */ /* 0x000fe40000000000 */
[CC--:B------:R-:W-:Y:S01]  /*b560*/  FFMA.FTZ R226, R8.reuse, -R132.reuse, R226 ;  /* 0x8000008408e27223 */ /* 0x0c0fe200000100e2 */
[-C--:B------:R-:W-:Y:S01]  /*b570*/  FFMA.FTZ R218, R8, -R132.reuse, R218 ;  /* 0x8000008408da7223 */ /* 0x080fe200000100da */
[----:B------:R-:W-:Y:S02]  /*b580*/  VIADD R8, R0, 0x1f ;  /* 0x0000001f00087836 */ /* 0x000fe40000000000 */
[----:B------:R-:W-:Y:S01]  /*b590*/  FMUL.FTZ R96, R96, UR5 ;  /* 0x0000000560607c20 */ /* 0x000fe20008410000 */
[C---:B------:R-:W-:Y:S02]  /*b5a0*/  VIADD R31, R0.reuse, 0xffffffcf ;  /* 0xffffffcf001f7836 */ /* 0x040fe40000000000 */
[----:B------:R-:W-:Y:S01]  /*b5b0*/  FMUL.FTZ R41, R53, UR5 ;  /* 0x0000000535297c20 */ /* 0x000fe20008410000 */
[----:B------:R-:W-:Y:S01]  /*b5c0*/  MUFU.TANH R17, R69 ;  /* 0x0000004500117308 */ /* 0x000fe20000002400 */
[C---:B------:R-:W-:Y:S01]  /*b5d0*/  @!P1 IADD3 R3, -R0.reuse, -0x27, RZ ;  /* 0xffffffd900039810 */ /* 0x040fe20007ffe1ff */
[----:B------:R-:W-:Y:S01]  /*b5e0*/  VIADD R30, R0, 0xffffff87 ;  /* 0xffffff87001e7836 */ /* 0x000fe20000000000 */
[----:B------:R-:W-:Y:S01]  /*b5f0*/  ISETP.GE.AND P1, PT, R8, RZ, PT ;  /* 0x000000ff0800720c */ /* 0x000fe20003f26270 */
[----:B------:R-:W-:Y:S01]  /*b600*/  FMUL.FTZ R92, R92, UR5 ;  /* 0x000000055c5c7c20 */ /* 0x000fe20008410000 */
[----:B------:R-:W-:Y:S01]  /*b610*/  I2FP.F32.S32 R3, R3 ;  /* 0x0000000300037245 */ /* 0x000fe20000201400 */
[----:B------:R-:W-:Y:S01]  /*b620*/  FMUL.FTZ R98, R98, UR5 ;  /* 0x0000000562627c20 */ /* 0x000fe20008410000 */
[----:B------:R-:W-:Y:S03]  /*b630*/  FMUL.FTZ R47, R54, UR5 ;  /* 0x00000005362f7c20 */ /* 0x000fe60008410000 */
[----:B------:R1:W-:Y:S01]  /*b640*/  MUFU.TANH R48, R70 ;  /* 0x0000004600307308 */ /* 0x0003e20000002400 */
[----:B------:R-:W-:Y:S01]  /*b650*/  FMUL.FTZ R42, R67, UR5 ;  /* 0x00000005432a7c20 */ /* 0x000fe20008410000 */
[CC--:B------:R-:W-:Y:S01]  /*b660*/  FFMA.FTZ R214, R3.reuse, -R132.reuse, R214 ;  /* 0x8000008403d67223 */ /* 0x0c0fe200000100d6 */
[----:B------:R-:W-:Y:S01]  /*b670*/  FFMA.FTZ R223, R3, -R132, R223 ;  /* 0x8000008403df7223 */ /* 0x000fe200000100df */
[----:B------:R-:W-:Y:S02]  /*b680*/  VIADD R3, R0, 0x18 ;  /* 0x0000001800037836 */ /* 0x000fe40000000000 */
[----:B------:R-:W-:Y:S01]  /*b690*/  FMUL.FTZ R95, R95, UR5 ;  /* 0x000000055f5f7c20 */ /* 0x000fe20008410000 */
[----:B------:R-:W-:Y:S01]  /*b6a0*/  FMUL.FTZ R65, R65, UR5 ;  /* 0x0000000541417c20 */ /* 0x000fe20008410000 */
[----:B------:R-:W-:Y:S02]  /*b6b0*/  FMUL.FTZ R84, R84, UR5 ;  /* 0x0000000554547c20 */ /* 0x000fe40008410000 */
[----:B------:R-:W2:Y:S01]  /*b6c0*/  MUFU.TANH R14, R72 ;  /* 0x00000048000e7308 */ /* 0x000ea20000002400 */
[----:B------:R-:W-:Y:S02]  /*b6d0*/  @!P1 IADD3 R8, -R0, -0x1f, RZ ;  /* 0xffffffe100089810 */ /* 0x000fe40007ffe1ff */
[----:B------:R-:W-:Y:S02]  /*b6e0*/  ISETP.GE.AND P1, PT, R3, RZ, PT ;  /* 0x000000ff0300720c */ /* 0x000fe40003f26270 */
[----:B------:R-:W-:Y:S05]  /*b6f0*/  I2FP.F32.S32 R8, R8 ;  /* 0x0000000800087245 */ /* 0x000fea0000201400 */
[----:B------:R-:W-:Y:S01]  /*b700*/  MUFU.TANH R13, R78 ;  /* 0x0000004e000d7308 */ /* 0x000fe20000002400 */
[-C--:B-1----:R-:W-:Y:S01]  /*b710*/  FFMA.FTZ R70, R6, -R132.reuse, R229 ;  /* 0x8000008406467223 */ /* 0x082fe200000100e5 */
[CC--:B------:R-:W-:Y:S01]  /*b720*/  FFMA.FTZ R213, R8.reuse, -R132.reuse, R213 ;  /* 0x8000008408d57223 */ /* 0x0c0fe200000100d5 */
[-C--:B------:R-:W-:Y:S07]  /*b730*/  FFMA.FTZ R207, R8, -R132.reuse, R207 ;  /* 0x8000008408cf7223 */ /* 0x080fee00000100cf */
[----:B------:R-:W-:Y:S01]  /*b740*/  MUFU.TANH R79, R79 ;  /* 0x0000004f004f7308 */ /* 0x000fe20000002400 */
[----:B--2---:R-:W-:Y:S01]  /*b750*/  FFMA.FTZ R172, R6, -R132, R14 ;  /* 0x8000008406ac7223 */ /* 0x004fe2000001000e */
[----:B------:R-:W-:Y:S02]  /*b760*/  @!P1 IADD3 R3, -R0, -0x18, RZ ;  /* 0xffffffe800039810 */ /* 0x000fe40007ffe1ff */
[----:B------:R-:W-:Y:S02]  /*b770*/  ISETP.GE.AND P1, PT, R4, RZ, PT ;  /* 0x000000ff0400720c */ /* 0x000fe40003f26270 */
[----:B------:R-:W-:Y:S04]  /*b780*/  I2FP.F32.S32 R8, R3 ;  /* 0x0000000300087245 */ /* 0x000fe80000201400 */
[----:B------:R1:W-:Y:S01]  /*b790*/  MUFU.TANH R73, R76 ;  /* 0x0000004c00497308 */ /* 0x0003e20000002400 */
[----:B------:R-:W-:Y:S01]  /*b7a0*/  I2FP.F32.S32 R3, R2 ;  /* 0x0000000200037245 */ /* 0x000fe20000201400 */
[----:B------:R-:W-:Y:S02]  /*b7b0*/  VIADD R2, R0, 0x7 ;  /* 0x0000000700027836 */ /* 0x000fe40000000000 */
[CC--:B------:R-:W-:Y:S01]  /*b7c0*/  FFMA.FTZ R202, R8.reuse, -R132.reuse, R202 ;  /* 0x8000008408ca7223 */ /* 0x0c0fe200000100ca */
[----:B------:R-:W-:Y:S01]  /*b7d0*/  FFMA.FTZ R206, R8, -R132, R58 ;  /* 0x8000008408ce7223 */ /* 0x000fe2000001003a */
[C---:B------:R-:W-:Y:S01]  /*b7e0*/  IADD3 R14, R0.reuse, -0x59, RZ ;  /* 0xffffffa7000e7810 */ /* 0x040fe20007ffe0ff */
[----:B------:R-:W2:Y:S03]  /*b7f0*/  LDSM.16.M88.4 R8, [R192] ;  /* 0x00000000c008783b */ /* 0x000ea60000000200 */
[----:B------:R-:W3:Y:S01]  /*b800*/  MUFU.TANH R83, R83 ;  /* 0x0000005300537308 */ /* 0x000ee20000002400 */
[----:B------:R-:W-:Y:S02]  /*b810*/  @!P1 IADD3 R4, -R0, -0x10, RZ ;  /* 0xfffffff000049810 */ /* 0x000fe40007ffe1ff */
[----:B------:R-:W-:Y:S02]  /*b820*/  ISETP.GE.AND P1, PT, R2, RZ, PT ;  /* 0x000000ff0200720c */ /* 0x000fe40003f26270 */
[----:B------:R-:W-:Y:S05]  /*b830*/  I2FP.F32.S32 R4, R4 ;  /* 0x0000000400047245 */ /* 0x000fea0000201400 */
[----:B------:R4:W-:Y:S01]  /*b840*/  MUFU.TANH R81, R87 ;  /* 0x0000005700517308 */ /* 0x0009e20000002400 */
[-C--:B-1----:R-:W-:Y:S01]  /*b850*/  FFMA.FTZ R76, R6, -R132.reuse, R18 ;  /* 0x80000084064c7223 */ /* 0x082fe20000010012 */
[CC--:B------:R-:W-:Y:S01]  /*b860*/  FFMA.FTZ R201, R4.reuse, -R132.reuse, R56 ;  /* 0x8000008404c97223 */ /* 0x0c0fe20000010038 */
[----:B------:R-:W-:Y:S01]  /*b870*/  FFMA.FTZ R181, R4, -R132, R62 ;  /* 0x8000008404b57223 */ /* 0x000fe2000001003e */
[C---:B------:R-:W-:Y:S01]  /*b880*/  IADD3 R4, R0.reuse, -0x41, RZ ;  /* 0xffffffbf00047810 */ /* 0x040fe20007ffe0ff */
[----:B------:R-:W-:Y:S05]  /*b890*/  VIADD R18, R0, 0xffffffdf ;  /* 0xffffffdf00127836 */ /* 0x000fea0000000000 */
[----:B------:R-:W-:Y:S01]  /*b8a0*/  MUFU.TANH R37, R91 ;  /* 0x0000005b00257308 */ /* 0x000fe20000002400 */
[----:B------:R-:W-:Y:S02]  /*b8b0*/  ISETP.GE.AND P2, PT, R4, RZ, PT ;  /* 0x000000ff0400720c */ /* 0x000fe40003f46270 */
[----:B------:R-:W-:Y:S02]  /*b8c0*/  @!P1 IADD3 R2, -R0, -0x7, RZ ;  /* 0xfffffff900029810 */ /* 0x000fe40007ffe1ff */
[----:B------:R-:W-:Y:S02]  /*b8d0*/  ISETP.GE.AND P1, PT, R5, RZ, PT ;  /* 0x000000ff0500720c */ /* 0x000fe40003f26270 */
[----:B------:R-:W-:Y:S03]  /*b8e0*/  I2FP.F32.S32 R2, R2 ;  /* 0x0000000200027245 */ /* 0x000fe60000201400 */
[----:B------:R-:W-:Y:S02]  /*b8f0*/  MUFU.TANH R212, R89 ;  /* 0x0000005900d47308 */ /* 0x000fe40000002400 */
[----:B------:R-:W-:Y:S02]  /*b900*/  FFMA.FTZ R78, R2, -R132, R173 ;  /* 0x80000084024e7223 */ /* 0x000fe400000100ad */
[C---:B------:R-:W-:Y:S06]  /*b910*/  @!P2 IADD3 R4, -R0.reuse, 0x41, RZ ;  /* 0x000000410004a810 */ /* 0x040fec0007ffe1ff */
[----:B------:R1:W-:Y:S01]  /*b920*/  MUFU.TANH R90, R93 ;  /* 0x0000005d005a7308 */ /* 0x0003e20000002400 */
[----:B------:R-:W-:Y:S02]  /*b930*/  I2FP.F32.S32 R4, R4 ;  /* 0x0000000400047245 */ /* 0x000fe40000201400 */
[----:B------:R-:W-:Y:S01]  /*b940*/  @!P1 IADD3 R5, -R0, 0x1, RZ ;  /* 0x0000000100059810 */ /* 0x000fe20007ffe1ff */
[-C--:B--2---:R-:W-:Y:S06]  /*b950*/  HMMA.16816.F32 R100, R176, R8.reuse, R100 ;  /* 0x00000008b064723c */ /* 0x084fec0000001864 */
[----:B------:R-:W2:Y:S01]  /*b960*/  MUFU.TANH R182, R45 ;  /* 0x0000002d00b67308 */ /* 0x000ea20000002400 */
[CC--:B----4-:R-:W-:Y:S01]  /*b970*/  FFMA.FTZ R87, R4.reuse, -R132.reuse, R17 ;  /* 0x8000008404577223 */ /* 0x0d0fe20000010011 */
[----:B------:R-:W-:Y:S03]  /*b980*/  I2FP.F32.S32 R5, R5 ;  /* 0x0000000500057245 */ /* 0x000fe60000201400 */
[-C--:B---3--:R-:W-:Y:S01]  /*b990*/  FFMA.FTZ R83, R4, -R132.reuse, R83 ;  /* 0x8000008404537223 */ /* 0x088fe20000010053 */
[C---:B------:R-:W-:Y:S04]  /*b9a0*/  HMMA.16816.F32 R104, R184.reuse, R8, R104 ;  /* 0x00000008b868723c */ /* 0x040fe80000001868 */
[----:B------:R-:W3:Y:S01]  /*b9b0*/  MUFU.TANH R59, R59 ;  /* 0x0000003b003b7308 */ /* 0x000ee20000002400 */
[-C--:B-1----:R-:W-:Y:S01]  /*b9c0*/  FFMA.FTZ R93, R6, -R132.reuse, R13 ;  /* 0x80000084065d7223 */ /* 0x082fe2000001000d */
[CC--:B------:R-:W-:Y:S01]  /*b9d0*/  FFMA.FTZ R69, R5.reuse, -R132.reuse, R230 ;  /* 0x8000008405457223 */ /* 0x0c0fe200000100e6 */
[CC--:B------:R-:W-:Y:S01]  /*b9e0*/  FFMA.FTZ R66, R5.reuse, -R132.reuse, R19 ;  /* 0x8000008405427223 */ /* 0x0c0fe20000010013 */
[CC--:B------:R-:W-:Y:S01]  /*b9f0*/  FFMA.FTZ R91, R5.reuse, -R132.reuse, R15 ;  /* 0x80000084055b7223 */ /* 0x0c0fe2000001000f */
[-C--:B------:R-:W-:Y:S05]  /*ba00*/  HMMA.16816.F32 R108, R184, R10.reuse, R108 ;  /* 0x0000000ab86c723c */ /* 0x080fea000000186c */
[----:B------:R-:W1:Y:S01]  /*ba10*/  MUFU.TANH R61, R61 ;  /* 0x0000003d003d7308 */ /* 0x000e620000002400 */
[-C--:B------:R-:W-:Y:S01]  /*ba20*/  FFMA.FTZ R89, R5, -R132.reuse, R79 ;  /* 0x8000008405597223 */ /* 0x080fe2000001004f */
[CC--:B--2---:R-:W-:Y:S01]  /*ba30*/  FFMA.FTZ R182, R3.reuse, -R132.reuse, R182 ;  /* 0x8000008403b67223 */ /* 0x0c4fe200000100b6 */
[----:B------:R-:W2:Y:S01]  /*ba40*/  LDSM.16.M88.4 R4, [R191] ;  /* 0x00000000bf04783b */ /* 0x000ea20000000200 */
[----:B------:R-:W-:Y:S06]  /*ba50*/  DEPBAR.LE SB0, 0x0 ;  /* 0x000080000000791a */ /* 0x000fec0000000000 */
[----:B------:R-:W4:Y:S01]  /*ba60*/  MUFU.TANH R75, R75 ;  /* 0x0000004b004b7308 */ /* 0x000f220000002400 */
[C---:B------:R-:W-:Y:S01]  /*ba70*/  IADD3 R19, R0.reuse, -0x60, RZ ;  /* 0xffffffa000137810 */ /* 0x040fe20007ffe0ff */
[-C--:B---3--:R-:W-:Y:S08]  /*ba80*/  FFMA.FTZ R204, R3, -R132.reuse, R59 ;  /* 0x8000008403cc7223 */ /* 0x088ff0000001003b */
[----:B------:R-:W3:Y:S01]  /*ba90*/  MUFU.TANH R80, R80 ;  /* 0x0000005000507308 */ /* 0x000ee20000002400 */
[----:B------:R-:W-:Y:S01]  /*baa0*/  BAR.SYNC.DEFER_BLOCKING 0x0 ;  /* 0x0000000000007b1d */ /* 0x000fe20000010000 */
[----:B------:R-:W-:Y:S02]  /*bab0*/  VIADD R3, R0, 0xffffffb8 ;  /* 0xffffffb800037836 */ /* 0x000fe40000000000 */
[-C--:B-1----:R-:W-:Y:S01]  /*bac0*/  FFMA.FTZ R173, R2, -R132.reuse, R61 ;  /* 0x8000008402ad7223 */ /* 0x082fe2000001003d */
[----:B------:R-:W-:Y:S01]  /*bad0*/  VIADD R8, R0, 0xfffffff7 ;  /* 0xfffffff700087836 */ /* 0x000fe20000000000 */
[C---:B------:R-:W-:Y:S04]  /*bae0*/  HMMA.16816.F32 R112, R176.reuse, R10, R112 ;  /* 0x0000000ab070723c */ /* 0x040fe80000001870 */
[----:B------:R-:W1:Y:S01]  /*baf0*/  MUFU.TANH R86, R86 ;  /* 0x0000005600567308 */ /* 0x000e620000002400 */
[----:B------:R-:W-:Y:S01]  /*bb00*/  ISETP.GE.AND P1, PT, R3, RZ, PT ;  /* 0x000000ff0300720c */ /* 0x000fe20003f26270 */
[-C--:B----4-:R-:W-:Y:S01]  /*bb10*/  FFMA.FTZ R174, R2, -R132.reuse, R75 ;  /* 0x8000008402ae7223 */ /* 0x090fe2000001004b */
[----:B------:R-:W-:Y:S01]  /*bb20*/  VIADD R2, R0, 0xffffffc0 ;  /* 0xffffffc000027836 */ /* 0x000fe20000000000 */
[----:B------:R-:W-:Y:S06]  /*bb30*/  ISETP.GE.AND P4, PT, R8, RZ, PT ;  /* 0x000000ff0800720c */ /* 0x000fec0003f86270 */
[----:B------:R-:W-:Y:S01]  /*bb40*/  MUFU.TANH R241, R16 ;  /* 0x0000001000f17308 */ /* 0x000fe20000002400 */
[----:B------:R-:W-:Y:S01]  /*bb50*/  ISETP.GE.AND P3, PT, R2, RZ, PT ;  /* 0x000000ff0200720c */ /* 0x000fe20003f66270 */
[C---:B------:R-:W-:Y:S02]  /*bb60*/  VIADD R9, R0.reuse, 0xfffffff8 ;  /* 0xfffffff800097836 */ /* 0x040fe40000000000 */
[----:B------:R-:W-:Y:S01]  /*bb70*/  FMUL.FTZ R103, R103, UR5 ;  /* 0x0000000567677c20 */ /* 0x000fe20008410000 */
[----:B------:R-:W-:Y:S02]  /*bb80*/  VIADD R15, R0, 0xffffffe8 ;  /* 0xffffffe8000f7836 */ /* 0x000fe40000000000 */
[----:B------:R-:W-:Y:S01]  /*bb90*/  FMUL.FTZ R104, R104, UR5 ;  /* 0x0000000568687c20 */ /* 0x000fe20008410000 */
[C---:B------:R-:W-:Y:S01]  /*bba0*/  VIADD R10, R0.reuse, 0xffffffb0 ;  /* 0xffffffb0000a7836 */ /* 0x040fe20000000000 */
[C---:B------:R-:W-:Y:S01]  /*bbb0*/  @!P1 IADD3 R3, -R0.reuse, 0x48, RZ ;  /* 0x0000004800039810 */ /* 0x040fe20007ffe1ff */
[----:B------:R-:W4:Y:S01]  /*bbc0*/  MUFU.TANH R16, R68 ;  /* 0x0000004400107308 */ /* 0x000f220000002400 */
[----:B------:R-:W-:Y:S01]  /*bbd0*/  ISETP.GE.AND P2, PT, R9, RZ, PT ;  /* 0x000000ff0900720c */ /* 0x000fe20003f46270 */
[C---:B------:R-:W-:Y:S01]  /*bbe0*/  VIADD R13, R0.reuse, 0xffffffa8 ;  /* 0xffffffa8000d7836 */ /* 0x040fe20000000000 */
[----:B------:R-:W-:Y:S01]  /*bbf0*/  I2FP.F32.S32 R3, R3 ;  /* 0x0000000300037245 */ /* 0x000fe20000201400 */
[-C--:B--2---:R-:W-:Y:S03]  /*bc00*/  HMMA.16816.F32 R116, R176, R4.reuse, R116 ;  /* 0x00000004b074723c */ /* 0x084fe60000001874 */
[C---:B------:R-:W-:Y:S03]  /*bc10*/  @!P3 IADD3 R2, -R0.reuse, 0x40, RZ ;  /* 0x000000400002b810 */ /* 0x040fe60007ffe1ff */
[----:B------:R4:W-:Y:S01]  /*bc20*/  MUFU.TANH R205, R88 ;  /* 0x0000005800cd7308 */ /* 0x0009e20000002400 */
[CC--:B---3--:R-:W-:Y:S01]  /*bc30*/  FFMA.FTZ R80, R3.reuse, -R132.reuse, R80 ;  /* 0x8000008403507223 */ /* 0x0c8fe20000010050 */
[----:B-1----:R-:W-:Y:S03]  /*bc40*/  FFMA.FTZ R86, R3, -R132, R86 ;  /* 0x8000008403567223 */ /* 0x002fe60000010056 */
[C---:B------:R-:W-:Y:S01]  /*bc50*/  IADD3 R3, R0.reuse, -0x10, RZ ;  /* 0xfffffff000037810 */ /* 0x040fe20007ffe0ff */
[----:B------:R-:W-:Y:S01]  /*bc60*/  VIADD R11, R0, 0xffffffef ;  /* 0xffffffef000b7836 */ /* 0x000fe20000000000 */
[----:B------:R-:W-:Y:S01]  /*bc70*/  ISETP.GE.AND P5, PT, R10, RZ, PT ;  /* 0x000000ff0a00720c */ /* 0x000fe20003fa6270 */
[C---:B------:R-:W-:Y:S02]  /*bc80*/  HMMA.16816.F32 R120, R184.reuse, R4, R120 ;  /* 0x00000004b878723c */ /* 0x040fe40000001878 */
[----:B------:R-:W1:Y:S02]  /*bc90*/  MUFU.TANH R82, R82 ;  /* 0x0000005200527308 */ /* 0x000e640000002400 */
[----:B------:R-:W-:Y:S01]  /*bca0*/  ISETP.GE.AND P0, PT, R3, RZ, PT ;  /* 0x000000ff0300720c */ /* 0x000fe20003f06270 */
[----:B------:R-:W-:Y:S01]  /*bcb0*/  VIADD R17, R0, 0xffffffe0 ;  /* 0xffffffe000117836 */ /* 0x000fe20000000000 */
[----:B------:R-:W-:Y:S01]  /*bcc0*/  I2FP.F32.S32 R2, R2 ;  /* 0x0000000200027245 */ /* 0x000fe20000201400 */
[-C--:B------:R-:W-:Y:S05]  /*bcd0*/  HMMA.16816.F32 R124, R184, R6.reuse, R124 ;  /* 0x00000006b87c723c */ /* 0x080fea000000187c */
[----:B------:R-:W2:Y:S01]  /*bce0*/  MUFU.TANH R60, R60 ;  /* 0x0000003c003c7308 */ /* 0x000ea20000002400 */
[-C--:B----4-:R-:W-:Y:S01]  /*bcf0*/  FFMA.FTZ R88, R2, -R132.reuse, R16 ;  /* 0x8000008402587223 */ /* 0x090fe20000010010 */
[C---:B------:R-:W-:Y:S01]  /*bd00*/  VIADD R16, R0.reuse, 0xffffffe7 ;  /* 0xffffffe700107836 */ /* 0x040fe20000000000 */
[----:B------:R-:W-:Y:S01]  /*bd10*/  @!P4 IADD3 R8, -R0, 0x9, RZ ;  /* 0x000000090008c810 */ /* 0x000fe20007ffe1ff */
[----:B------:R-:W-:Y:S06]  /*bd20*/  HMMA.16816.F32 R128, R176, R6, R128 ;  /* 0x00000006b080723c */ /* 0x000fec0000001880 */
[----:B------:R-:W3:Y:S01]  /*bd30*/  MUFU.TANH R74, R74 ;  /* 0x0000004a004a7308 */ /* 0x000ee20000002400 */
[-C--:B-1----:R-:W-:Y:S01]  /*bd40*/  FFMA.FTZ R82, R2, -R132.reuse, R82 ;  /* 0x8000008402527223 */ /* 0x082fe20000010052 */
[C---:B------:R-:W-:Y:S03]  /*bd50*/  VIADD R2, R0.reuse, 0xffffffb7 ;  /* 0xffffffb700027836 */ /* 0x040fe60000000000 */
[----:B------:R-:W-:Y:S01]  /*bd60*/  @!P0 IADD3 R3, -R0, 0x10, RZ ;  /* 0x0000001000038810 */ /* 0x000fe20007ffe1ff */
[----:B------:R-:W-:Y:S01]  /*bd70*/  FMUL.FTZ R110, R110, UR5 ;  /* 0x000000056e6e7c20 */ /* 0x000fe20008410000 */
[----:B------:R-:W-:Y:S02]  /*bd80*/  ISETP.GE.AND P4, PT, R15, RZ, PT ;  /* 0x000000ff0f00720c */ /* 0x000fe40003f86270 */
[----:B------:R-:W-:Y:S01]  /*bd90*/  ISETP.GE.AND P0, PT, R16, RZ, PT ;  /* 0x000000ff1000720c */ /* 0x000fe20003f06270 */
[----:B------:R1:W-:Y:S01]  /*bda0*/  MUFU.TANH R235, R23 ;  /* 0x0000001700eb7308 */ /* 0x0003e20000002400 */
[-C--:B--2---:R-:W-:Y:S01]  /*bdb0*/  FFMA.FTZ R180, R12, -R132.reuse, R60 ;  /* 0x800000840cb47223 */ /* 0x084fe2000001003c */
[----:B------:R-:W-:Y:S01]  /*bdc0*/  ISETP.GE.AND P1, PT, R2, RZ, PT ;  /* 0x000000ff0200720c */ /* 0x000fe20003f26270 */
[----:B------:R-:W-:Y:S01]  /*bdd0*/  FMUL.FTZ R75, R71, UR5 ;  /* 0x00000005474b7c20 */ /* 0x000fe20008410000 */
[----:B------:R-:W-:Y:S01]  /*bde0*/  @!P2 IADD3 R9, -R0, 0x8, RZ ;  /* 0x000000080009a810 */ /* 0x000fe20007ffe1ff */
[----:B------:R-:W-:Y:S01]  /*bdf0*/  FMUL.FTZ R100, R100, UR5 ;  /* 0x0000000564647c20 */ /* 0x000fe20008410000 */
[----:B------:R-:W-:Y:S01]  /*be00*/  ISETP.GE.AND P2, PT, R13, RZ, PT ;  /* 0x000000ff0d00720c */ /* 0x000fe20003f46270 */
[----:B------:R-:W-:Y:S03]  /*be10*/  FMUL.FTZ R114, R114, UR5 ;  /* 0x0000000572727c20 */ /* 0x000fe60008410000 */
[----:B------:R2:W-:Y:S01]  /*be20*/  MUFU.TANH R244, R20 ;  /* 0x0000001400f47308 */ /* 0x0005e20000002400 */
[----:B---3--:R-:W-:Y:S01]  /*be30*/  FFMA.FTZ R74, R12, -R132, R74 ;  /* 0x800000840c4a7223 */ /* 0x008fe2000001004a */
[----:B------:R-:W-:Y:S01]  /*be40*/  VIADD R12, R0, 0xffffffaf ;  /* 0xffffffaf000c7836 */ /* 0x000fe20000000000 */
[----:B------:R-:W-:Y:S01]  /*be50*/  ISETP.GE.AND P6, PT, R11, RZ, PT ;  /* 0x000000ff0b00720c */ /* 0x000fe20003fc6270 */
[----:B------:R-:W-:Y:S01]  /*be60*/  FMUL.FTZ R107, R107, UR5 ;  /* 0x000000056b6b7c20 */ /* 0x000fe20008410000 */
[----:B------:R-:W-:Y:S01]  /*be70*/  @P4 LOP3.LUT R199, R199, 0x2, RZ, 0xfc, !PT ;  /* 0x00000002c7c74812 */ /* 0x000fe200078efcff */
[----:B------:R-:W-:Y:S01]  /*be80*/  FMUL.FTZ R112, R112, UR5 ;  /* 0x0000000570707c20 */ /* 0x000fe20008410000 */
[----:B------:R-:W-:Y:S03]  /*be90*/  ISETP.GE.AND P3, PT, R12, RZ, PT ;  /* 0x000000ff0c00720c */ /* 0x000fe60003f66270 */
[----:B------:R3:W-:Y:S01]  /*bea0*/  MUFU.TANH R234, R22 ;  /* 0x0000001600ea7308 */ /* 0x0007e20000002400 */
[C---:B-1----:R-:W-:Y:S01]  /*beb0*/  VIADD R23, R0.reuse, 0xffffffd8 ;  /* 0xffffffd800177836 */ /* 0x042fe20000000000 */
[----:B------:R-:W-:Y:S01]  /*bec0*/  @!P0 IADD3 R16, -R0, 0x19, RZ ;  /* 0x0000001900108810 */ /* 0x000fe20007ffe1ff */
[----:B------:R-:W-:Y:S01]  /*bed0*/  FMUL.FTZ R118, R118, UR5 ;  /* 0x0000000576767c20 */ /* 0x000fe20008410000 */
[----:B------:R-:W-:Y:S01]  /*bee0*/  @!P1 IADD3 R2, -R0, 0x49, RZ ;  /* 0x0000004900029810 */ /* 0x000fe20007ffe1ff */
[----:B------:R-:W-:Y:S01]  /*bef0*/  FMUL.FTZ R124, R124, UR5 ;  /* 0x000000057c7c7c20 */ /* 0x000fe20008410000 */
[----:B------:R-:W-:Y:S01]  /*bf00*/  ISETP.GE.AND P0, PT, R23, RZ, PT ;  /* 0x000000ff1700720c */ /* 0x000fe20003f06270 */
[----:B------:R-:W-:Y:S03]  /*bf10*/  FMUL.FTZ R109, R109, UR5 ;  /* 0x000000056d6d7c20 */ /* 0x000fe60008410000 */
[----:B------:R1:W-:Y:S01]  /*bf20*/  MUFU.TANH R246, R21 ;  /* 0x0000001500f67308 */ /* 0x0003e20000002400 */
[----:B--2---:R-:W-:Y:S01]  /*bf30*/  VIADD R20, R0, 0xffffff9f ;  /* 0xffffff9f00147836 */ /* 0x004fe20000000000 */
[----:B------:R-:W-:Y:S01]  /*bf40*/  ISETP.GE.AND P1, PT, R14, RZ, PT ;  /* 0x000000ff0e00720c */ /* 0x000fe20003f26270 */
[----:B------:R-:W-:Y:S01]  /*bf50*/  FMUL.FTZ R123, R123, UR5 ;  /* 0x000000057b7b7c20 */ /* 0x000fe20008410000 */
[----:B------:R-:W-:Y:S01]  /*bf60*/  @!P5 IADD3 R10, -R0, 0x50, RZ ;  /* 0x00000050000ad810 */ /* 0x000fe20007ffe1ff */
[----:B------:R-:W-:Y:S01]  /*bf70*/  FMUL.FTZ R102, R102, UR5 ;  /* 0x0000000566667c20 */ /* 0x000fe20008410000 */
[C---:B------:R-:W-:Y:S01]  /*bf80*/  @!P3 IADD3 R12, -R0.reuse, 0x51, RZ ;  /* 0x00000051000cb810 */ /* 0x040fe20007ffe1ff */
[----:B------:R-:W-:Y:S03]  /*bf90*/  FMUL.FTZ R5, R129, UR5 ;  /* 0x0000000581057c20 */ /* 0x000fe60008410000 */
[----:B------:R-:W-:Y:S01]  /*bfa0*/  MUFU.TANH R72, R77 ;  /* 0x0000004d00487308 */ /* 0x000fe20000002400 */
[C---:B------:R-:W-:Y:S01]  /*bfb0*/  @!P2 IADD3 R13, -R0.reuse, 0x58, RZ ;  /* 0x00000058000da810 */ /* 0x040fe20007ffe1ff */
[----:B---3--:R-:W-:Y:S01]  /*bfc0*/  VIADD R22, R0, 0xffffff97 ;  /* 0xffffff9700167836 */ /* 0x008fe20000000000 */
[----:B------:R-:W-:Y:S01]  /*bfd0*/  ISETP.GE.AND P5, PT, R18, RZ, PT ;  /* 0x000000ff1200720c */ /* 0x000fe20003fa6270 */
[----:B------:R-:W-:Y:S01]  /*bfe0*/  FMUL.FTZ R116, R116, UR5 ;  /* 0x0000000574747c20 */ /* 0x000fe20008410000 */
[----:B------:R-:W-:Y:S01]  /*bff0*/  LOP3.LUT P2, RZ, R199, 0x2, RZ, 0xc0, !PT ;  /* 0x00000002c7ff7812 */ /* 0x000fe2000784c0ff */
[----:B------:R-:W-:Y:S01]  /*c000*/  FMUL.FTZ R130, R130, UR5 ;  /* 0x0000000582827c20 */ /* 0x000fe20008410000 */
[----:B------:R-:W-:Y:S03]  /*c010*/  ISETP.GE.AND P4, PT, R19, RZ, PT ;  /* 0x000000ff1300720c */ /* 0x000fe60003f86270 */
[----:B------:R-:W2:Y:S01]  /*c020*/  MUFU.TANH R85, R85 ;  /* 0x0000005500557308 */ /* 0x000ea20000002400 */
[----:B------:R-:W-:Y:S01]  /*c030*/  ISETP.GE.AND P3, PT, R20, RZ, PT ;  /* 0x000000ff1400720c */ /* 0x000fe20003f66270 */
[C---:B-1----:R-:W-:Y:S01]  /*c040*/  VIADD R21, R0.reuse, 0xffffff98 ;  /* 0xffffff9800157836 */ /* 0x042fe20000000000 */
[----:B------:R-:W-:Y:S01]  /*c050*/  @!P6 IADD3 R11, -R0, 0x11, RZ ;  /* 0x00000011000be810 */ /* 0x000fe20007ffe1ff */
[----:B------:R-:W-:Y:S01]  /*c060*/  FMUL.FTZ R106, R106, UR5 ;  /* 0x000000056a6a7c20 */ /* 0x000fe20008410000 */
[----:B------:R-:W-:Y:S01]  /*c070*/  I2FP.F32.S32 R2, R2 ;  /* 0x0000000200027245 */ /* 0x000fe20000201400 */
[----:B------:R-:W-:Y:S01]  /*c080*/  FMUL.FTZ R128, R128, UR5 ;  /* 0x0000000580807c20 */ /* 0x000fe20008410000 */
[----:B------:R-:W-:Y:S03]  /*c090*/  ISETP.GE.AND P6, PT, R17, RZ, PT ;  /* 0x000000ff1100720c */ /* 0x000fe60003fc6270 */
[----:B------:R-:W1:Y:S01]  /*c0a0*/  MUFU.TANH R77, R99 ;  /* 0x00000063004d7308 */ /* 0x000e620000002400 */
[----:B------:R-:W-:Y:S01]  /*c0b0*/  LOP3.LUT R199, R199, 0xfffffffd, RZ, 0xc0, !PT ;  /* 0xfffffffdc7c77812 */ /* 0x000fe200078ec0ff */
[CC--:B------:R-:W-:Y:S01]  /*c0c0*/  FFMA.FTZ R71, R2.reuse, -R132.reuse, R40 ;  /* 0x8000008402477223 */ /* 0x0c0fe20000010028 */
[----:B------:R-:W-:Y:S01]  /*c0d0*/  FFMA.FTZ R81, R2, -R132, R81 ;  /* 0x8000008402517223 */ /* 0x000fe20000010051 */
[----:B------:R-:W-:Y:S01]  /*c0e0*/  I2FP.F32.S32 R2, R12 ;  /* 0x0000000c00027245 */ /* 0x000fe20000201400 */
[----:B------:R-:W-:Y:S01]  /*c0f0*/  FMUL.FTZ R105, R105, UR5 ;  /* 0x0000000569697c20 */ /* 0x000fe20008410000 */
[----:B------:R-:W-:Y:S01]  /*c100*/  @P0 LOP3.LUT R199, R199, 0x2, RZ, 0xfc, !PT ;  /* 0x00000002c7c70812 */ /* 0x000fe200078efcff */
[----:B------:R-:W-:Y:S03]  /*c110*/  FMUL.FTZ R111, R111, UR5 ;  /* 0x000000056f6f7c20 */ /* 0x000fe60008410000 */
[----:B------:R-:W3:Y:S01]  /*c120*/  MUFU.TANH R97, R97 ;  /* 0x0000006100617308 */ /* 0x000ee20000002400 */
[----:B------:R-:W-:Y:S01]  /*c130*/  @!P1 IADD3 R14, -R0, 0x59, RZ ;  /* 0x00000059000e9810 */ /* 0x000fe20007ffe1ff */
[-C--:B--2---:R-:W-:Y:S01]  /*c140*/  FFMA.FTZ R85, R2, -R132.reuse, R85 ;  /* 0x8000008402557223 */ /* 0x084fe20000010055 */
[C---:B------:R-:W-:Y:S01]  /*c150*/  @!P2 IADD3 R15, -R0.reuse, 0x18, RZ ;  /* 0x00000018000fa810 */ /* 0x040fe20007ffe1ff */
[----:B------:R-:W-:Y:S01]  /*c160*/  FMUL.FTZ R101, R101, UR5 ;  /* 0x0000000565657c20 */ /* 0x000fe20008410000 */
[C---:B------:R-:W-:Y:S01]  /*c170*/  @!P5 IADD3 R18, -R0.reuse, 0x21, RZ ;  /* 0x000000210012d810 */ /* 0x040fe20007ffe1ff */
[----:B------:R-:W-:Y:S01]  /*c180*/  FMUL.FTZ R115, R115, UR5 ;  /* 0x0000000573737c20 */ /* 0x000fe20008410000 */
[C---:B------:R-:W-:Y:S03]  /*c190*/  @!P4 IADD3 R19, -R0.reuse, 0x60, RZ ;  /* 0x000000600013c810 */ /* 0x040fe60007ffe1ff */
[----:B------:R-:W2:Y:S01]  /*c1a0*/  MUFU.TANH R103, R103 ;  /* 0x0000006700677308 */ /* 0x000ea20000002400 */
[----:B------:R-:W-:Y:S01]  /*c1b0*/  @!P3 IADD3 R20, -R0, 0x61, RZ ;  /* 0x000000610014b810 */ /* 0x000fe20007ffe1ff */
[----:B-1----:R-:W-:Y:S01]  /*c1c0*/  FFMA.FTZ R77, R2, -R132, R77 ;  /* 0x80000084024d7223 */ /* 0x002fe2000001004d */
[----:B------:R-:W-:Y:S01]  /*c1d0*/  ISETP.GE.AND P2, PT, R21, RZ, PT ;  /* 0x000000ff1500720c */ /* 0x000fe20003f46270 */
[----:B------:R-:W-:Y:S01]  /*c1e0*/  FMUL.FTZ R113, R113, UR5 ;  /* 0x0000000571717c20 */ /* 0x000fe20008410000 */
[----:B------:R-:W-:Y:S01]  /*c1f0*/  ISETP.GE.AND P1, PT, R22, RZ, PT ;  /* 0x000000ff1600720c */ /* 0x000fe20003f26270 */
[----:B------:R-:W-:Y:S01]  /*c200*/  FMUL.FTZ R119, R119, UR5 ;  /* 0x0000000577777c20 */ /* 0x000fe20008410000 */
[----:B------:R-:W-:Y:S03]  /*c210*/  ISETP.GE.AND P5, PT, R24, RZ, PT ;  /* 0x000000ff1800720c */ /* 0x000fe60003fa6270 */
[----:B------:R1:W-:Y:S01]  /*c220*/  MUFU.TANH R245, R33 ;  /* 0x0000002100f57308 */ /* 0x0003e20000002400 */
[----:B------:R-:W-:Y:S01]  /*c230*/  ISETP.GE.AND P4, PT, R25, RZ, PT ;  /* 0x000000ff1900720c */ /* 0x000fe20003f86270 */
[----:B------:R-:W-:Y:S01]  /*c240*/  FMUL.FTZ R108, R108, UR5 ;  /* 0x000000056c6c7c20 */ /* 0x000fe20008410000 */
[----:B------:R-:W-:Y:S01]  /*c250*/  LOP3.LUT P3, RZ, R199, 0x2, RZ, 0xc0, !PT ;  /* 0x00000002c7ff7812 */ /* 0x000fe2000786c0ff */
[----:B------:R-:W-:Y:S01]  /*c260*/  FMUL.FTZ R122, R122, UR5 ;  /* 0x000000057a7a7c20 */ /* 0x000fe20008410000 */
[----:B------:R-:W-:Y:S01]  /*c270*/  I2FP.F32.S32 R2, R14 ;  /* 0x0000000e00027245 */ /* 0x000fe20000201400 */
[----:B------:R-:W-:Y:S01]  /*c280*/  FMUL.FTZ R45, R52, UR5 ;  /* 0x00000005342d7c20 */ /* 0x000fe20008410000 */
[----:B------:R-:W-:Y:S03]  /*c290*/  @!P6 IADD3 R17, -R0, 0x20, RZ ;  /* 0x000000200011e810 */ /* 0x000fe60007ffe1ff */
[----:B------:R4:W-:Y:S01]  /*c2a0*/  MUFU.TANH R240, R32 ;  /* 0x0000002000f07308 */ /* 0x0009e20000002400 */
[----:B------:R-:W-:Y:S01]  /*c2b0*/  ISETP.GE.AND P0, PT, R26, RZ, PT ;  /* 0x000000ff1a00720c */ /* 0x000fe20003f06270 */
[CC--:B---3--:R-:W-:Y:S01]  /*c2c0*/  FFMA.FTZ R97, R2.reuse, -R132.reuse, R97 ;  /* 0x8000008402617223 */ /* 0x0c8fe20000010061 */
[-C--:B--2---:R-:W-:Y:S01]  /*c2d0*/  FFMA.FTZ R103, R2, -R132.reuse, R103 ;  /* 0x8000008402677223 */ /* 0x084fe20000010067 */
[----:B------:R-:W-:Y:S01]  /*c2e0*/  I2FP.F32.S32 R2, R17 ;  /* 0x0000001100027245 */ /* 0x000fe20000201400 */
[----:B------:R-:W-:Y:S01]  /*c2f0*/  FMUL.FTZ R120, R120, UR5 ;  /* 0x0000000578787c20 */ /* 0x000fe20008410000 */
[C---:B------:R-:W-:Y:S01]  /*c300*/  @!P2 IADD3 R21, -R0.reuse, 0x68, RZ ;  /* 0x000000680015a810 */ /* 0x040fe20007ffe1ff */
[----:B------:R-:W-:Y:S03]  /*c310*/  FMUL.FTZ R117, R117, UR5 ;  /* 0x0000000575757c20 */ /* 0x000fe60008410000 */
[----:B------:R2:W3:Y:S01]  /*c320*/  MUFU.TANH R43, R50 ;  /* 0x00000032002b7308 */ /* 0x0004e20000002400 */
[----:B-1----:R-:W-:Y:S01]  /*c330*/  FMUL.FTZ R33, R49, UR5 ;  /* 0x0000000531217c20 */ /* 0x002fe20008410000 */
[C---:B------:R-:W-:Y:S01]  /*c340*/  @!P1 IADD3 R22, -R0.reuse, 0x69, RZ ;  /* 0x0000006900169810 */ /* 0x040fe20007ffe1ff */
[----:B------:R-:W-:Y:S01]  /*c350*/  FMUL.FTZ R131, R131, UR5 ;  /* 0x0000000583837c20 */ /* 0x000fe20008410000 */
[C---:B------:R-:W-:Y:S01]  /*c360*/  @!P3 IADD3 R23, -R0.reuse, 0x28, RZ ;  /* 0x000000280017b810 */ /* 0x040fe20007ffe1ff */
[----:B------:R-:W-:Y:S01]  /*c370*/  FMUL.FTZ R127, R127, UR5 ;  /* 0x000000057f7f7c20 */ /* 0x000fe20008410000 */
[C---:B------:R-:W-:Y:S01]  /*c380*/  @!P5 IADD3 R24, -R0.reuse, 0x29, RZ ;  /* 0x000000290018d810 */ /* 0x040fe20007ffe1ff */
[----:B------:R-:W-:Y:S03]  /*c390*/  FMUL.FTZ R125, R125, UR5 ;  /* 0x000000057d7d7c20 */ /* 0x000fe60008410000 */
[----:B------:R-:W1:Y:S01]  /*c3a0*/  MUFU.TANH R243, R36 ;  /* 0x0000002400f37308 */ /* 0x000e620000002400 */
[C---:B----4-:R-:W-:Y:S01]  /*c3b0*/  VIADD R32, R0.reuse, 0xffffffc7 ;  /* 0xffffffc700207836 */ /* 0x050fe20000000000 */
[----:B------:R-:W-:Y:S02]  /*c3c0*/  @!P4 IADD3 R25, -R0, 0x30, RZ ;  /* 0x000000300019c810 */ /* 0x000fe40007ffe1ff */
[----:B------:R-:W-:Y:S02]  /*c3d0*/  I2FP.F32.S32 R3, R3 ;  /* 0x0000000300037245 */ /* 0x000fe40000201400 */
[----:B------:R-:W-:Y:S04]  /*c3e0*/  ISETP.GE.AND P6, PT, R27, RZ, PT ;  /* 0x000000ff1b00720c */ /* 0x000fe80003fc6270 */
[----:B------:R-:W4:Y:S01]  /*c3f0*/  MUFU.TANH R104, R104 ;  /* 0x0000006800687308 */ /* 0x000f220000002400 */
[----:B--2---:R-:W-:Y:S01]  /*c400*/  FMUL.FTZ R50, R51, UR5 ;  /* 0x0000000533327c20 */ /* 0x004fe20008410000 */
[-C--:B---3--:R-:W-:Y:S01]  /*c410*/  FFMA.FTZ R51, R2, -R132.reuse, R43 ;  /* 0x8000008402337223 */ /* 0x088fe2000001002b */
[----:B------:R-:W-:Y:S01]  /*c420*/  ISETP.GE.AND P2, PT, R28, RZ, PT ;  /* 0x000000ff1c00720c */ /* 0x000fe20003f46270 */
[-C--:B------:R-:W-:Y:S01]  /*c430*/  FFMA.FTZ R62, R3, -R132.reuse, R244 ;  /* 0x80000084033e7223 */ /* 0x080fe200000100f4 */
[----:B------:R-:W-:Y:S01]  /*c440*/  ISETP.GE.AND P3, PT, R29, RZ, PT ;  /* 0x000000ff1d00720c */ /* 0x000fe20003f66270 */
[-C--:B------:R-:W-:Y:S01]  /*c450*/  FFMA.FTZ R60, R3, -R132.reuse, R231 ;  /* 0x80000084033c7223 */ /* 0x080fe200000100e7 */
[----:B------:R-:W-:Y:S03]  /*c460*/  ISETP.GE.AND P5, PT, R31, RZ, PT ;  /* 0x000000ff1f00720c */ /* 0x000fe60003fa6270 */
[----:B------:R-:W2:Y:S01]  /*c470*/  MUFU.TANH R110, R110 ;  /* 0x0000006e006e7308 */ /* 0x000ea20000002400 */
[-C--:B-1----:R-:W-:Y:S01]  /*c480*/  FFMA.FTZ R53, R2, -R132.reuse, R243 ;  /* 0x8000008402357223 */ /* 0x082fe200000100f3 */
[----:B------:R-:W-:Y:S01]  /*c490*/  ISETP.GE.AND P4, PT, R32, RZ, PT ;  /* 0x000000ff2000720c */ /* 0x000fe20003f86270 */
[CC--:B------:R-:W-:Y:S01]  /*c4a0*/  FFMA.FTZ R205, R3.reuse, -R132.reuse, R205 ;  /* 0x8000008403cd7223 */ /* 0x0c0fe200000100cd */
[----:B------:R-:W-:Y:S01]  /*c4b0*/  ISETP.GE.AND P1, PT, R30, RZ, PT ;  /* 0x000000ff1e00720c */ /* 0x000fe20003f26270 */
[----:B------:R-:W-:Y:S01]  /*c4c0*/  FMUL.FTZ R43, R126, UR5 ;  /* 0x000000057e2b7c20 */ /* 0x000fe20008410000 */
[----:B------:R-:W-:Y:S04]  /*c4d0*/  @!P0 IADD3 R26, -R0, 0x38, RZ ;  /* 0x00000038001a8810 */ /* 0x000fe80007ffe1ff */
[----:B------:R-:W1:Y:S01]  /*c4e0*/  MUFU.TANH R94, R94 ;  /* 0x0000005e005e7308 */ /* 0x000e620000002400 */
[-C--:B----4-:R-:W-:Y:S01]  /*c4f0*/  FFMA.FTZ R104, R2, -R132.reuse, R104 ;  /* 0x8000008402687223 */ /* 0x090fe20000010068 */
[C---:B------:R-:W-:Y:S02]  /*c500*/  @!P6 IADD3 R27, -R0.reuse, 0x70, RZ ;  /* 0x00000070001be810 */ /* 0x040fe40007ffe1ff */
[C---:B------:R-:W-:Y:S02]  /*c510*/  @!P2 IADD3 R28, -R0.reuse, 0x78, RZ ;  /* 0x00000078001ca810 */ /* 0x040fe40007ffe1ff */
[----:B------:R-:W-:Y:S04]  /*c520*/  @!P3 IADD3 R29, -R0, 0x71, RZ ;  /* 0x00000071001db810 */ /* 0x000fe80007ffe1ff */
[----:B------:R-:W3:Y:S01]  /*c530*/  MUFU.TANH R100, R100 ;  /* 0x0000006400647308 */ /* 0x000ee20000002400 */
[-C--:B--2---:R-:W-:Y:S01]  /*c540*/  FFMA.FTZ R110, R2, -R132.reuse, R110 ;  /* 0x80000084026e7223 */ /* 0x084fe2000001006e */
[----:B------:R-:W-:Y:S02]  /*c550*/  I2FP.F32.S32 R2, R19 ;  /* 0x0000001300027245 */ /* 0x000fe40000201400 */
[C---:B------:R-:W-:Y:S02]  /*c560*/  @!P5 IADD3 R31, -R0.reuse, 0x31, RZ ;  /* 0x00000031001fd810 */ /* 0x040fe40007ffe1ff */
[C---:B------:R-:W-:Y:S04]  /*c570*/  @!P4 IADD3 R32, -R0.reuse, 0x39, RZ ;  /* 0x000000390020c810 */ /* 0x040fe80007ffe1ff */
[----:B------:R-:W2:Y:S01]  /*c580*/  MUFU.TANH R114, R114 ;  /* 0x0000007200727308 */ /* 0x000ea20000002400 */
[----:B-1----:R-:W-:Y:S01]  /*c590*/  FFMA.FTZ R94, R3, -R132, R94 ;  /* 0x80000084035e7223 */ /* 0x002fe2000001005e */
[----:B------:R-:W-:Y:S02]  /*c5a0*/  I2FP.F32.S32 R3, R16 ;  /* 0x0000001000037245 */ /* 0x000fe40000201400 */
[----:B------:R-:W-:Y:S02]  /*c5b0*/  @!P1 IADD3 R30, -R0, 0x79, RZ ;  /* 0x00000079001e9810 */ /* 0x000fe40007ffe1ff */
[----:B------:R-:W-:Y:S01]  /*c5c0*/  I2FP.F32.S32 R0, R13 ;  /* 0x0000000d00007245 */ /* 0x000fe20000201400 */
[CC--:B------:R-:W-:Y:S03]  /*c5d0*/  FFMA.FTZ R49, R3.reuse, -R132.reuse, R245 ;  /* 0x8000008403317223 */ /* 0x0c0fe600000100f5 */
[----:B------:R-:W1:Y:S01]  /*c5e0*/  MUFU.TANH R239, R39 ;  /* 0x0000002700ef7308 */ /* 0x000e620000002400 */
[CC--:B---3--:R-:W-:Y:S01]  /*c5f0*/  FFMA.FTZ R100, R2.reuse, -R132.reuse, R100 ;  /* 0x8000008402647223 */ /* 0x0c8fe20000010064 */
[----:B------:R-:W-:Y:S01]  /*c600*/  FFMA.FTZ R90, R3, -R132, R90 ;  /* 0x80000084035a7223 */ /* 0x000fe2000001005a */
[----:B------:R-:W-:Y:S02]  /*c610*/  I2FP.F32.S32 R9, R9 ;  /* 0x0000000900097245 */ /* 0x000fe40000201400 */
[----:B------:R-:W-:Y:S02]  /*c620*/  I2FP.F32.S32 R4, R28 ;  /* 0x0000001c00047245 */ /* 0x000fe40000201400 */
[----:B------:R-:W-:Y:S03]  /*c630*/  I2FP.F32.S32 R8, R8 ;  /* 0x0000000800087245 */ /* 0x000fe60000201400 */
[----:B------:R-:W3:Y:S01]  /*c640*/  MUFU.TANH R107, R107 ;  /* 0x0000006b006b7308 */ /* 0x000ee20000002400 */
[-C--:B--2---:R-:W-:Y:S01]  /*c650*/  FFMA.FTZ R114, R2, -R132.reuse, R114 ;  /* 0x8000008402727223 */ /* 0x084fe20000010072 */
[----:B------:R-:W-:Y:S01]  /*c660*/  I2FP.F32.S32 R2, R21 ;  /* 0x0000001500027245 */ /* 0x000fe20000201400 */
[CC--:B------:R-:W-:Y:S01]  /*c670*/  FFMA.FTZ R59, R9.reuse, -R132.reuse, R241 ;  /* 0x80000084093b7223 */ /* 0x0c0fe200000100f1 */
[CC--:B------:R-:W-:Y:S01]  /*c680*/  FFMA.FTZ R67, R9.reuse, -R132.reuse, R234 ;  /* 0x8000008409437223 */ /* 0x0c0fe200000100ea */
[-C--:B------:R-:W-:Y:S01]  /*c690*/  FFMA.FTZ R73, R9, -R132.reuse, R73 ;  /* 0x8000008409497223 */ /* 0x080fe20000010049 */
[CC--:B------:R-:W-:Y:S01]  /*c6a0*/  FFMA.FTZ R58, R8.reuse, -R132.reuse, R238 ;  /* 0x80000084083a7223 */ /* 0x0c0fe200000100ee */
[----:B------:R-:W-:Y:S03]  /*c6b0*/  I2FP.F32.S32 R11, R11 ;  /* 0x0000000b000b7245 */ /* 0x000fe60000201400 */
[----:B------:R-:W2:Y:S01]  /*c6c0*/  MUFU.TANH R112, R112 ;  /* 0x0000007000707308 */ /* 0x000ea20000002400 */
[-C--:B-1----:R-:W-:Y:S01]  /*c6d0*/  FFMA.FTZ R54, R3, -R132.reuse, R239 ;  /* 0x8000008403367223 */ /* 0x082fe200000100ef */
[CC--:B------:R-:W-:Y:S01]  /*c6e0*/  FFMA.FTZ R63, R8.reuse, -R132.reuse, R235 ;  /* 0x80000084083f7223 */ /* 0x0c0fe200000100eb */
[-C--:B------:R-:W-:Y:S01]  /*c6f0*/  FFMA.FTZ R72, R8, -R132.reuse, R72 ;  /* 0x8000008408487223 */ /* 0x080fe20000010048 */
[CC--:B------:R-:W-:Y:S01]  /*c700*/  FFMA.FTZ R61, R11.reuse, -R132.reuse, R246 ;  /* 0x800000840b3d7223 */ /* 0x0c0fe200000100f6 */
[C---:B------:R-:W-:Y:S01]  /*c710*/  FFMA.FTZ R57, R11.reuse, -R132, R232 ;  /* 0x800000840b397223 */ /* 0x040fe200000100e8 */
[----:B------:R-:W-:Y:S01]  /*c720*/  I2FP.F32.S32 R32, R32 ;  /* 0x0000002000207245 */ /* 0x000fe20000201400 */
[-C--:B------:R-:W-:Y:S03]  /*c730*/  FFMA.FTZ R212, R11, -R132.reuse, R212 ;  /* 0x800000840bd47223 */ /* 0x080fe600000100d4 */
[----:B------:R-:W1:Y:S01]  /*c740*/  MUFU.TANH R118, R118 ;  /* 0x0000007600767308 */ /* 0x000e620000002400 */
[----:B---3--:R-:W-:Y:S01]  /*c750*/  FFMA.FTZ R107, R3, -R132, R107 ;  /* 0x80000084036b7223 */ /* 0x008fe2000001006b */
[----:B------:R-:W-:Y:S02]  /*c760*/  I2FP.F32.S32 R3, R26 ;  /* 0x0000001a00037245 */ /* 0x000fe40000201400 */
[----:B------:R-:W-:Y:S02]  /*c770*/  I2FP.F32.S32 R10, R10 ;  /* 0x0000000a000a7245 */ /* 0x000fe40000201400 */
[----:B------:R-:W-:Y:S01]  /*c780*/  ISETP.GT.AND P6, PT, R200, RZ, PT ;  /* 0x000000ffc800720c */ /* 0x000fe20003fc4270 */
[CC--:B------:R-:W-:Y:S03]  /*c790*/  FFMA.FTZ R44, R3.reuse, -R132.reuse, R44 ;  /* 0x80000084032c7223 */ /* 0x0c0fe6000001002c */
[----:B------:R-:W3:Y:S01]  /*c7a0*/  MUFU.TANH R124, R124 ;  /* 0x0000007c007c7308 */ /* 0x000ee20000002400 */
[CC--:B--2---:R-:W-:Y:S01]  /*c7b0*/  FFMA.FTZ R112, R2.reuse, -R132.reuse, R112 ;  /* 0x8000008402707223 */ /* 0x0c4fe20000010070 */
[-C--:B------:R-:W-:Y:S01]  /*c7c0*/  FFMA.FTZ R48, R3, -R132.reuse, R48 ;  /* 0x8000008403307223 */ /* 0x080fe20000010030 */
[----:B------:R-:W-:Y:S07]  /*c7d0*/  LOP3.LUT P0, RZ, R199, 0x10, RZ, 0xc0, !PT ;  /* 0x00000010c7ff7812 */ /* 0x000fee000780c0ff */
[----:B------:R-:W2:Y:S01]  /*c7e0*/  MUFU.TANH R33, R33 ;  /* 0x0000002100217308 */ /* 0x000ea20000002400 */
[----:B-1----:R-:W-:Y:S01]  /*c7f0*/  FFMA.FTZ R118, R2, -R132, R118 ;  /* 0x8000008402767223 */ /* 0x002fe20000010076 */
[----:B------:R-:W-:Y:S08]  /*c800*/  I2FP.F32.S32 R2, R24 ;  /* 0x0000001800027245 */ /* 0x000ff00000201400 */
[----:B------:R-:W1:Y:S01]  /*c810*/  MUFU.TANH R46, R46 ;  /* 0x0000002e002e7308 */ /* 0x000e620000002400 */
[----:B---3--:R-:W-:Y:S01]  /*c820*/  FFMA.FTZ R124, R3, -R132, R124 ;  /* 0x80000084037c7223 */ /* 0x008fe2000001007c */
[----:B------:R-:W-:Y:S08]  /*c830*/  I2FP.F32.S32 R3, R30 ;  /* 0x0000001e00037245 */ /* 0x000ff00000201400 */
[----:B------:R-:W3:Y:S01]  /*c840*/  MUFU.TANH R109, R109 ;  /* 0x0000006d006d7308 */ /* 0x000ee20000002400 */
[CC--:B--2---:R-:W-:Y:S09]  /*c850*/  FFMA.FTZ R33, R2.reuse, -R132.reuse, R33 ;  /* 0x8000008402217223 */ /* 0x0c4ff20000010021 */
[----:B------:R-:W2:Y:S01]  /*c860*/  MUFU.TANH R123, R123 ;  /* 0x0000007b007b7308 */ /* 0x000ea20000002400 */
[CC--:B-1----:R-:W-:Y:S09]  /*c870*/  FFMA.FTZ R46, R2.reuse, -R132.reuse, R46 ;  /* 0x80000084022e7223 */ /* 0x0c2ff2000001002e */
[----:B------:R-:W1:Y:S01]  /*c880*/  MUFU.TANH R96, R96 ;  /* 0x0000006000607308 */ /* 0x000e620000002400 */
[CC--:B---3--:R-:W-:Y:S09]  /*c890*/  FFMA.FTZ R109, R2.reuse, -R132.reuse, R109 ;  /* 0x80000084026d7223 */ /* 0x0c8ff2000001006d */
[----:B------:R-:W3:Y:S01]  /*c8a0*/  MUFU.TANH R102, R102 ;  /* 0x0000006600667308 */ /* 0x000ee20000002400 */
[-C--:B--2---:R-:W-:Y:S01]  /*c8b0*/  FFMA.FTZ R123, R2, -R132.reuse, R123 ;  /* 0x80000084027b7223 */ /* 0x084fe2000001007b */
[----:B------:R-:W-:Y:S08]  /*c8c0*/  I2FP.F32.S32 R2, R27 ;  /* 0x0000001b00027245 */ /* 0x000ff00000201400 */
[----:B------:R2:W-:Y:S01]  /*c8d0*/  MUFU.TANH R39, R92 ;  /* 0x0000005c00277308 */ /* 0x0005e20000002400 */
[CC--:B-1----:R-:W-:Y:S09]  /*c8e0*/  FFMA.FTZ R96, R0.reuse, -R132.reuse, R96 ;  /* 0x8000008400607223 */ /* 0x0c2ff20000010060 */
[----:B------:R-:W1:Y:S01]  /*c8f0*/  MUFU.TANH R5, R5 ;  /* 0x0000000500057308 */ /* 0x000e620000002400 */
[-C--:B---3--:R-:W-:Y:S01]  /*c900*/  FFMA.FTZ R102, R0, -R132.reuse, R102 ;  /* 0x8000008400667223 */ /* 0x088fe20000010066 */
[----:B------:R-:W-:Y:S05]  /*c910*/  I2FP.F32.S32 R0, R15 ;  /* 0x0000000f00007245 */ /* 0x000fea0000201400 */
[CC--:B------:R-:W-:Y:S03]  /*c920*/  FFMA.FTZ R55, R0.reuse, -R132.reuse, R240 ;  /* 0x8000008400377223 */ /* 0x0c0fe600000100f0 */
[----:B------:R-:W3:Y:S01]  /*c930*/  MUFU.TANH R116, R116 ;  /* 0x0000007400747308 */ /* 0x000ee20000002400 */
[-C--:B--2---:R-:W-:Y:S01]  /*c940*/  FFMA.FTZ R92, R9, -R132.reuse, R38 ;  /* 0x80000084095c7223 */ /* 0x084fe20000010026 */
[----:B------:R-:W-:Y:S01]  /*c950*/  FMUL.FTZ R9, R121, UR5 ;  /* 0x0000000579097c20 */ /* 0x000fe20008410000 */
[-C--:B------:R-:W-:Y:S07]  /*c960*/  FFMA.FTZ R56, R0, -R132.reuse, R233 ;  /* 0x8000008400387223 */ /* 0x080fee00000100e9 */
[----:B------:R-:W2:Y:S01]  /*c970*/  MUFU.TANH R130, R130 ;  /* 0x0000008200827308 */ /* 0x000ea20000002400 */
[----:B-1----:R-:W-:Y:S01]  /*c980*/  FFMA.FTZ R121, R3, -R132, R5 ;  /* 0x8000008403797223 */ /* 0x002fe20000010005 */
[----:B------:R-:W-:Y:S02]  /*c990*/  FMNMX.FTZ R3, R64, R133, !PT ;  /* 0x0000008540037209 */ /* 0x000fe40007810000 */
[----:B------:R-:W-:Y:S02]  /*c9a0*/  FMNMX.FTZ R5, R211, R136, !PT ;  /* 0x00000088d3057209 */ /* 0x000fe40007810000 */
[----:B------:R-:W-:Y:S02]  /*c9b0*/  FMNMX.FTZ R6, R78, R3, !PT ;  /* 0x000000034e067209 */ /* 0x000fe40007810000 */
[----:B------:R-:W-:Y:S02]  /*c9c0*/  FMNMX.FTZ R3, R222, R5, !PT ;  /* 0x00000005de037209 */ /* 0x000fe40007810000 */
[----:B------:R1:W4:Y:S01]  /*c9d0*/  MUFU.TANH R68, R98 ;  /* 0x0000006200447308 */ /* 0x0003220000002400 */
[CC--:B---3--:R-:W-:Y:S01]  /*c9e0*/  FFMA.FTZ R116, R2.reuse, -R132.reuse, R116 ;  /* 0x8000008402747223 */ /* 0x0c8fe20000010074 */
[----:B------:R-:W-:Y:S04]  /*c9f0*/  FMNMX.FTZ R3, R221, R3, !PT ;  /* 0x00000003dd037209 */ /* 0x000fe80007810000 */
[----:B------:R-:W-:Y:S04]  /*ca00*/  FMNMX.FTZ R3, R209, R3, !PT ;  /* 0x00000003d1037209 */ /* 0x000fe80007810000 */
[----:B------:R-:W3:Y:S01]  /*ca10*/  MUFU.TANH R106, R106 ;  /* 0x0000006a006a7308 */ /* 0x000ee20000002400 */
[----:B--2---:R-:W-:Y:S01]  /*ca20*/  FFMA.FTZ R130, R2, -R132, R130 ;  /* 0x8000008402827223 */ /* 0x004fe20000010082 */
[----:B------:R-:W-:Y:S02]  /*ca30*/  FMNMX.FTZ R2, R203, R135, !PT ;  /* 0x00000087cb027209 */ /* 0x000fe40007810000 */
[----:B------:R-:W-:Y:S02]  /*ca40*/  FMNMX.FTZ R3, R226, R3, !PT ;  /* 0x00000003e2037209 */ /* 0x000fe40007810000 */
[----:B------:R-:W-:Y:S02]  /*ca50*/  FMNMX.FTZ R2, R225, R2, !PT ;  /* 0x00000002e1027209 */ /* 0x000fe40007810000 */
[----:B------:R-:W-:Y:S02]  /*ca60*/  FMNMX.FTZ R3, R217, R3, !PT ;  /* 0x00000003d9037209 */ /* 0x000fe40007810000 */
[----:B------:R-:W2:Y:S01]  /*ca70*/  MUFU.TANH R128, R128 ;  /* 0x0000008000807308 */ /* 0x000ea20000002400 */
[----:B------:R-:W-:Y:S01]  /*ca80*/  FMNMX.FTZ R2, R224, R2, !PT ;  /* 0x00000002e0027209 */ /* 0x000fe20007810000 */
[-C--:B-1----:R-:W-:Y:S01]  /*ca90*/  FFMA.FTZ R98, R0, -R132.reuse, R39 ;  /* 0x8000008400627223 */ /* 0x082fe20000010027 */
[----:B------:R-:W-:Y:S01]  /*caa0*/  FMNMX.FTZ R3, R216, R3, !PT ;  /* 0x00000003d8037209 */ /* 0x000fe20007810000 */
[----:B----4-:R-:W-:Y:S01]  /*cab0*/  FFMA.FTZ R68, R10, -R132, R68 ;  /* 0x800000840a447223 */ /* 0x010fe20000010044 */
[----:B------:R-:W-:Y:S02]  /*cac0*/  FMNMX.FTZ R2, R219, R2, !PT ;  /* 0x00000002db027209 */ /* 0x000fe40007810000 */
[----:B------:R-:W-:Y:S03]  /*cad0*/  FMNMX.FTZ R3, R214, R3, !PT ;  /* 0x00000003d6037209 */ /* 0x000fe60007810000 */
[----:B------:R-:W1:Y:S01]  /*cae0*/  MUFU.TANH R50, R50 ;  /* 0x0000003200327308 */ /* 0x000e620000002400 */
[----:B------:R-:W-:Y:S01]  /*caf0*/  FMNMX.FTZ R2, R228, R2, !PT ;  /* 0x00000002e4027209 */ /* 0x000fe20007810000 */
[----:B---3--:R-:W-:Y:S01]  /*cb00*/  FFMA.FTZ R106, R0, -R132, R106 ;  /* 0x80000084006a7223 */ /* 0x008fe2000001006a */
[----:B------:R-:W-:Y:S02]  /*cb10*/  I2FP.F32.S32 R0, R18 ;  /* 0x0000001200007245 */ /* 0x000fe40000201400 */
[----:B------:R-:W-:Y:S02]  /*cb20*/  FMNMX.FTZ R2, R220, R2, !PT ;  /* 0x00000002dc027209 */ /* 0x000fe40007810000 */
[----:B------:R-:W-:Y:S03]  /*cb30*/  FMNMX.FTZ R3, R215, R3, !PT ;  /* 0x00000003d7037209 */ /* 0x000fe60007810000 */
[----:B------:R-:W3:Y:S01]  /*cb40*/  MUFU.TANH R105, R105 ;  /* 0x0000006900697308 */ /* 0x000ee20000002400 */
[----:B------:R-:W-:Y:S01]  /*cb50*/  FMNMX.FTZ R2, R218, R2, !PT ;  /* 0x00000002da027209 */ /* 0x000fe20007810000 */
[----:B--2---:R-:W-:Y:S01]  /*cb60*/  FFMA.FTZ R128, R4, -R132, R128 ;  /* 0x8000008404807223 */ /* 0x004fe20000010080 */
[----:B------:R-:W-:Y:S01]  /*cb70*/  FMNMX.FTZ R4, R70, R134, !PT ;  /* 0x0000008646047209 */ /* 0x000fe20007810000 */
[----:B------:R-:W-:Y:S01]  /*cb80*/  FFMA.FTZ R52, R0, -R132, R242 ;  /* 0x8000008400347223 */ /* 0x000fe200000100f2 */
[----:B------:R-:W-:Y:S02]  /*cb90*/  FMNMX.FTZ R2, R210, R2, !PT ;  /* 0x00000002d2027209 */ /* 0x000fe40007810000 */
[----:B------:R-:W-:Y:S03]  /*cba0*/  FMNMX.FTZ R7, R69, R4, !PT ;  /* 0x0000000445077209 */ /* 0x000fe60007810000 */
[----:B------:R-:W2:Y:S01]  /*cbb0*/  MUFU.TANH R111, R111 ;  /* 0x0000006f006f7308 */ /* 0x000ea20000002400 */
[----:B------:R-:W-:Y:S01]  /*cbc0*/  FMNMX.FTZ R4, R76, R6, !PT ;  /* 0x000000064c047209 */ /* 0x000fe20007810000 */
[----:B-1----:R-:W-:Y:S01]  /*cbd0*/  FFMA.FTZ R50, R0, -R132, R50 ;  /* 0x8000008400327223 */ /* 0x002fe20000010032 */
[----:B------:R-:W-:Y:S02]  /*cbe0*/  FMNMX.FTZ R6, R59, R7, !PT ;  /* 0x000000073b067209 */ /* 0x000fe40007810000 */
[----:B------:R-:W-:Y:S02]  /*cbf0*/  FMNMX.FTZ R4, R66, R4, !PT ;  /* 0x0000000442047209 */ /* 0x000fe40007810000 */
[----:B------:R-:W-:Y:S03]  /*cc00*/  FMNMX.FTZ R6, R58, R6, !PT ;  /* 0x000000063a067209 */ /* 0x000fe60007810000 */
[----:B------:R-:W1:Y:S01]  /*cc10*/  MUFU.TANH R101, R101 ;  /* 0x0000006500657308 */ /* 0x000e620000002400 */
[----:B------:R-:W-:Y:S01]  /*cc20*/  FMNMX.FTZ R4, R67, R4, !PT ;  /* 0x0000000443047209 */ /* 0x000fe20007810000 */
[----:B---3--:R-:W-:Y:S01]  /*cc30*/  FFMA.FTZ R105, R0, -R132, R105 ;  /* 0x8000008400697223 */ /* 0x008fe20000010069 */
[----:B------:R-:W-:Y:S02]  /*cc40*/  FMNMX.FTZ R6, R62, R6, !PT ;  /* 0x000000063e067209 */ /* 0x000fe40007810000 */
[----:B------:R-:W-:Y:S02]  /*cc50*/  FMNMX.FTZ R4, R63, R4, !PT ;  /* 0x000000043f047209 */ /* 0x000fe40007810000 */
[----:B------:R-:W-:Y:S03]  /*cc60*/  FMNMX.FTZ R6, R61, R6, !PT ;  /* 0x000000063d067209 */ /* 0x000fe60007810000 */
[----:B------:R-:W3:Y:S01]  /*cc70*/  MUFU.TANH R115, R115 ;  /* 0x0000007300737308 */ /* 0x000ee20000002400 */
[----:B------:R-:W-:Y:S01]  /*cc80*/  FMNMX.FTZ R4, R60, R4, !PT ;  /* 0x000000043c047209 */ /* 0x000fe20007810000 */
[----:B--2---:R-:W-:Y:S01]  /*cc90*/  FFMA.FTZ R111, R0, -R132, R111 ;  /* 0x80000084006f7223 */ /* 0x004fe2000001006f */
[----:B------:R-:W-:Y:S02]  /*cca0*/  I2FP.F32.S32 R0, R20 ;  /* 0x0000001400007245 */ /* 0x000fe40000201400 */
        /* <DEDUP_REMOVED lines=17> */
[----:B------:R-:W-:Y:S02]  /*cdc0*/  FMNMX.FTZ R4, R51, R4, !PT ;  /* 0x0000000433047209 */ /* 0x000fe40007810000 */
[----:B------:R-:W-:Y:S02]  /*cdd0*/  FMNMX.FTZ R2, R208, R2, !PT ;  /* 0x00000002d0027209 */ /* 0x000fe40007810000 */
[----:B------:R-:W-:Y:S03]  /*cde0*/  FMNMX.FTZ R3, R202, R3, !PT ;  /* 0x00000003ca037209 */ /* 0x000fe60007810000 */
[----:B------:R-:W2:Y:S01]  /*cdf0*/  MUFU.TANH R47, R47 ;  /* 0x0000002f002f7308 */ /* 0x000ea20000002400 */
[----:B------:R-:W-:Y:S01]  /*ce00*/  FMNMX.FTZ R4, R50, R4, !PT ;  /* 0x0000000432047209 */ /* 0x000fe20007810000 */
[----:B-1----:R-:W-:Y:S01]  /*ce10*/  FFMA.FTZ R119, R0, -R132, R119 ;  /* 0x8000008400777223 */ /* 0x002fe20000010077 */
[----:B------:R-:W-:Y:S02]  /*ce20*/  I2FP.F32.S32 R0, R23 ;  /* 0x0000001700007245 */ /* 0x000fe40000201400 */
        /* <DEDUP_REMOVED lines=28> */
[C---:B--2---:R-:W-:Y:S01]  /*cff0*/  FFMA.FTZ R45, R0.reuse, -R132, R45 ;  /* 0x80000084002d7223 */ /* 0x044fe2000001002d */
        /* <DEDUP_REMOVED lines=9> */
[----:B------:R1:W4:Y:S01]  /*d090*/  MUFU.TANH R36, R95 ;  /* 0x0000005f00247308 */ /* 0x0003220000002400 */
[----:B------:R-:W-:Y:S01]  /*d0a0*/  FMNMX.FTZ R3, R205, R3, !PT ;  /* 0x00000003cd037209 */ /* 0x000fe20007810000 */
[-C--:B---3--:R-:W-:Y:S03]  /*d0b0*/  FFMA.FTZ R120, R0, -R132.reuse, R120 ;  /* 0x8000008400787223 */ /* 0x088fe60000010078 */
[----:B------:R-:W-:Y:S05]  /*d0c0*/  FMNMX.FTZ R3, R212, R3, !PT ;  /* 0x00000003d4037209 */ /* 0x000fea0007810000 */
[----:B------:R-:W3:Y:S01]  /*d0d0*/  MUFU.TANH R117, R117 ;  /* 0x0000007500757308 */ /* 0x000ee20000002400 */
[----:B------:R-:W-:Y:S01]  /*d0e0*/  FMNMX.FTZ R3, R98, R3, !PT ;  /* 0x0000000362037209 */ /* 0x000fe20007810000 */
[-C--:B--2---:R-:W-:Y:S01]  /*d0f0*/  FFMA.FTZ R43, R0, -R132.reuse, R43 ;  /* 0x80000084002b7223 */ /* 0x084fe2000001002b */
[----:B------:R-:W-:Y:S02]  /*d100*/  I2FP.F32.S32 R0, R29 ;  /* 0x0000001d00007245 */ /* 0x000fe40000201400 */
[----:B------:R-:W-:Y:S05]  /*d110*/  FMNMX.FTZ R3, R90, R3, !PT ;  /* 0x000000035a037209 */ /* 0x000fea0007810000 */
[----:B------:R-:W2:Y:S01]  /*d120*/  MUFU.TANH R131, R131 ;  /* 0x0000008300837308 */ /* 0x000ea20000002400 */
[-C--:B-1----:R-:W-:Y:S01]  /*d130*/  FFMA.FTZ R95, R8, -R132.reuse, R37 ;  /* 0x80000084085f7223 */ /* 0x082fe20000010025 */
[----:B----4-:R-:W-:Y:S04]  /*d140*/  FFMA.FTZ R99, R11, -R132, R36 ;  /* 0x800000840b637223 */ /* 0x010fe80000010024 */
[----:B------:R-:W-:Y:S04]  /*d150*/  FMNMX.FTZ R2, R95, R2, !PT ;  /* 0x000000025f027209 */ /* 0x000fe80007810000 */
[----:B------:R-:W1:Y:S01]  /*d160*/  MUFU.TANH R5, R41 ;  /* 0x0000002900057308 */ /* 0x000e620000002400 */
[----:B---3--:R-:W-:Y:S01]  /*d170*/  FFMA.FTZ R117, R0, -R132, R117 ;  /* 0x8000008400757223 */ /* 0x008fe20000010075 */
[----:B------:R-:W-:Y:S04]  /*d180*/  FMNMX.FTZ R2, R94, R2, !PT ;  /* 0x000000025e027209 */ /* 0x000fe80007810000 */
[----:B------:R-:W-:Y:S04]  /*d190*/  FMNMX.FTZ R2, R99, R2, !PT ;  /* 0x0000000263027209 */ /* 0x000fe80007810000 */
[----:B------:R-:W3:Y:S01]  /*d1a0*/  MUFU.TANH R8, R42 ;  /* 0x0000002a00087308 */ /* 0x000ee20000002400 */
[-C--:B--2---:R-:W-:Y:S01]  /*d1b0*/  FFMA.FTZ R131, R0, -R132.reuse, R131 ;  /* 0x8000008400837223 */ /* 0x084fe20000010083 */
[----:B------:R-:W-:Y:S08]  /*d1c0*/  I2FP.F32.S32 R0, R31 ;  /* 0x0000001f00007245 */ /* 0x000ff00000201400 */
[----:B------:R-:W2:Y:S01]  /*d1d0*/  MUFU.TANH R7, R65 ;  /* 0x0000004100077308 */ /* 0x000ea20000002400 */
[----:B-1----:R-:W-:Y:S05]  /*d1e0*/  FFMA.FTZ R28, R0, -R132, R5 ;  /* 0x80000084001c7223 */ /* 0x002fea0000010005 */
[----:B------:R-:W-:Y:S04]  /*d1f0*/  FMNMX.FTZ R6, R28, R6, !PT ;  /* 0x000000061c067209 */ /* 0x000fe80007810000 */
[----:B------:R-:W1:Y:S01]  /*d200*/  MUFU.TANH R5, R75 ;  /* 0x0000004b00057308 */ /* 0x000e620000002400 */
[----:B---3--:R-:W-:Y:S01]  /*d210*/  FFMA.FTZ R25, R0, -R132, R8 ;  /* 0x8000008400197223 */ /* 0x008fe20000010008 */
[----:B------:R-:W-:Y:S04]  /*d220*/  FMNMX.FTZ R6, R44, R6, !PT ;  /* 0x000000062c067209 */ /* 0x000fe80007810000 */
[----:B------:R-:W-:Y:S04]  /*d230*/  FMNMX.FTZ R4, R25, R4, !PT ;  /* 0x0000000419047209 */ /* 0x000fe80007810000 */
[----:B------:R-:W3:Y:S01]  /*d240*/  MUFU.TANH R84, R84 ;  /* 0x0000005400547308 */ /* 0x000ee20000002400 */
[----:B--2---:R-:W-:Y:S01]  /*d250*/  FFMA.FTZ R26, R32, -R132, R7 ;  /* 0x80000084201a7223 */ /* 0x004fe20000010007 */
[----:B------:R-:W-:Y:S04]  /*d260*/  FMNMX.FTZ R4, R48, R4, !PT ;  /* 0x0000000430047209 */ /* 0x000fe80007810000 */
[----:B------:R-:W-:Y:S04]  /*d270*/  FMNMX.FTZ R6, R26, R6, !PT ;  /* 0x000000061a067209 */ /* 0x000fe80007810000 */
[----:B------:R-:W2:Y:S01]  /*d280*/  MUFU.TANH R8, R9 ;  /* 0x0000000900087308 */ /* 0x000ea20000002400 */
[----:B-1----:R-:W-:Y:S01]  /*d290*/  FFMA.FTZ R27, R32, -R132, R5 ;  /* 0x80000084201b7223 */ /* 0x002fe20000010005 */
[----:B------:R-:W-:Y:S02]  /*d2a0*/  FMNMX.FTZ R6, R88, R6, !PT ;  /* 0x0000000658067209 */ /* 0x000fe40007810000 */
[----:B------:R-:W-:Y:S02]  /*d2b0*/  FMNMX.FTZ R5, R106, R2, !PT ;  /* 0x000000026a057209 */ /* 0x000fe40007810000 */
[----:B------:R-:W-:Y:S02]  /*d2c0*/  FMNMX.FTZ R4, R27, R4, !PT ;  /* 0x000000041b047209 */ /* 0x000fe40007810000 */
[----:B------:R-:W-:Y:S01]  /*d2d0*/  FMNMX.FTZ R6, R87, R6, !PT ;  /* 0x0000000657067209 */ /* 0x000fe20007810000 */
[----:B---3--:R-:W-:Y:S01]  /*d2e0*/  FFMA.FTZ R84, R10, -R132, R84 ;  /* 0x800000840a547223 */ /* 0x008fe20000010054 */
[----:B------:R-:W-:Y:S01]  /*d2f0*/  FMNMX.FTZ R4, R82, R4, !PT ;  /* 0x0000000452047209 */ /* 0x000fe20007810000 */
[----:B------:R1:W3:Y:S01]  /*d300*/  MUFU.TANH R24, R125 ;  /* 0x0000007d00187308 */ /* 0x0002e20000002400 */
[----:B------:R-:W-:Y:S02]  /*d310*/  FMNMX.FTZ R6, R80, R6, !PT ;  /* 0x0000000650067209 */ /* 0x000fe40007810000 */
[----:B------:R-:W-:Y:S02]  /*d320*/  FMNMX.FTZ R4, R83, R4, !PT ;  /* 0x0000000453047209 */ /* 0x000fe40007810000 */
[----:B------:R-:W-:Y:S01]  /*d330*/  FMNMX.FTZ R6, R71, R6, !PT ;  /* 0x0000000647067209 */ /* 0x000fe20007810000 */
[----:B--2---:R-:W-:Y:S01]  /*d340*/  FFMA.FTZ R79, R0, -R132, R8 ;  /* 0x80000084004f7223 */ /* 0x004fe20000010008 */
        /* <DEDUP_REMOVED lines=14> */
[----:B------:R1:W2:Y:S01]  /*d430*/  MUFU.TANH R2, R127 ;  /* 0x0000007f00027308 */ /* 0x0002a20000002400 */
        /* <DEDUP_REMOVED lines=19> */
[----:B-123--:R-:W-:Y:S06]  /*d570*/  @P6 BRA `(.L_x_829) ;  /* 0xffffffc400b06947 */ /* 0x00efec000383ffff */
.L_x_828:
[----:B-1----:R-:W-:Y:S01]  /*d580*/  FMNMX.FTZ R4, R79, R17, !PT ;  /* 0x000000114f047209 */ /* 0x002fe20007810000 */
[----:B------:R-:W-:Y:S01]  /*d590*/  SHFL.BFLY PT, R6, R41, 0x2, 0x1f ;  /* 0x0c401f0029067f89 */ /* 0x000fe200000e0000 */
[----:B------:R-:W-:Y:S01]  /*d5a0*/  FFMA.FTZ R2, R0, -R132, R2 ;  /* 0x8000008400027223 */ /* 0x000fe20000010002 */
[----:B------:R-:W-:Y:S01]  /*d5b0*/  FMNMX.FTZ R42, R121, R42, !PT ;  /* 0x0000002a792a7209 */ /* 0x000fe20007810000 */
[----:B------:R-:W-:Y:S01]  /*d5c0*/  FFMA.FTZ R75, R32, -R132, R24 ;  /* 0x80000084204b7223 */ /* 0x000fe20000010018 */
[----:B------:R-:W-:Y:S02]  /*d5d0*/  FMNMX.FTZ R0, R43, R3, !PT ;  /* 0x000000032b007209 */ /* 0x000fe40007810000 */
[----:B------:R-:W-:Y:S02]  /*d5e0*/  FMNMX.FTZ R4, R124, R4, !PT ;  /* 0x000000047c047209 */ /* 0x000fe40007810000 */
[----:B------:R-:W-:Y:S01]  /*d5f0*/  SHFL.BFLY PT, R5, R42, 0x2, 0x1f ;  /* 0x0c401f002a057f89 */ /* 0x000fe200000e0000 */
[----:B------:R-:W-:Y:S02]  /*d600*/  FMNMX.FTZ R0, R2, R0, !PT ;  /* 0x0000000002007209 */ /* 0x000fe40007810000 */
[----:B------:R-:W-:Y:S05]  /*d610*/  FMNMX.FTZ R4, R75, R4, !PT ;  /* 0x000000044b047209 */ /* 0x000fea0007810000 */
        /* <DEDUP_REMOVED lines=12> */
[----:B---3--:R-:W-:Y:S03]  /*d6e0*/  FMNMX.FTZ R42, R42, R5, !PT ;  /* 0x000000052a2a7209 */ /* 0x008fe60007810000 */
[C---:B------:R-:W-:Y:S01]  /*d6f0*/  FADD.FTZ R0, -R41.reuse, R133 ;  /* 0x0000008529007221 */ /* 0x040fe20000010100 */
[----:B------:R-:W-:Y:S02]  /*d700*/  FSETP.NEU.FTZ.AND P1, PT, R41, -INF , PT ;  /* 0xff8000002900780b */ /* 0x000fe40003f3d000 */
[----:B----4-:R-:W-:Y:S01]  /*d710*/  FMNMX.FTZ R37, R3, R4, !PT ;  /* 0x0000000403257209 */ /* 0x010fe20007810000 */
[----:B------:R-:W-:Y:S01]  /*d720*/  FMUL.FTZ R5, R0, UR4 ;  /* 0x0000000400057c20 */ /* 0x000fe20008410000 */
[----:B------:R-:W-:Y:S01]  /*d730*/  FADD.FTZ R0, -R42, R134 ;  /* 0x000000862a007221 */ /* 0x000fe20000010100 */
[----:B------:R-:W-:Y:S02]  /*d740*/  FMUL.FTZ R4, R41, UR4 ;  /* 0x0000000429047c20 */ /* 0x000fe40008410000 */
[----:B------:R-:W1:Y:S01]  /*d750*/  MUFU.EX2 R39, R5 ;  /* 0x0000000500277308 */ /* 0x000e620000000800 */
[----:B------:R-:W-:Y:S01]  /*d760*/  FMUL.FTZ R3, R0, UR4 ;  /* 0x0000000400037c20 */ /* 0x000fe20008410000 */
[C---:B------:R-:W-:Y:S01]  /*d770*/  FADD.FTZ R0, -R37.reuse, R135 ;  /* 0x0000008725007221 */ /* 0x040fe20000010100 */
[----:B------:R-:W-:Y:S03]  /*d780*/  FMUL.FTZ R65, R37, UR4 ;  /* 0x0000000425417c20 */ /* 0x000fe60008410000 */
[----:B------:R-:W-:Y:S04]  /*d790*/  FMUL.FTZ R0, R0, UR4 ;  /* 0x0000000400007c20 */ /* 0x000fe80008410000 */
[----:B------:R2:W3:Y:S10]  /*d7a0*/  MUFU.EX2 R38, R3 ;  /* 0x0000000300267308 */ /* 0x0004f40000000800 */
[----:B------:R4:W5:Y:S01]  /*d7b0*/  MUFU.EX2 R36, R0 ;  /* 0x0000000000247308 */ /* 0x0009620000000800 */
[C---:B-1----:R-:W-:Y:S01]  /*d7c0*/  FMUL.FTZ R19, R39.reuse, R151 ;  /* 0x0000009727137220 */ /* 0x042fe20000410000 */
[----:B------:R-:W-:Y:S01]  /*d7d0*/  FMUL.FTZ R22, R39, R158 ;  /* 0x0000009e27167220 */ /* 0x000fe20000410000 */
[----:B--2---:R-:W-:Y:S01]  /*d7e0*/  FADD.FTZ R3, -R40, R136 ;  /* 0x0000008828037221 */ /* 0x004fe20000010100 */
[C---:B---3--:R-:W-:Y:S01]  /*d7f0*/  FMUL.FTZ R17, R38.reuse, R149 ;  /* 0x0000009526117220 */ /* 0x048fe20000410000 */
[----:B------:R-:W-:Y:S01]  /*d800*/  FMUL.FTZ R32, R38, R164 ;  /* 0x000000a426207220 */ /* 0x000fe20000410000 */
[----:B------:R-:W2:Y:S01]  /*d810*/  LDL.LU R149, [R1] ;  /* 0x0000000001957983 */ /* 0x000ea20000300800 */
[----:B----4-:R-:W-:Y:S01]  /*d820*/  FMUL.FTZ R0, R3, UR4 ;  /* 0x0000000403007c20 */ /* 0x010fe20008410000 */
[----:B------:R-:W-:Y:S01]  /*d830*/  FSEL R3, R4, RZ, P1 ;  /* 0x000000ff04037208 */ /* 0x000fe20000800000 */
[----:B-----5:R-:W-:Y:S01]  /*d840*/  FMUL.FTZ R15, R36, R155 ;  /* 0x0000009b240f7220 */ /* 0x020fe20000410000 */
[----:B------:R-:W-:Y:S03]  /*d850*/  FSETP.NEU.FTZ.AND P1, PT, R42, -INF , PT ;  /* 0xff8000002a00780b */ /* 0x000fe60003f3d000 */
[----:B------:R-:W-:Y:S01]  /*d860*/  MUFU.EX2 R0, R0 ;  /* 0x0000000000007308 */ /* 0x000fe20000000800 */
[--C-:B------:R-:W-:Y:S01]  /*d870*/  FFMA.FTZ R4, R64, UR4, -R3.reuse ;  /* 0x0000000440047c23 */ /* 0x100fe20008010803 */
[--C-:B------:R-:W-:Y:S01]  /*d880*/  FFMA.FTZ R7, R67, UR4, -R3.reuse ;  /* 0x0000000443077c23 */ /* 0x100fe20008010803 */
[----:B------:R-:W-:Y:S01]  /*d890*/  FMUL.FTZ R64, R42, UR4 ;  /* 0x000000042a407c20 */ /* 0x000fe20008410000 */
[--C-:B------:R-:W-:Y:S01]  /*d8a0*/  FFMA.FTZ R12, R68, UR4, -R3.reuse ;  /* 0x00000004440c7c23 */ /* 0x100fe20008010803 */
[----:B------:R-:W-:Y:S05]  /*d8b0*/  FFMA.FTZ R130, R130, UR4, -R3 ;  /* 0x0000000482827c23 */ /* 0x000fea0008010803 */
[----:B------:R1:W-:Y:S01]  /*d8c0*/  MUFU.EX2 R133, R4 ;  /* 0x0000000400857308 */ /* 0x0003e20000000800 */
[----:B------:R-:W-:Y:S02]  /*d8d0*/  FSEL R64, R64, RZ, P1 ;  /* 0x000000ff40407208 */ /* 0x000fe40000800000 */
[----:B------:R-:W-:Y:S03]  /*d8e0*/  FSETP.NEU.FTZ.AND P1, PT, R37, -INF , PT ;  /* 0xff8000002500780b */ /* 0x000fe60003f3d000 */
[--C-:B------:R-:W-:Y:S01]  /*d8f0*/  FFMA.FTZ R5, R58, UR4, -R64.reuse ;  /* 0x000000043a057c23 */ /* 0x100fe20008010840 */
[----:B------:R-:W-:Y:S03]  /*d900*/  FSEL R65, R65, RZ, P1 ;  /* 0x000000ff41417208 */ /* 0x000fe60000800000 */
[----:B------:R-:W3:Y:S01]  /*d910*/  MUFU.EX2 R23, R12 ;  /* 0x0000000c00177308 */ /* 0x000ee20000000800 */
[----:B------:R-:W-:Y:S01]  /*d920*/  FSETP.NEU.FTZ.AND P1, PT, R40, -INF , PT ;  /* 0xff8000002800780b */ /* 0x000fe20003f3d000 */
[--C-:B------:R-:W-:Y:S01]  /*d930*/  FFMA.FTZ R6, R59, UR4, -R64.reuse ;  /* 0x000000043b067c23 */ /* 0x100fe20008010840 */
[--C-:B------:R-:W-:Y:S01]  /*d940*/  FFMA.FTZ R8, R62, UR4, -R64.reuse ;  /* 0x000000043e087c23 */ /* 0x100fe20008010840 */
[--C-:B------:R-:W-:Y:S01]  /*d950*/  FFMA.FTZ R9, R53, UR4, -R64.reuse ;  /* 0x0000000435097c23 */ /* 0x100fe20008010840 */
[--C-:B------:R-:W-:Y:S01]  /*d960*/  FFMA.FTZ R16, R84, UR4, -R64.reuse ;  /* 0x0000000454107c23 */ /* 0x100fe20008010840 */
[--C-:B------:R-:W-:Y:S01]  /*d970*/  FFMA.FTZ R20, R85, UR4, -R64.reuse ;  /* 0x0000000455147c23 */ /* 0x100fe20008010840 */
[----:B------:R-:W-:Y:S03]  /*d980*/  FFMA.FTZ R122, R122, UR4, -R65 ;  /* 0x000000047a7a7c23 */ /* 0x000fe60008010841 */
[----:B------:R-:W-:Y:S01]  /*d990*/  MUFU.EX2 R231, R5 ;  /* 0x0000000500e77308 */ /* 0x000fe20000000800 */
[----:B-1----:R-:W-:Y:S01]  /*d9a0*/  FFMA.FTZ R4, R78, UR4, -R3 ;  /* 0x000000044e047c23 */ /* 0x002fe20008010803 */
[----:B------:R-:W-:Y:S01]  /*d9b0*/  FFMA.FTZ R123, R123, UR4, -R65 ;  /* 0x000000047b7b7c23 */ /* 0x000fe20008010841 */
[--C-:B------:R-:W-:Y:S07]  /*d9c0*/  FFMA.FTZ R128, R128, UR4, -R64.reuse ;  /* 0x0000000480807c23 */ /* 0x100fee0008010840 */
[----:B------:R1:W-:Y:S01]  /*d9d0*/  MUFU.EX2 R136, R4 ;  /* 0x0000000400887308 */ /* 0x0003e20000000800 */
[----:B---3--:R-:W-:Y:S01]  /*d9e0*/  MOV R155, R23 ;  /* 0x00000017009b7202 */ /* 0x008fe20000000f00 */
[----:B------:R-:W-:Y:S01]  /*d9f0*/  FMUL.FTZ R23, R39, R159 ;  /* 0x0000009f27177220 */ /* 0x000fe20000410000 */
[--C-:B------:R-:W-:Y:S07]  /*da00*/  FFMA.FTZ R12, R77, UR4, -R3.reuse ;  /* 0x000000044d0c7c23 */ /* 0x100fee0008010803 */
[----:B------:R3:W-:Y:S10]  /*da10*/  MUFU.EX2 R229, R6 ;  /* 0x0000000600e57308 */ /* 0x0007f40000000800 */
[----:B------:R4:W-:Y:S01]  /*da20*/  MUFU.EX2 R186, R8 ;  /* 0x0000000800ba7308 */ /* 0x0009e20000000800 */
[--C-:B-1----:R-:W-:Y:S09]  /*da30*/  FFMA.FTZ R4, R76, UR4, -R3.reuse ;  /* 0x000000044c047c23 */ /* 0x102ff20008010803 */
[----:B------:R1:W-:Y:S01]  /*da40*/  MUFU.EX2 R230, R4 ;  /* 0x0000000400e67308 */ /* 0x0003e20000000800 */
[--C-:B---3--:R-:W-:Y:S09]  /*da50*/  FFMA.FTZ R6, R63, UR4, -R3.reuse ;  /* 0x000000043f067c23 */ /* 0x108ff20008010803 */
[----:B------:R3:W-:Y:S01]  /*da60*/  MUFU.EX2 R21, R12 ;  /* 0x0000000c00157308 */ /* 0x0007e20000000800 */
[----:B----4-:R-:W-:Y:S09]  /*da70*/  FFMA.FTZ R8, R52, UR4, -R64 ;  /* 0x0000000434087c23 */ /* 0x010ff20008010840 */
[----:B------:R-:W-:Y:S01]  /*da80*/  MUFU.EX2 R130, R130 ;  /* 0x0000008200827308 */ /* 0x000fe20000000800 */
[--C-:B-1----:R-:W-:Y:S01]  /*da90*/  FFMA.FTZ R4, R66, UR4, -R3.reuse ;  /* 0x0000000442047c23 */ /* 0x102fe20008010803 */
[----:B------:R-:W-:Y:S05]  /*daa0*/  FMUL.FTZ R66, R40, UR4 ;  /* 0x0000000428427c20 */ /* 0x000fea0008410000 */
[----:B------:R-:W-:Y:S03]  /*dab0*/  FSEL R66, R66, RZ, P1 ;  /* 0x000000ff42427208 */ /* 0x000fe60000800000 */
[----:B------:R1:W-:Y:S01]  /*dac0*/  MUFU.EX2 R232, R4 ;  /* 0x0000000400e87308 */ /* 0x0003e20000000800 */
[----:B---3--:R-:W-:Y:S01]  /*dad0*/  FMUL.FTZ R12, R0, R152 ;  /* 0x00000098000c7220 */ /* 0x008fe20000410000 */
[--C-:B------:R-:W-:Y:S01]  /*dae0*/  FFMA.FTZ R5, R211, UR4, -R66.reuse ;  /* 0x00000004d3057c23 */ /* 0x100fe20008010842 */
[--C-:B------:R-:W-:Y:S01]  /*daf0*/  FFMA.FTZ R67, R108, UR4, -R66.reuse ;  /* 0x000000046c437c23 */ /* 0x100fe20008010842 */
[--C-:B------:R-:W-:Y:S01]  /*db00*/  FFMA.FTZ R68, R109, UR4, -R66.reuse ;  /* 0x000000046d447c23 */ /* 0x100fe20008010842 */
[--C-:B------:R-:W-:Y:S05]  /*db10*/  FFMA.FTZ R120, R120, UR4, -R66.reuse ;  /* 0x0000000478787c23 */ /* 0x100fea0008010842 */
[----:B------:R3:W-:Y:S01]  /*db20*/  MUFU.EX2 R125, R5 ;  /* 0x00000005007d7308 */ /* 0x0007e20000000800 */
[----:B------:R-:W-:Y:S09]  /*db30*/  FFMA.FTZ R124, R124, UR4, -R66 ;  /* 0x000000047c7c7c23 */ /* 0x000ff20008010842 */
[----:B------:R-:W-:Y:S01]  /*db40*/  MUFU.EX2 R68, R68 ;  /* 0x0000004400447308 */ /* 0x000fe20000000800 */
[--C-:B-1----:R-:W-:Y:S01]  /*db50*/  FFMA.FTZ R4, R70, UR4, -R64.reuse ;  /* 0x0000000446047c23 */ /* 0x102fe20008010840 */
[--C-:B------:R-:W-:Y:S08]  /*db60*/  FFMA.FTZ R70, R119, UR4, -R3.reuse ;  /* 0x0000000477467c23 */ /* 0x100ff00008010803 */
[----:B------:R1:W-:Y:S01]  /*db70*/  MUFU.EX2 R129, R4 ;  /* 0x0000000400817308 */ /* 0x0003e20000000800 */
[--C-:B---3--:R-:W-:Y:S09]  /*db80*/  FFMA.FTZ R5, R49, UR4, -R64.reuse ;  /* 0x0000000431057c23 */ /* 0x108ff20008010840 */
[----:B------:R-:W-:Y:S10]  /*db90*/  MUFU.EX2 R70, R70 ;  /* 0x0000004600467308 */ /* 0x000ff40000000800 */
[----:B------:R-:W-:Y:S01]  /*dba0*/  MUFU.EX2 R128, R128 ;  /* 0x0000008000807308 */ /* 0x000fe20000000800 */
[--C-:B-1----:R-:W-:Y:S01]  /*dbb0*/  FFMA.FTZ R4, R69, UR4, -R64.reuse ;  /* 0x0000000445047c23 */ /* 0x102fe20008010840 */
[----:B------:R-:W-:Y:S08]  /*dbc0*/  FFMA.FTZ R69, R118, UR4, -R3 ;  /* 0x0000000476457c23 */ /* 0x000ff00008010803 */
[----:B------:R1:W-:Y:S10]  /*dbd0*/  MUFU.EX2 R134, R4 ;  /* 0x0000000400867308 */ /* 0x0003f40000000800 */
[----:B------:R-:W-:Y:S10]  /*dbe0*/  MUFU.EX2 R69, R69 ;  /* 0x0000004500457308 */ /* 0x000ff40000000800 */
[----:B------:R-:W-:Y:S01]  /*dbf0*/  MUFU.EX2 R122, R122 ;  /* 0x0000007a007a7308 */ /* 0x000fe20000000800 */
[--C-:B-1----:R-:W-:Y:S09]  /*dc00*/  FFMA.FTZ R4, R203, UR4, -R65.reuse ;  /* 0x00000004cb047c23 */ /* 0x102ff20008010841 */
[----:B------:R1:W-:Y:S10]  /*dc10*/  MUFU.EX2 R76, R4 ;  /* 0x00000004004c7308 */ /* 0x0003f40000000800 */
[----:B------:R3:W-:Y:S10]  /*dc20*/  MUFU.EX2 R203, R7 ;  /* 0x0000000700cb7308 */ /* 0x0007f40000000800 */
[----:B------:R-:W-:Y:S01]  /*dc30*/  MUFU.EX2 R120, R120 ;  /* 0x0000007800787308 */ /* 0x000fe20000000800 */
[--C-:B-1----:R-:W-:Y:S09]  /*dc40*/  FFMA.FTZ R4, R225, UR4, -R65.reuse ;  /* 0x00000004e1047c23 */ /* 0x102ff20008010841 */
[----:B------:R1:W4:Y:S01]  /*dc50*/  MUFU.EX2 R127, R4 ;  /* 0x00000004007f7308 */ /* 0x0003220000000800 */
[----:B---3--:R-:W-:Y:S09]  /*dc60*/  FFMA.FTZ R7, R55, UR4, -R64 ;  /* 0x0000000437077c23 */ /* 0x008ff20008010840 */
[----:B------:R3:W-:Y:S10]  /*dc70*/  MUFU.EX2 R225, R5 ;  /* 0x0000000500e17308 */ /* 0x0007f40000000800 */
[----:B------:R-:W-:Y:S01]  /*dc80*/  MUFU.EX2 R123, R123 ;  /* 0x0000007b007b7308 */ /* 0x000fe20000000800 */
[--C-:B-1----:R-:W-:Y:S01]  /*dc90*/  FFMA.FTZ R4, R224, UR4, -R65.reuse ;  /* 0x00000004e0047c23 */ /* 0x102fe20008010841 */
[----:B----4-:R-:W-:Y:S08]  /*dca0*/  F2FP.F16.F32.PACK_AB R49, R127, R76 ;  /* 0x0000004c7f31723e */ /* 0x010ff000000000ff */
[----:B------:R1:W-:Y:S01]  /*dcb0*/  MUFU.EX2 R184, R4 ;  /* 0x0000000400b87308 */ /* 0x0003e20000000800 */
[----:B---3--:R-:W-:Y:S09]  /*dcc0*/  FFMA.FTZ R5, R217, UR4, -R66 ;  /* 0x00000004d9057c23 */ /* 0x008ff20008010842 */
[----:B------:R3:W-:Y:S01]  /*dcd0*/  MUFU.EX2 R177, R5 ;  /* 0x0000000500b17308 */ /* 0x0007e20000000800 */
[----:B-1----:R-:W-:Y:S09]  /*dce0*/  FFMA.FTZ R4, R219, UR4, -R65 ;  /* 0x00000004db047c23 */ /* 0x002ff20008010841 */
[----:B------:R1:W4:Y:S01]  /*dcf0*/  MUFU.EX2 R219, R4 ;  /* 0x0000000400db7308 */ /* 0x0003220000000800 */
[----:B---3--:R-:W-:Y:S01]  /*dd00*/  FFMA.FTZ R5, R33, UR4, -R64 ;  /* 0x0000000421057c23 */ /* 0x008fe20008010840 */
[----:B------:R-:W-:Y:S01]  /*dd10*/  FMUL.FTZ R33, R38, R165 ;  /* 0x000000a526217220 */ /* 0x000fe20000410000 */
[----:B------:R-:W-:Y:S07]  /*dd20*/  F2FP.F16.F32.PACK_AB R165, R70, R69 ;  /* 0x0000004546a5723e */ /* 0x000fee00000000ff */
[----:B------:R3:W-:Y:S01]  /*dd30*/  MUFU.EX2 R241, R5 ;  /* 0x0000000500f17308 */ /* 0x0007e20000000800 */
[--C-:B-1----:R-:W-:Y:S09]  /*dd40*/  FFMA.FTZ R4, R222, UR4, -R66.reuse ;  /* 0x00000004de047c23 */ /* 0x102ff20008010842 */
[----:B------:R1:W-:Y:S01]  /*dd50*/  MUFU.EX2 R222, R7 ;  /* 0x0000000700de7308 */ /* 0x0003e20000000800 */
[--C-:B---3--:R-:W-:Y:S09]  /*dd60*/  FFMA.FTZ R5, R213, UR4, -R66.reuse ;  /* 0x00000004d5057c23 */ /* 0x108ff20008010842 */
[----:B------:R3:W-:Y:S01]  /*dd70*/  MUFU.EX2 R126, R4 ;  /* 0x00000004007e7308 */ /* 0x0007e20000000800 */
[--C-:B-1----:R-:W-:Y:S01]  /*dd80*/  FFMA.FTZ R7, R56, UR4, -R3.reuse ;  /* 0x0000000438077c23 */ /* 0x102fe20008010803 */
[--C-:B---3--:R-:W-:Y:S08]  /*dd90*/  FFMA.FTZ R4, R221, UR4, -R66.reuse ;  /* 0x00000004dd047c23 */ /* 0x108ff00008010842 */
[----:B------:R1:W-:Y:S10]  /*dda0*/  MUFU.EX2 R221, R6 ;  /* 0x0000000600dd7308 */ /* 0x0003f40000000800 */
[----:B------:R3:W-:Y:S01]  /*ddb0*/  MUFU.EX2 R178, R4 ;  /* 0x0000000400b27308 */ /* 0x0007e20000000800 */
[--C-:B-1----:R-:W-:Y:S09]  /*ddc0*/  FFMA.FTZ R6, R226, UR4, -R66.reuse ;  /* 0x00000004e2067c23 */ /* 0x102ff20008010842 */
[----:B------:R1:W-:Y:S01]  /*ddd0*/  MUFU.EX2 R226, R8 ;  /* 0x0000000800e27308 */ /* 0x0003e20000000800 */
[----:B---3--:R-:W-:Y:S09]  /*dde0*/  FFMA.FTZ R4, R209, UR4, -R66 ;  /* 0x00000004d1047c23 */ /* 0x008ff20008010842 */
[----:B------:R3:W-:Y:S10]  /*ddf0*/  MUFU.EX2 R135, R6 ;  /* 0x0000000600877308 */ /* 0x0007f40000000800 */
[----:B------:R5:W2:Y:S01]  /*de00*/  MUFU.EX2 R209, R4 ;  /* 0x0000000400d17308 */ /* 0x000aa20000000800 */
[--C-:B-1----:R-:W-:Y:S09]  /*de10*/  FFMA.FTZ R8, R28, UR4, -R64.reuse ;  /* 0x000000041c087c23 */ /* 0x102ff20008010840 */
[----:B------:R1:W-:Y:S01]  /*de20*/  MUFU.EX2 R235, R8 ;  /* 0x0000000800eb7308 */ /* 0x0003e20000000800 */
[--C-:B---3--:R-:W-:Y:S01]  /*de30*/  FFMA.FTZ R6, R34, UR4, -R64.reuse ;  /* 0x0000000422067c23 */ /* 0x108fe20008010840 */
[----:B------:R-:W-:Y:S08]  /*de40*/  FMUL.FTZ R34, R39, R166 ;  /* 0x000000a627227220 */ /* 0x000ff00000410000 */
[----:B------:R3:W-:Y:S01]  /*de50*/  MUFU.EX2 R238, R6 ;  /* 0x0000000600ee7308 */ /* 0x0007e20000000800 */
[--C-:B-----5:R-:W-:Y:S09]  /*de60*/  FFMA.FTZ R4, R60, UR4, -R3.reuse ;  /* 0x000000043c047c23 */ /* 0x120ff20008010803 */
[----:B------:R5:W-:Y:S01]  /*de70*/  MUFU.EX2 R224, R4 ;  /* 0x0000000400e07308 */ /* 0x000be20000000800 */
[----:B-1----:R-:W-:Y:S09]  /*de80*/  FFMA.FTZ R8, R87, UR4, -R64 ;  /* 0x0000000457087c23 */ /* 0x002ff20008010840 */
[----:B------:R1:W-:Y:S01]  /*de90*/  MUFU.EX2 R248, R8 ;  /* 0x0000000800f87308 */ /* 0x0003e20000000800 */
[----:B---3--:R-:W-:Y:S01]  /*dea0*/  FFMA.FTZ R6, R215, UR4, -R66 ;  /* 0x00000004d7067c23 */ /* 0x008fe20008010842 */
[--C-:B-----5:R-:W-:Y:S02]  /*deb0*/  FFMA.FTZ R4, R57, UR4, -R3.reuse ;  /* 0x0000000439047c23 */ /* 0x120fe40008010803 */
[----:B------:R-:W-:Y:S06]  /*dec0*/  LDSM.16.MT88.4 R56, [R138+0x4400] ;  /* 0x004400008a38783b */ /* 0x000fec0000004200 */
[----:B------:R3:W-:Y:S01]  /*ded0*/  MUFU.EX2 R233, R4 ;  /* 0x0000000400e97308 */ /* 0x0007e20000000800 */
[----:B-1----:R-:W-:Y:S09]  /*dee0*/  FFMA.FTZ R8, R81, UR4, -R3 ;  /* 0x0000000451087c23 */ /* 0x002ff20008010803 */
[----:B------:R1:W-:Y:S01]  /*def0*/  MUFU.EX2 R28, R8 ;  /* 0x00000008001c7308 */ /* 0x0003e20000000800 */
[----:B---3--:R-:W-:Y:S02]  /*df00*/  FFMA.FTZ R4, R61, UR4, -R64 ;  /* 0x000000043d047c23 */ /* 0x008fe40008010840 */
[----:B------:R-:W-:Y:S07]  /*df10*/  LDSM.16.MT88.4 R60, [R139+0x4400] ;  /* 0x004400008b3c783b */ /* 0x000fee0000004200 */
[----:B------:R3:W-:Y:S01]  /*df20*/  MUFU.EX2 R211, R4 ;  /* 0x0000000400d37308 */ /* 0x0007e20000000800 */
[----:B-1----:R-:W-:Y:S01]  /*df30*/  FMUL.FTZ R8, R0, R140 ;  /* 0x0000008c00087220 */ /* 0x002fe20000410000 */
[--C-:B---3--:R-:W-:Y:S08]  /*df40*/  FFMA.FTZ R4, R228, UR4, -R65.reuse ;  /* 0x00000004e4047c23 */ /* 0x108ff00008010841 */
[----:B------:R1:W-:Y:S02]  /*df50*/  MUFU.EX2 R176, R4 ;  /* 0x0000000400b07308 */ /* 0x0003e40000000800 */
[----:B-1----:R-:W-:Y:S08]  /*df60*/  FFMA.FTZ R4, R220, UR4, -R65 ;  /* 0x00000004dc047c23 */ /* 0x002ff00008010841 */
[----:B------:R1:W-:Y:S10]  /*df70*/  MUFU.EX2 R220, R7 ;  /* 0x0000000700dc7308 */ /* 0x0003f40000000800 */
[----:B------:R3:W-:Y:S01]  /*df80*/  MUFU.EX2 R179, R4 ;  /* 0x0000000400b37308 */ /* 0x0007e20000000800 */
[----:B-1----:R-:W-:Y:S01]  /*df90*/  FFMA.FTZ R7, R47, UR4, -R3 ;  /* 0x000000042f077c23 */ /* 0x002fe20008010803 */
[----:B------:R-:W-:Y:S01]  /*dfa0*/  F2FP.F16.F32.PACK_AB R47, R232, R230 ;  /* 0x000000e6e82f723e */ /* 0x000fe200000000ff */
[--C-:B---3--:R-:W-:Y:S07]  /*dfb0*/  FFMA.FTZ R4, R218, UR4, -R65.reuse ;  /* 0x00000004da047c23 */ /* 0x108fee0008010841 */
[----:B------:R1:W-:Y:S02]  /*dfc0*/  MUFU.EX2 R187, R4 ;  /* 0x0000000400bb7308 */ /* 0x0003e40000000800 */
[----:B-1----:R-:W-:Y:S08]  /*dfd0*/  FFMA.FTZ R4, R210, UR4, -R65 ;  /* 0x00000004d2047c23 */ /* 0x002ff00008010841 */
[----:B------:R1:W-:Y:S02]  /*dfe0*/  MUFU.EX2 R218, R4 ;  /* 0x0000000400da7308 */ /* 0x0003e40000000800 */
[----:B-1----:R-:W-:Y:S08]  /*dff0*/  FFMA.FTZ R4, R216, UR4, -R66 ;  /* 0x00000004d8047c23 */ /* 0x002ff00008010842 */
[----:B------:R1:W-:Y:S10]  /*e000*/  MUFU.EX2 R216, R9 ;  /* 0x0000000900d87308 */ /* 0x0003f40000000800 */
[----:B------:R3:W-:Y:S01]  /*e010*/  MUFU.EX2 R185, R4 ;  /* 0x0000000400b97308 */ /* 0x0007e20000000800 */
[----:B-1----:R-:W-:Y:S01]  /*e020*/  FFMA.FTZ R9, R45, UR4, -R64 ;  /* 0x000000042d097c23 */ /* 0x002fe20008010840 */
[----:B------:R-:W-:Y:S08]  /*e030*/  F2FP.F16.F32.PACK_AB R45, R136, R133 ;  /* 0x00000085882d723e */ /* 0x000ff000000000ff */
[----:B------:R1:W-:Y:S01]  /*e040*/  MUFU.EX2 R213, R9 ;  /* 0x0000000900d57308 */ /* 0x0003e20000000800 */
[----:B---3--:R-:W-:Y:S09]  /*e050*/  FFMA.FTZ R4, R214, UR4, -R66 ;  /* 0x00000004d6047c23 */ /* 0x008ff20008010842 */
[----:B------:R3:W-:Y:S01]  /*e060*/  MUFU.EX2 R210, R4 ;  /* 0x0000000400d27308 */ /* 0x0007e20000000800 */
[----:B-1----:R-:W-:Y:S09]  /*e070*/  FFMA.FTZ R9, R88, UR4, -R64 ;  /* 0x0000000458097c23 */ /* 0x002ff20008010840 */
[----:B------:R1:W-:Y:S01]  /*e080*/  MUFU.EX2 R243, R9 ;  /* 0x0000000900f37308 */ /* 0x0003e20000000800 */
[--C-:B---3--:R-:W-:Y:S02]  /*e090*/  FFMA.FTZ R4, R54, UR4, -R3.reuse ;  /* 0x0000000436047c23 */ /* 0x108fe40008010803 */
[----:B------:R-:W-:Y:S07]  /*e0a0*/  LDSM.16.MT88.4 R52, [R139+0x4000] ;  /* 0x004000008b34783b */ /* 0x000fee0000004200 */
[----:B------:R3:W-:Y:S01]  /*e0b0*/  MUFU.EX2 R228, R4 ;  /* 0x0000000400e47308 */ /* 0x0007e20000000800 */
[----:B-1----:R-:W-:Y:S09]  /*e0c0*/  FMUL.FTZ R9, R0, R141 ;  /* 0x0000008d00097220 */ /* 0x002ff20000410000 */
[----:B------:R1:W-:Y:S01]  /*e0d0*/  MUFU.EX2 R141, R16 ;  /* 0x00000010008d7308 */ /* 0x0003e20000000800 */
[--C-:B---3--:R-:W-:Y:S01]  /*e0e0*/  FFMA.FTZ R4, R51, UR4, -R3.reuse ;  /* 0x0000000433047c23 */ /* 0x108fe20008010803 */
[----:B----4-:R-:W-:Y:S08]  /*e0f0*/  F2FP.F16.F32.PACK_AB R51, R219, R184 ;  /* 0x000000b8db33723e */ /* 0x010ff000000000ff */
[----:B------:R3:W-:Y:S01]  /*e100*/  MUFU.EX2 R240, R4 ;  /* 0x0000000400f07308 */ /* 0x0007e20000000800 */
[----:B-1----:R-:W-:Y:S02]  /*e110*/  FMUL.FTZ R16, R38, R148 ;  /* 0x0000009426107220 */ /* 0x002fe40000410000 */
[----:B------:R-:W4:Y:S04]  /*e120*/  LDL.LU R148, [R1+0x8] ;  /* 0x0000080001947983 */ /* 0x000f280000300800 */
[----:B------:R-:W5:Y:S01]  /*e130*/  LDL.LU R159, [R1+0xc] ;  /* 0x00000c00019f7983 */ /* 0x000f620000300800 */
[----:B---3--:R-:W-:Y:S01]  /*e140*/  FFMA.FTZ R4, R50, UR4, -R3 ;  /* 0x0000000432047c23 */ /* 0x008fe20008010803 */
[----:B--2---:R-:W-:Y:S03]  /*e150*/  F2FP.F16.F32.PACK_AB R50, R209, R178 ;  /* 0x000000b2d132723e */ /* 0x004fe600000000ff */
[----:B------:R1:W-:Y:S02]  /*e160*/  MUFU.EX2 R242, R4 ;  /* 0x0000000400f27308 */ /* 0x0003e40000000800 */
[----:B-1----:R-:W-:Y:S08]  /*e170*/  FFMA.FTZ R4, R227, UR4, -R65 ;  /* 0x00000004e3047c23 */ /* 0x002ff00008010841 */
[----:B------:R1:W-:Y:S10]  /*e180*/  MUFU.EX2 R227, R7 ;  /* 0x0000000700e37308 */ /* 0x0003f40000000800 */
[----:B------:R2:W-:Y:S01]  /*e190*/  MUFU.EX2 R214, R4 ;  /* 0x0000000400d67308 */ /* 0x0005e20000000800 */
[----:B-1----:R-:W-:Y:S01]  /*e1a0*/  FFMA.FTZ R7, R48, UR4, -R3 ;  /* 0x0000000430077c23 */ /* 0x002fe20008010803 */
[----:B------:R-:W-:Y:S08]  /*e1b0*/  F2FP.F16.F32.PACK_AB R48, R126, R125 ;  /* 0x0000007d7e30723e */ /* 0x000ff000000000ff */
[----:B------:R1:W-:Y:S01]  /*e1c0*/  MUFU.EX2 R247, R7 ;  /* 0x0000000700f77308 */ /* 0x0003e20000000800 */
[--C-:B--2---:R-:W-:Y:S09]  /*e1d0*/  FFMA.FTZ R4, R223, UR4, -R65.reuse ;  /* 0x00000004df047c23 */ /* 0x104ff20008010841 */
[----:B------:R2:W-:Y:S01]  /*e1e0*/  MUFU.EX2 R217, R4 ;  /* 0x0000000400d97308 */ /* 0x0005e20000000800 */
[----:B-1----:R-:W-:Y:S01]  /*e1f0*/  FFMA.FTZ R7, R91, UR4, -R66 ;  /* 0x000000045b077c23 */ /* 0x002fe20008010842 */
[--C-:B--2---:R-:W-:Y:S08]  /*e200*/  FFMA.FTZ R4, R208, UR4, -R65.reuse ;  /* 0x00000004d0047c23 */ /* 0x104ff00008010841 */
[----:B------:R1:W-:Y:S10]  /*e210*/  MUFU.EX2 R208, R5 ;  /* 0x0000000500d07308 */ /* 0x0003f40000000800 */
[----:B------:R2:W-:Y:S01]  /*e220*/  MUFU.EX2 R223, R4 ;  /* 0x0000000400df7308 */ /* 0x0005e20000000800 */
[----:B-1----:R-:W-:Y:S09]  /*e230*/  FFMA.FTZ R5, R26, UR4, -R64 ;  /* 0x000000041a057c23 */ /* 0x002ff20008010840 */
[----:B------:R1:W3:Y:S01]  /*e240*/  MUFU.EX2 R31, R5 ;  /* 0x00000005001f7308 */ /* 0x0002e20000000800 */
[----:B--2---:R-:W-:Y:S09]  /*e250*/  FFMA.FTZ R4, R207, UR4, -R65 ;  /* 0x00000004cf047c23 */ /* 0x004ff20008010841 */
[----:B------:R2:W-:Y:S10]  /*e260*/  MUFU.EX2 R234, R4 ;  /* 0x0000000400ea7308 */ /* 0x0005f40000000800 */
[----:B------:R2:W-:Y:S01]  /*e270*/  MUFU.EX2 R207, R6 ;  /* 0x0000000600cf7308 */ /* 0x0005e20000000800 */
[--C-:B-1----:R-:W-:Y:S01]  /*e280*/  FFMA.FTZ R5, R183, UR4, -R66.reuse ;  /* 0x00000004b7057c23 */ /* 0x102fe20008010842 */
[----:B---3--:R-:W-:Y:S01]  /*e290*/  MOV R158, R31 ;  /* 0x0000001f009e7202 */ /* 0x008fe20000000f00 */
[----:B------:R-:W-:Y:S01]  /*e2a0*/  FMUL.FTZ R31, R36, R171 ;  /* 0x000000ab241f7220 */ /* 0x000fe20000410000 */
[----:B--2---:R-:W-:Y:S06]  /*e2b0*/  FFMA.FTZ R4, R202, UR4, -R66 ;  /* 0x00000004ca047c23 */ /* 0x004fec0008010842 */
[----:B------:R1:W-:Y:S01]  /*e2c0*/  MUFU.EX2 R202, R4 ;  /* 0x0000000400ca7308 */ /* 0x0003e20000000800 */
[----:B------:R-:W-:Y:S01]  /*e2d0*/  FFMA.FTZ R6, R44, UR4, -R64 ;  /* 0x000000042c067c23 */ /* 0x000fe20008010840 */
[----:B------:R-:W-:Y:S08]  /*e2e0*/  F2FP.F16.F32.PACK_AB R44, R134, R129 ;  /* 0x00000081862c723e */ /* 0x000ff000000000ff */
[----:B------:R2:W-:Y:S01]  /*e2f0*/  MUFU.EX2 R249, R6 ;  /* 0x0000000600f97308 */ /* 0x0005e20000000800 */
[--C-:B-1----:R-:W-:Y:S09]  /*e300*/  FFMA.FTZ R4, R182, UR4, -R66.reuse ;  /* 0x00000004b6047c23 */ /* 0x102ff20008010842 */
[----:B------:R1:W-:Y:S01]  /*e310*/  MUFU.EX2 R215, R4 ;  /* 0x0000000400d77308 */ /* 0x0003e20000000800 */
[----:B--2---:R-:W-:Y:S01]  /*e320*/  FFMA.FTZ R6, R201, UR4, -R66 ;  /* 0x00000004c9067c23 */ /* 0x004fe20008010842 */
[--C-:B-1----:R-:W-:Y:S01]  /*e330*/  FFMA.FTZ R4, R46, UR4, -R3.reuse ;  /* 0x000000042e047c23 */ /* 0x102fe20008010803 */
[----:B------:R-:W-:Y:S07]  /*e340*/  F2FP.F16.F32.PACK_AB R46, R231, R229 ;  /* 0x000000e5e72e723e */ /* 0x000fee00000000ff */
[----:B------:R1:W-:Y:S02]  /*e350*/  MUFU.EX2 R239, R4 ;  /* 0x0000000400ef7308 */ /* 0x0003e40000000800 */
[--C-:B-1----:R-:W-:Y:S01]  /*e360*/  FFMA.FTZ R4, R35, UR4, -R3.reuse ;  /* 0x0000000423047c23 */ /* 0x102fe20008010803 */
[----:B------:R-:W-:Y:S07]  /*e370*/  FMUL.FTZ R35, R39, R167 ;  /* 0x000000a727237220 */ /* 0x000fee0000410000 */
[----:B------:R1:W2:Y:S02]  /*e380*/  MUFU.EX2 R29, R4 ;  /* 0x00000004001d7308 */ /* 0x0002a40000000800 */
[----:B-1----:R-:W-:Y:S01]  /*e390*/  FFMA.FTZ R4, R25, UR4, -R3 ;  /* 0x0000000419047c23 */ /* 0x002fe20008010803 */
[----:B--2---:R-:W-:Y:S01]  /*e3a0*/  MOV R151, R29 ;  /* 0x0000001d00977202 */ /* 0x004fe20000000f00 */
[----:B------:R-:W-:Y:S01]  /*e3b0*/  FMUL.FTZ R29, R0, R169 ;  /* 0x000000a9001d7220 */ /* 0x000fe20000410000 */
[----:B------:R-:W-:Y:S05]  /*e3c0*/  F2FP.F16.F32.PACK_AB R169, R123, R122 ;  /* 0x0000007a7ba9723e */ /* 0x000fea00000000ff */
[----:B------:R1:W-:Y:S02]  /*e3d0*/  MUFU.EX2 R30, R4 ;  /* 0x00000004001e7308 */ /* 0x0003e40000000800 */
[--C-:B-1----:R-:W-:Y:S08]  /*e3e0*/  FFMA.FTZ R4, R206, UR4, -R65.reuse ;  /* 0x00000004ce047c23 */ /* 0x102ff00008010841 */
[----:B------:R1:W-:Y:S02]  /*e3f0*/  MUFU.EX2 R182, R4 ;  /* 0x0000000400b67308 */ /* 0x0003e40000000800 */
[--C-:B-1----:R-:W-:Y:S08]  /*e400*/  FFMA.FTZ R4, R204, UR4, -R65.reuse ;  /* 0x00000004cc047c23 */ /* 0x102ff00008010841 */
[----:B------:R1:W-:Y:S02]  /*e410*/  MUFU.EX2 R204, R4 ;  /* 0x0000000400cc7308 */ /* 0x0003e40000000800 */
[--C-:B-1----:R-:W-:Y:S08]  /*e420*/  FFMA.FTZ R4, R181, UR4, -R65.reuse ;  /* 0x00000004b5047c23 */ /* 0x102ff00008010841 */
[----:B------:R1:W-:Y:S10]  /*e430*/  MUFU.EX2 R181, R5 ;  /* 0x0000000500b57308 */ /* 0x0003f40000000800 */
[----:B------:R2:W-:Y:S01]  /*e440*/  MUFU.EX2 R206, R4 ;  /* 0x0000000400ce7308 */ /* 0x0005e20000000800 */
[--C-:B-1----:R-:W-:Y:S01]  /*e450*/  FFMA.FTZ R5, R71, UR4, -R64.reuse ;  /* 0x0000000447057c23 */ /* 0x102fe20008010840 */
[----:B------:R-:W-:Y:S08]  /*e460*/  FFMA.FTZ R71, R116, UR4, -R64 ;  /* 0x0000000474477c23 */ /* 0x000ff00008010840 */
[----:B------:R1:W3:Y:S01]  /*e470*/  MUFU.EX2 R14, R5 ;  /* 0x00000005000e7308 */ /* 0x0002e20000000800 */
[--C-:B--2---:R-:W-:Y:S09]  /*e480*/  FFMA.FTZ R4, R175, UR4, -R65.reuse ;  /* 0x00000004af047c23 */ /* 0x104ff20008010841 */
[----:B------:R2:W-:Y:S10]  /*e490*/  MUFU.EX2 R246, R4 ;  /* 0x0000000400f67308 */ /* 0x0005f40000000800 */
[----:B------:R4:W-:Y:S01]  /*e4a0*/  MUFU.EX2 R175, R6 ;  /* 0x0000000600af7308 */ /* 0x0009e20000000800 */
[--C-:B-1----:R-:W-:Y:S01]  /*e4b0*/  FFMA.FTZ R5, R73, UR4, -R66.reuse ;  /* 0x0000000449057c23 */ /* 0x102fe20008010842 */
[----:B------:R-:W-:Y:S01]  /*e4c0*/  FFMA.FTZ R73, R43, UR4, -R65 ;  /* 0x000000042b497c23 */ /* 0x000fe20008010841 */
[--C-:B------:R-:W-:Y:S07]  /*e4d0*/  FFMA.FTZ R43, R105, UR4, -R66.reuse ;  /* 0x00000004692b7c23 */ /* 0x100fee0008010842 */
[----:B------:R1:W-:Y:S01]  /*e4e0*/  MUFU.EX2 R201, R5 ;  /* 0x0000000500c97308 */ /* 0x0003e20000000800 */
[----:B--2---:R-:W-:Y:S09]  /*e4f0*/  FFMA.FTZ R4, R180, UR4, -R66 ;  /* 0x00000004b4047c23 */ /* 0x004ff20008010842 */
[----:B------:R2:W-:Y:S01]  /*e500*/  MUFU.EX2 R180, R4 ;  /* 0x0000000400b47308 */ /* 0x0005e20000000800 */
[----:B----4-:R-:W-:Y:S09]  /*e510*/  FFMA.FTZ R6, R80, UR4, -R64 ;  /* 0x0000000450067c23 */ /* 0x010ff20008010840 */
[----:B------:R4:W-:Y:S01]  /*e520*/  MUFU.EX2 R11, R6 ;  /* 0x00000006000b7308 */ /* 0x0009e20000000800 */
[----:B-1----:R-:W-:Y:S09]  /*e530*/  FMUL.FTZ R5, R38, R145 ;  /* 0x0000009126057220 */ /* 0x002ff20000410000 */
[----:B------:R-:W-:Y:S01]  /*e540*/  MUFU.EX2 R73, R73 ;  /* 0x0000004900497308 */ /* 0x000fe20000000800 */
[--C-:B--2---:R-:W-:Y:S09]  /*e550*/  FFMA.FTZ R4, R173, UR4, -R66.reuse ;  /* 0x00000004ad047c23 */ /* 0x104ff20008010842 */
[----:B------:R1:W-:Y:S01]  /*e560*/  MUFU.EX2 R244, R4 ;  /* 0x0000000400f47308 */ /* 0x0003e20000000800 */
[----:B----4-:R-:W-:Y:S01]  /*e570*/  FMUL.FTZ R6, R39, R146 ;  /* 0x0000009227067220 */ /* 0x010fe20000410000 */
[----:B---3--:R-:W-:Y:S01]  /*e580*/  MOV R146, R14 ;  /* 0x0000000e00927202 */ /* 0x008fe20000000f00 */
[----:B------:R-:W-:Y:S01]  /*e590*/  FMUL.FTZ R14, R36, R154 ;  /* 0x0000009a240e7220 */ /* 0x000fe20000410000 */
[----:B------:R-:W-:Y:S01]  /*e5a0*/  MOV R154, R21 ;  /* 0x00000015009a7202 */ /* 0x000fe20000000f00 */
[----:B------:R-:W-:Y:S02]  /*e5b0*/  FMUL.FTZ R21, R38, R157 ;  /* 0x0000009d26157220 */ /* 0x000fe40000410000 */
[----:B------:R-:W2:Y:S03]  /*e5c0*/  LDL.LU R157, [R1+0x4] ;  /* 0x00000400019d7983 */ /* 0x000ea60000300800 */
[----:B------:R-:W-:Y:S01]  /*e5d0*/  MUFU.EX2 R71, R71 ;  /* 0x0000004700477308 */ /* 0x000fe20000000800 */
[--C-:B-1----:R-:W-:Y:S02]  /*e5e0*/  FFMA.FTZ R4, R27, UR4, -R3.reuse ;  /* 0x000000041b047c23 */ /* 0x102fe40008010803 */
[----:B------:R-:W1:Y:S07]  /*e5f0*/  LDSM.16.MT88.4 R24, [R138+0x4000] ;  /* 0x004000008a18783b */ /* 0x000e6e0000004200 */
[----:B------:R3:W-:Y:S02]  /*e600*/  MUFU.EX2 R18, R4 ;  /* 0x0000000400127308 */ /* 0x0007e40000000800 */
[--C-:B---3--:R-:W-:Y:S08]  /*e610*/  FFMA.FTZ R4, R82, UR4, -R3.reuse ;  /* 0x0000000452047c23 */ /* 0x108ff00008010803 */
[----:B------:R3:W4:Y:S02]  /*e620*/  MUFU.EX2 R10, R4 ;  /* 0x00000004000a7308 */ /* 0x0007240000000800 */
[----:B---3--:R-:W-:Y:S01]  /*e630*/  FFMA.FTZ R4, R83, UR4, -R3 ;  /* 0x0000000453047c23 */ /* 0x008fe20008010803 */
[----:B----4-:R-:W-:Y:S01]  /*e640*/  MOV R145, R10 ;  /* 0x0000000a00917202 */ /* 0x010fe20000000f00 */
[----:B------:R-:W-:Y:S06]  /*e650*/  FMUL.FTZ R10, R36, R142 ;  /* 0x0000008e240a7220 */ /* 0x000fec0000410000 */
[----:B------:R3:W4:Y:S10]  /*e660*/  MUFU.EX2 R13, R4 ;  /* 0x00000004000d7308 */ /* 0x0007340000000800 */
[----:B------:R5:W-:Y:S01]  /*e670*/  MUFU.EX2 R142, R20 ;  /* 0x00000014008e7308 */ /* 0x000be20000000800 */
[--C-:B---3--:R-:W-:Y:S01]  /*e680*/  FFMA.FTZ R4, R74, UR4, -R65.reuse ;  /* 0x000000044a047c23 */ /* 0x108fe20008010841 */
[--C-:B------:R-:W-:Y:S08]  /*e690*/  FFMA.FTZ R74, R79, UR4, -R66.reuse ;  /* 0x000000044f4a7c23 */ /* 0x100ff00008010842 */
[----:B------:R3:W-:Y:S01]  /*e6a0*/  MUFU.EX2 R173, R4 ;  /* 0x0000000400ad7308 */ /* 0x0007e20000000800 */
[----:B-----5:R-:W-:Y:S09]  /*e6b0*/  FMUL.FTZ R20, R38, R156 ;  /* 0x0000009c26147220 */ /* 0x020ff20000410000 */
[----:B------:R-:W-:Y:S01]  /*e6c0*/  MUFU.EX2 R74, R74 ;  /* 0x0000004a004a7308 */ /* 0x000fe20000000800 */
[--C-:B---3--:R-:W-:Y:S09]  /*e6d0*/  FFMA.FTZ R4, R174, UR4, -R65.reuse ;  /* 0x00000004ae047c23 */ /* 0x108ff20008010841 */
[----:B------:R3:W-:Y:S10]  /*e6e0*/  MUFU.EX2 R174, R7 ;  /* 0x0000000700ae7308 */ /* 0x0007f40000000800 */
[----:B------:R5:W-:Y:S01]  /*e6f0*/  MUFU.EX2 R183, R4 ;  /* 0x0000000400b77308 */ /* 0x000be20000000800 */
[C---:B---3--:R-:W-:Y:S01]  /*e700*/  FMUL.FTZ R7, R39.reuse, R147 ;  /* 0x0000009327077220 */ /* 0x048fe20000410000 */
[----:B----4-:R-:W-:Y:S01]  /*e710*/  MOV R147, R13 ;  /* 0x0000000d00937202 */ /* 0x010fe20000000f00 */
[----:B------:R-:W-:Y:S01]  /*e720*/  FMUL.FTZ R13, R0, R153 ;  /* 0x00000099000d7220 */ /* 0x000fe20000410000 */
[----:B------:R-:W-:Y:S01]  /*e730*/  MOV R153, R18 ;  /* 0x0000001200997202 */ /* 0x000fe20000000f00 */
[----:B------:R-:W-:Y:S01]  /*e740*/  FMUL.FTZ R18, R39, R150 ;  /* 0x0000009627127220 */ /* 0x000fe20000410000 */
[----:B------:R-:W-:Y:S01]  /*e750*/  MOV R150, R30 ;  /* 0x0000001e00967202 */ /* 0x000fe20000000f00 */
[----:B------:R-:W-:Y:S01]  /*e760*/  FMUL.FTZ R30, R36, R170 ;  /* 0x000000aa241e7220 */ /* 0x000fe20000410000 */
[--C-:B-----5:R-:W-:Y:S04]  /*e770*/  FFMA.FTZ R4, R93, UR4, -R65.reuse ;  /* 0x000000045d047c23 */ /* 0x120fe80008010841 */
[----:B------:R3:W-:Y:S02]  /*e780*/  MUFU.EX2 R245, R4 ;  /* 0x0000000400f57308 */ /* 0x0007e40000000800 */
[----:B---3--:R-:W-:Y:S08]  /*e790*/  FFMA.FTZ R4, R89, UR4, -R65 ;  /* 0x0000000459047c23 */ /* 0x008ff00008010841 */
[----:B------:R3:W-:Y:S02]  /*e7a0*/  MUFU.EX2 R252, R4 ;  /* 0x0000000400fc7308 */ /* 0x0007e40000000800 */
[--C-:B---3--:R-:W-:Y:S08]  /*e7b0*/  FFMA.FTZ R4, R172, UR4, -R66.reuse ;  /* 0x00000004ac047c23 */ /* 0x108ff00008010842 */
[----:B------:R3:W-:Y:S02]  /*e7c0*/  MUFU.EX2 R172, R4 ;  /* 0x0000000400ac7308 */ /* 0x0007e40000000800 */
[----:B---3--:R-:W-:Y:S01]  /*e7d0*/  FFMA.FTZ R4, R72, UR4, -R66 ;  /* 0x0000000448047c23 */ /* 0x008fe20008010842 */
[--C-:B------:R-:W-:Y:S07]  /*e7e0*/  FFMA.FTZ R72, R117, UR4, -R64.reuse ;  /* 0x0000000475487c23 */ /* 0x100fee0008010840 */
[----:B------:R3:W-:Y:S10]  /*e7f0*/  MUFU.EX2 R251, R4 ;  /* 0x0000000400fb7308 */ /* 0x0007f40000000800 */
[----:B------:R-:W4:Y:S01]  /*e800*/  MUFU.EX2 R72, R72 ;  /* 0x0000004800487308 */ /* 0x000f220000000800 */
[----:B---3--:R-:W-:Y:S09]  /*e810*/  FFMA.FTZ R4, R86, UR4, -R3 ;  /* 0x0000000456047c23 */ /* 0x008ff20008010803 */
[----:B------:R3:W-:Y:S01]  /*e820*/  MUFU.EX2 R250, R4 ;  /* 0x0000000400fa7308 */ /* 0x0007e20000000800 */
[----:B----4-:R-:W-:Y:S01]  /*e830*/  F2FP.F16.F32.PACK_AB R164, R72, R71 ;  /* 0x0000004748a4723e */ /* 0x010fe200000000ff */
[----:B---3--:R-:W-:Y:S01]  /*e840*/  FMUL.FTZ R4, R38, R144 ;  /* 0x0000009026047220 */ /* 0x008fe20000410000 */
[----:B------:R-:W-:Y:S01]  /*e850*/  MOV R144, R11 ;  /* 0x0000000b00907202 */ /* 0x000fe20000000f00 */
[----:B------:R-:W-:Y:S01]  /*e860*/  FMUL.FTZ R11, R36, R143 ;  /* 0x0000008f240b7220 */ /* 0x000fe20000410000 */
[----:B------:R-:W-:Y:S01]  /*e870*/  FFMA.FTZ R38, R38, R149, R129 ;  /* 0x0000009526267223 */ /* 0x000fe20000010081 */
[----:B------:R-:W-:Y:S01]  /*e880*/  MOV R143, R28 ;  /* 0x0000001c008f7202 */ /* 0x000fe20000000f00 */
[----:B------:R-:W-:Y:S02]  /*e890*/  FFMA.FTZ R28, R97, UR4, -R64 ;  /* 0x00000004611c7c23 */ /* 0x000fe40008010840 */
[-C--:B-1----:R-:W-:Y:S02]  /*e8a0*/  HMMA.16816.F32 R4, R44, R24.reuse, R4 ;  /* 0x000000182c04723c */ /* 0x082fe40000001804 */
[----:B------:R1:W-:Y:S03]  /*e8b0*/  MUFU.EX2 R156, R28 ;  /* 0x0000001c009c7308 */ /* 0x0003e60000000800 */
[----:B------:R-:W-:Y:S01]  /*e8c0*/  FADD.FTZ R38, R134, R38 ;  /* 0x0000002686267221 */ /* 0x000fe20000010000 */
[C---:B------:R-:W-:Y:S05]  /*e8d0*/  HMMA.16816.F32 R8, R48.reuse, R24, R8 ;  /* 0x000000183008723c */ /* 0x040fea0000001808 */
[----:B------:R-:W-:Y:S01]  /*e8e0*/  FADD.FTZ R38, R229, R38 ;  /* 0x00000026e5267221 */ /* 0x000fe20000010000 */
[-C--:B------:R-:W-:Y:S05]  /*e8f0*/  HMMA.16816.F32 R12, R48, R26.reuse, R12 ;  /* 0x0000001a300c723c */ /* 0x080fea000000180c */
[----:B------:R-:W-:Y:S01]  /*e900*/  FFMA.FTZ R24, R96, UR4, -R64 ;  /* 0x0000000460187c23 */ /* 0x000fe20008010840 */
[C---:B------:R-:W-:Y:S03]  /*e910*/  HMMA.16816.F32 R16, R44.reuse, R26, R16 ;  /* 0x0000001a2c10723c */ /* 0x040fe60000001810 */
[----:B------:R3:W-:Y:S02]  /*e920*/  MUFU.EX2 R152, R24 ;  /* 0x0000001800987308 */ /* 0x0007e40000000800 */
[----:B------:R-:W-:Y:S01]  /*e930*/  FMUL.FTZ R25, R0, R161 ;  /* 0x000000a100197220 */ /* 0x000fe20000410000 */
[-C--:B------:R-:W-:Y:S05]  /*e940*/  HMMA.16816.F32 R20, R44, R52.reuse, R20 ;  /* 0x000000342c14723c */ /* 0x080fea0000001814 */
[C---:B------:R-:W-:Y:S01]  /*e950*/  FMUL.FTZ R26, R36.reuse, R162 ;  /* 0x000000a2241a7220 */ /* 0x040fe20000410000 */
[----:B------:R-:W-:Y:S01]  /*e960*/  FMUL.FTZ R27, R36, R163 ;  /* 0x000000a3241b7220 */ /* 0x000fe20000410000 */
[--C-:B-1----:R-:W-:Y:S01]  /*e970*/  FFMA.FTZ R28, R92, UR4, -R65.reuse ;  /* 0x000000045c1c7c23 */ /* 0x102fe20008010841 */
[----:B------:R-:W-:Y:S02]  /*e980*/  FFMA.FTZ R36, R36, R159, R76 ;  /* 0x0000009f24247223 */ /* 0x000fe4000001004c */
[----:B------:R-:W-:Y:S01]  /*e990*/  MUFU.EX2 R76, R43 ;  /* 0x0000002b004c7308 */ /* 0x000fe20000000800 */
[----:B------:R-:W-:Y:S01]  /*e9a0*/  FADD.FTZ R38, R231, R38 ;  /* 0x00000026e7267221 */ /* 0x000fe20000010000 */
[----:B------:R-:W-:Y:S01]  /*e9b0*/  MOV R134, R42 ;  /* 0x0000002a00867202 */ /* 0x000fe20000000f00 */
[----:B---3--:R-:W-:Y:S02]  /*e9c0*/  FMUL.FTZ R24, R0, R160 ;  /* 0x000000a000187220 */ /* 0x008fe40000410000 */
[----:B------:R-:W-:Y:S05]  /*e9d0*/  FADD.FTZ R38, R186, R38 ;  /* 0x00000026ba267221 */ /* 0x000fea0000010000 */
[----:B------:R1:W-:Y:S01]  /*e9e0*/  MUFU.EX2 R96, R28 ;  /* 0x0000001c00607308 */ /* 0x0003e20000000800 */
[----:B------:R-:W-:Y:S01]  /*e9f0*/  FADD.FTZ R38, R211, R38 ;  /* 0x00000026d3267221 */ /* 0x000fe20000010000 */
[C---:B------:R-:W-:Y:S04]  /*ea00*/  HMMA.16816.F32 R24, R48.reuse, R52, R24 ;  /* 0x000000343018723c */ /* 0x040fe80000001818 */
[----:B------:R-:W-:Y:S03]  /*ea10*/  FADD.FTZ R38, R222, R38 ;  /* 0x00000026de267221 */ /* 0x000fe60000010000 */
[----:B------:R-:W-:Y:S01]  /*ea20*/  FFMA.FTZ R52, R95, UR4, -R65 ;  /* 0x000000045f347c23 */ /* 0x000fe20008010841 */
[----:B------:R-:W-:Y:S03]  /*ea30*/  FADD.FTZ R38, R225, R38 ;  /* 0x00000026e1267221 */ /* 0x000fe60000010000 */
[----:B------:R3:W-:Y:S01]  /*ea40*/  MUFU.EX2 R140, R52 ;  /* 0x00000034008c7308 */ /* 0x0007e20000000800 */
[C---:B-1----:R-:W-:Y:S01]  /*ea50*/  FMUL.FTZ R28, R0.reuse, R168 ;  /* 0x000000a8001c7220 */ /* 0x042fe20000410000 */
[----:B------:R-:W-:Y:S01]  /*ea60*/  FFMA.FTZ R0, R0, R148, R125 ;  /* 0x0000009400007223 */ /* 0x000fe2000001007d */
[----:B------:R-:W-:Y:S03]  /*ea70*/  F2FP.F16.F32.PACK_AB R168, R74, R120 ;  /* 0x000000784aa8723e */ /* 0x000fe600000000ff */
[----:B------:R-:W-:Y:S02]  /*ea80*/  FADD.FTZ R0, R126, R0 ;  /* 0x000000007e007221 */ /* 0x000fe40000010000 */
[-C--:B------:R-:W-:Y:S03]  /*ea90*/  HMMA.16816.F32 R28, R48, R54.reuse, R28 ;  /* 0x00000036301c723c */ /* 0x080fe6000000181c */
[----:B--2---:R-:W-:Y:S01]  /*eaa0*/  FFMA.FTZ R39, R39, R157, R133 ;  /* 0x0000009d27277223 */ /* 0x004fe20000010085 */
[----:B------:R-:W-:Y:S01]  /*eab0*/  FADD.FTZ R0, R178, R0 ;  /* 0x00000000b2007221 */ /* 0x000fe20000010000 */
[----:B------:R-:W-:Y:S01]  /*eac0*/  MOV R133, R41 ;  /* 0x0000002900857202 */ /* 0x000fe20000000f00 */
[----:B------:R-:W-:Y:S05]  /*ead0*/  HMMA.16816.F32 R32, R44, R54, R32 ;  /* 0x000000362c20723c */ /* 0x000fea0000001820 */
[----:B---3--:R-:W-:Y:S01]  /*eae0*/  FFMA.FTZ R52, R94, UR4, -R65 ;  /* 0x000000045e347c23 */ /* 0x008fe20008010841 */
[----:B------:R-:W-:Y:S01]  /*eaf0*/  F2FP.F16.F32.PACK_AB R49, R221, R203 ;  /* 0x000000cbdd31723e */ /* 0x000fe200000000ff */
[----:B------:R-:W-:Y:S01]  /*eb00*/  FADD.FTZ R39, R136, R39 ;  /* 0x0000002788277221 */ /* 0x000fe20000010000 */
[----:B------:R-:W-:Y:S01]  /*eb10*/  F2FP.F16.F32.PACK_AB R51, R233, R224 ;  /* 0x000000e0e933723e */ /* 0x000fe200000000ff */
[----:B------:R1:W-:Y:S02]  /*eb20*/  MUFU.EX2 R95, R52 ;  /* 0x00000034005f7308 */ /* 0x0003e40000000800 */
[----:B------:R-:W-:Y:S01]  /*eb30*/  F2FP.F16.F32.PACK_AB R48, R211, R186 ;  /* 0x000000bad330723e */ /* 0x000fe200000000ff */
[----:B------:R-:W-:Y:S01]  /*eb40*/  FADD.FTZ R0, R209, R0 ;  /* 0x00000000d1007221 */ /* 0x000fe20000010000 */
[----:B------:R-:W-:Y:S02]  /*eb50*/  F2FP.F16.F32.PACK_AB R50, R225, R222 ;  /* 0x000000dee132723e */ /* 0x000fe400000000ff */
[----:B------:R-:W-:Y:S02]  /*eb60*/  F2FP.F16.F32.PACK_AB R45, R179, R176 ;  /* 0x000000b0b32d723e */ /* 0x000fe400000000ff */
[----:B------:R-:W-:Y:S02]  /*eb70*/  F2FP.F16.F32.PACK_AB R47, R218, R187 ;  /* 0x000000bbda2f723e */ /* 0x000fe400000000ff */
[----:B------:R-:W-:Y:S01]  /*eb80*/  F2FP.F16.F32.PACK_AB R44, R177, R135 ;  /* 0x00000087b12c723e */ /* 0x000fe200000000ff */
[-C--:B------:R-:W-:Y:S05]  /*eb90*/  HMMA.16816.F32 R4, R48, R56.reuse, R4 ;  /* 0x000000383004723c */ /* 0x080fea0000001804 */
[----:B------:R-:W-:Y:S01]  /*eba0*/  F2FP.F16.F32.PACK_AB R46, R210, R185 ;  /* 0x000000b9d22e723e */ /* 0x000fe200000000ff */
[----:B-1----:R-:W-:Y:S01]  /*ebb0*/  FFMA.FTZ R52, R99, UR4, -R65 ;  /* 0x0000000463347c23 */ /* 0x002fe20008010841 */
[----:B------:R-:W-:Y:S03]  /*ebc0*/  MOV R136, R40 ;  /* 0x0000002800887202 */ /* 0x000fe60000000f00 */
[----:B------:R1:W-:Y:S02]  /*ebd0*/  MUFU.EX2 R97, R52 ;  /* 0x0000003400617308 */ /* 0x0003e40000000800 */
[C---:B------:R-:W-:Y:S06]  /*ebe0*/  HMMA.16816.F32 R8, R44.reuse, R56, R8 ;  /* 0x000000382c08723c */ /* 0x040fec0000001808 */
[-C--:B------:R-:W-:Y:S05]  /*ebf0*/  HMMA.16816.F32 R12, R44, R58.reuse, R12 ;  /* 0x0000003a2c0c723c */ /* 0x080fea000000180c */
[--C-:B------:R-:W-:Y:S01]  /*ec00*/  FFMA.FTZ R56, R205, UR4, -R66.reuse ;  /* 0x00000004cd387c23 */ /* 0x100fe20008010842 */
[C---:B------:R-:W-:Y:S01]  /*ec10*/  HMMA.16816.F32 R16, R48.reuse, R58, R16 ;  /* 0x0000003a3010723c */ /* 0x040fe20000001810 */
[----:B-1----:R-:W1:Y:S02]  /*ec20*/  LDSM.16.MT88.4 R52, [R138+0x4800] ;  /* 0x004800008a34783b */ /* 0x002e640000004200 */
[----:B------:R2:W-:Y:S03]  /*ec30*/  MUFU.EX2 R94, R56 ;  /* 0x00000038005e7308 */ /* 0x0005e60000000800 */
[-C--:B------:R-:W-:Y:S06]  /*ec40*/  HMMA.16816.F32 R20, R48, R60.reuse, R20 ;  /* 0x0000003c3014723c */ /* 0x080fec0000001814 */
[C---:B------:R-:W-:Y:S06]  /*ec50*/  HMMA.16816.F32 R24, R44.reuse, R60, R24 ;  /* 0x0000003c2c18723c */ /* 0x040fec0000001818 */
[-C--:B------:R-:W-:Y:S05]  /*ec60*/  HMMA.16816.F32 R28, R44, R62.reuse, R28 ;  /* 0x0000003e2c1c723c */ /* 0x080fea000000181c */
[--C-:B--2---:R-:W-:Y:S01]  /*ec70*/  FFMA.FTZ R56, R212, UR4, -R66.reuse ;  /* 0x00000004d4387c23 */ /* 0x104fe20008010842 */
[----:B------:R-:W-:Y:S03]  /*ec80*/  HMMA.16816.F32 R32, R48, R62, R32 ;  /* 0x0000003e3020723c */ /* 0x000fe60000001820 */
[----:B------:R2:W-:Y:S02]  /*ec90*/  MUFU.EX2 R92, R56 ;  /* 0x00000038005c7308 */ /* 0x0005e40000000800 */
[----:B------:R-:W-:Y:S01]  /*eca0*/  F2FP.F16.F32.PACK_AB R45, R228, R220 ;  /* 0x000000dce42d723e */ /* 0x000fe200000000ff */
[--C-:B------:R-:W-:Y:S01]  /*ecb0*/  FFMA.FTZ R60, R102, UR4, -R3.reuse ;  /* 0x00000004663c7c23 */ /* 0x100fe20008010803 */
[----:B------:R-:W-:Y:S04]  /*ecc0*/  F2FP.F16.F32.PACK_AB R47, R242, R240 ;  /* 0x000000f0f22f723e */ /* 0x000fe800000000ff */
[----:B------:R-:W-:Y:S02]  /*ecd0*/  F2FP.F16.F32.PACK_AB R44, R226, R216 ;  /* 0x000000d8e22c723e */ /* 0x000fe400000000ff */
[----:B------:R-:W-:Y:S02]  /*ece0*/  F2FP.F16.F32.PACK_AB R46, R241, R238 ;  /* 0x000000eef12e723e */ /* 0x000fe400000000ff */
[----:B------:R-:W-:Y:S02]  /*ecf0*/  F2FP.F16.F32.PACK_AB R49, R217, R214 ;  /* 0x000000d6d931723e */ /* 0x000fe400000000ff */
[----:B------:R-:W-:Y:S02]  /*ed00*/  F2FP.F16.F32.PACK_AB R51, R234, R223 ;  /* 0x000000dfea33723e */ /* 0x000fe400000000ff */
[----:B------:R-:W-:Y:S01]  /*ed10*/  F2FP.F16.F32.PACK_AB R48, R208, R207 ;  /* 0x000000cfd030723e */ /* 0x000fe200000000ff */
[-C--:B-1----:R-:W-:Y:S05]  /*ed20*/  HMMA.16816.F32 R4, R44, R52.reuse, R4 ;  /* 0x000000342c04723c */ /* 0x082fea0000001804 */
[----:B------:R-:W-:Y:S01]  /*ed30*/  F2FP.F16.F32.PACK_AB R50, R215, R202 ;  /* 0x000000cad732723e */ /* 0x000fe200000000ff */
[--C-:B--2---:R-:W-:Y:S04]  /*ed40*/  FFMA.FTZ R56, R98, UR4, -R66.reuse ;  /* 0x0000000462387c23 */ /* 0x104fe80008010842 */
[----:B------:R1:W-:Y:S02]  /*ed50*/  MUFU.EX2 R91, R56 ;  /* 0x00000038005b7308 */ /* 0x0003e40000000800 */
[C---:B------:R-:W-:Y:S06]  /*ed60*/  HMMA.16816.F32 R8, R48.reuse, R52, R8 ;  /* 0x000000343008723c */ /* 0x040fec0000001808 */
[-C--:B------:R-:W-:Y:S05]  /*ed70*/  HMMA.16816.F32 R12, R48, R54.reuse, R12 ;  /* 0x00000036300c723c */ /* 0x080fea000000180c */
[--C-:B------:R-:W-:Y:S01]  /*ed80*/  FFMA.FTZ R52, R115, UR4, -R3.reuse ;  /* 0x0000000473347c23 */ /* 0x100fe20008010803 */
[C---:B------:R-:W-:Y:S03]  /*ed90*/  HMMA.16816.F32 R16, R44.reuse, R54, R16 ;  /* 0x000000362c10723c */ /* 0x040fe60000001810 */
[----:B------:R2:W-:Y:S02]  /*eda0*/  MUFU.EX2 R88, R52 ;  /* 0x0000003400587308 */ /* 0x0005e40000000800 */
[----:B-1----:R-:W-:Y:S08]  /*edb0*/  FFMA.FTZ R56, R90, UR4, -R66 ;  /* 0x000000045a387c23 */ /* 0x002ff00008010842 */
[----:B------:R1:W-:Y:S10]  /*edc0*/  MUFU.EX2 R93, R56 ;  /* 0x00000038005d7308 */ /* 0x0003f40000000800 */
[----:B------:R3:W-:Y:S01]  /*edd0*/  MUFU.EX2 R90, R60 ;  /* 0x0000003c005a7308 */ /* 0x0007e20000000800 */
[--C-:B--2---:R-:W-:Y:S09]  /*ede0*/  FFMA.FTZ R52, R100, UR4, -R64.reuse ;  /* 0x0000000464347c23 */ /* 0x104ff20008010840 */
[----:B------:R2:W-:Y:S01]  /*edf0*/  MUFU.EX2 R86, R52 ;  /* 0x0000003400567308 */ /* 0x0005e20000000800 */
[----:B-1----:R-:W1:Y:S01]  /*ee00*/  LDSM.16.MT88.4 R56, [R139+0x4800] ;  /* 0x004800008b38783b */ /* 0x002e620000004200 */
[--C-:B---3--:R-:W-:Y:S08]  /*ee10*/  FFMA.FTZ R60, R103, UR4, -R3.reuse ;  /* 0x00000004673c7c23 */ /* 0x108ff00008010803 */
[----:B------:R3:W-:Y:S01]  /*ee20*/  MUFU.EX2 R87, R60 ;  /* 0x0000003c00577308 */ /* 0x0007e20000000800 */
[--C-:B--2---:R-:W-:Y:S09]  /*ee30*/  FFMA.FTZ R52, R101, UR4, -R64.reuse ;  /* 0x0000000465347c23 */ /* 0x104ff20008010840 */
[----:B------:R2:W-:Y:S01]  /*ee40*/  MUFU.EX2 R84, R52 ;  /* 0x0000003400547308 */ /* 0x0005e20000000800 */
[--C-:B---3--:R-:W-:Y:S01]  /*ee50*/  FFMA.FTZ R60, R114, UR4, -R3.reuse ;  /* 0x00000004723c7c23 */ /* 0x108fe20008010803 */
[----:B------:R-:W-:Y:S08]  /*ee60*/  FFMA.FTZ R3, R131, UR4, -R3 ;  /* 0x0000000483037c23 */ /* 0x000ff00008010803 */
[----:B------:R3:W-:Y:S01]  /*ee70*/  MUFU.EX2 R89, R60 ;  /* 0x0000003c00597308 */ /* 0x0007e20000000800 */
[--C-:B--2---:R-:W-:Y:S01]  /*ee80*/  FFMA.FTZ R52, R112, UR4, -R64.reuse ;  /* 0x0000000470347c23 */ /* 0x104fe20008010840 */
[-C--:B-1----:R-:W-:Y:S08]  /*ee90*/  HMMA.16816.F32 R20, R44, R56.reuse, R20 ;  /* 0x000000382c14723c */ /* 0x082ff00000001814 */
[----:B------:R1:W-:Y:S01]  /*eea0*/  MUFU.EX2 R85, R52 ;  /* 0x0000003400557308 */ /* 0x0003e20000000800 */
[C---:B------:R-:W-:Y:S01]  /*eeb0*/  HMMA.16816.F32 R24, R48.reuse, R56, R24 ;  /* 0x000000383018723c */ /* 0x040fe20000001818 */
[----:B---3--:R-:W2:Y:S05]  /*eec0*/  LDSM.16.MT88.4 R60, [R138+0x4c00] ;  /* 0x004c00008a3c783b */ /* 0x008eaa0000004200 */
[-C--:B------:R-:W-:Y:S05]  /*eed0*/  HMMA.16816.F32 R28, R48, R58.reuse, R28 ;  /* 0x0000003a301c723c */ /* 0x080fea000000181c */
[--C-:B------:R-:W-:Y:S01]  /*eee0*/  FFMA.FTZ R56, R107, UR4, -R65.reuse ;  /* 0x000000046b387c23 */ /* 0x100fe20008010841 */
[----:B------:R-:W-:Y:S03]  /*eef0*/  HMMA.16816.F32 R32, R44, R58, R32 ;  /* 0x0000003a2c20723c */ /* 0x000fe60000001820 */
[----:B------:R3:W-:Y:S02]  /*ef00*/  MUFU.EX2 R82, R56 ;  /* 0x0000003800527308 */ /* 0x0007e40000000800 */
[--C-:B-1----:R-:W-:Y:S01]  /*ef10*/  FFMA.FTZ R52, R113, UR4, -R64.reuse ;  /* 0x0000000471347c23 */ /* 0x102fe20008010840 */
[--C-:B------:R-:W-:Y:S01]  /*ef20*/  FFMA.FTZ R48, R106, UR4, -R65.reuse ;  /* 0x000000046a307c23 */ /* 0x100fe20008010841 */
[----:B------:R-:W-:Y:S01]  /*ef30*/  F2FP.F16.F32.PACK_AB R47, R150, R151 ;  /* 0x00000097962f723e */ /* 0x000fe200000000ff */
[----:B------:R-:W-:Y:S05]  /*ef40*/  FFMA.FTZ R64, R121, UR4, -R64 ;  /* 0x0000000479407c23 */ /* 0x000fea0008010840 */
[----:B------:R1:W-:Y:S01]  /*ef50*/  MUFU.EX2 R83, R52 ;  /* 0x0000003400537308 */ /* 0x0003e20000000800 */
[----:B------:R-:W-:Y:S02]  /*ef60*/  F2FP.F16.F32.PACK_AB R45, R239, R227 ;  /* 0x000000e3ef2d723e */ /* 0x000fe400000000ff */
[----:B------:R-:W-:Y:S02]  /*ef70*/  F2FP.F16.F32.PACK_AB R44, R235, R213 ;  /* 0x000000d5eb2c723e */ /* 0x000fe400000000ff */
[----:B------:R-:W-:Y:S02]  /*ef80*/  F2FP.F16.F32.PACK_AB R46, R158, R249 ;  /* 0x000000f99e2e723e */ /* 0x000fe400000000ff */
[----:B------:R-:W-:Y:S03]  /*ef90*/  F2FP.F16.F32.PACK_AB R49, R204, R182 ;  /* 0x000000b6cc31723e */ /* 0x000fe600000000ff */
[----:B------:R4:W-:Y:S01]  /*efa0*/  MUFU.EX2 R81, R48 ;  /* 0x0000003000517308 */ /* 0x0009e20000000800 */
[--C-:B---3--:R-:W-:Y:S01]  /*efb0*/  FFMA.FTZ R56, R110, UR4, -R65.reuse ;  /* 0x000000046e387c23 */ /* 0x108fe20008010841 */
[----:B------:R-:W-:Y:S02]  /*efc0*/  F2FP.F16.F32.PACK_AB R51, R246, R206 ;  /* 0x000000cef633723e */ /* 0x000fe400000000ff */
[----:B------:R-:W-:Y:S06]  /*efd0*/  F2FP.F16.F32.PACK_AB R50, R244, R180 ;  /* 0x000000b4f432723e */ /* 0x000fec00000000ff */
[----:B------:R3:W-:Y:S01]  /*efe0*/  MUFU.EX2 R80, R56 ;  /* 0x0000003800507308 */ /* 0x0007e20000000800 */
[----:B-1----:R-:W1:Y:S01]  /*eff0*/  LDSM.16.MT88.4 R52, [R139+0x4c00] ;  /* 0x004c00008b34783b */ /* 0x002e620000004200 */
[-C--:B--2---:R-:W-:Y:S08]  /*f000*/  HMMA.16816.F32 R4, R44, R60.reuse, R4 ;  /* 0x0000003c2c04723c */ /* 0x084ff00000001804 */
[----:B------:R-:W2:Y:S03]  /*f010*/  MUFU.EX2 R64, R64 ;  /* 0x0000004000407308 */ /* 0x000ea60000000800 */
[----:B----4-:R-:W-:Y:S07]  /*f020*/  F2FP.F16.F32.PACK_AB R48, R181, R175 ;  /* 0x000000afb530723e */ /* 0x010fee00000000ff */
[C---:B------:R-:W-:Y:S01]  /*f030*/  HMMA.16816.F32 R8, R48.reuse, R60, R8 ;  /* 0x0000003c3008723c */ /* 0x040fe20000001808 */
[----:B---3--:R-:W3:Y:S05]  /*f040*/  LDSM.16.MT88.4 R56, [R138+0x5000] ;  /* 0x005000008a38783b */ /* 0x008eea0000004200 */
[-C--:B------:R-:W-:Y:S05]  /*f050*/  HMMA.16816.F32 R12, R48, R62.reuse, R12 ;  /* 0x0000003e300c723c */ /* 0x080fea000000180c */
[--C-:B------:R-:W-:Y:S01]  /*f060*/  FFMA.FTZ R60, R111, UR4, -R65.reuse ;  /* 0x000000046f3c7c23 */ /* 0x100fe20008010841 */
[C---:B------:R-:W-:Y:S03]  /*f070*/  HMMA.16816.F32 R16, R44.reuse, R62, R16 ;  /* 0x0000003e2c10723c */ /* 0x040fe60000001810 */
[----:B------:R4:W-:Y:S02]  /*f080*/  MUFU.EX2 R78, R60 ;  /* 0x0000003c004e7308 */ /* 0x0009e40000000800 */
[----:B------:R-:W-:Y:S01]  /*f090*/  FFMA.FTZ R65, R2, UR4, -R65 ;  /* 0x0000000402417c23 */ /* 0x000fe20008010841 */
[--C-:B------:R-:W-:Y:S01]  /*f0a0*/  FFMA.FTZ R2, R104, UR4, -R66.reuse ;  /* 0x0000000468027c23 */ /* 0x100fe20008010842 */
[----:B------:R-:W-:Y:S01]  /*f0b0*/  FFMA.FTZ R66, R75, UR4, -R66 ;  /* 0x000000044b427c23 */ /* 0x000fe20008010842 */
[----:B--2---:R-:W-:Y:S05]  /*f0c0*/  F2FP.F16.F32.PACK_AB R166, R64, R128 ;  /* 0x0000008040a6723e */ /* 0x004fea00000000ff */
[----:B------:R-:W2:Y:S01]  /*f0d0*/  MUFU.EX2 R65, R65 ;  /* 0x0000004100417308 */ /* 0x000ea20000000800 */
[-C--:B-1----:R-:W-:Y:S06]  /*f0e0*/  HMMA.16816.F32 R20, R44, R52.reuse, R20 ;  /* 0x000000342c14723c */ /* 0x082fec0000001814 */
[C---:B------:R-:W-:Y:S01]  /*f0f0*/  HMMA.16816.F32 R24, R48.reuse, R52, R24 ;  /* 0x000000343018723c */ /* 0x040fe20000001818 */
[----:B----4-:R-:W1:Y:S02]  /*f100*/  LDSM.16.MT88.4 R60, [R139+0x5000] ;  /* 0x005000008b3c783b */ /* 0x010e640000004200 */
[----:B------:R-:W-:Y:S03]  /*f110*/  MUFU.EX2 R66, R66 ;  /* 0x0000004200427308 */ /* 0x000fe60000000800 */
[-C--:B------:R-:W-:Y:S07]  /*f120*/  HMMA.16816.F32 R28, R48, R54.reuse, R28 ;  /* 0x00000036301c723c */ /* 0x080fee000000181c */
[----:B------:R-:W-:Y:S01]  /*f130*/  MUFU.EX2 R75, R67 ;  /* 0x00000043004b7308 */ /* 0x000fe20000000800 */
[----:B--2---:R-:W-:Y:S01]  /*f140*/  F2FP.F16.F32.PACK_AB R171, R65, R73 ;  /* 0x0000004941ab723e */ /* 0x004fe200000000ff */
[----:B------:R-:W-:Y:S01]  /*f150*/  HMMA.16816.F32 R32, R44, R54, R32 ;  /* 0x000000362c20723c */ /* 0x000fe20000001820 */
[----:B------:R-:W2:Y:S03]  /*f160*/  LDSM.16.MT88.4 R52, [R138+0x5400] ;  /* 0x005400008a34783b */ /* 0x000ea60000004200 */
[----:B------:R-:W-:Y:S04]  /*f170*/  F2FP.F16.F32.PACK_AB R49, R153, R247 ;  /* 0x000000f79931723e */ /* 0x000fe800000000ff */
[----:B------:R4:W-:Y:S03]  /*f180*/  MUFU.EX2 R77, R2 ;  /* 0x00000002004d7308 */ /* 0x0009e60000000800 */
[----:B------:R-:W-:Y:S02]  /*f190*/  F2FP.F16.F32.PACK_AB R51, R147, R145 ;  /* 0x000000919333723e */ /* 0x000fe400000000ff */
[----:B------:R-:W-:Y:S02]  /*f1a0*/  F2FP.F16.F32.PACK_AB R48, R248, R243 ;  /* 0x000000f3f830723e */ /* 0x000fe400000000ff */
[----:B------:R-:W-:Y:S03]  /*f1b0*/  F2FP.F16.F32.PACK_AB R50, R146, R144 ;  /* 0x000000909232723e */ /* 0x000fe600000000ff */
[----:B------:R-:W5:Y:S01]  /*f1c0*/  MUFU.EX2 R67, R3 ;  /* 0x0000000300437308 */ /* 0x000f620000000800 */
[----:B------:R-:W-:Y:S02]  /*f1d0*/  F2FP.F16.F32.PACK_AB R45, R183, R173 ;  /* 0x000000adb72d723e */ /* 0x000fe400000000ff */
[----:B------:R-:W-:Y:S02]  /*f1e0*/  F2FP.F16.F32.PACK_AB R47, R252, R245 ;  /* 0x000000f5fc2f723e */ /* 0x000fe400000000ff */
[----:B------:R-:W-:Y:S01]  /*f1f0*/  F2FP.F16.F32.PACK_AB R44, R174, R172 ;  /* 0x000000acae2c723e */ /* 0x000fe200000000ff */
[-C--:B---3--:R-:W-:Y:S05]  /*f200*/  HMMA.16816.F32 R4, R48, R56.reuse, R4 ;  /* 0x000000383004723c */ /* 0x088fea0000001804 */
[----:B------:R-:W-:Y:S01]  /*f210*/  F2FP.F16.F32.PACK_AB R46, R251, R201 ;  /* 0x000000c9fb2e723e */ /* 0x000fe200000000ff */
[----:B----4-:R-:W-:Y:S01]  /*f220*/  FADD.FTZ R2, R127, R36 ;  /* 0x000000247f027221 */ /* 0x010fe20000010000 */
[----:B------:R-:W-:Y:S01]  /*f230*/  FADD.FTZ R36, R230, R39 ;  /* 0x00000027e6247221 */ /* 0x000fe20000010000 */
[----:B------:R-:W-:Y:S03]  /*f240*/  FADD.FTZ R39, R135, R0 ;  /* 0x0000000087277221 */ /* 0x000fe60000010000 */
[----:B------:R-:W-:Y:S01]  /*f250*/  FADD.FTZ R36, R232, R36 ;  /* 0x00000024e8247221 */ /* 0x000fe20000010000 */
[C---:B------:R-:W-:Y:S04]  /*f260*/  HMMA.16816.F32 R8, R44.reuse, R56, R8 ;  /* 0x000000382c08723c */ /* 0x040fe80000001808 */
[----:B------:R-:W-:Y:S01]  /*f270*/  FADD.FTZ R36, R203, R36 ;  /* 0x00000024cb247221 */ /* 0x000fe20000010000 */
[----:B-----5:R-:W-:Y:S01]  /*f280*/  F2FP.F16.F32.PACK_AB R167, R67, R130 ;  /* 0x0000008243a7723e */ /* 0x020fe200000000ff */
[-C--:B------:R-:W-:Y:S05]  /*f290*/  HMMA.16816.F32 R12, R44, R58.reuse, R12 ;  /* 0x0000003a2c0c723c */ /* 0x080fea000000180c */
[----:B------:R-:W-:Y:S01]  /*f2a0*/  FADD.FTZ R0, R221, R36 ;  /* 0x00000024dd007221 */ /* 0x000fe20000010000 */
[C---:B------:R-:W-:Y:S01]  /*f2b0*/  HMMA.16816.F32 R16, R48.reuse, R58, R16 ;  /* 0x0000003a3010723c */ /* 0x040fe20000001810 */
[----:B------:R-:W3:Y:S04]  /*f2c0*/  LDSM.16.MT88.4 R56, [R139+0x5400] ;  /* 0x005400008b38783b */ /* 0x000ee80000004200 */
[----:B------:R-:W-:Y:S01]  /*f2d0*/  FADD.FTZ R36, R177, R39 ;  /* 0x00000027b1247221 */ /* 0x000fe20000010000 */
[-C--:B-1----:R-:W-:Y:S05]  /*f2e0*/  HMMA.16816.F32 R20, R48, R60.reuse, R20 ;  /* 0x0000003c3014723c */ /* 0x082fea0000001814 */
[----:B------:R-:W-:Y:S01]  /*f2f0*/  FADD.FTZ R36, R185, R36 ;  /* 0x00000024b9247221 */ /* 0x000fe20000010000 */
[C---:B------:R-:W-:Y:S05]  /*f300*/  HMMA.16816.F32 R24, R44.reuse, R60, R24 ;  /* 0x0000003c2c18723c */ /* 0x040fea0000001818 */
[----:B------:R-:W-:Y:S01]  /*f310*/  FADD.FTZ R3, R210, R36 ;  /* 0x00000024d2037221 */ /* 0x000fe20000010000 */
[-C--:B------:R-:W-:Y:S05]  /*f320*/  HMMA.16816.F32 R28, R44, R62.reuse, R28 ;  /* 0x0000003e2c1c723c */ /* 0x080fea000000181c */
[----:B------:R-:W-:Y:S01]  /*f330*/  FADD.FTZ R36, R216, R38 ;  /* 0x00000026d8247221 */ /* 0x000fe20000010000 */
[----:B------:R-:W-:Y:S01]  /*f340*/  HMMA.16816.F32 R32, R48, R62, R32 ;  /* 0x0000003e3020723c */ /* 0x000fe20000001820 */
[----:B------:R-:W1:Y:S04]  /*f350*/  LDSM.16.MT88.4 R60, [R138+0x5800] ;  /* 0x005800008a3c783b */ /* 0x000e680000004200 */
[----:B------:R-:W-:Y:S01]  /*f360*/  F2FP.F16.F32.PACK_AB R45, R143, R250 ;  /* 0x000000fa8f2d723e */ /* 0x000fe200000000ff */
[----:B------:R-:W-:Y:S01]  /*f370*/  FADD.FTZ R0, R224, R0 ;  /* 0x00000000e0007221 */ /* 0x000fe20000010000 */
[----:B------:R-:W-:Y:S01]  /*f380*/  F2FP.F16.F32.PACK_AB R47, R154, R155 ;  /* 0x0000009b9a2f723e */ /* 0x000fe200000000ff */
[----:B------:R-:W-:Y:S03]  /*f390*/  FADD.FTZ R2, R184, R2 ;  /* 0x00000002b8027221 */ /* 0x000fe60000010000 */
[----:B------:R-:W-:Y:S01]  /*f3a0*/  F2FP.F16.F32.PACK_AB R44, R142, R141 ;  /* 0x0000008d8e2c723e */ /* 0x000fe200000000ff */
[----:B------:R-:W-:Y:S01]  /*f3b0*/  FADD.FTZ R0, R233, R0 ;  /* 0x00000000e9007221 */ /* 0x000fe20000010000 */
[----:B------:R-:W-:Y:S01]  /*f3c0*/  F2FP.F16.F32.PACK_AB R46, R156, R152 ;  /* 0x000000989c2e723e */ /* 0x000fe200000000ff */
[----:B------:R-:W-:Y:S01]  /*f3d0*/  FADD.FTZ R38, R207, R3 ;  /* 0x00000003cf267221 */ /* 0x000fe20000010000 */
[----:B------:R-:W-:Y:S01]  /*f3e0*/  F2FP.F16.F32.PACK_AB R49, R140, R96 ;  /* 0x000000608c31723e */ /* 0x000fe200000000ff */
[----:B------:R-:W-:Y:S01]  /*f3f0*/  FADD.FTZ R0, R220, R0 ;  /* 0x00000000dc007221 */ /* 0x000fe20000010000 */
[----:B------:R-:W-:Y:S01]  /*f400*/  F2FP.F16.F32.PACK_AB R51, R97, R95 ;  /* 0x0000005f6133723e */ /* 0x000fe200000000ff */
[----:B------:R-:W-:Y:S01]  /*f410*/  FADD.FTZ R36, R226, R36 ;  /* 0x00000024e2247221 */ /* 0x000fe20000010000 */
[----:B------:R-:W-:Y:S01]  /*f420*/  F2FP.F16.F32.PACK_AB R48, R92, R94 ;  /* 0x0000005e5c30723e */ /* 0x000fe200000000ff */
[-C--:B--2---:R-:W-:Y:S05]  /*f430*/  HMMA.16816.F32 R4, R44, R52.reuse, R4 ;  /* 0x000000342c04723c */ /* 0x084fea0000001804 */
[----:B------:R-:W-:Y:S01]  /*f440*/  F2FP.F16.F32.PACK_AB R50, R93, R91 ;  /* 0x0000005b5d32723e */ /* 0x000fe200000000ff */
[----:B------:R-:W-:Y:S01]  /*f450*/  FADD.FTZ R3, R228, R0 ;  /* 0x00000000e4037221 */ /* 0x000fe20000010000 */
[----:B------:R-:W-:Y:S01]  /*f460*/  FADD.FTZ R0, R208, R38 ;  /* 0x00000026d0007221 */ /* 0x000fe20000010000 */
[----:B------:R-:W-:Y:S03]  /*f470*/  FADD.FTZ R36, R238, R36 ;  /* 0x00000024ee247221 */ /* 0x000fe60000010000 */
[----:B------:R-:W-:Y:S01]  /*f480*/  FADD.FTZ R38, R202, R0 ;  /* 0x00000000ca267221 */ /* 0x000fe20000010000 */
[C---:B------:R-:W-:Y:S04]  /*f490*/  HMMA.16816.F32 R8, R48.reuse, R52, R8 ;  /* 0x000000343008723c */ /* 0x040fe80000001808 */
[----:B------:R-:W-:Y:S01]  /*f4a0*/  FADD.FTZ R3, R240, R3 ;  /* 0x00000003f0037221 */ /* 0x000fe20000010000 */
[----:B------:R-:W-:Y:S01]  /*f4b0*/  FADD.FTZ R36, R241, R36 ;  /* 0x00000024f1247221 */ /* 0x000fe20000010000 */
[-C--:B------:R-:W-:Y:S05]  /*f4c0*/  HMMA.16816.F32 R12, R48, R54.reuse, R12 ;  /* 0x00000036300c723c */ /* 0x080fea000000180c */
[----:B------:R-:W-:Y:S01]  /*f4d0*/  FADD.FTZ R36, R213, R36 ;  /* 0x00000024d5247221 */ /* 0x000fe20000010000 */
[C---:B------:R-:W-:Y:S01]  /*f4e0*/  HMMA.16816.F32 R16, R44.reuse, R54, R16 ;  /* 0x000000362c10723c */ /* 0x040fe20000001810 */
[----:B------:R-:W2:Y:S04]  /*f4f0*/  LDSM.16.MT88.4 R52, [R139+0x5800] ;  /* 0x005800008b34783b */ /* 0x000ea80000004200 */
[----:B------:R-:W-:Y:S01]  /*f500*/  FADD.FTZ R0, R242, R3 ;  /* 0x00000003f2007221 */ /* 0x000fe20000010000 */
[-C--:B---3--:R-:W-:Y:S05]  /*f510*/  HMMA.16816.F32 R20, R44, R56.reuse, R20 ;  /* 0x000000382c14723c */ /* 0x088fea0000001814 */
[----:B------:R-:W-:Y:S01]  /*f520*/  FADD.FTZ R0, R227, R0 ;  /* 0x00000000e3007221 */ /* 0x000fe20000010000 */
[C---:B------:R-:W-:Y:S05]  /*f530*/  HMMA.16816.F32 R24, R48.reuse, R56, R24 ;  /* 0x000000383018723c */ /* 0x040fea0000001818 */
[----:B------:R-:W-:Y:S01]  /*f540*/  FADD.FTZ R2, R219, R2 ;  /* 0x00000002db027221 */ /* 0x000fe20000010000 */
[-C--:B------:R-:W-:Y:S05]  /*f550*/  HMMA.16816.F32 R28, R48, R58.reuse, R28 ;  /* 0x0000003a301c723c */ /* 0x080fea000000181c */
[----:B------:R-:W-:Y:S01]  /*f560*/  FADD.FTZ R2, R176, R2 ;  /* 0x00000002b0027221 */ /* 0x000fe20000010000 */
[----:B------:R-:W-:Y:S01]  /*f570*/  HMMA.16816.F32 R32, R44, R58, R32 ;  /* 0x0000003a2c20723c */ /* 0x000fe20000001820 */
[----:B------:R-:W-:Y:S04]  /*f580*/  LDSM.16.MT88.4 R56, [R139+0x5c00] ;  /* 0x005c00008b38783b */ /* 0x000fe80000004200 */
[----:B------:R-:W-:Y:S01]  /*f590*/  FADD.FTZ R2, R179, R2 ;  /* 0x00000002b3027221 */ /* 0x000fe20000010000 */
[----:B------:R-:W-:Y:S01]  /*f5a0*/  F2FP.F16.F32.PACK_AB R49, R87, R90 ;  /* 0x0000005a5731723e */ /* 0x000fe200000000ff */
[----:B------:R-:W-:Y:S01]  /*f5b0*/  FADD.FTZ R3, R215, R38 ;  /* 0x00000026d7037221 */ /* 0x000fe20000010000 */
[----:B------:R-:W-:Y:S03]  /*f5c0*/  F2FP.F16.F32.PACK_AB R51, R88, R89 ;  /* 0x000000595833723e */ /* 0x000fe600000000ff */
        /* <DEDUP_REMOVED lines=9> */
[-C--:B-1----:R-:W-:Y:S05]  /*f660*/  HMMA.16816.F32 R4, R48, R60.reuse, R4 ;  /* 0x0000003c3004723c */ /* 0x082fea0000001804 */
[----:B------:R-:W-:Y:S01]  /*f670*/  F2FP.F16.F32.PACK_AB R46, R68, R75 ;  /* 0x0000004b442e723e */ /* 0x000fe200000000ff */
[----:B------:R-:W-:Y:S01]  /*f680*/  FADD.FTZ R3, R175, R3 ;  /* 0x00000003af037221 */ /* 0x000fe20000010000 */
[----:B------:R-:W-:Y:S01]  /*f690*/  FADD.FTZ R38, R235, R36 ;  /* 0x00000024eb267221 */ /* 0x000fe20000010000 */
[----:B------:R-:W-:Y:S03]  /*f6a0*/  FADD.FTZ R2, R214, R2 ;  /* 0x00000002d6027221 */ /* 0x000fe60000010000 */
[----:B------:R-:W-:Y:S01]  /*f6b0*/  FADD.FTZ R36, R181, R3 ;  /* 0x00000003b5247221 */ /* 0x000fe20000010000 */
[C---:B------:R-:W-:Y:S01]  /*f6c0*/  HMMA.16816.F32 R8, R44.reuse, R60, R8 ;  /* 0x0000003c2c08723c */ /* 0x040fe20000001808 */
[----:B------:R-:W1:Y:S03]  /*f6d0*/  MUFU.EX2 R60, R124 ;  /* 0x0000007c003c7308 */ /* 0x000e660000000800 */
[----:B------:R-:W-:Y:S01]  /*f6e0*/  FADD.FTZ R3, R249, R38 ;  /* 0x00000026f9037221 */ /* 0x000fe20000010000 */
[----:B------:R-:W-:Y:S01]  /*f6f0*/  FADD.FTZ R38, R150, R0 ;  /* 0x0000000096267221 */ /* 0x000fe20000010000 */
[-C--:B------:R-:W-:Y:S01]  /*f700*/  HMMA.16816.F32 R12, R44, R62.reuse, R12 ;  /* 0x0000003e2c0c723c */ /* 0x080fe2000000180c */
[----:B------:R-:W3:Y:S04]  /*f710*/  LDSM.16.MT88.4 R148, [R138+0x5c00] ;  /* 0x005c00008a94783b */ /* 0x000ee80000004200 */
[----:B------:R-:W-:Y:S01]  /*f720*/  FADD.FTZ R2, R217, R2 ;  /* 0x00000002d9027221 */ /* 0x000fe20000010000 */
[C---:B------:R-:W-:Y:S05]  /*f730*/  HMMA.16816.F32 R16, R48.reuse, R62, R16 ;  /* 0x0000003e3010723c */ /* 0x040fea0000001810 */
[----:B------:R-:W-:Y:S01]  /*f740*/  FADD.FTZ R3, R158, R3 ;  /* 0x000000039e037221 */ /* 0x000fe20000010000 */
[-C--:B--2---:R-:W-:Y:S05]  /*f750*/  HMMA.16816.F32 R20, R48, R52.reuse, R20 ;  /* 0x000000343014723c */ /* 0x084fea0000001814 */
[----:B------:R-:W-:Y:S01]  /*f760*/  FADD.FTZ R36, R180, R36 ;  /* 0x00000024b4247221 */ /* 0x000fe20000010000 */
[C---:B------:R-:W-:Y:S05]  /*f770*/  HMMA.16816.F32 R24, R44.reuse, R52, R24 ;  /* 0x000000342c18723c */ /* 0x040fea0000001818 */
[----:B------:R-:W-:Y:S01]  /*f780*/  FADD.FTZ R0, R244, R36 ;  /* 0x00000024f4007221 */ /* 0x000fe20000010000 */
[-C--:B------:R-:W-:Y:S05]  /*f790*/  HMMA.16816.F32 R28, R44, R54.reuse, R28 ;  /* 0x000000362c1c723c */ /* 0x080fea000000181c */
        /* <DEDUP_REMOVED lines=21> */
[----:B-1----:R-:W-:Y:S03]  /*f8f0*/  F2FP.F16.F32.PACK_AB R170, R66, R60 ;  /* 0x0000003c42aa723e */ /* 0x002fe600000000ff */
[----:B------:R-:W-:Y:S01]  /*f900*/  FADD.FTZ R5, R142, R3 ;  /* 0x000000038e057221 */ /* 0x000fe20000010000 */
[----:B------:R-:W-:Y:S01]  /*f910*/  FADD.FTZ R3, R92, R0 ;  /* 0x000000005c037221 */ /* 0x000fe20000010000 */
[----:B------:R-:W-:Y:S01]  /*f920*/  FADD.FTZ R2, R206, R2 ;  /* 0x00000002ce027221 */ /* 0x000fe20000010000 */
[----:B------:R-:W-:Y:S01]  /*f930*/  MOV R135, R37 ;  /* 0x0000002500877202 */ /* 0x000fe20000000f00 */
[----:B------:R-:W-:Y:S01]  /*f940*/  FADD.FTZ R5, R152, R5 ;  /* 0x0000000598057221 */ /* 0x000fe20000010000 */
[----:B------:R-:W-:Y:S01]  /*f950*/  FADD.FTZ R3, R91, R3 ;  /* 0x000000035b037221 */ /* 0x000fe20000010000 */
[----:B------:R-:W-:Y:S02]  /*f960*/  FADD.FTZ R2, R246, R2 ;  /* 0x00000002f6027221 */ /* 0x000fe40000010000 */
[----:B------:R-:W-:Y:S02]  /*f970*/  FADD.FTZ R5, R156, R5 ;  /* 0x000000059c057221 */ /* 0x000fe40000010000 */
[----:B------:R-:W-:Y:S04]  /*f980*/  FADD.FTZ R2, R173, R2 ;  /* 0x00000002ad027221 */ /* 0x000fe80000010000 */
[----:B------:R-:W-:Y:S04]  /*f990*/  FADD.FTZ R2, R183, R2 ;  /* 0x00000002b7027221 */ /* 0x000fe80000010000 */
[----:B------:R-:W-:Y:S04]  /*f9a0*/  FADD.FTZ R2, R245, R2 ;  /* 0x00000002f5027221 */ /* 0x000fe80000010000 */
[----:B------:R-:W-:Y:S04]  /*f9b0*/  FADD.FTZ R2, R252, R2 ;  /* 0x00000002fc027221 */ /* 0x000fe80000010000 */
[----:B------:R-:W-:Y:S01]  /*f9c0*/  FADD.FTZ R36, R96, R2 ;  /* 0x0000000260247221 */ /* 0x000fe20000010000 */
[----:B------:R-:W-:Y:S03]  /*f9d0*/  FADD.FTZ R2, R143, R43 ;  /* 0x0000002b8f027221 */ /* 0x000fe60000010000 */
[----:B------:R-:W-:Y:S01]  /*f9e0*/  FADD.FTZ R4, R140, R36 ;  /* 0x000000248c047221 */ /* 0x000fe20000010000 */
[----:B------:R-:W-:Y:S01]  /*f9f0*/  FADD.FTZ R0, R155, R2 ;  /* 0x000000029b007221 */ /* 0x000fe20000010000 */
[C---:B------:R-:W-:Y:S04]  /*fa00*/  HMMA.16816.F32 R140, R168.reuse, R148, R8 ;  /* 0x00000094a88c723c */ /* 0x040fe80000001808 */
[----:B------:R-:W-:Y:S01]  /*fa10*/  FADD.FTZ R2, R95, R4 ;  /* 0x000000045f027221 */ /* 0x000fe20000010000 */
[----:B------:R-:W-:Y:S02]  /*fa20*/  FADD.FTZ R4, R154, R0 ;  /* 0x000000009a047221 */ /* 0x000fe40000010000 */
[-C--:B------:R-:W-:Y:S04]  /*fa30*/  HMMA.16816.F32 R152, R168, R150.reuse, R12 ;  /* 0x00000096a898723c */ /* 0x080fe8000000180c */
        /* <DEDUP_REMOVED lines=32> */
[----:B------:R-:W-:Y:S04]  /*fc40*/  FADD.FTZ R2, R72, R2 ;  /* 0x0000000248027221 */ /* 0x000fe80000010000 */
[----:B------:R-:W-:Y:S01]  /*fc50*/  FADD.FTZ R3, R67, R3 ;  /* 0x0000000343037221 */ /* 0x000fe20000010000 */
[----:B------:R-:W-:Y:S01]  /*fc60*/  FADD.FTZ R5, R65, R5 ;  /* 0x0000000541057221 */ /* 0x000fe20000010000 */
[----:B------:R-:W-:Y:S01]  /*fc70*/  FADD.FTZ R4, R128, R2 ;  /* 0x0000000280047221 */ /* 0x000fe20000010000 */
[----:B------:R-:W-:Y:S01]  /*fc80*/  FADD.FTZ R2, R60, R0 ;  /* 0x000000003c027221 */ /* 0x000fe20000010000 */
[----:B------:R-:W-:Y:S01]  /*fc90*/  IADD3 R0, R200, -0x1, RZ ;  /* 0xffffffffc8007810 */ /* 0x000fe20007ffe0ff */
[----:B------:R1:W-:Y:S02]  /*fca0*/  STL [R1+0x4], R3 ;  /* 0x0000040301007387 */ /* 0x0003e40000100800 */
[----:B------:R-:W-:Y:S01]  /*fcb0*/  FADD.FTZ R2, R66, R2 ;  /* 0x0000000242027221 */ /* 0x000fe20000010000 */
[----:B------:R-:W-:Y:S01]  /*fcc0*/  MOV R200, R0 ;  /* 0x0000000000c87202 */ /* 0x000fe20000000f00 */
[----:B------:R2:W-:Y:S01]  /*fcd0*/  STL [R1+0xc], R5 ;  /* 0x00000c0501007387 */ /* 0x0005e20000100800 */
[----:B-1----:R-:W-:Y:S05]  /*fce0*/  FADD.FTZ R3, R64, R4 ;  /* 0x0000000440037221 */ /* 0x002fea0000010000 */
[----:B------:R2:W-:Y:S04]  /*fcf0*/  STL [R1], R3 ;  /* 0x0000000301007387 */ /* 0x0005e80000100800 */
[----:B------:R2:W-:Y:S01]  /*fd00*/  STL [R1+0x8], R2 ;  /* 0x0000080201007387 */ /* 0x0005e20000100800 */
[----:B------:R-:W-:Y:S05]  /*fd10*/  @P6 BRA `(.L_x_827) ;  /* 0xffffffa000a86947 */ /* 0x000fea000383ffff */
.L_x_826:
        /* <DEDUP_REMOVED lines=17> */
[----:B------:R-:W-:-:S03]  /*fe30*/  LEA.HI R3, R3, R34, RZ, 0x3 ;  /* 0x0000002203037211 */ /* 0x000fc600078f18ff */
[----:B------:R-:W-:Y:S01]  /*fe40*/  IMAD R8, R8, 0x100, R7 ;  /* 0x0000010008087824 */ /* 0x000fe200078e0207 */
        /* <DEDUP_REMOVED lines=16> */
[----:B------:R-:W-:Y:S02]  /*ff50*/  IMAD.SHL.U32 R15, R0, 0x40, RZ ;  /* 0x00000040000f7824 */ /* 0x000fe400078e00ff */
[----:B----4-:R-:W-:Y:S01]  /*ff60*/  FADD.FTZ R7, R10, R14 ;  /* 0x0000000e0a077221 */ /* 0x010fe20000010000 */
[----:B------:R4:W2:Y:S01]  /*ff70*/  SHFL.BFLY PT, R21, R6, 0x1, 0x1f ;  /* 0x0c201f0006157f89 */ /* 0x0008a200000e0000 */
[----:B------:R-:W-:Y:S01]  /*ff80*/  IMAD.IADD R3, R3, 0x1, -R2 ;  /* 0x0000000103037824 */ /* 0x000fe200078e0a02 */
[----:B------:R-:W-:Y:S02]  /*ff90*/  LOP3.LUT R9, R0, 0x1, RZ, 0xc0, !PT ;  /* 0x0000000100097812 */ /* 0x000fe400078ec0ff */
[----:B------:R-:W-:Y:S01]  /*ffa0*/  LOP3.LUT R15, R15, 0xc0, RZ, 0xc0, !PT ;  /* 0x000000c00f0f7812 */ /* 0x000fe200078ec0ff */
[----:B------:R4:W2:Y:S03]  /*ffb0*/  SHFL.BFLY PT, R24, R7, 0x1, 0x1f ;  /* 0x0c201f0007187f89 */ /* 0x0008a600000e0000 */
[----:B------:R-:W-:Y:S01]  /*ffc0*/  LEA.HI R15, R15, R15, RZ, 0x1d ;  /* 0x0000000f0f0f7211 */ /* 0x000fe200078fe8ff */
[----:B-1----:R-:W-:Y:S01]  /*ffd0*/  FADD.FTZ R26, R5, R26 ;  /* 0x0000001a051a7221 */ /* 0x002fe20000010000 */
[----:B------:R-:W-:-:S02]  /*ffe0*/  IMAD R5, R3, 0x10, R8 ;  /* 0x0000001003057824 */ /* 0x000fc400078e0208 */
        /* <DEDUP_REMOVED lines=15> */
.L_x_830:
        /* <DEDUP_REMOVED lines=20> */
.L_x_831:
        /* <DEDUP_REMOVED lines=82> */
[----:B-1----:R1:W-:Y:S03]  /*10740*/  @P1 MUFU.LG2 R9, R21 ;  /* 0x0000001500091308 */ /* 0x0023e60000000c00 */
[----:B------:R2:W-:Y:S01]  /*10750*/  STS [R0+0x1200], R2 ;  /* 0x0012000200007388 */ /* 0x0005e20000000800 */
[----:B---3--:R-:W3:Y:S03]  /*10760*/  @!P5 LDC R8, c[0x0][0x270] ;  /* 0x00009c00ff08db82 */ /* 0x008ee60000000800 */
[----:B------:R-:W-:Y:S04]  /*10770*/  STS [R19], R16 ;  /* 0x0000001013007388 */ /* 0x000fe80000000800 */
[----:B------:R3:W-:Y:S01]  /*10780*/  STS [R19+0x200], R14 ;  /* 0x0002000e13007388 */ /* 0x0007e20000000800 */
[----:B----4-:R-:W4:Y:S01]  /*10790*/  @P5 LDC.64 R4, c[0x0][0x2c0] ;  /* 0x0000b000ff045b82 */ /* 0x010f220000000a00 */
[----:B-1----:R-:W-:-:S07]  /*107a0*/  MOV R21, 0x7f800000 ;  /* 0x7f80000000157802 */ /* 0x002fce0000000f00 */
[----:B--2---:R-:W1:Y:S01]  /*107b0*/  @P3 LDC R7, c[0x0][0x2e8] ;  /* 0x0000ba00ff073b82 */ /* 0x004e620000000800 */
[----:B------:R-:W-:-:S07]  /*107c0*/  IADD3 R0, R27, R19, RZ ;  /* 0x000000131b007210 */ /* 0x000fce0007ffe0ff */
[----:B------:R-:W2:Y:S01]  /*107d0*/  @P5 LDC R3, c[0x0][0x2c0] ;  /* 0x0000b000ff035b82 */ /* 0x000ea20000000800 */
[----:B------:R-:W-:Y:S01]  /*107e0*/  @P5 MOV R2, 0x1 ;  /* 0x0000000100025802 */ /* 0x000fe20000000f00 */
[----:B---3--:R-:W-:Y:S01]  /*107f0*/  @!P5 IMAD R2, R10, R8, RZ ;  /* 0x000000080a02d224 */ /* 0x008fe200078e02ff */
[----:B------:R3:W-:Y:S01]  /*10800*/  STS [R0], R12 ;  /* 0x0000000c00007388 */ /* 0x0007e20000000800 */
[----:B------:R-:W-:Y:S02]  /*10810*/  @P0 MUFU.LG2 R8, R24 ;  /* 0x0000001800080308 */ /* 0x000fe40000000c00 */
[----:B------:R-:W-:Y:S01]  /*10820*/  IMAD R2, R36, R2, RZ ;  /* 0x0000000224027224 */ /* 0x000fe200078e02ff */
[----:B------:R4:W-:Y:S01]  /*10830*/  STS [R0+0x200], R11 ;  /* 0x0002000b00007388 */ /* 0x0009e20000000800 */
[----:B------:R-:W1:Y:S03]  /*10840*/  @P1 LDC R15, c[0x0][0x2e8] ;  /* 0x0000ba00ff0f1b82 */ /* 0x000e660000000800 */
[----:B------:R2:W-:Y:S01]  /*10850*/  STS [R19+0x1000], R13 ;  /* 0x0010000d13007388 */ /* 0x0005e20000000800 */
[----:B------:R3:W2:Y:S03]  /*10860*/  @P3 MUFU.LG2 R14, R26 ;  /* 0x0000001a000e3308 */ /* 0x0006a60000000c00 */
[----:B------:R2:W-:Y:S04]  /*10870*/  STS [R19+0x1200], R18 ;  /* 0x0012001213007388 */ /* 0x0005e80000000800 */
[----:B------:R-:W-:Y:S04]  /*10880*/  STS [R0+0x1000], R17 ;  /* 0x0010001100007388 */ /* 0x000fe80000000800 */
[----:B------:R2:W-:Y:S01]  /*10890*/  STS [R0+0x1200], R20 ;  /* 0x0012001400007388 */ /* 0x0005e20000000800 */
[----:B------:R-:W-:Y:S01]  /*108a0*/  @!P5 MOV R3, 0x1 ;  /* 0x000000010003d802 */ /* 0x000fe20000000f00 */
[----:B---3--:R-:W3:Y:S01]  /*108b0*/  @P2 LDC R12, c[0x0][0x2e8] ;  /* 0x0000ba00ff0c2b82 */ /* 0x008ee20000000800 */
[----:B------:R-:W1:Y:S01]  /*108c0*/  S2R R26, SR_CTAID.Z ;  /* 0x00000000001a7919 */ /* 0x000e620000002700 */
[----:B----4-:R-:W4:Y:S06]  /*108d0*/  @P2 MUFU.LG2 R11, R25 ;  /* 0x00000019000b2308 */ /* 0x010f2c0000000c00 */
[----:B--2---:R-:W2:Y:S01]  /*108e0*/  @P0 LDC R13, c[0x0][0x2e8] ;  /* 0x0000ba00ff0d0b82 */ /* 0x004ea20000000800 */
[----:B------:R-:W-:-:S02]  /*108f0*/  MOV R18, 0x7f800000 ;  /* 0x7f80000000127802 */ /* 0x000fc40000000f00 */
[----:B------:R-:W-:Y:S02]  /*10900*/  MOV R19, 0x7f800000 ;  /* 0x7f80000000137802 */ /* 0x000fe40000000f00 */
[----:B------:R-:W-:-:S03]  /*10910*/  LOP3.LUT R0, R28, 0xffffffe0, RZ, 0xc0, !PT ;  /* 0xffffffe01c007812 */ /* 0x000fc600078ec0ff */
        /* <DEDUP_REMOVED lines=9> */
[----:B-1----:R-:W-:Y:S01]  /*109b0*/  @P3 FFMA.FTZ R21, R42, R7, R5 ;  /* 0x000000072a153223 */ /* 0x002fe20000010005 */
[----:B----4-:R-:W-:Y:S01]  /*109c0*/  @P2 FMUL.FTZ R5, R11, 0.69314718246459960938 ;  /* 0x3f3172180b052820 */ /* 0x010fe20000410000 */
[----:B------:R-:W-:Y:S01]  /*109d0*/  IMAD R0, R26, R0, R4 ;  /* 0x000000001a007224 */ /* 0x000fe200078e0204 */
[----:B------:R-:W-:Y:S01]  /*109e0*/  SHF.L.U32 R4, R2, 0x7, RZ ;  /* 0x0000000702047819 */ /* 0x000fe200000006ff */
[----:B------:R-:W-:Y:S01]  /*109f0*/  @P1 FMUL.FTZ R6, R9, 0.69314718246459960938 ;  /* 0x3f31721809061820 */ /* 0x000fe20000410000 */
[----:B------:R-:W-:Y:S01]  /*10a00*/  @P0 FMUL.FTZ R2, R8, 0.69314718246459960938 ;  /* 0x3f31721808020820 */ /* 0x000fe20000410000 */
[----:B---3--:R-:W-:Y:S01]  /*10a10*/  @P2 FFMA.FTZ R20, R41, R12, R5 ;  /* 0x0000000c29142223 */ /* 0x008fe20000010005 */
[----:B------:R-:W-:Y:S01]  /*10a20*/  SHF.R.S32.HI R7, RZ, 0x1f, R4 ;  /* 0x0000001fff077819 */ /* 0x000fe20000011404 */
[----:B------:R-:W-:Y:S01]  /*10a30*/  @P1 FFMA.FTZ R18, R40, R15, R6 ;  /* 0x0000000f28121223 */ /* 0x000fe20000010006 */
[----:B------:R-:W-:Y:S01]  /*10a40*/  IADD3 R4, P4, P3, R4, R22, R0 ;  /* 0x0000001604047210 */ /* 0x000fe20007b9e000 */
[----:B--2---:R-:W-:Y:S01]  /*10a50*/  @P0 FFMA.FTZ R19, R37, R13, R2 ;  /* 0x0000000d25130223 */ /* 0x004fe20000010002 */
        /* <DEDUP_REMOVED lines=42> */
.L_x_833:
[----:B------:R-:W-:Y:S05]  /*10d00*/  BSYNC B0 ;  /* 0x0000000000007941 */ /* 0x000fea0003800000 */
.L_x_832:
        /* <DEDUP_REMOVED lines=32> */
.L_x_835:
[----:B------:R-:W-:Y:S05]  /*10f10*/  BSYNC B0 ;  /* 0x0000000000007941 */ /* 0x000fea0003800000 */
.L_x_834:
        /* <DEDUP_REMOVED lines=16> */
.L_x_837:
[----:B------:R-:W-:Y:S05]  /*11020*/  BSYNC B0 ;  /* 0x0000000000007941 */ /* 0x000fea0003800000 */
.L_x_836:
        /* <DEDUP_REMOVED lines=16> */
.L_x_839:
[----:B------:R-:W-:Y:S05]  /*11130*/  BSYNC B0 ;  /* 0x0000000000007941 */ /* 0x000fea0003800000 */
.L_x_838:
        /* <DEDUP_REMOVED lines=15> */
.L_x_796:
[----:B------:R-:W2:Y:S01]  /*11230*/  LDL.LU R19, [R1+0x78] ;  /* 0x0000780001137983 */ /* 0x000ea20000300800 */
[----:B------:R-:W1:Y:S01]  /*11240*/  LDC.U8 R2, c[0x0][0x3d9] ;  /* 0x0000f640ff027b82 */ /* 0x000e620000000000 */
[----:B------:R-:W-:Y:S01]  /*11250*/  SHF.R.S32.HI R12, RZ, 0x1f, R233 ;  /* 0x0000001fff0c7819 */ /* 0x000fe200000114e9 */
[----:B------:R-:W-:Y:S01]  /*11260*/  ULDC UR6, c[0x0][0x2d0] ;  /* 0x0000b40000067ab9 */ /* 0x000fe20000000800 */
[----:B------:R-:W-:Y:S01]  /*11270*/  ULDC.64 UR4, c[0x0][0x2a0] ;  /* 0x0000a80000047ab9 */ /* 0x000fe20000000a00 */
[----:B------:R-:W-:Y:S02]  /*11280*/  CS2R R16, SRZ ;  /* 0x0000000000107805 */ /* 0x000fe4000001ff00 */
[----:B------:R-:W-:Y:S01]  /*11290*/  LEA.HI R12, R12, R233, RZ, 0x2 ;  /* 0x000000e90c0c7211 */ /* 0x000fe200078f10ff */
        /* <DEDUP_REMOVED lines=77> */
.L_x_841:
[----:B------:R-:W-:Y:S05]  /*11770*/  BSYNC B0 ;  /* 0x0000000000007941 */ /* 0x000fea0003800000 */
.L_x_840:
        /* <DEDUP_REMOVED lines=19> */
.L_x_843:
[----:B------:R-:W-:Y:S05]  /*118b0*/  BSYNC B0 ;  /* 0x0000000000007941 */ /* 0x000fea0003800000 */
.L_x_842:
        /* <DEDUP_REMOVED lines=15> */
.L_x_845:
[----:B------:R-:W-:Y:S05]  /*119b0*/  BSYNC B0 ;  /* 0x0000000000007941 */ /* 0x000fea0003800000 */
.L_x_844:
        /* <DEDUP_REMOVED lines=17> */
.L_x_847:
[----:B------:R-:W-:Y:S05]  /*11ad0*/  BSYNC B0 ;  /* 0x0000000000007941 */ /* 0x000fea0003800000 */
.L_x_846:
        /* <DEDUP_REMOVED lines=11> */
.L_x_849:
[----:B------:R-:W-:Y:S05]  /*11b90*/  BSYNC B0 ;  /* 0x0000000000007941 */ /* 0x000fea0003800000 */
.L_x_848:
        /* <DEDUP_REMOVED lines=10> */
.L_x_851:
[----:B------:R-:W-:Y:S05]  /*11c40*/  BSYNC B0 ;  /* 0x0000000000007941 */ /* 0x000fea0003800000 */
.L_x_850:
        /* <DEDUP_REMOVED lines=11> */
.L_x_853:
[----:B------:R-:W-:Y:S05]  /*11d00*/  BSYNC B0 ;  /* 0x0000000000007941 */ /* 0x000fea0003800000 */
.L_x_852:
        /* <DEDUP_REMOVED lines=11> */
.L_x_854:
        /* <DEDUP_REMOVED lines=12> */
.L_x_1321:


//--------------------- .text._ZN5flash16flash_fwd_kernelI23Flash_fwd_kernel_traitsILi32ELi128ELi128ELi4ELb0ELb0EN7cutlass6half_tE19Flash_kernel_traitsILi32ELi128ELi128ELi4ES3_EELb1ELb0ELb1ELb0ELb0ELb1ELb0ELb0EEEvNS_16Flash_fwd_paramsE --------------------------
	.section	.text._ZN5flash16flash_fwd_kernelI23Flash_fwd_kernel_traitsILi32ELi128ELi128ELi4ELb0ELb0EN7cutlass6half_tE19Flash_kernel_traitsILi32ELi128ELi128ELi4ES3_EELb1ELb0ELb1ELb0ELb0ELb1ELb0ELb0EEEvNS_16Flash_fwd_paramsE,"ax",@progbits
	.align	128
        .global         _ZN5flash16flash_fwd_kernelI23Flash_fwd_kernel_traitsILi32ELi128ELi128ELi4ELb0ELb0EN7cutlass6half_tE19Flash_kernel_traitsILi32ELi128ELi128ELi4ES3_EELb1ELb0ELb1ELb0ELb0ELb1ELb0ELb0EEEvNS_16Flash_fwd_paramsE
        .type           _ZN5flash16flash_fwd_kernelI23Flash_fwd_kernel_traitsILi32ELi128ELi128ELi4ELb0ELb0EN7cutlass6half_tE19Flash_kernel_traitsILi32ELi128ELi128ELi4ES3_EELb1ELb0ELb1ELb0ELb0ELb1ELb0ELb0EEEvNS_16Flash_fwd_paramsE,@function
        .size           _ZN5flash16flash_fwd_kernelI23Flash_fwd_kernel_traitsILi32ELi128ELi128ELi4ELb0ELb0EN7cutlass6half_tE19Flash_kernel_traitsILi32ELi128ELi128ELi4ES3_EELb1ELb0ELb1ELb0ELb0ELb1ELb0ELb0EEEvNS_16Flash_fwd_paramsE,(.L_x_1322 - _ZN5flash16flash_fwd_kernelI23Flash_fwd_kernel_traitsILi32ELi128ELi128ELi4ELb0ELb0EN7cutlass6half_tE19Flash_kernel_traitsILi32ELi128ELi128ELi4ES3_EELb1ELb0ELb1ELb0ELb0ELb1ELb0ELb0EEEvNS_16Flash_fwd_paramsE)
        .other          _ZN5flash16flash_fwd_kernelI23Flash_fwd_kernel_traitsILi32ELi128ELi128ELi4ELb0ELb0EN7cutlass6half_tE19Flash_kernel_traitsILi32ELi128ELi128ELi4ES3_EELb1ELb0ELb1ELb0ELb0ELb1ELb0ELb0EEEvNS_16Flash_fwd_paramsE,@"STO_CUDA_ENTRY STV_DEFAULT"
_ZN5flash16flash_fwd_kernelI23Flash_fwd_kernel_traitsILi32ELi128ELi128ELi4ELb0ELb0EN7cutlass6half_tE19Flash_kernel_traitsILi32ELi128ELi128ELi4ES3_EELb1ELb0ELb1ELb0ELb0ELb1ELb0ELb0EEEvNS_16Flash_fwd_paramsE:
.text._ZN5flash16flash_fwd_kernelI23Flash_fwd_kernel_traitsILi32ELi128ELi128ELi4ELb0ELb0EN7cutlass6half_tE19Flash_kernel_traitsILi32ELi128ELi128ELi4ES3_EELb1ELb0ELb1ELb0ELb0ELb1ELb0ELb0EEEvNS_16Flash_fwd_paramsE:
        /* <DEDUP_REMOVED lines=15> */
[----:B------:R-:W-:Y:S08]  /*00f0*/  S2UR UR19, SR_CTAID.Y ;  /* 0x00000000001379c3 */ /* 0x000ff00000002600 */
[----:B------:R-:W1:Y:S01]  /*0100*/  S2UR UR4, SR_CTAID.Z ;  /* 0x00000000000479c3 */ /* 0x000e620000002700 */
[----:B--2---:R-:W-:-:S07]  /*0110*/  @P2 IMAD.MOV.U32 R2, RZ, RZ, R6 ;  /* 0x000000ffff022224 */ /* 0x004fce00078e0006 */
[----:B------:R-:W2:Y:S01]  /*0120*/  @P2 LDC R0, c[0x0][0x3b0] ;  /* 0x0000ec00ff002b82 */ /* 0x000ea20000000800 */
[----:B---3--:R-:W-:-:S06]  /*0130*/  @P2 IMAD.MOV.U32 R3, RZ, RZ, R7 ;  /* 0x000000ffff032224 */ /* 0x008fcc00078e0007 */
[----:B------:R-:W2:Y:S01]  /*0140*/  @P2 LDG.E.64 R2, desc[UR30][R2.64] ;  /* 0x0000001e02022981 */ /* 0x000ea2000c1e1b00 */
[----:B------:R-:W-:Y:S02]  /*0150*/  UISETP.NE.U32.AND UP2, UPT, UR8, URZ, UPT ;  /* 0x0000003f0800728c */ /* 0x000fe4000bf45070 */
[----:B------:R-:W-:Y:S02]  /*0160*/  UISETP.NE.U32.AND UP1, UPT, UR6, URZ, UPT ;  /* 0x0000003f0600728c */ /* 0x000fe4000bf25070 */
[----:B------:R-:W-:Y:S02]  /*0170*/  UISETP.NE.AND.EX UP2, UPT, UR9, URZ, UPT, UP2 ;  /* 0x0000003f0900728c */ /* 0x000fe4000bf45320 */
[----:B------:R-:W-:Y:S02]  /*0180*/  UISETP.NE.AND.EX UP1, UPT, UR7, URZ, UPT, UP1 ;  /* 0x0000003f0700728c */ /* 0x000fe4000bf25310 */
[----:B-1----:R-:W-:Y:S01]  /*0190*/  ULOP3.LUT UR5, UR4, UR28, UR19, 0xfe, !UPT ;  /* 0x0000001c04057292 */ /* 0x002fe2000f8efe13 */
[----:B------:R-:W-:Y:S01]  /*01a0*/  ULDC.64 UR8, c[0x0][0x2f0] ;  /* 0x0000bc0000087ab9 */ /* 0x000fe20000000a00 */
[----:B------:R-:W-:Y:S01]  /*01b0*/  PLOP3.LUT P0, PT, PT, PT, UP2, 0x80, 0x0 ;  /* 0x000000000000781c */ /* 0x000fe20003f0f028 */
[----:B------:R-:W-:-:S03]  /*01c0*/  UIMAD.WIDE UR8, UR19, 0x4, UR8 ;  /* 0x00000004130878a5 */ /* 0x000fc6000f8e0208 */
[----:B----4-:R-:W-:Y:S01]  /*01d0*/  LOP3.LUT P3, RZ, R50, UR5, RZ, 0xfc, !PT ;  /* 0x0000000532ff7c12 */ /* 0x010fe2000f86fcff */
[----:B------:R-:W-:Y:S01]  /*01e0*/  ULDC.U8 UR5, c[0x0][0x3c2] ;  /* 0x0000f08000057ab9 */ /* 0x000fe20000000000 */
[----:B------:R-:W-:Y:S01]  /*01f0*/  ULDC.64 UR6, c[0x0][0x2f8] ;  /* 0x0000be0000067ab9 */ /* 0x000fe20000000a00 */
[----:B------:R-:W-:Y:S02]  /*0200*/  UISETP.NE.AND UP3, UPT, UR5, URZ, UPT ;  /* 0x0000003f0500728c */ /* 0x000fe4000bf65270 */
[----:B------:R-:W-:Y:S01]  /*0210*/  UISETP.EQ.U32.AND UP0, UPT, UR6, URZ, UPT ;  /* 0x0000003f0600728c */ /* 0x000fe2000bf02070 */
[----:B------:R-:W-:Y:S01]  /*0220*/  @UP1 ULDC.64 UR10, c[0x0][0x300] ;  /* 0x0000c000000a1ab9 */ /* 0x000fe20000000a00 */
[----:B------:R-:W-:Y:S01]  /*0230*/  SHF.R.S32.HI R48, RZ, 0x1f, R50 ;  /* 0x0000001fff307819 */ /* 0x000fe20000011432 */
[----:B------:R-:W-:Y:S02]  /*0240*/  @UP1 UIMAD.WIDE UR10, UR19, 0x4, UR10 ;  /* 0x00000004130a18a5 */ /* 0x000fe4000f8e020a */
[----:B------:R-:W-:-:S03]  /*0250*/  UISETP.EQ.OR.EX UP0, UPT, UR7, URZ, !UP3, UP0 ;  /* 0x0000003f0700728c */ /* 0x000fc6000df02700 */
[----:B------:R-:W1:Y:S01]  /*0260*/  @!P3 LDC.64 R8, c[0x0][0x3b8] ;  /* 0x0000ee00ff08bb82 */ /* 0x000e620000000a00 */
[----:B-----5:R-:W-:Y:S01]  /*0270*/  @P2 R2UR UR32, R4 ;  /* 0x00000000042022ca */ /* 0x020fe200000e0000 */
[----:B------:R-:W-:Y:S01]  /*0280*/  ULDC UR5, c[0x0][0x270] ;  /* 0x00009c0000057ab9 */ /* 0x000fe20000000800 */
        /* <DEDUP_REMOVED lines=11> */
[----:B------:R-:W-:Y:S01]  /*0340*/  @!P3 IMAD.MOV.U32 R5, RZ, RZ, R7 ;  /* 0x000000ffff05b224 */ /* 0x000fe200078e0007 */
[----:B------:R-:W-:-:S04]  /*0350*/  PLOP3.LUT P2, PT, PT, PT, UP0, 0x80, 0x0 ;  /* 0x000000000000781c */ /* 0x000fc80003f4f008 */
[----:B------:R1:W-:Y:S01]  /*0360*/  @!P3 STG.E.64 desc[UR30][R8.64+0x8], R4 ;  /* 0x000008040800b986 */ /* 0x0003e2000c101b1e */
[----:B------:R-:W-:-:S03]  /*0370*/  UIMAD.WIDE UR8, UR19, 0x4, UR8 ;  /* 0x00000004130878a5 */ /* 0x000fc6000f8e0208 */
[----:B-1----:R-:W2:Y:S04]  /*0380*/  @P0 LDG.E R8, desc[UR30][R2.64] ;  /* 0x0000001e02080981 */ /* 0x002ea8000c1e1900 */
[----:B------:R1:W3:Y:S02]  /*0390*/  @P0 LDG.E R5, desc[UR30][R2.64+0x4] ;  /* 0x0000041e02050981 */ /* 0x0002e4000c1e1900 */
[----:B-1----:R-:W-:Y:S02]  /*03a0*/  IMAD.U32 R2, RZ, RZ, UR10 ;  /* 0x0000000aff027e24 */ /* 0x002fe4000f8e00ff */
[----:B------:R-:W-:-:S05]  /*03b0*/  IMAD.U32 R3, RZ, RZ, UR11 ;  /* 0x0000000bff037e24 */ /* 0x000fca000f8e00ff */
[----:B------:R1:W4:Y:S02]  /*03c0*/  @P1 LDG.E R0, desc[UR30][R2.64] ;  /* 0x0000001e02001981 */ /* 0x000324000c1e1900 */
[----:B-1----:R-:W-:Y:S02]  /*03d0*/  IMAD.U32 R2, RZ, RZ, UR8 ;  /* 0x00000008ff027e24 */ /* 0x002fe4000f8e00ff */
[----:B------:R-:W-:-:S05]  /*03e0*/  IMAD.U32 R3, RZ, RZ, UR9 ;  /* 0x00000009ff037e24 */ /* 0x000fca000f8e00ff */
[----:B------:R-:W5:Y:S01]  /*03f0*/  @!P2 LDG.E R4, desc[UR30][R2.64] ;  /* 0x0000001e0204a981 */ /* 0x000f62000c1e1900 */
[----:B------:R-:W-:Y:S01]  /*0400*/  LEA.HI R13, R48, R50, RZ, 0x5 ;  /* 0x00000032300d7211 */ /* 0x000fe200078f28ff */
[----:B------:R-:W-:Y:S01]  /*0410*/  UMOV UR20, URZ ;  /* 0x0000003f00147c82 */ /* 0x000fe20008000000 */
[----:B------:R-:W-:Y:S01]  /*0420*/  UIMAD UR8, UR19, UR5, UR4 ;  /* 0x00000005130872a4 */ /* 0x000fe2000f8e0204 */
[----:B------:R-:W-:Y:S01]  /*0430*/  UMOV UR27, 0xffffffff ;  /* 0xffffffff001b7882 */ /* 0x000fe20000000000 */
[----:B------:R-:W-:Y:S01]  /*0440*/  UMOV UR13, 0xffffffff ;  /* 0xffffffff000d7882 */ /* 0x000fe20000000000 */
[----:B--2---:R-:W-:Y:S02]  /*0450*/  @P0 R2UR UR27, R8 ;  /* 0x00000000081b02ca */ /* 0x004fe400000e0000 */
[----:B---3--:R-:W-:Y:S02]  /*0460*/  @P0 R2UR UR18, R5 ;  /* 0x00000000051202ca */ /* 0x008fe400000e0000 */
[----:B------:R-:W-:Y:S01]  /*0470*/  ISETP.NE.U32.AND P0, PT, RZ, UR6, PT ;  /* 0x00000006ff007c0c */ /* 0x000fe2000bf05070 */
[----:B------:R-:W-:-:S10]  /*0480*/  USHF.L.U32 UR6, UR8, 0x5, URZ ;  /* 0x0000000508067899 */ /* 0x000fd4000800063f */
        /* <DEDUP_REMOVED lines=20> */
.L_x_855:
[----:B------:R-:W-:Y:S01]  /*05d0*/  ULDC UR8, c[0x0][0x2c8] ;  /* 0x0000b20000087ab9 */ /* 0x000fe20000000800 */
.L_x_856:
        /* <DEDUP_REMOVED lines=47> */
[----:B------:R-:W-:Y:S01]  /*08d0*/  UIADD3 UR18, -UR16, UR18, URZ ;  /* 0x0000001210127290 */ /* 0x000fe2000fffe13f */
[----:B------:R-:W-:Y:S01]  /*08e0*/  LOP3.LUT P3, RZ, R50, 0x3, RZ, 0xc0, !PT ;  /* 0x0000000332ff7812 */ /* 0x000fe2000786c0ff */
[----:B------:R-:W-:Y:S01]  /*08f0*/  UISETP.NE.AND UP2, UPT, UR10, URZ, UPT ;  /* 0x0000003f0a00728c */ /* 0x000fe2000bf45270 */
[----:B------:R-:W-:Y:S01]  /*0900*/  LOP3.LUT R0, R4, 0x1ffffffc, RZ, 0xc0, !PT ;  /* 0x1ffffffc04007812 */ /* 0x000fe200078ec0ff */
[----:B------:R-:W-:Y:S01]  /*0910*/  BSSY B0, `(.L_x_858) ;  /* 0x000004a000007945 */ /* 0x000fe20003800000 */
        /* <DEDUP_REMOVED lines=8> */
[C---:B------:R-:W-:Y:S01]  /*09a0*/  ISETP.GE.AND P4, PT, R4.reuse, UR18, PT ;  /* 0x0000001204007c0c */ /* 0x040fe2000bf86270 */
[----:B------:R-:W-:Y:S01]  /*09b0*/  @!UP1 UIMAD.WIDE.U32 UR14, UR19, UR6, URZ ;  /* 0x00000006130e92a5 */ /* 0x000fe2000f8e003f */
[----:B------:R-:W-:Y:S01]  /*09c0*/  SHF.R.S32.HI R5, RZ, 0x1f, R4 ;  /* 0x0000001fff057819 */ /* 0x000fe20000011404 */
[----:B------:R-:W-:Y:S01]  /*09d0*/  ULDC.U8 UR11, c[0x0][0x3d8] ;  /* 0x0000f600000b7ab9 */ /* 0x000fe20000000000 */
[----:B------:R-:W-:Y:S01]  /*09e0*/  @!UP1 UIMAD UR8, UR19, UR7, UR8 ;  /* 0x00000007130892a4 */ /* 0x000fe2000f8e0208 */
[C---:B------:R-:W-:Y:S01]  /*09f0*/  VIADD R14, R4.reuse, 0x20 ;  /* 0x00000020040e7836 */ /* 0x040fe20000000000 */
[----:B------:R-:W-:Y:S01]  /*0a00*/  UISETP.NE.AND UP3, UPT, UR11, URZ, UPT ;  /* 0x0000003f0b00728c */ /* 0x000fe2000bf65270 */
[C---:B------:R-:W-:Y:S01]  /*0a10*/  VIADD R15, R4.reuse, 0x40 ;  /* 0x00000040040f7836 */ /* 0x040fe20000000000 */
[----:B------:R-:W-:Y:S01]  /*0a20*/  UISETP.NE.AND UP0, UPT, UR11, URZ, !UP2 ;  /* 0x0000003f0b00728c */ /* 0x000fe2000d705270 */
[C---:B------:R-:W-:Y:S01]  /*0a30*/  VIADD R16, R4.reuse, 0x60 ;  /* 0x0000006004107836 */ /* 0x040fe20000000000 */
[----:B------:R-:W-:Y:S01]  /*0a40*/  UISETP.EQ.AND UP3, UPT, UR10, URZ, UP3 ;  /* 0x0000003f0a00728c */ /* 0x000fe20009f62270 */
[----:B------:R-:W-:Y:S01]  /*0a50*/  ISETP.GE.OR P6, PT, R4, UR18, P3 ;  /* 0x0000001204007c0c */ /* 0x000fe20009fc6670 */
[----:B------:R-:W-:Y:S01]  /*0a60*/  @UP1 UIMAD UR9, UR27, UR9, UR13 ;  /* 0x000000091b0912a4 */ /* 0x000fe2000f8e020d */
[----:B------:R-:W-:Y:S01]  /*0a70*/  ISETP.GE.AND P2, PT, R15, UR18, PT ;  /* 0x000000120f007c0c */ /* 0x000fe2000bf46270 */
[----:B------:R-:W-:Y:S01]  /*0a80*/  @!UP1 UIADD3 UR9, UR15, UR8, URZ ;  /* 0x000000080f099290 */ /* 0x000fe2000fffe03f */
[----:B------:R-:W-:Y:S01]  /*0a90*/  ISETP.GE.AND P1, PT, R16, UR18, PT ;  /* 0x0000001210007c0c */ /* 0x000fe2000bf26270 */
[----:B------:R-:W-:Y:S01]  /*0aa0*/  @!UP1 UMOV UR12, UR14 ;  /* 0x0000000e000c9c82 */ /* 0x000fe20008000000 */
[----:B------:R-:W-:Y:S01]  /*0ab0*/  @UP2 ULDC.64 UR6, c[0x0][0x2c0] ;  /* 0x0000b00000062ab9 */ /* 0x000fe20000000a00 */
[----:B------:R-:W-:Y:S01]  /*0ac0*/  IADD3 R2, P0, R0, UR12, RZ ;  /* 0x0000000c00027c10 */ /* 0x000fe2000ff1e0ff */
[----:B------:R-:W-:Y:S01]  /*0ad0*/  USHF.R.S32.HI UR13, URZ, 0x1f, UR4 ;  /* 0x0000001f3f0d7899 */ /* 0x000fe20008011404 */
[----:B------:R-:W-:Y:S01]  /*0ae0*/  ISETP.GE.OR P5, PT, R14, UR18, P3 ;  /* 0x000000120e007c0c */ /* 0x000fe20009fa6670 */
[----:B------:R-:W-:Y:S01]  /*0af0*/  @UP2 UIMAD UR17, UR7, UR6, URZ ;  /* 0x00000006071122a4 */ /* 0x000fe2000f8e023f */
[----:B------:R-:W-:Y:S01]  /*0b00*/  LEA.HI.X.SX32 R3, R0, UR9, 0x1, P0 ;  /* 0x0000000900037c11 */ /* 0x000fe200080f0eff */
[----:B------:R-:W-:Y:S01]  /*0b10*/  @!UP2 ULDC UR8, c[0x0][0x2c4] ;  /* 0x0000b1000008aab9 */ /* 0x000fe20000000800 */
[----:B------:R-:W-:Y:S01]  /*0b20*/  ULDC.64 UR6, c[0x0][0x2a0] ;  /* 0x0000a80000067ab9 */ /* 0x000fe20000000a00 */
[----:B------:R-:W-:Y:S01]  /*0b30*/  @UP0 ULDC UR8, c[0x0][0x2e4] ;  /* 0x0000b90000080ab9 */ /* 0x000fe20000000800 */
[----:B------:R-:W-:Y:S01]  /*0b40*/  @UP2 UMOV UR9, 0x1 ;  /* 0x0000000100092882 */ /* 0x000fe20000000000 */
[----:B------:R-:W-:Y:S01]  /*0b50*/  UIMAD UR13, UR13, UR6, URZ ;  /* 0x000000060d0d72a4 */ /* 0x000fe2000f8e023f */
[----:B------:R-:W-:Y:S01]  /*0b60*/  IMAD.U32 R8, RZ, RZ, UR6 ;  /* 0x00000006ff087e24 */ /* 0x000fe2000f8e00ff */
[----:B------:R-:W-:Y:S01]  /*0b70*/  @!UP2 UIMAD UR9, UR8, UR5, URZ ;  /* 0x000000050809a2a4 */ /* 0x000fe2000f8e023f */
[----:B------:R-:W-:Y:S01]  /*0b80*/  ISETP.GE.AND P0, PT, R14, UR18, PT ;  /* 0x000000120e007c0c */ /* 0x000fe2000bf06270 */
[----:B------:R-:W-:Y:S01]  /*0b90*/  @UP3 ULDC UR6, c[0x0][0x2c4] ;  /* 0x0000b10000063ab9 */ /* 0x000fe20000000800 */
[----:B------:R-:W-:Y:S01]  /*0ba0*/  @UP2 ULDC UR10, c[0x0][0x2c0] ;  /* 0x0000b000000a2ab9 */ /* 0x000fe20000000800 */
[----:B------:R-:W-:Y:S01]  /*0bb0*/  @UP3 UIMAD UR6, UR19, UR6, URZ ;  /* 0x00000006130632a4 */ /* 0x000fe2000f8e023f */
[----:B------:R-:W-:Y:S01]  /*0bc0*/  IMAD.WIDE.U32 R8, R8, UR4, R2 ;  /* 0x0000000408087c25 */ /* 0x000fe2000f8e0002 */
[----:B------:R-:W-:-:S02]  /*0bd0*/  UIMAD UR9, UR19, UR9, URZ ;  /* 0x00000009130972a4 */ /* 0x000fc4000f8e023f */
[----:B------:R-:W-:Y:S01]  /*0be0*/  @UP3 USEL UR6, UR6, UR27, !UP1 ;  /* 0x0000001b06063287 */ /* 0x000fe2000c800000 */
[----:B------:R-:W-:Y:S01]  /*0bf0*/  IMAD.U32 R2, RZ, RZ, UR28 ;  /* 0x0000001cff027e24 */ /* 0x000fe2000f8e00ff */
[----:B------:R-:W-:Y:S01]  /*0c00*/  USEL UR9, UR9, URZ, !UP3 ;  /* 0x0000003f09097287 */ /* 0x000fe2000d800000 */
[----:B------:R-:W-:Y:S01]  /*0c10*/  @!UP2 UMOV UR10, 0x1 ;  /* 0x00000001000aa882 */ /* 0x000fe20000000000 */
[----:B------:R-:W-:Y:S01]  /*0c20*/  @!UP2 UMOV UR17, UR8 ;  /* 0x000000080011ac82 */ /* 0x000fe20008000000 */
[----:B------:R-:W-:Y:S01]  /*0c30*/  UIMAD UR16, UR16, UR10, URZ ;  /* 0x0000000a101072a4 */ /* 0x000fe2000f8e023f */
[----:B------:R-:W-:Y:S01]  /*0c40*/  IMAD.WIDE R2, R2, 0x80, R4 ;  /* 0x0000008002027825 */ /* 0x000fe200078e0204 */
[----:B------:R-:W-:Y:S02]  /*0c50*/  UIMAD UR17, UR4, UR17, UR9 ;  /* 0x00000011041172a4 */ /* 0x000fe4000f8e0209 */
[----:B------:R-:W-:Y:S01]  /*0c60*/  UIMAD UR7, UR4, UR7, UR13 ;  /* 0x00000007040772a4 */ /* 0x000fe2000f8e020d */
[----:B------:R-:W-:-:S02]  /*0c70*/  @!UP3 UMOV UR12, URZ ;  /* 0x0000003f000cbc82 */ /* 0x000fc40008000000 */
[----:B------:R-:W-:Y:S01]  /*0c80*/  @!UP3 UMOV UR13, URZ ;  /* 0x0000003f000dbc82 */ /* 0x000fe20008000000 */
[----:B------:R-:W-:Y:S01]  /*0c90*/  @UP3 UMOV UR12, UR6 ;  /* 0x00000006000c3c82 */ /* 0x000fe20008000000 */
[----:B------:R-:W-:Y:S01]  /*0ca0*/  @UP3 USHF.R.S32.HI UR13, URZ, 0x1f, UR6 ;  /* 0x0000001f3f0d3899 */ /* 0x000fe20008011406 */
[----:B------:R-:W-:Y:S01]  /*0cb0*/  VIADD R7, R9, UR7 ;  /* 0x0000000709077c36 */ /* 0x000fe20008000000 */
[----:B------:R-:W-:Y:S02]  /*0cc0*/  USHF.R.S32.HI UR4, URZ, 0x1f, UR16 ;  /* 0x0000001f3f047899 */ /* 0x000fe40008011410 */
[----:B------:R-:W-:Y:S02]  /*0cd0*/  USHF.R.S32.HI UR5, URZ, 0x1f, UR17 ;  /* 0x0000001f3f057899 */ /* 0x000fe40008011411 */
[----:B------:R-:W-:-:S04]  /*0ce0*/  UIADD3 UR6, UP1, UP0, UR16, UR12, UR17 ;  /* 0x0000000c10067290 */ /* 0x000fc8000f83e011 */
        /* <DEDUP_REMOVED lines=12> */
.L_x_859:
[----:B------:R-:W-:Y:S05]  /*0db0*/  BSYNC B0 ;  /* 0x0000000000007941 */ /* 0x000fea0003800000 */
.L_x_858:
        /* <DEDUP_REMOVED lines=17> */
.L_x_861:
[----:B------:R-:W-:Y:S05]  /*0ed0*/  BSYNC B0 ;  /* 0x0000000000007941 */ /* 0x000fea0003800000 */
.L_x_860:
        /* <DEDUP_REMOVED lines=15> */
.L_x_863:
[----:B------:R-:W-:Y:S05]  /*0fd0*/  BSYNC B0 ;  /* 0x0000000000007941 */ /* 0x000fea0003800000 */
.L_x_862:
        /* <DEDUP_REMOVED lines=14> */
.L_x_865:
[----:B------:R-:W-:Y:S05]  /*10c0*/  BSYNC B0 ;  /* 0x0000000000007941 */ /* 0x000fea0003800000 */
.L_x_864:
[----:B------:R-:W-:Y:S04]  /*10d0*/  BSSY B0, `(.L_x_866) ;  /* 0x000000a000007945 */ /* 0x000fe80003800000 */
[----:B------:R-:W-:Y:S05]  /*10e0*/  @P6 BRA `(.L_x_867) ;  /* 0x0000000000206947 */ /* 0x000fea0003800000 */
[----:B------:R-:W-:Y:S01]  /*10f0*/  IMAD R4, R4, UR10, RZ ;  /* 0x0000000a04047c24 */ /* 0x000fe2000f8e02ff */
[----:B------:R-:W-:-:S04]  /*1100*/  ULDC.64 UR4, c[0x0][0x2b0] ;  /* 0x0000ac0000047ab9 */ /* 0x000fc80000000a00 */
[----:B------:R-:W-:-:S04]  /*1110*/  IADD3 R0, P0, R4, UR6, RZ ;  /* 0x0000000604007c10 */ /* 0x000fc8000ff1e0ff */
[----:B------:R-:W-:Y:S02]  /*1120*/  LEA.HI.X.SX32 R4, R4, UR12, 0x1, P0 ;  /* 0x0000000c04047c11 */ /* 0x000fe400080f0eff */
[----:B-1----:R-:W-:-:S04]  /*1130*/  LEA R2, P0, R0, UR4, 0x2 ;  /* 0x0000000400027c11 */ /* 0x002fc8000f8010ff */
[----:B------:R-:W-:Y:S01]  /*1140*/  LEA.HI.X R3, R0, UR5, R4, 0x2, P0 ;  /* 0x0000000500037c11 */ /* 0x000fe200080f1404 */
[----:B------:R-:W-:-:S05]  /*1150*/  IMAD.MOV.U32 R0, RZ, RZ, 0x7f800000 ;  /* 0x7f800000ff007424 */ /* 0x000fca00078e00ff */
[----:B------:R1:W-:Y:S03]  /*1160*/  STG.E desc[UR30][R2.64], R0 ;  /* 0x0000000002007986 */ /* 0x0003e6000c10191e */
.L_x_867:
[----:B------:R-:W-:Y:S05]  /*1170*/  BSYNC B0 ;  /* 0x0000000000007941 */ /* 0x000fea0003800000 */
.L_x_866:
        /* <DEDUP_REMOVED lines=10> */
.L_x_869:
[----:B------:R-:W-:Y:S05]  /*1220*/  BSYNC B0 ;  /* 0x0000000000007941 */ /* 0x000fea0003800000 */
.L_x_868:
        /* <DEDUP_REMOVED lines=10> */
.L_x_871:
[----:B------:R-:W-:Y:S05]  /*12d0*/  BSYNC B0 ;  /* 0x0000000000007941 */ /* 0x000fea0003800000 */
.L_x_870:
        /* <DEDUP_REMOVED lines=10> */
.L_x_857:
[----:B------:R-:W2:Y:S01]  /*1380*/  LDC R51, c[0x0][0x278] ;  /* 0x00009e00ff337b82 */ /* 0x000ea20000000800 */
[CC--:B------:R-:W-:Y:S01]  /*1390*/  LEA.HI R12, R48.reuse, R50.reuse, RZ, 0x2 ;  /* 0x00000032300c7211 */ /* 0x0c0fe200078f10ff */
[----:B------:R-:W-:Y:S01]  /*13a0*/  UIADD3 UR5, -UR16, UR18, URZ ;  /* 0x0000001210057290 */ /* 0x000fe2000fffe13f */
[----:B------:R-:W3:Y:S01]  /*13b0*/  S2R R15, SR_CTAID.Z ;  /* 0x00000000000f7919 */ /* 0x000ee20000002700 */
[----:B------:R-:W-:Y:S01]  /*13c0*/  LEA.HI R49, R48, R50, RZ, 0x3 ;  /* 0x0000003230317211 */ /* 0x000fe200078f18ff */
[----:B------:R-:W-:Y:S01]  /*13d0*/  UISETP.NE.AND UP0, UPT, UR27, -0x1, UPT ;  /* 0xffffffff1b00788c */ /* 0x000fe2000bf05270 */
[----:B------:R-:W-:Y:S01]  /*13e0*/  SHF.R.S32.HI R2, RZ, 0x2, R12 ;  /* 0x00000002ff027819 */ /* 0x000fe2000001140c */
[----:B------:R-:W-:Y:S01]  /*13f0*/  UISETP.NE.AND UP1, UPT, UR13, -0x1, UPT ;  /* 0xffffffff0d00788c */ /* 0x000fe2000bf25270 */
[----:B------:R-:W-:Y:S01]  /*1400*/  LOP3.LUT R4, R12, 0xfffffffc, RZ, 0xc0, !PT ;  /* 0xfffffffc0c047812 */ /* 0x000fe200078ec0ff */
[----:B------:R-:W-:Y:S01]  /*1410*/  ULDC.64 UR10, c[0x0][0x258] ;  /* 0x00009600000a7ab9 */ /* 0x000fe20000000a00 */
[----:B------:R-:W-:Y:S01]  /*1420*/  SHF.R.S32.HI R47, RZ, 0x3, R49 ;  /* 0x00000003ff2f7819 */ /* 0x000fe20000011431 */
[C---:B------:R-:W-:Y:S01]  /*1430*/  VIADD R40, R2.reuse, 0x40 ;  /* 0x0000004002287836 */ /* 0x040fe20000000000 */
[----:B------:R-:W-:Y:S01]  /*1440*/  SHF.R.S32.HI R46, RZ, 0x5, R13 ;  /* 0x00000005ff2e7819 */ /* 0x000fe2000001140d */
[C---:B------:R-:W-:Y:S01]  /*1450*/  VIADD R41, R2.reuse, 0x60 ;  /* 0x0000006002297836 */ /* 0x040fe20000000000 */
[----:B------:R-:W-:Y:S01]  /*1460*/  PLOP3.LUT P5, PT, PT, PT, UP1, 0x80, 0x0 ;  /* 0x000000000000781c */ /* 0x000fe20003faf018 */
[----:B------:R-:W-:Y:S01]  /*1470*/  VIADD R37, R2, 0x20 ;  /* 0x0000002002257836 */ /* 0x000fe20000000000 */
[----:B------:R-:W-:Y:S01]  /*1480*/  ISETP.GE.AND P1, PT, R40, UR5, PT ;  /* 0x0000000528007c0c */ /* 0x000fe2000bf26270 */
[----:B------:R-:W-:Y:S01]  /*1490*/  IMAD.IADD R4, R50, 0x1, -R4 ;  /* 0x0000000132047824 */ /* 0x000fe200078e0a04 */
[----:B------:R-:W-:Y:S01]  /*14a0*/  ISETP.GE.AND P0, PT, R41, UR5, PT ;  /* 0x0000000529007c0c */ /* 0x000fe2000bf06270 */
[----:B------:R-:W-:Y:S01]  /*14b0*/  @UP0 ULDC.64 UR6, c[0x0][0x240] ;  /* 0x0000900000060ab9 */ /* 0x000fe20000000a00 */
[----:B------:R-:W-:Y:S01]  /*14c0*/  ISETP.GE.AND P2, PT, R37, UR5, PT ;  /* 0x0000000525007c0c */ /* 0x000fe2000bf46270 */
[----:B------:R-:W-:Y:S01]  /*14d0*/  IMAD.SHL.U32 R20, R4, 0x8, RZ ;  /* 0x0000000804147824 */ /* 0x000fe200078e00ff */
[----:B------:R-:W-:Y:S01]  /*14e0*/  @UP0 UIMAD.WIDE.U32 UR36, UR27, UR6, URZ ;  /* 0x000000061b2402a5 */ /* 0x000fe2000f8e003f */
[----:B------:R-:W-:Y:S01]  /*14f0*/  SHF.R.S32.HI R3, RZ, 0x1f, R2 ;  /* 0x0000001fff037819 */ /* 0x000fe20000011402 */
[----:B------:R-:W-:Y:S01]  /*1500*/  @!UP0 USHF.R.S32.HI UR8, URZ, 0x1f, UR19 ;  /* 0x0000001f3f088899 */ /* 0x000fe20008011413 */
[----:B--2---:R-:W-:Y:S01]  /*1510*/  IABS R0, R51 ;  /* 0x0000003300007213 */ /* 0x004fe20000000000 */
[----:B------:R-:W-:Y:S01]  /*1520*/  @UP0 UIMAD UR12, UR27, UR7, UR37 ;  /* 0x000000071b0c02a4 */ /* 0x000fe2000f8e0225 */
[----:B------:R-:W-:Y:S01]  /*1530*/  SHF.R.S32.HI R21, RZ, 0x1f, R20 ;  /* 0x0000001fff157819 */ /* 0x000fe20000011414 */
[----:B------:R-:W-:Y:S01]  /*1540*/  @UP1 UIADD3 UR22, UR20, UR13, URZ ;  /* 0x0000000d14161290 */ /* 0x000fe2000fffe03f */
[----:B------:R-:W2:Y:S01]  /*1550*/  @!P1 S2R R10, SR_CgaCtaId ;  /* 0x00000000000a9919 */ /* 0x000ea20000008800 */
[----:B------:R-:W-:Y:S01]  /*1560*/  IMAD.MOV.U32 R14, RZ, RZ, R0 ;  /* 0x000000ffff0e7224 */ /* 0x000fe200078e0000 */
[----:B------:R-:W-:Y:S01]  /*1570*/  @!UP0 ULDC.64 UR6, c[0x0][0x228] ;  /* 0x00008a0000068ab9 */ /* 0x000fe20000000a00 */
[----:B------:R-:W-:Y:S01]  /*1580*/  IMAD.SHL.U32 R0, R47, 0x40, RZ ;  /* 0x000000402f007824 */ /* 0x000fe200078e00ff */
[----:B------:R-:W4:Y:S01]  /*1590*/  @!P0 S2R R9, SR_CgaCtaId ;  /* 0x0000000000098919 */ /* 0x000f220000008800 */
[----:B------:R-:W5:Y:S01]  /*15a0*/  I2F.RP R6, R14 ;  /* 0x0000000e00067306 */ /* 0x000f620000209400 */
[----:B---3--:R-:W-:Y:S01]  /*15b0*/  IABS R15, R15 ;  /* 0x0000000f000f7213 */ /* 0x008fe20000000000 */
[----:B------:R-:W-:Y:S01]  /*15c0*/  @!UP0 UIMAD UR8, UR8, UR6, URZ ;  /* 0x00000006080882a4 */ /* 0x000fe2000f8e023f */
[----:B------:R-:W-:Y:S01]  /*15d0*/  LOP3.LUT R0, R0, 0xc0, RZ, 0xc0, !PT ;  /* 0x000000c000007812 */ /* 0x000fe200078ec0ff */
[----:B------:R-:W3:Y:S01]  /*15e0*/  @!P2 S2R R11, SR_CgaCtaId ;  /* 0x00000000000ba919 */ /* 0x000ee20000008800 */
[----:B------:R-:W-:Y:S01]  /*15f0*/  @!UP0 UIMAD.WIDE.U32 UR38, UR19, UR6, URZ ;  /* 0x00000006132682a5 */ /* 0x000fe2000f8e003f */
[----:B------:R-:W-:Y:S01]  /*1600*/  IMAD.U32 R5, RZ, RZ, UR28 ;  /* 0x0000001cff057e24 */ /* 0x000fe2000f8e00ff */
[----:B------:R-:W-:Y:S01]  /*1610*/  LOP3.LUT R8, R0, 0x18, R20, 0xf8, !PT ;  /* 0x0000001800087812 */ /* 0x000fe200078ef814 */
[----:B------:R-:W-:Y:S01]  /*1620*/  @!UP0 UIMAD UR23, UR19, UR7, UR8 ;  /* 0x00000007131782a4 */ /* 0x000fe2000f8e0208 */
[----:B------:R-:W-:Y:S01]  /*1630*/  ISETP.GE.AND P4, PT, R2, UR5, PT ;  /* 0x0000000502007c0c */ /* 0x000fe2000bf86270 */
[----:B------:R-:W-:Y:S01]  /*1640*/  @UP1 UIADD3 UR13, UR20, UR13, URZ ;  /* 0x0000000d140d1290 */ /* 0x000fe2000fffe03f */
[----:B------:R-:W-:Y:S01]  /*1650*/  IMAD.WIDE R4, R5, 0x80, R2 ;  /* 0x0000008005047825 */ /* 0x000fe200078e0202 */
[----:B------:R-:W-:Y:S01]  /*1660*/  @!UP0 UIADD3 UR12, UR39, UR23, URZ ;  /* 0x00000017270c8290 */ /* 0x000fe2000fffe03f */
[----:B------:R-:W-:Y:S01]  /*1670*/  @!UP0 UMOV UR36, UR38 ;  /* 0x0000002600248c82 */ /* 0x000fe20008000000 */
[----:B-----5:R-:W5:Y:S01]  /*1680*/  MUFU.RCP R6, R6 ;  /* 0x0000000600067308 */ /* 0x020f620000001000 */
[----:B------:R-:W-:Y:S01]  /*1690*/  @UP1 ULDC.64 UR8, c[0x0][0x248] ;  /* 0x0000920000081ab9 */ /* 0x000fe20000000a00 */
[----:B------:R-:W-:Y:S01]  /*16a0*/  @UP1 ULDC.64 UR6, c[0x0][0x250] ;  /* 0x0000940000061ab9 */ /* 0x000fe20000000a00 */
[----:B------:R-:W-:-:S02]  /*16b0*/  @UP1 UIMAD.WIDE.U32 UR40, UR22, UR8, URZ ;  /* 0x00000008162812a5 */ /* 0x000fc4000f8e003f */
[----:B------:R-:W-:Y:S02]  /*16c0*/  @UP1 UIMAD.WIDE.U32 UR42, UR13, UR6, URZ ;  /* 0x000000060d2a12a5 */ /* 0x000fe4000f8e003f */
[----:B------:R-:W-:Y:S02]  /*16d0*/  @UP1 UIMAD UR22, UR22, UR9, URZ ;  /* 0x00000009161612a4 */ /* 0x000fe4000f8e023f */
[----:B------:R-:W-:Y:S02]  /*16e0*/  @UP1 UIMAD UR13, UR13, UR7, URZ ;  /* 0x000000070d0d12a4 */ /* 0x000fe4000f8e023f */
[----:B------:R-:W-:Y:S02]  /*16f0*/  USHF.R.S32.HI UR21, URZ, 0x1f, UR4 ;  /* 0x0000001f3f157899 */ /* 0x000fe40008011404 */
[----:B------:R-:W-:Y:S02]  /*1700*/  @UP1 UIADD3 UR23, UR43, UR13, URZ ;  /* 0x0000000d2b171290 */ /* 0x000fe4000fffe03f */
[----:B------:R-:W-:Y:S01]  /*1710*/  @UP1 UIADD3 UR22, UR41, UR22, URZ ;  /* 0x0000001629161290 */ /* 0x000fe2000fffe03f */
[----:B-----5:R-:W-:-:S04]  /*1720*/  VIADD R6, R6, 0xffffffe ;  /* 0x0ffffffe06067836 */ /* 0x020fc80000000000 */
[----:B------:R5:W1:Y:S02]  /*1730*/  F2I.FTZ.U32.TRUNC.NTZ R7, R6 ;  /* 0x0000000600077305 */ /* 0x000a64000021f000 */
[----:B-----5:R-:W-:Y:S01]  /*1740*/  SHF.R.U32.HI R6, RZ, 0x3, R0 ;  /* 0x00000003ff067819 */ /* 0x020fe20000011600 */
[----:B-1----:R-:W-:-:S03]  /*1750*/  IMAD.MOV R0, RZ, RZ, -R7 ;  /* 0x000000ffff007224 */ /* 0x002fc600078e0a07 */
[----:B------:R-:W-:Y:S01]  /*1760*/  LOP3.LUT R17, R8, R6, RZ, 0x3c, !PT ;  /* 0x0000000608117212 */ /* 0x000fe200078e3cff */
[----:B------:R-:W-:Y:S01]  /*1770*/  IMAD R0, R0, R14, RZ ;  /* 0x0000000e00007224 */ /* 0x000fe200078e02ff */
[----:B------:R-:W-:Y:S01]  /*1780*/  @!P2 MOV R8, 0x400 ;  /* 0x000004000008a802 */ /* 0x000fe20000000f00 */
[----:B------:R-:W-:-:S03]  /*1790*/  IMAD.MOV.U32 R6, RZ, RZ, RZ ;  /* 0x000000ffff067224 */ /* 0x000fc600078e00ff */
[----:B---3--:R-:W-:Y:S01]  /*17a0*/  @!P2 LEA R43, R11, R8, 0x18 ;  /* 0x000000080b2ba211 */ /* 0x008fe200078ec0ff */
[----:B------:R-:W-:Y:S01]  /*17b0*/  IMAD.HI.U32 R0, R7, R0, R6 ;  /* 0x0000000007007227 */ /* 0x000fe200078e0006 */
[----:B------:R-:W-:-:S03]  /*17c0*/  @!P1 MOV R6, 0x400 ;  /* 0x0000040000069802 */ /* 0x000fc60000000f00 */
[----:B------:R-:W-:Y:S01]  /*17d0*/  IMAD.MOV.U32 R7, RZ, RZ, R15 ;  /* 0x000000ffff077224 */ /* 0x000fe200078e000f */
[----:B--2---:R-:W-:Y:S01]  /*17e0*/  @!P1 LEA R42, R10, R6, 0x18 ;  /* 0x000000060a2a9211 */ /* 0x004fe200078ec0ff */
[----:B------:R-:W-:Y:S01]  /*17f0*/  IMAD.U32 R8, RZ, RZ, UR10 ;  /* 0x0000000aff087e24 */ /* 0x000fe2000f8e00ff */
[----:B------:R-:W-:Y:S01]  /*1800*/  @!P0 MOV R6, 0x400 ;  /* 0x0000040000068802 */ /* 0x000fe20000000f00 */
[----:B------:R-:W-:-:S03]  /*1810*/  IMAD.HI.U32 R0, R0, R7, RZ ;  /* 0x0000000700007227 */ /* 0x000fc600078e00ff */
[----:B----4-:R-:W-:Y:S01]  /*1820*/  @!P0 LEA R44, R9, R6, 0x18 ;  /* 0x00000006092c8211 */ /* 0x010fe200078ec0ff */
[----:B------:R-:W-:Y:S01]  /*1830*/  IMAD.MOV R10, RZ, RZ, -R0 ;  /* 0x000000ffff0a7224 */ /* 0x000fe200078e0a00 */
[----:B------:R-:W-:-:S03]  /*1840*/  LEA.HI R6, R12, R2, RZ, 0x1 ;  /* 0x000000020c067211 */ /* 0x000fc600078f08ff */
[----:B------:R-:W-:Y:S01]  /*1850*/  IMAD R10, R14, R10, R7 ;  /* 0x0000000a0e0a7224 */ /* 0x000fe200078e0207 */
[----:B------:R-:W-:-:S05]  /*1860*/  LOP3.LUT R6, R6, 0x7fffffe, RZ, 0xc0, !PT ;  /* 0x07fffffe06067812 */ /* 0x000fca00078ec0ff */
[----:B------:R-:W-:Y:S01]  /*1870*/  IMAD.IADD R7, R2, 0x1, -R6 ;  /* 0x0000000102077824 */ /* 0x000fe200078e0a06 */
[----:B------:R-:W-:-:S03]  /*1880*/  IADD3 R6, P3, R20, UR36, RZ ;  /* 0x0000002414067c10 */ /* 0x000fc6000ff7e0ff */
[----:B------:R-:W-:Y:S01]  /*1890*/  IMAD R9, R46, 0x8, R7 ;  /* 0x000000082e097824 */ /* 0x000fe200078e0207 */
[----:B------:R-:W-:Y:S02]  /*18a0*/  IADD3.X R7, R21, UR12, RZ, P3, !PT ;  /* 0x0000000c15077c10 */ /* 0x000fe40009ffe4ff */
[----:B------:R-:W-:Y:S01]  /*18b0*/  ISETP.GT.U32.AND P3, PT, R14, R10, PT ;  /* 0x0000000a0e00720c */ /* 0x000fe20003f64070 */
[----:B------:R-:W-:Y:S02]  /*18c0*/  IMAD.U32 R17, R9, 0x20, R17 ;  /* 0x0000002009117824 */ /* 0x000fe400078e0011 */
[----:B------:R-:W-:Y:S01]  /*18d0*/  IMAD.WIDE.U32 R6, R8, UR4, R6 ;  /* 0x0000000408067c25 */ /* 0x000fe2000f8e0006 */
        /* <DEDUP_REMOVED lines=13> */
.L_x_872:
[----:B------:R-:W-:Y:S01]  /*19b0*/  @!P3 IADD3 R10, R10, -R14, RZ ;  /* 0x8000000e0a0ab210 */ /* 0x000fe20007ffe0ff */
[----:B------:R-:W-:Y:S06]  /*19c0*/  @P5 BRA `(.L_x_873) ;  /* 0x0000000000305947 */ /* 0x000fec0003800000 */
        /* <DEDUP_REMOVED lines=11> */
[----:B------:R-:W-:-:S12]  /*1a80*/  UIADD3 UR23, UR43, UR13, URZ ;  /* 0x0000000d2b177290 */ /* 0x000fd8000fffe03f */
.L_x_873:
[----:B------:R-:W-:Y:S01]  /*1a90*/  IMAD.WIDE.U32 R8, R2, UR8, R20 ;  /* 0x0000000802087c25 */ /* 0x000fe2000f8e0014 */
[----:B------:R-:W-:Y:S01]  /*1aa0*/  ISETP.GE.U32.AND P6, PT, R10, R14, PT ;  /* 0x0000000e0a00720c */ /* 0x000fe20003fc6070 */
[----:B------:R-:W-:Y:S01]  /*1ab0*/  UIMAD UR21, UR21, UR10, URZ ;  /* 0x0000000a151572a4 */ /* 0x000fe2000f8e023f */
[----:B------:R-:W1:Y:S01]  /*1ac0*/  @!P4 LDC.64 R14, c[0x0][0x240] ;  /* 0x00009000ff0ecb82 */ /* 0x000e620000000a00 */
[----:B------:R-:W-:Y:S01]  /*1ad0*/  @!P3 VIADD R0, R0, 0x1 ;  /* 0x000000010000b836 */ /* 0x000fe20000000000 */
[----:B------:R-:W-:Y:S01]  /*1ae0*/  @!P2 IADD3 R12, P3, R4, 0x20, RZ ;  /* 0x00000020040ca810 */ /* 0x000fe20007f7e0ff */
[----:B------:R-:W-:Y:S01]  /*1af0*/  UIMAD UR11, UR4, UR11, UR21 ;  /* 0x0000000b040b72a4 */ /* 0x000fe2000f8e0215 */
[----:B------:R-:W-:Y:S01]  /*1b00*/  IADD3 R24, P5, R8, UR40, RZ ;  /* 0x0000002808187c10 */ /* 0x000fe2000ffbe0ff */
[----:B------:R-:W-:Y:S01]  /*1b10*/  IMAD R11, R3, UR8, RZ ;  /* 0x00000008030b7c24 */ /* 0x000fe2000f8e02ff */
[----:B------:R-:W-:Y:S01]  /*1b20*/  LOP3.LUT R8, R51, UR4, RZ, 0x3c, !PT ;  /* 0x0000000433087c12 */ /* 0x000fe2000f8e3cff */
[----:B------:R-:W-:Y:S01]  /*1b30*/  @!P2 IMAD.X R13, RZ, RZ, R5, P3 ;  /* 0x000000ffff0da224 */ /* 0x000fe200018e0605 */
[----:B------:R-:W2:Y:S01]  /*1b40*/  @!P2 LDC.64 R18, c[0x0][0x240] ;  /* 0x00009000ff12ab82 */ /* 0x000ea20000000a00 */
[----:B------:R-:W-:Y:S01]  /*1b50*/  IMAD R10, R2, UR9, R11 ;  /* 0x00000009020a7c24 */ /* 0x000fe2000f8e020b */
[----:B------:R-:W-:Y:S01]  /*1b60*/  ISETP.GE.AND P3, PT, R8, RZ, PT ;  /* 0x000000ff0800720c */ /* 0x000fe20003f66270 */
[----:B------:R-:W-:Y:S01]  /*1b70*/  @P6 VIADD R0, R0, 0x1 ;  /* 0x0000000100006836 */ /* 0x000fe20000000000 */
[----:B------:R-:W-:Y:S01]  /*1b80*/  UMOV UR10, 0x400 ;  /* 0x00000400000a7882 */ /* 0x000fe20000000000 */
[----:B------:R-:W-:Y:S01]  /*1b90*/  VIADD R7, R7, UR11 ;  /* 0x0000000b07077c36 */ /* 0x000fe20008000000 */
[----:B------:R-:W-:Y:S01]  /*1ba0*/  IADD3.X R25, R9, UR22, R10, P5, !PT ;  /* 0x0000001609197c10 */ /* 0x000fe2000affe40a */
[----:B------:R-:W-:Y:S01]  /*1bb0*/  IMAD.MOV.U32 R22, RZ, RZ, R0 ;  /* 0x000000ffff167224 */ /* 0x000fe200078e0000 */
[----:B------:R-:W3:Y:S01]  /*1bc0*/  S2UR UR4, SR_CgaCtaId ;  /* 0x00000000000479c3 */ /* 0x000ee20000008800 */
[C---:B------:R-:W-:Y:S01]  /*1bd0*/  @!P1 IADD3 R16, P5, R4.reuse, 0x40, RZ ;  /* 0x0000004004109810 */ /* 0x040fe20007fbe0ff */
[----:B------:R-:W-:Y:S01]  /*1be0*/  @!P4 IMAD.MOV.U32 R8, RZ, RZ, R6 ;  /* 0x000000ffff08c224 */ /* 0x000fe200078e0006 */
[----:B------:R-:W-:Y:S01]  /*1bf0*/  UIADD3 UR29, UR34, -0x1, URZ ;  /* 0xffffffff221d7890 */ /* 0x000fe2000fffe03f */
[----:B------:R-:W-:Y:S01]  /*1c00*/  @!P4 IMAD.MOV.U32 R9, RZ, RZ, R7 ;  /* 0x000000ffff09c224 */ /* 0x000fe200078e0007 */
[----:B------:R-:W-:Y:S01]  /*1c10*/  USHF.L.U64.HI UR12, UR8, 0x7, UR9 ;  /* 0x00000007080c7899 */ /* 0x000fe20008010209 */
[--C-:B------:R-:W-:Y:S01]  /*1c20*/  @!P1 IMAD.X R29, RZ, RZ, R5.reuse, P5 ;  /* 0x000000ffff1d9224 */ /* 0x100fe200028e0605 */
[----:B------:R-:W-:Y:S01]  /*1c30*/  ISETP.NE.AND P5, PT, R51, RZ, PT ;  /* 0x000000ff3300720c */ /* 0x000fe20003fa5270 */
[----:B------:R-:W4:Y:S01]  /*1c40*/  @!P4 LDC.64 R32, c[0x0][0x210] ;  /* 0x00008400ff20cb82 */ /* 0x000f220000000a00 */
[----:B------:R-:W-:Y:S01]  /*1c50*/  @!P3 IMAD.MOV R22, RZ, RZ, -R22 ;  /* 0x000000ffff16b224 */ /* 0x000fe200078e0a16 */
[C---:B------:R-:W-:Y:S01]  /*1c60*/  @!P0 IADD3 R28, P3, R4.reuse, 0x60, RZ ;  /* 0x00000060041c8810 */ /* 0x040fe20007f7e0ff */
[----:B-1----:R-:W-:Y:S01]  /*1c70*/  @!P4 IMAD R0, R5, R14, RZ ;  /* 0x0000000e0500c224 */ /* 0x002fe200078e02ff */
[----:B------:R-:W-:Y:S01]  /*1c80*/  UIMAD UR20, UR29, -0x80, UR17 ;  /* 0xffffff801d1478a4 */ /* 0x000fe2000f8e0211 */
[----:B------:R-:W-:Y:S01]  /*1c90*/  @!P1 IMAD.MOV.U32 R10, RZ, RZ, R6 ;  /* 0x000000ffff0a9224 */ /* 0x000fe200078e0006 */
[----:B------:R-:W-:Y:S01]  /*1ca0*/  USHF.R.S32.HI UR19, URZ, 0x1f, UR29 ;  /* 0x0000001f3f137899 */ /* 0x000fe2000801141d */
[----:B------:R-:W-:Y:S01]  /*1cb0*/  @!P4 IMAD R23, R4, R15, R0 ;  /* 0x0000000f0417c224 */ /* 0x000fe200078e0200 */
[----:B------:R-:W1:Y:S01]  /*1cc0*/  @!P1 LDC.64 R26, c[0x0][0x240] ;  /* 0x00009000ff1a9b82 */ /* 0x000e620000000a00 */
[----:B------:R-:W-:Y:S01]  /*1cd0*/  @!P0 IMAD.X R36, RZ, RZ, R5, P3 ;  /* 0x000000ffff248224 */ /* 0x000fe200018e0605 */
[----:B------:R-:W-:Y:S01]  /*1ce0*/  ISETP.GE.AND P6, PT, R2, UR20, PT ;  /* 0x0000001402007c0c */ /* 0x000fe2000bfc6270 */
[----:B--2---:R-:W-:Y:S01]  /*1cf0*/  @!P2 IMAD R0, R13, R18, RZ ;  /* 0x000000120d00a224 */ /* 0x004fe200078e02ff */
[----:B------:R-:W-:Y:S01]  /*1d00*/  @!P5 LOP3.LUT R22, RZ, R51, RZ, 0x33, !PT ;  /* 0x00000033ff16d212 */ /* 0x000fe200078e33ff */
[----:B------:R-:W-:Y:S01]  /*1d10*/  @!P4 IMAD.WIDE.U32 R4, R4, R14, R8 ;  /* 0x0000000e0404c225 */ /* 0x000fe200078e0008 */
[----:B------:R-:W-:-:S02]  /*1d20*/  USHF.L.U32 UR13, UR8, 0x7, URZ ;  /* 0x00000007080d7899 */ /* 0x000fc4000800063f */
[----:B------:R-:W2:Y:S01]  /*1d30*/  @!P2 LDC.64 R34, c[0x0][0x210] ;  /* 0x00008400ff22ab82 */ /* 0x000ea20000000a00 */
[--C-:B------:R-:W-:Y:S01]  /*1d40*/  @!P1 IMAD.MOV.U32 R11, RZ, RZ, R7.reuse ;  /* 0x000000ffff0b9224 */ /* 0x100fe200078e0007 */
[----:B---3--:R-:W-:Y:S01]  /*1d50*/  ULEA UR4, UR4, UR10, 0x18 ;  /* 0x0000000a04047291 */ /* 0x008fe2000f8ec03f */
[----:B------:R-:W-:Y:S01]  /*1d60*/  @!P0 IMAD.MOV.U32 R30, RZ, RZ, R6 ;  /* 0x000000ffff1e8224 */ /* 0x000fe200078e0006 */
[----:B------:R-:W-:Y:S01]  /*1d70*/  USHF.L.U32 UR26, UR6, 0x7, URZ ;  /* 0x00000007061a7899 */ /* 0x000fe2000800063f */
[--C-:B------:R-:W-:Y:S01]  /*1d80*/  @!P0 IMAD.MOV.U32 R31, RZ, RZ, R7.reuse ;  /* 0x000000ffff1f8224 */ /* 0x100fe200078e0007 */
[----:B------:R-:W-:Y:S01]  /*1d90*/  ULDC.64 UR10, c[0x0][0x260] ;  /* 0x00009800000a7ab9 */ /* 0x000fe20000000a00 */
[C---:B------:R-:W-:Y:S01]  /*1da0*/  @!P2 IMAD R8, R12.reuse, R19, R0 ;  /* 0x000000130c08a224 */ /* 0x040fe200078e0200 */
[----:B------:R-:W3:Y:S01]  /*1db0*/  @!P1 LDC.64 R38, c[0x0][0x210] ;  /* 0x00008400ff269b82 */ /* 0x000ee20000000a00 */
[----:B------:R-:W-:Y:S01]  /*1dc0*/  @!P2 IMAD.WIDE.U32 R6, R12, R18, R6 ;  /* 0x000000120c06a225 */ /* 0x000fe200078e0006 */
[C---:B----4-:R-:W-:Y:S01]  /*1dd0*/  @!P4 LEA R12, P3, R4.reuse, R32, 0x1 ;  /* 0x00000020040cc211 */ /* 0x050fe200078608ff */
[----:B------:R-:W-:Y:S01]  /*1de0*/  USHF.L.U64.HI UR25, UR6, 0x7, UR7 ;  /* 0x0000000706197899 */ /* 0x000fe20008010207 */
[----:B------:R-:W-:Y:S01]  /*1df0*/  LEA R165, R17, UR4, 0x1 ;  /* 0x0000000411a57c11 */ /* 0x000fe2000f8e08ff */
[----:B------:R-:W-:Y:S01]  /*1e00*/  @!P4 IMAD.IADD R5, R5, 0x1, R23 ;  /* 0x000000010505c824 */ /* 0x000fe200078e0217 */
[----:B------:R-:W-:Y:S01]  /*1e10*/  UIADD3 UR15, UR17, -UR15, -UR18 ;  /* 0x8000000f110f7290 */ /* 0x000fe2000fffe812 */
[----:B------:R-:W-:Y:S01]  /*1e20*/  @!P2 IMAD.IADD R7, R7, 0x1, R8 ;  /* 0x000000010707a824 */ /* 0x000fe200078e0208 */
[----:B------:R-:W4:Y:S01]  /*1e30*/  @!P0 LDC.64 R14, c[0x0][0x240] ;  /* 0x00009000ff0e8b82 */ /* 0x000f220000000a00 */
[-C--:B-1----:R-:W-:Y:S01]  /*1e40*/  @!P1 IMAD R0, R29, R26.reuse, RZ ;  /* 0x0000001a1d009224 */ /* 0x082fe200078e02ff */
[----:B------:R-:W-:Y:S01]  /*1e50*/  @!P4 LEA.HI.X R13, R4, R33, R5, 0x1, P3 ;  /* 0x00000021040dc211 */ /* 0x000fe200018f0c05 */
[C---:B------:R-:W-:Y:S01]  /*1e60*/  @!P1 IMAD.WIDE.U32 R4, R16.reuse, R26, R10 ;  /* 0x0000001a10049225 */ /* 0x040fe200078e000a */
[----:B------:R-:W-:Y:S03]  /*1e70*/  STL [R1+0x28], R165 ;  /* 0x000028a501007387 */ /* 0x000fe60000100800 */
[----:B------:R-:W-:Y:S01]  /*1e80*/  @!P1 IMAD R0, R16, R27, R0 ;  /* 0x0000001b10009224 */ /* 0x000fe200078e0200 */
[----:B------:R-:W-:Y:S01]  /*1e90*/  @!PT LDS RZ, [RZ] ;  /* 0x00000000fffff984 */ /* 0x000fe20000000800 */
[----:B------:R-:W-:Y:S01]  /*1ea0*/  @!PT LDS RZ, [RZ] ;  /* 0x00000000fffff984 */ /* 0x000fe20000000800 */
[----:B------:R-:W-:Y:S01]  /*1eb0*/  @!PT LDS RZ, [RZ] ;  /* 0x00000000fffff984 */ /* 0x000fe20000000800 */
[----:B------:R1:W-:Y:S01]  /*1ec0*/  @!P4 LDGSTS.E.BYPASS.LTC128B.128 [R165], desc[UR30][R12.64] ;  /* 0x000000000ca5cfae */ /* 0x0003e2000b901d5e */
[----:B--2---:R-:W-:Y:S01]  /*1ed0*/  @!P2 LEA R10, P5, R6, R34, 0x1 ;  /* 0x00000022060aa211 */ /* 0x004fe200078a08ff */
[----:B------:R-:W-:Y:S01]  /*1ee0*/  IMAD.WIDE.U32 R52, R22, UR10, R24 ;  /* 0x0000000a16347c25 */ /* 0x000fe2000f8e0018 */
[----:B------:R-:W-:-:S02]  /*1ef0*/  ISETP.GE.AND P4, PT, R40, UR20, PT ;  /* 0x0000001428007c0c */ /* 0x000fc4000bf86270 */
[----:B------:R-:W-:Y:S01]  /*1f00*/  @!P2 LEA.HI.X R11, R6, R35, R7, 0x1, P5 ;  /* 0x00000023060ba211 */ /* 0x000fe200028f0c07 */
[----:B------:R-:W-:Y:S01]  /*1f10*/  @!P1 IMAD.IADD R0, R5, 0x1, R0 ;  /* 0x0000000105009824 */ /* 0x000fe200078e0200 */
[----:B------:R-:W-:Y:S01]  /*1f20*/  ISETP.GE.AND P5, PT, R37, UR20, PT ;  /* 0x0000001425007c0c */ /* 0x000fe2000bfa6270 */
[----:B------:R-:W-:Y:S01]  /*1f30*/  IMAD.MOV.U32 R178, RZ, RZ, R52 ;  /* 0x000000ffffb27224 */ /* 0x000fe200078e0034 */
[C---:B---3--:R-:W-:Y:S01]  /*1f40*/  @!P1 LEA R8, P3, R4.reuse, R38, 0x1 ;  /* 0x0000002604089211 */ /* 0x048fe200078608ff */
[----:B------:R-:W-:Y:S01]  /*1f50*/  STL.64 [R1+0x68], R52 ;  /* 0x0000683401007387 */ /* 0x000fe20000100a00 */
[----:B------:R-:W-:Y:S02]  /*1f60*/  SHF.R.S32.HI R27, RZ, 0x1f, R22 ;  /* 0x0000001fff1b7819 */ /* 0x000fe40000011416 */
[----:B------:R-:W-:Y:S01]  /*1f70*/  @!P1 LEA.HI.X R9, R4, R39, R0, 0x1, P3 ;  /* 0x0000002704099211 */ /* 0x000fe200018f0c00 */
[----:B------:R-:W-:Y:S01]  /*1f80*/  @!P2 IMAD R4, R17, 0x2, R43 ;  /* 0x000000021104a824 */ /* 0x000fe200078e022b */
[----:B------:R-:W-:Y:S01]  /*1f90*/  ISETP.GE.AND P3, PT, R41, UR20, PT ;  /* 0x0000001429007c0c */ /* 0x000fe2000bf66270 */
[----:B------:R-:W-:Y:S01]  /*1fa0*/  @!P1 IMAD R0, R17, 0x2, R42 ;  /* 0x0000000211009824 */ /* 0x000fe200078e022a */
[----:B------:R-:W2:Y:S01]  /*1fb0*/  @!P4 S2R R16, SR_CgaCtaId ;  /* 0x000000000010c919 */ /* 0x000ea20000008800 */
[-C--:B----4-:R-:W-:Y:S01]  /*1fc0*/  @!P0 IMAD R6, R36, R14.reuse, RZ ;  /* 0x0000000e24068224 */ /* 0x090fe200078e02ff */
[----:B------:R-:W3:Y:S01]  /*1fd0*/  @!P4 LDC.64 R24, c[0x0][0x218] ;  /* 0x00008600ff18cb82 */ /* 0x000ee20000000a00 */
[----:B------:R4:W-:Y:S02]  /*1fe0*/  @!P2 LDGSTS.E.BYPASS.LTC128B.128 [R4+0x800], desc[UR30][R10.64] ;  /* 0x008000000a04afae */ /* 0x0009e4000b901d5e */
[C---:B------:R-:W-:Y:S01]  /*1ff0*/  @!P0 IMAD R6, R28.reuse, R15, R6 ;  /* 0x0000000f1c068224 */ /* 0x040fe200078e0206 */
[----:B------:R-:W-:Y:S01]  /*2000*/  ISETP.GE.AND P2, PT, R37, UR20, PT ;  /* 0x0000001425007c0c */ /* 0x000fe2000bf46270 */
[----:B------:R5:W-:Y:S03]  /*2010*/  @!P1 LDGSTS.E.BYPASS.LTC128B.128 [R0+0x1000], desc[UR30][R8.64] ;  /* 0x0100000008009fae */ /* 0x000be6000b901d5e */
[----:B-1----:R-:W1:Y:S01]  /*2020*/  @!P0 LDC.64 R12, c[0x0][0x210] ;  /* 0x00008400ff0c8b82 */ /* 0x002e620000000a00 */
[----:B------:R-:W-:Y:S01]  /*2030*/  VOTEU.ALL UP0, P3 ;  /* 0x00000000003f7886 */ /* 0x000fe20001800000 */
[----:B------:R-:W2:Y:S01]  /*2040*/  @!P5 S2R R18, SR_CgaCtaId ;  /* 0x000000000012d919 */ /* 0x000ea20000008800 */
[----:B------:R-:W3:Y:S01]  /*2050*/  @!P3 S2R R23, SR_CgaCtaId ;  /* 0x000000000017b919 */ /* 0x000ee20000008800 */
[----:B----4-:R-:W4:Y:S01]  /*2060*/  @!P6 S2R R11, SR_CgaCtaId ;  /* 0x00000000000be919 */ /* 0x010f220000008800 */
[----:B------:R-:W-:Y:S01]  /*2070*/  @!P0 IMAD.WIDE.U32 R4, R28, R14, R30 ;  /* 0x0000000e1c048225 */ /* 0x000fe200078e001e */
[----:B------:R-:W-:-:S02]  /*2080*/  LEA.HI R10, R48, R50, RZ, 0x4 ;  /* 0x00000032300a7211 */ /* 0x000fc400078f20ff */
[----:B------:R-:W2:Y:S01]  /*2090*/  @!P6 LDC.64 R14, c[0x0][0x218] ;  /* 0x00008600ff0eeb82 */ /* 0x000ea20000000a00 */
[----:B-----5:R-:W-:Y:S01]  /*20a0*/  IMAD R0, R27, UR10, RZ ;  /* 0x0000000a1b007c24 */ /* 0x020fe2000f8e02ff */
[----:B-1----:R-:W-:Y:S01]  /*20b0*/  @!P0 LEA R8, P1, R4, R12, 0x1 ;  /* 0x0000000c04088211 */ /* 0x002fe200078208ff */
[----:B------:R-:W-:Y:S01]  /*20c0*/  @!P0 IMAD.IADD R6, R5, 0x1, R6 ;  /* 0x0000000105068824 */ /* 0x000fe200078e0206 */
[----:B------:R-:W-:Y:S01]  /*20d0*/  SHF.R.S32.HI R12, RZ, 0x4, R10 ;  /* 0x00000004ff0c7819 */ /* 0x000fe2000001140a */
[----:B------:R-:W-:Y:S01]  /*20e0*/  IMAD R0, R22, UR11, R0 ;  /* 0x0000000b16007c24 */ /* 0x000fe2000f8e0200 */
[----:B------:R-:W-:Y:S01]  /*20f0*/  UIMAD UR10, UR12, UR29, URZ ;  /* 0x0000001d0c0a72a4 */ /* 0x000fe2000f8e023f */
[----:B------:R-:W-:Y:S01]  /*2100*/  IMAD.U32 R5, RZ, RZ, UR29 ;  /* 0x0000001dff057e24 */ /* 0x000fe2000f8e00ff */
[----:B------:R-:W-:Y:S01]  /*2110*/  @!P0 LEA.HI.X R9, R4, R13, R6, 0x1, P1 ;  /* 0x0000000d04098211 */ /* 0x000fe200008f0c06 */
[----:B------:R-:W-:Y:S01]  /*2120*/  IMAD.IADD R179, R53, 0x1, R0 ;  /* 0x0000000135b37824 */ /* 0x000fe200078e0200 */
[----:B------:R-:W-:Y:S01]  /*2130*/  UIMAD UR10, UR19, UR13, UR10 ;  /* 0x0000000d130a72a4 */ /* 0x000fe2000f8e020a */
[----:B------:R-:W-:-:S02]  /*2140*/  @!P0 IMAD R0, R17, 0x2, R44 ;  /* 0x0000000211008824 */ /* 0x000fc400078e022c */
[----:B------:R-:W-:Y:S01]  /*2150*/  IMAD.WIDE.U32 R4, R5, UR13, R178 ;  /* 0x0000000d05047c25 */ /* 0x000fe2000f8e00b2 */
[----:B------:R-:W-:Y:S03]  /*2160*/  STL.64 [R1+0x60], R178 ;  /* 0x000060b201007387 */ /* 0x000fe60000100a00 */
[----:B------:R-:W-:Y:S01]  /*2170*/  VIADD R5, R5, UR10 ;  /* 0x0000000a05057c36 */ /* 0x000fe20008000000 */
[----:B------:R1:W-:Y:S01]  /*2180*/  @!P0 LDGSTS.E.BYPASS.LTC128B.128 [R0+0x1800], desc[UR30][R8.64] ;  /* 0x0180000008008fae */ /* 0x0003e2000b901d5e */
[----:B------:R-:W-:Y:S01]  /*2190*/  ISETP.GE.AND P0, PT, R40, UR20, PT ;  /* 0x0000001428007c0c */ /* 0x000fe2000bf06270 */
[----:B------:R-:W-:Y:S01]  /*21a0*/  USHF.L.U32 UR10, UR9, 0x6, URZ ;  /* 0x00000006090a7899 */ /* 0x000fe2000800063f */
[----:B--2---:R-:W-:-:S04]  /*21b0*/  @!P6 LEA R6, P1, R4, R14, 0x1 ;  /* 0x0000000e0406e211 */ /* 0x004fc800078208ff */
[----:B------:R-:W-:Y:S02]  /*21c0*/  @!P6 LEA.HI.X R7, R4, R15, R5, 0x1, P1 ;  /* 0x0000000f0407e211 */ /* 0x000fe400008f0c05 */
[----:B------:R-:W-:Y:S02]  /*21d0*/  ISETP.GE.AND P1, PT, R41, UR20, PT ;  /* 0x0000001429007c0c */ /* 0x000fe4000bf26270 */
[----:B-1----:R-:W-:Y:S02]  /*21e0*/  LEA.HI R0, R10, R12, RZ, 0x1 ;  /* 0x0000000c0a007211 */ /* 0x002fe400078f08ff */
[----:B------:R-:W-:Y:S02]  /*21f0*/  @!P6 MOV R8, 0x400 ;  /* 0x000004000008e802 */ /* 0x000fe40000000f00 */
[----:B------:R-:W-:Y:S02]  /*2200*/  LOP3.LUT R0, R0, 0xfffffffe, RZ, 0xc0, !PT ;  /* 0xfffffffe00007812 */ /* 0x000fe400078ec0ff */
[----:B----4-:R-:W-:-:S02]  /*2210*/  @!P6 LEA R11, R11, R8, 0x18 ;  /* 0x000000080b0be211 */ /* 0x010fc400078ec0ff */
[----:B------:R-:W-:Y:S01]  /*2220*/  @!P4 MOV R8, 0x400 ;  /* 0x000004000008c802 */ /* 0x000fe20000000f00 */
[----:B------:R-:W-:Y:S01]  /*2230*/  IMAD.IADD R19, R12, 0x1, -R0 ;  /* 0x000000010c137824 */ /* 0x000fe200078e0a00 */
[----:B------:R-:W-:Y:S01]  /*2240*/  LOP3.LUT R0, R10, 0xfffffff0, RZ, 0xc0, !PT ;  /* 0xfffffff00a007812 */ /* 0x000fe200078ec0ff */
[----:B------:R-:W-:Y:S01]  /*2250*/  @!P6 IMAD R11, R17, 0x2, R11 ;  /* 0x00000002110be824 */ /* 0x000fe200078e020b */
[----:B------:R-:W-:Y:S02]  /*2260*/  @!P5 MOV R9, 0x400 ;  /* 0x000004000009d802 */ /* 0x000fe40000000f00 */
[----:B------:R-:W-:Y:S01]  /*2270*/  LOP3.LUT R10, R49, 0xfffffff8, RZ, 0xc0, !PT ;  /* 0xfffffff8310a7812 */ /* 0x000fe200078ec0ff */
[----:B------:R-:W-:Y:S01]  /*2280*/  IMAD.IADD R0, R50, 0x1, -R0 ;  /* 0x0000000132007824 */ /* 0x000fe200078e0a00 */
[----:B------:R-:W-:Y:S01]  /*2290*/  @!P4 LEA R13, R16, R8, 0x18 ;  /* 0x00000008100dc211 */ /* 0x000fe200078ec0ff */
[----:B------:R1:W-:Y:S01]  /*22a0*/  @!P6 LDGSTS.E.BYPASS.LTC128B.128 [R11+0x2000], desc[UR30][R6.64] ;  /* 0x02000000060befae */ /* 0x0003e2000b901d5e */
[----:B------:R-:W-:Y:S01]  /*22b0*/  @!P5 LEA R18, R18, R9, 0x18 ;  /* 0x000000091212d211 */ /* 0x000fe200078ec0ff */
[C---:B------:R-:W-:Y:S01]  /*22c0*/  IMAD.IADD R10, R50.reuse, 0x1, -R10 ;  /* 0x00000001320a7824 */ /* 0x040fe200078e0a0a */
[----:B------:R-:W-:Y:S01]  /*22d0*/  SHF.R.S32.HI R14, RZ, 0x1f, R0 ;  /* 0x0000001fff0e7819 */ /* 0x000fe20000011400 */
[----:B------:R-:W-:Y:S01]  /*22e0*/  IMAD.SHL.U32 R50, R50, 0x2, RZ ;  /* 0x0000000232327824 */ /* 0x000fe200078e00ff */
[----:B------:R-:W-:-:S02]  /*22f0*/  LEA.HI R8, R0, R0, RZ, 0x1 ;  /* 0x0000000000087211 */ /* 0x000fc400078f08ff */
[----:B------:R-:W-:Y:S02]  /*2300*/  @!P3 MOV R9, 0x400 ;  /* 0x000004000009b802 */ /* 0x000fe40000000f00 */
[----:B------:R-:W-:Y:S02]  /*2310*/  LEA.HI R29, R14, R0, RZ, 0x3 ;  /* 0x000000000e1d7211 */ /* 0x000fe400078f18ff */
[----:B------:R-:W-:Y:S01]  /*2320*/  LOP3.LUT R12, R8, 0x7fffffe, RZ, 0xc0, !PT ;  /* 0x07fffffe080c7812 */ /* 0x000fe200078ec0ff */
[----:B------:R-:W2:Y:S01]  /*2330*/  @!P5 LDC.64 R14, c[0x0][0x218] ;  /* 0x00008600ff0edb82 */ /* 0x000ea20000000a00 */
[----:B---3--:R-:W-:Y:S02]  /*2340*/  @!P3 LEA R23, R23, R9, 0x18 ;  /* 0x000000091717b211 */ /* 0x008fe400078ec0ff */
[----:B------:R-:W-:Y:S01]  /*2350*/  LEA.HI R9, R10, R10, RZ, 0x1 ;  /* 0x0000000a0a097211 */ /* 0x000fe200078f08ff */
[----:B------:R-:W-:Y:S01]  /*2360*/  IMAD.IADD R37, R0, 0x1, -R12 ;  /* 0x0000000100257824 */ /* 0x000fe200078e0a0c */
[----:B------:R-:W-:Y:S01]  /*2370*/  LOP3.LUT R38, R50, 0x6, RZ, 0xc0, !PT ;  /* 0x0000000632267812 */ /* 0x000fe200078ec0ff */
[----:B------:R-:W-:Y:S01]  /*2380*/  IMAD.U32 R0, RZ, RZ, UR9 ;  /* 0x00000009ff007e24 */ /* 0x000fe2000f8e00ff */
[----:B------:R-:W-:Y:S01]  /*2390*/  LOP3.LUT R12, R9, 0x3fffffe, RZ, 0xc0, !PT ;  /* 0x03fffffe090c7812 */ /* 0x000fe200078ec0ff */
[----:B------:R-:W-:Y:S01]  /*23a0*/  @!P3 IMAD R23, R17, 0x2, R23 ;  /* 0x000000021117b824 */ /* 0x000fe200078e0217 */
[----:B------:R-:W-:-:S03]  /*23b0*/  SHF.R.S32.HI R28, RZ, 0x1, R9 ;  /* 0x00000001ff1c7819 */ /* 0x000fc60000011409 */
[----:B------:R-:W-:Y:S02]  /*23c0*/  IMAD.IADD R16, R10, 0x1, -R12 ;  /* 0x000000010a107824 */ /* 0x000fe400078e0a0c */
[C---:B------:R-:W-:Y:S01]  /*23d0*/  @!P5 IMAD R10, R17.reuse, 0x2, R18 ;  /* 0x00000002110ad824 */ /* 0x040fe200078e0212 */
[--C-:B-1----:R-:W-:Y:S01]  /*23e0*/  SHF.R.S32.HI R11, RZ, 0x1, R8.reuse ;  /* 0x00000001ff0b7819 */ /* 0x102fe20000011408 */
[----:B------:R-:W-:Y:S01]  /*23f0*/  IMAD.U32 R7, RZ, RZ, UR8 ;  /* 0x00000008ff077e24 */ /* 0x000fe2000f8e00ff */
[----:B------:R-:W-:Y:S01]  /*2400*/  SHF.R.S32.HI R8, RZ, 0x1f, R8 ;  /* 0x0000001fff087819 */ /* 0x000fe20000011408 */
[----:B------:R-:W-:Y:S02]  /*2410*/  IMAD.U32 R6, RZ, RZ, UR8 ;  /* 0x00000008ff067e24 */ /* 0x000fe4000f8e00ff */
[----:B------:R-:W-:Y:S01]  /*2420*/  @!P4 IMAD R18, R17, 0x2, R13 ;  /* 0x000000021112c824 */ /* 0x000fe200078e020d */
[----:B------:R-:W-:Y:S01]  /*2430*/  @!P5 LEA R9, P6, R7, R4, 0x5 ;  /* 0x000000040709d211 */ /* 0x000fe200078c28ff */
[----:B------:R-:W-:-:S03]  /*2440*/  IMAD.SHL.U32 R7, R47, 0x8, RZ ;  /* 0x000000082f077824 */ /* 0x000fc600078e00ff */
[----:B------:R-:W-:Y:S01]  /*2450*/  @!P5 LEA.HI.X R12, R6, R5, R0, 0x5, P6 ;  /* 0x00000005060cd211 */ /* 0x000fe200030f2c00 */
[----:B------:R-:W-:Y:S01]  /*2460*/  IMAD.SHL.U32 R0, R28, 0x40, RZ ;  /* 0x000000401c007824 */ /* 0x000fe200078e00ff */
[----:B------:R-:W-:-:S04]  /*2470*/  LEA.HI R6, R8, R11, RZ, 0x2 ;  /* 0x0000000b08067211 */ /* 0x000fc800078f10ff */
[----:B------:R-:W-:Y:S02]  /*2480*/  LOP3.LUT R0, R0, 0xc0, RZ, 0xc0, !PT ;  /* 0x000000c000007812 */ /* 0x000fe400078ec0ff */
[----:B------:R-:W-:Y:S02]  /*2490*/  LOP3.LUT R8, R6, 0xfffffffc, RZ, 0xc0, !PT ;  /* 0xfffffffc06087812 */ /* 0x000fe400078ec0ff */
[----:B------:R-:W-:Y:S02]  /*24a0*/  LOP3.LUT R7, R0, 0x8, R7, 0xf8, !PT ;  /* 0x0000000800077812 */ /* 0x000fe400078ef807 */
[----:B------:R-:W-:Y:S01]  /*24b0*/  SHF.R.U32.HI R0, RZ, 0x3, R0 ;  /* 0x00000003ff007819 */ /* 0x000fe20000011600 */
[----:B------:R-:W-:Y:S01]  /*24c0*/  IMAD.IADD R26, R11, 0x1, -R8 ;  /* 0x000000010b1a7824 */ /* 0x000fe200078e0a08 */
[----:B--2---:R-:W-:Y:S01]  /*24d0*/  @!P5 LEA R6, P6, R9, R14, 0x1 ;  /* 0x0000000e0906d211 */ /* 0x004fe200078c08ff */
[----:B------:R-:W-:Y:S01]  /*24e0*/  IMAD.SHL.U32 R11, R19, 0x8, RZ ;  /* 0x00000008130b7824 */ /* 0x000fe200078e00ff */
[----:B------:R-:W-:Y:S01]  /*24f0*/  LOP3.LUT R13, R7, R0, RZ, 0x3c, !PT ;  /* 0x00000000070d7212 */ /* 0x000fe200078e3cff */
[----:B------:R-:W-:Y:S01]  /*2500*/  IMAD R0, R3, UR6, RZ ;  /* 0x0000000603007c24 */ /* 0x000fe2000f8e02ff */
[----:B------:R-:W-:Y:S01]  /*2510*/  @!P5 LEA.HI.X R7, R9, R15, R12, 0x1, P6 ;  /* 0x0000000f0907d211 */ /* 0x000fe200030f0c0c */
[C---:B------:R-:W-:Y:S01]  /*2520*/  IMAD.WIDE.U32 R8, R2.reuse, UR6, R20 ;  /* 0x0000000602087c25 */ /* 0x040fe2000f8e0014 */
[C---:B------:R-:W-:Y:S01]  /*2530*/  ISETP.GE.AND P6, PT, R2.reuse, UR20, PT ;  /* 0x0000001402007c0c */ /* 0x040fe2000bfc6270 */
[----:B------:R-:W-:Y:S01]  /*2540*/  UIMAD.WIDE.U32 UR20, UR8, 0x40, URZ ;  /* 0x00000040081478a5 */ /* 0x000fe2000f8e003f */
[----:B------:R-:W1:Y:S01]  /*2550*/  @!P3 LDC.64 R14, c[0x0][0x218] ;  /* 0x00008600ff0ebb82 */ /* 0x000e620000000a00 */
[----:B------:R-:W-:Y:S01]  /*2560*/  IMAD R12, R2, UR7, R0 ;  /* 0x00000007020c7c24 */ /* 0x000fe2000f8e0200 */
[----:B------:R2:W-:Y:S01]  /*2570*/  @!P5 LDGSTS.E.BYPASS.LTC128B.128 [R10+0x2800], desc[UR30][R6.64] ;  /* 0x02800000060adfae */ /* 0x0005e2000b901d5e */
[----:B------:R-:W-:Y:S01]  /*2580*/  IMAD.U32 R0, RZ, RZ, UR10 ;  /* 0x0000000aff007e24 */ /* 0x000fe2000f8e00ff */
[----:B------:R-:W-:Y:S01]  /*2590*/  ULDC.64 UR10, c[0x0][0x268] ;  /* 0x00009a00000a7ab9 */ /* 0x000fe20000000a00 */
[----:B------:R-:W-:Y:S01]  /*25a0*/  @!P4 IADD3 R2, P5, R4, UR20, RZ ;  /* 0x000000140402cc10 */ /* 0x000fe2000ffbe0ff */
[----:B------:R-:W-:Y:S01]  /*25b0*/  IMAD.SHL.U32 R3, R26, 0x40, RZ ;  /* 0x000000401a037824 */ /* 0x000fe200078e00ff */
[----:B------:R-:W-:Y:S01]  /*25c0*/  @!UP0 UIMAD UR20, UR9, 0x60, URZ ;  /* 0x00000060091488a4 */ /* 0x000fe2000f8e023f */
[----:B------:R-:W-:-:S03]  /*25d0*/  VOTEU.ALL UP0, P1 ;  /* 0x00000000003f7886 */ /* 0x000fc60000800000 */
[----:B------:R-:W-:-:S04]  /*25e0*/  LOP3.LUT R3, R3, 0xc0, RZ, 0xc0, !PT ;  /* 0x000000c003037812 */ /* 0x000fc800078ec0ff */
[----:B------:R-:W-:Y:S02]  /*25f0*/  LOP3.LUT R11, R3, 0x8, R11, 0xf8, !PT ;  /* 0x00000008030b7812 */ /* 0x000fe400078ef80b */
[----:B--2---:R-:W-:Y:S01]  /*2600*/  @!P4 IADD3.X R7, R5, UR21, R0, P5, !PT ;  /* 0x000000150507cc10 */ /* 0x004fe2000affe400 */
[----:B------:R-:W-:Y:S01]  /*2610*/  IMAD R10, R19, 0x8, R16 ;  /* 0x00000008130a7824 */ /* 0x000fe200078e0210 */
[----:B------:R-:W-:Y:S01]  /*2620*/  @!P4 LEA R6, P5, R2, R24, 0x1 ;  /* 0x000000180206c211 */ /* 0x000fe200078a08ff */
[----:B------:R-:W2:Y:S02]  /*2630*/  @!P2 LDC.64 R16, c[0x0][0x220] ;  /* 0x00008800ff10ab82 */ /* 0x000ea40000000a00 */
[----:B------:R-:W-:Y:S01]  /*2640*/  IMAD.U32 R0, R10, 0x20, R13 ;  /* 0x000000200a007824 */ /* 0x000fe200078e000d */
[----:B------:R-:W-:Y:S02]  /*2650*/  @!P4 LEA.HI.X R7, R2, R25, R7, 0x1, P5 ;  /* 0x000000190207c211 */ /* 0x000fe400028f0c07 */
[----:B------:R-:W-:Y:S01]  /*2660*/  IADD3 R2, P5, R8, UR42, RZ ;  /* 0x0000002a08027c10 */ /* 0x000fe2000ffbe0ff */
[----:B------:R-:W-:Y:S01]  /*2670*/  IMAD.U32 R8, RZ, RZ, UR8 ;  /* 0x00000008ff087e24 */ /* 0x000fe2000f8e00ff */
[----:B------:R-:W-:Y:S01]  /*2680*/  SHF.R.U32.HI R10, RZ, 0x3, R3 ;  /* 0x00000003ff0a7819 */ /* 0x000fe20000011603 */
[----:B------:R3:W-:Y:S01]  /*2690*/  @!P4 LDGSTS.E.BYPASS.LTC128B.128 [R18+0x3000], desc[UR30][R6.64] ;  /* 0x030000000612cfae */ /* 0x0007e2000b901d5e */
[----:B------:R-:W-:Y:S01]  /*26a0*/  IADD3.X R3, R9, UR23, R12, P5, !PT ;  /* 0x0000001709037c10 */ /* 0x000fe2000affe40c */
[----:B------:R-:W-:Y:S01]  /*26b0*/  @!P3 IMAD.WIDE.U32 R4, R8, 0x60, R4 ;  /* 0x000000600804b825 */ /* 0x000fe200078e0004 */
[----:B------:R-:W-:-:S02]  /*26c0*/  LOP3.LUT R96, R11, R10, RZ, 0x3c, !PT ;  /* 0x0000000a0b607212 */ /* 0x000fc400078e3cff */
[----:B------:R-:W-:Y:S01]  /*26d0*/  LEA R135, R0, UR4, 0x1 ;  /* 0x0000000400877c11 */ /* 0x000fe2000f8e08ff */
[----:B------:R-:W-:Y:S01]  /*26e0*/  IMAD.WIDE.U32 R32, R22, UR10, R2 ;  /* 0x0000000a16207c25 */ /* 0x000fe2000f8e0002 */
[----:B-1----:R-:W-:-:S03]  /*26f0*/  @!P3 LEA R2, P5, R4, R14, 0x1 ;  /* 0x0000000e0402b211 */ /* 0x002fc600078a08ff */
[----:B------:R-:W-:Y:S01]  /*2700*/  @!P3 VIADD R3, R5, UR20 ;  /* 0x000000140503bc36 */ /* 0x000fe20008000000 */
[----:B------:R-:W-:Y:S01]  /*2710*/  UIMAD.WIDE.U32 UR20, UR6, 0x40, URZ ;  /* 0x00000040061478a5 */ /* 0x000fe2000f8e003f */
[----:B------:R-:W-:Y:S01]  /*2720*/  IMAD R8, R27, UR10, RZ ;  /* 0x0000000a1b087c24 */ /* 0x000fe2000f8e02ff */
[----:B------:R-:W-:Y:S01]  /*2730*/  UIMAD UR10, UR25, UR29, URZ ;  /* 0x0000001d190a72a4 */ /* 0x000fe2000f8e023f */
[----:B------:R-:W-:Y:S01]  /*2740*/  IMAD.MOV.U32 R30, RZ, RZ, R32 ;  /* 0x000000ffff1e7224 */ /* 0x000fe200078e0020 */
[----:B------:R-:W-:Y:S01]  /*2750*/  @!P3 LEA.HI.X R3, R4, R15, R3, 0x1, P5 ;  /* 0x0000000f0403b211 */ /* 0x000fe200028f0c03 */
[----:B------:R-:W-:Y:S01]  /*2760*/  IMAD R5, R22, UR11, R8 ;  /* 0x0000000b16057c24 */ /* 0x000fe2000f8e0208 */
[----:B------:R-:W1:Y:S01]  /*2770*/  @!P0 LDC.64 R14, c[0x0][0x220] ;  /* 0x00008800ff0e8b82 */ /* 0x000e620000000a00 */
[----:B------:R-:W-:Y:S01]  /*2780*/  IMAD.U32 R4, RZ, RZ, UR29 ;  /* 0x0000001dff047e24 */ /* 0x000fe2000f8e00ff */
[----:B------:R-:W-:Y:S01]  /*2790*/  UIMAD UR10, UR19, UR26, UR10 ;  /* 0x0000001a130a72a4 */ /* 0x000fe2000f8e020a */
[----:B------:R4:W-:Y:S01]  /*27a0*/  @!P3 LDGSTS.E.BYPASS.LTC128B.128 [R23+0x3800], desc[UR30][R2.64] ;  /* 0x038000000217bfae */ /* 0x0009e2000b901d5e */
[----:B------:R-:W-:-:S02]  /*27b0*/  IMAD.IADD R31, R33, 0x1, R5 ;  /* 0x00000001211f7824 */ /* 0x000fc400078e0205 */
[----:B------:R-:W-:Y:S01]  /*27c0*/  IMAD.U32 R5, RZ, RZ, UR7 ;  /* 0x00000007ff057e24 */ /* 0x000fe2000f8e00ff */
[----:B------:R-:W0:Y:S01]  /*27d0*/  LDGDEPBAR ;  /* 0x00000000000079af */ /* 0x000e220000000000 */
[----:B------:R-:W5:Y:S01]  /*27e0*/  @!P6 LDC.64 R8, c[0x0][0x220] ;  /* 0x00008800ff08eb82 */ /* 0x000f620000000a00 */
[----:B------:R-:W-:Y:S02]  /*27f0*/  IMAD.MOV.U32 R0, RZ, RZ, 0x10 ;  /* 0x00000010ff007424 */ /* 0x000fe400078e00ff */
[----:B---3--:R-:W-:Y:S01]  /*2800*/  IMAD.U32 R6, RZ, RZ, UR6 ;  /* 0x00000006ff067e24 */ /* 0x008fe2000f8e00ff */
[----:B------:R-:W-:Y:S01]  /*2810*/  STL.64 [R1+0x70], R32 ;  /* 0x0000702001007387 */ /* 0x000fe20000100a00 */
[----:B------:R-:W-:-:S03]  /*2820*/  VIADD R188, R135, 0x2020 ;  /* 0x0000202087bc7836 */ /* 0x000fc60000000000 */
[----:B------:R-:W3:Y:S01]  /*2830*/  @!P1 LDC.64 R18, c[0x0][0x220] ;  /* 0x00008800ff129b82 */ /* 0x000ee20000000a00 */
[----:B------:R-:W-:Y:S01]  /*2840*/  STL.64 [R1+0x40], R30 ;  /* 0x0000401e01007387 */ /* 0x000fe20000100a00 */
[----:B----4-:R-:W-:Y:S01]  /*2850*/  IMAD.WIDE.U32 R2, R4, UR26, R30 ;  /* 0x0000001a04027c25 */ /* 0x010fe2000f8e001e */
[----:B------:R-:W-:-:S05]  /*2860*/  DEPBAR.LE SB0, 0x0 ;  /* 0x000080000000791a */ /* 0x000fca0000000000 */
[----:B------:R-:W-:Y:S01]  /*2870*/  BAR.SYNC.DEFER_BLOCKING 0x0 ;  /* 0x0000000000007b1d */ /* 0x000fe20000010000 */
[----:B------:R-:W-:Y:S01]  /*2880*/  IMAD.U32 R4, RZ, RZ, UR6 ;  /* 0x00000006ff047e24 */ /* 0x000fe2000f8e00ff */
[----:B-----5:R-:W-:Y:S01]  /*2890*/  @!P6 LEA R8, P4, R2, R8, 0x1 ;  /* 0x000000080208e211 */ /* 0x020fe200078808ff */
[----:B------:R-:W-:Y:S01]  /*28a0*/  VIADD R3, R3, UR10 ;  /* 0x0000000a03037c36 */ /* 0x000fe20008000000 */
[----:B------:R-:W-:Y:S02]  /*28b0*/  USHF.L.U32 UR10, UR7, 0x6, URZ ;  /* 0x00000006070a7899 */ /* 0x000fe4000800063f */
[----:B------:R-:W-:Y:S01]  /*28c0*/  @!P2 LEA R11, P3, R4, R2, 0x5 ;  /* 0x00000002040ba211 */ /* 0x000fe200078628ff */
[----:B------:R-:W-:Y:S01]  /*28d0*/  IMAD.SHL.U32 R4, R29, 0x20, RZ ;  /* 0x000000201d047824 */ /* 0x000fe200078e00ff */
[----:B------:R-:W-:Y:S02]  /*28e0*/  @!P6 LEA.HI.X R9, R2, R9, R3, 0x1, P4 ;  /* 0x000000090209e211 */ /* 0x000fe400020f0c03 */
[----:B------:R-:W-:Y:S01]  /*28f0*/  @!P2 LEA.HI.X R13, R6, R3, R5, 0x5, P3 ;  /* 0x00000003060da211 */ /* 0x000fe200018f2c05 */
[----:B------:R-:W-:Y:S01]  /*2900*/  IMAD.U32 R6, RZ, RZ, UR10 ;  /* 0x0000000aff067e24 */ /* 0x000fe2000f8e00ff */
[----:B------:R-:W-:Y:S01]  /*2910*/  LOP3.LUT R36, R4, 0xffffff00, RZ, 0xc0, !PT ;  /* 0xffffff0004247812 */ /* 0x000fe200078ec0ff */
[----:B------:R-:W-:Y:S01]  /*2920*/  IMAD.U32 R4, RZ, RZ, UR6 ;  /* 0x00000006ff047e24 */ /* 0x000fe2000f8e00ff */
[----:B------:R-:W-:Y:S01]  /*2930*/  @!P0 IADD3 R7, P3, R2, UR20, RZ ;  /* 0x0000001402078c10 */ /* 0x000fe2000ff7e0ff */
[----:B------:R-:W-:-:S02]  /*2940*/  @!UP0 UIMAD UR10, UR7, 0x60, URZ ;  /* 0x00000060070a88a4 */ /* 0x000fc4000f8e023f */
[----:B------:R-:W-:Y:S01]  /*2950*/  @!P1 IMAD.WIDE.U32 R4, R4, 0x60, R2 ;  /* 0x0000006004049825 */ /* 0x000fe200078e0002 */
[----:B--2---:R-:W-:Y:S01]  /*2960*/  @!P2 LEA R2, P4, R11, R16, 0x1 ;  /* 0x000000100b02a211 */ /* 0x004fe200078808ff */
[----:B------:R-:W-:Y:S01]  /*2970*/  UISETP.GT.AND UP0, UPT, UR29, UR24, UPT ;  /* 0x000000181d00728c */ /* 0x000fe2000bf04270 */
[----:B------:R-:W-:Y:S01]  /*2980*/  @!P0 IADD3.X R12, R3, UR21, R6, P3, !PT ;  /* 0x00000015030c8c10 */ /* 0x000fe20009ffe406 */
[----:B------:R-:W-:Y:S01]  /*2990*/  IMAD R10, R46, 0x200, R36 ;  /* 0x000002002e0a7824 */ /* 0x000fe200078e0224 */
[----:B------:R-:W-:Y:S01]  /*29a0*/  @!P2 LEA.HI.X R3, R11, R17, R13, 0x1, P4 ;  /* 0x000000110b03a211 */ /* 0x000fe200020f0c0d */
[----:B------:R-:W-:Y:S01]  /*29b0*/  @!P1 VIADD R5, R5, UR10 ;  /* 0x0000000a05059c36 */ /* 0x000fe20008000000 */
[----:B------:R-:W-:Y:S01]  /*29c0*/  @P6 STS [R165+0x4000], RZ ;  /* 0x004000ffa5006388 */ /* 0x000fe20000000800 */
[----:B-1----:R-:W-:Y:S01]  /*29d0*/  @!P0 LEA R6, P3, R7, R14, 0x1 ;  /* 0x0000000e07068211 */ /* 0x002fe200078608ff */
[----:B------:R-:W-:Y:S01]  /*29e0*/  IMAD R10, R37, 0x20, R10 ;  /* 0x00000020250a7824 */ /* 0x000fe200078e020a */
[----:B------:R-:W-:Y:S01]  /*29f0*/  UIADD3 UR10, UR17, 0x1, -UR18 ;  /* 0x00000001110a7890 */ /* 0x000fe2000fffe812 */
[----:B------:R-:W-:Y:S01]  /*2a00*/  @P6 STS [R165+0x4004], RZ ;  /* 0x004004ffa5006388 */ /* 0x000fe20000000800 */
[----:B------:R-:W-:Y:S01]  /*2a10*/  @!P0 LEA.HI.X R7, R7, R15, R12, 0x1, P3 ;  /* 0x0000000f07078211 */ /* 0x000fe200018f0c0c */
[----:B------:R-:W-:Y:S01]  /*2a20*/  IMAD R116, R37, 0x20, R36 ;  /* 0x0000002025747824 */ /* 0x000fe200078e0224 */
[----:B------:R-:W-:Y:S01]  /*2a30*/  UIADD3 UR10, UR10, UR14, URZ ;  /* 0x0000000e0a0a7290 */ /* 0x000fe2000fffe03f */
        /* <DEDUP_REMOVED lines=14> */
[----:B------:R2:W-:Y:S01]  /*2b20*/  @!P0 LDGSTS.E.BYPASS.LTC128B.128 [R165+0x5000], desc[UR30][R6.64] ;  /* 0x0500000006a58fae */ /* 0x0005e2000b901d5e */
[----:B------:R-:W-:-:S03]  /*2b30*/  LOP3.LUT P0, RZ, R28, 0x2, RZ, 0xc0, !PT ;  /* 0x000000021cff7812 */ /* 0x000fc6000780c0ff */
[----:B------:R-:W-:Y:S01]  /*2b40*/  @P1 STS.128 [R165+0x5800], RZ ;  /* 0x005800ffa5001388 */ /* 0x000fe20000000c00 */
[----:B---3--:R-:W-:-:S04]  /*2b50*/  @!P1 LEA R8, P3, R4, R18, 0x1 ;  /* 0x0000001204089211 */ /* 0x008fc800078608ff */
[----:B------:R-:W-:Y:S01]  /*2b60*/  @!P1 LEA.HI.X R9, R4, R19, R5, 0x1, P3 ;  /* 0x0000001304099211 */ /* 0x000fe200018f0c05 */
[----:B-1----:R-:W-:-:S04]  /*2b70*/  IMAD.IADD R2, R96, 0x1, R10 ;  /* 0x0000000160027824 */ /* 0x002fc800078e020a */
[----:B------:R-:W-:Y:S01]  /*2b80*/  @!PT LDS RZ, [RZ] ;  /* 0x00000000fffff984 */ /* 0x000fe20000000800 */
[----:B------:R-:W-:Y:S01]  /*2b90*/  @!PT LDS RZ, [RZ] ;  /* 0x00000000fffff984 */ /* 0x000fe20000000800 */
[----:B------:R-:W-:Y:S01]  /*2ba0*/  @!PT LDS RZ, [RZ] ;  /* 0x00000000fffff984 */ /* 0x000fe20000000800 */
[----:B------:R1:W-:Y:S01]  /*2bb0*/  @!P1 LDGSTS.E.BYPASS.LTC128B.128 [R165+0x5800], desc[UR30][R8.64] ;  /* 0x0580000008a59fae */ /* 0x0003e2000b901d5e */
[----:B------:R-:W-:Y:S02]  /*2bc0*/  LOP3.LUT P1, RZ, R26, 0x2, RZ, 0xc0, !PT ;  /* 0x000000021aff7812 */ /* 0x000fe4000782c0ff */
[----:B------:R-:W-:Y:S01]  /*2bd0*/  SHF.R.S32.HI R3, RZ, 0x1f, R45 ;  /* 0x0000001fff037819 */ /* 0x000fe2000001142d */
[----:B------:R-:W-:Y:S01]  /*2be0*/  LDSM.16.M88.4 R20, [R135+0x2000] ;  /* 0x002000008714783b */ /* 0x000fe20000000200 */
[----:B------:R-:W-:Y:S01]  /*2bf0*/  LEA R186, R2, UR4, 0x1 ;  /* 0x0000000402ba7c11 */ /* 0x000fe2000f8e08ff */
[----:B------:R-:W-:Y:S01]  /*2c00*/  VIADD R2, R135, 0x2000 ;  /* 0x0000200087027836 */ /* 0x000fe20000000000 */
[----:B------:R-:W-:Y:S01]  /*2c10*/  SEL R0, R0, 0xfffffff0, !P1 ;  /* 0xfffffff000007807 */ /* 0x000fe20004800000 */
[----:B------:R-:W-:Y:S01]  /*2c20*/  LDSM.16.M88.4 R40, [R135+0x2400] ;  /* 0x002400008728783b */ /* 0x000fe20000000200 */
[----:B------:R-:W-:Y:S01]  /*2c30*/  LEA.HI R3, R3, R45, RZ, 0x2 ;  /* 0x0000002d03037211 */ /* 0x000fe200078f10ff */
[----:B------:R-:W-:-:S02]  /*2c40*/  @P0 VIADD R188, R2, 0xffffffe0 ;  /* 0xffffffe002bc0836 */ /* 0x000fc40000000000 */
[----:B------:R-:W3:Y:S01]  /*2c50*/  LDSM.16.M88.4 R12, [R186] ;  /* 0x00000000ba0c783b */ /* 0x000ee20000000200 */
[----:B------:R-:W-:Y:S01]  /*2c60*/  IMAD R187, R0, 0x2, R186 ;  /* 0x0000000200bb7824 */ /* 0x000fe200078e02ba */
[----:B------:R-:W-:Y:S01]  /*2c70*/  SHF.R.S32.HI R3, RZ, 0x2, R3 ;  /* 0x00000002ff037819 */ /* 0x000fe20000011403 */
[----:B------:R-:W-:Y:S01]  /*2c80*/  IMAD.U32 R2, RZ, RZ, UR28 ;  /* 0x0000001cff027e24 */ /* 0x000fe2000f8e00ff */
[----:B------:R-:W-:Y:S03]  /*2c90*/  LDSM.16.M88.4 R24, [R188] ;  /* 0x00000000bc18783b */ /* 0x000fe60000000200 */
[----:B------:R-:W-:Y:S01]  /*2ca0*/  IMAD R236, R2, 0x8, R46 ;  /* 0x0000000802ec7824 */ /* 0x000fe200078e022e */
[----:B------:R-:W-:Y:S01]  /*2cb0*/  LDSM.16.M88.4 R16, [R187+0x1000] ;  /* 0x00100000bb10783b */ /* 0x000fe20000000200 */
[----:B------:R-:W-:-:S03]  /*2cc0*/  LEA R2, R46, UR16, 0x4 ;  /* 0x000000102e027c11 */ /* 0x000fc6000f8e20ff */
[----:B--2---:R-:W-:Y:S02]  /*2cd0*/  LDSM.16.M88.4 R4, [R187] ;  /* 0x00000000bb04783b */ /* 0x004fe40000000200 */
[----:B------:R-:W-:Y:S02]  /*2ce0*/  IMAD.IADD R3, R3, 0x1, R2 ;  /* 0x0000000103037824 */ /* 0x000fe400078e0202 */
[----:B-1----:R-:W1:Y:S01]  /*2cf0*/  LDSM.16.M88.4 R8, [R186+0x1000] ;  /* 0x00100000ba08783b */ /* 0x002e620000000200 */
[----:B------:R-:W-:Y:S02]  /*2d00*/  IMAD.U32 R2, RZ, RZ, UR29 ;  /* 0x0000001dff027e24 */ /* 0x000fe4000f8e00ff */
[----:B------:R-:W-:Y:S01]  /*2d10*/  VIADDMNMX R197, R3, UR15, RZ, !PT ;  /* 0x0000000f03c57c46 */ /* 0x000fe2000f8001ff */
[----:B------:R-:W0:Y:S01]  /*2d20*/  LDGDEPBAR ;  /* 0x00000000000079af */ /* 0x000e220000000000 */
[----:B------:R-:W-:Y:S01]  /*2d30*/  IMAD R2, R2, 0x80, R38 ;  /* 0x0000008002027824 */ /* 0x000fe200078e0226 */
[C---:B---3--:R-:W-:Y:S06]  /*2d40*/  HMMA.16816.F32 R32, R12.reuse, R20, RZ ;  /* 0x000000140c20723c */ /* 0x048fec00000018ff */
[C---:B------:R-:W-:Y:S06]  /*2d50*/  HMMA.16816.F32 R48, R12.reuse, R22, RZ ;  /* 0x000000160c30723c */ /* 0x040fec00000018ff */
[----:B------:R-:W-:Y:S06]  /*2d60*/  HMMA.16816.F32 R44, R12, R40, RZ ;  /* 0x000000280c2c723c */ /* 0x000fec00000018ff */
[----:B-1----:R-:W-:Y:S06]  /*2d70*/  HMMA.16816.F32 R28, R8, R20, RZ ;  /* 0x00000014081c723c */ /* 0x002fec00000018ff */
[----:B------:R-:W-:Y:S01]  /*2d80*/  HMMA.16816.F32 R56, R4, R24, R32 ;  /* 0x000000180438723c */ /* 0x000fe20000001820 */
[----:B------:R-:W-:-:S02]  /*2d90*/  IMAD.U32 R21, RZ, RZ, UR10 ;  /* 0x0000000aff157e24 */ /* 0x000fc4000f8e00ff */
[----:B------:R-:W-:-:S03]  /*2da0*/  VIADD R20, R2, 0x1 ;  /* 0x0000000102147836 */ /* 0x000fc60000000000 */
[----:B------:R-:W-:Y:S01]  /*2db0*/  HMMA.16816.F32 R36, R8, R22, RZ ;  /* 0x000000160824723c */ /* 0x000fe200000018ff */
[C---:B------:R-:W-:Y:S01]  /*2dc0*/  VIADDMNMX R201, R3.reuse, R21, UR17, PT ;  /* 0x0000001103c97e46 */ /* 0x040fe2000b800115 */
[----:B------:R-:W-:-:S03]  /*2dd0*/  VIADD R21, R3, 0x8 ;  /* 0x0000000803157836 */ /* 0x000fc60000000000 */
[-C--:B------:R-:W-:Y:S01]  /*2de0*/  ISETP.GE.AND P4, PT, R2, R201.reuse, PT ;  /* 0x000000c90200720c */ /* 0x080fe20003f86270 */
[----:B------:R-:W-:Y:S01]  /*2df0*/  HMMA.16816.F32 R48, R4, R26, R48 ;  /* 0x0000001a0430723c */ /* 0x000fe20000001830 */
[----:B------:R-:W-:Y:S01]  /*2e00*/  VIADD R22, R3, 0x40 ;  /* 0x0000004003167836 */ /* 0x000fe20000000000 */
[----:B------:R-:W-:Y:S02]  /*2e10*/  VIADDMNMX R196, R21, UR15, RZ, !PT ;  /* 0x0000000f15c47c46 */ /* 0x000fe4000f8001ff */
[----:B------:R-:W-:Y:S02]  /*2e20*/  ISETP.GE.AND P3, PT, R20, R201, PT ;  /* 0x000000c91400720c */ /* 0x000fe40003f66270 */
[----:B------:R-:W-:Y:S01]  /*2e30*/  HMMA.16816.F32 R64, R16, R24, R28 ;  /* 0x000000181040723c */ /* 0x000fe2000000181c */
[-C--:B------:R-:W-:Y:S02]  /*2e40*/  ISETP.LT.OR P4, PT, R2, R197.reuse, P4 ;  /* 0x000000c50200720c */ /* 0x080fe40002781670 */
[----:B------:R-:W-:-:S02]  /*2e50*/  ISETP.LT.OR P3, PT, R20, R197, P3 ;  /* 0x000000c51400720c */ /* 0x000fc40001f61670 */
[----:B------:R-:W-:Y:S02]  /*2e60*/  VIADDMNMX R199, R22, UR15, RZ, !PT ;  /* 0x0000000f16c77c46 */ /* 0x000fe4000f8001ff */
[----:B------:R-:W-:Y:S01]  /*2e70*/  IMAD.U32 R28, RZ, RZ, UR10 ;  /* 0x0000000aff1c7e24 */ /* 0x000fe2000f8e00ff */
[----:B------:R-:W-:Y:S01]  /*2e80*/  FSEL R72, R56, -INF , !P4 ;  /* 0xff80000038487808 */ /* 0x000fe20006000000 */
[----:B------:R-:W-:Y:S01]  /*2e90*/  IMAD.U32 R25, RZ, RZ, UR10 ;  /* 0x0000000aff197e24 */ /* 0x000fe2000f8e00ff */
[----:B------:R-:W-:Y:S01]  /*2ea0*/  FSEL R75, R57, -INF , !P3 ;  /* 0xff800000394b7808 */ /* 0x000fe20005800000 */
[----:B------:R-:W-:Y:S01]  /*2eb0*/  IMAD.U32 R24, RZ, RZ, UR10 ;  /* 0x0000000aff187e24 */ /* 0x000fe2000f8e00ff */
[--C-:B------:R-:W-:Y:S01]  /*2ec0*/  IADD3 R32, R28, 0x8, R3.reuse ;  /* 0x000000081c207810 */ /* 0x100fe20007ffe003 */
[----:B------:R-:W-:Y:S01]  /*2ed0*/  HMMA.16816.F32 R52, R16, R26, R36 ;  /* 0x0000001a1034723c */ /* 0x000fe20000001824 */
[----:B------:R-:W1:Y:S01]  /*2ee0*/  LDSM.16.M88.4 R28, [R188+0x400] ;  /* 0x00040000bc1c783b */ /* 0x000e620000000200 */
[----:B------:R-:W-:-:S02]  /*2ef0*/  IADD3 R25, R25, 0x40, R3 ;  /* 0x0000004019197810 */ /* 0x000fc40007ffe003 */
[----:B------:R-:W-:Y:S01]  /*2f00*/  VIMNMX R203, R32, UR17, PT ;  /* 0x0000001120cb7c48 */ /* 0x000fe2000bfe0100 */
[----:B------:R-:W-:Y:S01]  /*2f10*/  LDSM.16.M88.4 R36, [R188+0x800] ;  /* 0x00080000bc24783b */ /* 0x000fe20000000200 */
[----:B------:R-:W-:Y:S01]  /*2f20*/  HMMA.16816.F32 R32, R8, R40, RZ ;  /* 0x000000280820723c */ /* 0x000fe200000018ff */
[----:B------:R-:W-:Y:S01]  /*2f30*/  IADD3 R24, R24, 0x48, R3 ;  /* 0x0000004818187810 */ /* 0x000fe20007ffe003 */
[----:B------:R-:W-:Y:S01]  /*2f40*/  VIADD R3, R3, 0x48 ;  /* 0x0000004803037836 */ /* 0x000fe20000000000 */
[----:B------:R-:W-:Y:S02]  /*2f50*/  VIMNMX R202, R25, UR17, PT ;  /* 0x0000001119ca7c48 */ /* 0x000fe4000bfe0100 */
[----:B------:R-:W-:Y:S02]  /*2f60*/  VIMNMX R200, R24, UR17, PT ;  /* 0x0000001118c87c48 */ /* 0x000fe4000bfe0100 */
[----:B------:R-:W2:Y:S01]  /*2f70*/  LDSM.16.M88.4 R24, [R135+0x2800] ;  /* 0x002800008718783b */ /* 0x000ea20000000200 */
[----:B------:R-:W-:-:S02]  /*2f80*/  ISETP.GE.AND P1, PT, R20, R203, PT ;  /* 0x000000cb1400720c */ /* 0x000fc40003f26270 */
[C---:B------:R-:W-:Y:S02]  /*2f90*/  ISETP.GE.AND P2, PT, R2.reuse, R203, PT ;  /* 0x000000cb0200720c */ /* 0x040fe40003f46270 */
[----:B------:R-:W-:Y:S01]  /*2fa0*/  VIADDMNMX R198, R3, UR15, RZ, !PT ;  /* 0x0000000f03c67c46 */ /* 0x000fe2000f8001ff */
[----:B------:R-:W-:Y:S01]  /*2fb0*/  VIADD R3, R2, 0x8 ;  /* 0x0000000802037836 */ /* 0x000fe20000000000 */
[-C--:B------:R-:W-:Y:S02]  /*2fc0*/  ISETP.LT.OR P1, PT, R20, R196.reuse, P1 ;  /* 0x000000c41400720c */ /* 0x080fe40000f21670 */
[----:B------:R-:W-:Y:S02]  /*2fd0*/  ISETP.LT.OR P2, PT, R2, R196, P2 ;  /* 0x000000c40200720c */ /* 0x000fe40001741670 */
[C---:B------:R-:W-:Y:S02]  /*2fe0*/  ISETP.GE.AND P5, PT, R20.reuse, R202, PT ;  /* 0x000000ca1400720c */ /* 0x040fe40003fa6270 */
[----:B------:R-:W-:-:S02]  /*2ff0*/  ISETP.GE.AND P0, PT, R20, R200, PT ;  /* 0x000000c81400720c */ /* 0x000fc40003f06270 */
[----:B------:R-:W-:Y:S02]  /*3000*/  FSEL R102, R59, -INF , !P1 ;  /* 0xff8000003b667808 */ /* 0x000fe40004800000 */
[C---:B------:R-:W-:Y:S02]  /*3010*/  ISETP.GE.AND P4, PT, R3.reuse, R201, PT ;  /* 0x000000c90300720c */ /* 0x040fe40003f86270 */
[----:B------:R-:W-:Y:S02]  /*3020*/  ISETP.GE.AND P6, PT, R2, R200, PT ;  /* 0x000000c80200720c */ /* 0x000fe40003fc6270 */
[----:B------:R-:W-:Y:S02]  /*3030*/  ISETP.GE.AND P1, PT, R3, R203, PT ;  /* 0x000000cb0300720c */ /* 0x000fe40003f26270 */
[----:B------:R-:W-:Y:S02]  /*3040*/  FSEL R76, R58, -INF , !P2 ;  /* 0xff8000003a4c7808 */ /* 0x000fe40005000000 */
[----:B------:R-:W-:-:S02]  /*3050*/  ISETP.LT.OR P5, PT, R20, R199, P5 ;  /* 0x000000c71400720c */ /* 0x000fc40002fa1670 */
[----:B------:R-:W-:Y:S01]  /*3060*/  ISETP.LT.OR P0, PT, R20, R198, P0 ;  /* 0x000000c61400720c */ /* 0x000fe20000701670 */
[----:B-1----:R-:W-:Y:S01]  /*3070*/  HMMA.16816.F32 R56, R16, R28, R32 ;  /* 0x0000001c1038723c */ /* 0x002fe20000001820 */
[C---:B------:R-:W-:Y:S01]  /*3080*/  ISETP.LT.OR P4, PT, R3.reuse, R197, P4 ;  /* 0x000000c50300720c */ /* 0x040fe20002781670 */
[C---:B------:R-:W-:Y:S01]  /*3090*/  VIADD R20, R2.reuse, 0x9 ;  /* 0x0000000902147836 */ /* 0x040fe20000000000 */
[----:B------:R-:W-:Y:S02]  /*30a0*/  ISETP.LT.OR P1, PT, R3, R196, P1 ;  /* 0x000000c40300720c */ /* 0x000fe40000f21670 */
[C---:B------:R-:W-:Y:S01]  /*30b0*/  ISETP.LT.OR P6, PT, R2.reuse, R198, P6 ;  /* 0x000000c60200720c */ /* 0x040fe200037c1670 */
[----:B------:R-:W-:Y:S01]  /*30c0*/  HMMA.16816.F32 R32, R8, R42, RZ ;  /* 0x0000002a0820723c */ /* 0x000fe200000018ff */
[----:B------:R-:W-:Y:S02]  /*30d0*/  ISETP.GE.AND P2, PT, R2, R202, PT ;  /* 0x000000ca0200720c */ /* 0x000fe40003f46270 */
[----:B------:R-:W-:-:S02]  /*30e0*/  FSEL R77, R65, -INF , !P5 ;  /* 0xff800000414d7808 */ /* 0x000fc40006800000 */
[----:B------:R-:W-:Y:S01]  /*30f0*/  FSEL R86, R66, -INF , !P6 ;  /* 0xff80000042567808 */ /* 0x000fe20007000000 */
[----:B------:R-:W-:Y:S01]  /*3100*/  HMMA.16816.F32 R60, R4, R28, R44 ;  /* 0x0000001c043c723c */ /* 0x000fe2000000182c */
[----:B------:R-:W-:Y:S02]  /*3110*/  FSEL R73, R48, -INF , !P4 ;  /* 0xff80000030497808 */ /* 0x000fe40006000000 */
[----:B------:R-:W-:Y:S02]  /*3120*/  FSEL R93, R50, -INF , !P1 ;  /* 0xff800000325d7808 */ /* 0x000fe40004800000 */
[C---:B------:R-:W-:Y:S01]  /*3130*/  ISETP.GE.AND P5, PT, R20.reuse, R201, PT ;  /* 0x000000c91400720c */ /* 0x040fe20003fa6270 */
[----:B--2---:R-:W-:Y:S01]  /*3140*/  HMMA.16816.F32 R44, R12, R24, RZ ;  /* 0x000000180c2c723c */ /* 0x004fe200000018ff */
[C---:B------:R-:W-:Y:S02]  /*3150*/  ISETP.GE.AND P6, PT, R20.reuse, R203, PT ;  /* 0x000000cb1400720c */ /* 0x040fe40003fc6270 */
[----:B------:R-:W-:-:S02]  /*3160*/  ISETP.GE.AND P4, PT, R20, R202, PT ;  /* 0x000000ca1400720c */ /* 0x000fc40003f86270 */
[----:B------:R-:W-:Y:S02]  /*3170*/  ISETP.GE.AND P1, PT, R20, R200, PT ;  /* 0x000000c81400720c */ /* 0x000fe40003f26270 */
[----:B------:R-:W-:Y:S02]  /*3180*/  ISETP.LT.OR P2, PT, R2, R199, P2 ;  /* 0x000000c70200720c */ /* 0x000fe40001741670 */
[C---:B------:R-:W-:Y:S02]  /*3190*/  ISETP.LT.OR P5, PT, R20.reuse, R197, P5 ;  /* 0x000000c51400720c */ /* 0x040fe40002fa1670 */
[C---:B------:R-:W-:Y:S02]  /*31a0*/  ISETP.LT.OR P6, PT, R20.reuse, R196, P6 ;  /* 0x000000c41400720c */ /* 0x040fe400037c1670 */
[C---:B------:R-:W-:Y:S02]  /*31b0*/  ISETP.LT.OR P4, PT, R20.reuse, R199, P4 ;  /* 0x000000c71400720c */ /* 0x040fe40002781670 */
[----:B------:R-:W-:-:S02]  /*31c0*/  ISETP.LT.OR P1, PT, R20, R198, P1 ;  /* 0x000000c61400720c */ /* 0x000fc40000f21670 */
[----:B------:R-:W-:Y:S01]  /*31d0*/  FSEL R78, R64, -INF , !P2 ;  /* 0xff800000404e7808 */ /* 0x000fe20005000000 */
[----:B------:R-:W-:Y:S01]  /*31e0*/  HMMA.16816.F32 R20, R12, R42, RZ ;  /* 0x0000002a0c14723c */ /* 0x000fe200000018ff */
[C---:B------:R-:W-:Y:S02]  /*31f0*/  ISETP.GE.AND P3, PT, R3.reuse, R202, PT ;  /* 0x000000ca0300720c */ /* 0x040fe40003f66270 */
[C---:B------:R-:W-:Y:S02]  /*3200*/  ISETP.GE.AND P2, PT, R3.reuse, R200, PT ;  /* 0x000000c80300720c */ /* 0x040fe40003f46270 */
[C---:B------:R-:W-:Y:S01]  /*3210*/  ISETP.LT.OR P3, PT, R3.reuse, R199, P3 ;  /* 0x000000c70300720c */ /* 0x040fe20001f61670 */
[----:B------:R-:W-:Y:S01]  /*3220*/  HMMA.16816.F32 R40, R8, R24, RZ ;  /* 0x000000180828723c */ /* 0x000fe200000018ff */
        /* <DEDUP_REMOVED lines=11> */
[C---:B------:R-:W-:Y:S01]  /*32e0*/  HMMA.16816.F32 R48, R16.reuse, R30, R32 ;  /* 0x0000001e1030723c */ /* 0x040fe20000001820 */
[----:B------:R-:W1:Y:S01]  /*32f0*/  LDSM.16.M88.4 R32, [R135+0x2c00] ;  /* 0x002c00008720783b */ /* 0x000e620000000200 */
[C---:B------:R-:W-:Y:S02]  /*3300*/  ISETP.LT.OR P0, PT, R3.reuse, R197, P0 ;  /* 0x000000c50300720c */ /* 0x040fe40000701670 */
[C---:B------:R-:W-:Y:S02]  /*3310*/  ISETP.LT.OR P3, PT, R3.reuse, R196, P3 ;  /* 0x000000c40300720c */ /* 0x040fe40001f61670 */
[C---:B------:R-:W-:Y:S01]  /*3320*/  ISETP.LT.OR P2, PT, R3.reuse, R199, P2 ;  /* 0x000000c70300720c */ /* 0x040fe20001741670 */
[----:B------:R-:W-:Y:S01]  /*3330*/  HMMA.16816.F32 R64, R16, R36, R40 ;  /* 0x000000241040723c */ /* 0x000fe20000001828 */
[----:B------:R-:W-:Y:S01]  /*3340*/  ISETP.LT.OR P5, PT, R3, R198, P5 ;  /* 0x000000c60300720c */ /* 0x000fe20002fa1670 */
[----:B------:R-:W-:Y:S01]  /*3350*/  VIADD R3, R2, 0x11 ;  /* 0x0000001102037836 */ /* 0x000fe20000000000 */
[----:B------:R-:W-:Y:S01]  /*3360*/  FSEL R84, R53, -INF , !P4 ;  /* 0xff80000035547808 */ /* 0x000fe20006000000 */
[----:B------:R-:W2:Y:S01]  /*3370*/  LDSM.16.M88.4 R40, [R188+0xc00] ;  /* 0x000c0000bc28783b */ /* 0x000ea20000000200 */
[----:B------:R-:W-:-:S02]  /*3380*/  FSEL R91, R55, -INF , !P1 ;  /* 0xff800000375b7808 */ /* 0x000fc40004800000 */
[----:B------:R-:W-:Y:S01]  /*3390*/  FSEL R98, R60, -INF , !P0 ;  /* 0xff8000003c627808 */ /* 0x000fe20004000000 */
[----:B------:R-:W-:Y:S01]  /*33a0*/  HMMA.16816.F32 R52, R4, R30, R20 ;  /* 0x0000001e0434723c */ /* 0x000fe20000001814 */
[C---:B------:R-:W-:Y:S02]  /*33b0*/  ISETP.GE.AND P4, PT, R3.reuse, R201, PT ;  /* 0x000000c90300720c */ /* 0x040fe40003f86270 */
[C---:B------:R-:W-:Y:S02]  /*33c0*/  ISETP.GE.AND P1, PT, R3.reuse, R203, PT ;  /* 0x000000cb0300720c */ /* 0x040fe40003f26270 */
[C---:B------:R-:W-:Y:S01]  /*33d0*/  ISETP.GE.AND P6, PT, R3.reuse, R202, PT ;  /* 0x000000ca0300720c */ /* 0x040fe20003fc6270 */
[----:B------:R-:W-:Y:S01]  /*33e0*/  HMMA.16816.F32 R28, R8, R26, RZ ;  /* 0x0000001a081c723c */ /* 0x000fe200000018ff */
[C---:B------:R-:W-:Y:S01]  /*33f0*/  ISETP.GE.AND P0, PT, R3.reuse, R200, PT ;  /* 0x000000c80300720c */ /* 0x040fe20003f06270 */
[----:B------:R-:W-:Y:S01]  /*3400*/  VIADD R20, R2, 0x19 ;  /* 0x0000001902147836 */ /* 0x000fe20000000000 */
[----:B------:R-:W-:-:S02]  /*3410*/  ISETP.LT.OR P4, PT, R3, R197, P4 ;  /* 0x000000c50300720c */ /* 0x000fc40002781670 */
[C---:B------:R-:W-:Y:S01]  /*3420*/  ISETP.LT.OR P1, PT, R3.reuse, R196, P1 ;  /* 0x000000c40300720c */ /* 0x040fe20000f21670 */
[----:B------:R-:W-:Y:S01]  /*3430*/  HMMA.16816.F32 R24, R12, R26, RZ ;  /* 0x0000001a0c18723c */ /* 0x000fe200000018ff */
[C---:B------:R-:W-:Y:S02]  /*3440*/  ISETP.LT.OR P6, PT, R3.reuse, R199, P6 ;  /* 0x000000c70300720c */ /* 0x040fe400037c1670 */
[----:B------:R-:W-:Y:S01]  /*3450*/  ISETP.LT.OR P0, PT, R3, R198, P0 ;  /* 0x000000c60300720c */ /* 0x000fe20000701670 */
[----:B------:R-:W-:Y:S01]  /*3460*/  VIADD R3, R2, 0x18 ;  /* 0x0000001802037836 */ /* 0x000fe20000000000 */
[----:B------:R-:W-:Y:S02]  /*3470*/  FSEL R99, R61, -INF , !P4 ;  /* 0xff8000003d637808 */ /* 0x000fe40006000000 */
[----:B------:R-:W-:Y:S02]  /*3480*/  FSEL R81, R56, -INF , !P2 ;  /* 0xff80000038517808 */ /* 0x000fe40005000000 */
[----:B------:R-:W-:-:S02]  /*3490*/  ISETP.GE.AND P4, PT, R3, R202, PT ;  /* 0x000000ca0300720c */ /* 0x000fc40003f86270 */
[C---:B------:R-:W-:Y:S02]  /*34a0*/  ISETP.GE.AND P2, PT, R3.reuse, R200, PT ;  /* 0x000000c80300720c */ /* 0x040fe40003f46270 */
[C---:B------:R-:W-:Y:S02]  /*34b0*/  ISETP.LT.OR P4, PT, R3.reuse, R199, P4 ;  /* 0x000000c70300720c */ /* 0x040fe40002781670 */
[----:B------:R-:W-:Y:S02]  /*34c0*/  ISETP.LT.OR P2, PT, R3, R198, P2 ;  /* 0x000000c60300720c */ /* 0x000fe40001741670 */
[----:B------:R-:W-:Y:S02]  /*34d0*/  FSEL R109, R62, -INF , !P3 ;  /* 0xff8000003e6d7808 */ /* 0x000fe40005800000 */
[----:B------:R-:W-:Y:S02]  /*34e0*/  FSEL R113, R63, -INF , !P1 ;  /* 0xff8000003f717808 */ /* 0x000fe40004800000 */
[----:B------:R-:W-:Y:S01]  /*34f0*/  FSEL R82, R48, -INF , !P4 ;  /* 0xff80000030527808 */ /* 0x000fe20006000000 */
[----:B------:R-:W-:Y:S01]  /*3500*/  HMMA.16816.F32 R60, R4, R36, R44 ;  /* 0x00000024043c723c */ /* 0x000fe2000000182c */
[----:B------:R-:W-:-:S02]  /*3510*/  FSEL R89, R50, -INF , !P2 ;  /* 0xff80000032597808 */ /* 0x000fc40005000000 */
[C---:B------:R-:W-:Y:S02]  /*3520*/  ISETP.GE.AND P4, PT, R20.reuse, R202, PT ;  /* 0x000000ca1400720c */ /* 0x040fe40003f86270 */
[C---:B------:R-:W-:Y:S01]  /*3530*/  ISETP.GE.AND P2, PT, R20.reuse, R200, PT ;  /* 0x000000c81400720c */ /* 0x040fe20003f46270 */
[----:B-1----:R-:W-:Y:S01]  /*3540*/  HMMA.16816.F32 R44, R8, R32, RZ ;  /* 0x00000020082c723c */ /* 0x002fe200000018ff */
[C---:B------:R-:W-:Y:S02]  /*3550*/  ISETP.LT.OR P4, PT, R20.reuse, R199, P4 ;  /* 0x000000c71400720c */ /* 0x040fe40002781670 */
[----:B------:R-:W-:Y:S02]  /*3560*/  ISETP.LT.OR P2, PT, R20, R198, P2 ;  /* 0x000000c61400720c */ /* 0x000fe40001741670 */
[C---:B------:R-:W-:Y:S02]  /*3570*/  ISETP.GE.AND P3, PT, R3.reuse, R201, PT ;  /* 0x000000c90300720c */ /* 0x040fe40003f66270 */
[----:B------:R-:W-:-:S02]  /*3580*/  ISETP.GE.AND P1, PT, R3, R203, PT ;  /* 0x000000cb0300720c */ /* 0x000fc40003f26270 */
[----:B------:R-:W-:Y:S02]  /*3590*/  FSEL R79, R57, -INF , !P6 ;  /* 0xff800000394f7808 */ /* 0x000fe40007000000 */
[----:B------:R-:W-:Y:S02]  /*35a0*/  FSEL R85, R58, -INF , !P5 ;  /* 0xff8000003a557808 */ /* 0x000fe40006800000 */
[----:B------:R-:W-:Y:S02]  /*35b0*/  FSEL R80, R49, -INF , !P4 ;  /* 0xff80000031507808 */ /* 0x000fe40006000000 */
[----:B------:R-:W-:Y:S02]  /*35c0*/  FSEL R90, R51, -INF , !P2 ;  /* 0xff800000335a7808 */ /* 0x000fe40005000000 */
[C---:B------:R-:W-:Y:S01]  /*35d0*/  ISETP.LT.OR P3, PT, R3.reuse, R197, P3 ;  /* 0x000000c50300720c */ /* 0x040fe20001f61670 */
[----:B------:R-:W-:Y:S01]  /*35e0*/  HMMA.16816.F32 R48, R16, R38, R28 ;  /* 0x000000261030723c */ /* 0x000fe2000000181c */
[----:B------:R-:W-:Y:S01]  /*35f0*/  ISETP.LT.OR P1, PT, R3, R196, P1 ;  /* 0x000000c40300720c */ /* 0x000fe20000f21670 */
[----:B------:R-:W-:Y:S01]  /*3600*/  VIADD R3, R2, 0x20 ;  /* 0x0000002002037836 */ /* 0x000fe20000000000 */
[C---:B------:R-:W-:Y:S01]  /*3610*/  ISETP.GE.AND P6, PT, R20.reuse, R201, PT ;  /* 0x000000c91400720c */ /* 0x040fe20003fc6270 */
[----:B------:R-:W1:Y:S01]  /*3620*/  LDSM.16.M88.4 R28, [R135+0x3000] ;  /* 0x00300000871c783b */ /* 0x000e620000000200 */
[----:B------:R-:W-:-:S02]  /*3630*/  ISETP.GE.AND P5, PT, R20, R203, PT ;  /* 0x000000cb1400720c */ /* 0x000fc40003fa6270 */
[C---:B------:R-:W-:Y:S02]  /*3640*/  ISETP.LT.OR P6, PT, R20.reuse, R197, P6 ;  /* 0x000000c51400720c */ /* 0x040fe400037c1670 */
[----:B------:R-:W-:Y:S02]  /*3650*/  ISETP.LT.OR P5, PT, R20, R196, P5 ;  /* 0x000000c41400720c */ /* 0x000fe40002fa1670 */
[----:B------:R-:W-:Y:S01]  /*3660*/  FSEL R88, R59, -INF , !P0 ;  /* 0xff8000003b587808 */ /* 0x000fe20004000000 */
[----:B------:R-:W-:Y:S01]  /*3670*/  HMMA.16816.F32 R20, R12, R32, RZ ;  /* 0x000000200c14723c */ /* 0x000fe200000018ff */
[----:B------:R-:W-:Y:S02]  /*3680*/  FSEL R95, R52, -INF , !P3 ;  /* 0xff800000345f7808 */ /* 0x000fe40005800000 */
[----:B------:R-:W-:Y:S02]  /*3690*/  FSEL R103, R54, -INF , !P1 ;  /* 0xff80000036677808 */ /* 0x000fe40004800000 */
[C---:B------:R-:W-:Y:S01]  /*36a0*/  ISETP.GE.AND P0, PT, R3.reuse, R201, PT ;  /* 0x000000c90300720c */ /* 0x040fe20003f06270 */
[----:B--2---:R-:W-:Y:S01]  /*36b0*/  HMMA.16816.F32 R56, R16, R40, R44 ;  /* 0x000000281038723c */ /* 0x004fe2000000182c */
        /* <DEDUP_REMOVED lines=15> */
[C---:B------:R-:W-:Y:S01]  /*37b0*/  ISETP.GE.AND P6, PT, R3.reuse, R202, PT ;  /* 0x000000ca0300720c */ /* 0x040fe20003fc6270 */
[----:B------:R-:W-:Y:S01]  /*37c0*/  HMMA.16816.F32 R24, R8, R34, RZ ;  /* 0x000000220818723c */ /* 0x000fe200000018ff */
[----:B------:R-:W-:-:S02]  /*37d0*/  ISETP.GE.AND P0, PT, R3, R200, PT ;  /* 0x000000c80300720c */ /* 0x000fc40003f06270 */
[C---:B------:R-:W-:Y:S02]  /*37e0*/  ISETP.LT.OR P5, PT, R3.reuse, R197, P5 ;  /* 0x000000c50300720c */ /* 0x040fe40002fa1670 */
[C---:B------:R-:W-:Y:S01]  /*37f0*/  ISETP.LT.OR P2, PT, R3.reuse, R196, P2 ;  /* 0x000000c40300720c */ /* 0x040fe20001741670 */
[----:B------:R-:W-:Y:S01]  /*3800*/  HMMA.16816.F32 R32, R12, R34, RZ ;  /* 0x000000220c20723c */ /* 0x000fe200000018ff */
[C---:B------:R-:W-:Y:S02]  /*3810*/  ISETP.LT.OR P6, PT, R3.reuse, R199, P6 ;  /* 0x000000c70300720c */ /* 0x040fe400037c1670 */
[----:B------:R-:W-:Y:S01]  /*3820*/  ISETP.LT.OR P0, PT, R3, R198, P0 ;  /* 0x000000c60300720c */ /* 0x000fe20000701670 */
[----:B------:R-:W-:Y:S01]  /*3830*/  VIADD R3, R2, 0x28 ;  /* 0x0000002802037836 */ /* 0x000fe20000000000 */
[----:B------:R-:W-:Y:S01]  /*3840*/  FSEL R119, R61, -INF , !P5 ;  /* 0xff8000003d777808 */ /* 0x000fe20006800000 */
[----:B-1----:R-:W-:Y:S01]  /*3850*/  HMMA.16816.F32 R44, R8, R28, RZ ;  /* 0x0000001c082c723c */ /* 0x002fe200000018ff */
[----:B------:R-:W-:-:S02]  /*3860*/  FSEL R108, R64, -INF , !P1 ;  /* 0xff800000406c7808 */ /* 0x000fc40004800000 */
[C---:B------:R-:W-:Y:S02]  /*3870*/  ISETP.GE.AND P5, PT, R3.reuse, R202, PT ;  /* 0x000000ca0300720c */ /* 0x040fe40003fa6270 */
[----:B------:R-:W-:Y:S02]  /*3880*/  ISETP.GE.AND P1, PT, R3, R200, PT ;  /* 0x000000c80300720c */ /* 0x000fe40003f26270 */
[----:B------:R-:W-:Y:S02]  /*3890*/  FSEL R128, R62, -INF , !P3 ;  /* 0xff8000003e807808 */ /* 0x000fe40005800000 */
[----:B------:R-:W-:Y:S02]  /*38a0*/  FSEL R131, R63, -INF , !P2 ;  /* 0xff8000003f837808 */ /* 0x000fe40005000000 */
[----:B------:R-:W-:Y:S01]  /*38b0*/  HMMA.16816.F32 R60, R4, R40, R20 ;  /* 0x00000028043c723c */ /* 0x000fe20000001814 */
[C---:B------:R-:W-:Y:S02]  /*38c0*/  ISETP.LT.OR P5, PT, R3.reuse, R199, P5 ;  /* 0x000000c70300720c */ /* 0x040fe40002fa1670 */
[----:B------:R-:W-:-:S02]  /*38d0*/  ISETP.LT.OR P1, PT, R3, R198, P1 ;  /* 0x000000c60300720c */ /* 0x000fc40000f21670 */
[----:B------:R-:W-:Y:S02]  /*38e0*/  FSEL R107, R48, -INF , !P5 ;  /* 0xff800000306b7808 */ /* 0x000fe40006800000 */
[----:B------:R-:W-:Y:S01]  /*38f0*/  VIADD R20, R2, 0x29 ;  /* 0x0000002902147836 */ /* 0x000fe20000000000 */
[----:B------:R-:W-:Y:S02]  /*3900*/  FSEL R111, R50, -INF , !P1 ;  /* 0xff800000326f7808 */ /* 0x000fe40004800000 */
[C---:B------:R-:W-:Y:S02]  /*3910*/  ISETP.GE.AND P3, PT, R3.reuse, R201, PT ;  /* 0x000000c90300720c */ /* 0x040fe40003f66270 */
[C---:B------:R-:W-:Y:S02]  /*3920*/  ISETP.GE.AND P5, PT, R20.reuse, R202, PT ;  /* 0x000000ca1400720c */ /* 0x040fe40003fa6270 */
[----:B------:R-:W-:Y:S02]  /*3930*/  ISETP.GE.AND P1, PT, R20, R200, PT ;  /* 0x000000c81400720c */ /* 0x000fe40003f26270 */
[----:B------:R-:W-:-:S02]  /*3940*/  ISETP.GE.AND P2, PT, R3, R203, PT ;  /* 0x000000cb0300720c */ /* 0x000fc40003f46270 */
[C---:B------:R-:W-:Y:S02]  /*3950*/  ISETP.LT.OR P5, PT, R20.reuse, R199, P5 ;  /* 0x000000c71400720c */ /* 0x040fe40002fa1670 */
[----:B------:R-:W-:Y:S02]  /*3960*/  ISETP.LT.OR P1, PT, R20, R198, P1 ;  /* 0x000000c61400720c */ /* 0x000fe40000f21670 */
[C---:B------:R-:W-:Y:S02]  /*3970*/  ISETP.LT.OR P3, PT, R3.reuse, R197, P3 ;  /* 0x000000c50300720c */ /* 0x040fe40001f61670 */
[----:B------:R-:W-:Y:S01]  /*3980*/  ISETP.LT.OR P2, PT, R3, R196, P2 ;  /* 0x000000c40300720c */ /* 0x000fe20001741670 */
[----:B------:R-:W-:Y:S01]  /*3990*/  VIADD R3, R2, 0x30 ;  /* 0x0000003002037836 */ /* 0x000fe20000000000 */
[----:B------:R-:W-:Y:S02]  /*39a0*/  FSEL R105, R65, -INF , !P6 ;  /* 0xff80000041697808 */ /* 0x000fe40007000000 */
[----:B------:R-:W-:-:S02]  /*39b0*/  FSEL R110, R66, -INF , !P4 ;  /* 0xff800000426e7808 */ /* 0x000fc40006000000 */
[C---:B------:R-:W-:Y:S02]  /*39c0*/  ISETP.GE.AND P6, PT, R20.reuse, R201, PT ;  /* 0x000000c91400720c */ /* 0x040fe40003fc6270 */
[----:B------:R-:W-:Y:S02]  /*39d0*/  ISETP.GE.AND P4, PT, R20, R203, PT ;  /* 0x000000cb1400720c */ /* 0x000fe40003f86270 */
[----:B------:R-:W-:Y:S02]  /*39e0*/  FSEL R106, R49, -INF , !P5 ;  /* 0xff800000316a7808 */ /* 0x000fe40006800000 */
[----:B------:R-:W-:Y:S02]  /*39f0*/  FSEL R112, R51, -INF , !P1 ;  /* 0xff80000033707808 */ /* 0x000fe40004800000 */
[----:B------:R-:W-:Y:S01]  /*3a00*/  HMMA.16816.F32 R48, R16, R42, R24 ;  /* 0x0000002a1030723c */ /* 0x000fe20000001818 */
[----:B------:R-:W-:Y:S01]  /*3a10*/  FSEL R114, R67, -INF , !P0 ;  /* 0xff80000043727808 */ /* 0x000fe20004000000 */
[----:B------:R-:W1:Y:S01]  /*3a20*/  LDSM.16.M88.4 R24, [R135+0x3400] ;  /* 0x003400008718783b */ /* 0x000e620000000200 */
[----:B------:R-:W-:-:S02]  /*3a30*/  FSEL R115, R52, -INF , !P3 ;  /* 0xff80000034737808 */ /* 0x000fc40005800000 */
[----:B------:R-:W-:Y:S02]  /*3a40*/  FSEL R126, R54, -INF , !P2 ;  /* 0xff800000367e7808 */ /* 0x000fe40005000000 */
[C---:B------:R-:W-:Y:S02]  /*3a50*/  ISETP.GE.AND P0, PT, R3.reuse, R201, PT ;  /* 0x000000c90300720c */ /* 0x040fe40003f06270 */
[C---:B------:R-:W-:Y:S02]  /*3a60*/  ISETP.LT.OR P6, PT, R20.reuse, R197, P6 ;  /* 0x000000c51400720c */ /* 0x040fe400037c1670 */
[----:B------:R-:W-:Y:S02]  /*3a70*/  ISETP.LT.OR P4, PT, R20, R196, P4 ;  /* 0x000000c41400720c */ /* 0x000fe40002781670 */
[C---:B------:R-:W-:Y:S01]  /*3a80*/  ISETP.GE.AND P3, PT, R3.reuse, R203, PT ;  /* 0x000000cb0300720c */ /* 0x040fe20003f66270 */
[----:B------:R-:W-:Y:S01]  /*3a90*/  HMMA.16816.F32 R20, R12, R28, RZ ;  /* 0x0000001c0c14723c */ /* 0x000fe200000018ff */
        /* <DEDUP_REMOVED lines=9> */
[C---:B------:R-:W-:Y:S01]  /*3b30*/  ISETP.GE.AND P4, PT, R3.reuse, R201, PT ;  /* 0x000000c90300720c */ /* 0x040fe20003f86270 */
[C---:B------:R-:W-:Y:S01]  /*3b40*/  HMMA.16816.F32 R52, R4.reuse, R42, R32 ;  /* 0x0000002a0434723c */ /* 0x040fe20000001820 */
[C---:B------:R-:W-:Y:S01]  /*3b50*/  ISETP.GE.AND P1, PT, R3.reuse, R203, PT ;  /* 0x000000cb0300720c */ /* 0x040fe20003f26270 */
[----:B------:R-:W3:Y:S01]  /*3b60*/  LDSM.16.M88.4 R32, [R188+0x1400] ;  /* 0x00140000bc20783b */ /* 0x000ee20000000200 */
[----:B------:R-:W-:Y:S02]  /*3b70*/  FSEL R118, R60, -INF , !P0 ;  /* 0xff8000003c767808 */ /* 0x000fe40004000000 */
[C---:B------:R-:W-:Y:S01]  /*3b80*/  ISETP.GE.AND P6, PT, R3.reuse, R202, PT ;  /* 0x000000ca0300720c */ /* 0x040fe20003fc6270 */
[----:B--2---:R-:W-:Y:S01]  /*3b90*/  HMMA.16816.F32 R64, R4, R36, R20 ;  /* 0x000000240440723c */ /* 0x004fe20000001814 */
[----:B------:R-:W-:-:S02]  /*3ba0*/  ISETP.GE.AND P0, PT, R3, R200, PT ;  /* 0x000000c80300720c */ /* 0x000fc40003f06270 */
[C---:B------:R-:W-:Y:S02]  /*3bb0*/  ISETP.LT.OR P4, PT, R3.reuse, R197, P4 ;  /* 0x000000c50300720c */ /* 0x040fe40002781670 */
[C---:B------:R-:W-:Y:S01]  /*3bc0*/  ISETP.LT.OR P1, PT, R3.reuse, R196, P1 ;  /* 0x000000c40300720c */ /* 0x040fe20000f21670 */
[----:B-1----:R-:W-:Y:S01]  /*3bd0*/  HMMA.16816.F32 R40, R8, R24, RZ ;  /* 0x000000180828723c */ /* 0x002fe200000018ff */
[C---:B------:R-:W-:Y:S01]  /*3be0*/  ISETP.LT.OR P6, PT, R3.reuse, R199, P6 ;  /* 0x000000c70300720c */ /* 0x040fe200037c1670 */
[C---:B------:R-:W-:Y:S01]  /*3bf0*/  VIADD R20, R2.reuse, 0x39 ;  /* 0x0000003902147836 */ /* 0x040fe20000000000 */
[----:B------:R-:W-:Y:S01]  /*3c00*/  ISETP.LT.OR P0, PT, R3, R198, P0 ;  /* 0x000000c60300720c */ /* 0x000fe20000701670 */
[----:B------:R-:W-:Y:S01]  /*3c10*/  VIADD R3, R2, 0x38 ;  /* 0x0000003802037836 */ /* 0x000fe20000000000 */
[----:B------:R-:W-:Y:S02]  /*3c20*/  FSEL R136, R61, -INF , !P4 ;  /* 0xff8000003d887808 */ /* 0x000fe40006000000 */
[----:B------:R-:W-:-:S02]  /*3c30*/  FSEL R139, R62, -INF , !P3 ;  /* 0xff8000003e8b7808 */ /* 0x000fc40005800000 */
[----:B------:R-:W-:Y:S02]  /*3c40*/  FSEL R143, R63, -INF , !P1 ;  /* 0xff8000003f8f7808 */ /* 0x000fe40004800000 */
[----:B------:R-:W-:Y:S01]  /*3c50*/  HMMA.16816.F32 R60, R16, R36, R44 ;  /* 0x00000024103c723c */ /* 0x000fe2000000182c */
[C---:B------:R-:W-:Y:S02]  /*3c60*/  ISETP.GE.AND P4, PT, R3.reuse, R202, PT ;  /* 0x000000ca0300720c */ /* 0x040fe40003f86270 */
[----:B------:R-:W-:Y:S02]  /*3c70*/  FSEL R124, R56, -INF , !P2 ;  /* 0xff800000387c7808 */ /* 0x000fe40005000000 */
[C---:B------:R-:W-:Y:S01]  /*3c80*/  ISETP.GE.AND P2, PT, R3.reuse, R200, PT ;  /* 0x000000c80300720c */ /* 0x040fe20003f46270 */
[----:B------:R-:W-:Y:S01]  /*3c90*/  HMMA.16816.F32 R44, R8, R30, RZ ;  /* 0x0000001e082c723c */ /* 0x000fe200000018ff */
[C---:B------:R-:W-:Y:S02]  /*3ca0*/  ISETP.LT.OR P4, PT, R3.reuse, R199, P4 ;  /* 0x000000c70300720c */ /* 0x040fe40002781670 */
[----:B------:R-:W-:-:S02]  /*3cb0*/  ISETP.LT.OR P2, PT, R3, R198, P2 ;  /* 0x000000c60300720c */ /* 0x000fc40001741670 */
[C---:B------:R-:W-:Y:S01]  /*3cc0*/  ISETP.GE.AND P3, PT, R3.reuse, R201, PT ;  /* 0x000000c90300720c */ /* 0x040fe20003f66270 */
[----:B------:R-:W-:Y:S01]  /*3cd0*/  HMMA.16816.F32 R28, R12, R30, RZ ;  /* 0x0000001e0c1c723c */ /* 0x000fe200000018ff */
[----:B------:R-:W-:Y:S02]  /*3ce0*/  ISETP.GE.AND P1, PT, R3, R203, PT ;  /* 0x000000cb0300720c */ /* 0x000fe40003f26270 */
[----:B------:R-:W-:Y:S02]  /*3cf0*/  FSEL R123, R48, -INF , !P4 ;  /* 0xff800000307b7808 */ /* 0x000fe40006000000 */
[----:B------:R-:W-:Y:S02]  /*3d00*/  ISETP.GE.AND P4, PT, R20, R202, PT ;  /* 0x000000ca1400720c */ /* 0x000fe40003f86270 */
[----:B------:R-:W-:Y:S01]  /*3d10*/  FSEL R121, R57, -INF , !P6 ;  /* 0xff80000039797808 */ /* 0x000fe20007000000 */
[----:B---3--:R-:W-:Y:S01]  /*3d20*/  HMMA.16816.F32 R68, R16, R32, R40 ;  /* 0x000000201044723c */ /* 0x008fe20000001828 */
[----:B------:R-:W-:-:S02]  /*3d30*/  FSEL R127, R58, -INF , !P5 ;  /* 0xff8000003a7f7808 */ /* 0x000fc40006800000 */
[----:B------:R-:W-:Y:S02]  /*3d40*/  FSEL R129, R50, -INF , !P2 ;  /* 0xff80000032817808 */ /* 0x000fe40005000000 */
[C---:B------:R-:W-:Y:S02]  /*3d50*/  ISETP.LT.OR P3, PT, R3.reuse, R197, P3 ;  /* 0x000000c50300720c */ /* 0x040fe40001f61670 */
[----:B------:R-:W-:Y:S01]  /*3d60*/  ISETP.LT.OR P1, PT, R3, R196, P1 ;  /* 0x000000c40300720c */ /* 0x000fe20000f21670 */
[----:B------:R-:W-:Y:S01]  /*3d70*/  VIADD R3, R2, 0x40 ;  /* 0x0000004002037836 */ /* 0x000fe20000000000 */
[C---:B------:R-:W-:Y:S02]  /*3d80*/  ISETP.GE.AND P6, PT, R20.reuse, R201, PT ;  /* 0x000000c91400720c */ /* 0x040fe40003fc6270 */
[C---:B------:R-:W-:Y:S02]  /*3d90*/  ISETP.GE.AND P5, PT, R20.reuse, R203, PT ;  /* 0x000000cb1400720c */ /* 0x040fe40003fa6270 */
[----:B------:R-:W-:-:S02]  /*3da0*/  ISETP.GE.AND P2, PT, R20, R200, PT ;  /* 0x000000c81400720c */ /* 0x000fc40003f46270 */
[C---:B------:R-:W-:Y:S02]  /*3db0*/  ISETP.LT.OR P4, PT, R20.reuse, R199, P4 ;  /* 0x000000c71400720c */ /* 0x040fe40002781670 */
[C---:B------:R-:W-:Y:S02]  /*3dc0*/  ISETP.LT.OR P6, PT, R20.reuse, R197, P6 ;  /* 0x000000c51400720c */ /* 0x040fe400037c1670 */
[C---:B------:R-:W-:Y:S02]  /*3dd0*/  ISETP.LT.OR P5, PT, R20.reuse, R196, P5 ;  /* 0x000000c41400720c */ /* 0x040fe40002fa1670 */
[----:B------:R-:W-:Y:S02]  /*3de0*/  ISETP.LT.OR P2, PT, R20, R198, P2 ;  /* 0x000000c61400720c */ /* 0x000fe40001741670 */
[----:B------:R-:W-:Y:S01]  /*3df0*/  FSEL R132, R59, -INF , !P0 ;  /* 0xff8000003b847808 */ /* 0x000fe20004000000 */
[----:B------:R-:W-:Y:S01]  /*3e00*/  HMMA.16816.F32 R20, R12, R24, RZ ;  /* 0x000000180c14723c */ /* 0x000fe200000018ff */
[----:B------:R-:W-:-:S02]  /*3e10*/  FSEL R134, R52, -INF , !P3 ;  /* 0xff80000034867808 */ /* 0x000fc40005800000 */
[----:B------:R-:W-:Y:S02]  /*3e20*/  FSEL R137, R54, -INF , !P1 ;  /* 0xff80000036897808 */ /* 0x000fe40004800000 */
[----:B------:R-:W-:Y:S01]  /*3e30*/  FSEL R122, R49, -INF , !P4 ;  /* 0xff800000317a7808 */ /* 0x000fe20006000000 */
[----:B------:R-:W-:Y:S01]  /*3e40*/  HMMA.16816.F32 R56, R4, R38, R28 ;  /* 0x000000260438723c */ /* 0x000fe2000000181c */
[C---:B------:R-:W-:Y:S01]  /*3e50*/  ISETP.GE.AND P0, PT, R3.reuse, R201, PT ;  /* 0x000000c90300720c */ /* 0x040fe20003f06270 */
[----:B------:R-:W1:Y:S01]  /*3e60*/  LDSM.16.M88.4 R28, [R135+0x3800] ;  /* 0x00380000871c783b */ /* 0x000e620000000200 */
[C---:B------:R-:W-:Y:S02]  /*3e70*/  ISETP.GE.AND P3, PT, R3.reuse, R203, PT ;  /* 0x000000cb0300720c */ /* 0x040fe40003f66270 */
[C---:B------:R-:W-:Y:S02]  /*3e80*/  ISETP.GE.AND P1, PT, R3.reuse, R202, PT ;  /* 0x000000ca0300720c */ /* 0x040fe40003f26270 */
[----:B------:R-:W-:-:S02]  /*3e90*/  ISETP.GE.AND P4, PT, R3, R200, PT ;  /* 0x000000c80300720c */ /* 0x000fc40003f86270 */
[----:B------:R-:W-:Y:S02]  /*3ea0*/  FSEL R130, R51, -INF , !P2 ;  /* 0xff80000033827808 */ /* 0x000fe40005000000 */
[C---:B------:R-:W-:Y:S01]  /*3eb0*/  ISETP.LT.OR P0, PT, R3.reuse, R197, P0 ;  /* 0x000000c50300720c */ /* 0x040fe20000701670 */
[----:B------:R-:W-:Y:S01]  /*3ec0*/  HMMA.16816.F32 R48, R16, R38, R44 ;  /* 0x000000261030723c */ /* 0x000fe2000000182c */
[C---:B------:R-:W-:Y:S01]  /*3ed0*/  ISETP.LT.OR P3, PT, R3.reuse, R196, P3 ;  /* 0x000000c40300720c */ /* 0x040fe20001f61670 */
[----:B------:R-:W2:Y:S01]  /*3ee0*/  LDSM.16.M88.4 R36, [R188+0x1800] ;  /* 0x00180000bc24783b */ /* 0x000ea20000000200 */
[C---:B------:R-:W-:Y:S02]  /*3ef0*/  ISETP.LT.OR P1, PT, R3.reuse, R199, P1 ;  /* 0x000000c70300720c */ /* 0x040fe40000f21670 */
[----:B------:R-:W-:Y:S01]  /*3f00*/  ISETP.LT.OR P4, PT, R3, R198, P4 ;  /* 0x000000c60300720c */ /* 0x000fe20002781670 */
[----:B------:R-:W-:Y:S01]  /*3f10*/  VIADD R3, R2, 0x41 ;  /* 0x0000004102037836 */ /* 0x000fe20000000000 */
[----:B------:R-:W-:Y:S01]  /*3f20*/  FSEL R133, R53, -INF , !P6 ;  /* 0xff80000035857808 */ /* 0x000fe20007000000 */
[----:B------:R-:W-:Y:S01]  /*3f30*/  HMMA.16816.F32 R44, R8, R26, RZ ;  /* 0x0000001a082c723c */ /* 0x000fe200000018ff */
[----:B------:R-:W-:-:S02]  /*3f40*/  FSEL R138, R55, -INF , !P5 ;  /* 0xff800000378a7808 */ /* 0x000fc40006800000 */
[----:B------:R-:W-:Y:S02]  /*3f50*/  FSEL R141, R64, -INF , !P0 ;  /* 0xff800000408d7808 */ /* 0x000fe40004000000 */
[C---:B------:R-:W-:Y:S02]  /*3f60*/  ISETP.GE.AND P5, PT, R3.reuse, R201, PT ;  /* 0x000000c90300720c */ /* 0x040fe40003fa6270 */
        /* <DEDUP_REMOVED lines=8> */
[----:B------:R-:W-:Y:S01]  /*3ff0*/  FSEL R142, R65, -INF , !P5 ;  /* 0xff800000418e7808 */ /* 0x000fe20006800000 */
[----:B-1----:R-:W-:Y:S01]  /*4000*/  HMMA.16816.F32 R52, R12, R28, RZ ;  /* 0x0000001c0c34723c */ /* 0x002fe200000018ff */
[----:B------:R-:W-:Y:S02]  /*4010*/  FSEL R191, R66, -INF , !P3 ;  /* 0xff80000042bf7808 */ /* 0x000fe40005800000 */
[----:B------:R-:W-:-:S02]  /*4020*/  ISETP.GE.AND P5, PT, R3, R202, PT ;  /* 0x000000ca0300720c */ /* 0x000fc40003fa6270 */
[----:B------:R-:W-:Y:S01]  /*4030*/  FSEL R204, R67, -INF , !P2 ;  /* 0xff80000043cc7808 */ /* 0x000fe20005000000 */
[----:B------:R-:W-:Y:S01]  /*4040*/  HMMA.16816.F32 R40, R8, R28, RZ ;  /* 0x0000001c0828723c */ /* 0x000fe200000018ff */
[----:B------:R-:W-:Y:S02]  /*4050*/  FSEL R147, R60, -INF , !P1 ;  /* 0xff8000003c937808 */ /* 0x000fe40004800000 */
[C---:B------:R-:W-:Y:S02]  /*4060*/  ISETP.GE.AND P1, PT, R3.reuse, R200, PT ;  /* 0x000000c80300720c */ /* 0x040fe40003f26270 */
[C---:B------:R-:W-:Y:S01]  /*4070*/  ISETP.LT.OR P5, PT, R3.reuse, R199, P5 ;  /* 0x000000c70300720c */ /* 0x040fe20002fa1670 */
[----:B------:R-:W-:Y:S01]  /*4080*/  HMMA.16816.F32 R64, R4, R32, R20 ;  /* 0x000000200440723c */ /* 0x000fe20000001814 */
[C---:B------:R-:W-:Y:S02]  /*4090*/  ISETP.LT.OR P1, PT, R3.reuse, R198, P1 ;  /* 0x000000c60300720c */ /* 0x040fe40000f21670 */
[----:B------:R-:W-:-:S02]  /*40a0*/  ISETP.GE.AND P3, PT, R3, R201, PT ;  /* 0x000000c90300720c */ /* 0x000fc40003f66270 */
[----:B------:R-:W-:Y:S02]  /*40b0*/  ISETP.GE.AND P2, PT, R3, R203, PT ;  /* 0x000000cb0300720c */ /* 0x000fe40003f46270 */
[----:B------:R-:W-:Y:S01]  /*40c0*/  VIADD R20, R2, 0x49 ;  /* 0x0000004902147836 */ /* 0x000fe20000000000 */
[----:B------:R-:W-:Y:S02]  /*40d0*/  FSEL R146, R48, -INF , !P5 ;  /* 0xff80000030927808 */ /* 0x000fe40006800000 */
[----:B------:R-:W-:Y:S02]  /*40e0*/  FSEL R144, R61, -INF , !P6 ;  /* 0xff8000003d907808 */ /* 0x000fe40007000000 */
[----:B------:R-:W-:Y:S02]  /*40f0*/  ISETP.GE.AND P5, PT, R20, R202, PT ;  /* 0x000000ca1400720c */ /* 0x000fe40003fa6270 */
[----:B------:R-:W-:Y:S02]  /*4100*/  FSEL R150, R62, -INF , !P4 ;  /* 0xff8000003e967808 */ /* 0x000fe40006000000 */
[----:B------:R-:W-:-:S02]  /*4110*/  FSEL R155, R50, -INF , !P1 ;  /* 0xff800000329b7808 */ /* 0x000fc40004800000 */
[C---:B------:R-:W-:Y:S02]  /*4120*/  ISETP.LT.OR P3, PT, R3.reuse, R197, P3 ;  /* 0x000000c50300720c */ /* 0x040fe40001f61670 */
[----:B------:R-:W-:Y:S01]  /*4130*/  ISETP.LT.OR P2, PT, R3, R196, P2 ;  /* 0x000000c40300720c */ /* 0x000fe20001741670 */
[----:B------:R-:W-:Y:S01]  /*4140*/  VIADD R3, R2, 0x50 ;  /* 0x0000005002037836 */ /* 0x000fe20000000000 */
[C---:B------:R-:W-:Y:S02]  /*4150*/  ISETP.GE.AND P6, PT, R20.reuse, R201, PT ;  /* 0x000000c91400720c */ /* 0x040fe40003fc6270 */
[C---:B------:R-:W-:Y:S02]  /*4160*/  ISETP.GE.AND P4, PT, R20.reuse, R203, PT ;  /* 0x000000cb1400720c */ /* 0x040fe40003f86270 */
[C---:B------:R-:W-:Y:S02]  /*4170*/  ISETP.GE.AND P1, PT, R20.reuse, R200, PT ;  /* 0x000000c81400720c */ /* 0x040fe40003f26270 */
[----:B------:R-:W-:-:S02]  /*4180*/  ISETP.LT.OR P5, PT, R20, R199, P5 ;  /* 0x000000c71400720c */ /* 0x000fc40002fa1670 */
[C---:B------:R-:W-:Y:S02]  /*4190*/  ISETP.LT.OR P6, PT, R20.reuse, R197, P6 ;  /* 0x000000c51400720c */ /* 0x040fe400037c1670 */
[C---:B------:R-:W-:Y:S02]  /*41a0*/  ISETP.LT.OR P4, PT, R20.reuse, R196, P4 ;  /* 0x000000c41400720c */ /* 0x040fe40002781670 */
[----:B------:R-:W-:Y:S02]  /*41b0*/  ISETP.LT.OR P1, PT, R20, R198, P1 ;  /* 0x000000c61400720c */ /* 0x000fe40000f21670 */
[----:B------:R-:W-:Y:S01]  /*41c0*/  FSEL R164, R63, -INF , !P0 ;  /* 0xff8000003fa47808 */ /* 0x000fe20004000000 */
[----:B------:R-:W-:Y:S01]  /*41d0*/  HMMA.16816.F32 R20, R12, R26, RZ ;  /* 0x0000001a0c14723c */ /* 0x000fe200000018ff */
[----:B------:R-:W-:Y:S01]  /*41e0*/  FSEL R140, R56, -INF , !P3 ;  /* 0xff800000388c7808 */ /* 0x000fe20005800000 */
[----:B------:R-:W1:Y:S01]  /*41f0*/  LDSM.16.M88.4 R24, [R135+0x3c00] ;  /* 0x003c00008718783b */ /* 0x000e620000000200 */
[----:B------:R-:W-:-:S02]  /*4200*/  FSEL R183, R58, -INF , !P2 ;  /* 0xff8000003ab77808 */ /* 0x000fc40005000000 */
[----:B------:R-:W-:Y:S01]  /*4210*/  FSEL R145, R49, -INF , !P5 ;  /* 0xff80000031917808 */ /* 0x000fe20006800000 */
[----:B------:R-:W-:Y:S01]  /*4220*/  HMMA.16816.F32 R60, R8, R30, RZ ;  /* 0x0000001e083c723c */ /* 0x000fe200000018ff */
[C---:B------:R-:W-:Y:S02]  /*4230*/  ISETP.GE.AND P0, PT, R3.reuse, R201, PT ;  /* 0x000000c90300720c */ /* 0x040fe40003f06270 */
[C---:B------:R-:W-:Y:S02]  /*4240*/  ISETP.GE.AND P3, PT, R3.reuse, R203, PT ;  /* 0x000000cb0300720c */ /* 0x040fe40003f66270 */
[C---:B------:R-:W-:Y:S02]  /*4250*/  ISETP.GE.AND P2, PT, R3.reuse, R202, PT ;  /* 0x000000ca0300720c */ /* 0x040fe40003f46270 */
[----:B------:R-:W-:Y:S02]  /*4260*/  ISETP.GE.AND P5, PT, R3, R200, PT ;  /* 0x000000c80300720c */ /* 0x000fe40003fa6270 */
[----:B------:R-:W-:-:S02]  /*4270*/  FSEL R156, R51, -INF , !P1 ;  /* 0xff800000339c7808 */ /* 0x000fc40004800000 */
        /* <DEDUP_REMOVED lines=8> */
[----:B------:R-:W-:-:S02]  /*4300*/  FSEL R189, R59, -INF , !P4 ;  /* 0xff8000003bbd7808 */ /* 0x000fc40006000000 */
[----:B------:R-:W-:Y:S02]  /*4310*/  FSEL R163, R64, -INF , !P0 ;  /* 0xff80000040a37808 */ /* 0x000fe40004000000 */
[C---:B------:R-:W-:Y:S01]  /*4320*/  ISETP.GE.AND P4, PT, R3.reuse, R201, PT ;  /* 0x000000c90300720c */ /* 0x040fe20003f86270 */
[----:B------:R-:W-:Y:S01]  /*4330*/  HMMA.16816.F32 R32, R12, R30, RZ ;  /* 0x0000001e0c20723c */ /* 0x000fe200000018ff */
[C---:B------:R-:W-:Y:S01]  /*4340*/  ISETP.GE.AND P1, PT, R3.reuse, R203, PT ;  /* 0x000000cb0300720c */ /* 0x040fe20003f26270 */
[----:B------:R-:W-:Y:S01]  /*4350*/  VIADD R20, R2, 0x59 ;  /* 0x0000005902147836 */ /* 0x000fe20000000000 */
[C---:B------:R-:W-:Y:S02]  /*4360*/  ISETP.GE.AND P6, PT, R3.reuse, R202, PT ;  /* 0x000000ca0300720c */ /* 0x040fe40003fc6270 */
[C---:B------:R-:W-:Y:S01]  /*4370*/  ISETP.GE.AND P0, PT, R3.reuse, R200, PT ;  /* 0x000000c80300720c */ /* 0x040fe20003f06270 */
[----:B--2---:R-:W-:Y:S01]  /*4380*/  HMMA.16816.F32 R56, R16, R36, R40 ;  /* 0x000000241038723c */ /* 0x004fe20000001828 */
[----:B------:R-:W-:-:S02]  /*4390*/  ISETP.LT.OR P4, PT, R3, R197, P4 ;  /* 0x000000c50300720c */ /* 0x000fc40002781670 */
[C---:B------:R-:W-:Y:S02]  /*43a0*/  ISETP.LT.OR P1, PT, R3.reuse, R196, P1 ;  /* 0x000000c40300720c */ /* 0x040fe40000f21670 */
[C---:B------:R-:W-:Y:S01]  /*43b0*/  ISETP.LT.OR P6, PT, R3.reuse, R199, P6 ;  /* 0x000000c70300720c */ /* 0x040fe200037c1670 */
[----:B-1----:R-:W-:Y:S01]  /*43c0*/  HMMA.16816.F32 R40, R12, R26, RZ ;  /* 0x0000001a0c28723c */ /* 0x002fe200000018ff */
[----:B------:R-:W-:Y:S01]  /*43d0*/  ISETP.LT.OR P0, PT, R3, R198, P0 ;  /* 0x000000c60300720c */ /* 0x000fe20000701670 */
[----:B------:R-:W-:Y:S01]  /*43e0*/  VIADD R3, R2, 0x58 ;  /* 0x0000005802037836 */ /* 0x000fe20000000000 */
[----:B------:R-:W-:Y:S02]  /*43f0*/  FSEL R161, R65, -INF , !P4 ;  /* 0xff80000041a17808 */ /* 0x000fe40006000000 */
[----:B------:R-:W-:Y:S01]  /*4400*/  FSEL R193, R69, -INF , !P6 ;  /* 0xff80000045c17808 */ /* 0x000fe20007000000 */
[----:B------:R-:W-:Y:S01]  /*4410*/  HMMA.16816.F32 R28, R8, R24, RZ ;  /* 0x00000018081c723c */ /* 0x000fe200000018ff */
[----:B------:R-:W-:-:S02]  /*4420*/  ISETP.GE.AND P4, PT, R3, R202, PT ;  /* 0x000000ca0300720c */ /* 0x000fc40003f86270 */
[----:B------:R-:W-:Y:S02]  /*4430*/  FSEL R205, R70, -INF , !P5 ;  /* 0xff80000046cd7808 */ /* 0x000fe40006800000 */
[----:B------:R-:W-:Y:S01]  /*4440*/  ISETP.LT.OR P4, PT, R3, R199, P4 ;  /* 0x000000c70300720c */ /* 0x000fe20002781670 */
[-C--:B------:R-:W-:Y:S01]  /*4450*/  HMMA.16816.F32 R32, R4, R38.reuse, R32 ;  /* 0x000000260420723c */ /* 0x080fe20000001820 */
[----:B------:R-:W-:Y:S02]  /*4460*/  FSEL R207, R71, -INF , !P0 ;  /* 0xff80000047cf7808 */ /* 0x000fe40004000000 */
[----:B------:R-:W-:Y:S02]  /*4470*/  FSEL R195, R48, -INF , !P4 ;  /* 0xff80000030c37808 */ /* 0x000fe40006000000 */
[C---:B------:R-:W-:Y:S01]  /*4480*/  ISETP.GE.AND P6, PT, R20.reuse, R201, PT ;  /* 0x000000c91400720c */ /* 0x040fe20003fc6270 */
[----:B------:R-:W-:Y:S01]  /*4490*/  HMMA.16816.F32 R60, R16, R38, R60 ;  /* 0x00000026103c723c */ /* 0x000fe2000000183c */
[----:B------:R-:W-:-:S02]  /*44a0*/  ISETP.GE.AND P5, PT, R20, R203, PT ;  /* 0x000000cb1400720c */ /* 0x000fc40003fa6270 */
[C---:B------:R-:W-:Y:S02]  /*44b0*/  ISETP.GE.AND P0, PT, R20.reuse, R202, PT ;  /* 0x000000ca1400720c */ /* 0x040fe40003f06270 */
[C---:B------:R-:W-:Y:S02]  /*44c0*/  ISETP.GE.AND P4, PT, R20.reuse, R200, PT ;  /* 0x000000c81400720c */ /* 0x040fe40003f86270 */
[C---:B------:R-:W-:Y:S02]  /*44d0*/  ISETP.LT.OR P6, PT, R20.reuse, R197, P6 ;  /* 0x000000c51400720c */ /* 0x040fe400037c1670 */
[C---:B------:R-:W-:Y:S02]  /*44e0*/  ISETP.LT.OR P5, PT, R20.reuse, R196, P5 ;  /* 0x000000c41400720c */ /* 0x040fe40002fa1670 */
[C---:B------:R-:W-:Y:S02]  /*44f0*/  ISETP.LT.OR P0, PT, R20.reuse, R199, P0 ;  /* 0x000000c71400720c */ /* 0x040fe40000701670 */
[----:B------:R-:W-:-:S02]  /*4500*/  ISETP.LT.OR P4, PT, R20, R198, P4 ;  /* 0x000000c61400720c */ /* 0x000fc40002781670 */
[----:B------:R-:W1:Y:S01]  /*4510*/  LDSM.16.M88.4 R20, [R188+0x1c00] ;  /* 0x001c0000bc14783b */ /* 0x000e620000000200 */
[----:B------:R-:W-:Y:S01]  /*4520*/  FSEL R180, R66, -INF , !P3 ;  /* 0xff80000042b47808 */ /* 0x000fe20005800000 */
[----:B------:R-:W-:-:S04]  /*4530*/  DEPBAR.LE SB0, 0x0 ;  /* 0x000080000000791a */ /* 0x000fc80000000000 */
[----:B------:R-:W-:Y:S02]  /*4540*/  FSEL R181, R67, -INF , !P1 ;  /* 0xff80000043b57808 */ /* 0x000fe40004800000 */
[----:B------:R-:W-:Y:S01]  /*4550*/  HMMA.16816.F32 R64, R4, R36, R52 ;  /* 0x000000240440723c */ /* 0x000fe20000001834 */
[----:B------:R-:W-:Y:S02]  /*4560*/  FSEL R194, R68, -INF , !P2 ;  /* 0xff80000044c27808 */ /* 0x000fe40005000000 */
[C---:B------:R-:W-:Y:S02]  /*4570*/  ISETP.GE.AND P1, PT, R3.reuse, R201, PT ;  /* 0x000000c90300720c */ /* 0x040fe40003f26270 */
[C---:B------:R-:W-:Y:S01]  /*4580*/  ISETP.GE.AND P3, PT, R3.reuse, R203, PT ;  /* 0x000000cb0300720c */ /* 0x040fe20003f66270 */
[----:B------:R-:W-:Y:S01]  /*4590*/  HMMA.16816.F32 R52, R12, R24, RZ ;  /* 0x000000180c34723c */ /* 0x000fe200000018ff */
[C---:B------:R-:W-:Y:S02]  /*45a0*/  ISETP.GE.AND P2, PT, R3.reuse, R200, PT ;  /* 0x000000c80300720c */ /* 0x040fe40003f46270 */
[----:B------:R-:W-:-:S02]  /*45b0*/  ISETP.LT.OR P1, PT, R3, R197, P1 ;  /* 0x000000c50300720c */ /* 0x000fc40000f21670 */
[C---:B------:R-:W-:Y:S01]  /*45c0*/  ISETP.LT.OR P3, PT, R3.reuse, R196, P3 ;  /* 0x000000c40300720c */ /* 0x040fe20001f61670 */
[----:B------:R-:W-:Y:S01]  /*45d0*/  HMMA.16816.F32 R24, R8, R26, RZ ;  /* 0x0000001a0818723c */ /* 0x000fe200000018ff */
[----:B------:R-:W-:Y:S01]  /*45e0*/  ISETP.LT.OR P2, PT, R3, R198, P2 ;  /* 0x000000c60300720c */ /* 0x000fe20001741670 */
[----:B------:R-:W-:Y:S01]  /*45f0*/  VIADD R3, R2, 0x60 ;  /* 0x0000006002037836 */ /* 0x000fe20000000000 */
[----:B------:R-:W-:Y:S01]  /*4600*/  FSEL R158, R44, -INF , !P1 ;  /* 0xff8000002c9e7808 */ /* 0x000fe20004800000 */
[----:B------:R-:W-:Y:S01]  /*4610*/  VIADD R12, R2, 0x68 ;  /* 0x00000068020c7836 */ /* 0x000fe20000000000 */
[----:B------:R-:W-:Y:S02]  /*4620*/  FSEL R210, R50, -INF , !P2 ;  /* 0xff80000032d27808 */ /* 0x000fe40005000000 */
[----:B------:R-:W-:Y:S02]  /*4630*/  FSEL R177, R46, -INF , !P3 ;  /* 0xff8000002eb17808 */ /* 0x000fe40005800000 */
[----:B------:R-:W-:-:S02]  /*4640*/  FSEL R192, R49, -INF , !P0 ;  /* 0xff80000031c07808 */ /* 0x000fc40004000000 */
[C---:B------:R-:W-:Y:S02]  /*4650*/  ISETP.GE.AND P2, PT, R3.reuse, R201, PT ;  /* 0x000000c90300720c */ /* 0x040fe40003f46270 */
[C---:B------:R-:W-:Y:S02]  /*4660*/  ISETP.GE.AND P1, PT, R3.reuse, R203, PT ;  /* 0x000000cb0300720c */ /* 0x040fe40003f26270 */
[C---:B------:R-:W-:Y:S02]  /*4670*/  ISETP.GE.AND P3, PT, R3.reuse, R202, PT ;  /* 0x000000ca0300720c */ /* 0x040fe40003f66270 */
[C---:B------:R-:W-:Y:S02]  /*4680*/  ISETP.GE.AND P0, PT, R3.reuse, R200, PT ;  /* 0x000000c80300720c */ /* 0x040fe40003f06270 */
[C---:B------:R-:W-:Y:S01]  /*4690*/  ISETP.LT.OR P2, PT, R3.reuse, R197, P2 ;  /* 0x000000c50300720c */ /* 0x040fe20001741670 */
[----:B-1----:R-:W-:Y:S01]  /*46a0*/  HMMA.16816.F32 R8, R4, R20, R52 ;  /* 0x000000140408723c */ /* 0x002fe20000001834 */
[----:B------:R-:W-:-:S02]  /*46b0*/  ISETP.LT.OR P1, PT, R3, R196, P1 ;  /* 0x000000c40300720c */ /* 0x000fc40000f21670 */
[C---:B------:R-:W-:Y:S02]  /*46c0*/  ISETP.LT.OR P3, PT, R3.reuse, R199, P3 ;  /* 0x000000c70300720c */ /* 0x040fe40001f61670 */
[----:B------:R-:W-:Y:S01]  /*46d0*/  ISETP.LT.OR P0, PT, R3, R198, P0 ;  /* 0x000000c60300720c */ /* 0x000fe20000701670 */
[----:B------:R-:W-:Y:S01]  /*46e0*/  VIADD R3, R2, 0x61 ;  /* 0x0000006102037836 */ /* 0x000fe20000000000 */
[----:B------:R-:W-:Y:S01]  /*46f0*/  FSEL R157, R45, -INF , !P6 ;  /* 0xff8000002d9d7808 */ /* 0x000fe20007000000 */
[----:B------:R-:W-:Y:S01]  /*4700*/  HMMA.16816.F32 R40, R4, R22, R40 ;  /* 0x000000160428723c */ /* 0x000fe20000001828 */
[----:B------:R-:W-:Y:S02]  /*4710*/  FSEL R176, R47, -INF , !P5 ;  /* 0xff8000002fb07808 */ /* 0x000fe40006800000 */
[----:B------:R-:W-:Y:S02]  /*4720*/  FSEL R160, R64, -INF , !P2 ;  /* 0xff80000040a07808 */ /* 0x000fe40005000000 */
[----:B------:R-:W-:Y:S01]  /*4730*/  FSEL R174, R66, -INF , !P1 ;  /* 0xff80000042ae7808 */ /* 0x000fe20004800000 */
[----:B------:R-:W-:Y:S01]  /*4740*/  HMMA.16816.F32 R28, R16, R20, R28 ;  /* 0x00000014101c723c */ /* 0x000fe2000000181c */
[----:B------:R-:W-:Y:S01]  /*4750*/  FSEL R209, R51, -INF , !P4 ;  /* 0xff80000033d17808 */ /* 0x000fe20006000000 */
[----:B------:R-:W-:Y:S01]  /*4760*/  VIADD R5, R2, 0x70 ;  /* 0x0000007002057836 */ /* 0x000fe20000000000 */
[----:B------:R-:W-:-:S02]  /*4770*/  ISETP.GE.AND P5, PT, R3, R201, PT ;  /* 0x000000c90300720c */ /* 0x000fc40003fa6270 */
[C---:B------:R-:W-:Y:S01]  /*4780*/  ISETP.GE.AND P6, PT, R3.reuse, R203, PT ;  /* 0x000000cb0300720c */ /* 0x040fe20003fc6270 */
[----:B------:R-:W-:Y:S01]  /*4790*/  HMMA.16816.F32 R24, R16, R22, R24 ;  /* 0x000000161018723c */ /* 0x000fe20000001818 */
[C---:B------:R-:W-:Y:S02]  /*47a0*/  ISETP.GE.AND P2, PT, R3.reuse, R202, PT ;  /* 0x000000ca0300720c */ /* 0x040fe40003f46270 */
[C---:B------:R-:W-:Y:S02]  /*47b0*/  ISETP.GE.AND P1, PT, R3.reuse, R200, PT ;  /* 0x000000c80300720c */ /* 0x040fe40003f26270 */
[----:B------:R-:W-:Y:S02]  /*47c0*/  ISETP.GE.AND P4, PT, R12, R201, PT ;  /* 0x000000c90c00720c */ /* 0x000fe40003f86270 */
[C---:B------:R-:W-:Y:S02]  /*47d0*/  ISETP.LT.OR P5, PT, R3.reuse, R197, P5 ;  /* 0x000000c50300720c */ /* 0x040fe40002fa1670 */
[----:B------:R-:W-:-:S02]  /*47e0*/  ISETP.LT.OR P6, PT, R3, R196, P6 ;  /* 0x000000c40300720c */ /* 0x000fc400037c1670 */
[C---:B------:R-:W-:Y:S02]  /*47f0*/  ISETP.LT.OR P2, PT, R3.reuse, R199, P2 ;  /* 0x000000c70300720c */ /* 0x040fe40001741670 */
[----:B------:R-:W-:Y:S01]  /*4800*/  ISETP.LT.OR P1, PT, R3, R198, P1 ;  /* 0x000000c60300720c */ /* 0x000fe20000f21670 */
[----:B------:R-:W-:Y:S01]  /*4810*/  VIADD R3, R2, 0x69 ;  /* 0x0000006902037836 */ /* 0x000fe20000000000 */
[----:B------:R-:W-:Y:S02]  /*4820*/  ISETP.LT.OR P4, PT, R12, R197, P4 ;  /* 0x000000c50c00720c */ /* 0x000fe40002781670 */
[----:B------:R-:W-:Y:S02]  /*4830*/  FMNMX.FTZ R4, R72, R75, !PT ;  /* 0x0000004b48047209 */ /* 0x000fe40007810000 */
[----:B------:R-:W-:Y:S02]  /*4840*/  FSEL R170, R67, -INF , !P6 ;  /* 0xff80000043aa7808 */ /* 0x000fe40007000000 */
[----:B------:R-:W-:-:S02]  /*4850*/  FSEL R206, R57, -INF , !P2 ;  /* 0xff80000039ce7808 */ /* 0x000fc40005000000 */
[----:B------:R-:W-:Y:S02]  /*4860*/  FSEL R211, R59, -INF , !P1 ;  /* 0xff8000003bd37808 */ /* 0x000fe40004800000 */
[----:B------:R-:W-:Y:S02]  /*4870*/  FSEL R154, R32, -INF , !P4 ;  /* 0xff800000209a7808 */ /* 0x000fe40006000000 */
[C---:B------:R-:W-:Y:S02]  /*4880*/  ISETP.GE.AND P6, PT, R3.reuse, R201, PT ;  /* 0x000000c90300720c */ /* 0x040fe40003fc6270 */
[C---:B------:R-:W-:Y:S02]  /*4890*/  ISETP.GE.AND P2, PT, R3.reuse, R203, PT ;  /* 0x000000cb0300720c */ /* 0x040fe40003f46270 */
[C---:B------:R-:W-:Y:S02]  /*48a0*/  ISETP.GE.AND P1, PT, R3.reuse, R202, PT ;  /* 0x000000ca0300720c */ /* 0x040fe40003f26270 */
[----:B------:R-:W-:-:S02]  /*48b0*/  ISETP.GE.AND P4, PT, R3, R200, PT ;  /* 0x000000c80300720c */ /* 0x000fc40003f86270 */
[----:B------:R-:W-:Y:S01]  /*48c0*/  FMNMX.FTZ R4, R73, R4, !PT ;  /* 0x0000000449047209 */ /* 0x000fe20007810000 */
[----:B------:R-:W-:Y:S01]  /*48d0*/  BAR.SYNC.DEFER_BLOCKING 0x0 ;  /* 0x0000000000007b1d */ /* 0x000fe20000010000 */
[C---:B------:R-:W-:Y:S02]  /*48e0*/  ISETP.LT.OR P6, PT, R3.reuse, R197, P6 ;  /* 0x000000c50300720c */ /* 0x040fe400037c1670 */
[C---:B------:R-:W-:Y:S02]  /*48f0*/  ISETP.LT.OR P2, PT, R3.reuse, R196, P2 ;  /* 0x000000c40300720c */ /* 0x040fe40001741670 */
[C---:B------:R-:W-:Y:S02]  /*4900*/  ISETP.LT.OR P1, PT, R3.reuse, R199, P1 ;  /* 0x000000c70300720c */ /* 0x040fe40000f21670 */
[----:B------:R-:W-:Y:S02]  /*4910*/  ISETP.LT.OR P4, PT, R3, R198, P4 ;  /* 0x000000c60300720c */ /* 0x000fe40002781670 */
[----:B------:R-:W-:Y:S01]  /*4920*/  FMNMX.FTZ R3, R74, R4, !PT ;  /* 0x000000044a037209 */ /* 0x000fe20007810000 */
[----:B------:R-:W-:Y:S01]  /*4930*/  VIADD R4, R2, 0x71 ;  /* 0x0000007102047836 */ /* 0x000fe20000000000 */
[----:B------:R-:W-:-:S02]  /*4940*/  FSEL R208, R56, -INF , !P3 ;  /* 0xff80000038d07808 */ /* 0x000fc40005800000 */
[----:B------:R-:W-:Y:S02]  /*4950*/  ISETP.GE.AND P3, PT, R12, R203, PT ;  /* 0x000000cb0c00720c */ /* 0x000fe40003f66270 */
[----:B------:R-:W-:Y:S02]  /*4960*/  FMNMX.FTZ R3, R98, R3, !PT ;  /* 0x0000000362037209 */ /* 0x000fe40007810000 */
[----:B------:R-:W-:Y:S02]  /*4970*/  ISETP.LT.OR P3, PT, R12, R196, P3 ;  /* 0x000000c40c00720c */ /* 0x000fe40001f61670 */
[----:B------:R-:W-:Y:S02]  /*4980*/  FMNMX.FTZ R3, R99, R3, !PT ;  /* 0x0000000363037209 */ /* 0x000fe40007810000 */
[----:B------:R-:W-:Y:S02]  /*4990*/  FSEL R168, R34, -INF , !P3 ;  /* 0xff80000022a87808 */ /* 0x000fe40005800000 */
[----:B------:R-:W-:-:S02]  /*49a0*/  ISETP.GE.AND P3, PT, R5, R201, PT ;  /* 0x000000c90500720c */ /* 0x000fc40003f66270 */
[----:B------:R-:W-:Y:S02]  /*49b0*/  FMNMX.FTZ R3, R95, R3, !PT ;  /* 0x000000035f037209 */ /* 0x000fe40007810000 */
[----:B------:R-:W-:Y:S02]  /*49c0*/  ISETP.LT.OR P3, PT, R5, R197, P3 ;  /* 0x000000c50500720c */ /* 0x000fe40001f61670 */
[----:B------:R-:W-:Y:S02]  /*49d0*/  FMNMX.FTZ R3, R97, R3, !PT ;  /* 0x0000000361037209 */ /* 0x000fe40007810000 */
[----:B------:R-:W-:Y:S02]  /*49e0*/  FSEL R153, R8, -INF , !P3 ;  /* 0xff80000008997808 */ /* 0x000fe40005800000 */
[----:B------:R-:W-:Y:S02]  /*49f0*/  FMNMX.FTZ R3, R120, R3, !PT ;  /* 0x0000000378037209 */ /* 0x000fe40007810000 */
[----:B------:R-:W-:-:S02]  /*4a00*/  ISETP.GE.AND P3, PT, R4, R201, PT ;  /* 0x000000c90400720c */ /* 0x000fc40003f66270 */
[----:B------:R-:W-:Y:S01]  /*4a10*/  FMNMX.FTZ R6, R119, R3, !PT ;  /* 0x0000000377067209 */ /* 0x000fe20007810000 */
[----:B------:R-:W-:Y:S01]  /*4a20*/  VIADD R3, R2, 0x78 ;  /* 0x0000007802037836 */ /* 0x000fe20000000000 */
[----:B------:R-:W-:Y:S01]  /*4a30*/  ISETP.LT.OR P3, PT, R4, R197, P3 ;  /* 0x000000c50400720c */ /* 0x000fe20001f61670 */
[----:B------:R-:W-:Y:S01]  /*4a40*/  VIADD R2, R2, 0x79 ;  /* 0x0000007902027836 */ /* 0x000fe20000000000 */
[----:B------:R-:W-:Y:S02]  /*4a50*/  FMNMX.FTZ R6, R115, R6, !PT ;  /* 0x0000000673067209 */ /* 0x000fe40007810000 */
[----:B------:R-:W-:Y:S02]  /*4a60*/  FSEL R151, R9, -INF , !P3 ;  /* 0xff80000009977808 */ /* 0x000fe40005800000 */
[----:B------:R-:W-:Y:S02]  /*4a70*/  ISETP.GE.AND P3, PT, R5, R202, PT ;  /* 0x000000ca0500720c */ /* 0x000fe40003f66270 */
[----:B------:R-:W-:-:S02]  /*4a80*/  FMNMX.FTZ R6, R117, R6, !PT ;  /* 0x0000000675067209 */ /* 0x000fc40007810000 */
[----:B------:R-:W-:Y:S02]  /*4a90*/  ISETP.LT.OR P3, PT, R5, R199, P3 ;  /* 0x000000c70500720c */ /* 0x000fe40001f61670 */
[----:B------:R-:W-:Y:S02]  /*4aa0*/  FSEL R152, R33, -INF , !P6 ;  /* 0xff80000021987808 */ /* 0x000fe40007000000 */
[----:B------:R-:W-:Y:S02]  /*4ab0*/  FSEL R167, R35, -INF , !P2 ;  /* 0xff80000023a77808 */ /* 0x000fe40005000000 */
[----:B------:R-:W-:Y:S02]  /*4ac0*/  FMNMX.FTZ R6, R118, R6, !PT ;  /* 0x0000000676067209 */ /* 0x000fe40007810000 */
[----:B------:R-:W-:Y:S02]  /*4ad0*/  ISETP.GE.AND P6, PT, R5, R203, PT ;  /* 0x000000cb0500720c */ /* 0x000fe40003fc6270 */
[----:B------:R-:W-:-:S02]  /*4ae0*/  ISETP.GE.AND P2, PT, R4, R202, PT ;  /* 0x000000ca0400720c */ /* 0x000fc40003f46270 */
[----:B------:R-:W-:Y:S02]  /*4af0*/  FSEL R213, R28, -INF , !P3 ;  /* 0xff8000001cd57808 */ /* 0x000fe40005800000 */
[C---:B------:R-:W-:Y:S02]  /*4b00*/  ISETP.GE.AND P3, PT, R5.reuse, R200, PT ;  /* 0x000000c80500720c */ /* 0x040fe40003f66270 */
[----:B------:R-:W-:Y:S02]  /*4b10*/  FMNMX.FTZ R6, R136, R6, !PT ;  /* 0x0000000688067209 */ /* 0x000fe40007810000 */
[C---:B------:R-:W-:Y:S02]  /*4b20*/  ISETP.LT.OR P6, PT, R5.reuse, R196, P6 ;  /* 0x000000c40500720c */ /* 0x040fe400037c1670 */
[----:B------:R-:W-:Y:S02]  /*4b30*/  ISETP.LT.OR P2, PT, R4, R199, P2 ;  /* 0x000000c70400720c */ /* 0x000fe40001741670 */
[----:B------:R-:W-:-:S02]  /*4b40*/  ISETP.LT.OR P3, PT, R5, R198, P3 ;  /* 0x000000c60500720c */ /* 0x000fc40001f61670 */
[----:B------:R-:W-:Y:S02]  /*4b50*/  FMNMX.FTZ R5, R134, R6, !PT ;  /* 0x0000000686057209 */ /* 0x000fe40007810000 */
[----:B------:R-:W-:Y:S02]  /*4b60*/  FSEL R169, R10, -INF , !P6 ;  /* 0xff8000000aa97808 */ /* 0x000fe40007000000 */
[----:B------:R-:W-:Y:S02]  /*4b70*/  FSEL R214, R29, -INF , !P2 ;  /* 0xff8000001dd67808 */ /* 0x000fe40005000000 */
[C---:B------:R-:W-:Y:S02]  /*4b80*/  ISETP.GE.AND P6, PT, R4.reuse, R203, PT ;  /* 0x000000cb0400720c */ /* 0x040fe40003fc6270 */
[----:B------:R-:W-:Y:S02]  /*4b90*/  ISETP.GE.AND P2, PT, R4, R200, PT ;  /* 0x000000c80400720c */ /* 0x000fe40003f46270 */
[----:B------:R-:W-:-:S02]  /*4ba0*/  FMNMX.FTZ R5, R133, R5, !PT ;  /* 0x0000000585057209 */ /* 0x000fc40007810000 */
[C---:B------:R-:W-:Y:S02]  /*4bb0*/  ISETP.LT.OR P6, PT, R4.reuse, R196, P6 ;  /* 0x000000c40400720c */ /* 0x040fe400037c1670 */
[----:B------:R-:W-:Y:S02]  /*4bc0*/  ISETP.LT.OR P2, PT, R4, R198, P2 ;  /* 0x000000c60400720c */ /* 0x000fe40001741670 */
        /* <DEDUP_REMOVED lines=15> */
[----:B------:R-:W-:-:S02]  /*4cc0*/  FSEL R217, R11, -INF , !P6 ;  /* 0xff8000000bd97808 */ /* 0x000fc40007000000 */
[----:B------:R-:W-:Y:S02]  /*4cd0*/  FMNMX.FTZ R5, R103, R5, !PT ;  /* 0x0000000567057209 */ /* 0x000fe40007810000 */
[----:B------:R-:W-:Y:S02]  /*4ce0*/  ISETP.GE.AND P6, PT, R3, R201, PT ;  /* 0x000000c90300720c */ /* 0x000fe40003fc6270 */
[----:B------:R-:W-:Y:S02]  /*4cf0*/  FMNMX.FTZ R4, R82, R4, !PT ;  /* 0x0000000452047209 */ /* 0x000fe40007810000 */
[----:B------:R-:W-:Y:S02]  /*4d00*/  FMNMX.FTZ R7, R161, R7, !PT ;  /* 0x00000007a1077209 */ /* 0x000fe40007810000 */
[----:B------:R-:W-:Y:S02]  /*4d10*/  FMNMX.FTZ R5, R104, R5, !PT ;  /* 0x0000000568057209 */ /* 0x000fe40007810000 */
[----:B------:R-:W-:-:S02]  /*4d20*/  ISETP.LT.OR P6, PT, R3, R197, P6 ;  /* 0x000000c50300720c */ /* 0x000fc400037c1670 */
[----:B------:R-:W-:Y:S02]  /*4d30*/  FMNMX.FTZ R4, R80, R4, !PT ;  /* 0x0000000450047209 */ /* 0x000fe40007810000 */
[----:B------:R-:W-:Y:S02]  /*4d40*/  FMNMX.FTZ R7, R158, R7, !PT ;  /* 0x000000079e077209 */ /* 0x000fe40007810000 */
[----:B------:R-:W-:Y:S02]  /*4d50*/  FMNMX.FTZ R5, R128, R5, !PT ;  /* 0x0000000580057209 */ /* 0x000fe40007810000 */
[----:B------:R-:W-:Y:S02]  /*4d60*/  FSEL R149, R40, -INF , !P6 ;  /* 0xff80000028957808 */ /* 0x000fe40007000000 */
[----:B------:R-:W-:Y:S02]  /*4d70*/  FMNMX.FTZ R4, R108, R4, !PT ;  /* 0x000000046c047209 */ /* 0x000fe40007810000 */
[----:B------:R-:W-:-:S02]  /*4d80*/  FMNMX.FTZ R7, R157, R7, !PT ;  /* 0x000000079d077209 */ /* 0x000fc40007810000 */
[----:B------:R-:W-:Y:S02]  /*4d90*/  ISETP.GE.AND P6, PT, R3, R203, PT ;  /* 0x000000cb0300720c */ /* 0x000fe40003fc6270 */
[----:B------:R-:W-:Y:S02]  /*4da0*/  FMNMX.FTZ R5, R131, R5, !PT ;  /* 0x0000000583057209 */ /* 0x000fe40007810000 */
[----:B------:R-:W-:Y:S02]  /*4db0*/  FSEL R159, R65, -INF , !P5 ;  /* 0xff800000419f7808 */ /* 0x000fe40006800000 */
[----:B------:R-:W-:Y:S02]  /*4dc0*/  FMNMX.FTZ R4, R105, R4, !PT ;  /* 0x0000000469047209 */ /* 0x000fe40007810000 */
[----:B------:R-:W-:Y:S02]  /*4dd0*/  FMNMX.FTZ R7, R160, R7, !PT ;  /* 0x00000007a0077209 */ /* 0x000fe40007810000 */
[----:B------:R-:W-:-:S02]  /*4de0*/  ISETP.LT.OR P6, PT, R3, R196, P6 ;  /* 0x000000c40300720c */ /* 0x000fc400037c1670 */
[----:B------:R-:W-:Y:S02]  /*4df0*/  FSEL R212, R58, -INF , !P0 ;  /* 0xff8000003ad47808 */ /* 0x000fe40004000000 */
[----:B------:R-:W-:Y:S02]  /*4e00*/  FMNMX.FTZ R5, R126, R5, !PT ;  /* 0x000000057e057209 */ /* 0x000fe40007810000 */
[----:B------:R-:W-:Y:S02]  /*4e10*/  ISETP.GE.AND P0, PT, R12, R202, PT ;  /* 0x000000ca0c00720c */ /* 0x000fe40003f06270 */
[----:B------:R-:W-:Y:S02]  /*4e20*/  FMNMX.FTZ R4, R107, R4, !PT ;  /* 0x000000046b047209 */ /* 0x000fe40007810000 */
[----:B------:R-:W-:Y:S02]  /*4e30*/  FMNMX.FTZ R7, R159, R7, !PT ;  /* 0x000000079f077209 */ /* 0x000fe40007810000 */
[----:B------:R-:W-:-:S02]  /*4e40*/  FSEL R216, R42, -INF , !P6 ;  /* 0xff8000002ad87808 */ /* 0x000fc40007000000 */
[----:B------:R-:W-:Y:S02]  /*4e50*/  ISETP.GE.AND P6, PT, R2, R201, PT ;  /* 0x000000c90200720c */ /* 0x000fe40003fc6270 */
[----:B------:R-:W-:Y:S02]  /*4e60*/  FMNMX.FTZ R5, R125, R5, !PT ;  /* 0x000000057d057209 */ /* 0x000fe40007810000 */
[----:B------:R-:W-:Y:S02]  /*4e70*/  ISETP.LT.OR P0, PT, R12, R199, P0 ;  /* 0x000000c70c00720c */ /* 0x000fe40000701670 */
[----:B------:R-:W-:Y:S02]  /*4e80*/  FMNMX.FTZ R4, R106, R4, !PT ;  /* 0x000000046a047209 */ /* 0x000fe40007810000 */
[----:B------:R-:W-:Y:S02]  /*4e90*/  FMNMX.FTZ R7, R154, R7, !PT ;  /* 0x000000079a077209 */ /* 0x000fe40007810000 */
[----:B------:R-:W-:-:S02]  /*4ea0*/  ISETP.LT.OR P6, PT, R2, R197, P6 ;  /* 0x000000c50200720c */ /* 0x000fc400037c1670 */
[----:B------:R-:W-:Y:S02]  /*4eb0*/  FMNMX.FTZ R5, R139, R5, !PT ;  /* 0x000000058b057209 */ /* 0x000fe40007810000 */
[----:B------:R-:W-:Y:S02]  /*4ec0*/  FSEL R172, R60, -INF , !P0 ;  /* 0xff8000003cac7808 */ /* 0x000fe40004000000 */
[----:B------:R-:W-:Y:S02]  /*4ed0*/  FMNMX.FTZ R4, R124, R4, !PT ;  /* 0x000000047c047209 */ /* 0x000fe40007810000 */
[----:B------:R-:W-:Y:S02]  /*4ee0*/  FMNMX.FTZ R7, R152, R7, !PT ;  /* 0x0000000798077209 */ /* 0x000fe40007810000 */
[----:B------:R-:W-:Y:S02]  /*4ef0*/  PLOP3.LUT P0, PT, PT, PT, UP0, 0x80, 0x0 ;  /* 0x000000000000781c */ /* 0x000fe40003f0f008 */
[----:B------:R-:W-:-:S02]  /*4f00*/  FSEL R148, R41, -INF , !P6 ;  /* 0xff80000029947808 */ /* 0x000fc40007000000 */
[C---:B------:R-:W-:Y:S02]  /*4f10*/  ISETP.GE.AND P6, PT, R2.reuse, R203, PT ;  /* 0x000000cb0200720c */ /* 0x040fe40003fc6270 */
[----:B------:R-:W-:Y:S02]  /*4f20*/  FMNMX.FTZ R5, R143, R5, !PT ;  /* 0x000000058f057209 */ /* 0x000fe40007810000 */
[----:B------:R-:W-:Y:S02]  /*4f30*/  FMNMX.FTZ R4, R121, R4, !PT ;  /* 0x0000000479047209 */ /* 0x000fe40007810000 */
[----:B------:R-:W-:Y:S02]  /*4f40*/  FMNMX.FTZ R7, R153, R7, !PT ;  /* 0x0000000799077209 */ /* 0x000fe40007810000 */
[----:B------:R-:W-:Y:S02]  /*4f50*/  ISETP.LT.OR P6, PT, R2, R196, P6 ;  /* 0x000000c40200720c */ /* 0x000fe400037c1670 */
[----:B------:R-:W-:-:S02]  /*4f60*/  FMNMX.FTZ R5, R137, R5, !PT ;  /* 0x0000000589057209 */ /* 0x000fc40007810000 */
[----:B------:R-:W-:Y:S02]  /*4f70*/  FMNMX.FTZ R4, R123, R4, !PT ;  /* 0x000000047b047209 */ /* 0x000fe40007810000 */
[----:B------:R-:W-:Y:S02]  /*4f80*/  FMNMX.FTZ R7, R151, R7, !PT ;  /* 0x0000000797077209 */ /* 0x000fe40007810000 */
[----:B------:R-:W-:Y:S02]  /*4f90*/  ISETP.GE.AND P5, PT, R12, R200, PT ;  /* 0x000000c80c00720c */ /* 0x000fe40003fa6270 */
[----:B------:R-:W-:Y:S02]  /*4fa0*/  FSEL R215, R43, -INF , !P6 ;  /* 0xff8000002bd77808 */ /* 0x000fe40007000000 */
[----:B------:R-:W-:Y:S02]  /*4fb0*/  FMNMX.FTZ R6, R138, R5, !PT ;  /* 0x000000058a067209 */ /* 0x000fe40007810000 */
[----:B------:R-:W-:-:S02]  /*4fc0*/  ISETP.GE.AND P6, PT, R3, R202, PT ;  /* 0x000000ca0300720c */ /* 0x000fc40003fc6270 */
[----:B------:R-:W-:Y:S02]  /*4fd0*/  FMNMX.FTZ R4, R122, R4, !PT ;  /* 0x000000047a047209 */ /* 0x000fe40007810000 */
[----:B------:R-:W-:Y:S02]  /*4fe0*/  FMNMX.FTZ R5, R149, R7, !PT ;  /* 0x0000000795057209 */ /* 0x000fe40007810000 */
[----:B------:R-:W-:Y:S02]  /*4ff0*/  ISETP.LT.OR P5, PT, R12, R198, P5 ;  /* 0x000000c60c00720c */ /* 0x000fe40002fa1670 */
[----:B------:R-:W-:Y:S02]  /*5000*/  FSEL R173, R61, -INF , !P1 ;  /* 0xff8000003dad7808 */ /* 0x000fe40004800000 */
[----:B------:R-:W-:Y:S02]  /*5010*/  ISETP.LT.OR P6, PT, R3, R199, P6 ;  /* 0x000000c70300720c */ /* 0x000fe400037c1670 */
[----:B------:R-:W-:-:S02]  /*5020*/  FMNMX.FTZ R13, R191, R6, !PT ;  /* 0x00000006bf0d7209 */ /* 0x000fc40007810000 */
[----:B------:R-:W-:Y:S02]  /*5030*/  FMNMX.FTZ R12, R147, R4, !PT ;  /* 0x00000004930c7209 */ /* 0x000fe40007810000 */
[----:B------:R-:W-:Y:S01]  /*5040*/  FMNMX.FTZ R14, R148, R5, !PT ;  /* 0x00000005940e7209 */ /* 0x000fe20007810000 */
[----:B------:R-:W-:Y:S06]  /*5050*/  @!P0 BRA `(.L_x_874) ;  /* 0x0000000000688947 */ /* 0x000fec0003800000 */
[----:B------:R-:W-:-:S04]  /*5060*/  UIADD3 UR11, UR34, -0x2, URZ ;  /* 0xfffffffe220b7890 */ /* 0x000fc8000fffe03f */
[----:B------:R-:W-:Y:S02]  /*5070*/  USHF.R.S32.HI UR10, URZ, 0x1f, UR11 ;  /* 0x0000001f3f0a7899 */ /* 0x000fe4000801140b */
[----:B------:R-:W-:Y:S01]  /*5080*/  UIMAD UR12, UR12, UR11, URZ ;  /* 0x0000000b0c0c72a4 */ /* 0x000fe2000f8e023f */
[----:B------:R-:W-:-:S03]  /*5090*/  IMAD.U32 R4, RZ, RZ, UR11 ;  /* 0x0000000bff047e24 */ /* 0x000fc6000f8e00ff */
[----:B------:R-:W-:Y:S01]  /*50a0*/  UIMAD UR12, UR10, UR13, UR12 ;  /* 0x0000000d0a0c72a4 */ /* 0x000fe2000f8e020c */
[----:B------:R-:W-:Y:S01]  /*50b0*/  IMAD.WIDE.U32 R4, R4, UR13, R178 ;  /* 0x0000000d04047c25 */ /* 0x000fe2000f8e00b2 */
[----:B------:R-:W-:Y:S01]  /*50c0*/  USHF.L.U32 UR13, UR8, 0x6, URZ ;  /* 0x00000006080d7899 */ /* 0x000fe2000800063f */
[----:B------:R-:W-:-:S03]  /*50d0*/  ULDC.64 UR10, c[0x0][0x218] ;  /* 0x00008600000a7ab9 */ /* 0x000fc60000000a00 */
[----:B------:R-:W-:Y:S01]  /*50e0*/  VIADD R5, R5, UR12 ;  /* 0x0000000c05057c36 */ /* 0x000fe20008000000 */
[----:B------:R-:W-:Y:S01]  /*50f0*/  LEA R8, P1, R4, UR10, 0x1 ;  /* 0x0000000a04087c11 */ /* 0x000fe2000f8208ff */
[----:B------:R-:W-:-:S03]  /*5100*/  USHF.L.U64.HI UR10, UR8, 0x6, UR9 ;  /* 0x00000006080a7899 */ /* 0x000fc60008010209 */
[----:B------:R-:W-:Y:S02]  /*5110*/  LEA.HI.X R9, R4, UR11, R5, 0x1, P1 ;  /* 0x0000000b04097c11 */ /* 0x000fe400088f0c05 */
[----:B------:R-:W-:-:S03]  /*5120*/  IADD3 R6, P1, R8, UR13, RZ ;  /* 0x0000000d08067c10 */ /* 0x000fc6000ff3e0ff */
[----:B------:R-:W-:Y:S01]  /*5130*/  @!PT LDS RZ, [RZ] ;  /* 0x00000000fffff984 */ /* 0x000fe20000000800 */
[----:B------:R-:W-:Y:S01]  /*5140*/  @!PT LDS RZ, [RZ] ;  /* 0x00000000fffff984 */ /* 0x000fe20000000800 */
[----:B------:R-:W-:Y:S01]  /*5150*/  @!PT LDS RZ, [RZ] ;  /* 0x00000000fffff984 */ /* 0x000fe20000000800 */
[----:B------:R1:W-:Y:S01]  /*5160*/  LDGSTS.E.BYPASS.LTC128B.128 [R165+0x2000], desc[UR30][R8.64] ;  /* 0x0200000008a57fae */ /* 0x0003e2000b901d5e */
[----:B------:R-:W-:Y:S02]  /*5170*/  IADD3.X R7, R9, UR10, RZ, P1, !PT ;  /* 0x0000000a09077c10 */ /* 0x000fe40008ffe4ff */
[----:B------:R-:W-:-:S03]  /*5180*/  IADD3 R4, P1, R6, UR13, RZ ;  /* 0x0000000d06047c10 */ /* 0x000fc6000ff3e0ff */
[----:B------:R1:W-:Y:S01]  /*5190*/  LDGSTS.E.BYPASS.LTC128B.128 [R165+0x2800], desc[UR30][R6.64] ;  /* 0x0280000006a57fae */ /* 0x0003e2000b901d5e */
[----:B------:R-:W-:Y:S02]  /*51a0*/  IADD3.X R5, R7, UR10, RZ, P1, !PT ;  /* 0x0000000a07057c10 */ /* 0x000fe40008ffe4ff */
[----:B------:R-:W-:-:S03]  /*51b0*/  IADD3 R10, P1, R4, UR13, RZ ;  /* 0x0000000d040a7c10 */ /* 0x000fc6000ff3e0ff */
[----:B------:R1:W-:Y:S01]  /*51c0*/  LDGSTS.E.BYPASS.LTC128B.128 [R165+0x3000], desc[UR30][R4.64] ;  /* 0x0300000004a57fae */ /* 0x0003e2000b901d5e */
[----:B------:R-:W-:-:S05]  /*51d0*/  IADD3.X R11, R5, UR10, RZ, P1, !PT ;  /* 0x0000000a050b7c10 */ /* 0x000fca0008ffe4ff */
[----:B------:R1:W-:Y:S04]  /*51e0*/  LDGSTS.E.BYPASS.LTC128B.128 [R165+0x3800], desc[UR30][R10.64] ;  /* 0x038000000aa57fae */ /* 0x0003e8000b901d5e */
[----:B------:R-:W0:Y:S02]  /*51f0*/  LDGDEPBAR ;  /* 0x00000000000079af */ /* 0x000e240000000000 */
.L_x_874:
[----:B-1----:R-:W-:Y:S01]  /*5200*/  FMNMX.FTZ R4, R144, R12, !PT ;  /* 0x0000000c90047209 */ /* 0x002fe20007810000 */
[----:B------:R-:W1:Y:S01]  /*5210*/  SHFL.BFLY PT, R6, R14, 0x2, 0x1f ;  /* 0x0c401f000e067f89 */ /* 0x000e6200000e0000 */
[----:B------:R-:W-:Y:S01]  /*5220*/  FSEL R190, R24, -INF , !P6 ;  /* 0xff80000018be7808 */ /* 0x000fe20007000000 */
[----:B------:R-:W-:Y:S01]  /*5230*/  IMAD.WIDE.U32 R218, R236, -0x326172a9, RZ ;  /* 0xcd9e8d57ecda7825 */ /* 0x000fe200078e00ff */
[C---:B------:R-:W-:Y:S01]  /*5240*/  ISETP.GE.AND P6, PT, R3.reuse, R200, PT ;  /* 0x000000c80300720c */ /* 0x040fe20003fc6270 */
[----:B------:R-:W-:Y:S01]  /*5250*/  USHF.L.U32 UR10, UR29, 0x2, URZ ;  /* 0x000000021d0a7899 */ /* 0x000fe2000800063f */
[----:B------:R-:W-:Y:S01]  /*5260*/  FMNMX.FTZ R4, R146, R4, !PT ;  /* 0x0000000492047209 */ /* 0x000fe20007810000 */
[----:B------:R-:W-:Y:S01]  /*5270*/  STL [R1+0x8c], R197 ;  /* 0x00008cc501007387 */ /* 0x000fe20000100800 */
[----:B------:R-:W-:Y:S01]  /*5280*/  ISETP.GE.AND P1, PT, R2, R202, PT ;  /* 0x000000ca0200720c */ /* 0x000fe20003f26270 */
[----:B------:R-:W-:Y:S01]  /*5290*/  UIADD3 UR20, UR33, -0x4498517b, URZ ;  /* 0xbb67ae8521147890 */ /* 0x000fe2000fffe03f */
[----:B------:R-:W-:Y:S01]  /*52a0*/  ISETP.LT.OR P6, PT, R3, R198, P6 ;  /* 0x000000c60300720c */ /* 0x000fe200037c1670 */
[----:B------:R-:W-:Y:S01]  /*52b0*/  STL [R1+0x88], R196 ;  /* 0x000088c401007387 */ /* 0x000fe20000100800 */
[----:B------:R-:W-:Y:S01]  /*52c0*/  FMNMX.FTZ R4, R145, R4, !PT ;  /* 0x0000000491047209 */ /* 0x000fe20007810000 */
[----:B------:R-:W-:Y:S01]  /*52d0*/  UIADD3 UR19, UR32, 0x3c6ef372, URZ ;  /* 0x3c6ef37220137890 */ /* 0x000fe2000fffe03f */
[----:B------:R-:W-:Y:S01]  /*52e0*/  FMNMX.FTZ R3, R86, R87, !PT ;  /* 0x0000005756037209 */ /* 0x000fe20007810000 */
[----:B------:R-:W-:Y:S01]  /*52f0*/  STL [R1+0x84], R187 ;  /* 0x000084bb01007387 */ /* 0x000fe20000100800 */
[----:B------:R-:W-:Y:S01]  /*5300*/  ISETP.LT.OR P1, PT, R2, R199, P1 ;  /* 0x000000c70200720c */ /* 0x000fe20000f21670 */
[----:B------:R-:W-:Y:S01]  /*5310*/  UIADD3 UR21, UR32, -0x61c88647, URZ ;  /* 0x9e3779b920157890 */ /* 0x000fe2000fffe03f */
[----:B------:R-:W-:Y:S01]  /*5320*/  FMNMX.FTZ R4, R194, R4, !PT ;  /* 0x00000004c2047209 */ /* 0x000fe20007810000 */
[----:B------:R-:W-:Y:S01]  /*5330*/  STL [R1+0x80], R186 ;  /* 0x000080ba01007387 */ /* 0x000fe20000100800 */
[----:B------:R-:W-:Y:S01]  /*5340*/  FMNMX.FTZ R3, R92, R3, !PT ;  /* 0x000000035c037209 */ /* 0x000fe20007810000 */
[----:B------:R-:W-:Y:S01]  /*5350*/  ULDC UR35, c[0x0][0x2ec] ;  /* 0x0000bb0000237ab9 */ /* 0x000fe20000000800 */
[----:B------:R-:W-:Y:S01]  /*5360*/  FSEL R182, R25, -INF , !P1 ;  /* 0xff80000019b67808 */ /* 0x000fe20004800000 */
[----:B------:R-:W-:Y:S01]  /*5370*/  STL [R1+0x7c], R135 ;  /* 0x00007c8701007387 */ /* 0x000fe20000100800 */
[----:B------:R-:W-:Y:S01]  /*5380*/  FMNMX.FTZ R4, R193, R4, !PT ;  /* 0x00000004c1047209 */ /* 0x000fe20007810000 */
[----:B------:R-:W-:Y:S01]  /*5390*/  UIADD3 UR16, UR33, 0x32370b8f, URZ ;  /* 0x32370b8f21107890 */ /* 0x000fe2000fffe03f */
[----:B------:R-:W-:Y:S01]  /*53a0*/  ISETP.GE.AND P1, PT, R2, R200, PT ;  /* 0x000000c80200720c */ /* 0x000fe20003f26270 */
[----:B------:R-:W-:Y:S01]  /*53b0*/  UIADD3 UR18, UR33, 0x76cf5d0a, URZ ;  /* 0x76cf5d0a21127890 */ /* 0x000fe2000fffe03f */
[----:B------:R-:W-:Y:S01]  /*53c0*/  FMNMX.FTZ R3, R91, R3, !PT ;  /* 0x000000035b037209 */ /* 0x000fe20007810000 */
[----:B------:R-:W-:Y:S01]  /*53d0*/  UIADD3 UR17, UR32, -0x255992d5, URZ ;  /* 0xdaa66d2b20117890 */ /* 0x000fe2000fffe03f */
[----:B------:R-:W-:Y:S01]  /*53e0*/  FMNMX.FTZ R5, R204, R13, !PT ;  /* 0x0000000dcc057209 */ /* 0x000fe20007810000 */
[----:B------:R-:W-:Y:S01]  /*53f0*/  UIADD3 UR14, UR33, -0x126145ec, URZ ;  /* 0xed9eba14210e7890 */ /* 0x000fe2000fffe03f */
[----:B------:R-:W-:Y:S01]  /*5400*/  FMNMX.FTZ R4, R195, R4, !PT ;  /* 0x00000004c3047209 */ /* 0x000fe20007810000 */
[----:B------:R-:W-:Y:S01]  /*5410*/  UIADD3 UR15, UR32, 0x78dde6e4, URZ ;  /* 0x78dde6e4200f7890 */ /* 0x000fe2000fffe03f */
[----:B------:R-:W-:Y:S01]  /*5420*/  ISETP.LT.OR P1, PT, R2, R198, P1 ;  /* 0x000000c60200720c */ /* 0x000fe20000f21670 */
[----:B------:R-:W-:Y:S01]  /*5430*/  UIADD3 UR13, UR32, 0x1715609d, URZ ;  /* 0x1715609d200d7890 */ /* 0x000fe2000fffe03f */
[----:B------:R-:W-:Y:S01]  /*5440*/  FMNMX.FTZ R2, R85, R3, !PT ;  /* 0x0000000355027209 */ /* 0x000fe20007810000 */
[----:B------:R-:W-:Y:S01]  /*5450*/  UIADD3 UR12, UR33, -0x56f99767, URZ ;  /* 0xa9066899210c7890 */ /* 0x000fe2000fffe03f */
        /* <DEDUP_REMOVED lines=32> */
[----:B-1----:R-:W-:Y:S01]  /*5660*/  FMNMX.FTZ R14, R14, R6, !PT ;  /* 0x000000060e0e7209 */ /* 0x002fe20007810000 */
[----:B------:R-:W-:Y:S01]  /*5670*/  VIADD R6, R236, 0x4 ;  /* 0x00000004ec067836 */ /* 0x000fe20000000000 */
[----:B------:R-:W-:Y:S02]  /*5680*/  FMNMX.FTZ R4, R217, R4, !PT ;  /* 0x00000004d9047209 */ /* 0x000fe40007810000 */
[----:B------:R-:W-:Y:S01]  /*5690*/  FMNMX.FTZ R3, R150, R3, !PT ;  /* 0x0000000396037209 */ /* 0x000fe20007810000 */
[----:B------:R-:W-:Y:S01]  /*56a0*/  IMAD.WIDE.U32 R46, R6, -0x326172a9, RZ ;  /* 0xcd9e8d57062e7825 */ /* 0x000fe200078e00ff */
[----:B------:R-:W-:Y:S01]  /*56b0*/  FMNMX.FTZ R4, R216, R4, !PT ;  /* 0x00000004d8047209 */ /* 0x000fe20007810000 */
[----:B------:R-:W1:Y:S01]  /*56c0*/  SHFL.BFLY PT, R39, R14, 0x1, 0x1f ;  /* 0x0c201f000e277f89 */ /* 0x000e6200000e0000 */
[----:B------:R-:W-:Y:S01]  /*56d0*/  LOP3.LUT R7, R100, UR32, RZ, 0x3c, !PT ;  /* 0x0000002064077c12 */ /* 0x000fe2000f8e3cff */
[----:B------:R-:W-:Y:S01]  /*56e0*/  IMAD.WIDE.U32 R100, R101, -0x2daee0ad, RZ ;  /* 0xd2511f5365647825 */ /* 0x000fe200078e00ff */
[----:B------:R-:W-:-:S02]  /*56f0*/  FMNMX.FTZ R3, R164, R3, !PT ;  /* 0x00000003a4037209 */ /* 0x000fc40007810000 */
[----:B------:R-:W-:Y:S01]  /*5700*/  FMNMX.FTZ R2, R215, R4, !PT ;  /* 0x00000004d7027209 */ /* 0x000fe20007810000 */
[----:B------:R-:W-:Y:S01]  /*5710*/  IMAD.U32 R6, RZ, RZ, UR10 ;  /* 0x0000000aff067e24 */ /* 0x000fe2000f8e00ff */
[----:B------:R-:W-:Y:S01]  /*5720*/  FMNMX.FTZ R11, R182, R5, !PT ;  /* 0x00000005b60b7209 */ /* 0x000fe20007810000 */
[----:B------:R2:W-:Y:S01]  /*5730*/  STL [R1+0x14], R7 ;  /* 0x0000140701007387 */ /* 0x0005e20000100800 */
[-C--:B------:R-:W-:Y:S02]  /*5740*/  LOP3.LUT R5, R219, R7.reuse, RZ, 0x3c, !PT ;  /* 0x00000007db057212 */ /* 0x080fe400078e3cff */
[----:B------:R-:W-:Y:S01]  /*5750*/  LOP3.LUT R4, R47, R7, RZ, 0x3c, !PT ;  /* 0x000000072f047212 */ /* 0x000fe200078e3cff */
[----:B------:R-:W3:Y:S01]  /*5760*/  SHFL.BFLY PT, R9, R2, 0x2, 0x1f ;  /* 0x0c401f0002097f89 */ /* 0x000ee200000e0000 */
[----:B------:R-:W-:Y:S01]  /*5770*/  FMNMX.FTZ R3, R155, R3, !PT ;  /* 0x000000039b037209 */ /* 0x000fe20007810000 */
[----:B------:R-:W-:Y:S01]  /*5780*/  IMAD.WIDE.U32 R68, R5, -0x2daee0ad, RZ ;  /* 0xd2511f5305447825 */ /* 0x000fe200078e00ff */
[----:B------:R-:W-:Y:S01]  /*5790*/  FSEL R165, R62, -INF , !P5 ;  /* 0xff8000003ea57808 */ /* 0x000fe20006800000 */
[----:B------:R-:W4:Y:S01]  /*57a0*/  SHFL.BFLY PT, R10, R11, 0x2, 0x1f ;  /* 0x0c401f000b0a7f89 */ /* 0x000f2200000e0000 */
[----:B------:R-:W-:Y:S01]  /*57b0*/  FMNMX.FTZ R3, R156, R3, !PT ;  /* 0x000000039c037209 */ /* 0x000fe20007810000 */
[----:B------:R-:W-:Y:S01]  /*57c0*/  IMAD.WIDE.U32 R70, R4, -0x2daee0ad, RZ ;  /* 0xd2511f5304467825 */ /* 0x000fe200078e00ff */
[----:B------:R-:W-:-:S02]  /*57d0*/  LOP3.LUT R4, R101, UR33, R6, 0x96, !PT ;  /* 0x0000002165047c12 */ /* 0x000fc4000f8e9606 */
[----:B------:R-:W-:Y:S02]  /*57e0*/  FMNMX.FTZ R3, R205, R3, !PT ;  /* 0x00000003cd037209 */ /* 0x000fe40007810000 */
[----:B------:R-:W-:Y:S01]  /*57f0*/  LOP3.LUT R6, R71, UR20, R100, 0x96, !PT ;  /* 0x0000001447067c12 */ /* 0x000fe2000f8e9664 */
[----:B------:R-:W-:Y:S01]  /*5800*/  IMAD.WIDE.U32 R4, R4, -0x326172a9, RZ ;  /* 0xcd9e8d5704047825 */ /* 0x000fe200078e00ff */
[----:B------:R-:W-:Y:S02]  /*5810*/  FMNMX.FTZ R3, R207, R3, !PT ;  /* 0x00000003cf037209 */ /* 0x000fe40007810000 */
[----:B-1----:R-:W-:Y:S01]  /*5820*/  FMNMX.FTZ R39, R14, R39, !PT ;  /* 0x000000270e277209 */ /* 0x002fe20007810000 */
[----:B------:R-:W-:Y:S01]  /*5830*/  IMAD.WIDE.U32 R58, R6, -0x326172a9, RZ ;  /* 0xcd9e8d57063a7825 */ /* 0x000fe200078e00ff */
[----:B------:R-:W-:Y:S02]  /*5840*/  FMNMX.FTZ R3, R210, R3, !PT ;  /* 0x00000003d2037209 */ /* 0x000fe40007810000 */
[----:B------:R-:W-:-:S02]  /*5850*/  FSETP.NEU.FTZ.AND P5, PT, R39, -INF , PT ;  /* 0xff8000002700780b */ /* 0x000fc40003fbd000 */
[----:B--2---:R-:W-:Y:S02]  /*5860*/  LOP3.LUT R7, R69, UR20, R100, 0x96, !PT ;  /* 0x0000001445077c12 */ /* 0x004fe4000f8e9664 */
[----:B------:R-:W-:Y:S02]  /*5870*/  LOP3.LUT R18, R59, UR19, R4, 0x96, !PT ;  /* 0x000000133b127c12 */ /* 0x000fe4000f8e9604 */
[----:B------:R-:W-:Y:S01]  /*5880*/  LOP3.LUT R6, R5, UR21, R218, 0x96, !PT ;  /* 0x0000001505067c12 */ /* 0x000fe2000f8e96da */
[----:B------:R-:W-:Y:S01]  /*5890*/  IMAD.WIDE.U32 R56, R7, -0x326172a9, RZ ;  /* 0xcd9e8d5707387825 */ /* 0x000fe200078e00ff */
[----:B------:R-:W-:Y:S02]  /*58a0*/  LOP3.LUT R8, R5, UR21, R46, 0x96, !PT ;  /* 0x0000001505087c12 */ /* 0x000fe4000f8e962e */
[----:B---3--:R-:W-:Y:S01]  /*58b0*/  FMNMX.FTZ R2, R2, R9, !PT ;  /* 0x0000000902027209 */ /* 0x008fe20007810000 */
[----:B------:R-:W-:Y:S01]  /*58c0*/  IMAD.WIDE.U32 R6, R6, -0x2daee0ad, RZ ;  /* 0xd2511f5306067825 */ /* 0x000fe200078e00ff */
[----:B------:R-:W-:-:S02]  /*58d0*/  LOP3.LUT R12, R57, UR19, R4, 0x96, !PT ;  /* 0x00000013390c7c12 */ /* 0x000fc4000f8e9604 */
[----:B------:R-:W-:Y:S01]  /*58e0*/  FMNMX.FTZ R4, R209, R3, !PT ;  /* 0x00000003d1047209 */ /* 0x000fe20007810000 */
[----:B------:R-:W-:Y:S01]  /*58f0*/  FMUL.FTZ R3, R39, UR35 ;  /* 0x0000002327037c20 */ /* 0x000fe20008410000 */
[----:B------:R-:W-:Y:S01]  /*5900*/  FSEL R166, R63, -INF , !P4 ;  /* 0xff8000003fa67808 */ /* 0x000fe20006000000 */
[----:B------:R-:W1:Y:S01]  /*5910*/  SHFL.BFLY PT, R38, R2, 0x1, 0x1f ;  /* 0x0c201f0002267f89 */ /* 0x000e6200000e0000 */
[----:B------:R-:W-:Y:S01]  /*5920*/  FMNMX.FTZ R4, R212, R4, !PT ;  /* 0x00000004d4047209 */ /* 0x000fe20007810000 */
[----:B------:R-:W-:Y:S01]  /*5930*/  IMAD.WIDE.U32 R12, R12, -0x2daee0ad, RZ ;  /* 0xd2511f530c0c7825 */ /* 0x000fe200078e00ff */
[----:B------:R-:W-:Y:S02]  /*5940*/  FSEL R3, R3, RZ, P5 ;  /* 0x000000ff03037208 */ /* 0x000fe40002800000 */
[----:B------:R-:W-:Y:S01]  /*5950*/  FMNMX.FTZ R5, R211, R4, !PT ;  /* 0x00000004d3057209 */ /* 0x000fe20007810000 */
[----:B------:R-:W-:Y:S01]  /*5960*/  IMAD.WIDE.U32 R8, R8, -0x2daee0ad, RZ ;  /* 0xd2511f5308087825 */ /* 0x000fe200078e00ff */
[----:B------:R-:W-:-:S03]  /*5970*/  FSEL R171, R30, -INF , !P3 ;  /* 0xff8000001eab7808 */ /* 0x000fc60005800000 */
[----:B------:R-:W-:Y:S01]  /*5980*/  FFMA.FTZ R4, R72, UR35, -R3 ;  /* 0x0000002348047c23 */ /* 0x000fe20008010803 */
[----:B------:R-:W-:Y:S01]  /*5990*/  FMNMX.FTZ R5, R165, R5, !PT ;  /* 0x00000005a5057209 */ /* 0x000fe20007810000 */
[----:B------:R-:W-:Y:S01]  /*59a0*/  IMAD.WIDE.U32 R18, R18, -0x2daee0ad, RZ ;  /* 0xd2511f5312127825 */ /* 0x000fe200078e00ff */
[----:B----4-:R-:W-:Y:S01]  /*59b0*/  FMNMX.FTZ R11, R11, R10, !PT ;  /* 0x0000000a0b0b7209 */ /* 0x010fe20007810000 */
[----:B------:R2:W-:Y:S01]  /*59c0*/  MUFU.EX2 R235, R4 ;  /* 0x0000000400eb7308 */ /* 0x0005e20000000800 */
[----:B------:R-:W-:Y:S02]  /*59d0*/  FMNMX.FTZ R5, R166, R5, !PT ;  /* 0x00000005a6057209 */ /* 0x000fe40007810000 */
[----:B------:R-:W-:Y:S01]  /*59e0*/  FSEL R175, R31, -INF , !P2 ;  /* 0xff8000001faf7808 */ /* 0x000fe20005000000 */
[----:B------:R-:W3:Y:S01]  /*59f0*/  SHFL.BFLY PT, R37, R11, 0x1, 0x1f ;  /* 0x0c201f000b257f89 */ /* 0x000ee200000e0000 */
[----:B------:R-:W-:Y:S02]  /*5a00*/  FMNMX.FTZ R5, R171, R5, !PT ;  /* 0x00000005ab057209 */ /* 0x000fe40007810000 */
[----:B------:R-:W-:-:S02]  /*5a10*/  FSEL R178, R26, -INF , !P6 ;  /* 0xff8000001ab27808 */ /* 0x000fc40007000000 */
[----:B------:R-:W-:Y:S02]  /*5a20*/  LOP3.LUT R10, R13, UR16, R6, 0x96, !PT ;  /* 0x000000100d0a7c12 */ /* 0x000fe4000f8e9606 */
[----:B------:R-:W-:Y:S02]  /*5a30*/  LOP3.LUT R13, R19, UR16, R8, 0x96, !PT ;  /* 0x00000010130d7c12 */ /* 0x000fe4000f8e9608 */
[----:B------:R-:W-:Y:S02]  /*5a40*/  FSEL R179, R27, -INF , !P1 ;  /* 0xff8000001bb37808 */ /* 0x000fe40004800000 */
[----:B------:R-:W-:Y:S01]  /*5a50*/  LOP3.LUT R7, R7, UR18, R68, 0x96, !PT ;  /* 0x0000001207077c12 */ /* 0x000fe2000f8e9644 */
[--C-:B--2---:R-:W-:Y:S01]  /*5a60*/  FFMA.FTZ R4, R75, UR35, -R3.reuse ;  /* 0x000000234b047c23 */ /* 0x104fe20008010803 */
[----:B-1----:R-:W-:Y:S01]  /*5a70*/  FMNMX.FTZ R38, R2, R38, !PT ;  /* 0x0000002602267209 */ /* 0x002fe20007810000 */
[----:B------:R-:W-:Y:S02]  /*5a80*/  FFMA.FTZ R2, R73, UR35, -R3 ;  /* 0x0000002349027c23 */ /* 0x000fe40008010803 */
[----:B------:R-:W-:Y:S01]  /*5a90*/  IMAD.WIDE.U32 R6, R7, -0x326172a9, RZ ;  /* 0xcd9e8d5707067825 */ /* 0x000fe200078e00ff */
[----:B------:R1:W-:Y:S01]  /*5aa0*/  MUFU.EX2 R40, R4 ;  /* 0x0000000400287308 */ /* 0x0003e20000000800 */
[----:B------:R-:W-:-:S02]  /*5ab0*/  FSETP.NEU.FTZ.AND P1, PT, R38, -INF , PT ;  /* 0xff8000002600780b */ /* 0x000fc40003f3d000 */
[----:B------:R-:W-:Y:S02]  /*5ac0*/  LOP3.LUT R14, R9, UR18, R70, 0x96, !PT ;  /* 0x00000012090e7c12 */ /* 0x000fe4000f8e9646 */
[----:B---3--:R-:W-:-:S03]  /*5ad0*/  FMNMX.FTZ R37, R11, R37, !PT ;  /* 0x000000250b257209 */ /* 0x008fc60007810000 */
[----:B------:R2:W-:Y:S01]  /*5ae0*/  MUFU.EX2 R243, R2 ;  /* 0x0000000200f37308 */ /* 0x0005e20000000800 */
[----:B------:R-:W-:Y:S01]  /*5af0*/  IMAD.WIDE.U32 R14, R14, -0x326172a9, RZ ;  /* 0xcd9e8d570e0e7825 */ /* 0x000fe200078e00ff */
[----:B-1----:R-:W-:-:S04]  /*5b00*/  FMNMX.FTZ R4, R175, R5, !PT ;  /* 0x00000005af047209 */ /* 0x002fc80007810000 */
[----:B------:R-:W-:Y:S01]  /*5b10*/  FMNMX.FTZ R8, R178, R4, !PT ;  /* 0x00000004b2087209 */ /* 0x000fe20007810000 */
[----:B------:R-:W-:Y:S01]  /*5b20*/  IMAD.WIDE.U32 R4, R10, -0x326172a9, RZ ;  /* 0xcd9e8d570a047825 */ /* 0x000fe200078e00ff */
[----:B------:R-:W-:Y:S02]  /*5b30*/  LOP3.LUT R10, R7, UR17, R56, 0x96, !PT ;  /* 0x00000011070a7c12 */ /* 0x000fe4000f8e9638 */
[----:B------:R-:W-:Y:S01]  /*5b40*/  FMNMX.FTZ R36, R179, R8, !PT ;  /* 0x00000008b3247209 */ /* 0x000fe20007810000 */
[----:B--2---:R-:W-:Y:S01]  /*5b50*/  FMUL.FTZ R2, R38, UR35 ;  /* 0x0000002326027c20 */ /* 0x004fe20008410000 */
[----:B------:R-:W-:Y:S01]  /*5b60*/  LOP3.LUT R16, R5, UR15, R6, 0x96, !PT ;  /* 0x0000000f05107c12 */ /* 0x000fe2000f8e9606 */
[----:B------:R-:W-:-:S04]  /*5b70*/  IMAD.WIDE.U32 R10, R10, -0x2daee0ad, RZ ;  /* 0xd2511f530a0a7825 */ /* 0x000fc800078e00ff */
[----:B------:R-:W-:Y:S01]  /*5b80*/  FFMA.FTZ R8, R74, UR35, -R3 ;  /* 0x000000234a087c23 */ /* 0x000fe20008010803 */
[----:B------:R-:W1:Y:S01]  /*5b90*/  SHFL.BFLY PT, R21, R36, 0x2, 0x1f ;  /* 0x0c401f0024157f89 */ /* 0x000e6200000e0000 */
[----:B------:R-:W-:Y:S01]  /*5ba0*/  FSEL R20, R2, RZ, P1 ;  /* 0x000000ff02147208 */ /* 0x000fe20000800000 */
[C---:B------:R-:W-:Y:S01]  /*5bb0*/  FMUL.FTZ R2, R37.reuse, UR35 ;  /* 0x0000002325027c20 */ /* 0x040fe20008410000 */
[----:B------:R-:W-:Y:S01]  /*5bc0*/  FSETP.NEU.FTZ.AND P1, PT, R37, -INF , PT ;  /* 0xff8000002500780b */ /* 0x000fe20003f3d000 */
[----:B------:R-:W-:Y:S01]  /*5bd0*/  IMAD.WIDE.U32 R6, R13, -0x326172a9, RZ ;  /* 0xcd9e8d570d067825 */ /* 0x000fe200078e00ff */
[----:B------:R-:W-:-:S03]  /*5be0*/  LOP3.LUT R12, R11, UR14, R12, 0x96, !PT ;  /* 0x0000000e0b0c7c12 */ /* 0x000fc6000f8e960c */
[----:B------:R-:W-:Y:S01]  /*5bf0*/  FFMA.FTZ R5, R76, UR35, -R20 ;  /* 0x000000234c057c23 */ /* 0x000fe20008010814 */
[----:B------:R-:W-:Y:S01]  /*5c00*/  FSEL R19, R2, RZ, P1 ;  /* 0x000000ff02137208 */ /* 0x000fe20000800000 */
[----:B------:R2:W-:Y:S01]  /*5c10*/  MUFU.EX2 R239, R8 ;  /* 0x0000000800ef7308 */ /* 0x0005e20000000800 */
[----:B------:R-:W-:Y:S01]  /*5c20*/  IMAD.WIDE.U32 R16, R16, -0x2daee0ad, RZ ;  /* 0xd2511f5310107825 */ /* 0x000fe200078e00ff */
[----:B------:R-:W-:-:S03]  /*5c30*/  LOP3.LUT R14, R7, UR15, R14, 0x96, !PT ;  /* 0x0000000f070e7c12 */ /* 0x000fc6000f8e960e */
[--C-:B------:R-:W-:Y:S01]  /*5c40*/  FFMA.FTZ R7, R84, UR35, -R19.reuse ;  /* 0x0000002354077c23 */ /* 0x100fe20008010813 */
[----:B------:R-:W-:Y:S02]  /*5c50*/  IMAD.WIDE.U32 R12, R12, -0x326172a9, RZ ;  /* 0xcd9e8d570c0c7825 */ /* 0x000fe400078e00ff */
[----:B------:R3:W-:Y:S02]  /*5c60*/  MUFU.EX2 R229, R5 ;  /* 0x0000000500e57308 */ /* 0x0007e40000000800 */
[----:B------:R-:W-:Y:S01]  /*5c70*/  IMAD.IADD R2, R96, 0x1, R116 ;  /* 0x0000000160027824 */ /* 0x000fe200078e0274 */
[----:B------:R-:W-:Y:S01]  /*5c80*/  LOP3.LUT R22, R13, UR13, R4, 0x96, !PT ;  /* 0x0000000d0d167c12 */ /* 0x000fe2000f8e9604 */
[----:B------:R-:W-:Y:S01]  /*5c90*/  FFMA.FTZ R4, R83, UR35, -R19 ;  /* 0x0000002353047c23 */ /* 0x000fe20008010813 */
[----:B------:R-:W4:Y:S02]  /*5ca0*/  LDC.U8 R116, c[0x0][0x388] ;  /* 0x0000e200ff747b82 */ /* 0x000f240000000000 */
[----:B------:R-:W-:Y:S01]  /*5cb0*/  LEA R184, R2, UR4, 0x1 ;  /* 0x0000000402b87c11 */ /* 0x000fe2000f8e08ff */
[----:B------:R-:W-:Y:S01]  /*5cc0*/  IMAD.WIDE.U32 R22, R22, -0x2daee0ad, RZ ;  /* 0xd2511f5316167825 */ /* 0x000fe200078e00ff */
[----:B-1----:R-:W-:Y:S01]  /*5cd0*/  FMNMX.FTZ R36, R36, R21, !PT ;  /* 0x0000001524247209 */ /* 0x002fe20007810000 */
[----:B------:R-:W-:Y:S01]  /*5ce0*/  MUFU.EX2 R241, R4 ;  /* 0x0000000400f17308 */ /* 0x000fe20000000800 */
[----:B--2---:R-:W-:Y:S01]  /*5cf0*/  LOP3.LUT R8, R15, UR17, R58, 0x96, !PT ;  /* 0x000000110f087c12 */ /* 0x004fe2000f8e963a */
[----:B------:R-:W-:Y:S01]  /*5d00*/  IMAD.WIDE.U32 R14, R14, -0x2daee0ad, RZ ;  /* 0xd2511f530e0e7825 */ /* 0x000fe200078e00ff */
[----:B------:R-:W-:Y:S01]  /*5d10*/  LOP3.LUT R44, R23, UR23, R16, 0x96, !PT ;  /* 0x00000017172c7c12 */ /* 0x000fe2000f8e9610 */
[----:B------:R-:W1:Y:S02]  /*5d20*/  SHFL.BFLY PT, R13, R36, 0x1, 0x1f ;  /* 0x0c201f00240d7f89 */ /* 0x000e6400000e0000 */
[----:B------:R-:W-:-:S04]  /*5d30*/  IMAD.WIDE.U32 R8, R8, -0x2daee0ad, RZ ;  /* 0xd2511f5308087825 */ /* 0x000fc800078e00ff */
[----:B---3--:R-:W-:Y:S01]  /*5d40*/  FFMA.FTZ R5, R78, UR35, -R19 ;  /* 0x000000234e057c23 */ /* 0x008fe20008010813 */
[----:B------:R-:W-:Y:S01]  /*5d50*/  MUFU.EX2 R238, R7 ;  /* 0x0000000700ee7308 */ /* 0x000fe20000000800 */
[----:B------:R-:W-:Y:S01]  /*5d60*/  IMAD R185, R0, 0x2, R184 ;  /* 0x0000000200b97824 */ /* 0x000fe200078e02b8 */
[----:B------:R-:W-:Y:S01]  /*5d70*/  LOP3.LUT R11, R9, UR14, R18, 0x96, !PT ;  /* 0x0000000e090b7c12 */ /* 0x000fe2000f8e9612 */
[----:B------:R-:W2:Y:S01]  /*5d80*/  LDSM.16.MT88.4 R48, [R184+0x4000] ;  /* 0x00400000b830783b */ /* 0x000ea20000004200 */
[----:B------:R-:W-:-:S03]  /*5d90*/  LOP3.LUT R8, R15, UR12, R8, 0x96, !PT ;  /* 0x0000000c0f087c12 */ /* 0x000fc6000f8e9608 */
[----:B------:R-:W3:Y:S01]  /*5da0*/  LDSM.16.MT88.4 R52, [R185+0x4000] ;  /* 0x00400000b934783b */ /* 0x000ee20000004200 */
[----:B------:R1:W-:Y:S01]  /*5db0*/  MUFU.EX2 R186, R5 ;  /* 0x0000000500ba7308 */ /* 0x0003e20000000800 */
[----:B----4-:R-:W-:Y:S02]  /*5dc0*/  IMAD R100, R116, 0x10000, R116 ;  /* 0x0001000074647824 */ /* 0x010fe400078e0274 */
[----:B------:R-:W4:Y:S04]  /*5dd0*/  LDSM.16.MT88.4 R60, [R184+0x4400] ;  /* 0x00440000b83c783b */ /* 0x000f280000004200 */
[----:B------:R-:W4:Y:S01]  /*5de0*/  LDSM.16.MT88.4 R64, [R185+0x4400] ;  /* 0x00440000b940783b */ /* 0x000f220000004200 */
[----:B-1----:R-:W-:-:S04]  /*5df0*/  FMNMX.FTZ R36, R36, R13, !PT ;  /* 0x0000000d24247209 */ /* 0x002fc80007810000 */
[----:B------:R-:W-:Y:S01]  /*5e00*/  FSETP.NEU.FTZ.AND P1, PT, R36, -INF , PT ;  /* 0xff8000002400780b */ /* 0x000fe20003f3d000 */
[----:B------:R-:W-:-:S04]  /*5e10*/  FFMA.FTZ R5, R77, UR35, -R19 ;  /* 0x000000234d057c23 */ /* 0x000fc80008010813 */
[----:B------:R1:W-:Y:S02]  /*5e20*/  MUFU.EX2 R187, R5 ;  /* 0x0000000500bb7308 */ /* 0x0003e40000000800 */
[----:B-1----:R-:W-:Y:S01]  /*5e30*/  LOP3.LUT R5, R17, UR12, R10, 0x96, !PT ;  /* 0x0000000c11057c12 */ /* 0x002fe2000f8e960a */
[----:B------:R-:W-:-:S04]  /*5e40*/  IMAD.WIDE.U32 R10, R11, -0x326172a9, RZ ;  /* 0xcd9e8d570b0a7825 */ /* 0x000fc800078e00ff */
[----:B------:R-:W-:Y:S01]  /*5e50*/  IMAD.WIDE.U32 R4, R5, -0x326172a9, RZ ;  /* 0xcd9e8d5705047825 */ /* 0x000fe200078e00ff */
[----:B------:R-:W-:-:S03]  /*5e60*/  LOP3.LUT R11, R11, UR13, R6, 0x96, !PT ;  /* 0x0000000d0b0b7c12 */ /* 0x000fc6000f8e9606 */
[----:B------:R-:W-:Y:S01]  /*5e70*/  IMAD.WIDE.U32 R6, R8, -0x326172a9, RZ ;  /* 0xcd9e8d5708067825 */ /* 0x000fe200078e00ff */
[----:B------:R-:W-:Y:S02]  /*5e80*/  LOP3.LUT R9, R5, UR22, R12, 0x96, !PT ;  /* 0x0000001605097c12 */ /* 0x000fe4000f8e960c */
[C---:B------:R-:W-:Y:S01]  /*5e90*/  LOP3.LUT R12, R4.reuse, 0xffff, RZ, 0xc0, !PT ;  /* 0x0000ffff040c7812 */ /* 0x040fe200078ec0ff */
[--C-:B------:R-:W-:Y:S01]  /*5ea0*/  FFMA.FTZ R5, R81, UR35, -R19.reuse ;  /* 0x0000002351057c23 */ /* 0x100fe20008010813 */
[----:B------:R-:W-:Y:S02]  /*5eb0*/  LOP3.LUT R18, R4, 0xff, RZ, 0xc0, !PT ;  /* 0x000000ff04127812 */ /* 0x000fe400078ec0ff */
[--C-:B------:R-:W-:Y:S01]  /*5ec0*/  SHF.R.U32.HI R17, RZ, 0x10, R4.reuse ;  /* 0x00000010ff117819 */ /* 0x100fe20000011604 */
[----:B------:R1:W-:Y:S01]  /*5ed0*/  MUFU.EX2 R223, R5 ;  /* 0x0000000500df7308 */ /* 0x0003e20000000800 */
[----:B------:R-:W-:Y:S02]  /*5ee0*/  SHF.R.U32.HI R27, RZ, 0x18, R4 ;  /* 0x00000018ff1b7819 */ /* 0x000fe40000011604 */
[----:B------:R-:W-:Y:S01]  /*5ef0*/  LOP3.LUT R8, R7, UR22, R10, 0x96, !PT ;  /* 0x0000001607087c12 */ /* 0x000fe2000f8e960a */
[----:B------:R-:W-:Y:S01]  /*5f00*/  FFMA.FTZ R10, R79, UR35, -R19 ;  /* 0x000000234f0a7c23 */ /* 0x000fe20008010813 */
[----:B------:R-:W-:-:S02]  /*5f10*/  LOP3.LUT R16, R6, 0xffff, RZ, 0xc0, !PT ;  /* 0x0000ffff06107812 */ /* 0x000fc400078ec0ff */
[----:B------:R-:W-:Y:S01]  /*5f20*/  LOP3.LUT R25, R6, 0xff, RZ, 0xc0, !PT ;  /* 0x000000ff06197812 */ /* 0x000fe200078ec0ff */
[----:B------:R2:W-:Y:S01]  /*5f30*/  MUFU.EX2 R230, R10 ;  /* 0x0000000a00e67308 */ /* 0x0005e20000000800 */
[--C-:B------:R-:W-:Y:S02]  /*5f40*/  SHF.R.U32.HI R24, RZ, 0x10, R6.reuse ;  /* 0x00000010ff187819 */ /* 0x100fe40000011606 */
[----:B------:R-:W-:Y:S01]  /*5f50*/  SHF.R.U32.HI R26, RZ, 0x18, R6 ;  /* 0x00000018ff1a7819 */ /* 0x000fe20000011606 */
[----:B------:R-:W-:Y:S01]  /*5f60*/  FFMA.FTZ R6, R82, UR35, -R19 ;  /* 0x0000002352067c23 */ /* 0x000fe20008010813 */
[----:B------:R-:W-:Y:S02]  /*5f70*/  SHF.R.U32.HI R7, RZ, 0x8, R12 ;  /* 0x00000008ff077819 */ /* 0x000fe4000001160c */
[----:B------:R-:W-:Y:S01]  /*5f80*/  LOP3.LUT R12, R9, 0xff, RZ, 0xc0, !PT ;  /* 0x000000ff090c7812 */ /* 0x000fe200078ec0ff */
[----:B------:R3:W-:Y:S01]  /*5f90*/  MUFU.EX2 R222, R6 ;  /* 0x0000000600de7308 */ /* 0x0007e20000000800 */
[----:B-1----:R-:W-:Y:S01]  /*5fa0*/  IMAD.WIDE.U32 R4, R11, -0x2daee0ad, RZ ;  /* 0xd2511f530b047825 */ /* 0x002fe200078e00ff */
[----:B------:R-:W-:-:S02]  /*5fb0*/  PRMT R47, R18, 0x5410, R7 ;  /* 0x00005410122f7816 */ /* 0x000fc40000000007 */
[----:B------:R-:W-:Y:S02]  /*5fc0*/  SHF.R.U32.HI R7, RZ, 0x10, R9 ;  /* 0x00000010ff077819 */ /* 0x000fe40000011609 */
[C---:B------:R-:W-:Y:S02]  /*5fd0*/  LOP3.LUT R13, R4.reuse, 0xffff, RZ, 0xc0, !PT ;  /* 0x0000ffff040d7812 */ /* 0x040fe400078ec0ff */
[----:B------:R-:W-:Y:S02]  /*5fe0*/  LOP3.LUT R21, R4, 0xff, RZ, 0xc0, !PT ;  /* 0x000000ff04157812 */ /* 0x000fe400078ec0ff */
[----:B--2---:R-:W-:Y:S01]  /*5ff0*/  LOP3.LUT R10, R5, UR23, R14, 0x96, !PT ;  /* 0x00000017050a7c12 */ /* 0x004fe2000f8e960e */
[----:B------:R-:W-:Y:S01]  /*6000*/  FMUL.FTZ R5, R36, UR35 ;  /* 0x0000002324057c20 */ /* 0x000fe20008410000 */
[--C-:B------:R-:W-:Y:S02]  /*6010*/  SHF.R.U32.HI R14, RZ, 0x10, R4.reuse ;  /* 0x00000010ff0e7819 */ /* 0x100fe40000011604 */
[----:B------:R-:W-:-:S02]  /*6020*/  SHF.R.U32.HI R15, RZ, 0x18, R4 ;  /* 0x00000018ff0f7819 */ /* 0x000fc40000011604 */
[----:B------:R-:W-:Y:S01]  /*6030*/  FSEL R18, R5, RZ, P1 ;  /* 0x000000ff05127208 */ /* 0x000fe20000800000 */
[----:B---3--:R-:W-:Y:S01]  /*6040*/  FFMA.FTZ R6, R80, UR35, -R19 ;  /* 0x0000002350067c23 */ /* 0x008fe20008010813 */
[----:B------:R-:W-:Y:S02]  /*6050*/  LOP3.LUT R5, R17, 0xff, RZ, 0xc0, !PT ;  /* 0x000000ff11057812 */ /* 0x000fe400078ec0ff */
[----:B------:R-:W-:Y:S01]  /*6060*/  LOP3.LUT R4, R9, 0xffff, RZ, 0xc0, !PT ;  /* 0x0000ffff09047812 */ /* 0x000fe200078ec0ff */
[----:B------:R1:W-:Y:S01]  /*6070*/  MUFU.EX2 R221, R6 ;  /* 0x0000000600dd7308 */ /* 0x0003e20000000800 */
[----:B------:R-:W-:Y:S01]  /*6080*/  PRMT R17, R5, 0x5410, R27 ;  /* 0x0000541005117816 */ /* 0x000fe2000000001b */
[----:B------:R-:W-:Y:S01]  /*6090*/  FFMA.FTZ R2, R91, UR35, -R18 ;  /* 0x000000235b027c23 */ /* 0x000fe20008010812 */
[----:B------:R-:W-:Y:S02]  /*60a0*/  SHF.R.U32.HI R11, RZ, 0x8, R4 ;  /* 0x00000008ff0b7819 */ /* 0x000fe40000011604 */
[----:B------:R-:W-:Y:S01]  /*60b0*/  LOP3.LUT R4, R7, 0xff, RZ, 0xc0, !PT ;  /* 0x000000ff07047812 */ /* 0x000fe200078ec0ff */
[----:B------:R-:W-:Y:S01]  /*60c0*/  FFMA.FTZ R7, R92, UR35, -R18 ;  /* 0x000000235c077c23 */ /* 0x000fe20008010812 */
[----:B------:R-:W-:Y:S01]  /*60d0*/  SHF.R.U32.HI R9, RZ, 0x18, R9 ;  /* 0x00000018ff097819 */ /* 0x000fe20000011609 */
[----:B------:R2:W-:Y:S01]  /*60e0*/  MUFU.EX2 R72, R2 ;  /* 0x0000000200487308 */ /* 0x0005e20000000800 */
[----:B------:R-:W-:-:S02]  /*60f0*/  LOP3.LUT R0, R8, 0xffff, RZ, 0xc0, !PT ;  /* 0x0000ffff08007812 */ /* 0x000fc400078ec0ff */
[----:B------:R-:W-:-:S05]  /*6100*/  PRMT R45, R12, 0x5410, R11 ;  /* 0x000054100c2d7816 */ /* 0x000fca000000000b */
[----:B------:R3:W-:Y:S01]  /*6110*/  MUFU.EX2 R240, R7 ;  /* 0x0000000700f07308 */ /* 0x0007e20000000800 */
[----:B-1----:R-:W-:-:S07]  /*6120*/  FFMA.FTZ R6, R86, UR35, -R18 ;  /* 0x0000002356067c23 */ /* 0x002fce0008010812 */
[----:B------:R-:W1:Y:S01]  /*6130*/  MUFU.EX2 R5, R6 ;  /* 0x0000000600057308 */ /* 0x000e620000000800 */
[----:B--2---:R-:W-:Y:S02]  /*6140*/  SHF.R.U32.HI R2, RZ, 0x8, R0 ;  /* 0x00000008ff027819 */ /* 0x004fe40000011600 */
[----:B---3--:R-:W-:Y:S01]  /*6150*/  LOP3.LUT R7, R8, 0xff, RZ, 0xc0, !PT ;  /* 0x000000ff08077812 */ /* 0x008fe200078ec0ff */
[----:B-1----:R1:W-:Y:S01]  /*6160*/  STL [R1+0x30], R5 ;  /* 0x0000300501007387 */ /* 0x0023e20000100800 */
[----:B------:R-:W-:Y:S02]  /*6170*/  SHF.R.U32.HI R6, RZ, 0x8, R16 ;  /* 0x00000008ff067819 */ /* 0x000fe40000011610 */
[----:B------:R-:W-:Y:S01]  /*6180*/  PRMT R16, R4, 0x5410, R9 ;  /* 0x0000541004107816 */ /* 0x000fe20000000009 */
[----:B------:R-:W2:Y:S01]  /*6190*/  LDL.LU R116, [R1+0x30] ;  /* 0x0000300001747983 */ /* 0x000ea20000300800 */
[----:B------:R-:W-:Y:S02]  /*61a0*/  PRMT R9, R25, 0x5410, R6 ;  /* 0x0000541019097816 */ /* 0x000fe40000000006 */
[----:B------:R-:W-:-:S02]  /*61b0*/  LOP3.LUT R4, R24, 0xff, RZ, 0xc0, !PT ;  /* 0x000000ff18047812 */ /* 0x000fc400078ec0ff */
[----:B------:R-:W-:Y:S02]  /*61c0*/  SHF.R.U32.HI R6, RZ, 0x8, R13 ;  /* 0x00000008ff067819 */ /* 0x000fe4000001160d */
[----:B------:R-:W-:Y:S01]  /*61d0*/  PRMT R12, R4, 0x5410, R26 ;  /* 0x00005410040c7816 */ /* 0x000fe2000000001a */
[----:B------:R-:W-:Y:S01]  /*61e0*/  FFMA.FTZ R4, R85, UR35, -R18 ;  /* 0x0000002355047c23 */ /* 0x000fe20008010812 */
[----:B------:R-:W-:Y:S02]  /*61f0*/  PRMT R13, R21, 0x5410, R6 ;  /* 0x00005410150d7816 */ /* 0x000fe40000000006 */
[----:B------:R-:W-:Y:S01]  /*6200*/  SHF.R.U32.HI R6, RZ, 0x10, R8 ;  /* 0x00000010ff067819 */ /* 0x000fe20000011608 */
[----:B-1----:R-:W-:-:S03]  /*6210*/  FFMA.FTZ R5, R87, UR35, -R18 ;  /* 0x0000002357057c23 */ /* 0x002fc60008010812 */
[----:B------:R-:W-:Y:S01]  /*6220*/  LOP3.LUT R0, R6, 0xff, RZ, 0xc0, !PT ;  /* 0x000000ff06007812 */ /* 0x000fe200078ec0ff */
[----:B------:R1:W2:Y:S01]  /*6230*/  MUFU.EX2 R135, R5 ;  /* 0x0000000500877308 */ /* 0x0002a20000000800 */
[----:B------:R-:W-:Y:S02]  /*6240*/  PRMT R2, R7, 0x5410, R2 ;  /* 0x0000541007027816 */ /* 0x000fe40000000002 */
[----:B------:R-:W-:-:S05]  /*6250*/  HSET2.LE.AND R7, R12, R100, PT ;  /* 0x000000640c077233 */ /* 0x000fca0003803000 */
[----:B------:R3:W-:Y:S01]  /*6260*/  MUFU.EX2 R220, R4 ;  /* 0x0000000400dc7308 */ /* 0x0007e20000000800 */
[----:B-1----:R-:W-:-:S04]  /*6270*/  LOP3.LUT R5, R14, 0xff, RZ, 0xc0, !PT ;  /* 0x000000ff0e057812 */ /* 0x002fc800078ec0ff */
[----:B------:R-:W-:Y:S02]  /*6280*/  PRMT R15, R5, 0x5410, R15 ;  /* 0x00005410050f7816 */ /* 0x000fe4000000000f */
[----:B------:R-:W-:Y:S01]  /*6290*/  SHF.R.U32.HI R5, RZ, 0x18, R8 ;  /* 0x00000018ff057819 */ /* 0x000fe20000011608 */
[----:B---3--:R-:W-:-:S03]  /*62a0*/  FFMA.FTZ R4, R88, UR35, -R18 ;  /* 0x0000002358047c23 */ /* 0x008fc60008010812 */
[----:B------:R-:W-:Y:S02]  /*62b0*/  PRMT R11, R0, 0x5410, R5 ;  /* 0x00005410000b7816 */ /* 0x000fe40000000005 */
[--C-:B------:R-:W-:Y:S01]  /*62c0*/  HSET2.LE.AND R0, R9, R100.reuse, PT ;  /* 0x0000006409007233 */ /* 0x100fe20003803000 */
[----:B------:R1:W-:Y:S01]  /*62d0*/  MUFU.EX2 R231, R4 ;  /* 0x0000000400e77308 */ /* 0x0003e20000000800 */
[----:B------:R-:W-:Y:S02]  /*62e0*/  HSET2.LE.AND R5, R2, R100, PT ;  /* 0x0000006402057233 */ /* 0x000fe40003803000 */
[----:B------:R-:W-:Y:S02]  /*62f0*/  F2FP.F16.F32.PACK_AB R2, R238, R241 ;  /* 0x000000f1ee02723e */ /* 0x000fe400000000ff */
[----:B------:R-:W-:Y:S02]  /*6300*/  F2FP.F16.F32.PACK_AB R8, R187, R186 ;  /* 0x000000babb08723e */ /* 0x000fe400000000ff */
[----:B------:R-:W-:Y:S01]  /*6310*/  LOP3.LUT R6, R0, R2, RZ, 0xc0, !PT ;  /* 0x0000000200067212 */ /* 0x000fe200078ec0ff */
[----:B------:R-:W-:Y:S01]  /*6320*/  FFMA.FTZ R0, R89, UR35, -R18 ;  /* 0x0000002359007c23 */ /* 0x000fe20008010812 */
[----:B-1----:R-:W-:-:S04]  /*6330*/  F2FP.F16.F32.PACK_AB R4, R72, R240 ;  /* 0x000000f04804723e */ /* 0x002fc800000000ff */
[----:B------:R-:W-:Y:S02]  /*6340*/  LOP3.LUT R7, R7, R4, RZ, 0xc0, !PT ;  /* 0x0000000407077212 */ /* 0x000fe400078ec0ff */
[----:B------:R-:W-:Y:S01]  /*6350*/  LOP3.LUT R4, R5, R8, RZ, 0xc0, !PT ;  /* 0x0000000805047212 */ /* 0x000fe200078ec0ff */
[----:B------:R-:W-:Y:S01]  /*6360*/  FFMA.FTZ R8, R90, UR35, -R18 ;  /* 0x000000235a087c23 */ /* 0x000fe20008010812 */
[C---:B------:R-:W-:Y:S01]  /*6370*/  LOP3.LUT R5, R10.reuse, 0xffff, RZ, 0xc0, !PT ;  /* 0x0000ffff0a057812 */ /* 0x040fe200078ec0ff */
[----:B------:R1:W-:Y:S01]  /*6380*/  MUFU.EX2 R244, R0 ;  /* 0x0000000000f47308 */ /* 0x0003e20000000800 */
[----:B------:R-:W-:-:S07]  /*6390*/  LOP3.LUT R12, R10, 0xff, RZ, 0xc0, !PT ;  /* 0x000000ff0a0c7812 */ /* 0x000fce00078ec0ff */
[----:B------:R3:W4:Y:S01]  /*63a0*/  MUFU.EX2 R245, R8 ;  /* 0x0000000800f57308 */ /* 0x0007220000000800 */
[----:B------:R-:W-:Y:S02]  /*63b0*/  SHF.R.U32.HI R9, RZ, 0x10, R10 ;  /* 0x00000010ff097819 */ /* 0x000fe4000001160a */
[----:B-1----:R-:W-:Y:S02]  /*63c0*/  HSET2.LE.AND R0, R11, R100, PT ;  /* 0x000000640b007233 */ /* 0x002fe40003803000 */
[----:B------:R-:W-:-:S04]  /*63d0*/  SHF.R.U32.HI R11, RZ, 0x8, R5 ;  /* 0x00000008ff0b7819 */ /* 0x000fc80000011605 */
[----:B------:R-:W-:Y:S01]  /*63e0*/  PRMT R12, R12, 0x5410, R11 ;  /* 0x000054100c0c7816 */ /* 0x000fe2000000000b */
[----:B------:R-:W-:Y:S01]  /*63f0*/  FFMA.FTZ R11, R94, UR35, -R20 ;  /* 0x000000235e0b7c23 */ /* 0x000fe20008010814 */
[----:B------:R-:W-:Y:S02]  /*6400*/  SHF.R.U32.HI R10, RZ, 0x18, R10 ;  /* 0x00000018ff0a7819 */ /* 0x000fe4000001160a */
[----:B---3--:R-:W-:Y:S01]  /*6410*/  LOP3.LUT R8, R9, 0xff, RZ, 0xc0, !PT ;  /* 0x000000ff09087812 */ /* 0x008fe200078ec0ff */
[----:B------:R1:W-:Y:S03]  /*6420*/  MUFU.EX2 R242, R11 ;  /* 0x0000000b00f27308 */ /* 0x0003e60000000800 */
[----:B------:R-:W-:Y:S01]  /*6430*/  PRMT R9, R8, 0x5410, R10 ;  /* 0x0000541008097816 */ /* 0x000fe2000000000a */
[----:B-1----:R-:W-:Y:S01]  /*6440*/  FFMA.FTZ R11, R102, UR35, -R20 ;  /* 0x00000023660b7c23 */ /* 0x002fe20008010814 */
[----:B------:R-:W-:-:S03]  /*6450*/  IMAD.MOV.U32 R102, RZ, RZ, R40 ;  /* 0x000000ffff667224 */ /* 0x000fc600078e0028 */
[----:B------:R-:W-:Y:S01]  /*6460*/  MUFU.EX2 R224, R11 ;  /* 0x0000000b00e07308 */ /* 0x000fe20000000800 */
[--C-:B------:R-:W-:Y:S01]  /*6470*/  HSET2.LE.AND R8, R12, R100.reuse, PT ;  /* 0x000000640c087233 */ /* 0x100fe20003803000 */
[----:B------:R-:W-:Y:S01]  /*6480*/  UIADD3 UR4, UR10, 0x1, URZ ;  /* 0x000000010a047890 */ /* 0x000fe2000fffe03f */
[----:B------:R-:W-:Y:S02]  /*6490*/  HSET2.LE.AND R12, R9, R100, PT ;  /* 0x00000064090c7233 */ /* 0x000fe40003803000 */
[----:B------:R-:W-:-:S04]  /*64a0*/  F2FP.F16.F32.PACK_AB R9, R230, R223 ;  /* 0x000000dfe609723e */ /* 0x000fc800000000ff */
[----:B------:R-:W-:Y:S02]  /*64b0*/  LOP3.LUT R8, R8, R9, RZ, 0xc0, !PT ;  /* 0x0000000908087212 */ /* 0x000fe400078ec0ff */
[----:B--2---:R-:W-:-:S04]  /*64c0*/  F2FP.F16.F32.PACK_AB R2, R135, R116 ;  /* 0x000000748702723e */ /* 0x004fc800000000ff */
[----:B------:R-:W-:Y:S01]  /*64d0*/  LOP3.LUT R5, R0, R2, RZ, 0xc0, !PT ;  /* 0x0000000200057212 */ /* 0x000fe200078ec0ff */
[----:B------:R-:W-:Y:S01]  /*64e0*/  FFMA.FTZ R2, R93, UR35, -R20 ;  /* 0x000000235d027c23 */ /* 0x000fe20008010814 */
[----:B------:R-:W-:-:S03]  /*64f0*/  HSET2.LE.AND R0, R13, R100, PT ;  /* 0x000000640d007233 */ /* 0x000fc60003803000 */
[----:B------:R1:W2:Y:S02]  /*6500*/  MUFU.EX2 R237, R2 ;  /* 0x0000000200ed7308 */ /* 0x0002a40000000800 */
[C---:B------:R-:W-:Y:S06]  /*6510*/  HMMA.16816.F32 R32, R4.reuse, R48, RZ ;  /* 0x000000300420723c */ /* 0x040fec00000018ff */
[----:B------:R-:W-:Y:S01]  /*6520*/  HMMA.16816.F32 R28, R4, R52, RZ ;  /* 0x00000034041c723c */ /* 0x000fe200000018ff */
[----:B-1----:R-:W-:-:S04]  /*6530*/  F2FP.F16.F32.PACK_AB R2, R221, R222 ;  /* 0x000000dedd02723e */ /* 0x002fc800000000ff */
[----:B------:R-:W-:Y:S02]  /*6540*/  LOP3.LUT R10, R0, R2, RZ, 0xc0, !PT ;  /* 0x00000002000a7212 */ /* 0x000fe400078ec0ff */
[--C-:B------:R-:W-:Y:S02]  /*6550*/  HSET2.LE.AND R0, R15, R100.reuse, PT ;  /* 0x000000640f007233 */ /* 0x100fe40003803000 */
[----:B----4-:R-:W-:Y:S01]  /*6560*/  F2FP.F16.F32.PACK_AB R2, R245, R244 ;  /* 0x000000f4f502723e */ /* 0x010fe200000000ff */
[C---:B------:R-:W-:Y:S03]  /*6570*/  HMMA.16816.F32 R40, R4.reuse, R50, RZ ;  /* 0x000000320428723c */ /* 0x040fe600000018ff */
[----:B------:R-:W-:Y:S01]  /*6580*/  LOP3.LUT R11, R0, R2, RZ, 0xc0, !PT ;  /* 0x00000002000b7212 */ /* 0x000fe200078ec0ff */
[----:B------:R-:W-:Y:S02]  /*6590*/  FFMA.FTZ R2, R98, UR35, -R3 ;  /* 0x0000002362027c23 */ /* 0x000fe40008010803 */
[----:B------:R-:W-:Y:S01]  /*65a0*/  HMMA.16816.F32 R24, R4, R54, RZ ;  /* 0x000000360418723c */ /* 0x000fe200000018ff */
[--C-:B------:R-:W-:Y:S01]  /*65b0*/  HSET2.LE.AND R0, R47, R100.reuse, PT ;  /* 0x000000642f007233 */ /* 0x100fe20003803000 */
[----:B------:R1:W-:Y:S05]  /*65c0*/  MUFU.EX2 R225, R2 ;  /* 0x0000000200e17308 */ /* 0x0003ea0000000800 */
[----:B------:R-:W-:-:S02]  /*65d0*/  HSET2.LE.AND R7, R17, R100, PT ;  /* 0x0000006411077233 */ /* 0x000fc40003803000 */
[----:B--2---:R-:W-:Y:S02]  /*65e0*/  F2FP.F16.F32.PACK_AB R4, R242, R237 ;  /* 0x000000edf204723e */ /* 0x004fe400000000ff */
[----:B------:R-:W-:Y:S02]  /*65f0*/  F2FP.F16.F32.PACK_AB R13, R231, R220 ;  /* 0x000000dce70d723e */ /* 0x000fe400000000ff */
[----:B------:R-:W-:Y:S01]  /*6600*/  LOP3.LUT R7, R7, R4, RZ, 0xc0, !PT ;  /* 0x0000000407077212 */ /* 0x000fe200078ec0ff */
[----:B------:R-:W-:Y:S01]  /*6610*/  FFMA.FTZ R4, R95, UR35, -R3 ;  /* 0x000000235f047c23 */ /* 0x000fe20008010803 */
[----:B-1----:R-:W-:-:S04]  /*6620*/  F2FP.F16.F32.PACK_AB R2, R239, R243 ;  /* 0x000000f3ef02723e */ /* 0x002fc800000000ff */
[----:B------:R-:W-:Y:S02]  /*6630*/  LOP3.LUT R6, R0, R2, RZ, 0xc0, !PT ;  /* 0x0000000200067212 */ /* 0x000fe400078ec0ff */
[----:B------:R-:W-:Y:S02]  /*6640*/  HSET2.LE.AND R0, R45, R100, PT ;  /* 0x000000642d007233 */ /* 0x000fe40003803000 */
[----:B------:R-:W-:Y:S01]  /*6650*/  F2FP.F16.F32.PACK_AB R2, R102, R235 ;  /* 0x000000eb6602723e */ /* 0x000fe200000000ff */
[----:B------:R1:W-:Y:S01]  /*6660*/  MUFU.EX2 R232, R4 ;  /* 0x0000000400e87308 */ /* 0x0003e20000000800 */
[----:B------:R-:W-:Y:S01]  /*6670*/  LOP3.LUT R9, R12, R13, RZ, 0xc0, !PT ;  /* 0x0000000d0c097212 */ /* 0x000fe200078ec0ff */
[----:B------:R-:W-:Y:S01]  /*6680*/  FFMA.FTZ R5, R99, UR35, -R3 ;  /* 0x0000002363057c23 */ /* 0x000fe20008010803 */
[----:B------:R-:W-:-:S05]  /*6690*/  F2FP.F16.F32.PACK_AB R12, R224, R229 ;  /* 0x000000e5e00c723e */ /* 0x000fca00000000ff */
[----:B------:R-:W-:Y:S01]  /*66a0*/  HMMA.16816.F32 R76, R8, R60, R32 ;  /* 0x0000003c084c723c */ /* 0x000fe20000001820 */
[----:B-1----:R-:W-:Y:S01]  /*66b0*/  LOP3.LUT R4, R0, R2, RZ, 0xc0, !PT ;  /* 0x0000000200047212 */ /* 0x002fe200078ec0ff */
[----:B------:R-:W-:-:S04]  /*66c0*/  IMAD.U32 R2, RZ, RZ, UR4 ;  /* 0x00000004ff027e24 */ /* 0x000fc8000f8e00ff */
[----:B------:R-:W-:Y:S01]  /*66d0*/  HMMA.16816.F32 R88, R8, R64, R28 ;  /* 0x000000400858723c */ /* 0x000fe2000000181c */
[----:B------:R-:W-:Y:S02]  /*66e0*/  LOP3.LUT R0, R22, 0xffff, RZ, 0xc0, !PT ;  /* 0x0000ffff16007812 */ /* 0x000fe400078ec0ff */
[----:B------:R-:W-:-:S03]  /*66f0*/  LOP3.LUT R2, R101, UR33, R2, 0x96, !PT ;  /* 0x0000002165027c12 */ /* 0x000fc6000f8e9602 */
[----:B------:R-:W-:Y:S01]  /*6700*/  HMMA.16816.F32 R92, R8, R62, R40 ;  /* 0x0000003e085c723c */ /* 0x000fe20000001828 */
[----:B------:R1:W-:Y:S01]  /*6710*/  MUFU.EX2 R227, R5 ;  /* 0x0000000500e37308 */ /* 0x0003e20000000800 */
[----:B------:R-:W-:-:S04]  /*6720*/  SHF.R.U32.HI R0, RZ, 0x8, R0 ;  /* 0x00000008ff007819 */ /* 0x000fc80000011600 */
[----:B------:R-:W-:Y:S07]  /*6730*/  HMMA.16816.F32 R84, R8, R66, R24 ;  /* 0x000000420854723c */ /* 0x000fee0000001818 */
[--C-:B------:R-:W-:Y:S01]  /*6740*/  SHF.R.U32.HI R9, RZ, 0x10, R22.reuse ;  /* 0x00000010ff097819 */ /* 0x100fe20000011616 */
[----:B------:R-:W-:Y:S01]  /*6750*/  IMAD.WIDE.U32 R24, R2, -0x326172a9, RZ ;  /* 0xcd9e8d5702187825 */ /* 0x000fe200078e00ff */
[----:B------:R-:W-:Y:S02]  /*6760*/  LOP3.LUT R11, R22, 0xff, RZ, 0xc0, !PT ;  /* 0x000000ff160b7812 */ /* 0x000fe400078ec0ff */
[----:B------:R-:W-:-:S02]  /*6770*/  SHF.R.U32.HI R8, RZ, 0x18, R22 ;  /* 0x00000018ff087819 */ /* 0x000fc40000011616 */
[----:B-1----:R-:W-:Y:S02]  /*6780*/  HSET2.LE.AND R5, R16, R100, PT ;  /* 0x0000006410057233 */ /* 0x002fe40003803000 */
[----:B------:R-:W-:Y:S02]  /*6790*/  LOP3.LUT R2, R9, 0xff, RZ, 0xc0, !PT ;  /* 0x000000ff09027812 */ /* 0x000fe400078ec0ff */
[----:B------:R-:W-:Y:S02]  /*67a0*/  PRMT R17, R11, 0x5410, R0 ;  /* 0x000054100b117816 */ /* 0x000fe40000000000 */
[----:B------:R-:W-:Y:S01]  /*67b0*/  LOP3.LUT R5, R5, R12, RZ, 0xc0, !PT ;  /* 0x0000000c05057212 */ /* 0x000fe200078ec0ff */
[----:B------:R-:W-:Y:S01]  /*67c0*/  FFMA.FTZ R12, R97, UR35, -R3 ;  /* 0x00000023610c7c23 */ /* 0x000fe20008010803 */
[----:B------:R-:W-:Y:S01]  /*67d0*/  PRMT R11, R2, 0x5410, R8 ;  /* 0x00005410020b7816 */ /* 0x000fe20000000008 */
[----:B------:R-:W-:Y:S01]  /*67e0*/  FFMA.FTZ R10, R109, UR35, -R20 ;  /* 0x000000236d0a7c23 */ /* 0x000fe20008010814 */
[----:B------:R-:W-:-:S02]  /*67f0*/  LOP3.LUT R2, R59, UR19, R24, 0x96, !PT ;  /* 0x000000133b027c12 */ /* 0x000fc4000f8e9618 */
[----:B------:R-:W-:Y:S01]  /*6800*/  LOP3.LUT R0, R25, UR21, R46, 0x96, !PT ;  /* 0x0000001519007c12 */ /* 0x000fe2000f8e962e */
[----:B------:R1:W2:Y:S04]  /*6810*/  MUFU.EX2 R21, R12 ;  /* 0x0000000c00157308 */ /* 0x0002a80000000800 */
[----:B------:R-:W-:Y:S01]  /*6820*/  IMAD.WIDE.U32 R8, R0, -0x2daee0ad, RZ ;  /* 0xd2511f5300087825 */ /* 0x000fe200078e00ff */
[----:B------:R-:W-:-:S03]  /*6830*/  LOP3.LUT R0, R44, 0xffff, RZ, 0xc0, !PT ;  /* 0x0000ffff2c007812 */ /* 0x000fc600078ec0ff */
[----:B------:R3:W-:Y:S01]  /*6840*/  MUFU.EX2 R226, R10 ;  /* 0x0000000a00e27308 */ /* 0x0007e20000000800 */
[----:B------:R-:W-:Y:S01]  /*6850*/  SHF.R.U32.HI R0, RZ, 0x8, R0 ;  /* 0x00000008ff007819 */ /* 0x000fe20000011600 */
[----:B-1----:R-:W-:-:S04]  /*6860*/  IMAD.WIDE.U32 R12, R2, -0x2daee0ad, RZ ;  /* 0xd2511f53020c7825 */ /* 0x002fc800078e00ff */
[--C-:B------:R-:W-:Y:S01]  /*6870*/  FFMA.FTZ R2, R104, UR35, -R20.reuse ;  /* 0x0000002368027c23 */ /* 0x100fe20008010814 */
[----:B---3--:R-:W-:-:S03]  /*6880*/  FFMA.FTZ R10, R103, UR35, -R20 ;  /* 0x00000023670a7c23 */ /* 0x008fc60008010814 */
[----:B------:R1:W-:Y:S01]  /*6890*/  MUFU.EX2 R233, R2 ;  /* 0x0000000200e97308 */ /* 0x0003e20000000800 */
[----:B------:R-:W-:Y:S02]  /*68a0*/  LOP3.LUT R9, R9, UR18, R70, 0x96, !PT ;  /* 0x0000001209097c12 */ /* 0x000fe4000f8e9646 */
[----:B------:R-:W-:-:S05]  /*68b0*/  LOP3.LUT R8, R13, UR16, R8, 0x96, !PT ;  /* 0x000000100d087c12 */ /* 0x000fca000f8e9608 */
[----:B------:R3:W4:Y:S01]  /*68c0*/  MUFU.EX2 R234, R10 ;  /* 0x0000000a00ea7308 */ /* 0x0007220000000800 */
[----:B------:R-:W-:Y:S01]  /*68d0*/  HMMA.16816.F32 R40, R4, R48, RZ ;  /* 0x000000300428723c */ /* 0x000fe200000018ff */
[----:B-1----:R-:W-:-:S05]  /*68e0*/  FFMA.FTZ R2, R113, UR35, -R20 ;  /* 0x0000002371027c23 */ /* 0x002fca0008010814 */
[----:B------:R-:W-:Y:S01]  /*68f0*/  HMMA.16816.F32 R48, R4, R50, RZ ;  /* 0x000000320430723c */ /* 0x000fe200000018ff */
[----:B------:R1:W4:Y:S01]  /*6900*/  MUFU.EX2 R228, R2 ;  /* 0x0000000200e47308 */ /* 0x0003220000000800 */
[----:B---3--:R-:W-:-:S04]  /*6910*/  LOP3.LUT R10, R44, 0xff, RZ, 0xc0, !PT ;  /* 0x000000ff2c0a7812 */ /* 0x008fc800078ec0ff */
[----:B------:R-:W-:Y:S01]  /*6920*/  HMMA.16816.F32 R32, R4, R52, RZ ;  /* 0x000000340420723c */ /* 0x000fe200000018ff */
[----:B------:R-:W-:Y:S02]  /*6930*/  PRMT R16, R10, 0x5410, R0 ;  /* 0x000054100a107816 */ /* 0x000fe40000000000 */
[----:B------:R-:W-:-:S03]  /*6940*/  SHF.R.U32.HI R0, RZ, 0x10, R44 ;  /* 0x00000010ff007819 */ /* 0x000fc6000001162c */
[----:B------:R-:W-:Y:S01]  /*6950*/  HMMA.16816.F32 R28, R4, R54, RZ ;  /* 0x00000036041c723c */ /* 0x000fe200000018ff */
[----:B------:R-:W-:Y:S01]  /*6960*/  IMAD.WIDE.U32 R14, R8, -0x326172a9, RZ ;  /* 0xcd9e8d57080e7825 */ /* 0x000fe200078e00ff */
[----:B------:R-:W-:-:S03]  /*6970*/  LOP3.LUT R0, R0, 0xff, RZ, 0xc0, !PT ;  /* 0x000000ff00007812 */ /* 0x000fc600078ec0ff */
[----:B-1----:R-:W-:Y:S02]  /*6980*/  FFMA.FTZ R2, R108, UR35, -R19 ;  /* 0x000000236c027c23 */ /* 0x002fe40008010813 */
[----:B------:R-:W-:Y:S01]  /*6990*/  IMAD.WIDE.U32 R4, R9, -0x326172a9, RZ ;  /* 0xcd9e8d5709047825 */ /* 0x000fe200078e00ff */
[----:B------:R-:W-:-:S03]  /*69a0*/  SHF.R.U32.HI R6, RZ, 0x18, R44 ;  /* 0x00000018ff067819 */ /* 0x000fc6000001162c */
[----:B--2---:R-:W-:Y:S01]  /*69b0*/  IMAD.MOV.U32 R108, RZ, RZ, R21 ;  /* 0x000000ffff6c7224 */ /* 0x004fe200078e0015 */
[----:B------:R-:W-:Y:S01]  /*69c0*/  LOP3.LUT R15, R15, UR15, R4, 0x96, !PT ;  /* 0x0000000f0f0f7c12 */ /* 0x000fe2000f8e9604 */
[----:B------:R1:W-:Y:S01]  /*69d0*/  MUFU.EX2 R197, R2 ;  /* 0x0000000200c57308 */ /* 0x0003e20000000800 */
[----:B------:R-:W-:Y:S02]  /*69e0*/  PRMT R7, R0, 0x5410, R6 ;  /* 0x0000541000077816 */ /* 0x000fe40000000006 */
[----:B------:R-:W-:Y:S02]  /*69f0*/  LOP3.LUT R13, R5, UR17, R58, 0x96, !PT ;  /* 0x00000011050d7c12 */ /* 0x000fe4000f8e963a */
[--C-:B------:R-:W-:Y:S02]  /*6a00*/  HSET2.LE.AND R0, R17, R100.reuse, PT ;  /* 0x0000006411007233 */ /* 0x100fe40003803000 */
[----:B------:R-:W-:Y:S02]  /*6a10*/  HSET2.LE.AND R4, R11, R100, PT ;  /* 0x000000640b047233 */ /* 0x000fe40003803000 */
[----:B----4-:R-:W-:-:S04]  /*6a20*/  F2FP.F16.F32.PACK_AB R5, R233, R234 ;  /* 0x000000eae905723e */ /* 0x010fc800000000ff */
[----:B------:R-:W-:Y:S02]  /*6a30*/  LOP3.LUT R11, R4, R5, RZ, 0xc0, !PT ;  /* 0x00000005040b7212 */ /* 0x000fe400078ec0ff */
[----:B-1----:R-:W-:Y:S02]  /*6a40*/  F2FP.F16.F32.PACK_AB R2, R108, R232 ;  /* 0x000000e86c02723e */ /* 0x002fe400000000ff */
[--C-:B------:R-:W-:Y:S02]  /*6a50*/  HSET2.LE.AND R4, R7, R100.reuse, PT ;  /* 0x0000006407047233 */ /* 0x100fe40003803000 */
[----:B------:R-:W-:Y:S02]  /*6a60*/  LOP3.LUT R10, R0, R2, RZ, 0xc0, !PT ;  /* 0x00000002000a7212 */ /* 0x000fe400078ec0ff */
[----:B------:R-:W-:Y:S02]  /*6a70*/  HSET2.LE.AND R0, R16, R100, PT ;  /* 0x0000006410007233 */ /* 0x000fe40003803000 */
[----:B------:R-:W-:-:S02]  /*6a80*/  F2FP.F16.F32.PACK_AB R2, R227, R225 ;  /* 0x000000e1e302723e */ /* 0x000fc400000000ff */
[----:B------:R-:W-:Y:S01]  /*6a90*/  F2FP.F16.F32.PACK_AB R5, R228, R226 ;  /* 0x000000e2e405723e */ /* 0x000fe200000000ff */
[----:B------:R-:W-:Y:S01]  /*6aa0*/  IMAD.WIDE.U32 R22, R15, -0x2daee0ad, RZ ;  /* 0xd2511f530f167825 */ /* 0x000fe200078e00ff */
[----:B------:R-:W-:-:S03]  /*6ab0*/  LOP3.LUT R8, R0, R2, RZ, 0xc0, !PT ;  /* 0x0000000200087212 */ /* 0x000fc600078ec0ff */
[----:B------:R-:W-:Y:S01]  /*6ac0*/  FFMA.FTZ R0, R106, UR35, -R19 ;  /* 0x000000236a007c23 */ /* 0x000fe20008010813 */
[----:B------:R-:W-:Y:S01]  /*6ad0*/  LOP3.LUT R9, R4, R5, RZ, 0xc0, !PT ;  /* 0x0000000504097212 */ /* 0x000fe200078ec0ff */
[----:B------:R-:W-:-:S04]  /*6ae0*/  IMAD.WIDE.U32 R4, R13, -0x2daee0ad, RZ ;  /* 0xd2511f530d047825 */ /* 0x000fc800078e00ff */
[----:B------:R-:W-:Y:S01]  /*6af0*/  FFMA.FTZ R6, R105, UR35, -R19 ;  /* 0x0000002369067c23 */ /* 0x000fe20008010813 */
[----:B------:R1:W-:Y:S01]  /*6b00*/  MUFU.EX2 R44, R0 ;  /* 0x00000000002c7308 */ /* 0x0003e20000000800 */
[----:B------:R-:W-:-:S07]  /*6b10*/  LOP3.LUT R2, R5, UR14, R12, 0x96, !PT ;  /* 0x0000000e05027c12 */ /* 0x000fce000f8e960c */
[----:B------:R2:W-:Y:S01]  /*6b20*/  MUFU.EX2 R21, R6 ;  /* 0x0000000600157308 */ /* 0x0005e20000000800 */
[----:B-1----:R-:W-:Y:S01]  /*6b30*/  LOP3.LUT R0, R23, UR12, R4, 0x96, !PT ;  /* 0x0000000c17007c12 */ /* 0x002fe2000f8e9604 */
[----:B------:R-:W-:Y:S01]  /*6b40*/  FFMA.FTZ R4, R110, UR35, -R18 ;  /* 0x000000236e047c23 */ /* 0x000fe20008010812 */
[----:B--2---:R-:W-:-:S05]  /*6b50*/  FFMA.FTZ R6, R107, UR35, -R19 ;  /* 0x000000236b067c23 */ /* 0x004fca0008010813 */
[----:B------:R1:W-:Y:S08]  /*6b60*/  MUFU.EX2 R104, R4 ;  /* 0x0000000400687308 */ /* 0x0003f00000000800 */
[----:B------:R2:W3:Y:S01]  /*6b70*/  MUFU.EX2 R45, R6 ;  /* 0x00000006002d7308 */ /* 0x0004e20000000800 */
[----:B-1----:R-:W-:-:S04]  /*6b80*/  IMAD.WIDE.U32 R4, R0, -0x326172a9, RZ ;  /* 0xcd9e8d5700047825 */ /* 0x002fc800078e00ff */
[----:B--2---:R-:W-:Y:S01]  /*6b90*/  IMAD.WIDE.U32 R6, R2, -0x326172a9, RZ ;  /* 0xcd9e8d5702067825 */ /* 0x004fe200078e00ff */
[----:B------:R-:W-:Y:S02]  /*6ba0*/  LOP3.LUT R2, R4, 0xffff, RZ, 0xc0, !PT ;  /* 0x0000ffff04027812 */ /* 0x000fe400078ec0ff */
[----:B------:R-:W-:Y:S01]  /*6bb0*/  LOP3.LUT R0, R5, UR22, R6, 0x96, !PT ;  /* 0x0000001605007c12 */ /* 0x000fe2000f8e9606 */
[--C-:B------:R-:W-:Y:S01]  /*6bc0*/  FFMA.FTZ R5, R112, UR35, -R18.reuse ;  /* 0x0000002370057c23 */ /* 0x100fe20008010812 */
[----:B------:R-:W-:Y:S01]  /*6bd0*/  FFMA.FTZ R12, R111, UR35, -R18 ;  /* 0x000000236f0c7c23 */ /* 0x000fe20008010812 */
[----:B------:R-:W-:Y:S02]  /*6be0*/  LOP3.LUT R6, R4, 0xff, RZ, 0xc0, !PT ;  /* 0x000000ff04067812 */ /* 0x000fe400078ec0ff */
[----:B------:R1:W-:Y:S01]  /*6bf0*/  MUFU.EX2 R252, R5 ;  /* 0x0000000500fc7308 */ /* 0x0003e20000000800 */
[----:B------:R-:W-:Y:S01]  /*6c00*/  SHF.R.U32.HI R2, RZ, 0x8, R2 ;  /* 0x00000008ff027819 */ /* 0x000fe20000011602 */
[----:B------:R-:W-:Y:S01]  /*6c10*/  IMAD.MOV.U32 R109, RZ, RZ, R72 ;  /* 0x000000ffff6d7224 */ /* 0x000fe200078e0048 */
[----:B------:R-:W-:Y:S01]  /*6c20*/  LOP3.LUT R16, R25, UR21, R218, 0x96, !PT ;  /* 0x0000001519107c12 */ /* 0x000fe2000f8e96da */
[----:B------:R-:W-:Y:S01]  /*6c30*/  HMMA.16816.F32 R72, R8, R60, R40 ;  /* 0x0000003c0848723c */ /* 0x000fe20000001828 */
[----:B------:R-:W-:-:S02]  /*6c40*/  LOP3.LUT R15, R57, UR19, R24, 0x96, !PT ;  /* 0x00000013390f7c12 */ /* 0x000fc4000f8e9618 */
[----:B------:R-:W-:Y:S01]  /*6c50*/  LDSM.16.MT88.4 R24, [R185+0x4800] ;  /* 0x00480000b918783b */ /* 0x000fe20000004200 */
[----:B------:R2:W4:Y:S02]  /*6c60*/  MUFU.EX2 R196, R12 ;  /* 0x0000000c00c47308 */ /* 0x0005240000000800 */
[----:B------:R-:W-:Y:S01]  /*6c70*/  HMMA.16816.F32 R80, R8, R64, R32 ;  /* 0x000000400850723c */ /* 0x000fe20000001820 */
[----:B------:R-:W-:Y:S01]  /*6c80*/  LOP3.LUT R40, R7, UR13, R14, 0x96, !PT ;  /* 0x0000000d07287c12 */ /* 0x000fe2000f8e960e */
[----:B------:R-:W4:Y:S01]  /*6c90*/  LDSM.16.MT88.4 R32, [R184+0x4800] ;  /* 0x00480000b820783b */ /* 0x000f220000004200 */
[----:B-1----:R-:W-:Y:S01]  /*6ca0*/  FFMA.FTZ R5, R114, UR35, -R18 ;  /* 0x0000002372057c23 */ /* 0x002fe20008010812 */
[----:B------:R-:W-:-:S03]  /*6cb0*/  SHF.R.U32.HI R7, RZ, 0x10, R4 ;  /* 0x00000010ff077819 */ /* 0x000fc60000011604 */
[----:B------:R1:W4:Y:S01]  /*6cc0*/  MUFU.EX2 R251, R5 ;  /* 0x0000000500fb7308 */ /* 0x0003220000000800 */
[----:B------:R-:W-:Y:S02]  /*6cd0*/  SHF.R.U32.HI R13, RZ, 0x18, R4 ;  /* 0x00000018ff0d7819 */ /* 0x000fe40000011604 */
[----:B--2---:R-:W-:Y:S02]  /*6ce0*/  PRMT R12, R6, 0x5410, R2 ;  /* 0x00005410060c7816 */ /* 0x004fe40000000002 */
[----:B------:R-:W-:Y:S02]  /*6cf0*/  LOP3.LUT R2, R0, 0xffff, RZ, 0xc0, !PT ;  /* 0x0000ffff00027812 */ /* 0x000fe400078ec0ff */
[----:B------:R-:W-:Y:S01]  /*6d00*/  SHF.R.U32.HI R4, RZ, 0x10, R0 ;  /* 0x00000010ff047819 */ /* 0x000fe20000011600 */
[----:B------:R-:W-:Y:S01]  /*6d10*/  HMMA.16816.F32 R60, R8, R62, R48 ;  /* 0x0000003e083c723c */ /* 0x000fe20000001830 */
[----:B------:R-:W-:Y:S02]  /*6d20*/  LOP3.LUT R7, R7, 0xff, RZ, 0xc0, !PT ;  /* 0x000000ff07077812 */ /* 0x000fe400078ec0ff */
[----:B------:R-:W-:-:S03]  /*6d30*/  SHF.R.U32.HI R6, RZ, 0x8, R2 ;  /* 0x00000008ff067819 */ /* 0x000fc60000011602 */
[----:B------:R-:W-:Y:S01]  /*6d40*/  HMMA.16816.F32 R64, R8, R66, R28 ;  /* 0x000000420840723c */ /* 0x000fe2000000181c */
[----:B------:R-:W-:Y:S02]  /*6d50*/  LOP3.LUT R4, R4, 0xff, RZ, 0xc0, !PT ;  /* 0x000000ff04047812 */ /* 0x000fe400078ec0ff */
[----:B---3--:R-:W-:-:S04]  /*6d60*/  F2FP.F16.F32.PACK_AB R2, R44, R45 ;  /* 0x0000002d2c02723e */ /* 0x008fc800000000ff */
[----:B------:R-:W-:Y:S02]  /*6d70*/  LOP3.LUT R8, R0, 0xff, RZ, 0xc0, !PT ;  /* 0x000000ff00087812 */ /* 0x000fe400078ec0ff */
[----:B------:R-:W-:Y:S02]  /*6d80*/  SHF.R.U32.HI R9, RZ, 0x18, R0 ;  /* 0x00000018ff097819 */ /* 0x000fe40000011600 */
[----:B------:R-:W-:Y:S02]  /*6d90*/  HSET2.LE.AND R0, R12, R100, PT ;  /* 0x000000640c007233 */ /* 0x000fe40003803000 */
[----:B-1----:R-:W-:Y:S02]  /*6da0*/  PRMT R5, R7, 0x5410, R13 ;  /* 0x0000541007057816 */ /* 0x002fe4000000000d */
[----:B------:R-:W-:Y:S02]  /*6db0*/  PRMT R8, R8, 0x5410, R6 ;  /* 0x0000541008087816 */ /* 0x000fe40000000006 */
[----:B------:R-:W-:-:S02]  /*6dc0*/  PRMT R7, R4, 0x5410, R9 ;  /* 0x0000541004077816 */ /* 0x000fc40000000009 */
[----:B------:R-:W-:Y:S01]  /*6dd0*/  LOP3.LUT R6, R0, R2, RZ, 0xc0, !PT ;  /* 0x0000000200067212 */ /* 0x000fe200078ec0ff */
[----:B------:R-:W-:Y:S01]  /*6de0*/  FFMA.FTZ R10, R120, UR35, -R3 ;  /* 0x00000023780a7c23 */ /* 0x000fe20008010803 */
[--C-:B------:R-:W-:Y:S02]  /*6df0*/  HSET2.LE.AND R0, R5, R100.reuse, PT ;  /* 0x0000006405007233 */ /* 0x100fe40003803000 */
[--C-:B------:R-:W-:Y:S02]  /*6e00*/  HSET2.LE.AND R4, R8, R100.reuse, PT ;  /* 0x0000006408047233 */ /* 0x100fe40003803000 */
[----:B------:R-:W-:Y:S02]  /*6e10*/  HSET2.LE.AND R8, R7, R100, PT ;  /* 0x0000006407087233 */ /* 0x000fe40003803000 */
[----:B------:R-:W-:Y:S02]  /*6e20*/  F2FP.F16.F32.PACK_AB R5, R21, R197 ;  /* 0x000000c51505723e */ /* 0x000fe400000000ff */
[----:B----4-:R-:W-:-:S02]  /*6e30*/  F2FP.F16.F32.PACK_AB R2, R252, R196 ;  /* 0x000000c4fc02723e */ /* 0x010fc400000000ff */
[----:B------:R-:W-:Y:S01]  /*6e40*/  F2FP.F16.F32.PACK_AB R9, R251, R104 ;  /* 0x00000068fb09723e */ /* 0x000fe200000000ff */
[----:B------:R1:W-:Y:S01]  /*6e50*/  MUFU.EX2 R250, R10 ;  /* 0x0000000a00fa7308 */ /* 0x0003e20000000800 */
[----:B------:R-:W-:Y:S02]  /*6e60*/  LOP3.LUT R4, R4, R5, RZ, 0xc0, !PT ;  /* 0x0000000504047212 */ /* 0x000fe400078ec0ff */
[----:B------:R-:W-:Y:S01]  /*6e70*/  LOP3.LUT R7, R0, R2, RZ, 0xc0, !PT ;  /* 0x0000000200077212 */ /* 0x000fe200078ec0ff */
[----:B------:R-:W-:Y:S01]  /*6e80*/  FFMA.FTZ R0, R119, UR35, -R3 ;  /* 0x0000002377007c23 */ /* 0x000fe20008010803 */
[----:B------:R-:W-:Y:S01]  /*6e90*/  LOP3.LUT R5, R8, R9, RZ, 0xc0, !PT ;  /* 0x0000000908057212 */ /* 0x000fe200078ec0ff */
[----:B------:R-:W-:Y:S01]  /*6ea0*/  IMAD.WIDE.U32 R8, R15, -0x2daee0ad, RZ ;  /* 0xd2511f530f087825 */ /* 0x000fe200078e00ff */
[----:B------:R-:W-:Y:S01]  /*6eb0*/  UIADD3 UR4, UR10, 0x2, URZ ;  /* 0x000000020a047890 */ /* 0x000fe2000fffe03f */
[----:B------:R2:W-:Y:S01]  /*6ec0*/  MUFU.EX2 R249, R0 ;  /* 0x0000000000f97308 */ /* 0x0005e20000000800 */
[----:B------:R-:W-:Y:S01]  /*6ed0*/  UIADD3 UR10, UR10, 0x3, URZ ;  /* 0x000000030a0a7890 */ /* 0x000fe2000fffe03f */
[----:B-1----:R-:W-:-:S05]  /*6ee0*/  IMAD.WIDE.U32 R10, R16, -0x2daee0ad, RZ ;  /* 0xd2511f53100a7825 */ /* 0x002fca00078e00ff */
[----:B------:R-:W-:Y:S01]  /*6ef0*/  LOP3.LUT R2, R11, UR18, R68, 0x96, !PT ;  /* 0x000000120b027c12 */ /* 0x000fe2000f8e9644 */
[----:B------:R-:W-:Y:S01]  /*6f00*/  FFMA.FTZ R11, R115, UR35, -R3 ;  /* 0x00000023730b7c23 */ /* 0x000fe20008010803 */
[----:B--2---:R-:W-:Y:S01]  /*6f10*/  LOP3.LUT R0, R9, UR16, R10, 0x96, !PT ;  /* 0x0000001009007c12 */ /* 0x004fe2000f8e960a */
[----:B------:R-:W-:Y:S02]  /*6f20*/  IMAD.U32 R9, RZ, RZ, UR10 ;  /* 0x0000000aff097e24 */ /* 0x000fe4000f8e00ff */
[----:B------:R1:W-:Y:S01]  /*6f30*/  MUFU.EX2 R248, R11 ;  /* 0x0000000b00f87308 */ /* 0x0003e20000000800 */
[----:B------:R-:W-:-:S04]  /*6f40*/  IMAD.WIDE.U32 R12, R2, -0x326172a9, RZ ;  /* 0xcd9e8d57020c7825 */ /* 0x000fc800078e00ff */
[----:B------:R-:W-:Y:S01]  /*6f50*/  FFMA.FTZ R2, R117, UR35, -R3 ;  /* 0x0000002375027c23 */ /* 0x000fe20008010803 */
[----:B------:R-:W-:Y:S02]  /*6f60*/  LOP3.LUT R14, R101, UR33, R9, 0x96, !PT ;  /* 0x00000021650e7c12 */ /* 0x000fe4000f8e9609 */
[----:B------:R-:W-:Y:S01]  /*6f70*/  LOP3.LUT R9, R13, UR17, R56, 0x96, !PT ;  /* 0x000000110d097c12 */ /* 0x000fe2000f8e9638 */
[----:B------:R2:W-:Y:S01]  /*6f80*/  MUFU.EX2 R247, R2 ;  /* 0x0000000200f77308 */ /* 0x0005e20000000800 */
[----:B-1----:R-:W-:Y:S01]  /*6f90*/  IMAD.WIDE.U32 R10, R0, -0x326172a9, RZ ;  /* 0xcd9e8d57000a7825 */ /* 0x002fe200078e00ff */
[----:B------:R-:W-:Y:S03]  /*6fa0*/  HMMA.16816.F32 R76, R4, R32, R76 ;  /* 0x00000020044c723c */ /* 0x000fe6000000184c */
[----:B------:R-:W-:Y:S01]  /*6fb0*/  FFMA.FTZ R0, R118, UR35, -R3 ;  /* 0x0000002376007c23 */ /* 0x000fe20008010803 */
[----:B--2---:R-:W-:-:S02]  /*6fc0*/  LOP3.LUT R2, R11, UR15, R12, 0x96, !PT ;  /* 0x0000000f0b027c12 */ /* 0x004fc4000f8e960c */
[----:B------:R-:W-:Y:S01]  /*6fd0*/  HMMA.16816.F32 R96, R4, R24, R88 ;  /* 0x000000180460723c */ /* 0x000fe20000001858 */
[----:B------:R-:W-:Y:S02]  /*6fe0*/  IMAD.U32 R15, RZ, RZ, UR4 ;  /* 0x00000004ff0f7e24 */ /* 0x000fe4000f8e00ff */
[----:B------:R-:W-:-:S03]  /*6ff0*/  IMAD.WIDE.U32 R16, R2, -0x2daee0ad, RZ ;  /* 0xd2511f5302107825 */ /* 0x000fc600078e00ff */
[C---:B------:R-:W-:Y:S01]  /*7000*/  HMMA.16816.F32 R52, R4.reuse, R34, R92 ;  /* 0x000000220434723c */ /* 0x040fe2000000185c */
[----:B------:R1:W-:Y:S05]  /*7010*/  MUFU.EX2 R246, R0 ;  /* 0x0000000000f67308 */ /* 0x0003ea0000000800 */
[----:B------:R-:W-:Y:S07]  /*7020*/  HMMA.16816.F32 R84, R4, R26, R84 ;  /* 0x0000001a0454723c */ /* 0x000fee0000001854 */
[----:B------:R-:W-:Y:S01]  /*7030*/  IMAD.WIDE.U32 R4, R9, -0x2daee0ad, RZ ;  /* 0xd2511f5309047825 */ /* 0x000fe200078e00ff */
[----:B------:R-:W-:-:S02]  /*7040*/  LOP3.LUT R15, R101, UR33, R15, 0x96, !PT ;  /* 0x00000021650f7c12 */ /* 0x000fc4000f8e960f */
[----:B-1----:R-:W-:Y:S01]  /*7050*/  LOP3.LUT R0, R17, UR12, R4, 0x96, !PT ;  /* 0x0000000c11007c12 */ /* 0x002fe2000f8e9604 */
[----:B------:R-:W-:Y:S01]  /*7060*/  FFMA.FTZ R4, R128, UR35, -R20 ;  /* 0x0000002380047c23 */ /* 0x000fe20008010814 */
[----:B------:R-:W-:Y:S01]  /*7070*/  LOP3.LUT R2, R5, UR14, R8, 0x96, !PT ;  /* 0x0000000e05027c12 */ /* 0x000fe2000f8e9608 */
[----:B------:R-:W-:Y:S02]  /*7080*/  IMAD.MOV.U32 R94, RZ, RZ, R244 ;  /* 0x000000ffff5e7224 */ /* 0x000fe400078e00f4 */
[----:B------:R1:W-:Y:S02]  /*7090*/  MUFU.EX2 R244, R4 ;  /* 0x0000000400f47308 */ /* 0x0003e40000000800 */
[----:B------:R-:W-:-:S04]  /*70a0*/  IMAD.WIDE.U32 R6, R2, -0x326172a9, RZ ;  /* 0xcd9e8d5702067825 */ /* 0x000fc800078e00ff */
[----:B------:R-:W-:-:S04]  /*70b0*/  IMAD.WIDE.U32 R12, R15, -0x326172a9, RZ ;  /* 0xcd9e8d570f0c7825 */ /* 0x000fc800078e00ff */
[----:B------:R-:W-:Y:S01]  /*70c0*/  FFMA.FTZ R8, R131, UR35, -R20 ;  /* 0x0000002383087c23 */ /* 0x000fe20008010814 */
[----:B------:R-:W-:Y:S02]  /*70d0*/  IMAD.MOV.U32 R118, RZ, RZ, R21 ;  /* 0x000000ffff767224 */ /* 0x000fe400078e0015 */
[----:B-1----:R-:W-:Y:S01]  /*70e0*/  IMAD.WIDE.U32 R4, R0, -0x326172a9, RZ ;  /* 0xcd9e8d5700047825 */ /* 0x002fe200078e00ff */
[C---:B------:R-:W-:Y:S02]  /*70f0*/  LOP3.LUT R21, R13.reuse, UR21, R218, 0x96, !PT ;  /* 0x000000150d157c12 */ /* 0x040fe4000f8e96da */
[----:B------:R-:W-:Y:S02]  /*7100*/  LOP3.LUT R43, R13, UR21, R46, 0x96, !PT ;  /* 0x000000150d2b7c12 */ /* 0x000fe4000f8e962e */
[----:B------:R-:W-:Y:S02]  /*7110*/  LOP3.LUT R0, R5, UR22, R6, 0x96, !PT ;  /* 0x0000001605007c12 */ /* 0x000fe4000f8e9606 */
[----:B------:R-:W-:-:S02]  /*7120*/  LOP3.LUT R2, R4, 0xffff, RZ, 0xc0, !PT ;  /* 0x0000ffff04027812 */ /* 0x000fc400078ec0ff */
[----:B------:R-:W-:Y:S02]  /*7130*/  SHF.R.U32.HI R5, RZ, 0x10, R4 ;  /* 0x00000010ff057819 */ /* 0x000fe40000011604 */
[----:B------:R-:W-:Y:S02]  /*7140*/  LOP3.LUT R13, R7, UR13, R10, 0x96, !PT ;  /* 0x0000000d070d7c12 */ /* 0x000fe4000f8e960a */
[----:B------:R-:W-:Y:S02]  /*7150*/  LOP3.LUT R7, R4, 0xff, RZ, 0xc0, !PT ;  /* 0x000000ff04077812 */ /* 0x000fe400078ec0ff */
[----:B------:R-:W-:Y:S02]  /*7160*/  SHF.R.U32.HI R2, RZ, 0x8, R2 ;  /* 0x00000008ff027819 */ /* 0x000fe40000011602 */
[----:B------:R-:W-:Y:S02]  /*7170*/  SHF.R.U32.HI R6, RZ, 0x18, R4 ;  /* 0x00000018ff067819 */ /* 0x000fe40000011604 */
[----:B------:R-:W-:Y:S01]  /*7180*/  LOP3.LUT R5, R5, 0xff, RZ, 0xc0, !PT ;  /* 0x000000ff05057812 */ /* 0x000fe200078ec0ff */
[----:B------:R-:W-:-:S02]  /*7190*/  IMAD.MOV.U32 R93, RZ, RZ, R243 ;  /* 0x000000ffff5d7224 */ /* 0x000fc400078e00f3 */
[----:B------:R-:W-:Y:S01]  /*71a0*/  FFMA.FTZ R4, R126, UR35, -R20 ;  /* 0x000000237e047c23 */ /* 0x000fe20008010814 */
[----:B------:R-:W1:Y:S01]  /*71b0*/  MUFU.EX2 R243, R8 ;  /* 0x0000000800f37308 */ /* 0x000e620000000800 */
[----:B------:R-:W-:Y:S02]  /*71c0*/  PRMT R11, R7, 0x5410, R2 ;  /* 0x00005410070b7816 */ /* 0x000fe40000000002 */
[----:B------:R-:W-:Y:S02]  /*71d0*/  PRMT R10, R5, 0x5410, R6 ;  /* 0x00005410050a7816 */ /* 0x000fe40000000006 */
[C---:B------:R-:W-:Y:S01]  /*71e0*/  LOP3.LUT R2, R0.reuse, 0xffff, RZ, 0xc0, !PT ;  /* 0x0000ffff00027812 */ /* 0x040fe200078ec0ff */
[----:B------:R-:W-:Y:S01]  /*71f0*/  IMAD.MOV.U32 R95, RZ, RZ, R245 ;  /* 0x000000ffff5f7224 */ /* 0x000fe200078e00f5 */
[----:B------:R-:W-:Y:S01]  /*7200*/  SHF.R.U32.HI R5, RZ, 0x10, R0 ;  /* 0x00000010ff057819 */ /* 0x000fe20000011600 */
[----:B------:R2:W-:Y:S01]  /*7210*/  MUFU.EX2 R245, R4 ;  /* 0x0000000400f57308 */ /* 0x0005e20000000800 */
[----:B------:R-:W-:-:S02]  /*7220*/  LOP3.LUT R7, R0, 0xff, RZ, 0xc0, !PT ;  /* 0x000000ff00077812 */ /* 0x000fc400078ec0ff */
[----:B------:R-:W-:Y:S02]  /*7230*/  SHF.R.U32.HI R6, RZ, 0x18, R0 ;  /* 0x00000018ff067819 */ /* 0x000fe40000011600 */
[----:B------:R-:W-:Y:S02]  /*7240*/  SHF.R.U32.HI R0, RZ, 0x8, R2 ;  /* 0x00000008ff007819 */ /* 0x000fe40000011602 */
[----:B------:R-:W-:Y:S01]  /*7250*/  LOP3.LUT R2, R5, 0xff, RZ, 0xc0, !PT ;  /* 0x000000ff05027812 */ /* 0x000fe200078ec0ff */
[----:B------:R-:W-:Y:S01]  /*7260*/  IMAD.MOV.U32 R128, RZ, RZ, R242 ;  /* 0x000000ffff807224 */ /* 0x000fe200078e00f2 */
[----:B------:R-:W-:Y:S02]  /*7270*/  PRMT R0, R7, 0x5410, R0 ;  /* 0x0000541007007816 */ /* 0x000fe40000000000 */
[----:B------:R-:W-:Y:S01]  /*7280*/  PRMT R2, R2, 0x5410, R6 ;  /* 0x0000541002027816 */ /* 0x000fe20000000006 */
[----:B--2---:R-:W-:-:S04]  /*7290*/  FFMA.FTZ R4, R125, UR35, -R20 ;  /* 0x000000237d047c23 */ /* 0x004fc80008010814 */
[----:B------:R2:W3:Y:S01]  /*72a0*/  MUFU.EX2 R242, R4 ;  /* 0x0000000400f27308 */ /* 0x0004e20000000800 */
[----:B------:R-:W-:Y:S01]  /*72b0*/  IMAD.MOV.U32 R219, RZ, RZ, R241 ;  /* 0x000000ffffdb7224 */ /* 0x000fe200078e00f1 */
[----:B------:R-:W-:Y:S02]  /*72c0*/  HSET2.LE.AND R0, R0, R100, PT ;  /* 0x0000006400007233 */ /* 0x000fe40003803000 */
[----:B-1----:R-:W-:Y:S01]  /*72d0*/  F2FP.F16.F32.PACK_AB R5, R243, R244 ;  /* 0x000000f4f305723e */ /* 0x002fe200000000ff */
[--C-:B------:R-:W-:Y:S01]  /*72e0*/  FFMA.FTZ R6, R121, UR35, -R19.reuse ;  /* 0x0000002379067c23 */ /* 0x100fe20008010813 */
[----:B--2---:R-:W-:-:S04]  /*72f0*/  FFMA.FTZ R4, R124, UR35, -R19 ;  /* 0x000000237c047c23 */ /* 0x004fc80008010813 */
[----:B------:R1:W-:Y:S01]  /*7300*/  MUFU.EX2 R241, R4 ;  /* 0x0000000400f17308 */ /* 0x0003e20000000800 */
[----:B------:R-:W-:-:S04]  /*7310*/  IMAD.WIDE.U32 R14, R14, -0x326172a9, RZ ;  /* 0xcd9e8d570e0e7825 */ /* 0x000fc800078e00ff */
[----:B------:R-:W-:Y:S02]  /*7320*/  IMAD.MOV.U32 R101, RZ, RZ, R240 ;  /* 0x000000ffff657224 */ /* 0x000fe400078e00f0 */
[----:B------:R-:W-:Y:S01]  /*7330*/  IMAD.MOV.U32 R107, RZ, RZ, R239 ;  /* 0x000000ffff6b7224 */ /* 0x000fe200078e00ef */
[----:B-1----:R-:W-:Y:S02]  /*7340*/  HSET2.LE.AND R4, R2, R100, PT ;  /* 0x0000006402047233 */ /* 0x002fe40003803000 */
[----:B------:R-:W-:-:S03]  /*7350*/  F2FP.F16.F32.PACK_AB R2, R249, R250 ;  /* 0x000000faf902723e */ /* 0x000fc600000000ff */
[----:B------:R-:W-:Y:S02]  /*7360*/  LOP3.LUT R9, R4, R5, RZ, 0xc0, !PT ;  /* 0x0000000504097212 */ /* 0x000fe400078ec0ff */
[----:B------:R-:W-:Y:S01]  /*7370*/  LOP3.LUT R8, R0, R2, RZ, 0xc0, !PT ;  /* 0x0000000200087212 */ /* 0x000fe200078ec0ff */
[--C-:B------:R-:W-:Y:S01]  /*7380*/  FFMA.FTZ R5, R123, UR35, -R19.reuse ;  /* 0x000000237b057c23 */ /* 0x100fe20008010813 */
[--C-:B------:R-:W-:Y:S02]  /*7390*/  HSET2.LE.AND R0, R11, R100.reuse, PT ;  /* 0x000000640b007233 */ /* 0x100fe40003803000 */
[----:B------:R-:W-:Y:S01]  /*73a0*/  F2FP.F16.F32.PACK_AB R2, R247, R248 ;  /* 0x000000f8f702723e */ /* 0x000fe200000000ff */
[----:B------:R1:W-:Y:S01]  /*73b0*/  MUFU.EX2 R240, R6 ;  /* 0x0000000600f07308 */ /* 0x0003e20000000800 */
[----:B------:R-:W-:Y:S02]  /*73c0*/  HSET2.LE.AND R4, R10, R100, PT ;  /* 0x000000640a047233 */ /* 0x000fe40003803000 */
[----:B------:R-:W-:Y:S01]  /*73d0*/  LOP3.LUT R10, R0, R2, RZ, 0xc0, !PT ;  /* 0x00000002000a7212 */ /* 0x000fe200078ec0ff */
[----:B------:R-:W-:Y:S01]  /*73e0*/  FFMA.FTZ R0, R122, UR35, -R19 ;  /* 0x000000237a007c23 */ /* 0x000fe20008010813 */
[----:B------:R-:W-:-:S03]  /*73f0*/  LOP3.LUT R29, R15, UR21, R218, 0x96, !PT ;  /* 0x000000150f1d7c12 */ /* 0x000fc6000f8e96da */
[----:B------:R3:W-:Y:S01]  /*7400*/  MUFU.EX2 R239, R5 ;  /* 0x0000000500ef7308 */ /* 0x0007e20000000800 */
[----:B------:R-:W-:Y:S01]  /*7410*/  IMAD.MOV.U32 R218, RZ, RZ, R238 ;  /* 0x000000ffffda7224 */ /* 0x000fe200078e00ee */
[--C-:B------:R-:W-:Y:S02]  /*7420*/  LOP3.LUT R28, R57, UR19, R14.reuse, 0x96, !PT ;  /* 0x00000013391c7c12 */ /* 0x100fe4000f8e960e */
[----:B------:R-:W-:Y:S01]  /*7430*/  LOP3.LUT R30, R59, UR19, R14, 0x96, !PT ;  /* 0x000000133b1e7c12 */ /* 0x000fe2000f8e960e */
[----:B-1----:R-:W-:-:S03]  /*7440*/  IMAD.WIDE.U32 R6, R13, -0x2daee0ad, RZ ;  /* 0xd2511f530d067825 */ /* 0x002fc600078e00ff */
[----:B------:R1:W-:Y:S01]  /*7450*/  MUFU.EX2 R238, R0 ;  /* 0x0000000000ee7308 */ /* 0x0003e20000000800 */
[----:B---3--:R-:W-:Y:S02]  /*7460*/  F2FP.F16.F32.PACK_AB R5, R242, R245 ;  /* 0x000000f5f205723e */ /* 0x008fe400000000ff */
[----:B------:R-:W-:Y:S02]  /*7470*/  LOP3.LUT R2, R7, UR23, R16, 0x96, !PT ;  /* 0x0000001707027c12 */ /* 0x000fe4000f8e9610 */
[----:B------:R-:W-:Y:S01]  /*7480*/  LOP3.LUT R11, R4, R5, RZ, 0xc0, !PT ;  /* 0x00000005040b7212 */ /* 0x000fe200078ec0ff */
[----:B------:R-:W-:Y:S01]  /*7490*/  IMAD.WIDE.U32 R4, R40, -0x2daee0ad, RZ ;  /* 0xd2511f5328047825 */ /* 0x000fe200078e00ff */
[----:B------:R-:W-:-:S03]  /*74a0*/  LOP3.LUT R14, R6, 0xffff, RZ, 0xc0, !PT ;  /* 0x0000ffff060e7812 */ /* 0x000fc600078ec0ff */
[--C-:B------:R-:W-:Y:S01]  /*74b0*/  FFMA.FTZ R7, R129, UR35, -R18.reuse ;  /* 0x0000002381077c23 */ /* 0x100fe20008010812 */
[----:B-1----:R-:W-:Y:S01]  /*74c0*/  FFMA.FTZ R0, R127, UR35, -R18 ;  /* 0x000000237f007c23 */ /* 0x002fe20008010812 */
[----:B------:R-:W-:Y:S01]  /*74d0*/  LOP3.LUT R42, R15, UR21, R46, 0x96, !PT ;  /* 0x000000150f2a7c12 */ /* 0x000fe2000f8e962e */
[----:B------:R-:W-:Y:S01]  /*74e0*/  IMAD.MOV.U32 R131, RZ, RZ, R237 ;  /* 0x000000ffff837224 */ /* 0x000fe200078e00ed */
[----:B------:R-:W-:Y:S01]  /*74f0*/  LOP3.LUT R17, R6, 0xff, RZ, 0xc0, !PT ;  /* 0x000000ff06117812 */ /* 0x000fe200078ec0ff */
[----:B------:R-:W-:Y:S01]  /*7500*/  IMAD.MOV.U32 R103, RZ, RZ, R235 ;  /* 0x000000ffff677224 */ /* 0x000fe200078e00eb */
[----:B------:R1:W-:Y:S01]  /*7510*/  MUFU.EX2 R237, R0 ;  /* 0x0000000000ed7308 */ /* 0x0003e20000000800 */
[--C-:B------:R-:W-:Y:S02]  /*7520*/  SHF.R.U32.HI R15, RZ, 0x10, R6.reuse ;  /* 0x00000010ff0f7819 */ /* 0x100fe40000011606 */
[----:B------:R-:W-:Y:S02]  /*7530*/  SHF.R.U32.HI R16, RZ, 0x18, R6 ;  /* 0x00000018ff107819 */ /* 0x000fe40000011606 */
[----:B------:R-:W-:-:S03]  /*7540*/  LOP3.LUT R6, R4, 0xffff, RZ, 0xc0, !PT ;  /* 0x0000ffff04067812 */ /* 0x000fc600078ec0ff */
[----:B------:R2:W-:Y:S01]  /*7550*/  MUFU.EX2 R235, R7 ;  /* 0x0000000700eb7308 */ /* 0x0005e20000000800 */
[----:B------:R-:W-:Y:S01]  /*7560*/  IMAD.MOV.U32 R117, RZ, RZ, R234 ;  /* 0x000000ffff757224 */ /* 0x000fe200078e00ea */
[--C-:B------:R-:W-:Y:S02]  /*7570*/  LOP3.LUT R23, R57, UR19, R12.reuse, 0x96, !PT ;  /* 0x0000001339177c12 */ /* 0x100fe4000f8e960c */
[----:B------:R-:W-:Y:S02]  /*7580*/  LOP3.LUT R31, R59, UR19, R12, 0x96, !PT ;  /* 0x000000133b1f7c12 */ /* 0x000fe4000f8e960c */
[----:B-1----:R-:W-:Y:S02]  /*7590*/  LOP3.LUT R0, R5, UR23, R22, 0x96, !PT ;  /* 0x0000001705007c12 */ /* 0x002fe4000f8e9616 */
[----:B------:R-:W-:Y:S01]  /*75a0*/  SHF.R.U32.HI R5, RZ, 0x10, R4 ;  /* 0x00000010ff057819 */ /* 0x000fe20000011604 */
[----:B--2---:R-:W-:Y:S01]  /*75b0*/  FFMA.FTZ R7, R130, UR35, -R18 ;  /* 0x0000002382077c23 */ /* 0x004fe20008010812 */
[----:B------:R-:W-:-:S02]  /*75c0*/  LOP3.LUT R12, R4, 0xff, RZ, 0xc0, !PT ;  /* 0x000000ff040c7812 */ /* 0x000fc400078ec0ff */
[----:B------:R-:W-:Y:S01]  /*75d0*/  SHF.R.U32.HI R6, RZ, 0x8, R6 ;  /* 0x00000008ff067819 */ /* 0x000fe20000011606 */
[----:B------:R1:W2:Y:S01]  /*75e0*/  MUFU.EX2 R234, R7 ;  /* 0x0000000700ea7308 */ /* 0x0002a20000000800 */
[----:B------:R-:W-:Y:S02]  /*75f0*/  SHF.R.U32.HI R13, RZ, 0x18, R4 ;  /* 0x00000018ff0d7819 */ /* 0x000fe40000011604 */
[----:B------:R-:W-:Y:S01]  /*7600*/  LOP3.LUT R4, R0, 0xffff, RZ, 0xc0, !PT ;  /* 0x0000ffff00047812 */ /* 0x000fe200078ec0ff */
[----:B------:R-:W-:Y:S01]  /*7610*/  IMAD.MOV.U32 R115, RZ, RZ, R233 ;  /* 0x000000ffff737224 */ /* 0x000fe200078e00e9 */
[----:B------:R-:W-:Y:S01]  /*7620*/  PRMT R12, R12, 0x5410, R6 ;  /* 0x000054100c0c7816 */ /* 0x000fe20000000006 */
[----:B------:R-:W-:Y:S01]  /*7630*/  HMMA.16816.F32 R48, R8, R32, R72 ;  /* 0x000000200830723c */ /* 0x000fe20000001848 */
[----:B------:R-:W-:Y:S01]  /*7640*/  SHF.R.U32.HI R6, RZ, 0x10, R0 ;  /* 0x00000010ff067819 */ /* 0x000fe20000011600 */
[----:B------:R-:W-:Y:S02]  /*7650*/  IMAD.MOV.U32 R92, RZ, RZ, R45 ;  /* 0x000000ffff5c7224 */ /* 0x000fe400078e002d */
[----:B------:R-:W-:-:S02]  /*7660*/  IMAD.MOV.U32 R126, RZ, RZ, R44 ;  /* 0x000000ffff7e7224 */ /* 0x000fc400078e002c */
[----:B------:R-:W-:Y:S01]  /*7670*/  HMMA.16816.F32 R60, R8, R34, R60 ;  /* 0x00000022083c723c */ /* 0x000fe2000000183c */
[----:B------:R-:W3:Y:S01]  /*7680*/  LDSM.16.MT88.4 R32, [R184+0x4c00] ;  /* 0x004c0000b820783b */ /* 0x000ee20000004200 */
[----:B-1----:R-:W-:Y:S01]  /*7690*/  LOP3.LUT R7, R5, 0xff, RZ, 0xc0, !PT ;  /* 0x000000ff05077812 */ /* 0x002fe200078ec0ff */
[----:B------:R-:W-:-:S03]  /*76a0*/  FFMA.FTZ R5, R132, UR35, -R18 ;  /* 0x0000002384057c23 */ /* 0x000fc60008010812 */
[C---:B------:R-:W-:Y:S01]  /*76b0*/  HMMA.16816.F32 R88, R8.reuse, R24, R80 ;  /* 0x000000180858723c */ /* 0x040fe20000001850 */
[----:B------:R-:W1:Y:S01]  /*76c0*/  LDSM.16.MT88.4 R44, [R185+0x4c00] ;  /* 0x004c0000b92c783b */ /* 0x000e620000004200 */
[----:B------:R4:W3:Y:S04]  /*76d0*/  MUFU.EX2 R233, R5 ;  /* 0x0000000500e97308 */ /* 0x0008e80000000800 */
[----:B------:R-:W-:Y:S01]  /*76e0*/  HMMA.16816.F32 R64, R8, R26, R64 ;  /* 0x0000001a0840723c */ /* 0x000fe20000001840 */
[----:B------:R-:W-:-:S06]  /*76f0*/  PRMT R7, R7, 0x5410, R13 ;  /* 0x0000541007077816 */ /* 0x000fcc000000000d */
[----:B------:R-:W-:Y:S02]  /*7700*/  LOP3.LUT R9, R0, 0xff, RZ, 0xc0, !PT ;  /* 0x000000ff00097812 */ /* 0x000fe400078ec0ff */
[----:B------:R-:W-:Y:S02]  /*7710*/  SHF.R.U32.HI R8, RZ, 0x8, R4 ;  /* 0x00000008ff087819 */ /* 0x000fe40000011604 */
[----:B------:R-:W-:Y:S02]  /*7720*/  SHF.R.U32.HI R4, RZ, 0x18, R0 ;  /* 0x00000018ff047819 */ /* 0x000fe40000011600 */
[----:B------:R-:W-:Y:S01]  /*7730*/  LOP3.LUT R0, R6, 0xff, RZ, 0xc0, !PT ;  /* 0x000000ff06007812 */ /* 0x000fe200078ec0ff */
[--C-:B----4-:R-:W-:Y:S01]  /*7740*/  FFMA.FTZ R5, R136, UR35, -R3.reuse ;  /* 0x0000002388057c23 */ /* 0x110fe20008010803 */
[----:B------:R-:W-:Y:S01]  /*7750*/  PRMT R6, R9, 0x5410, R8 ;  /* 0x0000541009067816 */ /* 0x000fe20000000008 */
[----:B------:R-:W-:Y:S01]  /*7760*/  FFMA.FTZ R8, R134, UR35, -R3 ;  /* 0x0000002386087c23 */ /* 0x000fe20008010803 */
[----:B------:R-:W-:Y:S01]  /*7770*/  IMAD.MOV.U32 R119, RZ, RZ, R232 ;  /* 0x000000ffff777224 */ /* 0x000fe200078e00e8 */
[----:B------:R-:W-:Y:S01]  /*7780*/  PRMT R10, R0, 0x5410, R4 ;  /* 0x00005410000a7816 */ /* 0x000fe20000000004 */
[----:B------:R4:W-:Y:S01]  /*7790*/  MUFU.EX2 R232, R5 ;  /* 0x0000000500e87308 */ /* 0x0009e20000000800 */
[----:B------:R-:W-:Y:S01]  /*77a0*/  IMAD.MOV.U32 R120, RZ, RZ, R231 ;  /* 0x000000ffff787224 */ /* 0x000fe200078e00e7 */
[----:B------:R-:W-:-:S02]  /*77b0*/  HSET2.LE.AND R0, R12, R100, PT ;  /* 0x000000640c007233 */ /* 0x000fc40003803000 */
[--C-:B------:R-:W-:Y:S02]  /*77c0*/  HSET2.LE.AND R7, R7, R100.reuse, PT ;  /* 0x0000006407077233 */ /* 0x100fe40003803000 */
[----:B--2---:R-:W-:Y:S02]  /*77d0*/  F2FP.F16.F32.PACK_AB R4, R234, R235 ;  /* 0x000000ebea04723e */ /* 0x004fe400000000ff */
[----:B------:R2:W-:Y:S02]  /*77e0*/  MUFU.EX2 R231, R8 ;  /* 0x0000000800e77308 */ /* 0x0005e40000000800 */
[----:B------:R-:W-:Y:S02]  /*77f0*/  LOP3.LUT R7, R7, R4, RZ, 0xc0, !PT ;  /* 0x0000000407077212 */ /* 0x000fe400078ec0ff */
[----:B----4-:R-:W-:Y:S02]  /*7800*/  HSET2.LE.AND R5, R6, R100, PT ;  /* 0x0000006406057233 */ /* 0x010fe40003803000 */
[----:B------:R-:W-:-:S02]  /*7810*/  F2FP.F16.F32.PACK_AB R6, R238, R239 ;  /* 0x000000efee06723e */ /* 0x000fc400000000ff */
[----:B--2---:R-:W-:Y:S02]  /*7820*/  F2FP.F16.F32.PACK_AB R8, R240, R241 ;  /* 0x000000f1f008723e */ /* 0x004fe400000000ff */
[----:B------:R-:W-:Y:S02]  /*7830*/  LOP3.LUT R6, R0, R6, RZ, 0xc0, !PT ;  /* 0x0000000600067212 */ /* 0x000fe400078ec0ff */
[----:B------:R-:W-:Y:S02]  /*7840*/  LOP3.LUT R4, R5, R8, RZ, 0xc0, !PT ;  /* 0x0000000805047212 */ /* 0x000fe400078ec0ff */
[----:B------:R-:W-:Y:S02]  /*7850*/  HSET2.LE.AND R0, R10, R100, PT ;  /* 0x000000640a007233 */ /* 0x000fe40003803000 */
[----:B---3--:R-:W-:Y:S01]  /*7860*/  F2FP.F16.F32.PACK_AB R5, R233, R237 ;  /* 0x000000ede905723e */ /* 0x008fe200000000ff */
[----:B------:R-:W-:Y:S01]  /*7870*/  FFMA.FTZ R9, R133, UR35, -R3 ;  /* 0x0000002385097c23 */ /* 0x000fe20008010803 */
[----:B------:R-:W-:-:S02]  /*7880*/  IMAD.MOV.U32 R114, RZ, RZ, R230 ;  /* 0x000000ffff727224 */ /* 0x000fc400078e00e6 */
[----:B------:R-:W-:Y:S01]  /*7890*/  LOP3.LUT R5, R0, R5, RZ, 0xc0, !PT ;  /* 0x0000000500057212 */ /* 0x000fe200078ec0ff */
[----:B------:R-:W-:Y:S01]  /*78a0*/  FFMA.FTZ R0, R139, UR35, -R20 ;  /* 0x000000238b007c23 */ /* 0x000fe20008010814 */
[----:B------:R2:W3:Y:S01]  /*78b0*/  MUFU.EX2 R230, R9 ;  /* 0x0000000900e67308 */ /* 0x0004e20000000800 */
[----:B------:R-:W-:Y:S02]  /*78c0*/  IMAD.MOV.U32 R105, RZ, RZ, R229 ;  /* 0x000000ffff697224 */ /* 0x000fe400078e00e5 */
[----:B------:R-:W-:-:S05]  /*78d0*/  IMAD.WIDE.U32 R22, R23, -0x2daee0ad, RZ ;  /* 0xd2511f5317167825 */ /* 0x000fca00078e00ff */
[----:B------:R4:W-:Y:S01]  /*78e0*/  MUFU.EX2 R229, R0 ;  /* 0x0000000000e57308 */ /* 0x0009e20000000800 */
[----:B------:R-:W-:-:S04]  /*78f0*/  IMAD.WIDE.U32 R40, R28, -0x2daee0ad, RZ ;  /* 0xd2511f531c287825 */ /* 0x000fc800078e00ff */
[----:B------:R-:W-:Y:S01]  /*7900*/  FFMA.FTZ R11, R137, UR35, -R20 ;  /* 0x00000023890b7c23 */ /* 0x000fe20008010814 */
[----:B--2---:R-:W-:-:S05]  /*7910*/  IMAD.WIDE.U32 R8, R21, -0x2daee0ad, RZ ;  /* 0xd2511f5315087825 */ /* 0x004fca00078e00ff */
[----:B------:R-:W-:Y:S02]  /*7920*/  LOP3.LUT R21, R9, UR18, R68, 0x96, !PT ;  /* 0x0000001209157c12 */ /* 0x000fe4000f8e9644 */
[----:B----4-:R-:W-:Y:S02]  /*7930*/  LOP3.LUT R0, R15, 0xff, RZ, 0xc0, !PT ;  /* 0x000000ff0f007812 */ /* 0x010fe400078ec0ff */
[----:B------:R-:W-:Y:S01]  /*7940*/  LOP3.LUT R13, R23, UR16, R8, 0x96, !PT ;  /* 0x00000010170d7c12 */ /* 0x000fe2000f8e9608 */
[----:B------:R-:W-:Y:S01]  /*7950*/  IMAD.WIDE.U32 R8, R29, -0x2daee0ad, RZ ;  /* 0xd2511f531d087825 */ /* 0x000fe200078e00ff */
[----:B------:R-:W-:-:S03]  /*7960*/  PRMT R12, R0, 0x5410, R16 ;  /* 0x00005410000c7816 */ /* 0x000fc60000000010 */
[----:B------:R-:W-:Y:S01]  /*7970*/  FFMA.FTZ R0, R138, UR35, -R20 ;  /* 0x000000238a007c23 */ /* 0x000fe20008010814 */
[----:B------:R-:W-:Y:S01]  /*7980*/  IMAD.MOV.U32 R112, RZ, RZ, R228 ;  /* 0x000000ffff707224 */ /* 0x000fe200078e00e4 */
[----:B------:R-:W-:Y:S01]  /*7990*/  LOP3.LUT R23, R41, UR16, R8, 0x96, !PT ;  /* 0x0000001029177c12 */ /* 0x000fe2000f8e9608 */
[----:B------:R-:W-:Y:S01]  /*79a0*/  IMAD.MOV.U32 R111, RZ, RZ, R227 ;  /* 0x000000ffff6f7224 */ /* 0x000fe200078e00e3 */
[----:B------:R2:W-:Y:S01]  /*79b0*/  MUFU.EX2 R228, R11 ;  /* 0x0000000b00e47308 */ /* 0x0005e20000000800 */
[----:B------:R-:W-:Y:S01]  /*79c0*/  SHF.R.U32.HI R10, RZ, 0x8, R14 ;  /* 0x00000008ff0a7819 */ /* 0x000fe2000001160e */
[----:B------:R-:W-:Y:S01]  /*79d0*/  FFMA.FTZ R8, R143, UR35, -R20 ;  /* 0x000000238f087c23 */ /* 0x000fe20008010814 */
[----:B------:R-:W-:Y:S01]  /*79e0*/  IMAD.MOV.U32 R110, RZ, RZ, R226 ;  /* 0x000000ffff6e7224 */ /* 0x000fe200078e00e2 */
[----:B------:R-:W-:-:S04]  /*79f0*/  LOP3.LUT R26, R9, UR18, R68, 0x96, !PT ;  /* 0x00000012091a7c12 */ /* 0x000fc8000f8e9644 */
[----:B------:R4:W3:Y:S01]  /*7a00*/  MUFU.EX2 R227, R0 ;  /* 0x0000000000e37308 */ /* 0x0008e20000000800 */
[----:B------:R-:W-:Y:S01]  /*7a10*/  PRMT R9, R17, 0x5410, R10 ;  /* 0x0000541011097816 */ /* 0x000fe2000000000a */
[----:B------:R-:W-:Y:S01]  /*7a20*/  HMMA.16816.F32 R80, R4, R32, R76 ;  /* 0x000000200450723c */ /* 0x000fe2000000184c */
[----:B------:R-:W-:-:S05]  /*7a30*/  IMAD.WIDE.U32 R14, R42, -0x2daee0ad, RZ ;  /* 0xd2511f532a0e7825 */ /* 0x000fca00078e00ff */
[----:B------:R-:W3:Y:S01]  /*7a40*/  MUFU.EX2 R226, R8 ;  /* 0x0000000800e27308 */ /* 0x000ee20000000800 */
[----:B------:R-:W-:Y:S01]  /*7a50*/  HMMA.16816.F32 R72, R4, R34, R52 ;  /* 0x000000220448723c */ /* 0x000fe20000001834 */
[----:B--2---:R-:W-:-:S05]  /*7a60*/  IMAD.WIDE.U32 R10, R43, -0x2daee0ad, RZ ;  /* 0xd2511f532b0a7825 */ /* 0x004fca00078e00ff */
[----:B-1----:R-:W-:Y:S01]  /*7a70*/  HMMA.16816.F32 R76, R4, R44, R96 ;  /* 0x0000002c044c723c */ /* 0x002fe20000001860 */
[----:B----4-:R-:W-:Y:S01]  /*7a80*/  LOP3.LUT R0, R2, 0xffff, RZ, 0xc0, !PT ;  /* 0x0000ffff02007812 */ /* 0x010fe200078ec0ff */
[----:B------:R-:W-:-:S04]  /*7a90*/  IMAD.WIDE.U32 R16, R31, -0x2daee0ad, RZ ;  /* 0xd2511f531f107825 */ /* 0x000fc800078e00ff */
[----:B------:R-:W-:Y:S01]  /*7aa0*/  HMMA.16816.F32 R52, R4, R46, R84 ;  /* 0x0000002e0434723c */ /* 0x000fe20000001854 */
[----:B------:R-:W-:-:S06]  /*7ab0*/  LOP3.LUT R29, R15, UR18, R70, 0x96, !PT ;  /* 0x000000120f1d7c12 */ /* 0x000fcc000f8e9646 */
[----:B------:R-:W-:Y:S02]  /*7ac0*/  SHF.R.U32.HI R4, RZ, 0x10, R2 ;  /* 0x00000010ff047819 */ /* 0x000fe40000011602 */
[----:B------:R-:W-:Y:S02]  /*7ad0*/  SHF.R.U32.HI R5, RZ, 0x8, R0 ;  /* 0x00000008ff057819 */ /* 0x000fe40000011600 */
[----:B------:R-:W-:Y:S02]  /*7ae0*/  LOP3.LUT R7, R2, 0xff, RZ, 0xc0, !PT ;  /* 0x000000ff02077812 */ /* 0x000fe400078ec0ff */
[----:B------:R-:W-:Y:S02]  /*7af0*/  SHF.R.U32.HI R6, RZ, 0x18, R2 ;  /* 0x00000018ff067819 */ /* 0x000fe40000011602 */
[----:B------:R-:W-:Y:S02]  /*7b00*/  HSET2.LE.AND R0, R9, R100, PT ;  /* 0x0000006409007233 */ /* 0x000fe40003803000 */
[----:B---3--:R-:W-:-:S02]  /*7b10*/  F2FP.F16.F32.PACK_AB R2, R230, R231 ;  /* 0x000000e7e602723e */ /* 0x008fc400000000ff */
[----:B------:R-:W-:Y:S02]  /*7b20*/  LOP3.LUT R4, R4, 0xff, RZ, 0xc0, !PT ;  /* 0x000000ff04047812 */ /* 0x000fe400078ec0ff */
[----:B------:R-:W-:Y:S02]  /*7b30*/  LOP3.LUT R15, R17, UR16, R10, 0x96, !PT ;  /* 0x00000010110f7c12 */ /* 0x000fe4000f8e960a */
[----:B------:R-:W-:Y:S02]  /*7b40*/  LOP3.LUT R10, R0, R2, RZ, 0xc0, !PT ;  /* 0x00000002000a7212 */ /* 0x000fe400078ec0ff */
[----:B------:R-:W-:Y:S02]  /*7b50*/  PRMT R5, R7, 0x5410, R5 ;  /* 0x0000541007057816 */ /* 0x000fe40000000005 */
[----:B------:R-:W-:Y:S02]  /*7b60*/  PRMT R6, R4, 0x5410, R6 ;  /* 0x0000541004067816 */ /* 0x000fe40000000006 */
[----:B------:R-:W-:-:S02]  /*7b70*/  HSET2.LE.AND R0, R12, R100, PT ;  /* 0x000000640c007233 */ /* 0x000fc40003803000 */
[----:B------:R-:W-:Y:S02]  /*7b80*/  F2FP.F16.F32.PACK_AB R2, R227, R228 ;  /* 0x000000e4e302723e */ /* 0x000fe400000000ff */
[----:B------:R-:W-:Y:S02]  /*7b90*/  LOP3.LUT R28, R11, UR18, R70, 0x96, !PT ;  /* 0x000000120b1c7c12 */ /* 0x000fe4000f8e9646 */
[--C-:B------:R-:W-:Y:S02]  /*7ba0*/  HSET2.LE.AND R4, R5, R100.reuse, PT ;  /* 0x0000006405047233 */ /* 0x100fe40003803000 */
[----:B------:R-:W-:Y:S02]  /*7bb0*/  HSET2.LE.AND R6, R6, R100, PT ;  /* 0x0000006406067233 */ /* 0x000fe40003803000 */
[----:B------:R-:W-:Y:S01]  /*7bc0*/  LOP3.LUT R11, R0, R2, RZ, 0xc0, !PT ;  /* 0x00000002000b7212 */ /* 0x000fe200078ec0ff */
[----:B------:R-:W-:Y:S01]  /*7bd0*/  FFMA.FTZ R0, R141, UR35, -R3 ;  /* 0x000000238d007c23 */ /* 0x000fe20008010803 */
[----:B------:R-:W-:-:S02]  /*7be0*/  F2FP.F16.F32.PACK_AB R5, R232, R246 ;  /* 0x000000f6e805723e */ /* 0x000fc400000000ff */
[----:B------:R-:W-:Y:S01]  /*7bf0*/  F2FP.F16.F32.PACK_AB R7, R226, R229 ;  /* 0x000000e5e207723e */ /* 0x000fe200000000ff */
[----:B------:R-:W-:Y:S01]  /*7c00*/  IMAD.MOV.U32 R106, RZ, RZ, R225 ;  /* 0x000000ffff6a7224 */ /* 0x000fe200078e00e1 */
[----:B------:R-:W-:Y:S01]  /*7c10*/  LOP3.LUT R8, R4, R5, RZ, 0xc0, !PT ;  /* 0x0000000504087212 */ /* 0x000fe200078ec0ff */
[----:B------:R1:W-:Y:S01]  /*7c20*/  MUFU.EX2 R225, R0 ;  /* 0x0000000000e17308 */ /* 0x0003e20000000800 */
[----:B------:R-:W-:Y:S01]  /*7c30*/  LOP3.LUT R9, R6, R7, RZ, 0xc0, !PT ;  /* 0x0000000706097212 */ /* 0x000fe200078ec0ff */
[----:B------:R-:W-:-:S04]  /*7c40*/  IMAD.WIDE.U32 R24, R30, -0x2daee0ad, RZ ;  /* 0xd2511f531e187825 */ /* 0x000fc800078e00ff */
[----:B------:R-:W-:-:S04]  /*7c50*/  IMAD.WIDE.U32 R4, R21, -0x326172a9, RZ ;  /* 0xcd9e8d5715047825 */ /* 0x000fc800078e00ff */
[----:B------:R-:W-:Y:S01]  /*7c60*/  IMAD.WIDE.U32 R6, R13, -0x326172a9, RZ ;  /* 0xcd9e8d570d067825 */ /* 0x000fe200078e00ff */
[----:B------:R-:W-:-:S03]  /*7c70*/  LOP3.LUT R42, R25, UR16, R14, 0x96, !PT ;  /* 0x00000010192a7c12 */ /* 0x000fc6000f8e960e */
[----:B------:R-:W-:Y:S02]  /*7c80*/  IMAD.MOV.U32 R113, RZ, RZ, R224 ;  /* 0x000000ffff717224 */ /* 0x000fe400078e00e0 */
[----:B-1----:R-:W-:Y:S01]  /*7c90*/  FFMA.FTZ R0, R142, UR35, -R3 ;  /* 0x000000238e007c23 */ /* 0x002fe20008010803 */
[----:B------:R-:W-:Y:S01]  /*7ca0*/  LOP3.LUT R17, R5, UR17, R56, 0x96, !PT ;  /* 0x0000001105117c12 */ /* 0x000fe2000f8e9638 */
[----:B------:R-:W-:Y:S01]  /*7cb0*/  IMAD.WIDE.U32 R14, R15, -0x326172a9, RZ ;  /* 0xcd9e8d570f0e7825 */ /* 0x000fe200078e00ff */
[----:B------:R-:W-:Y:S01]  /*7cc0*/  LOP3.LUT R21, R7, UR15, R4, 0x96, !PT ;  /* 0x0000000f07157c12 */ /* 0x000fe2000f8e9604 */
[----:B------:R1:W-:Y:S02]  /*7cd0*/  MUFU.EX2 R224, R0 ;  /* 0x0000000000e07308 */ /* 0x0003e40000000800 */
[----:B------:R-:W-:-:S04]  /*7ce0*/  IMAD.WIDE.U32 R4, R28, -0x326172a9, RZ ;  /* 0xcd9e8d571c047825 */ /* 0x000fc800078e00ff */
[----:B------:R-:W-:Y:S01]  /*7cf0*/  IMAD.MOV.U32 R129, RZ, RZ, R223 ;  /* 0x000000ffff817224 */ /* 0x000fe200078e00df */
[----:B------:R-:W-:Y:S01]  /*7d00*/  LOP3.LUT R2, R5, UR17, R58, 0x96, !PT ;  /* 0x0000001105027c12 */ /* 0x000fe2000f8e963a */
[----:B------:R-:W-:Y:S01]  /*7d10*/  IMAD.WIDE.U32 R12, R26, -0x326172a9, RZ ;  /* 0xcd9e8d571a0c7825 */ /* 0x000fe200078e00ff */
[----:B------:R-:W-:-:S03]  /*7d20*/  LOP3.LUT R7, R15, UR15, R4, 0x96, !PT ;  /* 0x0000000f0f077c12 */ /* 0x000fc6000f8e9604 */
[----:B-1----:R-:W-:Y:S01]  /*7d30*/  FFMA.FTZ R0, R140, UR35, -R3 ;  /* 0x000000238c007c23 */ /* 0x002fe20008010803 */
[----:B------:R-:W-:-:S03]  /*7d40*/  IMAD.WIDE.U32 R26, R23, -0x326172a9, RZ ;  /* 0xcd9e8d57171a7825 */ /* 0x000fc600078e00ff */
[----:B------:R1:W-:Y:S01]  /*7d50*/  MUFU.EX2 R223, R0 ;  /* 0x0000000000df7308 */ /* 0x0003e20000000800 */
[----:B------:R-:W-:-:S04]  /*7d60*/  IMAD.WIDE.U32 R30, R29, -0x326172a9, RZ ;  /* 0xcd9e8d571d1e7825 */ /* 0x000fc800078e00ff */
[----:B------:R-:W-:Y:S02]  /*7d70*/  IMAD.MOV.U32 R124, RZ, RZ, R118 ;  /* 0x000000ffff7c7224 */ /* 0x000fe400078e0076 */
[----:B------:R-:W-:-:S04]  /*7d80*/  IMAD.WIDE.U32 R4, R17, -0x2daee0ad, RZ ;  /* 0xd2511f5311047825 */ /* 0x000fc800078e00ff */
[----:B------:R-:W-:-:S04]  /*7d90*/  IMAD.WIDE.U32 R28, R21, -0x2daee0ad, RZ ;  /* 0xd2511f53151c7825 */ /* 0x000fc800078e00ff */
[----:B-1----:R-:W-:Y:S01]  /*7da0*/  FFMA.FTZ R0, R147, UR35, -R19 ;  /* 0x0000002393007c23 */ /* 0x002fe20008010813 */
[----:B------:R-:W-:Y:S01]  /*7db0*/  IMAD.MOV.U32 R118, RZ, RZ, R222 ;  /* 0x000000ffff767224 */ /* 0x000fe200078e00de */
[----:B------:R-:W-:Y:S02]  /*7dc0*/  LOP3.LUT R25, R27, UR15, R12, 0x96, !PT ;  /* 0x0000000f1b197c12 */ /* 0x000fe4000f8e960c */
[----:B------:R1:W-:Y:S01]  /*7dd0*/  MUFU.EX2 R222, R0 ;  /* 0x0000000000de7308 */ /* 0x0003e20000000800 */
[----:B------:R-:W-:Y:S01]  /*7de0*/  HMMA.16816.F32 R96, R8, R32, R48 ;  /* 0x000000200860723c */ /* 0x000fe20000001830 */
[----:B------:R-:W-:Y:S01]  /*7df0*/  IMAD.MOV.U32 R127, RZ, RZ, R131 ;  /* 0x000000ffff7f7224 */ /* 0x000fe200078e0083 */
[----:B------:R-:W-:Y:S01]  /*7e00*/  LOP3.LUT R12, R5, UR14, R22, 0x96, !PT ;  /* 0x0000000e050c7c12 */ /* 0x000fe2000f8e9616 */
[----:B------:R-:W-:Y:S01]  /*7e10*/  IMAD.MOV.U32 R131, RZ, RZ, R221 ;  /* 0x000000ffff837224 */ /* 0x000fe200078e00dd */
[----:B------:R-:W-:Y:S01]  /*7e20*/  LOP3.LUT R17, R29, UR12, R4, 0x96, !PT ;  /* 0x0000000c1d117c12 */ /* 0x000fe2000f8e9604 */
[----:B------:R-:W-:-:S04]  /*7e30*/  IMAD.WIDE.U32 R4, R2, -0x2daee0ad, RZ ;  /* 0xd2511f5302047825 */ /* 0x000fc800078e00ff */
[----:B------:R-:W-:-:S04]  /*7e40*/  IMAD.WIDE.U32 R32, R7, -0x2daee0ad, RZ ;  /* 0xd2511f5307207825 */ /* 0x000fc800078e00ff */
[----:B-1----:R-:W-:-:S04]  /*7e50*/  FFMA.FTZ R0, R144, UR35, -R19 ;  /* 0x0000002390007c23 */ /* 0x002fc80008010813 */
[----:B------:R1:W-:Y:S01]  /*7e60*/  MUFU.EX2 R221, R0 ;  /* 0x0000000000dd7308 */ /* 0x0003e20000000800 */
[----:B------:R-:W-:Y:S01]  /*7e70*/  LOP3.LUT R41, R13, UR17, R56, 0x96, !PT ;  /* 0x000000110d297c12 */ /* 0x000fe2000f8e9638 */
[----:B------:R-:W-:Y:S01]  /*7e80*/  IMAD.MOV.U32 R132, RZ, RZ, R220 ;  /* 0x000000ffff847224 */ /* 0x000fe200078e00dc */
[----:B------:R-:W-:Y:S01]  /*7e90*/  LOP3.LUT R2, R5, UR14, R16, 0x96, !PT ;  /* 0x0000000e05027c12 */ /* 0x000fe2000f8e9610 */
[----:B------:R-:W-:Y:S01]  /*7ea0*/  IMAD.WIDE.U32 R12, R12, -0x326172a9, RZ ;  /* 0xcd9e8d570c0c7825 */ /* 0x000fe200078e00ff */
[----:B------:R-:W-:-:S03]  /*7eb0*/  LOP3.LUT R15, R33, UR12, R4, 0x96, !PT ;  /* 0x0000000c210f7c12 */ /* 0x000fc6000f8e9604 */
[----:B------:R-:W-:Y:S01]  /*7ec0*/  IMAD.WIDE.U32 R4, R17, -0x326172a9, RZ ;  /* 0xcd9e8d5711047825 */ /* 0x000fe200078e00ff */
[----:B------:R-:W-:-:S03]  /*7ed0*/  LOP3.LUT R23, R31, UR17, R58, 0x96, !PT ;  /* 0x000000111f177c12 */ /* 0x000fc6000f8e963a */
[----:B-1----:R-:W-:-:S04]  /*7ee0*/  FFMA.FTZ R0, R146, UR35, -R19 ;  /* 0x0000002392007c23 */ /* 0x002fc80008010813 */
[----:B------:R1:W-:Y:S01]  /*7ef0*/  MUFU.EX2 R220, R0 ;  /* 0x0000000000dc7308 */ /* 0x0003e20000000800 */
[----:B------:R-:W-:Y:S01]  /*7f00*/  IMAD.MOV.U32 R123, RZ, RZ, R219 ;  /* 0x000000ffff7b7224 */ /* 0x000fe200078e00db */
[----:B------:R-:W-:Y:S01]  /*7f10*/  HMMA.16816.F32 R56, R8, R34, R60 ;  /* 0x000000220838723c */ /* 0x000fe2000000183c */
[----:B------:R-:W-:Y:S01]  /*7f20*/  LOP3.LUT R48, R13, UR13, R6, 0x96, !PT ;  /* 0x0000000d0d307c12 */ /* 0x000fe2000f8e9606 */
[----:B------:R-:W-:Y:S01]  /*7f30*/  IMAD.WIDE.U32 R6, R2, -0x326172a9, RZ ;  /* 0xcd9e8d5702067825 */ /* 0x000fe200078e00ff */
[----:B------:R-:W-:Y:S01]  /*7f40*/  LOP3.LUT R21, R5, UR22, R12, 0x96, !PT ;  /* 0x0000001605157c12 */ /* 0x000fe2000f8e960c */
[----:B------:R-:W-:Y:S01]  /*7f50*/  LDSM.16.MT88.4 R60, [R185+0x5000] ;  /* 0x00500000b93c783b */ /* 0x000fe20000004200 */
[C---:B------:R-:W-:Y:S02]  /*7f60*/  LOP3.LUT R29, R4.reuse, 0xffff, RZ, 0xc0, !PT ;  /* 0x0000ffff041d7812 */ /* 0x040fe400078ec0ff */
[----:B------:R-:W-:Y:S02]  /*7f70*/  LOP3.LUT R43, R4, 0xff, RZ, 0xc0, !PT ;  /* 0x000000ff042b7812 */ /* 0x000fe400078ec0ff */
[----:B------:R-:W-:-:S02]  /*7f80*/  SHF.R.U32.HI R34, RZ, 0x10, R4 ;  /* 0x00000010ff227819 */ /* 0x000fc40000011604 */
[----:B------:R-:W-:Y:S01]  /*7f90*/  SHF.R.U32.HI R35, RZ, 0x18, R4 ;  /* 0x00000018ff237819 */ /* 0x000fe20000011604 */
[----:B-1----:R-:W-:Y:S01]  /*7fa0*/  FFMA.FTZ R0, R145, UR35, -R19 ;  /* 0x0000002391007c23 */ /* 0x002fe20008010813 */
[----:B------:R-:W-:-:S03]  /*7fb0*/  IMAD.WIDE.U32 R4, R15, -0x326172a9, RZ ;  /* 0xcd9e8d570f047825 */ /* 0x000fc600078e00ff */
[----:B------:R1:W2:Y:S01]  /*7fc0*/  MUFU.EX2 R219, R0 ;  /* 0x0000000000db7308 */ /* 0x0002a20000000800 */
[----:B------:R-:W-:Y:S01]  /*7fd0*/  IMAD.MOV.U32 R122, RZ, RZ, R218 ;  /* 0x000000ffff7a7224 */ /* 0x000fe200078e00da */
[----:B------:R-:W-:Y:S01]  /*7fe0*/  LOP3.LUT R2, R4, 0xffff, RZ, 0xc0, !PT ;  /* 0x0000ffff04027812 */ /* 0x000fe200078ec0ff */
[----:B-1----:R-:W-:-:S05]  /*7ff0*/  FFMA.FTZ R0, R150, UR35, -R18 ;  /* 0x0000002396007c23 */ /* 0x002fca0008010812 */
[----:B------:R1:W-:Y:S01]  /*8000*/  MUFU.EX2 R218, R0 ;  /* 0x0000000000da7308 */ /* 0x0003e20000000800 */
[----:B------:R-:W-:Y:S01]  /*8010*/  IMAD.MOV.U32 R140, RZ, RZ, R126 ;  /* 0x000000ffff8c7224 */ /* 0x000fe200078e007e */
[----:B------:R-:W-:Y:S01]  /*8020*/  LOP3.LUT R13, R4, 0xff, RZ, 0xc0, !PT ;  /* 0x000000ff040d7812 */ /* 0x000fe200078ec0ff */
[----:B------:R-:W-:Y:S02]  /*8030*/  IMAD.MOV.U32 R121, RZ, RZ, R128 ;  /* 0x000000ffff797224 */ /* 0x000fe400078e0080 */
[----:B------:R-:W-:Y:S01]  /*8040*/  IMAD.MOV.U32 R125, RZ, RZ, R92 ;  /* 0x000000ffff7d7224 */ /* 0x000fe200078e005c */
[----:B-1----:R-:W-:Y:S01]  /*8050*/  LOP3.LUT R0, R5, UR22, R6, 0x96, !PT ;  /* 0x0000001605007c12 */ /* 0x002fe2000f8e9606 */
[----:B------:R-:W-:-:S04]  /*8060*/  FFMA.FTZ R6, R155, UR35, -R18 ;  /* 0x000000239b067c23 */ /* 0x000fc80008010812 */
[----:B------:R1:W-:Y:S01]  /*8070*/  MUFU.EX2 R134, R6 ;  /* 0x0000000600867308 */ /* 0x0003e20000000800 */
[----:B------:R-:W-:Y:S02]  /*8080*/  IMAD.MOV.U32 R126, RZ, RZ, R93 ;  /* 0x000000ffff7e7224 */ /* 0x000fe400078e005d */
[----:B------:R-:W-:Y:S02]  /*8090*/  IMAD.MOV.U32 R128, RZ, RZ, R94 ;  /* 0x000000ffff807224 */ /* 0x000fe400078e005e */
[----:B------:R-:W-:Y:S01]  /*80a0*/  IMAD.MOV.U32 R130, RZ, RZ, R95 ;  /* 0x000000ffff827224 */ /* 0x000fe200078e005f */
[----:B------:R-:W-:Y:S01]  /*80b0*/  LOP3.LUT R49, R7, UR13, R14, 0x96, !PT ;  /* 0x0000000d07317c12 */ /* 0x000fe2000f8e960e */
[----:B------:R-:W-:Y:S01]  /*80c0*/  HMMA.16816.F32 R92, R8, R44, R88 ;  /* 0x0000002c085c723c */ /* 0x000fe20000001858 */
[--C-:B------:R-:W-:Y:S02]  /*80d0*/  SHF.R.U32.HI R5, RZ, 0x10, R4.reuse ;  /* 0x00000010ff057819 */ /* 0x100fe40000011604 */
[----:B------:R-:W-:-:S02]  /*80e0*/  SHF.R.U32.HI R12, RZ, 0x18, R4 ;  /* 0x00000018ff0c7819 */ /* 0x000fc40000011604 */
[----:B-1----:R-:W-:Y:S01]  /*80f0*/  SHF.R.U32.HI R6, RZ, 0x8, R2 ;  /* 0x00000008ff067819 */ /* 0x002fe20000011602 */
[----:B------:R-:W-:Y:S01]  /*8100*/  FFMA.FTZ R2, R156, UR35, -R18 ;  /* 0x000000239c027c23 */ /* 0x000fe20008010812 */
[----:B------:R-:W-:Y:S01]  /*8110*/  HMMA.16816.F32 R88, R8, R46, R64 ;  /* 0x0000002e0858723c */ /* 0x000fe20000001840 */
[C---:B------:R-:W-:Y:S02]  /*8120*/  LOP3.LUT R4, R0.reuse, 0xffff, RZ, 0xc0, !PT ;  /* 0x0000ffff00047812 */ /* 0x040fe400078ec0ff */
[----:B------:R-:W-:Y:S01]  /*8130*/  SHF.R.U32.HI R7, RZ, 0x18, R0 ;  /* 0x00000018ff077819 */ /* 0x000fe20000011600 */
[----:B------:R1:W3:Y:S03]  /*8140*/  MUFU.EX2 R133, R2 ;  /* 0x0000000200857308 */ /* 0x0002e60000000800 */
[----:B------:R-:W-:Y:S01]  /*8150*/  LOP3.LUT R9, R0, 0xff, RZ, 0xc0, !PT ;  /* 0x000000ff00097812 */ /* 0x000fe200078ec0ff */
[----:B------:R-:W-:Y:S01]  /*8160*/  IMAD.MOV.U32 R156, RZ, RZ, R130 ;  /* 0x000000ffff9c7224 */ /* 0x000fe200078e0082 */
[----:B------:R-:W-:Y:S01]  /*8170*/  SHF.R.U32.HI R4, RZ, 0x8, R4 ;  /* 0x00000008ff047819 */ /* 0x000fe20000011604 */
[----:B------:R-:W-:Y:S01]  /*8180*/  IMAD.MOV.U32 R139, RZ, RZ, R131 ;  /* 0x000000ffff8b7224 */ /* 0x000fe200078e0083 */
[----:B------:R-:W-:Y:S01]  /*8190*/  LOP3.LUT R8, R5, 0xff, RZ, 0xc0, !PT ;  /* 0x000000ff05087812 */ /* 0x000fe200078ec0ff */
[----:B------:R-:W-:Y:S01]  /*81a0*/  IMAD.MOV.U32 R136, RZ, RZ, R129 ;  /* 0x000000ffff887224 */ /* 0x000fe200078e0081 */
[----:B------:R-:W4:Y:S01]  /*81b0*/  LDSM.16.MT88.4 R44, [R184+0x5000] ;  /* 0x00500000b82c783b */ /* 0x000f220000004200 */
[----:B-1----:R-:W-:-:S02]  /*81c0*/  SHF.R.U32.HI R2, RZ, 0x10, R0 ;  /* 0x00000010ff027819 */ /* 0x002fc40000011600 */
[----:B------:R-:W-:Y:S02]  /*81d0*/  PRMT R0, R13, 0x5410, R6 ;  /* 0x000054100d007816 */ /* 0x000fe40000000006 */
[----:B------:R-:W-:-:S03]  /*81e0*/  LOP3.LUT R2, R2, 0xff, RZ, 0xc0, !PT ;  /* 0x000000ff02027812 */ /* 0x000fc600078ec0ff */
[--C-:B------:R-:W-:Y:S02]  /*81f0*/  HSET2.LE.AND R0, R0, R100.reuse, PT ;  /* 0x0000006400007233 */ /* 0x100fe40003803000 */
[----:B------:R-:W-:Y:S02]  /*8200*/  PRMT R7, R2, 0x5410, R7 ;  /* 0x0000541002077816 */ /* 0x000fe40000000007 */
[----:B--2---:R-:W-:Y:S02]  /*8210*/  F2FP.F16.F32.PACK_AB R2, R219, R220 ;  /* 0x000000dcdb02723e */ /* 0x004fe400000000ff */
[----:B------:R-:W-:Y:S02]  /*8220*/  PRMT R9, R9, 0x5410, R4 ;  /* 0x0000541009097816 */ /* 0x000fe40000000004 */
[----:B------:R-:W-:Y:S01]  /*8230*/  LOP3.LUT R10, R0, R2, RZ, 0xc0, !PT ;  /* 0x00000002000a7212 */ /* 0x000fe200078ec0ff */
[----:B------:R-:W-:Y:S02]  /*8240*/  FFMA.FTZ R2, R163, UR35, -R3 ;  /* 0x00000023a3027c23 */ /* 0x000fe40008010803 */
[----:B------:R-:W-:-:S02]  /*8250*/  HSET2.LE.AND R0, R9, R100, PT ;  /* 0x0000006409007233 */ /* 0x000fc40003803000 */
[----:B------:R1:W-:Y:S01]  /*8260*/  MUFU.EX2 R130, R2 ;  /* 0x0000000200827308 */ /* 0x0003e20000000800 */
[----:B------:R-:W-:Y:S01]  /*8270*/  FFMA.FTZ R5, R164, UR35, -R18 ;  /* 0x00000023a4057c23 */ /* 0x000fe20008010812 */
[----:B------:R-:W-:Y:S01]  /*8280*/  PRMT R6, R8, 0x5410, R12 ;  /* 0x0000541008067816 */ /* 0x000fe2000000000c */
[----:B------:R-:W-:-:S05]  /*8290*/  IMAD.MOV.U32 R155, RZ, RZ, R132 ;  /* 0x000000ffff9b7224 */ /* 0x000fca00078e0084 */
[----:B------:R2:W4:Y:S01]  /*82a0*/  MUFU.EX2 R132, R5 ;  /* 0x0000000500847308 */ /* 0x0005220000000800 */
[----:B-1----:R-:W-:-:S04]  /*82b0*/  F2FP.F16.F32.PACK_AB R2, R221, R222 ;  /* 0x000000dedd02723e */ /* 0x002fc800000000ff */
[----:B------:R-:W-:Y:S01]  /*82c0*/  LOP3.LUT R8, R0, R2, RZ, 0xc0, !PT ;  /* 0x0000000200087212 */ /* 0x000fe200078ec0ff */
[----:B------:R-:W-:Y:S01]  /*82d0*/  FFMA.FTZ R0, R158, UR35, -R3 ;  /* 0x000000239e007c23 */ /* 0x000fe20008010803 */
[----:B------:R-:W-:Y:S02]  /*82e0*/  IMAD.MOV.U32 R158, RZ, RZ, R139 ;  /* 0x000000ffff9e7224 */ /* 0x000fe400078e008b */
[----:B------:R-:W-:Y:S02]  /*82f0*/  IMAD.MOV.U32 R139, RZ, RZ, R136 ;  /* 0x000000ffff8b7224 */ /* 0x000fe400078e0088 */
[----:B------:R-:W-:Y:S02]  /*8300*/  IMAD.MOV.U32 R136, RZ, RZ, R127 ;  /* 0x000000ffff887224 */ /* 0x000fe400078e007f */
[----:B------:R-:W-:Y:S02]  /*8310*/  IMAD.MOV.U32 R127, RZ, RZ, R122 ;  /* 0x000000ffff7f7224 */ /* 0x000fe400078e007a */
[----:B--2---:R-:W-:Y:S01]  /*8320*/  FFMA.FTZ R5, R162, UR35, -R3 ;  /* 0x00000023a2057c23 */ /* 0x004fe20008010803 */
[----:B------:R-:W-:-:S02]  /*8330*/  IMAD.MOV.U32 R122, RZ, RZ, R123 ;  /* 0x000000ffff7a7224 */ /* 0x000fc400078e007b */
[----:B------:R-:W-:Y:S02]  /*8340*/  IMAD.MOV.U32 R123, RZ, RZ, R121 ;  /* 0x000000ffff7b7224 */ /* 0x000fe400078e0079 */
[----:B------:R-:W-:Y:S02]  /*8350*/  IMAD.MOV.U32 R121, RZ, RZ, R124 ;  /* 0x000000ffff797224 */ /* 0x000fe400078e007c */
[----:B------:R-:W-:Y:S01]  /*8360*/  IMAD.MOV.U32 R124, RZ, RZ, R125 ;  /* 0x000000ffff7c7224 */ /* 0x000fe200078e007d */
[----:B------:R-:W-:Y:S01]  /*8370*/  HSET2.LE.AND R4, R6, R100, PT ;  /* 0x0000006406047233 */ /* 0x000fe20003803000 */
[----:B------:R-:W-:Y:S01]  /*8380*/  IMAD.MOV.U32 R125, RZ, RZ, R126 ;  /* 0x000000ffff7d7224 */ /* 0x000fe200078e007e */
[----:B------:R3:W1:Y:S01]  /*8390*/  MUFU.EX2 R131, R5 ;  /* 0x0000000500837308 */ /* 0x0006620000000800 */
[----:B------:R-:W-:Y:S02]  /*83a0*/  IMAD.MOV.U32 R126, RZ, RZ, R128 ;  /* 0x000000ffff7e7224 */ /* 0x000fe400078e0080 */
[----:B------:R-:W-:-:S05]  /*83b0*/  IMAD.MOV.U32 R137, RZ, RZ, R127 ;  /* 0x000000ffff897224 */ /* 0x000fca00078e007f */
[----:B------:R2:W-:Y:S01]  /*83c0*/  MUFU.EX2 R128, R0 ;  /* 0x0000000000807308 */ /* 0x0005e20000000800 */
[----:B------:R-:W-:Y:S01]  /*83d0*/  IMAD.WIDE.U32 R12, R42, -0x326172a9, RZ ;  /* 0xcd9e8d572a0c7825 */ /* 0x000fe200078e00ff */
[----:B---3--:R-:W-:-:S04]  /*83e0*/  F2FP.F16.F32.PACK_AB R5, R133, R134 ;  /* 0x000000868505723e */ /* 0x008fc800000000ff */
[----:B------:R-:W-:Y:S01]  /*83f0*/  LOP3.LUT R11, R4, R5, RZ, 0xc0, !PT ;  /* 0x00000005040b7212 */ /* 0x000fe200078ec0ff */
[----:B--2---:R-:W-:Y:S01]  /*8400*/  FFMA.FTZ R0, R157, UR35, -R3 ;  /* 0x000000239d007c23 */ /* 0x004fe20008010803 */
[----:B------:R-:W-:Y:S01]  /*8410*/  HSET2.LE.AND R4, R7, R100, PT ;  /* 0x0000006407047233 */ /* 0x000fe20003803000 */
[----:B------:R-:W-:Y:S01]  /*8420*/  IMAD.MOV.U32 R157, RZ, RZ, R139 ;  /* 0x000000ffff9d7224 */ /* 0x000fe200078e008b */
[----:B----4-:R-:W-:Y:S01]  /*8430*/  F2FP.F16.F32.PACK_AB R5, R132, R218 ;  /* 0x000000da8405723e */ /* 0x010fe200000000ff */
[----:B------:R2:W-:Y:S01]  /*8440*/  MUFU.EX2 R127, R0 ;  /* 0x00000000007f7308 */ /* 0x0005e20000000800 */
[----:B------:R-:W-:Y:S02]  /*8450*/  IMAD.MOV.U32 R139, RZ, RZ, R123 ;  /* 0x000000ffff8b7224 */ /* 0x000fe400078e007b */
[----:B------:R-:W-:Y:S02]  /*8460*/  IMAD.MOV.U32 R123, RZ, RZ, R124 ;  /* 0x000000ffff7b7224 */ /* 0x000fe400078e007c */
[----:B------:R-:W-:Y:S01]  /*8470*/  FFMA.FTZ R6, R161, UR35, -R3 ;  /* 0x00000023a1067c23 */ /* 0x000fe20008010803 */
[----:B------:R-:W-:Y:S01]  /*8480*/  IMAD.MOV.U32 R124, RZ, RZ, R126 ;  /* 0x000000ffff7c7224 */ /* 0x000fe200078e007e */
[----:B------:R-:W-:Y:S01]  /*8490*/  LOP3.LUT R9, R4, R5, RZ, 0xc0, !PT ;  /* 0x0000000504097212 */ /* 0x000fe200078ec0ff */
[----:B------:R-:W-:Y:S01]  /*84a0*/  IMAD.WIDE.U32 R4, R41, -0x2daee0ad, RZ ;  /* 0xd2511f5329047825 */ /* 0x000fe200078e00ff */
[----:B------:R-:W-:-:S03]  /*84b0*/  LOP3.LUT R2, R13, UR15, R30, 0x96, !PT ;  /* 0x0000000f0d027c12 */ /* 0x000fc6000f8e961e */
[----:B------:R-:W-:-:S04]  /*84c0*/  IMAD.WIDE.U32 R14, R25, -0x2daee0ad, RZ ;  /* 0xd2511f53190e7825 */ /* 0x000fc800078e00ff */
[----:B--2---:R-:W-:Y:S01]  /*84d0*/  FFMA.FTZ R0, R160, UR35, -R3 ;  /* 0x00000023a0007c23 */ /* 0x004fe20008010803 */
[----:B------:R-:W-:-:S03]  /*84e0*/  IMAD.MOV.U32 R69, RZ, RZ, R136 ;  /* 0x000000ffff457224 */ /* 0x000fc600078e0088 */
[----:B------:R2:W-:Y:S01]  /*84f0*/  MUFU.EX2 R126, R0 ;  /* 0x00000000007e7308 */ /* 0x0005e20000000800 */
[----:B------:R-:W-:Y:S02]  /*8500*/  IMAD.MOV.U32 R136, RZ, RZ, R122 ;  /* 0x000000ffff887224 */ /* 0x000fe400078e007a */
[----:B------:R-:W-:Y:S02]  /*8510*/  IMAD.MOV.U32 R122, RZ, RZ, R121 ;  /* 0x000000ffff7a7224 */ /* 0x000fe400078e0079 */
[----:B------:R-:W-:Y:S01]  /*8520*/  IMAD.MOV.U32 R121, RZ, RZ, R125 ;  /* 0x000000ffff797224 */ /* 0x000fe200078e007d */
[----:B------:R-:W-:Y:S01]  /*8530*/  LOP3.LUT R5, R5, UR14, R40, 0x96, !PT ;  /* 0x0000000e05057c12 */ /* 0x000fe2000f8e9628 */
[----:B------:R-:W-:Y:S01]  /*8540*/  IMAD.WIDE.U32 R16, R2, -0x2daee0ad, RZ ;  /* 0xd2511f5302107825 */ /* 0x000fe200078e00ff */
[----:B------:R3:W-:Y:S01]  /*8550*/  MUFU.EX2 R129, R6 ;  /* 0x0000000600817308 */ /* 0x0007e20000000800 */
[----:B------:R-:W-:Y:S02]  /*8560*/  LOP3.LUT R13, R15, UR12, R4, 0x96, !PT ;  /* 0x0000000c0f0d7c12 */ /* 0x000fe4000f8e9604 */
[----:B--2---:R-:W-:-:S05]  /*8570*/  FFMA.FTZ R0, R159, UR35, -R3 ;  /* 0x000000239f007c23 */ /* 0x004fca0008010803 */
[----:B------:R2:W-:Y:S01]  /*8580*/  MUFU.EX2 R125, R0 ;  /* 0x00000000007d7308 */ /* 0x0005e20000000800 */
[----:B---3--:R-:W-:-:S04]  /*8590*/  IMAD.WIDE.U32 R6, R23, -0x2daee0ad, RZ ;  /* 0xd2511f5317067825 */ /* 0x008fc800078e00ff */
[----:B------:R-:W-:Y:S01]  /*85a0*/  IMAD.WIDE.U32 R4, R5, -0x326172a9, RZ ;  /* 0xcd9e8d5705047825 */ /* 0x000fe200078e00ff */
[----:B------:R-:W-:Y:S02]  /*85b0*/  LOP3.LUT R15, R7, UR14, R24, 0x96, !PT ;  /* 0x0000000e070f7c12 */ /* 0x000fe4000f8e9618 */
[----:B------:R-:W-:Y:S01]  /*85c0*/  LOP3.LUT R2, R17, UR12, R6, 0x96, !PT ;  /* 0x0000000c11027c12 */ /* 0x000fe2000f8e9606 */
[----:B------:R-:W-:-:S04]  /*85d0*/  IMAD.WIDE.U32 R6, R13, -0x326172a9, RZ ;  /* 0xcd9e8d570d067825 */ /* 0x000fc800078e00ff */
[----:B--2---:R-:W-:Y:S01]  /*85e0*/  FFMA.FTZ R0, R154, UR35, -R3 ;  /* 0x000000239a007c23 */ /* 0x004fe20008010803 */
[----:B------:R-:W-:Y:S02]  /*85f0*/  IMAD.MOV.U32 R154, RZ, RZ, R69 ;  /* 0x000000ffff9a7224 */ /* 0x000fe400078e0045 */
[----:B------:R-:W-:Y:S02]  /*8600*/  IMAD.MOV.U32 R69, RZ, RZ, R137 ;  /* 0x000000ffff457224 */ /* 0x000fe400078e0089 */
[----:B------:R-:W-:Y:S02]  /*8610*/  IMAD.MOV.U32 R137, RZ, RZ, R122 ;  /* 0x000000ffff897224 */ /* 0x000fe400078e007a */
[----:B------:R-:W-:Y:S02]  /*8620*/  IMAD.MOV.U32 R122, RZ, RZ, R123 ;  /* 0x000000ffff7a7224 */ /* 0x000fe400078e007b */
[----:B------:R-:W-:Y:S02]  /*8630*/  IMAD.MOV.U32 R123, RZ, RZ, R121 ;  /* 0x000000ffff7b7224 */ /* 0x000fe400078e0079 */
[----:B------:R-:W-:-:S02]  /*8640*/  IMAD.MOV.U32 R121, RZ, RZ, R124 ;  /* 0x000000ffff797224 */ /* 0x000fc400078e007c */
[----:B------:R2:W-:Y:S01]  /*8650*/  MUFU.EX2 R124, R0 ;  /* 0x00000000007c7308 */ /* 0x0005e20000000800 */
[----:B------:R-:W-:Y:S01]  /*8660*/  LOP3.LUT R23, R5, UR13, R26, 0x96, !PT ;  /* 0x0000000d05177c12 */ /* 0x000fe2000f8e961a */
[----:B------:R-:W-:Y:S01]  /*8670*/  IMAD.MOV.U32 R138, RZ, RZ, R123 ;  /* 0x000000ffff8a7224 */ /* 0x000fe200078e007b */
[----:B------:R-:W-:Y:S01]  /*8680*/  LOP3.LUT R13, R7, UR22, R4, 0x96, !PT ;  /* 0x00000016070d7c12 */ /* 0x000fe2000f8e9604 */
[----:B------:R-:W-:Y:S01]  /*8690*/  IMAD.WIDE.U32 R4, R2, -0x326172a9, RZ ;  /* 0xcd9e8d5702047825 */ /* 0x000fe200078e00ff */
[----:B------:R-:W-:Y:S01]  /*86a0*/  SHF.R.U32.HI R2, RZ, 0x8, R29 ;  /* 0x00000008ff027819 */ /* 0x000fe2000001161d */
[----:B------:R-:W-:Y:S03]  /*86b0*/  HMMA.16816.F32 R80, R8, R44, R80 ;  /* 0x0000002c0850723c */ /* 0x000fe60000001850 */
[----:B------:R-:W-:Y:S01]  /*86c0*/  PRMT R42, R43, 0x5410, R2 ;  /* 0x000054102b2a7816 */ /* 0x000fe20000000002 */
[----:B--2---:R-:W-:-:S04]  /*86d0*/  FFMA.FTZ R0, R152, UR35, -R3 ;  /* 0x0000002398007c23 */ /* 0x004fc80008010803 */
[----:B------:R2:W-:Y:S01]  /*86e0*/  MUFU.EX2 R123, R0 ;  /* 0x00000000007b7308 */ /* 0x0005e20000000800 */
[----:B------:R-:W-:Y:S01]  /*86f0*/  HMMA.16816.F32 R144, R8, R46, R72 ;  /* 0x0000002e0890723c */ /* 0x000fe20000001848 */
[----:B------:R-:W-:-:S05]  /*8700*/  IMAD.MOV.U32 R70, RZ, RZ, R121 ;  /* 0x000000ffff467224 */ /* 0x000fca00078e0079 */
[----:B------:R-:W-:Y:S01]  /*8710*/  HMMA.16816.F32 R64, R8, R60, R76 ;  /* 0x0000003c0840723c */ /* 0x000fe2000000184c */
[----:B--2---:R-:W-:-:S05]  /*8720*/  LOP3.LUT R0, R34, 0xff, RZ, 0xc0, !PT ;  /* 0x000000ff22007812 */ /* 0x004fca00078ec0ff */
[----:B------:R-:W-:Y:S01]  /*8730*/  HMMA.16816.F32 R52, R8, R62, R52 ;  /* 0x0000003e0834723c */ /* 0x000fe20000001834 */
[----:B------:R-:W-:Y:S01]  /*8740*/  PRMT R43, R0, 0x5410, R35 ;  /* 0x00005410002b7816 */ /* 0x000fe20000000023 */
[----:B------:R-:W-:-:S05]  /*8750*/  FFMA.FTZ R0, R151, UR35, -R3 ;  /* 0x0000002397007c23 */ /* 0x000fca0008010803 */
[--C-:B------:R-:W-:Y:S01]  /*8760*/  SHF.R.U32.HI R11, RZ, 0x10, R6.reuse ;  /* 0x00000010ff0b7819 */ /* 0x100fe20000011606 */
[----:B------:R-:W-:Y:S01]  /*8770*/  IMAD.WIDE.U32 R8, R15, -0x326172a9, RZ ;  /* 0xcd9e8d570f087825 */ /* 0x000fe200078e00ff */
[----:B------:R2:W-:Y:S01]  /*8780*/  MUFU.EX2 R121, R0 ;  /* 0x0000000000797308 */ /* 0x0005e20000000800 */
[----:B------:R-:W-:Y:S02]  /*8790*/  SHF.R.U32.HI R15, RZ, 0x18, R6 ;  /* 0x00000018ff0f7819 */ /* 0x000fe40000011606 */
[----:B------:R-:W-:Y:S02]  /*87a0*/  LOP3.LUT R10, R6, 0xffff, RZ, 0xc0, !PT ;  /* 0x0000ffff060a7812 */ /* 0x000fe400078ec0ff */
[----:B------:R-:W-:Y:S02]  /*87b0*/  LOP3.LUT R7, R5, UR22, R8, 0x96, !PT ;  /* 0x0000001605077c12 */ /* 0x000fe4000f8e9608 */
[C---:B------:R-:W-:Y:S02]  /*87c0*/  LOP3.LUT R27, R4.reuse, 0xffff, RZ, 0xc0, !PT ;  /* 0x0000ffff041b7812 */ /* 0x040fe400078ec0ff */
[----:B------:R-:W-:-:S02]  /*87d0*/  LOP3.LUT R33, R4, 0xff, RZ, 0xc0, !PT ;  /* 0x000000ff04217812 */ /* 0x000fc400078ec0ff */
[--C-:B------:R-:W-:Y:S02]  /*87e0*/  SHF.R.U32.HI R31, RZ, 0x10, R4.reuse ;  /* 0x00000010ff1f7819 */ /* 0x100fe40000011604 */
[----:B--2---:R-:W-:Y:S02]  /*87f0*/  LOP3.LUT R0, R11, 0xff, RZ, 0xc0, !PT ;  /* 0x000000ff0b007812 */ /* 0x004fe400078ec0ff */
[----:B------:R-:W-:Y:S02]  /*8800*/  SHF.R.U32.HI R30, RZ, 0x18, R4 ;  /* 0x00000018ff1e7819 */ /* 0x000fe40000011604 */
[----:B------:R-:W-:Y:S01]  /*8810*/  PRMT R86, R0, 0x5410, R15 ;  /* 0x0000541000567816 */ /* 0x000fe2000000000f */
[----:B------:R-:W-:Y:S01]  /*8820*/  FFMA.FTZ R0, R148, UR35, -R3 ;  /* 0x0000002394007c23 */ /* 0x000fe20008010803 */
[----:B------:R-:W-:Y:S01]  /*8830*/  LOP3.LUT R22, R6, 0xff, RZ, 0xc0, !PT ;  /* 0x000000ff06167812 */ /* 0x000fe200078ec0ff */
[----:B------:R-:W-:-:S04]  /*8840*/  IMAD.WIDE.U32 R4, R48, -0x2daee0ad, RZ ;  /* 0xd2511f5330047825 */ /* 0x000fc800078e00ff */
[----:B------:R-:W-:Y:S01]  /*8850*/  FFMA.FTZ R6, R153, UR35, -R3 ;  /* 0x0000002399067c23 */ /* 0x000fe20008010803 */
[----:B------:R-:W-:Y:S01]  /*8860*/  SHF.R.U32.HI R2, RZ, 0x8, R10 ;  /* 0x00000008ff027819 */ /* 0x000fe2000001160a */
[----:B------:R-:W-:Y:S01]  /*8870*/  IMAD.MOV.U32 R141, RZ, RZ, R119 ;  /* 0x000000ffff8d7224 */ /* 0x000fe200078e0077 */
[----:B------:R-:W-:Y:S01]  /*8880*/  LOP3.LUT R9, R9, UR13, R12, 0x96, !PT ;  /* 0x0000000d09097c12 */ /* 0x000fe2000f8e960c */
[----:B------:R2:W-:Y:S01]  /*8890*/  MUFU.EX2 R119, R0 ;  /* 0x0000000000777308 */ /* 0x0005e20000000800 */
[----:B------:R-:W-:Y:S01]  /*88a0*/  IMAD.MOV.U32 R68, RZ, RZ, R122 ;  /* 0x000000ffff447224 */ /* 0x000fe200078e007a */
[----:B------:R-:W-:Y:S02]  /*88b0*/  LOP3.LUT R17, R5, UR23, R28, 0x96, !PT ;  /* 0x0000001705117c12 */ /* 0x000fe4000f8e961c */
[C---:B------:R-:W-:Y:S02]  /*88c0*/  LOP3.LUT R12, R4.reuse, 0xffff, RZ, 0xc0, !PT ;  /* 0x0000ffff040c7812 */ /* 0x040fe400078ec0ff */
[----:B------:R-:W-:-:S02]  /*88d0*/  LOP3.LUT R25, R4, 0xff, RZ, 0xc0, !PT ;  /* 0x000000ff04197812 */ /* 0x000fc400078ec0ff */
[----:B------:R3:W-:Y:S01]  /*88e0*/  MUFU.EX2 R122, R6 ;  /* 0x00000006007a7308 */ /* 0x0007e20000000800 */
[--C-:B------:R-:W-:Y:S02]  /*88f0*/  SHF.R.U32.HI R24, RZ, 0x10, R4.reuse ;  /* 0x00000010ff187819 */ /* 0x100fe40000011604 */
[----:B------:R-:W-:Y:S01]  /*8900*/  SHF.R.U32.HI R26, RZ, 0x18, R4 ;  /* 0x00000018ff1a7819 */ /* 0x000fe20000011604 */
[----:B------:R-:W-:Y:S01]  /*8910*/  IMAD.WIDE.U32 R4, R23, -0x2daee0ad, RZ ;  /* 0xd2511f5317047825 */ /* 0x000fe200078e00ff */
[----:B------:R-:W-:-:S03]  /*8920*/  PRMT R85, R22, 0x5410, R2 ;  /* 0x0000541016557816 */ /* 0x000fc60000000002 */
[----:B--2---:R-:W-:Y:S01]  /*8930*/  FFMA.FTZ R0, R191, UR35, -R20 ;  /* 0x00000023bf007c23 */ /* 0x004fe20008010814 */
[----:B------:R-:W-:-:S03]  /*8940*/  IMAD.MOV.U32 R87, RZ, RZ, R117 ;  /* 0x000000ffff577224 */ /* 0x000fc600078e0075 */
[----:B------:R2:W-:Y:S01]  /*8950*/  MUFU.EX2 R117, R0 ;  /* 0x0000000000757308 */ /* 0x0005e20000000800 */
[----:B---3--:R-:W-:Y:S01]  /*8960*/  FFMA.FTZ R6, R149, UR35, -R3 ;  /* 0x0000002395067c23 */ /* 0x008fe20008010803 */
[----:B------:R-:W-:Y:S01]  /*8970*/  IMAD.WIDE.U32 R2, R49, -0x2daee0ad, RZ ;  /* 0xd2511f5331027825 */ /* 0x000fe200078e00ff */
[----:B------:R-:W-:-:S03]  /*8980*/  LOP3.LUT R15, R5, UR23, R14, 0x96, !PT ;  /* 0x00000017050f7c12 */ /* 0x000fc6000f8e960e */
[----:B------:R-:W-:Y:S01]  /*8990*/  IMAD.MOV.U32 R143, RZ, RZ, R118 ;  /* 0x000000ffff8f7224 */ /* 0x000fe200078e0076 */
[----:B------:R-:W-:Y:S02]  /*89a0*/  LOP3.LUT R14, R3, UR23, R32, 0x96, !PT ;  /* 0x00000017030e7c12 */ /* 0x000fe4000f8e9620 */
[----:B------:R-:W-:Y:S01]  /*89b0*/  LOP3.LUT R23, R2, 0xffff, RZ, 0xc0, !PT ;  /* 0x0000ffff02177812 */ /* 0x000fe200078ec0ff */
[----:B--2---:R-:W-:Y:S01]  /*89c0*/  FFMA.FTZ R0, R204, UR35, -R20 ;  /* 0x00000023cc007c23 */ /* 0x004fe20008010814 */
[----:B------:R-:W-:Y:S02]  /*89d0*/  LOP3.LUT R32, R2, 0xff, RZ, 0xc0, !PT ;  /* 0x000000ff02207812 */ /* 0x000fe400078ec0ff */
[--C-:B------:R-:W-:Y:S01]  /*89e0*/  SHF.R.U32.HI R28, RZ, 0x10, R2.reuse ;  /* 0x00000010ff1c7819 */ /* 0x100fe20000011602 */
[----:B------:R2:W-:Y:S01]  /*89f0*/  MUFU.EX2 R118, R0 ;  /* 0x0000000000767308 */ /* 0x0005e20000000800 */
[----:B------:R-:W-:Y:S01]  /*8a00*/  SHF.R.U32.HI R29, RZ, 0x18, R2 ;  /* 0x00000018ff1d7819 */ /* 0x000fe20000011602 */
[----:B------:R-:W-:-:S04]  /*8a10*/  IMAD.WIDE.U32 R2, R9, -0x2daee0ad, RZ ;  /* 0xd2511f5309027825 */ /* 0x000fc800078e00ff */
[----:B------:R-:W-:Y:S01]  /*8a20*/  IMAD.MOV.U32 R84, RZ, RZ, R115 ;  /* 0x000000ffff547224 */ /* 0x000fe200078e0073 */
[C---:B------:R-:W-:Y:S01]  /*8a30*/  LOP3.LUT R40, R2.reuse, 0xffff, RZ, 0xc0, !PT ;  /* 0x0000ffff02287812 */ /* 0x040fe200078ec0ff */
[----:B------:R-:W-:Y:S01]  /*8a40*/  IMAD.MOV.U32 R152, RZ, RZ, R69 ;  /* 0x000000ffff987224 */ /* 0x000fe200078e0045 */
[----:B------:R-:W-:Y:S02]  /*8a50*/  LOP3.LUT R41, R2, 0xff, RZ, 0xc0, !PT ;  /* 0x000000ff02297812 */ /* 0x000fe400078ec0ff */
[----:B------:R-:W-:Y:S01]  /*8a60*/  SHF.R.U32.HI R69, RZ, 0x10, R2 ;  /* 0x00000010ff457819 */ /* 0x000fe20000011602 */
[----:B--2---:R-:W-:Y:S01]  /*8a70*/  FFMA.FTZ R0, R183, UR35, -R20 ;  /* 0x00000023b7007c23 */ /* 0x004fe20008010814 */
[----:B------:R-:W-:-:S03]  /*8a80*/  SHF.R.U32.HI R71, RZ, 0x18, R2 ;  /* 0x00000018ff477819 */ /* 0x000fc60000011602 */
[----:B------:R2:W-:Y:S01]  /*8a90*/  MUFU.EX2 R115, R0 ;  /* 0x0000000000737308 */ /* 0x0005e20000000800 */
[----:B------:R-:W-:Y:S01]  /*8aa0*/  SHF.R.U32.HI R2, RZ, 0x10, R21 ;  /* 0x00000010ff027819 */ /* 0x000fe20000011615 */
[----:B------:R-:W-:Y:S01]  /*8ab0*/  IMAD.MOV.U32 R142, RZ, RZ, R120 ;  /* 0x000000ffff8e7224 */ /* 0x000fe200078e0078 */
[----:B------:R-:W-:Y:S02]  /*8ac0*/  LOP3.LUT R22, R3, UR23, R16, 0x96, !PT ;  /* 0x0000001703167c12 */ /* 0x000fe4000f8e9610 */
[----:B------:R-:W-:Y:S02]  /*8ad0*/  LOP3.LUT R8, R4, 0xff, RZ, 0xc0, !PT ;  /* 0x000000ff04087812 */ /* 0x000fe400078ec0ff */
[--C-:B------:R-:W-:Y:S01]  /*8ae0*/  SHF.R.U32.HI R34, RZ, 0x10, R4.reuse ;  /* 0x00000010ff227819 */ /* 0x100fe20000011604 */
[----:B------:R3:W-:Y:S01]  /*8af0*/  MUFU.EX2 R120, R6 ;  /* 0x0000000600787308 */ /* 0x0007e20000000800 */
[----:B------:R-:W-:Y:S02]  /*8b00*/  SHF.R.U32.HI R35, RZ, 0x18, R4 ;  /* 0x00000018ff237819 */ /* 0x000fe40000011604 */
[----:B--2---:R-:W-:-:S04]  /*8b10*/  LOP3.LUT R0, R21, 0xffff, RZ, 0xc0, !PT ;  /* 0x0000ffff15007812 */ /* 0x004fc800078ec0ff */
[----:B------:R-:W-:Y:S02]  /*8b20*/  SHF.R.U32.HI R3, RZ, 0x8, R0 ;  /* 0x00000008ff037819 */ /* 0x000fe40000011600 */
[----:B------:R-:W-:Y:S01]  /*8b30*/  LOP3.LUT R0, R2, 0xff, RZ, 0xc0, !PT ;  /* 0x000000ff02007812 */ /* 0x000fe200078ec0ff */
[----:B------:R-:W-:Y:S01]  /*8b40*/  FFMA.FTZ R2, R189, UR35, -R20 ;  /* 0x00000023bd027c23 */ /* 0x000fe20008010814 */
[----:B---3--:R-:W-:Y:S02]  /*8b50*/  LOP3.LUT R6, R4, 0xffff, RZ, 0xc0, !PT ;  /* 0x0000ffff04067812 */ /* 0x008fe400078ec0ff */
[----:B------:R-:W-:Y:S01]  /*8b60*/  SHF.R.U32.HI R4, RZ, 0x18, R21 ;  /* 0x00000018ff047819 */ /* 0x000fe20000011615 */
[----:B------:R-:W-:Y:S02]  /*8b70*/  IMAD.MOV.U32 R50, RZ, RZ, R112 ;  /* 0x000000ffff327224 */ /* 0x000fe400078e0070 */
[----:B------:R2:W3:Y:S01]  /*8b80*/  MUFU.EX2 R112, R2 ;  /* 0x0000000200707308 */ /* 0x0004e20000000800 */
[----:B------:R-:W-:-:S02]  /*8b90*/  PRMT R4, R0, 0x5410, R4 ;  /* 0x0000541000047816 */ /* 0x000fc40000000004 */
[----:B------:R-:W-:Y:S01]  /*8ba0*/  LOP3.LUT R0, R13, 0xffff, RZ, 0xc0, !PT ;  /* 0x0000ffff0d007812 */ /* 0x000fe200078ec0ff */
[----:B------:R-:W-:Y:S01]  /*8bb0*/  IMAD.MOV.U32 R150, RZ, RZ, R111 ;  /* 0x000000ffff967224 */ /* 0x000fe200078e006f */
[----:B------:R-:W-:Y:S01]  /*8bc0*/  LOP3.LUT R5, R21, 0xff, RZ, 0xc0, !PT ;  /* 0x000000ff15057812 */ /* 0x000fe200078ec0ff */
[----:B--2---:R-:W-:-:S04]  /*8bd0*/  FFMA.FTZ R2, R180, UR35, -R20 ;  /* 0x00000023b4027c23 */ /* 0x004fc80008010814 */
[----:B------:R2:W-:Y:S01]  /*8be0*/  MUFU.EX2 R111, R2 ;  /* 0x00000002006f7308 */ /* 0x0005e20000000800 */
[----:B------:R-:W-:Y:S01]  /*8bf0*/  IMAD.MOV.U32 R162, RZ, RZ, R106 ;  /* 0x000000ffffa27224 */ /* 0x000fe200078e006a */
[----:B------:R-:W-:Y:S01]  /*8c00*/  PRMT R5, R5, 0x5410, R3 ;  /* 0x0000541005057816 */ /* 0x000fe20000000003 */
[----:B------:R-:W-:Y:S02]  /*8c10*/  IMAD.MOV.U32 R106, RZ, RZ, R113 ;  /* 0x000000ffff6a7224 */ /* 0x000fe400078e0071 */
[----:B------:R-:W-:Y:S01]  /*8c20*/  FFMA.FTZ R3, R181, UR35, -R20 ;  /* 0x00000023b5037c23 */ /* 0x000fe20008010814 */
[----:B--2---:R-:W-:Y:S02]  /*8c30*/  SHF.R.U32.HI R2, RZ, 0x8, R0 ;  /* 0x00000008ff027819 */ /* 0x004fe40000011600 */
[----:B------:R-:W-:-:S04]  /*8c40*/  LOP3.LUT R0, R13, 0xff, RZ, 0xc0, !PT ;  /* 0x000000ff0d007812 */ /* 0x000fc800078ec0ff */
[----:B------:R-:W-:Y:S01]  /*8c50*/  PRMT R78, R0, 0x5410, R2 ;  /* 0x00005410004e7816 */ /* 0x000fe20000000002 */
[----:B------:R-:W-:Y:S01]  /*8c60*/  FFMA.FTZ R2, R177, UR35, -R20 ;  /* 0x00000023b1027c23 */ /* 0x000fe20008010814 */
[----:B------:R-:W-:-:S03]  /*8c70*/  SHF.R.U32.HI R0, RZ, 0x10, R13 ;  /* 0x00000010ff007819 */ /* 0x000fc6000001160d */
[----:B------:R2:W-:Y:S01]  /*8c80*/  MUFU.EX2 R113, R2 ;  /* 0x0000000200717308 */ /* 0x0005e20000000800 */
[----:B------:R-:W-:Y:S01]  /*8c90*/  IMAD.MOV.U32 R51, RZ, RZ, R114 ;  /* 0x000000ffff337224 */ /* 0x000fe200078e0072 */
[----:B------:R-:W-:Y:S01]  /*8ca0*/  LOP3.LUT R0, R0, 0xff, RZ, 0xc0, !PT ;  /* 0x000000ff00007812 */ /* 0x000fe200078ec0ff */
[----:B------:R-:W-:-:S05]  /*8cb0*/  IMAD.MOV.U32 R164, RZ, RZ, R110 ;  /* 0x000000ffffa47224 */ /* 0x000fca00078e006e */
[----:B------:R4:W-:Y:S01]  /*8cc0*/  MUFU.EX2 R114, R3 ;  /* 0x0000000300727308 */ /* 0x0009e20000000800 */
[----:B------:R-:W-:Y:S02]  /*8cd0*/  IMAD.MOV.U32 R163, RZ, RZ, R109 ;  /* 0x000000ffffa37224 */ /* 0x000fe400078e006d */
[----:B--2---:R-:W-:-:S05]  /*8ce0*/  FFMA.FTZ R2, R176, UR35, -R20 ;  /* 0x00000023b0027c23 */ /* 0x004fca0008010814 */
[----:B------:R2:W-:Y:S01]  /*8cf0*/  MUFU.EX2 R110, R2 ;  /* 0x00000002006e7308 */ /* 0x0005e20000000800 */
[----:B----4-:R-:W-:-:S04]  /*8d00*/  SHF.R.U32.HI R3, RZ, 0x18, R13 ;  /* 0x00000018ff037819 */ /* 0x010fc8000001160d */
[----:B------:R-:W-:Y:S02]  /*8d10*/  PRMT R79, R0, 0x5410, R3 ;  /* 0x00005410004f7816 */ /* 0x000fe40000000003 */
[----:B------:R-:W-:Y:S01]  /*8d20*/  SHF.R.U32.HI R0, RZ, 0x8, R27 ;  /* 0x00000008ff007819 */ /* 0x000fe2000001161b */
[----:B--2---:R-:W-:-:S04]  /*8d30*/  FFMA.FTZ R2, R174, UR35, -R20 ;  /* 0x00000023ae027c23 */ /* 0x004fc80008010814 */
[----:B------:R2:W-:Y:S01]  /*8d40*/  MUFU.EX2 R109, R2 ;  /* 0x00000002006d7308 */ /* 0x0005e20000000800 */
[----:B------:R-:W-:Y:S01]  /*8d50*/  PRMT R73, R33, 0x5410, R0 ;  /* 0x0000541021497816 */ /* 0x000fe20000000000 */
[----:B------:R-:W-:Y:S01]  /*8d60*/  IMAD.MOV.U32 R153, RZ, RZ, R108 ;  /* 0x000000ffff997224 */ /* 0x000fe200078e006c */
[----:B------:R-:W-:Y:S01]  /*8d70*/  LOP3.LUT R0, R31, 0xff, RZ, 0xc0, !PT ;  /* 0x000000ff1f007812 */ /* 0x000fe200078ec0ff */
[----:B------:R-:W-:Y:S02]  /*8d80*/  IMAD.MOV.U32 R204, RZ, RZ, R143 ;  /* 0x000000ffffcc7224 */ /* 0x000fe400078e008f */
[----:B------:R-:W-:Y:S01]  /*8d90*/  IMAD.MOV.U32 R143, RZ, RZ, R137 ;  /* 0x000000ffff8f7224 */ /* 0x000fe200078e0089 */
[----:B------:R-:W-:Y:S01]  /*8da0*/  PRMT R75, R0, 0x5410, R30 ;  /* 0x00005410004b7816 */ /* 0x000fe2000000001e */
[----:B------:R-:W-:Y:S02]  /*8db0*/  IMAD.MOV.U32 R137, RZ, RZ, R136 ;  /* 0x000000ffff897224 */ /* 0x000fe400078e0088 */
[----:B--2---:R-:W-:-:S04]  /*8dc0*/  FFMA.FTZ R2, R170, UR35, -R20 ;  /* 0x00000023aa027c23 */ /* 0x004fc80008010814 */
[----:B------:R2:W-:Y:S01]  /*8dd0*/  MUFU.EX2 R108, R2 ;  /* 0x00000002006c7308 */ /* 0x0005e20000000800 */
[----:B------:R-:W-:Y:S01]  /*8de0*/  IMAD.MOV.U32 R136, RZ, RZ, R107 ;  /* 0x000000ffff887224 */ /* 0x000fe200078e006b */
[----:B------:R-:W-:-:S04]  /*8df0*/  SHF.R.U32.HI R0, RZ, 0x8, R12 ;  /* 0x00000008ff007819 */ /* 0x000fc8000001160c */
[----:B------:R-:W-:Y:S02]  /*8e00*/  PRMT R21, R25, 0x5410, R0 ;  /* 0x0000541019157816 */ /* 0x000fe40000000000 */
[----:B------:R-:W-:Y:S01]  /*8e10*/  SHF.R.U32.HI R0, RZ, 0x8, R6 ;  /* 0x00000008ff007819 */ /* 0x000fe20000011606 */
[----:B--2---:R-:W-:-:S04]  /*8e20*/  FFMA.FTZ R2, R168, UR35, -R20 ;  /* 0x00000023a8027c23 */ /* 0x004fc80008010814 */
[----:B------:R2:W-:Y:S01]  /*8e30*/  MUFU.EX2 R107, R2 ;  /* 0x00000002006b7308 */ /* 0x0005e20000000800 */
[----:B------:R-:W-:Y:S01]  /*8e40*/  IMAD.MOV.U32 R183, RZ, RZ, R87 ;  /* 0x000000ffffb77224 */ /* 0x000fe200078e0057 */
[----:B------:R-:W-:Y:S02]  /*8e50*/  PRMT R87, R8, 0x5410, R0 ;  /* 0x0000541008577816 */ /* 0x000fe40000000000 */
[----:B------:R-:W-:Y:S02]  /*8e60*/  HSET2.LE.AND R0, R5, R100, PT ;  /* 0x0000006405007233 */ /* 0x000fe40003803000 */
[----:B--2---:R-:W-:-:S04]  /*8e70*/  LOP3.LUT R2, R24, 0xff, RZ, 0xc0, !PT ;  /* 0x000000ff18027812 */ /* 0x004fc800078ec0ff */
[----:B------:R-:W-:Y:S01]  /*8e80*/  PRMT R26, R2, 0x5410, R26 ;  /* 0x00005410021a7816 */ /* 0x000fe2000000001a */
[----:B------:R-:W-:Y:S01]  /*8e90*/  FFMA.FTZ R2, R169, UR35, -R20 ;  /* 0x00000023a9027c23 */ /* 0x000fe20008010814 */
[----:B------:R-:W-:-:S03]  /*8ea0*/  IMAD.MOV.U32 R169, RZ, RZ, R105 ;  /* 0x000000ffffa97224 */ /* 0x000fc600078e0069 */
[----:B------:R2:W-:Y:S01]  /*8eb0*/  MUFU.EX2 R105, R2 ;  /* 0x0000000200697308 */ /* 0x0005e20000000800 */
[----:B------:R-:W-:Y:S01]  /*8ec0*/  FFMA.FTZ R3, R167, UR35, -R20 ;  /* 0x00000023a7037c23 */ /* 0x000fe20008010814 */
[----:B------:R-:W-:Y:S01]  /*8ed0*/  IMAD.MOV.U32 R167, RZ, RZ, R106 ;  /* 0x000000ffffa77224 */ /* 0x000fe200078e006a */
[----:B--2---:R-:W-:-:S04]  /*8ee0*/  F2FP.F16.F32.PACK_AB R2, R224, R225 ;  /* 0x000000e1e002723e */ /* 0x004fc800000000ff */
[----:B------:R-:W-:Y:S02]  /*8ef0*/  LOP3.LUT R8, R0, R2, RZ, 0xc0, !PT ;  /* 0x0000000200087212 */ /* 0x000fe400078ec0ff */
[----:B------:R-:W-:Y:S02]  /*8f00*/  HSET2.LE.AND R0, R42, R100, PT ;  /* 0x000000642a007233 */ /* 0x000fe40003803000 */
[----:B-1----:R-:W-:-:S04]  /*8f10*/  F2FP.F16.F32.PACK_AB R2, R131, R223 ;  /* 0x000000df8302723e */ /* 0x002fc800000000ff */
[----:B------:R-:W-:Y:S02]  /*8f20*/  LOP3.LUT R10, R0, R2, RZ, 0xc0, !PT ;  /* 0x00000002000a7212 */ /* 0x000fe400078ec0ff */
[----:B------:R-:W-:Y:S02]  /*8f30*/  HSET2.LE.AND R0, R43, R100, PT ;  /* 0x000000642b007233 */ /* 0x000fe40003803000 */
[----:B---3--:R-:W-:Y:S01]  /*8f40*/  F2FP.F16.F32.PACK_AB R2, R112, R115 ;  /* 0x000000737002723e */ /* 0x008fe200000000ff */
[----:B------:R1:W-:Y:S03]  /*8f50*/  MUFU.EX2 R106, R3 ;  /* 0x00000003006a7308 */ /* 0x0003e60000000800 */
[----:B------:R-:W-:Y:S02]  /*8f60*/  LOP3.LUT R11, R0, R2, RZ, 0xc0, !PT ;  /* 0x00000002000b7212 */ /* 0x000fe400078ec0ff */
[----:B------:R-:W-:Y:S01]  /*8f70*/  LOP3.LUT R0, R34, 0xff, RZ, 0xc0, !PT ;  /* 0x000000ff22007812 */ /* 0x000fe200078ec0ff */
[----:B------:R-:W-:-:S02]  /*8f80*/  IMAD.MOV.U32 R159, RZ, RZ, R84 ;  /* 0x000000ffff9f7224 */ /* 0x000fc400078e0054 */
[----:B------:R-:W-:Y:S01]  /*8f90*/  FFMA.FTZ R5, R194, UR35, -R19 ;  /* 0x00000023c2057c23 */ /* 0x000fe20008010813 */
[----:B------:R-:W-:Y:S01]  /*8fa0*/  PRMT R84, R0, 0x5410, R35 ;  /* 0x0000541000547816 */ /* 0x000fe20000000023 */
[----:B------:R-:W-:Y:S01]  /*8fb0*/  FFMA.FTZ R0, R192, UR35, -R19 ;  /* 0x00000023c0007c23 */ /* 0x000fe20008010813 */
[----:B-1----:R-:W-:Y:S02]  /*8fc0*/  HSET2.LE.AND R3, R4, R100, PT ;  /* 0x0000006404037233 */ /* 0x002fe40003803000 */
[----:B------:R-:W-:Y:S01]  /*8fd0*/  F2FP.F16.F32.PACK_AB R4, R118, R117 ;  /* 0x000000757604723e */ /* 0x000fe200000000ff */
[----:B------:R-:W-:-:S03]  /*8fe0*/  IMAD.MOV.U32 R168, RZ, RZ, R138 ;  /* 0x000000ffffa87224 */ /* 0x000fc600078e008a */
[----:B------:R-:W-:Y:S01]  /*8ff0*/  LOP3.LUT R9, R3, R4, RZ, 0xc0, !PT ;  /* 0x0000000403097212 */ /* 0x000fe200078ec0ff */
[----:B------:R-:W-:Y:S01]  /*9000*/  FFMA.FTZ R3, R193, UR35, -R19 ;  /* 0x00000023c1037c23 */ /* 0x000fe20008010813 */
[----:B------:R-:W-:Y:S02]  /*9010*/  IMAD.MOV.U32 R138, RZ, RZ, R139 ;  /* 0x000000ffff8a7224 */ /* 0x000fe400078e008b */
[----:B------:R-:W-:Y:S02]  /*9020*/  IMAD.MOV.U32 R194, RZ, RZ, R103 ;  /* 0x000000ffffc27224 */ /* 0x000fe400078e0067 */
[----:B------:R-:W-:Y:S01]  /*9030*/  IMAD.MOV.U32 R139, RZ, RZ, R101 ;  /* 0x000000ffff8b7224 */ /* 0x000fe200078e0065 */
[----:B------:R1:W-:Y:S01]  /*9040*/  MUFU.EX2 R103, R3 ;  /* 0x0000000300677308 */ /* 0x0003e20000000800 */
[----:B------:R-:W-:Y:S01]  /*9050*/  LOP3.LUT R2, R28, 0xff, RZ, 0xc0, !PT ;  /* 0x000000ff1c027812 */ /* 0x000fe200078ec0ff */
[----:B------:R-:W-:Y:S01]  /*9060*/  FFMA.FTZ R4, R195, UR35, -R19 ;  /* 0x00000023c3047c23 */ /* 0x000fe20008010813 */
[----:B------:R-:W-:-:S05]  /*9070*/  IMAD.MOV.U32 R189, RZ, RZ, R142 ;  /* 0x000000ffffbd7224 */ /* 0x000fca00078e008e */
[----:B------:R2:W-:Y:S01]  /*9080*/  MUFU.EX2 R101, R0 ;  /* 0x0000000000657308 */ /* 0x0005e20000000800 */
[----:B------:R-:W-:Y:S01]  /*9090*/  PRMT R13, R2, 0x5410, R29 ;  /* 0x00005410020d7816 */ /* 0x000fe2000000001d */
[----:B------:R-:W-:Y:S01]  /*90a0*/  IMAD.MOV.U32 R142, RZ, RZ, R104 ;  /* 0x000000ffff8e7224 */ /* 0x000fe200078e0068 */
[----:B------:R-:W-:Y:S01]  /*90b0*/  SHF.R.U32.HI R2, RZ, 0x10, R7 ;  /* 0x00000010ff027819 */ /* 0x000fe20000011607 */
[----:B------:R-:W-:Y:S02]  /*90c0*/  IMAD.MOV.U32 R181, RZ, RZ, R50 ;  /* 0x000000ffffb57224 */ /* 0x000fe400078e0032 */
[----:B------:R-:W-:Y:S01]  /*90d0*/  IMAD.MOV.U32 R180, RZ, RZ, R51 ;  /* 0x000000ffffb47224 */ /* 0x000fe200078e0033 */
[----:B------:R-:W-:Y:S02]  /*90e0*/  LOP3.LUT R12, R7, 0xff, RZ, 0xc0, !PT ;  /* 0x000000ff070c7812 */ /* 0x000fe400078ec0ff */
[----:B-1----:R-:W-:Y:S01]  /*90f0*/  SHF.R.U32.HI R3, RZ, 0x8, R23 ;  /* 0x00000008ff037819 */ /* 0x002fe20000011617 */
[----:B------:R1:W3:Y:S01]  /*9100*/  MUFU.EX2 R104, R5 ;  /* 0x0000000500687308 */ /* 0x0002e20000000800 */
[----:B------:R-:W-:Y:S01]  /*9110*/  IMAD.MOV.U32 R193, RZ, RZ, R102 ;  /* 0x000000ffffc17224 */ /* 0x000fe200078e0066 */
[----:B------:R-:W-:Y:S01]  /*9120*/  LDSM.16.MT88.4 R28, [R184+0x5800] ;  /* 0x00580000b81c783b */ /* 0x000fe20000004200 */
[----:B------:R-:W-:-:S02]  /*9130*/  PRMT R16, R32, 0x5410, R3 ;  /* 0x0000541020107816 */ /* 0x000fc40000000003 */
[----:B--2---:R-:W-:Y:S01]  /*9140*/  LOP3.LUT R0, R7, 0xffff, RZ, 0xc0, !PT ;  /* 0x0000ffff07007812 */ /* 0x004fe200078ec0ff */
[----:B------:R-:W-:Y:S02]  /*9150*/  FFMA.FTZ R3, R205, UR35, -R18 ;  /* 0x00000023cd037c23 */ /* 0x000fe40008010812 */
[----:B------:R2:W-:Y:S01]  /*9160*/  MUFU.EX2 R102, R4 ;  /* 0x0000000400667308 */ /* 0x0005e20000000800 */
[----:B------:R-:W-:Y:S01]  /*9170*/  HMMA.16816.F32 R48, R8, R44, R96 ;  /* 0x0000002c0830723c */ /* 0x000fe20000001860 */
[----:B------:R-:W-:Y:S01]  /*9180*/  SHF.R.U32.HI R6, RZ, 0x8, R0 ;  /* 0x00000008ff067819 */ /* 0x000fe20000011600 */
[----:B------:R-:W4:Y:S01]  /*9190*/  LDSM.16.MT88.4 R32, [R184+0x5400] ;  /* 0x00540000b820783b */ /* 0x000f220000004200 */
[----:B------:R-:W-:-:S04]  /*91a0*/  LOP3.LUT R0, R14, 0xffff, RZ, 0xc0, !PT ;  /* 0x0000ffff0e007812 */ /* 0x000fc800078ec0ff */
[----:B------:R3:W-:Y:S01]  /*91b0*/  MUFU.EX2 R99, R3 ;  /* 0x0000000300637308 */ /* 0x0007e20000000800 */
[----:B-1----:R-:W-:Y:S02]  /*91c0*/  LOP3.LUT R5, R2, 0xff, RZ, 0xc0, !PT ;  /* 0x000000ff02057812 */ /* 0x002fe400078ec0ff */
[----:B------:R-:W-:Y:S02]  /*91d0*/  SHF.R.U32.HI R0, RZ, 0x8, R0 ;  /* 0x00000008ff007819 */ /* 0x000fe40000011600 */
[----:B------:R-:W-:Y:S01]  /*91e0*/  SHF.R.U32.HI R2, RZ, 0x8, R40 ;  /* 0x00000008ff027819 */ /* 0x000fe20000011628 */
[----:B--2---:R-:W-:-:S03]  /*91f0*/  FFMA.FTZ R4, R207, UR35, -R18 ;  /* 0x00000023cf047c23 */ /* 0x004fc60008010812 */
[----:B------:R-:W-:Y:S01]  /*9200*/  PRMT R77, R41, 0x5410, R2 ;  /* 0x00005410294d7816 */ /* 0x000fe20000000002 */
[----:B------:R1:W2:Y:S01]  /*9210*/  MUFU.EX2 R98, R4 ;  /* 0x0000000400627308 */ /* 0x0002a20000000800 */
[----:B---3--:R-:W-:Y:S01]  /*9220*/  LOP3.LUT R3, R14, 0xff, RZ, 0xc0, !PT ;  /* 0x000000ff0e037812 */ /* 0x008fe200078ec0ff */
[----:B------:R-:W3:Y:S01]  /*9230*/  LDSM.16.MT88.4 R40, [R185+0x5400] ;  /* 0x00540000b928783b */ /* 0x000ee20000004200 */
[----:B------:R-:W-:Y:S02]  /*9240*/  SHF.R.U32.HI R2, RZ, 0x10, R14 ;  /* 0x00000010ff027819 */ /* 0x000fe4000001160e */
[----:B------:R-:W-:Y:S01]  /*9250*/  PRMT R0, R3, 0x5410, R0 ;  /* 0x0000541003007816 */ /* 0x000fe20000000000 */
[----:B------:R-:W-:Y:S01]  /*9260*/  FFMA.FTZ R3, R210, UR35, -R18 ;  /* 0x00000023d2037c23 */ /* 0x000fe20008010812 */
[----:B------:R-:W-:-:S03]  /*9270*/  SHF.R.U32.HI R7, RZ, 0x18, R7 ;  /* 0x00000018ff077819 */ /* 0x000fc60000011607 */
[----:B------:R2:W-:Y:S01]  /*9280*/  MUFU.EX2 R97, R3 ;  /* 0x0000000300617308 */ /* 0x0005e20000000800 */
[----:B------:R-:W-:Y:S02]  /*9290*/  PRMT R23, R5, 0x5410, R7 ;  /* 0x0000541005177816 */ /* 0x000fe40000000007 */
[----:B-1----:R-:W-:Y:S01]  /*92a0*/  SHF.R.U32.HI R4, RZ, 0x18, R14 ;  /* 0x00000018ff047819 */ /* 0x002fe2000001160e */
[----:B------:R-:W-:Y:S01]  /*92b0*/  FFMA.FTZ R5, R209, UR35, -R18 ;  /* 0x00000023d1057c23 */ /* 0x000fe20008010812 */
[----:B------:R-:W-:-:S03]  /*92c0*/  HSET2.LE.AND R0, R0, R100, PT ;  /* 0x0000006400007233 */ /* 0x000fc60003803000 */
[----:B------:R1:W4:Y:S01]  /*92d0*/  MUFU.EX2 R96, R5 ;  /* 0x0000000500607308 */ /* 0x0003220000000800 */
[----:B--2---:R-:W-:Y:S02]  /*92e0*/  LOP3.LUT R3, R2, 0xff, RZ, 0xc0, !PT ;  /* 0x000000ff02037812 */ /* 0x004fe400078ec0ff */
[----:B------:R-:W-:Y:S02]  /*92f0*/  F2FP.F16.F32.PACK_AB R2, R103, R104 ;  /* 0x000000686702723e */ /* 0x000fe400000000ff */
[----:B------:R-:W-:Y:S02]  /*9300*/  PRMT R3, R3, 0x5410, R4 ;  /* 0x0000541003037816 */ /* 0x000fe40000000004 */
[----:B------:R-:W-:Y:S02]  /*9310*/  LOP3.LUT R4, R0, R2, RZ, 0xc0, !PT ;  /* 0x0000000200047212 */ /* 0x000fe400078ec0ff */
[----:B------:R-:W-:Y:S02]  /*9320*/  F2FP.F16.F32.PACK_AB R2, R98, R99 ;  /* 0x000000636202723e */ /* 0x000fe400000000ff */
[----:B------:R-:W-:Y:S01]  /*9330*/  HSET2.LE.AND R0, R3, R100, PT ;  /* 0x0000006403007233 */ /* 0x000fe20003803000 */
[----:B------:R-:W-:Y:S01]  /*9340*/  IMAD.MOV.U32 R176, RZ, RZ, R164 ;  /* 0x000000ffffb07224 */ /* 0x000fe200078e00a4 */
[----:B------:R-:W-:Y:S01]  /*9350*/  HMMA.16816.F32 R44, R8, R46, R56 ;  /* 0x0000002e082c723c */ /* 0x000fe20000001838 */
[----:B------:R-:W-:-:S02]  /*9360*/  IMAD.MOV.U32 R164, RZ, RZ, R141 ;  /* 0x000000ffffa47224 */ /* 0x000fc400078e008d */
[----:B-1----:R-:W-:Y:S01]  /*9370*/  LOP3.LUT R5, R0, R2, RZ, 0xc0, !PT ;  /* 0x0000000200057212 */ /* 0x002fe200078ec0ff */
[--C-:B------:R-:W-:Y:S01]  /*9380*/  FFMA.FTZ R2, R206, UR35, -R19.reuse ;  /* 0x00000023ce027c23 */ /* 0x100fe20008010813 */
[----:B------:R-:W-:Y:S01]  /*9390*/  IMAD.MOV.U32 R141, RZ, RZ, R68 ;  /* 0x000000ffff8d7224 */ /* 0x000fe200078e0044 */
[C---:B------:R-:W-:Y:S01]  /*93a0*/  HMMA.16816.F32 R56, R8.reuse, R60, R92 ;  /* 0x0000003c0838723c */ /* 0x040fe2000000185c */
[----:B------:R-:W-:Y:S01]  /*93b0*/  PRMT R68, R12, 0x5410, R6 ;  /* 0x000054100c447816 */ /* 0x000fe20000000006 */
[----:B------:R-:W-:Y:S01]  /*93c0*/  FFMA.FTZ R3, R208, UR35, -R19 ;  /* 0x00000023d0037c23 */ /* 0x000fe20008010813 */
[----:B------:R-:W-:Y:S02]  /*93d0*/  LOP3.LUT R6, R17, 0xffff, RZ, 0xc0, !PT ;  /* 0x0000ffff11067812 */ /* 0x000fe400078ec0ff */
[----:B------:R-:W-:Y:S01]  /*93e0*/  HSET2.LE.AND R0, R16, R100, PT ;  /* 0x0000006410007233 */ /* 0x000fe20003803000 */
[----:B------:R-:W-:Y:S01]  /*93f0*/  HMMA.16816.F32 R60, R8, R62, R88 ;  /* 0x0000003e083c723c */ /* 0x000fe20000001858 */
[----:B------:R1:W-:Y:S01]  /*9400*/  MUFU.EX2 R89, R2 ;  /* 0x0000000200597308 */ /* 0x0003e20000000800 */
[----:B----4-:R-:W-:-:S05]  /*9410*/  F2FP.F16.F32.PACK_AB R7, R96, R97 ;  /* 0x000000616007723e */ /* 0x010fca00000000ff */
[----:B------:R-:W-:Y:S02]  /*9420*/  SHF.R.U32.HI R8, RZ, 0x8, R6 ;  /* 0x00000008ff087819 */ /* 0x000fe40000011606 */
[----:B------:R2:W4:Y:S01]  /*9430*/  MUFU.EX2 R92, R3 ;  /* 0x00000003005c7308 */ /* 0x0005220000000800 */
[----:B-1----:R-:W-:-:S04]  /*9440*/  F2FP.F16.F32.PACK_AB R2, R101, R102 ;  /* 0x000000666502723e */ /* 0x002fc800000000ff */
[----:B------:R-:W-:Y:S02]  /*9450*/  LOP3.LUT R6, R0, R2, RZ, 0xc0, !PT ;  /* 0x0000000200067212 */ /* 0x000fe400078ec0ff */
[----:B------:R-:W-:Y:S02]  /*9460*/  SHF.R.U32.HI R0, RZ, 0x10, R17 ;  /* 0x00000010ff007819 */ /* 0x000fe40000011611 */
[----:B--2---:R-:W-:Y:S01]  /*9470*/  HSET2.LE.AND R3, R13, R100, PT ;  /* 0x000000640d037233 */ /* 0x004fe20003803000 */
[----:B------:R-:W-:Y:S01]  /*9480*/  FFMA.FTZ R9, R172, UR35, -R19 ;  /* 0x00000023ac097c23 */ /* 0x000fe20008010813 */
[----:B------:R-:W-:-:S03]  /*9490*/  LOP3.LUT R10, R17, 0xff, RZ, 0xc0, !PT ;  /* 0x000000ff110a7812 */ /* 0x000fc600078ec0ff */
[----:B------:R-:W-:Y:S02]  /*94a0*/  LOP3.LUT R7, R3, R7, RZ, 0xc0, !PT ;  /* 0x0000000703077212 */ /* 0x000fe400078ec0ff */
[----:B------:R-:W-:Y:S02]  /*94b0*/  LOP3.LUT R3, R0, 0xff, RZ, 0xc0, !PT ;  /* 0x000000ff00037812 */ /* 0x000fe400078ec0ff */
[--C-:B------:R-:W-:Y:S02]  /*94c0*/  HSET2.LE.AND R0, R21, R100.reuse, PT ;  /* 0x0000006415007233 */ /* 0x100fe40003803000 */
[----:B------:R-:W-:Y:S01]  /*94d0*/  F2FP.F16.F32.PACK_AB R2, R127, R128 ;  /* 0x000000807f02723e */ /* 0x000fe200000000ff */
[----:B------:R1:W-:Y:S01]  /*94e0*/  MUFU.EX2 R88, R9 ;  /* 0x0000000900587308 */ /* 0x0003e20000000800 */
[----:B------:R-:W-:Y:S02]  /*94f0*/  PRMT R11, R10, 0x5410, R8 ;  /* 0x000054100a0b7816 */ /* 0x000fe40000000008 */
[----:B------:R-:W-:Y:S01]  /*9500*/  LOP3.LUT R10, R0, R2, RZ, 0xc0, !PT ;  /* 0x00000002000a7212 */ /* 0x000fe200078ec0ff */
[----:B------:R-:W-:Y:S01]  /*9510*/  FFMA.FTZ R2, R212, UR35, -R18 ;  /* 0x00000023d4027c23 */ /* 0x000fe20008010812 */
[----:B------:R-:W-:Y:S01]  /*9520*/  FFMA.FTZ R8, R173, UR35, -R19 ;  /* 0x00000023ad087c23 */ /* 0x000fe20008010813 */
[----:B------:R-:W-:Y:S01]  /*9530*/  IMAD.MOV.U32 R177, RZ, RZ, R150 ;  /* 0x000000ffffb17224 */ /* 0x000fe200078e0096 */
[----:B------:R-:W-:Y:S01]  /*9540*/  HSET2.LE.AND R0, R26, R100, PT ;  /* 0x000000641a007233 */ /* 0x000fe20003803000 */
[----:B------:R-:W-:Y:S01]  /*9550*/  HMMA.16816.F32 R148, R4, R32, R80 ;  /* 0x000000200494723c */ /* 0x000fe20000001850 */
[----:B------:R2:W-:Y:S01]  /*9560*/  MUFU.EX2 R82, R2 ;  /* 0x0000000200527308 */ /* 0x0005e20000000800 */
[----:B------:R-:W-:Y:S01]  /*9570*/  F2FP.F16.F32.PACK_AB R12, R114, R111 ;  /* 0x0000006f720c723e */ /* 0x000fe200000000ff */
[----:B------:R-:W-:Y:S01]  /*9580*/  IMAD.MOV.U32 R191, RZ, RZ, R70 ;  /* 0x000000ffffbf7224 */ /* 0x000fe200078e0046 */
[----:B------:R-:W-:Y:S01]  /*9590*/  LOP3.LUT R13, R15, 0xff, RZ, 0xc0, !PT ;  /* 0x000000ff0f0d7812 */ /* 0x000fe200078ec0ff */
[----:B------:R-:W4:Y:S01]  /*95a0*/  LDSM.16.MT88.4 R24, [R185+0x5800] ;  /* 0x00580000b918783b */ /* 0x000f220000004200 */
[----:B-1----:R-:W-:-:S03]  /*95b0*/  SHF.R.U32.HI R9, RZ, 0x18, R17 ;  /* 0x00000018ff097819 */ /* 0x002fc60000011611 */
[----:B------:R1:W-:Y:S01]  /*95c0*/  MUFU.EX2 R83, R8 ;  /* 0x0000000800537308 */ /* 0x0003e20000000800 */
[----:B------:R-:W-:Y:S02]  /*95d0*/  PRMT R9, R3, 0x5410, R9 ;  /* 0x0000541003097816 */ /* 0x000fe40000000009 */
[----:B------:R-:W-:Y:S02]  /*95e0*/  HSET2.LE.AND R3, R11, R100, PT ;  /* 0x000000640b037233 */ /* 0x000fe40003803000 */
[----:B--2---:R-:W-:Y:S01]  /*95f0*/  F2FP.F16.F32.PACK_AB R2, R110, R113 ;  /* 0x000000716e02723e */ /* 0x004fe200000000ff */
[C---:B------:R-:W-:Y:S03]  /*9600*/  HMMA.16816.F32 R144, R4.reuse, R34, R144 ;  /* 0x000000220490723c */ /* 0x040fe60000001890 */
[----:B------:R-:W-:Y:S01]  /*9610*/  LOP3.LUT R11, R0, R2, RZ, 0xc0, !PT ;  /* 0x00000002000b7212 */ /* 0x000fe200078ec0ff */
[----:B------:R-:W-:Y:S01]  /*9620*/  FFMA.FTZ R2, R211, UR35, -R18 ;  /* 0x00000023d3027c23 */ /* 0x000fe20008010812 */
[----:B-1----:R-:W-:Y:S01]  /*9630*/  F2FP.F16.F32.PACK_AB R8, R129, R130 ;  /* 0x000000828108723e */ /* 0x002fe200000000ff */
[----:B---3--:R-:W-:Y:S01]  /*9640*/  HMMA.16816.F32 R64, R4, R40, R64 ;  /* 0x000000280440723c */ /* 0x008fe20000001840 */
[----:B------:R-:W-:-:S02]  /*9650*/  LOP3.LUT R0, R15, 0xffff, RZ, 0xc0, !PT ;  /* 0x0000ffff0f007812 */ /* 0x000fc400078ec0ff */
[----:B------:R-:W-:Y:S01]  /*9660*/  LOP3.LUT R8, R3, R8, RZ, 0xc0, !PT ;  /* 0x0000000803087212 */ /* 0x000fe200078ec0ff */
[----:B------:R-:W-:Y:S02]  /*9670*/  FFMA.FTZ R3, R165, UR35, -R18 ;  /* 0x00000023a5037c23 */ /* 0x000fe40008010812 */
[----:B------:R-:W-:Y:S01]  /*9680*/  HMMA.16816.F32 R52, R4, R42, R52 ;  /* 0x0000002a0434723c */ /* 0x000fe20000001834 */
[----:B------:R1:W2:Y:S01]  /*9690*/  MUFU.EX2 R81, R2 ;  /* 0x0000000200517308 */ /* 0x0002a20000000800 */
[----:B------:R-:W-:-:S05]  /*96a0*/  HSET2.LE.AND R9, R9, R100, PT ;  /* 0x0000006409097233 */ /* 0x000fca0003803000 */
[C---:B------:R-:W-:Y:S02]  /*96b0*/  LOP3.LUT R5, R22.reuse, 0xffff, RZ, 0xc0, !PT ;  /* 0x0000ffff16057812 */ /* 0x040fe400078ec0ff */
[----:B------:R3:W-:Y:S01]  /*96c0*/  MUFU.EX2 R76, R3 ;  /* 0x00000003004c7308 */ /* 0x0007e20000000800 */
[----:B------:R-:W-:Y:S02]  /*96d0*/  SHF.R.U32.HI R4, RZ, 0x8, R0 ;  /* 0x00000008ff047819 */ /* 0x000fe40000011600 */
[----:B------:R-:W-:Y:S02]  /*96e0*/  LOP3.LUT R7, R22, 0xff, RZ, 0xc0, !PT ;  /* 0x000000ff16077812 */ /* 0x000fe400078ec0ff */
[----:B------:R-:W-:Y:S02]  /*96f0*/  SHF.R.U32.HI R0, RZ, 0x8, R5 ;  /* 0x00000008ff007819 */ /* 0x000fe40000011605 */
[----:B------:R-:W-:Y:S02]  /*9700*/  LOP3.LUT R6, R69, 0xff, RZ, 0xc0, !PT ;  /* 0x000000ff45067812 */ /* 0x000fe400078ec0ff */
[----:B-1----:R-:W-:-:S02]  /*9710*/  SHF.R.U32.HI R2, RZ, 0x10, R15 ;  /* 0x00000010ff027819 */ /* 0x002fc4000001160f */
[----:B------:R-:W-:Y:S01]  /*9720*/  PRMT R69, R7, 0x5410, R0 ;  /* 0x0000541007457816 */ /* 0x000fe20000000000 */
[----:B------:R-:W-:Y:S01]  /*9730*/  FFMA.FTZ R0, R213, UR35, -R19 ;  /* 0x00000023d5007c23 */ /* 0x000fe20008010813 */
[----:B---3--:R-:W-:Y:S01]  /*9740*/  FFMA.FTZ R3, R166, UR35, -R18 ;  /* 0x00000023a6037c23 */ /* 0x008fe20008010812 */
[----:B------:R-:W-:-:S03]  /*9750*/  LOP3.LUT R9, R9, R12, RZ, 0xc0, !PT ;  /* 0x0000000c09097212 */ /* 0x000fc600078ec0ff */
[----:B------:R1:W3:Y:S01]  /*9760*/  MUFU.EX2 R74, R3 ;  /* 0x00000003004a7308 */ /* 0x0002e20000000800 */
[----:B------:R-:W-:Y:S02]  /*9770*/  SHF.R.U32.HI R12, RZ, 0x18, R15 ;  /* 0x00000018ff0c7819 */ /* 0x000fe4000001160f */
[----:B------:R-:W-:-:S04]  /*9780*/  LOP3.LUT R2, R2, 0xff, RZ, 0xc0, !PT ;  /* 0x000000ff02027812 */ /* 0x000fc800078ec0ff */
[----:B------:R-:W-:Y:S01]  /*9790*/  PRMT R70, R2, 0x5410, R12 ;  /* 0x0000541002467816 */ /* 0x000fe2000000000c */
[----:B------:R3:W-:Y:S01]  /*97a0*/  MUFU.EX2 R80, R0 ;  /* 0x0000000000507308 */ /* 0x0007e20000000800 */
[----:B----4-:R-:W-:Y:S02]  /*97b0*/  F2FP.F16.F32.PACK_AB R2, R89, R92 ;  /* 0x0000005c5902723e */ /* 0x010fe400000000ff */
[----:B------:R-:W-:Y:S02]  /*97c0*/  PRMT R72, R13, 0x5410, R4 ;  /* 0x000054100d487816 */ /* 0x000fe40000000004 */
[----:B------:R-:W-:Y:S01]  /*97d0*/  PRMT R71, R6, 0x5410, R71 ;  /* 0x0000541006477816 */ /* 0x000fe20000000047 */
[----:B------:R-:W-:Y:S01]  /*97e0*/  FFMA.FTZ R6, R214, UR35, -R19 ;  /* 0x00000023d6067c23 */ /* 0x000fe20008010813 */
[----:B--2---:R-:W-:Y:S02]  /*97f0*/  F2FP.F16.F32.PACK_AB R5, R81, R82 ;  /* 0x000000525105723e */ /* 0x004fe400000000ff */
[----:B-1----:R-:W-:-:S02]  /*9800*/  HSET2.LE.AND R3, R23, R100, PT ;  /* 0x0000006417037233 */ /* 0x002fc40003803000 */
[----:B---3--:R-:W-:-:S05]  /*9810*/  HSET2.LE.AND R0, R68, R100, PT ;  /* 0x0000006444007233 */ /* 0x008fca0003803000 */
[----:B------:R-:W-:Y:S02]  /*9820*/  LOP3.LUT R4, R0, R2, RZ, 0xc0, !PT ;  /* 0x0000000200047212 */ /* 0x000fe400078ec0ff */
[--C-:B------:R-:W-:Y:S02]  /*9830*/  HSET2.LE.AND R0, R73, R100.reuse, PT ;  /* 0x0000006449007233 */ /* 0x100fe40003803000 */
[----:B------:R-:W-:Y:S01]  /*9840*/  F2FP.F16.F32.PACK_AB R2, R83, R88 ;  /* 0x000000585302723e */ /* 0x000fe200000000ff */
[----:B------:R1:W2:Y:S01]  /*9850*/  MUFU.EX2 R68, R6 ;  /* 0x0000000600447308 */ /* 0x0002a20000000800 */
[----:B------:R-:W-:Y:S02]  /*9860*/  LOP3.LUT R5, R3, R5, RZ, 0xc0, !PT ;  /* 0x0000000503057212 */ /* 0x000fe400078ec0ff */
[----:B------:R-:W-:Y:S02]  /*9870*/  HSET2.LE.AND R3, R75, R100, PT ;  /* 0x000000644b037233 */ /* 0x000fe40003803000 */
[----:B------:R-:W-:-:S04]  /*9880*/  F2FP.F16.F32.PACK_AB R7, R74, R76 ;  /* 0x0000004c4a07723e */ /* 0x000fc800000000ff */
[----:B------:R-:W-:Y:S02]  /*9890*/  LOP3.LUT R7, R3, R7, RZ, 0xc0, !PT ;  /* 0x0000000703077212 */ /* 0x000fe400078ec0ff */
[----:B-1----:R-:W-:Y:S02]  /*98a0*/  LOP3.LUT R6, R0, R2, RZ, 0xc0, !PT ;  /* 0x0000000200067212 */ /* 0x002fe400078ec0ff */
[----:B------:R-:W-:Y:S01]  /*98b0*/  SHF.R.U32.HI R0, RZ, 0x10, R22 ;  /* 0x00000010ff007819 */ /* 0x000fe20000011616 */
[C---:B------:R-:W-:Y:S01]  /*98c0*/  HMMA.16816.F32 R48, R8.reuse, R32, R48 ;  /* 0x000000200830723c */ /* 0x040fe20000001830 */
[----:B------:R-:W-:Y:S02]  /*98d0*/  F2FP.F16.F32.PACK_AB R2, R123, R124 ;  /* 0x0000007c7b02723e */ /* 0x000fe400000000ff */
[----:B------:R-:W-:Y:S02]  /*98e0*/  LOP3.LUT R3, R0, 0xff, RZ, 0xc0, !PT ;  /* 0x000000ff00037812 */ /* 0x000fe400078ec0ff */
[----:B------:R-:W-:Y:S01]  /*98f0*/  HSET2.LE.AND R0, R85, R100, PT ;  /* 0x0000006455007233 */ /* 0x000fe20003803000 */
[C---:B------:R-:W-:Y:S06]  /*9900*/  HMMA.16816.F32 R44, R8.reuse, R34, R44 ;  /* 0x00000022082c723c */ /* 0x040fec000000182c */
[C---:B------:R-:W-:Y:S06]  /*9910*/  HMMA.16816.F32 R32, R8.reuse, R40, R56 ;  /* 0x000000280820723c */ /* 0x040fec0000001838 */
[----:B------:R-:W-:Y:S01]  /*9920*/  HMMA.16816.F32 R40, R8, R42, R60 ;  /* 0x0000002a0828723c */ /* 0x000fe2000000183c */
[----:B------:R-:W-:-:S06]  /*9930*/  FFMA.FTZ R13, R182, UR35, -R19 ;  /* 0x00000023b60d7c23 */ /* 0x000fcc0008010813 */
[----:B------:R-:W-:Y:S01]  /*9940*/  LOP3.LUT R10, R0, R2, RZ, 0xc0, !PT ;  /* 0x00000002000a7212 */ /* 0x000fe200078ec0ff */
[----:B------:R-:W-:Y:S01]  /*9950*/  FFMA.FTZ R2, R171, UR35, -R18 ;  /* 0x00000023ab027c23 */ /* 0x000fe20008010812 */
[----:B------:R-:W-:-:S03]  /*9960*/  HSET2.LE.AND R0, R86, R100, PT ;  /* 0x0000006456007233 */ /* 0x000fc60003803000 */
[----:B------:R1:W-:Y:S01]  /*9970*/  MUFU.EX2 R57, R2 ;  /* 0x0000000200397308 */ /* 0x0003e20000000800 */
[----:B------:R-:W-:Y:S01]  /*9980*/  FFMA.FTZ R12, R190, UR35, -R19 ;  /* 0x00000023be0c7c23 */ /* 0x000fe20008010813 */
[----:B------:R-:W-:-:S06]  /*9990*/  SHF.R.U32.HI R8, RZ, 0x18, R22 ;  /* 0x00000018ff087819 */ /* 0x000fcc0000011616 */
[----:B------:R3:W-:Y:S01]  /*99a0*/  MUFU.EX2 R58, R13 ;  /* 0x0000000d003a7308 */ /* 0x0007e20000000800 */
[----:B-1----:R-:W-:-:S04]  /*99b0*/  F2FP.F16.F32.PACK_AB R2, R106, R107 ;  /* 0x0000006b6a02723e */ /* 0x002fc800000000ff */
[----:B------:R-:W-:Y:S01]  /*99c0*/  LOP3.LUT R11, R0, R2, RZ, 0xc0, !PT ;  /* 0x00000002000b7212 */ /* 0x000fe200078ec0ff */
[--C-:B------:R-:W-:Y:S01]  /*99d0*/  FFMA.FTZ R0, R178, UR35, -R18.reuse ;  /* 0x00000023b2007c23 */ /* 0x100fe20008010812 */
[----:B---3--:R-:W-:-:S03]  /*99e0*/  FFMA.FTZ R13, R175, UR35, -R18 ;  /* 0x00000023af0d7c23 */ /* 0x008fc60008010812 */
[----:B------:R1:W-:Y:S01]  /*99f0*/  MUFU.EX2 R23, R0 ;  /* 0x0000000000177308 */ /* 0x0003e20000000800 */
[----:B------:R-:W-:Y:S02]  /*9a00*/  PRMT R14, R3, 0x5410, R8 ;  /* 0x00005410030e7816 */ /* 0x000fe40000000008 */
[----:B------:R-:W-:-:S05]  /*9a10*/  HSET2.LE.AND R3, R78, R100, PT ;  /* 0x000000644e037233 */ /* 0x000fca0003803000 */
[----:B------:R-:W3:Y:S01]  /*9a20*/  MUFU.EX2 R56, R13 ;  /* 0x0000000d00387308 */ /* 0x000ee20000000800 */
[----:B------:R-:W-:Y:S02]  /*9a30*/  HSET2.LE.AND R9, R79, R100, PT ;  /* 0x000000644f097233 */ /* 0x000fe40003803000 */
[----:B------:R-:W-:-:S05]  /*9a40*/  F2FP.F16.F32.PACK_AB R8, R125, R126 ;  /* 0x0000007e7d08723e */ /* 0x000fca00000000ff */
[----:B------:R4:W3:Y:S01]  /*9a50*/  MUFU.EX2 R59, R12 ;  /* 0x0000000c003b7308 */ /* 0x0008e20000000800 */
[----:B-1----:R-:W-:Y:S01]  /*9a60*/  FFMA.FTZ R0, R179, UR35, -R18 ;  /* 0x00000023b3007c23 */ /* 0x002fe20008010812 */
[----:B------:R-:W-:Y:S01]  /*9a70*/  HMMA.16816.F32 R148, R4, R28, R148 ;  /* 0x0000001c0494723c */ /* 0x000fe20000001894 */
[----:B------:R-:W-:Y:S01]  /*9a80*/  LOP3.LUT R8, R3, R8, RZ, 0xc0, !PT ;  /* 0x0000000803087212 */ /* 0x000fe200078ec0ff */
[----:B------:R-:W-:-:S04]  /*9a90*/  FADD.FTZ R21, R116, R135 ;  /* 0x0000008774157221 */ /* 0x000fc80000010000 */
[C---:B------:R-:W-:Y:S01]  /*9aa0*/  HMMA.16816.F32 R144, R4.reuse, R30, R144 ;  /* 0x0000001e0490723c */ /* 0x040fe20000001890 */
[----:B------:R1:W3:Y:S05]  /*9ab0*/  MUFU.EX2 R22, R0 ;  /* 0x0000000000167308 */ /* 0x0002ea0000000800 */
[----:B------:R-:W-:Y:S01]  /*9ac0*/  HMMA.16816.F32 R64, R4, R24, R64 ;  /* 0x000000180440723c */ /* 0x000fe20000001840 */
[----:B----4-:R-:W-:-:S05]  /*9ad0*/  F2FP.F16.F32.PACK_AB R12, R108, R109 ;  /* 0x0000006d6c0c723e */ /* 0x010fca00000000ff */
[----:B------:R-:W-:Y:S01]  /*9ae0*/  HMMA.16816.F32 R52, R4, R26, R52 ;  /* 0x0000001a0434723c */ /* 0x000fe20000001834 */
[----:B------:R-:W-:Y:S01]  /*9af0*/  LOP3.LUT R9, R9, R12, RZ, 0xc0, !PT ;  /* 0x0000000c09097212 */ /* 0x000fe200078ec0ff */
[----:B------:R-:W-:Y:S01]  /*9b00*/  FFMA.FTZ R13, R217, UR35, -R20 ;  /* 0x00000023d90d7c23 */ /* 0x000fe20008010814 */
[----:B--2---:R-:W-:Y:S01]  /*9b10*/  F2FP.F16.F32.PACK_AB R2, R68, R80 ;  /* 0x000000504402723e */ /* 0x004fe200000000ff */
[----:B------:R-:W-:Y:S01]  /*9b20*/  IMAD.MOV.U32 R170, RZ, RZ, R163 ;  /* 0x000000ffffaa7224 */ /* 0x000fe200078e00a3 */
[--C-:B------:R-:W-:Y:S01]  /*9b30*/  HSET2.LE.AND R3, R14, R100.reuse, PT ;  /* 0x000000640e037233 */ /* 0x100fe20003803000 */
[----:B------:R-:W-:Y:S02]  /*9b40*/  IMAD.MOV.U32 R174, RZ, RZ, R162 ;  /* 0x000000ffffae7224 */ /* 0x000fe400078e00a2 */
[----:B------:R-:W-:Y:S01]  /*9b50*/  FADD.FTZ R6, R194, R193 ;  /* 0x000000c1c2067221 */ /* 0x000fe20000010000 */
[----:B------:R-:W-:Y:S01]  /*9b60*/  IMAD.MOV.U32 R194, RZ, RZ, R169 ;  /* 0x000000ffffc27224 */ /* 0x000fe200078e00a9 */
[----:B-1----:R-:W-:Y:S01]  /*9b70*/  HSET2.LE.AND R0, R69, R100, PT ;  /* 0x0000006445007233 */ /* 0x002fe20003803000 */
[----:B------:R-:W-:-:S02]  /*9b80*/  IMAD.MOV.U32 R169, RZ, RZ, R168 ;  /* 0x000000ffffa97224 */ /* 0x000fc400078e00a8 */
[--C-:B------:R-:W-:Y:S01]  /*9b90*/  FFMA.FTZ R5, R216, UR35, -R20.reuse ;  /* 0x00000023d8057c23 */ /* 0x100fe20008010814 */
[----:B------:R-:W-:Y:S01]  /*9ba0*/  FFMA.FTZ R7, R215, UR35, -R20 ;  /* 0x00000023d7077c23 */ /* 0x000fe20008010814 */
[----:B------:R-:W-:Y:S02]  /*9bb0*/  IMAD.MOV.U32 R193, RZ, RZ, R167 ;  /* 0x000000ffffc17224 */ /* 0x000fe400078e00a7 */
[----:B------:R-:W-:Y:S01]  /*9bc0*/  FADD.FTZ R14, R169, R6 ;  /* 0x00000006a90e7221 */ /* 0x000fe20000010000 */
[----:B------:R-:W-:Y:S01]  /*9bd0*/  IMAD.MOV.U32 R167, RZ, RZ, R154 ;  /* 0x000000ffffa77224 */ /* 0x000fe200078e009a */
[C---:B------:R-:W-:Y:S01]  /*9be0*/  HMMA.16816.F32 R48, R8.reuse, R28, R48 ;  /* 0x0000001c0830723c */ /* 0x040fe20000001830 */
[----:B---3--:R-:W-:Y:S01]  /*9bf0*/  F2FP.F16.F32.PACK_AB R4, R56, R57 ;  /* 0x000000393804723e */ /* 0x008fe200000000ff */
[----:B------:R-:W-:Y:S01]  /*9c00*/  IMAD.MOV.U32 R169, RZ, RZ, R136 ;  /* 0x000000ffffa97224 */ /* 0x000fe200078e0088 */
[----:B------:R1:W-:Y:S01]  /*9c10*/  MUFU.EX2 R28, R5 ;  /* 0x00000005001c7308 */ /* 0x0003e20000000800 */
[----:B------:R-:W-:Y:S01]  /*9c20*/  LOP3.LUT R136, R0, R2, RZ, 0xc0, !PT ;  /* 0x0000000200887212 */ /* 0x000fe200078ec0ff */
[----:B------:R-:W-:Y:S01]  /*9c30*/  LDSM.16.MT88.4 R16, [R185+0x5c00] ;  /* 0x005c0000b910783b */ /* 0x000fe20000004200 */
[----:B------:R-:W-:Y:S01]  /*9c40*/  HMMA.16816.F32 R32, R8, R24, R32 ;  /* 0x000000180820723c */ /* 0x000fe20000001820 */
[----:B------:R-:W-:Y:S01]  /*9c50*/  FADD.FTZ R15, R194, R193 ;  /* 0x000000c1c20f7221 */ /* 0x000fe20000010000 */
[--C-:B------:R-:W-:Y:S01]  /*9c60*/  HSET2.LE.AND R0, R77, R100.reuse, PT ;  /* 0x000000644d007233 */ /* 0x100fe20003803000 */
[----:B------:R-:W-:Y:S01]  /*9c70*/  IMAD.MOV.U32 R193, RZ, RZ, R137 ;  /* 0x000000ffffc17224 */ /* 0x000fe200078e0089 */
[--C-:B------:R-:W-:Y:S01]  /*9c80*/  HSET2.LE.AND R12, R70, R100.reuse, PT ;  /* 0x00000064460c7233 */ /* 0x100fe20003803000 */
[----:B------:R-:W2:Y:S01]  /*9c90*/  MUFU.EX2 R24, R7 ;  /* 0x0000000700187308 */ /* 0x000ea20000000800 */
[----:B------:R-:W-:Y:S01]  /*9ca0*/  F2FP.F16.F32.PACK_AB R2, R58, R59 ;  /* 0x0000003b3a02723e */ /* 0x000fe200000000ff */
[----:B------:R-:W-:Y:S01]  /*9cb0*/  IMAD.MOV.U32 R195, RZ, RZ, R167 ;  /* 0x000000ffffc37224 */ /* 0x000fe200078e00a7 */
[----:B------:R-:W-:Y:S01]  /*9cc0*/  LOP3.LUT R137, R3, R4, RZ, 0xc0, !PT ;  /* 0x0000000403897212 */ /* 0x000fe200078ec0ff */
[----:B------:R-:W-:Y:S01]  /*9cd0*/  IMAD.MOV.U32 R167, RZ, RZ, R138 ;  /* 0x000000ffffa77224 */ /* 0x000fe200078e008a */
[----:B------:R-:W-:Y:S01]  /*9ce0*/  HSET2.LE.AND R3, R71, R100, PT ;  /* 0x0000006447037233 */ /* 0x000fe20003803000 */
[----:B------:R-:W3:Y:S02]  /*9cf0*/  LDC.U8 R116, c[0x0][0x388] ;  /* 0x0000e200ff747b82 */ /* 0x000ee40000000000 */
[----:B------:R-:W4:Y:S01]  /*9d00*/  MUFU.EX2 R13, R13 ;  /* 0x0000000d000d7308 */ /* 0x000f220000000800 */
[----:B------:R-:W-:Y:S01]  /*9d10*/  F2FP.F16.F32.PACK_AB R4, R22, R23 ;  /* 0x000000171604723e */ /* 0x000fe200000000ff */
[----:B------:R-:W-:Y:S01]  /*9d20*/  FADD.FTZ R20, R186, R187 ;  /* 0x000000bbba147221 */ /* 0x000fe20000010000 */
[----:B------:R-:W-:Y:S01]  /*9d30*/  LOP3.LUT R138, R0, R2, RZ, 0xc0, !PT ;  /* 0x00000002008a7212 */ /* 0x000fe200078ec0ff */
[----:B------:R-:W-:-:S02]  /*9d40*/  IMAD.MOV.U32 R194, RZ, RZ, R139 ;  /* 0x000000ffffc27224 */ /* 0x000fc400078e008b */
[----:B------:R-:W-:Y:S01]  /*9d50*/  FADD.FTZ R0, R195, R15 ;  /* 0x0000000fc3007221 */ /* 0x000fe20000010000 */
[----:B------:R-:W-:Y:S01]  /*9d60*/  LOP3.LUT R139, R3, R4, RZ, 0xc0, !PT ;  /* 0x00000004038b7212 */ /* 0x000fe200078ec0ff */
[----:B------:R-:W-:Y:S01]  /*9d70*/  IMAD.MOV.U32 R168, RZ, RZ, R152 ;  /* 0x000000ffffa87224 */ /* 0x000fe200078e0098 */
[C---:B------:R-:W-:Y:S01]  /*9d80*/  HMMA.16816.F32 R44, R8.reuse, R30, R44 ;  /* 0x0000001e082c723c */ /* 0x040fe2000000182c */
[----:B------:R-:W-:Y:S01]  /*9d90*/  FADD.FTZ R3, R193, R20 ;  /* 0x00000014c1037221 */ /* 0x000fe20000010000 */
[----:B------:R-:W-:Y:S01]  /*9da0*/  FADD.FTZ R0, R167, R0 ;  /* 0x00000000a7007221 */ /* 0x000fe20000010000 */
[----:B------:R-:W-:Y:S02]  /*9db0*/  IMAD.MOV.U32 R152, RZ, RZ, R157 ;  /* 0x000000ffff987224 */ /* 0x000fe400078e009d */
[----:B------:R-:W-:Y:S01]  /*9dc0*/  FADD.FTZ R2, R169, R14 ;  /* 0x0000000ea9027221 */ /* 0x000fe20000010000 */
[----:B------:R-:W-:Y:S01]  /*9dd0*/  HMMA.16816.F32 R40, R8, R26, R40 ;  /* 0x0000001a0828723c */ /* 0x000fe20000001828 */
[----:B------:R-:W-:-:S02]  /*9de0*/  IMAD.MOV.U32 R157, RZ, RZ, R158 ;  /* 0x000000ffff9d7224 */ /* 0x000fc400078e009e */
[----:B------:R-:W-:Y:S01]  /*9df0*/  FADD.FTZ R4, R168, R3 ;  /* 0x00000003a8047221 */ /* 0x000fe20000010000 */
[----:B------:R-:W-:Y:S01]  /*9e00*/  IMAD.MOV.U32 R158, RZ, RZ, R156 ;  /* 0x000000ffff9e7224 */ /* 0x000fe200078e009c */
[----:B------:R-:W3:Y:S02]  /*9e10*/  LDSM.16.MT88.4 R160, [R184+0x5c00] ;  /* 0x005c0000b8a0783b */ /* 0x000ee40000004200 */
[----:B------:R-:W-:Y:S01]  /*9e20*/  FADD.FTZ R8, R194, R21 ;  /* 0x00000015c2087221 */ /* 0x000fe20000010000 */
[----:B------:R-:W-:Y:S01]  /*9e30*/  IMAD.MOV.U32 R154, RZ, RZ, R155 ;  /* 0x000000ffff9a7224 */ /* 0x000fe200078e009b */
[--C-:B-1----:R-:W-:Y:S01]  /*9e40*/  HSET2.LE.AND R5, R87, R100.reuse, PT ;  /* 0x0000006457057233 */ /* 0x102fe20003803000 */
[----:B------:R-:W-:Y:S02]  /*9e50*/  IMAD.MOV.U32 R156, RZ, RZ, R140 ;  /* 0x000000ffff9c7224 */ /* 0x000fe400078e008c */
[----:B------:R-:W-:Y:S01]  /*9e60*/  FADD.FTZ R3, R170, R8 ;  /* 0x00000008aa037221 */ /* 0x000fe20000010000 */
[----:B------:R-:W-:Y:S01]  /*9e70*/  FADD.FTZ R10, R176, R0 ;  /* 0x00000000b00a7221 */ /* 0x000fe20000010000 */
[----:B------:R-:W-:Y:S01]  /*9e80*/  IMAD.MOV.U32 R155, RZ, RZ, R197 ;  /* 0x000000ffff9b7224 */ /* 0x000fe200078e00c5 */
[----:B------:R-:W-:Y:S01]  /*9e90*/  HSET2.LE.AND R6, R84, R100, PT ;  /* 0x0000006454067233 */ /* 0x000fe20003803000 */
[----:B------:R-:W-:Y:S01]  /*9ea0*/  FADD.FTZ R11, R174, R2 ;  /* 0x00000002ae0b7221 */ /* 0x000fe20000010000 */
[----:B------:R-:W-:Y:S01]  /*9eb0*/  F2FP.F16.F32.PACK_AB R0, R119, R120 ;  /* 0x000000787700723e */ /* 0x000fe200000000ff */
[----:B------:R-:W-:Y:S01]  /*9ec0*/  IMAD.MOV.U32 R169, RZ, RZ, R177 ;  /* 0x000000ffffa97224 */ /* 0x000fe200078e00b1 */
[----:B--2---:R-:W-:Y:S01]  /*9ed0*/  F2FP.F16.F32.PACK_AB R2, R24, R28 ;  /* 0x0000001c1802723e */ /* 0x004fe200000000ff */
[----:B------:R-:W-:-:S02]  /*9ee0*/  IMAD.MOV.U32 R167, RZ, RZ, R181 ;  /* 0x000000ffffa77224 */ /* 0x000fc400078e00b5 */
[----:B------:R-:W-:Y:S01]  /*9ef0*/  FADD.FTZ R9, R152, R4 ;  /* 0x0000000498097221 */ /* 0x000fe20000010000 */
[----:B------:R-:W-:Y:S01]  /*9f00*/  IMAD.MOV.U32 R177, RZ, RZ, R191 ;  /* 0x000000ffffb17224 */ /* 0x000fe200078e00bf */
[----:B------:R-:W-:Y:S01]  /*9f10*/  HSET2.LE.AND R7, R72, R100, PT ;  /* 0x0000006448077233 */ /* 0x000fe20003803000 */
[----:B------:R-:W-:Y:S02]  /*9f20*/  IMAD.MOV.U32 R168, RZ, RZ, R180 ;  /* 0x000000ffffa87224 */ /* 0x000fe400078e00b4 */
[----:B------:R-:W-:Y:S01]  /*9f30*/  FADD.FTZ R8, R154, R3 ;  /* 0x000000039a087221 */ /* 0x000fe20000010000 */
[----:B------:R-:W-:Y:S01]  /*9f40*/  IMAD.MOV.U32 R191, RZ, RZ, R156 ;  /* 0x000000ffffbf7224 */ /* 0x000fe200078e009c */
[----:B----4-:R-:W-:Y:S01]  /*9f50*/  F2FP.F16.F32.PACK_AB R4, R13, R105 ;  /* 0x000000690d04723e */ /* 0x010fe200000000ff */
[----:B------:R-:W-:Y:S01]  /*9f60*/  IMAD.MOV.U32 R170, RZ, RZ, R189 ;  /* 0x000000ffffaa7224 */ /* 0x000fe200078e00bd */
[----:B------:R-:W-:Y:S01]  /*9f70*/  F2FP.F16.F32.PACK_AB R3, R121, R122 ;  /* 0x0000007a7903723e */ /* 0x000fe200000000ff */
[----:B------:R-:W-:Y:S01]  /*9f80*/  IMAD.MOV.U32 R156, RZ, RZ, R155 ;  /* 0x000000ffff9c7224 */ /* 0x000fe200078e009b */
[----:B------:R-:W-:Y:S01]  /*9f90*/  LOP3.LUT R154, R5, R0, RZ, 0xc0, !PT ;  /* 0x00000000059a7212 */ /* 0x000fe200078ec0ff */
[----:B------:R-:W-:Y:S01]  /*9fa0*/  FADD.FTZ R0, R169, R11 ;  /* 0x0000000ba9007221 */ /* 0x000fe20000010000 */
[----:B------:R-:W-:Y:S01]  /*9fb0*/  LOP3.LUT R155, R6, R2, RZ, 0xc0, !PT ;  /* 0x00000002069b7212 */ /* 0x000fe200078ec0ff */
[----:B------:R-:W-:-:S02]  /*9fc0*/  IMAD.MOV.U32 R174, RZ, RZ, R183 ;  /* 0x000000ffffae7224 */ /* 0x000fc400078e00b7 */
[----:B------:R-:W-:Y:S01]  /*9fd0*/  FADD.FTZ R2, R167, R10 ;  /* 0x0000000aa7027221 */ /* 0x000fe20000010000 */
[----:B------:R-:W-:Y:S01]  /*9fe0*/  IMAD.MOV.U32 R181, RZ, RZ, R153 ;  /* 0x000000ffffb57224 */ /* 0x000fe200078e0099 */
[----:B------:R-:W-:Y:S01]  /*9ff0*/  LOP3.LUT R153, R12, R4, RZ, 0xc0, !PT ;  /* 0x000000040c997212 */ /* 0x000fe200078ec0ff */
        /* <DEDUP_REMOVED lines=15> */
[----:B------:R-:W-:Y:S02]  /*a0f0*/  IMAD.MOV.U32 R189, RZ, RZ, R143 ;  /* 0x000000ffffbd7224 */ /* 0x000fe400078e008f */
[----:B------:R-:W-:Y:S01]  /*a100*/  FADD.FTZ R2, R156, R0 ;  /* 0x000000009c027221 */ /* 0x000fe20000010000 */
[----:B------:R-:W-:Y:S02]  /*a110*/  IMAD.MOV.U32 R140, RZ, RZ, R196 ;  /* 0x000000ffff8c7224 */ /* 0x000fe400078e00c4 */
        /* <DEDUP_REMOVED lines=96> */
[----:B------:R-:W-:-:S03]  /*a720*/  FADD.FTZ R216, R22, R0 ;  /* 0x0000000016d87221 */ /* 0x000fc60000010000 */
[----:B------:R1:W5:Y:S04]  /*a730*/  LDL.LU R187, [R1+0x84] ;  /* 0x0000840001bb7983 */ /* 0x0003680000300800 */
[----:B------:R1:W5:Y:S04]  /*a740*/  LDL.LU R186, [R1+0x80] ;  /* 0x0000800001ba7983 */ /* 0x0003680000300800 */
[----:B------:R1:W5:Y:S04]  /*a750*/  LDL.LU R135, [R1+0x7c] ;  /* 0x00007c0001877983 */ /* 0x0003680000300800 */
[----:B------:R1:W-:Y:S04]  /*a760*/  STL [R1+0x50], R131 ;  /* 0x0000508301007387 */ /* 0x0003e80000100800 */
[----:B------:R1:W-:Y:S04]  /*a770*/  STL [R1+0x54], R175 ;  /* 0x000054af01007387 */ /* 0x0003e80000100800 */
[----:B------:R1:W-:Y:S04]  /*a780*/  STL [R1+0x48], R173 ;  /* 0x000048ad01007387 */ /* 0x0003e80000100800 */
[----:B------:R1:W-:Y:S01]  /*a790*/  STL [R1+0x4c], R216 ;  /* 0x00004cd801007387 */ /* 0x0003e20000100800 */
[----:B---3--:R-:W-:Y:S01]  /*a7a0*/  HMMA.16816.F32 R148, R136, R160, R148 ;  /* 0x000000a08894723c */ /* 0x008fe20000001894 */
[----:B------:R-:W-:-:S05]  /*a7b0*/  VIADD R195, R188, 0x400 ;  /* 0x00000400bcc37836 */ /* 0x000fca0000000000 */
[----:B------:R-:W-:Y:S01]  /*a7c0*/  HMMA.16816.F32 R144, R136, R162, R144 ;  /* 0x000000a28890723c */ /* 0x000fe20000001890 */
        /* <DEDUP_REMOVED lines=8> */
[C---:B------:R-:W-:Y:S02]  /*a850*/  VIADD R190, R188.reuse, 0x1800 ;  /* 0x00001800bcbe7836 */ /* 0x040fe40000000000 */
[----:B------:R-:W-:-:S03]  /*a860*/  VIADD R189, R188, 0x1c00 ;  /* 0x00001c00bcbd7836 */ /* 0x000fc60000000000 */
[-C--:B------:R-:W-:Y:S06]  /*a870*/  HMMA.16816.F32 R136, R136, R18.reuse, R52 ;  /* 0x000000128888723c */ /* 0x080fec0000001834 */
[----:B------:R-:W-:Y:S01]  /*a880*/  HMMA.16816.F32 R152, R152, R18, R40 ;  /* 0x000000129898723c */ /* 0x000fe20000001828 */
[----:B------:R-:W-:-:S08]  /*a890*/  NOP ;  /* 0x0000000000007918 */ /* 0x000fd00000000000 */
[----:B-1----:R-:W-:-:S15]  /*a8a0*/  @!P0 BRA `(.L_x_875) ;  /* 0x00000088006c8947 */ /* 0x002fde0003800000 */
[----:B------:R-:W2:Y:S04]  /*a8b0*/  LDL.64 R176, [R1+0x40] ;  /* 0x0000400001b07983 */ /* 0x000ea80000100a00 */
[----:B------:R-:W3:Y:S04]  /*a8c0*/  LDL R181, [R1+0x28] ;  /* 0x0000280001b57983 */ /* 0x000ee80000100800 */
[----:B------:R-:W4:Y:S01]  /*a8d0*/  LDL R183, [R1+0x14] ;  /* 0x0000140001b77983 */ /* 0x000f220000100800 */
[----:B------:R-:W-:Y:S01]  /*a8e0*/  UIADD3 UR29, UR34, -0x2, URZ ;  /* 0xfffffffe221d7890 */ /* 0x000fe2000fffe03f */
[----:B------:R-:W-:-:S04]  /*a8f0*/  DEPBAR.LE SB0, 0x0 ;  /* 0x000080000000791a */ /* 0x000fc80000000000 */
[----:B------:R-:W-:Y:S01]  /*a900*/  USHF.R.S32.HI UR4, URZ, 0x1f, UR29 ;  /* 0x0000001f3f047899 */ /* 0x000fe2000801141d */
[----:B------:R-:W4:Y:S01]  /*a910*/  LDL R204, [R1+0x78] ;  /* 0x0000780001cc7983 */ /* 0x000f220000100800 */
[----:B------:R-:W-:Y:S01]  /*a920*/  UIMAD UR10, UR25, UR29, URZ ;  /* 0x0000001d190a72a4 */ /* 0x000fe2000f8e023f */
[----:B------:R-:W-:-:S03]  /*a930*/  IMAD.U32 R2, RZ, RZ, UR29 ;  /* 0x0000001dff027e24 */ /* 0x000fc6000f8e00ff */
[----:B------:R-:W-:Y:S02]  /*a940*/  UIMAD UR4, UR4, UR26, UR10 ;  /* 0x0000001a040472a4 */ /* 0x000fe4000f8e020a */
[----:B------:R-:W-:Y:S01]  /*a950*/  USHF.L.U32 UR36, UR6, 0x6, URZ ;  /* 0x0000000606247899 */ /* 0x000fe2000800063f */
[----:B------:R-:W-:Y:S01]  /*a960*/  ULDC.64 UR10, c[0x0][0x220] ;  /* 0x00008800000a7ab9 */ /* 0x000fe20000000a00 */
[----:B------:R-:W1:Y:S02]  /*a970*/  S2R R180, SR_TID.X ;  /* 0x0000000000b47919 */ /* 0x000e640000002100 */
[----:B-1----:R-:W-:-:S05]  /*a980*/  IMAD.SHL.U32 R180, R180, 0x2, RZ ;  /* 0x00000002b4b47824 */ /* 0x002fca00078e00ff */
[----:B------:R-:W-:Y:S01]  /*a990*/  LOP3.LUT R180, R180, 0x6, RZ, 0xc0, !PT ;  /* 0x00000006b4b47812 */ /* 0x000fe200078ec0ff */
[----:B------:R-:W-:Y:S01]  /*a9a0*/  BAR.SYNC.DEFER_BLOCKING 0x0 ;  /* 0x0000000000007b1d */ /* 0x000fe20000010000 */
[----:B--2---:R-:W-:-:S04]  /*a9b0*/  IMAD.WIDE.U32 R2, R2, UR26, R176 ;  /* 0x0000001a02027c25 */ /* 0x004fc8000f8e00b0 */
        /* <DEDUP_REMOVED lines=8> */
[----:B---3--:R-:W-:Y:S01]  /*aa40*/  LDGSTS.E.BYPASS.LTC128B.128 [R181+0x4000], desc[UR30][R6.64] ;  /* 0x0400000006b57fae */ /* 0x008fe2000b901d5e */
[----:B------:R-:W-:Y:S02]  /*aa50*/  IADD3.X R5, R7, UR4, RZ, P0, !PT ;  /* 0x0000000407057c10 */ /* 0x000fe400087fe4ff */
[----:B------:R-:W-:-:S03]  /*aa60*/  IADD3 R2, P0, R4, UR36, RZ ;  /* 0x0000002404027c10 */ /* 0x000fc6000ff1e0ff */
[----:B------:R1:W-:Y:S01]  /*aa70*/  LDGSTS.E.BYPASS.LTC128B.128 [R181+0x4800], desc[UR30][R4.64] ;  /* 0x0480000004b57fae */ /* 0x0003e2000b901d5e */
[----:B------:R-:W-:Y:S02]  /*aa80*/  IADD3.X R3, R5, UR4, RZ, P0, !PT ;  /* 0x0000000405037c10 */ /* 0x000fe400087fe4ff */
[----:B------:R-:W-:-:S03]  /*aa90*/  IADD3 R8, P0, R2, UR36, RZ ;  /* 0x0000002402087c10 */ /* 0x000fc6000ff1e0ff */
[----:B------:R-:W-:Y:S01]  /*aaa0*/  LDGSTS.E.BYPASS.LTC128B.128 [R181+0x5000], desc[UR30][R2.64] ;  /* 0x0500000002b57fae */ /* 0x000fe2000b901d5e */
[----:B------:R-:W-:-:S05]  /*aab0*/  IADD3.X R9, R3, UR4, RZ, P0, !PT ;  /* 0x0000000403097c10 */ /* 0x000fca00087fe4ff */
[----:B------:R2:W-:Y:S04]  /*aac0*/  LDGSTS.E.BYPASS.LTC128B.128 [R181+0x5800], desc[UR30][R8.64] ;  /* 0x0580000008b57fae */ /* 0x0005e8000b901d5e */
[----:B-----5:R-:W-:Y:S04]  /*aad0*/  LDSM.16.M88.4 R16, [R186] ;  /* 0x00000000ba10783b */ /* 0x020fe80000000200 */
[----:B------:R-:W3:Y:S04]  /*aae0*/  LDSM.16.M88.4 R20, [R135+0x2000] ;  /* 0x002000008714783b */ /* 0x000ee80000000200 */
[----:B------:R-:W3:Y:S04]  /*aaf0*/  LDSM.16.M88.4 R12, [R186+0x1000] ;  /* 0x00100000ba0c783b */ /* 0x000ee80000000200 */
[----:B------:R-:W-:Y:S04]  /*ab00*/  LDSM.16.M88.4 R24, [R188] ;  /* 0x00000000bc18783b */ /* 0x000fe80000000200 */
[----:B-1----:R-:W-:Y:S04]  /*ab10*/  LDSM.16.M88.4 R4, [R187+0x1000] ;  /* 0x00100000bb04783b */ /* 0x002fe80000000200 */
[----:B------:R-:W-:Y:S04]  /*ab20*/  LDSM.16.M88.4 R32, [R135+0x2400] ;  /* 0x002400008720783b */ /* 0x000fe80000000200 */
[----:B--2---:R-:W1:Y:S01]  /*ab30*/  LDSM.16.M88.4 R8, [R187] ;  /* 0x00000000bb08783b */ /* 0x004e620000000200 */
[----:B------:R-:W-:Y:S01]  /*ab40*/  UIADD3 UR10, UR34, -0x2, URZ ;  /* 0xfffffffe220a7890 */ /* 0x000fe2000fffe03f */
[----:B----4-:R-:W-:-:S02]  /*ab50*/  IMAD.MOV.U32 R177, RZ, RZ, R183 ;  /* 0x000000ffffb17224 */ /* 0x010fc400078e00b7 */
[----:B------:R-:W-:Y:S01]  /*ab60*/  IMAD.MOV.U32 R176, RZ, RZ, R204 ;  /* 0x000000ffffb07224 */ /* 0x000fe200078e00cc */
[----:B------:R-:W-:Y:S01]  /*ab70*/  USHF.L.U32 UR4, UR29, 0x2, URZ ;  /* 0x000000021d047899 */ /* 0x000fe2000800063f */
[----:B------:R-:W0:Y:S01]  /*ab80*/  LDGDEPBAR ;  /* 0x00000000000079af */ /* 0x000e220000000000 */
[-C--:B---3--:R-:W-:Y:S06]  /*ab90*/  HMMA.16816.F32 R28, R16, R20.reuse, RZ ;  /* 0x00000014101c723c */ /* 0x088fec00000018ff */
[C---:B------:R-:W-:Y:S06]  /*aba0*/  HMMA.16816.F32 R40, R12.reuse, R20, RZ ;  /* 0x000000140c28723c */ /* 0x040fec00000018ff */
[-C--:B------:R-:W-:Y:S06]  /*abb0*/  HMMA.16816.F32 R56, R12, R22.reuse, RZ ;  /* 0x000000160c38723c */ /* 0x080fec00000018ff */
[----:B------:R-:W-:Y:S06]  /*abc0*/  HMMA.16816.F32 R52, R16, R22, RZ ;  /* 0x000000161034723c */ /* 0x000fec00000018ff */
[----:B-1----:R-:W-:Y:S01]  /*abd0*/  HMMA.16816.F32 R48, R8, R24, R28 ;  /* 0x000000180830723c */ /* 0x002fe2000000181c */
[----:B------:R-:W1:Y:S01]  /*abe0*/  LDSM.16.M88.4 R28, [R195] ;  /* 0x00000000c31c783b */ /* 0x000e620000000200 */
[----:B------:R-:W-:-:S04]  /*abf0*/  IMAD.U32 R0, RZ, RZ, UR10 ;  /* 0x0000000aff007e24 */ /* 0x000fc8000f8e00ff */
[----:B------:R-:W-:Y:S01]  /*ac00*/  HMMA.16816.F32 R44, R4, R24, R40 ;  /* 0x00000018042c723c */ /* 0x000fe20000001828 */
[----:B------:R-:W-:-:S05]  /*ac10*/  IMAD R0, R0, 0x80, R180 ;  /* 0x0000008000007824 */ /* 0x000fca00078e02b4 */
[C---:B------:R-:W-:Y:S01]  /*ac20*/  ISETP.GE.AND P4, PT, R0.reuse, R201, PT ;  /* 0x000000c90000720c */ /* 0x040fe20003f86270 */
[----:B------:R-:W-:Y:S01]  /*ac30*/  HMMA.16816.F32 R20, R12, R32, RZ ;  /* 0x000000200c14723c */ /* 0x000fe200000018ff */
[C---:B------:R-:W-:Y:S02]  /*ac40*/  VIADD R2, R0.reuse, 0x1 ;  /* 0x0000000100027836 */ /* 0x040fe40000000000 */
[----:B------:R-:W-:-:S03]  /*ac50*/  ISETP.LT.OR P4, PT, R0, R197, P4 ;  /* 0x000000c50000720c */ /* 0x000fc60002781670 */
[-C--:B------:R-:W-:Y:S06]  /*ac60*/  HMMA.16816.F32 R56, R4, R26.reuse, R56 ;  /* 0x0000001a0438723c */ /* 0x080fec0000001838 */
[----:B------:R-:W-:Y:S01]  /*ac70*/  HMMA.16816.F32 R52, R8, R26, R52 ;  /* 0x0000001a0834723c */ /* 0x000fe20000001834 */
[----:B------:R-:W2:Y:S01]  /*ac80*/  LDSM.16.M88.4 R24, [R135+0x2800] ;  /* 0x002800008718783b */ /* 0x000ea20000000200 */
[----:B------:R-:W-:Y:S02]  /*ac90*/  FSEL R83, R48, -INF , !P4 ;  /* 0xff80000030537808 */ /* 0x000fe40006000000 */
[----:B------:R-:W-:-:S02]  /*aca0*/  ISETP.GE.AND P6, PT, R2, R202, PT ;  /* 0x000000ca0200720c */ /* 0x000fc40003fc6270 */
[----:B------:R-:W-:Y:S01]  /*acb0*/  HMMA.16816.F32 R40, R16, R32, RZ ;  /* 0x000000201028723c */ /* 0x000fe200000018ff */
[----:B------:R-:W-:Y:S02]  /*acc0*/  ISETP.GE.AND P3, PT, R2, R200, PT ;  /* 0x000000c80200720c */ /* 0x000fe40003f66270 */
[C---:B------:R-:W-:Y:S02]  /*acd0*/  ISETP.GE.AND P4, PT, R0.reuse, R202, PT ;  /* 0x000000ca0000720c */ /* 0x040fe40003f86270 */
[----:B------:R-:W-:Y:S02]  /*ace0*/  ISETP.GE.AND P5, PT, R0, R200, PT ;  /* 0x000000c80000720c */ /* 0x000fe40003fa6270 */
[CC--:B------:R-:W-:Y:S02]  /*acf0*/  ISETP.LT.OR P6, PT, R2.reuse, R199.reuse, P6 ;  /* 0x000000c70200720c */ /* 0x0c0fe400037c1670 */
[----:B------:R-:W-:Y:S02]  /*ad00*/  ISETP.LT.OR P3, PT, R2, R198, P3 ;  /* 0x000000c60200720c */ /* 0x000fe40001f61670 */
[----:B------:R-:W-:-:S02]  /*ad10*/  ISETP.LT.OR P4, PT, R0, R199, P4 ;  /* 0x000000c70000720c */ /* 0x000fc40002781670 */
[----:B------:R-:W-:Y:S02]  /*ad20*/  ISETP.LT.OR P5, PT, R0, R198, P5 ;  /* 0x000000c60000720c */ /* 0x000fe40002fa1670 */
[----:B------:R-:W-:Y:S02]  /*ad30*/  FSEL R89, R44, -INF , !P4 ;  /* 0xff8000002c597808 */ /* 0x000fe40006000000 */
[----:B------:R-:W-:Y:S02]  /*ad40*/  FSEL R93, R45, -INF , !P6 ;  /* 0xff8000002d5d7808 */ /* 0x000fe40007000000 */
[----:B------:R-:W-:Y:S02]  /*ad50*/  FSEL R94, R46, -INF , !P5 ;  /* 0xff8000002e5e7808 */ /* 0x000fe40006800000 */
[----:B------:R-:W-:Y:S02]  /*ad60*/  FSEL R97, R47, -INF , !P3 ;  /* 0xff8000002f617808 */ /* 0x000fe40005800000 */
[----:B------:R-:W-:Y:S01]  /*ad70*/  HMMA.16816.F32 R44, R12, R34, RZ ;  /* 0x000000220c2c723c */ /* 0x000fe200000018ff */
[----:B------:R-:W-:-:S05]  /*ad80*/  ISETP.GE.AND P2, PT, R2, R201, PT ;  /* 0x000000c90200720c */ /* 0x000fca0003f46270 */
[----:B------:R-:W-:Y:S01]  /*ad90*/  HMMA.16816.F32 R32, R16, R34, RZ ;  /* 0x000000221020723c */ /* 0x000fe200000018ff */
[-C--:B------:R-:W-:Y:S02]  /*ada0*/  ISETP.GE.AND P0, PT, R2, R203.reuse, PT ;  /* 0x000000cb0200720c */ /* 0x080fe40003f06270 */
[C---:B------:R-:W-:Y:S01]  /*adb0*/  ISETP.GE.AND P1, PT, R0.reuse, R203, PT ;  /* 0x000000cb0000720c */ /* 0x040fe20003f26270 */
[----:B------:R-:W-:Y:S01]  /*adc0*/  VIADD R3, R0, 0x9 ;  /* 0x0000000900037836 */ /* 0x000fe20000000000 */
[C---:B------:R-:W-:Y:S01]  /*add0*/  ISETP.LT.OR P2, PT, R2.reuse, R197, P2 ;  /* 0x000000c50200720c */ /* 0x040fe20001741670 */
[----:B-1----:R-:W-:Y:S01]  /*ade0*/  HMMA.16816.F32 R68, R4, R28, R20 ;  /* 0x0000001c0444723c */ /* 0x002fe20000001814 */
[-C--:B------:R-:W-:Y:S01]  /*adf0*/  ISETP.LT.OR P0, PT, R2, R196.reuse, P0 ;  /* 0x000000c40200720c */ /* 0x080fe20000701670 */
[----:B------:R-:W1:Y:S01]  /*ae00*/  LDSM.16.M88.4 R20, [R194] ;  /* 0x00000000c214783b */ /* 0x000e620000000200 */
[C---:B------:R-:W-:Y:S01]  /*ae10*/  ISETP.LT.OR P1, PT, R0.reuse, R196, P1 ;  /* 0x000000c40000720c */ /* 0x040fe20000f21670 */
[----:B------:R-:W-:-:S02]  /*ae20*/  VIADD R2, R0, 0x8 ;  /* 0x0000000800027836 */ /* 0x000fc40000000000 */
[----:B------:R-:W-:Y:S01]  /*ae30*/  HMMA.16816.F32 R60, R8, R28, R40 ;  /* 0x0000001c083c723c */ /* 0x000fe20000001828 */
[----:B------:R-:W-:Y:S02]  /*ae40*/  FSEL R88, R49, -INF , !P2 ;  /* 0xff80000031587808 */ /* 0x000fe40005000000 */
[----:B------:R-:W-:Y:S02]  /*ae50*/  FSEL R87, R50, -INF , !P1 ;  /* 0xff80000032577808 */ /* 0x000fe40004800000 */
[C---:B------:R-:W-:Y:S02]  /*ae60*/  ISETP.GE.AND P1, PT, R2.reuse, R201, PT ;  /* 0x000000c90200720c */ /* 0x040fe40003f26270 */
[----:B------:R-:W-:Y:S02]  /*ae70*/  ISETP.GE.AND P2, PT, R2, R203, PT ;  /* 0x000000cb0200720c */ /* 0x000fe40003f46270 */
[C---:B------:R-:W-:Y:S02]  /*ae80*/  ISETP.GE.AND P6, PT, R3.reuse, R201, PT ;  /* 0x000000c90300720c */ /* 0x040fe40003fc6270 */
[----:B------:R-:W-:-:S02]  /*ae90*/  ISETP.GE.AND P3, PT, R3, R203, PT ;  /* 0x000000cb0300720c */ /* 0x000fc40003f66270 */
[----:B------:R-:W-:Y:S02]  /*aea0*/  FSEL R95, R51, -INF , !P0 ;  /* 0xff800000335f7808 */ /* 0x000fe40004000000 */
[C---:B------:R-:W-:Y:S02]  /*aeb0*/  ISETP.GE.AND P0, PT, R2.reuse, R202, PT ;  /* 0x000000ca0200720c */ /* 0x040fe40003f06270 */
[C---:B------:R-:W-:Y:S02]  /*aec0*/  ISETP.GE.AND P4, PT, R2.reuse, R200, PT ;  /* 0x000000c80200720c */ /* 0x040fe40003f86270 */
[----:B------:R-:W-:Y:S02]  /*aed0*/  ISETP.GE.AND P5, PT, R3, R202, PT ;  /* 0x000000ca0300720c */ /* 0x000fe40003fa6270 */
[C---:B------:R-:W-:Y:S02]  /*aee0*/  ISETP.LT.OR P1, PT, R2.reuse, R197, P1 ;  /* 0x000000c50200720c */ /* 0x040fe40000f21670 */
[----:B------:R-:W-:-:S02]  /*aef0*/  ISETP.LT.OR P2, PT, R2, R196, P2 ;  /* 0x000000c40200720c */ /* 0x000fc40001741670 */
[C---:B------:R-:W-:Y:S02]  /*af00*/  ISETP.LT.OR P6, PT, R3.reuse, R197, P6 ;  /* 0x000000c50300720c */ /* 0x040fe400037c1670 */
[C---:B------:R-:W-:Y:S02]  /*af10*/  ISETP.LT.OR P3, PT, R3.reuse, R196, P3 ;  /* 0x000000c40300720c */ /* 0x040fe40001f61670 */
[CC--:B------:R-:W-:Y:S02]  /*af20*/  ISETP.LT.OR P0, PT, R2.reuse, R199.reuse, P0 ;  /* 0x000000c70200720c */ /* 0x0c0fe40000701670 */
[----:B------:R-:W-:Y:S01]  /*af30*/  ISETP.LT.OR P4, PT, R2, R198, P4 ;  /* 0x000000c60200720c */ /* 0x000fe20002781670 */
[----:B------:R-:W-:Y:S01]  /*af40*/  VIADD R2, R0, 0x10 ;  /* 0x0000001000027836 */ /* 0x000fe20000000000 */
[----:B------:R-:W-:Y:S02]  /*af50*/  ISETP.LT.OR P5, PT, R3, R199, P5 ;  /* 0x000000c70300720c */ /* 0x000fe40002fa1670 */
[----:B------:R-:W-:-:S02]  /*af60*/  FSEL R84, R52, -INF , !P1 ;  /* 0xff80000034547808 */ /* 0x000fc40004800000 */
[----:B------:R-:W-:Y:S02]  /*af70*/  FSEL R86, R54, -INF , !P2 ;  /* 0xff80000036567808 */ /* 0x000fe40005000000 */
[----:B------:R-:W-:Y:S02]  /*af80*/  FSEL R82, R53, -INF , !P6 ;  /* 0xff80000035527808 */ /* 0x000fe40007000000 */
[----:B------:R-:W-:Y:S01]  /*af90*/  FSEL R85, R55, -INF , !P3 ;  /* 0xff80000037557808 */ /* 0x000fe20005800000 */
[----:B--2---:R-:W-:Y:S01]  /*afa0*/  HMMA.16816.F32 R40, R12, R24, RZ ;  /* 0x000000180c28723c */ /* 0x004fe200000018ff */
[----:B------:R-:W-:Y:S02]  /*afb0*/  FSEL R96, R58, -INF , !P4 ;  /* 0xff8000003a607808 */ /* 0x000fe40006000000 */
[----:B------:R-:W-:-:S03]  /*afc0*/  FSEL R90, R57, -INF , !P5 ;  /* 0xff800000395a7808 */ /* 0x000fc60006800000 */
[----:B------:R-:W-:Y:S01]  /*afd0*/  HMMA.16816.F32 R52, R8, R30, R32 ;  /* 0x0000001e0834723c */ /* 0x000fe20000001820 */
[----:B------:R-:W2:Y:S01]  /*afe0*/  LDSM.16.M88.4 R32, [R135+0x2c00] ;  /* 0x002c00008720783b */ /* 0x000ea20000000200 */
[----:B------:R-:W-:Y:S02]  /*aff0*/  FSEL R92, R56, -INF , !P0 ;  /* 0xff800000385c7808 */ /* 0x000fe40004000000 */
[C---:B------:R-:W-:Y:S02]  /*b000*/  ISETP.GE.AND P4, PT, R2.reuse, R201, PT ;  /* 0x000000c90200720c */ /* 0x040fe40003f86270 */
[C---:B------:R-:W-:Y:S02]  /*b010*/  ISETP.GE.AND P1, PT, R2.reuse, R203, PT ;  /* 0x000000cb0200720c */ /* 0x040fe40003f26270 */
[C---:B------:R-:W-:Y:S02]  /*b020*/  ISETP.GE.AND P2, PT, R2.reuse, R202, PT ;  /* 0x000000ca0200720c */ /* 0x040fe40003f46270 */
[----:B------:R-:W-:-:S02]  /*b030*/  ISETP.GE.AND P5, PT, R2, R200, PT ;  /* 0x000000c80200720c */ /* 0x000fc40003fa6270 */
[C---:B------:R-:W-:Y:S01]  /*b040*/  ISETP.GE.AND P0, PT, R3.reuse, R200, PT ;  /* 0x000000c80300720c */ /* 0x040fe20003f06270 */
[----:B------:R-:W-:Y:S01]  /*b050*/  HMMA.16816.F32 R44, R4, R30, R44 ;  /* 0x0000001e042c723c */ /* 0x000fe2000000182c */
[C---:B------:R-:W-:Y:S01]  /*b060*/  ISETP.LT.OR P4, PT, R2.reuse, R197, P4 ;  /* 0x000000c50200720c */ /* 0x040fe20002781670 */
[----:B------:R-:W3:Y:S01]  /*b070*/  LDSM.16.M88.4 R28, [R193] ;  /* 0x00000000c11c783b */ /* 0x000ee20000000200 */
[C---:B------:R-:W-:Y:S02]  /*b080*/  ISETP.LT.OR P1, PT, R2.reuse, R196, P1 ;  /* 0x000000c40200720c */ /* 0x040fe40000f21670 */
[C---:B------:R-:W-:Y:S02]  /*b090*/  ISETP.LT.OR P2, PT, R2.reuse, R199, P2 ;  /* 0x000000c70200720c */ /* 0x040fe40001741670 */
[-C--:B------:R-:W-:Y:S01]  /*b0a0*/  ISETP.LT.OR P5, PT, R2, R198.reuse, P5 ;  /* 0x000000c60200720c */ /* 0x080fe20002fa1670 */
[----:B------:R-:W-:Y:S01]  /*b0b0*/  VIADD R2, R0, 0x11 ;  /* 0x0000001100027836 */ /* 0x000fe20000000000 */
[----:B------:R-:W-:-:S02]  /*b0c0*/  ISETP.LT.OR P0, PT, R3, R198, P0 ;  /* 0x000000c60300720c */ /* 0x000fc40000701670 */
[----:B------:R-:W-:Y:S02]  /*b0d0*/  FSEL R111, R60, -INF , !P4 ;  /* 0xff8000003c6f7808 */ /* 0x000fe40006000000 */
[----:B------:R-:W-:Y:S01]  /*b0e0*/  FSEL R91, R59, -INF , !P0 ;  /* 0xff8000003b5b7808 */ /* 0x000fe20004000000 */
[----:B------:R-:W-:Y:S01]  /*b0f0*/  HMMA.16816.F32 R48, R16, R24, RZ ;  /* 0x000000181030723c */ /* 0x000fe200000018ff */
        /* <DEDUP_REMOVED lines=11> */
[----:B------:R-:W-:Y:S02]  /*b1b0*/  ISETP.GE.AND P0, PT, R2, R202, PT ;  /* 0x000000ca0200720c */ /* 0x000fe40003f06270 */
[----:B------:R-:W-:Y:S02]  /*b1c0*/  FSEL R112, R62, -INF , !P1 ;  /* 0xff8000003e707808 */ /* 0x000fe40004800000 */
[----:B-1----:R-:W-:Y:S01]  /*b1d0*/  HMMA.16816.F32 R60, R4, R20, R40 ;  /* 0x00000014043c723c */ /* 0x002fe20000001828 */
[----:B------:R-:W-:Y:S01]  /*b1e0*/  ISETP.LT.OR P0, PT, R2, R199, P0 ;  /* 0x000000c70200720c */ /* 0x000fe20000701670 */
[----:B------:R-:W-:-:S04]  /*b1f0*/  VIADD R3, R0, 0x19 ;  /* 0x0000001900037836 */ /* 0x000fc80000000000 */
[----:B------:R-:W-:Y:S01]  /*b200*/  HMMA.16816.F32 R40, R12, R26, RZ ;  /* 0x0000001a0c28723c */ /* 0x000fe200000018ff */
[----:B------:R-:W-:Y:S02]  /*b210*/  FSEL R101, R68, -INF , !P2 ;  /* 0xff80000044657808 */ /* 0x000fe40005000000 */
[----:B------:R-:W-:Y:S02]  /*b220*/  FSEL R103, R70, -INF , !P5 ;  /* 0xff80000046677808 */ /* 0x000fe40006800000 */
[----:B------:R-:W-:Y:S02]  /*b230*/  FSEL R100, R44, -INF , !P0 ;  /* 0xff8000002c647808 */ /* 0x000fe40004000000 */
[----:B------:R-:W-:Y:S02]  /*b240*/  ISETP.GE.AND P2, PT, R2, R200, PT ;  /* 0x000000c80200720c */ /* 0x000fe40003f46270 */
[C---:B------:R-:W-:Y:S02]  /*b250*/  ISETP.GE.AND P5, PT, R3.reuse, R202, PT ;  /* 0x000000ca0300720c */ /* 0x040fe40003fa6270 */
[----:B------:R-:W-:-:S02]  /*b260*/  ISETP.GE.AND P0, PT, R3, R200, PT ;  /* 0x000000c80300720c */ /* 0x000fc40003f06270 */
[-C--:B------:R-:W-:Y:S02]  /*b270*/  ISETP.LT.OR P2, PT, R2, R198.reuse, P2 ;  /* 0x000000c60200720c */ /* 0x080fe40001741670 */
[C---:B------:R-:W-:Y:S02]  /*b280*/  ISETP.LT.OR P5, PT, R3.reuse, R199, P5 ;  /* 0x000000c70300720c */ /* 0x040fe40002fa1670 */
[----:B------:R-:W-:Y:S01]  /*b290*/  ISETP.LT.OR P0, PT, R3, R198, P0 ;  /* 0x000000c60300720c */ /* 0x000fe20000701670 */
[----:B------:R-:W-:Y:S01]  /*b2a0*/  HMMA.16816.F32 R64, R8, R20, R48 ;  /* 0x000000140840723c */ /* 0x000fe20000001830 */
[----:B------:R-:W-:Y:S02]  /*b2b0*/  FSEL R104, R46, -INF , !P2 ;  /* 0xff8000002e687808 */ /* 0x000fe40005000000 */
[----:B------:R-:W-:Y:S02]  /*b2c0*/  FSEL R98, R45, -INF , !P5 ;  /* 0xff8000002d627808 */ /* 0x000fe40006800000 */
[----:B------:R-:W-:Y:S01]  /*b2d0*/  FSEL R102, R47, -INF , !P0 ;  /* 0xff8000002f667808 */ /* 0x000fe20004000000 */
[----:B------:R-:W-:Y:S01]  /*b2e0*/  HMMA.16816.F32 R24, R16, R26, RZ ;  /* 0x0000001a1018723c */ /* 0x000fe200000018ff */
[----:B------:R-:W-:-:S02]  /*b2f0*/  ISETP.GE.AND P1, PT, R2, R201, PT ;  /* 0x000000c90200720c */ /* 0x000fc40003f26270 */
[----:B------:R-:W-:-:S03]  /*b300*/  ISETP.GE.AND P3, PT, R2, R203, PT ;  /* 0x000000cb0200720c */ /* 0x000fc60003f66270 */
[----:B--2---:R-:W-:Y:S01]  /*b310*/  HMMA.16816.F32 R44, R12, R32, RZ ;  /* 0x000000200c2c723c */ /* 0x004fe200000018ff */
[C---:B------:R-:W-:Y:S02]  /*b320*/  ISETP.LT.OR P1, PT, R2.reuse, R197, P1 ;  /* 0x000000c50200720c */ /* 0x040fe40000f21670 */
[----:B------:R-:W-:Y:S01]  /*b330*/  ISETP.LT.OR P3, PT, R2, R196, P3 ;  /* 0x000000c40200720c */ /* 0x000fe20001f61670 */
[----:B------:R-:W-:Y:S02]  /*b340*/  VIADD R2, R0, 0x20 ;  /* 0x0000002000027836 */ /* 0x000fe40000000000 */
[----:B------:R-:W-:Y:S01]  /*b350*/  HMMA.16816.F32 R56, R4, R22, R40 ;  /* 0x000000160438723c */ /* 0x000fe20000001828 */
[----:B------:R-:W1:Y:S01]  /*b360*/  LDSM.16.M88.4 R40, [R135+0x3000] ;  /* 0x003000008728783b */ /* 0x000e620000000200 */
        /* <DEDUP_REMOVED lines=15> */
[----:B------:R-:W-:-:S02]  /*b460*/  ISETP.LT.OR P6, PT, R3, R197, P6 ;  /* 0x000000c50300720c */ /* 0x000fc400037c1670 */
[----:B------:R-:W-:Y:S02]  /*b470*/  ISETP.LT.OR P4, PT, R3, R196, P4 ;  /* 0x000000c40300720c */ /* 0x000fe40002781670 */
[----:B------:R-:W-:Y:S02]  /*b480*/  FSEL R106, R53, -INF , !P6 ;  /* 0xff800000356a7808 */ /* 0x000fe40007000000 */
[----:B------:R-:W-:Y:S02]  /*b490*/  FSEL R108, R55, -INF , !P4 ;  /* 0xff800000376c7808 */ /* 0x000fe40006000000 */
[----:B------:R-:W-:Y:S02]  /*b4a0*/  FSEL R121, R64, -INF , !P2 ;  /* 0xff80000040797808 */ /* 0x000fe40005000000 */
[C---:B------:R-:W-:Y:S02]  /*b4b0*/  ISETP.GE.AND P4, PT, R2.reuse, R201, PT ;  /* 0x000000c90200720c */ /* 0x040fe40003f86270 */
[----:B------:R-:W-:-:S02]  /*b4c0*/  ISETP.GE.AND P0, PT, R2, R203, PT ;  /* 0x000000cb0200720c */ /* 0x000fc40003f06270 */
[C---:B------:R-:W-:Y:S02]  /*b4d0*/  ISETP.GE.AND P6, PT, R2.reuse, R202, PT ;  /* 0x000000ca0200720c */ /* 0x040fe40003fc6270 */
[C---:B------:R-:W-:Y:S01]  /*b4e0*/  ISETP.GE.AND P2, PT, R2.reuse, R200, PT ;  /* 0x000000c80200720c */ /* 0x040fe20003f46270 */
[----:B---3--:R-:W-:Y:S01]  /*b4f0*/  HMMA.16816.F32 R72, R4, R28, R44 ;  /* 0x0000001c0448723c */ /* 0x008fe2000000182c */
[C---:B------:R-:W-:Y:S02]  /*b500*/  ISETP.LT.OR P4, PT, R2.reuse, R197, P4 ;  /* 0x000000c50200720c */ /* 0x040fe40002781670 */
[C---:B------:R-:W-:Y:S02]  /*b510*/  ISETP.LT.OR P0, PT, R2.reuse, R196, P0 ;  /* 0x000000c40200720c */ /* 0x040fe40000701670 */
[C---:B------:R-:W-:Y:S01]  /*b520*/  ISETP.LT.OR P6, PT, R2.reuse, R199, P6 ;  /* 0x000000c70200720c */ /* 0x040fe200037c1670 */
[----:B------:R-:W-:Y:S01]  /*b530*/  HMMA.16816.F32 R48, R16, R32, RZ ;  /* 0x000000201030723c */ /* 0x000fe200000018ff */
[----:B------:R-:W-:Y:S01]  /*b540*/  ISETP.LT.OR P2, PT, R2, R198, P2 ;  /* 0x000000c60200720c */ /* 0x000fe20001741670 */
[----:B------:R-:W-:-:S04]  /*b550*/  VIADD R2, R0, 0x28 ;  /* 0x0000002800027836 */ /* 0x000fc80000000000 */
[----:B------:R-:W-:Y:S06]  /*b560*/  HMMA.16816.F32 R52, R8, R22, R24 ;  /* 0x000000160834723c */ /* 0x000fec0000001818 */
[-C--:B------:R-:W-:Y:S01]  /*b570*/  HMMA.16816.F32 R44, R12, R34.reuse, RZ ;  /* 0x000000220c2c723c */ /* 0x080fe200000018ff */
[----:B------:R-:W-:Y:S01]  /*b580*/  FSEL R123, R67, -INF , !P0 ;  /* 0xff800000437b7808 */ /* 0x000fe20004000000 */
[----:B------:R-:W2:Y:S04]  /*b590*/  LDSM.16.M88.4 R24, [R192] ;  /* 0x00000000c018783b */ /* 0x000ea80000000200 */
[----:B------:R-:W-:Y:S01]  /*b5a0*/  HMMA.16816.F32 R32, R16, R34, RZ ;  /* 0x000000221020723c */ /* 0x000fe200000018ff */
[----:B------:R-:W-:Y:S01]  /*b5b0*/  ISETP.GE.AND P0, PT, R2, R202, PT ;  /* 0x000000ca0200720c */ /* 0x000fe20003f06270 */
[----:B------:R-:W-:-:S03]  /*b5c0*/  VIADD R3, R0, 0x29 ;  /* 0x0000002900037836 */ /* 0x000fc60000000000 */
[----:B------:R-:W-:Y:S02]  /*b5d0*/  ISETP.LT.OR P0, PT, R2, R199, P0 ;  /* 0x000000c70200720c */ /* 0x000fe40000701670 */
[----:B------:R-:W-:Y:S02]  /*b5e0*/  FSEL R120, R65, -INF , !P4 ;  /* 0xff80000041787808 */ /* 0x000fe40006000000 */
[----:B------:R-:W-:Y:S02]  /*b5f0*/  FSEL R122, R66, -INF , !P1 ;  /* 0xff800000427a7808 */ /* 0x000fe40004800000 */
        /* <DEDUP_REMOVED lines=9> */
[C---:B------:R-:W-:Y:S02]  /*b690*/  ISETP.GE.AND P2, PT, R3.reuse, R203, PT ;  /* 0x000000cb0300720c */ /* 0x040fe40003f46270 */
[C---:B------:R-:W-:Y:S02]  /*b6a0*/  ISETP.GE.AND P5, PT, R3.reuse, R202, PT ;  /* 0x000000ca0300720c */ /* 0x040fe40003fa6270 */
[----:B------:R-:W-:Y:S02]  /*b6b0*/  ISETP.GE.AND P0, PT, R3, R200, PT ;  /* 0x000000c80300720c */ /* 0x000fe40003f06270 */
[C---:B------:R-:W-:Y:S02]  /*b6c0*/  ISETP.LT.OR P1, PT, R2.reuse, R197, P1 ;  /* 0x000000c50200720c */ /* 0x040fe40000f21670 */
[C---:B------:R-:W-:Y:S02]  /*b6d0*/  ISETP.LT.OR P4, PT, R2.reuse, R196, P4 ;  /* 0x000000c40200720c */ /* 0x040fe40002781670 */
[----:B------:R-:W-:-:S02]  /*b6e0*/  ISETP.LT.OR P3, PT, R2, R198, P3 ;  /* 0x000000c60200720c */ /* 0x000fc40001f61670 */
[C---:B------:R-:W-:Y:S02]  /*b6f0*/  ISETP.LT.OR P6, PT, R3.reuse, R197, P6 ;  /* 0x000000c50300720c */ /* 0x040fe400037c1670 */
[C---:B------:R-:W-:Y:S02]  /*b700*/  ISETP.LT.OR P2, PT, R3.reuse, R196, P2 ;  /* 0x000000c40300720c */ /* 0x040fe40001741670 */
[C---:B------:R-:W-:Y:S02]  /*b710*/  ISETP.LT.OR P5, PT, R3.reuse, R199, P5 ;  /* 0x000000c70300720c */ /* 0x040fe40002fa1670 */
[----:B------:R-:W-:Y:S01]  /*b720*/  ISETP.LT.OR P0, PT, R3, R198, P0 ;  /* 0x000000c60300720c */ /* 0x000fe20000701670 */
[----:B------:R-:W-:Y:S01]  /*b730*/  HMMA.16816.F32 R64, R8, R28, R48 ;  /* 0x0000001c0840723c */ /* 0x000fe20000001830 */
[----:B------:R-:W-:Y:S02]  /*b740*/  FSEL R128, R58, -INF , !P3 ;  /* 0xff8000003a807808 */ /* 0x000fe40005800000 */
[----:B------:R-:W-:-:S02]  /*b750*/  FSEL R115, R52, -INF , !P1 ;  /* 0xff80000034737808 */ /* 0x000fc40004800000 */
[----:B------:R-:W-:Y:S01]  /*b760*/  FSEL R118, R54, -INF , !P4 ;  /* 0xff80000036767808 */ /* 0x000fe20006000000 */
[----:B-1----:R-:W-:Y:S01]  /*b770*/  HMMA.16816.F32 R20, R12, R40, RZ ;  /* 0x000000280c14723c */ /* 0x002fe200000018ff */
[----:B------:R-:W-:Y:S02]  /*b780*/  FSEL R124, R57, -INF , !P5 ;  /* 0xff800000397c7808 */ /* 0x000fe40006800000 */
[----:B------:R-:W-:Y:S02]  /*b790*/  FSEL R127, R59, -INF , !P0 ;  /* 0xff8000003b7f7808 */ /* 0x000fe40004000000 */
[----:B------:R-:W-:Y:S01]  /*b7a0*/  FSEL R114, R53, -INF , !P6 ;  /* 0xff80000035727808 */ /* 0x000fe20007000000 */
[----:B------:R-:W-:Y:S01]  /*b7b0*/  HMMA.16816.F32 R56, R4, R30, R44 ;  /* 0x0000001e0438723c */ /* 0x000fe2000000182c */
[----:B------:R-:W-:-:S05]  /*b7c0*/  FSEL R119, R55, -INF , !P2 ;  /* 0xff80000037777808 */ /* 0x000fca0005000000 */
[----:B------:R-:W-:Y:S01]  /*b7d0*/  HMMA.16816.F32 R52, R8, R30, R32 ;  /* 0x0000001e0834723c */ /* 0x000fe20000001820 */
[----:B------:R-:W1:Y:S01]  /*b7e0*/  LDSM.16.M88.4 R28, [R135+0x3400] ;  /* 0x00340000871c783b */ /* 0x000e620000000200 */
[----:B------:R-:W-:-:S04]  /*b7f0*/  VIADD R2, R0, 0x30 ;  /* 0x0000003000027836 */ /* 0x000fc80000000000 */
[----:B------:R-:W-:Y:S01]  /*b800*/  HMMA.16816.F32 R48, R16, R40, RZ ;  /* 0x000000281030723c */ /* 0x000fe200000018ff */
[C---:B------:R-:W-:Y:S02]  /*b810*/  ISETP.GE.AND P3, PT, R2.reuse, R201, PT ;  /* 0x000000c90200720c */ /* 0x040fe40003f66270 */
[C---:B------:R-:W-:Y:S02]  /*b820*/  ISETP.GE.AND P1, PT, R2.reuse, R203, PT ;  /* 0x000000cb0200720c */ /* 0x040fe40003f26270 */
[C---:B------:R-:W-:Y:S02]  /*b830*/  ISETP.GE.AND P4, PT, R2.reuse, R202, PT ;  /* 0x000000ca0200720c */ /* 0x040fe40003f86270 */
[C---:B------:R-:W-:Y:S02]  /*b840*/  ISETP.GE.AND P5, PT, R2.reuse, R200, PT ;  /* 0x000000c80200720c */ /* 0x040fe40003fa6270 */
[C---:B------:R-:W-:Y:S02]  /*b850*/  ISETP.LT.OR P3, PT, R2.reuse, R197, P3 ;  /* 0x000000c50200720c */ /* 0x040fe40001f61670 */
[----:B------:R-:W-:-:S02]  /*b860*/  ISETP.LT.OR P1, PT, R2, R196, P1 ;  /* 0x000000c40200720c */ /* 0x000fc40000f21670 */
[C---:B------:R-:W-:Y:S02]  /*b870*/  ISETP.LT.OR P4, PT, R2.reuse, R199, P4 ;  /* 0x000000c70200720c */ /* 0x040fe40002781670 */
[----:B------:R-:W-:Y:S01]  /*b880*/  ISETP.LT.OR P5, PT, R2, R198, P5 ;  /* 0x000000c60200720c */ /* 0x000fe20002fa1670 */
[----:B------:R-:W-:Y:S01]  /*b890*/  VIADD R2, R0, 0x31 ;  /* 0x0000003100027836 */ /* 0x000fe20000000000 */
[----:B------:R-:W-:Y:S01]  /*b8a0*/  FSEL R183, R64, -INF , !P3 ;  /* 0xff80000040b77808 */ /* 0x000fe20005800000 */
[----:B--2---:R-:W-:Y:S01]  /*b8b0*/  HMMA.16816.F32 R68, R4, R24, R20 ;  /* 0x000000180444723c */ /* 0x004fe20000001814 */
[----:B------:R-:W2:Y:S02]  /*b8c0*/  LDSM.16.M88.4 R20, [R191] ;  /* 0x00000000bf14783b */ /* 0x000ea40000000200 */
[C---:B------:R-:W-:Y:S02]  /*b8d0*/  ISETP.GE.AND P2, PT, R2.reuse, R201, PT ;  /* 0x000000c90200720c */ /* 0x040fe40003f46270 */
[----:B------:R-:W-:-:S02]  /*b8e0*/  ISETP.GE.AND P0, PT, R2, R203, PT ;  /* 0x000000cb0200720c */ /* 0x000fc40003f06270 */
[C---:B------:R-:W-:Y:S02]  /*b8f0*/  ISETP.GE.AND P6, PT, R2.reuse, R202, PT ;  /* 0x000000ca0200720c */ /* 0x040fe40003fc6270 */
[C---:B------:R-:W-:Y:S01]  /*b900*/  ISETP.GE.AND P3, PT, R2.reuse, R200, PT ;  /* 0x000000c80200720c */ /* 0x040fe20003f66270 */
[-C--:B------:R-:W-:Y:S01]  /*b910*/  HMMA.16816.F32 R44, R12, R42.reuse, RZ ;  /* 0x0000002a0c2c723c */ /* 0x080fe200000018ff */
[C---:B------:R-:W-:Y:S02]  /*b920*/  ISETP.LT.OR P2, PT, R2.reuse, R197, P2 ;  /* 0x000000c50200720c */ /* 0x040fe40001741670 */
[C---:B------:R-:W-:Y:S02]  /*b930*/  ISETP.LT.OR P0, PT, R2.reuse, R196, P0 ;  /* 0x000000c40200720c */ /* 0x040fe40000701670 */
[C---:B------:R-:W-:Y:S01]  /*b940*/  ISETP.LT.OR P6, PT, R2.reuse, R199, P6 ;  /* 0x000000c70200720c */ /* 0x040fe200037c1670 */
[----:B------:R-:W-:Y:S01]  /*b950*/  HMMA.16816.F32 R40, R16, R42, RZ ;  /* 0x0000002a1028723c */ /* 0x000fe200000018ff */
[----:B------:R-:W-:Y:S01]  /*b960*/  ISETP.LT.OR P3, PT, R2, R198, P3 ;  /* 0x000000c60200720c */ /* 0x000fe20001f61670 */
[----:B------:R-:W-:Y:S01]  /*b970*/  VIADD R2, R0, 0x38 ;  /* 0x0000003800027836 */ /* 0x000fe20000000000 */
[----:B------:R-:W-:Y:S01]  /*b980*/  FSEL R205, R66, -INF , !P1 ;  /* 0xff80000042cd7808 */ /* 0x000fe20004800000 */
[----:B------:R-:W-:Y:S01]  /*b990*/  VIADD R3, R0, 0x39 ;  /* 0x0000003900037836 */ /* 0x000fe20000000000 */
[----:B------:R-:W-:Y:S01]  /*b9a0*/  FSEL R182, R65, -INF , !P2 ;  /* 0xff80000041b67808 */ /* 0x000fe20005000000 */
[----:B------:R-:W-:Y:S01]  /*b9b0*/  HMMA.16816.F32 R60, R8, R24, R48 ;  /* 0x00000018083c723c */ /* 0x000fe20000001830 */
[----:B------:R-:W-:-:S02]  /*b9c0*/  ISETP.GE.AND P1, PT, R2, R202, PT ;  /* 0x000000ca0200720c */ /* 0x000fc40003f26270 */
[----:B------:R-:W-:Y:S02]  /*b9d0*/  FSEL R208, R67, -INF , !P0 ;  /* 0xff80000043d07808 */ /* 0x000fe40004000000 */
[----:B------:R-:W-:Y:S02]  /*b9e0*/  FSEL R134, R72, -INF , !P4 ;  /* 0xff80000048867808 */ /* 0x000fe40006000000 */
[C---:B------:R-:W-:Y:S02]  /*b9f0*/  ISETP.GE.AND P2, PT, R2.reuse, R201, PT ;  /* 0x000000c90200720c */ /* 0x040fe40003f46270 */
[C---:B------:R-:W-:Y:S02]  /*ba00*/  ISETP.GE.AND P0, PT, R2.reuse, R203, PT ;  /* 0x000000cb0200720c */ /* 0x040fe40003f06270 */
[----:B------:R-:W-:Y:S02]  /*ba10*/  ISETP.GE.AND P4, PT, R2, R200, PT ;  /* 0x000000c80200720c */ /* 0x000fe40003f86270 */
[----:B------:R-:W-:-:S02]  /*ba20*/  FSEL R168, R74, -INF , !P5 ;  /* 0xff8000004aa87808 */ /* 0x000fc40006800000 */
[C---:B------:R-:W-:Y:S02]  /*ba30*/  ISETP.GE.AND P5, PT, R3.reuse, R202, PT ;  /* 0x000000ca0300720c */ /* 0x040fe40003fa6270 */
[C---:B------:R-:W-:Y:S01]  /*ba40*/  ISETP.LT.OR P1, PT, R2.reuse, R199, P1 ;  /* 0x000000c70200720c */ /* 0x040fe20000f21670 */
[----:B-1----:R-:W-:Y:S01]  /*ba50*/  HMMA.16816.F32 R48, R16, R28, RZ ;  /* 0x0000001c1030723c */ /* 0x002fe200000018ff */
[C---:B------:R-:W-:Y:S02]  /*ba60*/  ISETP.LT.OR P2, PT, R2.reuse, R197, P2 ;  /* 0x000000c50200720c */ /* 0x040fe40001741670 */
[C---:B------:R-:W-:Y:S02]  /*ba70*/  ISETP.LT.OR P0, PT, R2.reuse, R196, P0 ;  /* 0x000000c40200720c */ /* 0x040fe40000701670 */
[----:B------:R-:W-:Y:S01]  /*ba80*/  ISETP.LT.OR P4, PT, R2, R198, P4 ;  /* 0x000000c60200720c */ /* 0x000fe20002781670 */
[----:B------:R-:W-:Y:S01]  /*ba90*/  VIADD R2, R0, 0x40 ;  /* 0x0000004000027836 */ /* 0x000fe20000000000 */
[----:B------:R-:W-:-:S02]  /*baa0*/  ISETP.LT.OR P5, PT, R3, R199, P5 ;  /* 0x000000c70300720c */ /* 0x000fc40002fa1670 */
[----:B------:R-:W-:Y:S02]  /*bab0*/  FSEL R73, R73, -INF , !P6 ;  /* 0xff80000049497808 */ /* 0x000fe40007000000 */
[----:B------:R-:W-:Y:S02]  /*bac0*/  FSEL R170, R75, -INF , !P3 ;  /* 0xff8000004baa7808 */ /* 0x000fe40005800000 */
[----:B------:R-:W-:Y:S02]  /*bad0*/  FSEL R74, R56, -INF , !P1 ;  /* 0xff800000384a7808 */ /* 0x000fe40004800000 */
[C---:B------:R-:W-:Y:S02]  /*bae0*/  ISETP.GE.AND P6, PT, R3.reuse, R201, PT ;  /* 0x000000c90300720c */ /* 0x040fe40003fc6270 */
[C---:B------:R-:W-:Y:S02]  /*baf0*/  ISETP.GE.AND P3, PT, R3.reuse, R203, PT ;  /* 0x000000cb0300720c */ /* 0x040fe40003f66270 */
[----:B------:R-:W-:-:S02]  /*bb00*/  ISETP.GE.AND P1, PT, R3, R200, PT ;  /* 0x000000c80300720c */ /* 0x000fc40003f26270 */
[----:B------:R-:W-:Y:S02]  /*bb10*/  FSEL R169, R58, -INF , !P4 ;  /* 0xff8000003aa97808 */ /* 0x000fe40006000000 */
[----:B------:R-:W-:Y:S02]  /*bb20*/  FSEL R172, R52, -INF , !P2 ;  /* 0xff80000034ac7808 */ /* 0x000fe40005000000 */
[----:B------:R-:W-:Y:S02]  /*bb30*/  FSEL R180, R54, -INF , !P0 ;  /* 0xff80000036b47808 */ /* 0x000fe40004000000 */
[----:B------:R-:W-:Y:S02]  /*bb40*/  FSEL R72, R57, -INF , !P5 ;  /* 0xff80000039487808 */ /* 0x000fe40006800000 */
[C---:B------:R-:W-:Y:S02]  /*bb50*/  ISETP.GE.AND P4, PT, R2.reuse, R201, PT ;  /* 0x000000c90200720c */ /* 0x040fe40003f86270 */
[----:B------:R-:W-:-:S02]  /*bb60*/  ISETP.GE.AND P2, PT, R2, R203, PT ;  /* 0x000000cb0200720c */ /* 0x000fc40003f46270 */
[C---:B------:R-:W-:Y:S02]  /*bb70*/  ISETP.GE.AND P0, PT, R2.reuse, R202, PT ;  /* 0x000000ca0200720c */ /* 0x040fe40003f06270 */
[C---:B------:R-:W-:Y:S02]  /*bb80*/  ISETP.GE.AND P5, PT, R2.reuse, R200, PT ;  /* 0x000000c80200720c */ /* 0x040fe40003fa6270 */
[CC--:B------:R-:W-:Y:S02]  /*bb90*/  ISETP.LT.OR P6, PT, R3.reuse, R197.reuse, P6 ;  /* 0x000000c50300720c */ /* 0x0c0fe400037c1670 */
[C---:B------:R-:W-:Y:S02]  /*bba0*/  ISETP.LT.OR P3, PT, R3.reuse, R196, P3 ;  /* 0x000000c40300720c */ /* 0x040fe40001f61670 */
[----:B------:R-:W-:Y:S01]  /*bbb0*/  ISETP.LT.OR P1, PT, R3, R198, P1 ;  /* 0x000000c60300720c */ /* 0x000fe20000f21670 */
[----:B------:R-:W-:Y:S01]  /*bbc0*/  HMMA.16816.F32 R32, R12, R28, RZ ;  /* 0x0000001c0c20723c */ /* 0x000fe200000018ff */
        /* <DEDUP_REMOVED lines=8> */
[----:B------:R-:W-:-:S05]  /*bc50*/  FSEL R174, R55, -INF , !P3 ;  /* 0xff80000037ae7808 */ /* 0x000fca0005800000 */
[----:B------:R-:W-:Y:S01]  /*bc60*/  HMMA.16816.F32 R52, R8, R26, R40 ;  /* 0x0000001a0834723c */ /* 0x000fe20000001828 */
[----:B------:R-:W1:Y:S01]  /*bc70*/  LDSM.16.M88.4 R24, [R135+0x3800] ;  /* 0x003800008718783b */ /* 0x000e620000000200 */
[C---:B------:R-:W-:Y:S02]  /*bc80*/  ISETP.GE.AND P3, PT, R2.reuse, R201, PT ;  /* 0x000000c90200720c */ /* 0x040fe40003f66270 */
[----:B------:R-:W-:Y:S02]  /*bc90*/  ISETP.GE.AND P1, PT, R2, R203, PT ;  /* 0x000000cb0200720c */ /* 0x000fe40003f26270 */
[----:B------:R-:W-:Y:S02]  /*bca0*/  FSEL R225, R60, -INF , !P4 ;  /* 0xff8000003ce17808 */ /* 0x000fe40006000000 */
        /* <DEDUP_REMOVED lines=9> */
[----:B------:R-:W-:Y:S01]  /*bd40*/  FSEL R231, R63, -INF , !P1 ;  /* 0xff8000003fe77808 */ /* 0x000fe20004800000 */
[----:B------:R-:W-:Y:S01]  /*bd50*/  VIADD R3, R0, 0x49 ;  /* 0x0000004900037836 */ /* 0x000fe20000000000 */
[----:B--2---:R-:W-:Y:S01]  /*bd60*/  HMMA.16816.F32 R60, R8, R20, R48 ;  /* 0x00000014083c723c */ /* 0x004fe20000001830 */
[----:B------:R-:W-:Y:S02]  /*bd70*/  FSEL R209, R68, -INF , !P0 ;  /* 0xff80000044d17808 */ /* 0x000fe40004000000 */
[C---:B------:R-:W-:Y:S02]  /*bd80*/  ISETP.GE.AND P2, PT, R2.reuse, R201, PT ;  /* 0x000000c90200720c */ /* 0x040fe40003f46270 */
[C---:B------:R-:W-:Y:S01]  /*bd90*/  ISETP.GE.AND P3, PT, R2.reuse, R203, PT ;  /* 0x000000cb0200720c */ /* 0x040fe20003f66270 */
[----:B------:R-:W-:Y:S01]  /*bda0*/  HMMA.16816.F32 R44, R12, R30, RZ ;  /* 0x0000001e0c2c723c */ /* 0x000fe200000018ff */
[C---:B------:R-:W-:Y:S02]  /*bdb0*/  ISETP.GE.AND P1, PT, R2.reuse, R202, PT ;  /* 0x000000ca0200720c */ /* 0x040fe40003f26270 */
[----:B------:R-:W-:-:S02]  /*bdc0*/  ISETP.GE.AND P0, PT, R2, R200, PT ;  /* 0x000000c80200720c */ /* 0x000fc40003f06270 */
[----:B------:R-:W-:Y:S02]  /*bdd0*/  FSEL R211, R70, -INF , !P5 ;  /* 0xff80000046d37808 */ /* 0x000fe40006800000 */
[C---:B------:R-:W-:Y:S01]  /*bde0*/  ISETP.GE.AND P5, PT, R3.reuse, R202, PT ;  /* 0x000000ca0300720c */ /* 0x040fe20003fa6270 */
[----:B------:R-:W-:Y:S01]  /*bdf0*/  HMMA.16816.F32 R64, R4, R20, R32 ;  /* 0x000000140440723c */ /* 0x000fe20000001820 */
[C---:B------:R-:W-:Y:S01]  /*be00*/  ISETP.LT.OR P2, PT, R2.reuse, R197, P2 ;  /* 0x000000c50200720c */ /* 0x040fe20001741670 */
[----:B------:R-:W2:Y:S01]  /*be10*/  LDSM.16.M88.4 R32, [R190] ;  /* 0x00000000be20783b */ /* 0x000ea20000000200 */
[C---:B------:R-:W-:Y:S02]  /*be20*/  ISETP.LT.OR P3, PT, R2.reuse, R196, P3 ;  /* 0x000000c40200720c */ /* 0x040fe40001f61670 */
[CC--:B------:R-:W-:Y:S02]  /*be30*/  ISETP.LT.OR P1, PT, R2.reuse, R199.reuse, P1 ;  /* 0x000000c70200720c */ /* 0x0c0fe40000f21670 */
[----:B------:R-:W-:Y:S01]  /*be40*/  ISETP.LT.OR P0, PT, R2, R198, P0 ;  /* 0x000000c60200720c */ /* 0x000fe20000701670 */
[----:B------:R-:W-:Y:S01]  /*be50*/  VIADD R2, R0, 0x50 ;  /* 0x0000005000027836 */ /* 0x000fe20000000000 */
[----:B------:R-:W-:Y:S01]  /*be60*/  ISETP.LT.OR P5, PT, R3, R199, P5 ;  /* 0x000000c70300720c */ /* 0x000fe20002fa1670 */
[----:B------:R-:W-:Y:S01]  /*be70*/  HMMA.16816.F32 R40, R16, R30, RZ ;  /* 0x0000001e1028723c */ /* 0x000fe200000018ff */
        /* <DEDUP_REMOVED lines=17> */
[----:B------:R-:W-:Y:S02]  /*bf90*/  FSEL R240, R60, -INF , !P0 ;  /* 0xff8000003cf07808 */ /* 0x000fe40004000000 */
[C---:B------:R-:W-:Y:S02]  /*bfa0*/  ISETP.LT.OR P6, PT, R3.reuse, R197, P6 ;  /* 0x000000c50300720c */ /* 0x040fe400037c1670 */
[----:B------:R-:W-:-:S02]  /*bfb0*/  ISETP.LT.OR P4, PT, R3, R196, P4 ;  /* 0x000000c40300720c */ /* 0x000fc40002781670 */
[-C--:B------:R-:W-:Y:S02]  /*bfc0*/  ISETP.GE.AND P0, PT, R2, R200.reuse, PT ;  /* 0x000000c80200720c */ /* 0x080fe40003f06270 */
[----:B------:R-:W-:Y:S01]  /*bfd0*/  FSEL R207, R56, -INF , !P1 ;  /* 0xff80000038cf7808 */ /* 0x000fe20004800000 */
[-C--:B-1----:R-:W-:Y:S01]  /*bfe0*/  HMMA.16816.F32 R48, R16, R24.reuse, RZ ;  /* 0x000000181030723c */ /* 0x082fe200000018ff */
[----:B------:R-:W-:Y:S02]  /*bff0*/  ISETP.GE.AND P1, PT, R3, R200, PT ;  /* 0x000000c80300720c */ /* 0x000fe40003f26270 */
[----:B------:R-:W-:Y:S02]  /*c000*/  FSEL R218, R53, -INF , !P6 ;  /* 0xff80000035da7808 */ /* 0x000fe40007000000 */
[----:B------:R-:W-:Y:S01]  /*c010*/  FSEL R226, R55, -INF , !P4 ;  /* 0xff80000037e27808 */ /* 0x000fe20006000000 */
[----:B------:R-:W-:Y:S01]  /*c020*/  HMMA.16816.F32 R28, R12, R24, RZ ;  /* 0x000000180c1c723c */ /* 0x000fe200000018ff */
[----:B------:R-:W-:-:S02]  /*c030*/  ISETP.LT.OR P0, PT, R2, R198, P0 ;  /* 0x000000c60200720c */ /* 0x000fc40000701670 */
[----:B------:R-:W-:-:S03]  /*c040*/  ISETP.LT.OR P1, PT, R3, R198, P1 ;  /* 0x000000c60300720c */ /* 0x000fc60000f21670 */
[-C--:B------:R-:W-:Y:S01]  /*c050*/  HMMA.16816.F32 R52, R4, R22.reuse, R44 ;  /* 0x000000160434723c */ /* 0x080fe2000000182c */
[----:B------:R-:W-:Y:S02]  /*c060*/  FSEL R20, R67, -INF , !P0 ;  /* 0xff80000043147808 */ /* 0x000fe40004000000 */
[----:B------:R-:W-:Y:S02]  /*c070*/  FSEL R210, R59, -INF , !P1 ;  /* 0xff8000003bd27808 */ /* 0x000fe40004800000 */
[C---:B------:R-:W-:Y:S02]  /*c080*/  ISETP.GE.AND P4, PT, R2.reuse, R201, PT ;  /* 0x000000c90200720c */ /* 0x040fe40003f86270 */
[C---:B------:R-:W-:Y:S02]  /*c090*/  ISETP.GE.AND P1, PT, R2.reuse, R203, PT ;  /* 0x000000cb0200720c */ /* 0x040fe40003f26270 */
[C---:B------:R-:W-:Y:S01]  /*c0a0*/  ISETP.GE.AND P6, PT, R2.reuse, R202, PT ;  /* 0x000000ca0200720c */ /* 0x040fe20003fc6270 */
[----:B------:R-:W-:Y:S01]  /*c0b0*/  HMMA.16816.F32 R44, R8, R22, R40 ;  /* 0x00000016082c723c */ /* 0x000fe20000001828 */
[----:B------:R-:W-:Y:S01]  /*c0c0*/  STL [R1+0xc], R20 ;  /* 0x00000c1401007387 */ /* 0x000fe20000100800 */
[----:B------:R-:W-:-:S02]  /*c0d0*/  ISETP.LT.OR P4, PT, R2, R197, P4 ;  /* 0x000000c50200720c */ /* 0x000fc40002781670 */
[C---:B------:R-:W-:Y:S01]  /*c0e0*/  ISETP.LT.OR P1, PT, R2.reuse, R196, P1 ;  /* 0x000000c40200720c */ /* 0x040fe20000f21670 */
[----:B------:R-:W1:Y:S01]  /*c0f0*/  LDSM.16.M88.4 R20, [R135+0x3c00] ;  /* 0x003c00008714783b */ /* 0x000e620000000200 */
[----:B------:R-:W-:Y:S01]  /*c100*/  ISETP.LT.OR P6, PT, R2, R199, P6 ;  /* 0x000000c70200720c */ /* 0x000fe200037c1670 */
[----:B------:R-:W-:Y:S01]  /*c110*/  VIADD R2, R0, 0x58 ;  /* 0x0000005800027836 */ /* 0x000fe20000000000 */
[----:B------:R-:W-:-:S04]  /*c120*/  FSEL R239, R61, -INF , !P4 ;  /* 0xff8000003def7808 */ /* 0x000fc80006000000 */
[----:B------:R-:W-:Y:S01]  /*c130*/  ISETP.GE.AND P4, PT, R2, R202, PT ;  /* 0x000000ca0200720c */ /* 0x000fe20003f86270 */
[----:B------:R-:W-:Y:S01]  /*c140*/  VIADD R3, R0, 0x59 ;  /* 0x0000005900037836 */ /* 0x000fe20000000000 */
[----:B------:R-:W-:Y:S02]  /*c150*/  FSEL R64, R64, -INF , !P3 ;  /* 0xff80000040407808 */ /* 0x000fe40005800000 */
[C---:B------:R-:W-:Y:S01]  /*c160*/  ISETP.LT.OR P4, PT, R2.reuse, R199, P4 ;  /* 0x000000c70200720c */ /* 0x040fe20002781670 */
[-C--:B--2---:R-:W-:Y:S01]  /*c170*/  HMMA.16816.F32 R56, R8, R32.reuse, R48 ;  /* 0x000000200838723c */ /* 0x084fe20000001830 */
[----:B------:R-:W-:Y:S02]  /*c180*/  ISETP.GE.AND P3, PT, R2, R200, PT ;  /* 0x000000c80200720c */ /* 0x000fe40003f66270 */
[----:B------:R-:W-:Y:S02]  /*c190*/  FSEL R65, R65, -INF , !P6 ;  /* 0xff80000041417808 */ /* 0x000fe40007000000 */
[----:B------:R-:W-:Y:S01]  /*c1a0*/  FSEL R70, R66, -INF , !P5 ;  /* 0xff80000042467808 */ /* 0x000fe20006800000 */
[----:B------:R-:W-:Y:S01]  /*c1b0*/  HMMA.16816.F32 R48, R4, R32, R28 ;  /* 0x000000200430723c */ /* 0x000fe2000000181c */
[----:B------:R-:W-:-:S02]  /*c1c0*/  FSEL R52, R52, -INF , !P4 ;  /* 0xff80000034347808 */ /* 0x000fc40006000000 */
[C---:B------:R-:W-:Y:S02]  /*c1d0*/  ISETP.GE.AND P6, PT, R3.reuse, R201, PT ;  /* 0x000000c90300720c */ /* 0x040fe40003fc6270 */
[C---:B------:R-:W-:Y:S01]  /*c1e0*/  ISETP.GE.AND P5, PT, R3.reuse, R203, PT ;  /* 0x000000cb0300720c */ /* 0x040fe20003fa6270 */
[----:B------:R-:W-:Y:S01]  /*c1f0*/  HMMA.16816.F32 R28, R16, R26, RZ ;  /* 0x0000001a101c723c */ /* 0x000fe200000018ff */
[C---:B------:R-:W-:Y:S02]  /*c200*/  ISETP.GE.AND P0, PT, R3.reuse, R202, PT ;  /* 0x000000ca0300720c */ /* 0x040fe40003f06270 */
[----:B------:R-:W-:-:S03]  /*c210*/  ISETP.GE.AND P4, PT, R3, R200, PT ;  /* 0x000000c80300720c */ /* 0x000fc60003f86270 */
[----:B------:R-:W-:Y:S01]  /*c220*/  HMMA.16816.F32 R40, R12, R26, RZ ;  /* 0x0000001a0c28723c */ /* 0x000fe200000018ff */
[----:B------:R-:W-:Y:S01]  /*c230*/  ISETP.LT.OR P3, PT, R2, R198, P3 ;  /* 0x000000c60200720c */ /* 0x000fe20001f61670 */
[----:B------:R-:W2:Y:S01]  /*c240*/  LDSM.16.M88.4 R24, [R189] ;  /* 0x00000000bd18783b */ /* 0x000ea20000000200 */
[----:B------:R-:W-:Y:S02]  /*c250*/  FSEL R251, R62, -INF , !P2 ;  /* 0xff8000003efb7808 */ /* 0x000fe40005000000 */
[----:B------:R-:W-:Y:S01]  /*c260*/  FSEL R63, R63, -INF , !P1 ;  /* 0xff8000003f3f7808 */ /* 0x000fe20004800000 */
[----:B------:R-:W-:Y:S01]  /*c270*/  IMAD.WIDE.U32 R60, R236, -0x326172a9, RZ ;  /* 0xcd9e8d57ec3c7825 */ /* 0x000fe200078e00ff */
[C---:B------:R-:W-:Y:S01]  /*c280*/  ISETP.GE.AND P1, PT, R2.reuse, R201, PT ;  /* 0x000000c90200720c */ /* 0x040fe20003f26270 */
[----:B------:R-:W-:Y:S01]  /*c290*/  UISETP.GT.AND UP0, UPT, UR10, UR24, UPT ;  /* 0x000000180a00728c */ /* 0x000fe2000bf04270 */
[----:B------:R-:W-:Y:S01]  /*c2a0*/  ISETP.GE.AND P2, PT, R2, R203, PT ;  /* 0x000000cb0200720c */ /* 0x000fe20003f46270 */
[----:B------:R-:W-:Y:S01]  /*c2b0*/  IMAD.WIDE.U32 R76, R176, -0x2daee0ad, RZ ;  /* 0xd2511f53b04c7825 */ /* 0x000fe200078e00ff */
[----:B------:R-:W-:Y:S01]  /*c2c0*/  ISETP.LT.OR P6, PT, R3, R197, P6 ;  /* 0x000000c50300720c */ /* 0x000fe200037c1670 */
[----:B------:R-:W-:-:S04]  /*c2d0*/  DEPBAR.LE SB0, 0x0 ;  /* 0x000080000000791a */ /* 0x000fc80000000000 */
[C---:B------:R-:W-:Y:S02]  /*c2e0*/  ISETP.LT.OR P5, PT, R3.reuse, R196, P5 ;  /* 0x000000c40300720c */ /* 0x040fe40002fa1670 */
[C---:B------:R-:W-:Y:S01]  /*c2f0*/  ISETP.LT.OR P0, PT, R3.reuse, R199, P0 ;  /* 0x000000c70300720c */ /* 0x040fe20000701670 */
[----:B------:R-:W-:Y:S01]  /*c300*/  BAR.SYNC.DEFER_BLOCKING 0x0 ;  /* 0x0000000000007b1d */ /* 0x000fe20000010000 */
[----:B------:R-:W-:Y:S02]  /*c310*/  ISETP.LT.OR P4, PT, R3, R198, P4 ;  /* 0x000000c60300720c */ /* 0x000fe40002781670 */
[----:B------:R-:W-:Y:S02]  /*c320*/  FSEL R3, R54, -INF , !P3 ;  /* 0xff80000036037808 */ /* 0x000fe40005800000 */
[C---:B------:R-:W-:Y:S02]  /*c330*/  ISETP.LT.OR P1, PT, R2.reuse, R197, P1 ;  /* 0x000000c50200720c */ /* 0x040fe40000f21670 */
[----:B------:R-:W-:Y:S01]  /*c340*/  ISETP.LT.OR P2, PT, R2, R196, P2 ;  /* 0x000000c40200720c */ /* 0x000fe20001741670 */
[----:B------:R-:W-:Y:S01]  /*c350*/  VIADD R2, R0, 0x60 ;  /* 0x0000006000027836 */ /* 0x000fe20000000000 */
[----:B------:R3:W-:Y:S04]  /*c360*/  STL [R1+0x8], R3 ;  /* 0x0000080301007387 */ /* 0x0007e80000100800 */
[----:B------:R-:W-:-:S02]  /*c370*/  ISETP.GE.AND P3, PT, R2, R201, PT ;  /* 0x000000c90200720c */ /* 0x000fc40003f66270 */
[----:B------:R-:W-:Y:S02]  /*c380*/  FSEL R247, R46, -INF , !P2 ;  /* 0xff8000002ef77808 */ /* 0x000fe40005000000 */
[C---:B------:R-:W-:Y:S02]  /*c390*/  ISETP.LT.OR P3, PT, R2.reuse, R197, P3 ;  /* 0x000000c50200720c */ /* 0x040fe40001f61670 */
[----:B------:R-:W-:Y:S02]  /*c3a0*/  ISETP.GE.AND P2, PT, R2, R202, PT ;  /* 0x000000ca0200720c */ /* 0x000fe40003f46270 */
[----:B------:R-:W-:Y:S02]  /*c3b0*/  FSEL R71, R55, -INF , !P4 ;  /* 0xff80000037477808 */ /* 0x000fe40006000000 */
[----:B------:R-:W-:Y:S02]  /*c3c0*/  FSEL R233, R45, -INF , !P6 ;  /* 0xff8000002de97808 */ /* 0x000fe40007000000 */
[----:B---3--:R-:W-:-:S05]  /*c3d0*/  FSEL R3, R53, -INF , !P0 ;  /* 0xff80000035037808 */ /* 0x008fca0004000000 */
[----:B------:R3:W-:Y:S01]  /*c3e0*/  STL [R1+0x4], R3 ;  /* 0x0000040301007387 */ /* 0x0007e20000100800 */
[----:B------:R-:W-:Y:S02]  /*c3f0*/  FSEL R246, R47, -INF , !P5 ;  /* 0xff8000002ff67808 */ /* 0x000fe40006800000 */
[----:B------:R-:W-:Y:S01]  /*c400*/  FSEL R232, R56, -INF , !P3 ;  /* 0xff80000038e87808 */ /* 0x000fe20005800000 */
[----:B------:R-:W-:Y:S01]  /*c410*/  HMMA.16816.F32 R40, R4, R34, R40 ;  /* 0x000000220428723c */ /* 0x000fe20000001828 */
[----:B------:R-:W-:Y:S02]  /*c420*/  FSEL R235, R44, -INF , !P1 ;  /* 0xff8000002ceb7808 */ /* 0x000fe40004800000 */
[----:B------:R-:W-:-:S03]  /*c430*/  ISETP.LT.OR P2, PT, R2, R199, P2 ;  /* 0x000000c70200720c */ /* 0x000fc60001741670 */
[----:B------:R-:W-:Y:S01]  /*c440*/  HMMA.16816.F32 R44, R8, R34, R28 ;  /* 0x00000022082c723c */ /* 0x000fe2000000181c */
[----:B------:R-:W-:-:S05]  /*c450*/  ISETP.GE.AND P0, PT, R2, R200, PT ;  /* 0x000000c80200720c */ /* 0x000fca0003f06270 */
[----:B-1----:R-:W-:Y:S01]  /*c460*/  HMMA.16816.F32 R32, R16, R20, RZ ;  /* 0x000000141020723c */ /* 0x002fe200000018ff */
[----:B---3--:R-:W-:-:S05]  /*c470*/  VIADD R3, R0, 0x61 ;  /* 0x0000006100037836 */ /* 0x008fca0000000000 */
[C---:B------:R-:W-:Y:S02]  /*c480*/  ISETP.GE.AND P6, PT, R3.reuse, R201, PT ;  /* 0x000000c90300720c */ /* 0x040fe40003fc6270 */
[C---:B------:R-:W-:Y:S02]  /*c490*/  ISETP.GE.AND P5, PT, R3.reuse, R203, PT ;  /* 0x000000cb0300720c */ /* 0x040fe40003fa6270 */
[C---:B------:R-:W-:Y:S02]  /*c4a0*/  ISETP.GE.AND P4, PT, R3.reuse, R202, PT ;  /* 0x000000ca0300720c */ /* 0x040fe40003f86270 */
[C---:B------:R-:W-:Y:S02]  /*c4b0*/  ISETP.GE.AND P3, PT, R3.reuse, R200, PT ;  /* 0x000000c80300720c */ /* 0x040fe40003f66270 */
[C---:B------:R-:W-:Y:S02]  /*c4c0*/  ISETP.LT.OR P6, PT, R3.reuse, R197, P6 ;  /* 0x000000c50300720c */ /* 0x040fe400037c1670 */
[----:B------:R-:W-:-:S02]  /*c4d0*/  ISETP.LT.OR P5, PT, R3, R196, P5 ;  /* 0x000000c40300720c */ /* 0x000fc40002fa1670 */
[C---:B------:R-:W-:Y:S02]  /*c4e0*/  ISETP.LT.OR P4, PT, R3.reuse, R199, P4 ;  /* 0x000000c70300720c */ /* 0x040fe40002781670 */
[-C--:B------:R-:W-:Y:S02]  /*c4f0*/  ISETP.LT.OR P3, PT, R3, R198.reuse, P3 ;  /* 0x000000c60300720c */ /* 0x080fe40001f61670 */
[----:B------:R-:W-:Y:S02]  /*c500*/  FSEL R3, R48, -INF , !P2 ;  /* 0xff80000030037808 */ /* 0x000fe40005000000 */
[C---:B------:R-:W-:Y:S01]  /*c510*/  ISETP.LT.OR P0, PT, R2.reuse, R198, P0 ;  /* 0x000000c60200720c */ /* 0x040fe20000701670 */
[----:B------:R-:W-:Y:S01]  /*c520*/  HMMA.16816.F32 R28, R12, R20, RZ ;  /* 0x000000140c1c723c */ /* 0x000fe200000018ff */
[----:B------:R-:W-:Y:S01]  /*c530*/  ISETP.GE.AND P1, PT, R2, R203, PT ;  /* 0x000000cb0200720c */ /* 0x000fe20003f26270 */
[----:B------:R1:W-:Y:S01]  /*c540*/  STL [R1], R3 ;  /* 0x0000000301007387 */ /* 0x0003e20000100800 */
[----:B------:R-:W-:-:S02]  /*c550*/  FSEL R54, R50, -INF , !P0 ;  /* 0xff80000032367808 */ /* 0x000fc40004000000 */
[----:B------:R-:W-:Y:S02]  /*c560*/  FSEL R252, R49, -INF , !P4 ;  /* 0xff80000031fc7808 */ /* 0x000fe40006000000 */
[----:B------:R-:W-:Y:S02]  /*c570*/  FSEL R53, R51, -INF , !P3 ;  /* 0xff80000033357808 */ /* 0x000fe40005800000 */
[----:B------:R-:W-:Y:S01]  /*c580*/  HMMA.16816.F32 R48, R12, R22, RZ ;  /* 0x000000160c30723c */ /* 0x000fe200000018ff */
[----:B------:R-:W-:Y:S01]  /*c590*/  ISETP.LT.OR P1, PT, R2, R196, P1 ;  /* 0x000000c40200720c */ /* 0x000fe20000f21670 */
[----:B------:R-:W-:-:S05]  /*c5a0*/  VIADD R2, R0, 0x68 ;  /* 0x0000006800027836 */ /* 0x000fca0000000000 */
[----:B------:R-:W-:Y:S02]  /*c5b0*/  LOP3.LUT R12, R61, R177, RZ, 0x3c, !PT ;  /* 0x000000b13d0c7212 */ /* 0x000fe400078e3cff */
[----:B------:R-:W-:Y:S01]  /*c5c0*/  FSEL R244, R58, -INF , !P1 ;  /* 0xff8000003af47808 */ /* 0x000fe20004800000 */
[----:B-1----:R-:W-:Y:S01]  /*c5d0*/  IMAD.U32 R3, RZ, RZ, UR33 ;  /* 0x00000021ff037e24 */ /* 0x002fe2000f8e00ff */
[----:B------:R-:W-:-:S04]  /*c5e0*/  FSEL R229, R57, -INF , !P6 ;  /* 0xff80000039e57808 */ /* 0x000fc80007000000 */
[----:B------:R-:W-:Y:S01]  /*c5f0*/  LOP3.LUT R3, R77, UR4, R3, 0x96, !PT ;  /* 0x000000044d037c12 */ /* 0x000fe2000f8e9603 */
[----:B------:R-:W-:Y:S01]  /*c600*/  IMAD.WIDE.U32 R80, R12, -0x2daee0ad, RZ ;  /* 0xd2511f530c507825 */ /* 0x000fe200078e00ff */
[C---:B------:R-:W-:Y:S02]  /*c610*/  ISETP.GE.AND P1, PT, R2.reuse, R201, PT ;  /* 0x000000c90200720c */ /* 0x040fe40003f26270 */
[C---:B------:R-:W-:Y:S01]  /*c620*/  ISETP.GE.AND P2, PT, R2.reuse, R203, PT ;  /* 0x000000cb0200720c */ /* 0x040fe20003f46270 */
[----:B------:R-:W-:Y:S01]  /*c630*/  IMAD.WIDE.U32 R12, R3, -0x326172a9, RZ ;  /* 0xcd9e8d57030c7825 */ /* 0x000fe200078e00ff */
[C---:B------:R-:W-:Y:S02]  /*c640*/  ISETP.GE.AND P0, PT, R2.reuse, R202, PT ;  /* 0x000000ca0200720c */ /* 0x040fe40003f06270 */
[C---:B------:R-:W-:Y:S01]  /*c650*/  ISETP.GE.AND P6, PT, R2.reuse, R200, PT ;  /* 0x000000c80200720c */ /* 0x040fe20003fc6270 */
[----:B------:R-:W-:Y:S01]  /*c660*/  HMMA.16816.F32 R20, R16, R22, RZ ;  /* 0x000000161014723c */ /* 0x000fe200000018ff */
[----:B------:R-:W-:-:S02]  /*c670*/  ISETP.LT.OR P1, PT, R2, R197, P1 ;  /* 0x000000c50200720c */ /* 0x000fc40000f21670 */
[C---:B------:R-:W-:Y:S02]  /*c680*/  ISETP.LT.OR P2, PT, R2.reuse, R196, P2 ;  /* 0x000000c40200720c */ /* 0x040fe40001741670 */
[C---:B------:R-:W-:Y:S01]  /*c690*/  ISETP.LT.OR P0, PT, R2.reuse, R199, P0 ;  /* 0x000000c70200720c */ /* 0x040fe20000701670 */
[----:B--2---:R-:W-:Y:S01]  /*c6a0*/  HMMA.16816.F32 R32, R8, R24, R32 ;  /* 0x000000180820723c */ /* 0x004fe20000001820 */
[----:B------:R-:W-:Y:S01]  /*c6b0*/  ISETP.LT.OR P6, PT, R2, R198, P6 ;  /* 0x000000c60200720c */ /* 0x000fe200037c1670 */
[----:B------:R-:W-:Y:S01]  /*c6c0*/  VIADD R2, R0, 0x69 ;  /* 0x0000006900027836 */ /* 0x000fe20000000000 */
[----:B------:R-:W-:Y:S02]  /*c6d0*/  LOP3.LUT R14, R81, UR20, R76, 0x96, !PT ;  /* 0x00000014510e7c12 */ /* 0x000fe4000f8e964c */
[----:B------:R-:W-:Y:S02]  /*c6e0*/  LOP3.LUT R3, R13, UR21, R60, 0x96, !PT ;  /* 0x000000150d037c12 */ /* 0x000fe4000f8e963c */
[----:B------:R-:W-:Y:S01]  /*c6f0*/  FMNMX.FTZ R18, R39, R83, !PT ;  /* 0x0000005327127209 */ /* 0x000fe20007810000 */
[----:B------:R-:W-:Y:S01]  /*c700*/  IMAD.WIDE.U32 R68, R14, -0x326172a9, RZ ;  /* 0xcd9e8d570e447825 */ /* 0x000fe200078e00ff */
[----:B------:R-:W-:-:S02]  /*c710*/  FSEL R243, R59, -INF , !P5 ;  /* 0xff8000003bf37808 */ /* 0x000fc40006800000 */
[----:B------:R-:W-:Y:S01]  /*c720*/  FSEL R228, R44, -INF , !P1 ;  /* 0xff8000002ce47808 */ /* 0x000fe20004800000 */
[----:B------:R-:W-:Y:S01]  /*c730*/  IMAD.WIDE.U32 R14, R3, -0x2daee0ad, RZ ;  /* 0xd2511f53030e7825 */ /* 0x000fe200078e00ff */
[C---:B------:R-:W-:Y:S02]  /*c740*/  ISETP.GE.AND P5, PT, R2.reuse, R201, PT ;  /* 0x000000c90200720c */ /* 0x040fe40003fa6270 */
[C---:B------:R-:W-:Y:S02]  /*c750*/  ISETP.GE.AND P3, PT, R2.reuse, R203, PT ;  /* 0x000000cb0200720c */ /* 0x040fe40003f66270 */
[C---:B------:R-:W-:Y:S02]  /*c760*/  ISETP.GE.AND P4, PT, R2.reuse, R202, PT ;  /* 0x000000ca0200720c */ /* 0x040fe40003f86270 */
[----:B------:R-:W-:Y:S02]  /*c770*/  ISETP.GE.AND P1, PT, R2, R200, PT ;  /* 0x000000c80200720c */ /* 0x000fe40003f26270 */
[----:B------:R-:W-:Y:S01]  /*c780*/  FMNMX.FTZ R3, R88, R18, !PT ;  /* 0x0000001258037209 */ /* 0x000fe20007810000 */
[----:B------:R-:W-:Y:S01]  /*c790*/  HMMA.16816.F32 R28, R4, R24, R28 ;  /* 0x00000018041c723c */ /* 0x000fe2000000181c */
[----:B------:R-:W-:-:S02]  /*c7a0*/  ISETP.LT.OR P5, PT, R2, R197, P5 ;  /* 0x000000c50200720c */ /* 0x000fc40002fa1670 */
[C---:B------:R-:W-:Y:S02]  /*c7b0*/  ISETP.LT.OR P3, PT, R2.reuse, R196, P3 ;  /* 0x000000c40200720c */ /* 0x040fe40001f61670 */
[C---:B------:R-:W-:Y:S02]  /*c7c0*/  ISETP.LT.OR P4, PT, R2.reuse, R199, P4 ;  /* 0x000000c70200720c */ /* 0x040fe40002781670 */
[----:B------:R-:W-:Y:S01]  /*c7d0*/  ISETP.LT.OR P1, PT, R2, R198, P1 ;  /* 0x000000c60200720c */ /* 0x000fe20000f21670 */
[----:B------:R-:W-:Y:S01]  /*c7e0*/  VIADD R2, R0, 0x70 ;  /* 0x0000007000027836 */ /* 0x000fe20000000000 */
[----:B------:R-:W-:Y:S02]  /*c7f0*/  FMNMX.FTZ R3, R84, R3, !PT ;  /* 0x0000000354037209 */ /* 0x000fe40007810000 */
[----:B------:R-:W-:Y:S02]  /*c800*/  FSEL R242, R46, -INF , !P2 ;  /* 0xff8000002ef27808 */ /* 0x000fe40005000000 */
[----:B------:R-:W-:-:S02]  /*c810*/  FSEL R249, R40, -INF , !P0 ;  /* 0xff80000028f97808 */ /* 0x000fc40004000000 */
[----:B------:R-:W-:Y:S02]  /*c820*/  FSEL R250, R42, -INF , !P6 ;  /* 0xff8000002afa7808 */ /* 0x000fe40007000000 */
[----:B------:R-:W-:Y:S02]  /*c830*/  FSEL R245, R41, -INF , !P4 ;  /* 0xff80000029f57808 */ /* 0x000fe40006000000 */
[----:B------:R-:W-:Y:S02]  /*c840*/  FMNMX.FTZ R3, R82, R3, !PT ;  /* 0x0000000352037209 */ /* 0x000fe40007810000 */
[C---:B------:R-:W-:Y:S02]  /*c850*/  ISETP.GE.AND P2, PT, R2.reuse, R201, PT ;  /* 0x000000c90200720c */ /* 0x040fe40003f46270 */
[C---:B------:R-:W-:Y:S02]  /*c860*/  ISETP.GE.AND P0, PT, R2.reuse, R203, PT ;  /* 0x000000cb0200720c */ /* 0x040fe40003f06270 */
[----:B------:R-:W-:-:S02]  /*c870*/  ISETP.GE.AND P6, PT, R2, R202, PT ;  /* 0x000000ca0200720c */ /* 0x000fc40003fc6270 */
[C---:B------:R-:W-:Y:S02]  /*c880*/  ISETP.GE.AND P4, PT, R2.reuse, R200, PT ;  /* 0x000000c80200720c */ /* 0x040fe40003f86270 */
[----:B------:R-:W-:Y:S02]  /*c890*/  FMNMX.FTZ R3, R111, R3, !PT ;  /* 0x000000036f037209 */ /* 0x000fe40007810000 */
[C---:B------:R-:W-:Y:S02]  /*c8a0*/  ISETP.LT.OR P2, PT, R2.reuse, R197, P2 ;  /* 0x000000c50200720c */ /* 0x040fe40001741670 */
[C---:B------:R-:W-:Y:S02]  /*c8b0*/  ISETP.LT.OR P0, PT, R2.reuse, R196, P0 ;  /* 0x000000c40200720c */ /* 0x040fe40000701670 */
[C---:B------:R-:W-:Y:S02]  /*c8c0*/  ISETP.LT.OR P6, PT, R2.reuse, R199, P6 ;  /* 0x000000c70200720c */ /* 0x040fe400037c1670 */
[----:B------:R-:W-:Y:S01]  /*c8d0*/  ISETP.LT.OR P4, PT, R2, R198, P4 ;  /* 0x000000c60200720c */ /* 0x000fe20002781670 */
[----:B------:R-:W-:Y:S01]  /*c8e0*/  VIADD R2, R0, 0x71 ;  /* 0x0000007100027836 */ /* 0x000fe20000000000 */
[----:B------:R-:W-:Y:S01]  /*c8f0*/  HMMA.16816.F32 R20, R8, R26, R20 ;  /* 0x0000001a0814723c */ /* 0x000fe20000001814 */
[----:B------:R-:W-:-:S02]  /*c900*/  FMNMX.FTZ R3, R110, R3, !PT ;  /* 0x000000036e037209 */ /* 0x000fc40007810000 */
        /* <DEDUP_REMOVED lines=8> */
[----:B------:R-:W-:Y:S02]  /*c990*/  FMNMX.FTZ R3, R107, R3, !PT ;  /* 0x000000036b037209 */ /* 0x000fe40007810000 */
[C---:B------:R-:W-:Y:S02]  /*c9a0*/  ISETP.LT.OR P1, PT, R2.reuse, R197, P1 ;  /* 0x000000c50200720c */ /* 0x040fe40000f21670 */
[C---:B------:R-:W-:Y:S02]  /*c9b0*/  ISETP.LT.OR P3, PT, R2.reuse, R196, P3 ;  /* 0x000000c40200720c */ /* 0x040fe40001f61670 */
[----:B------:R-:W-:-:S02]  /*c9c0*/  ISETP.LT.OR P5, PT, R2, R199, P5 ;  /* 0x000000c70200720c */ /* 0x000fc40002fa1670 */
[----:B------:R-:W-:Y:S01]  /*c9d0*/  ISETP.LT.OR P2, PT, R2, R198, P2 ;  /* 0x000000c60200720c */ /* 0x000fe20001741670 */
[----:B------:R-:W-:Y:S01]  /*c9e0*/  VIADD R2, R0, 0x78 ;  /* 0x0000007800027836 */ /* 0x000fe20000000000 */
[----:B------:R-:W-:Y:S01]  /*c9f0*/  FMNMX.FTZ R3, R106, R3, !PT ;  /* 0x000000036a037209 */ /* 0x000fe20007810000 */
[----:B------:R-:W-:Y:S01]  /*ca00*/  VIADD R176, R236, 0x4 ;  /* 0x00000004ecb07836 */ /* 0x000fe20000000000 */
[----:B------:R-:W-:Y:S02]  /*ca10*/  FSEL R234, R34, -INF , !P0 ;  /* 0xff80000022ea7808 */ /* 0x000fe40004000000 */
[----:B------:R-:W-:Y:S01]  /*ca20*/  FSEL R237, R28, -INF , !P6 ;  /* 0xff8000001ced7808 */ /* 0x000fe20007000000 */
[----:B------:R-:W-:Y:S01]  /*ca30*/  IMAD.WIDE.U32 R40, R176, -0x326172a9, RZ ;  /* 0xcd9e8d57b0287825 */ /* 0x000fe200078e00ff */
[----:B------:R-:W-:Y:S02]  /*ca40*/  FSEL R241, R30, -INF , !P4 ;  /* 0xff8000001ef17808 */ /* 0x000fe40006000000 */
[----:B------:R-:W-:-:S02]  /*ca50*/  FSEL R217, R33, -INF , !P1 ;  /* 0xff80000021d97808 */ /* 0x000fc40004800000 */
[----:B------:R-:W-:Y:S02]  /*ca60*/  FMNMX.FTZ R3, R121, R3, !PT ;  /* 0x0000000379037209 */ /* 0x000fe40007810000 */
[C---:B------:R-:W-:Y:S02]  /*ca70*/  ISETP.GE.AND P0, PT, R2.reuse, R201, PT ;  /* 0x000000c90200720c */ /* 0x040fe40003f06270 */
[C---:B------:R-:W-:Y:S02]  /*ca80*/  ISETP.GE.AND P6, PT, R2.reuse, R203, PT ;  /* 0x000000cb0200720c */ /* 0x040fe40003fc6270 */
[C---:B------:R-:W-:Y:S02]  /*ca90*/  ISETP.GE.AND P4, PT, R2.reuse, R202, PT ;  /* 0x000000ca0200720c */ /* 0x040fe40003f86270 */
[----:B------:R-:W-:Y:S02]  /*caa0*/  ISETP.GE.AND P1, PT, R2, R200, PT ;  /* 0x000000c80200720c */ /* 0x000fe40003f26270 */
[----:B------:R-:W-:-:S02]  /*cab0*/  FMNMX.FTZ R3, R120, R3, !PT ;  /* 0x0000000378037209 */ /* 0x000fc40007810000 */
[----:B------:R-:W-:Y:S02]  /*cac0*/  LOP3.LUT R16, R69, UR19, R12, 0x96, !PT ;  /* 0x0000001345107c12 */ /* 0x000fe4000f8e960c */
[C---:B------:R-:W-:Y:S02]  /*cad0*/  ISETP.LT.OR P0, PT, R2.reuse, R197, P0 ;  /* 0x000000c50200720c */ /* 0x040fe40000701670 */
[C---:B------:R-:W-:Y:S02]  /*cae0*/  ISETP.LT.OR P6, PT, R2.reuse, R196, P6 ;  /* 0x000000c40200720c */ /* 0x040fe400037c1670 */
[C---:B------:R-:W-:Y:S02]  /*caf0*/  ISETP.LT.OR P4, PT, R2.reuse, R199, P4 ;  /* 0x000000c70200720c */ /* 0x040fe40002781670 */
[----:B------:R-:W-:Y:S02]  /*cb00*/  ISETP.LT.OR P1, PT, R2, R198, P1 ;  /* 0x000000c60200720c */ /* 0x000fe40000f21670 */
[----:B------:R-:W-:-:S02]  /*cb10*/  LOP3.LUT R2, R41, R177, RZ, 0x3c, !PT ;  /* 0x000000b129027212 */ /* 0x000fc400078e3cff */
[----:B------:R-:W-:Y:S01]  /*cb20*/  FMNMX.FTZ R3, R115, R3, !PT ;  /* 0x0000000373037209 */ /* 0x000fe20007810000 */
[----:B------:R-:W-:Y:S01]  /*cb30*/  IMAD.WIDE.U32 R16, R16, -0x2daee0ad, RZ ;  /* 0xd2511f5310107825 */ /* 0x000fe200078e00ff */
[----:B------:R-:W-:-:S03]  /*cb40*/  FSEL R215, R20, -INF , !P0 ;  /* 0xff80000014d77808 */ /* 0x000fc60004000000 */
[----:B------:R-:W-:Y:S01]  /*cb50*/  IMAD.WIDE.U32 R78, R2, -0x2daee0ad, RZ ;  /* 0xd2511f53024e7825 */ /* 0x000fe200078e00ff */
[----:B------:R-:W-:Y:S02]  /*cb60*/  FMNMX.FTZ R2, R114, R3, !PT ;  /* 0x0000000372027209 */ /* 0x000fe40007810000 */
[----:B------:R-:W-:Y:S01]  /*cb70*/  PLOP3.LUT P0, PT, PT, PT, UP0, 0x80, 0x0 ;  /* 0x000000000000781c */ /* 0x000fe20003f0f008 */
[----:B------:R-:W-:Y:S01]  /*cb80*/  VIADD R0, R0, 0x79 ;  /* 0x0000007900007836 */ /* 0x000fe20000000000 */
[----:B------:R-:W-:Y:S02]  /*cb90*/  LOP3.LUT R15, R15, UR18, R80, 0x96, !PT ;  /* 0x000000120f0f7c12 */ /* 0x000fe4000f8e9650 */
[----:B------:R-:W-:Y:S02]  /*cba0*/  LOP3.LUT R14, R17, UR16, R14, 0x96, !PT ;  /* 0x00000010110e7c12 */ /* 0x000fe4000f8e960e */
[----:B------:R-:W-:Y:S02]  /*cbb0*/  FMNMX.FTZ R2, R183, R2, !PT ;  /* 0x00000002b7027209 */ /* 0x000fe40007810000 */
[----:B------:R-:W-:Y:S01]  /*cbc0*/  FSEL R224, R35, -INF , !P3 ;  /* 0xff80000023e07808 */ /* 0x000fe20005800000 */
[----:B------:R-:W-:Y:S01]  /*cbd0*/  IMAD.WIDE.U32 R8, R15, -0x326172a9, RZ ;  /* 0xcd9e8d570f087825 */ /* 0x000fe200078e00ff */
[----:B------:R-:W-:-:S02]  /*cbe0*/  ISETP.GE.AND P3, PT, R0, R201, PT ;  /* 0x000000c90000720c */ /* 0x000fc40003f66270 */
[----:B------:R-:W-:Y:S01]  /*cbf0*/  FMNMX.FTZ R2, R182, R2, !PT ;  /* 0x00000002b6027209 */ /* 0x000fe20007810000 */
[----:B------:R-:W-:Y:S01]  /*cc00*/  IMAD.WIDE.U32 R46, R14, -0x326172a9, RZ ;  /* 0xcd9e8d570e2e7825 */ /* 0x000fe200078e00ff */
[----:B------:R-:W-:Y:S01]  /*cc10*/  ISETP.LT.OR P3, PT, R0, R197, P3 ;  /* 0x000000c50000720c */ /* 0x000fe20001f61670 */
[----:B------:R-:W-:Y:S01]  /*cc20*/  HMMA.16816.F32 R24, R4, R26, R48 ;  /* 0x0000001a0418723c */ /* 0x000fe20000001830 */
[----:B------:R-:W-:Y:S02]  /*cc30*/  FMNMX.FTZ R2, R172, R2, !PT ;  /* 0x00000002ac027209 */ /* 0x000fe40007810000 */
[----:B------:R-:W-:Y:S02]  /*cc40*/  LOP3.LUT R14, R9, UR17, R68, 0x96, !PT ;  /* 0x00000011090e7c12 */ /* 0x000fe4000f8e9644 */
[----:B------:R-:W-:Y:S02]  /*cc50*/  LOP3.LUT R15, R47, UR15, R8, 0x96, !PT ;  /* 0x0000000f2f0f7c12 */ /* 0x000fe4000f8e9608 */
[----:B------:R-:W-:-:S02]  /*cc60*/  LOP3.LUT R11, R79, UR20, R76, 0x96, !PT ;  /* 0x000000144f0b7c12 */ /* 0x000fc4000f8e964c */
[----:B------:R-:W-:Y:S02]  /*cc70*/  FSEL R222, R22, -INF , !P6 ;  /* 0xff80000016de7808 */ /* 0x000fe40007000000 */
[----:B------:R-:W-:Y:S02]  /*cc80*/  FSEL R214, R21, -INF , !P3 ;  /* 0xff80000015d67808 */ /* 0x000fe40005800000 */
[C---:B------:R-:W-:Y:S02]  /*cc90*/  ISETP.GE.AND P6, PT, R0.reuse, R203, PT ;  /* 0x000000cb0000720c */ /* 0x040fe40003fc6270 */
[----:B------:R-:W-:Y:S02]  /*cca0*/  ISETP.GE.AND P3, PT, R0, R202, PT ;  /* 0x000000ca0000720c */ /* 0x000fe40003f66270 */
[----:B------:R-:W-:Y:S01]  /*ccb0*/  FMNMX.FTZ R10, R171, R2, !PT ;  /* 0x00000002ab0a7209 */ /* 0x000fe20007810000 */
[----:B------:R-:W-:Y:S10]  /*ccc0*/  @!P0 BRA `(.L_x_876) ;  /* 0x0000000000808947 */ /* 0x000ff40003800000 */
[----:B------:R-:W2:Y:S04]  /*ccd0*/  LDL.64 R178, [R1+0x68] ;  /* 0x0000680001b27983 */ /* 0x000ea80000100a00 */
[----:B------:R-:W3:Y:S01]  /*cce0*/  LDL.64 R176, [R1+0x60] ;  /* 0x0000600001b07983 */ /* 0x000ee20000100a00 */
[----:B------:R-:W-:-:S04]  /*ccf0*/  UIADD3 UR34, UR34, -0x3, URZ ;  /* 0xfffffffd22227890 */ /* 0x000fc8000fffe03f */
[----:B------:R-:W-:Y:S02]  /*cd00*/  USHF.R.S32.HI UR10, URZ, 0x1f, UR34 ;  /* 0x0000001f3f0a7899 */ /* 0x000fe40008011422 */
[----:B------:R-:W-:Y:S02]  /*cd10*/  UIMAD.WIDE.U32 UR36, UR34, UR8, URZ ;  /* 0x00000008222472a5 */ /* 0x000fe4000f8e003f */
[----:B------:R-:W-:-:S04]  /*cd20*/  UIMAD UR10, UR10, UR8, URZ ;  /* 0x000000080a0a72a4 */ /* 0x000fc8000f8e023f */
[----:B------:R-:W-:Y:S01]  /*cd30*/  UIMAD UR10, UR34, UR9, UR10 ;  /* 0x00000009220a72a4 */ /* 0x000fe2000f8e020a */
[----:B------:R-:W-:Y:S01]  /*cd40*/  IMAD.U32 R2, RZ, RZ, UR36 ;  /* 0x00000024ff027e24 */ /* 0x000fe2000f8e00ff */
[----:B------:R-:W-:Y:S01]  /*cd50*/  USHF.L.U32 UR34, UR8, 0x6, URZ ;  /* 0x0000000608227899 */ /* 0x000fe2000800063f */
[----:B------:R-:W-:Y:S01]  /*cd60*/  IMAD.U32 R4, RZ, RZ, UR36 ;  /* 0x00000024ff047e24 */ /* 0x000fe2000f8e00ff */
[----:B------:R-:W-:-:S06]  /*cd70*/  UIADD3 UR10, UR37, UR10, URZ ;  /* 0x0000000a250a7290 */ /* 0x000fcc000fffe03f */
[----:B------:R-:W-:Y:S01]  /*cd80*/  IMAD.U32 R3, RZ, RZ, UR10 ;  /* 0x0000000aff037e24 */ /* 0x000fe2000f8e00ff */
[----:B------:R-:W-:Y:S01]  /*cd90*/  ULDC.64 UR10, c[0x0][0x218] ;  /* 0x00008600000a7ab9 */ /* 0x000fe20000000a00 */
[----:B--2---:R-:W-:-:S04]  /*cda0*/  LEA R2, P0, R2, R178, 0x7 ;  /* 0x000000b202027211 */ /* 0x004fc800078038ff */
[----:B---3--:R-:W-:Y:S02]  /*cdb0*/  LEA.HI.X R3, R4, R177, R3, 0x7, P0 ;  /* 0x000000b104037211 */ /* 0x008fe400000f3c03 */
        /* <DEDUP_REMOVED lines=17> */
.L_x_876:
[----:B------:R2:W-:Y:S04]  /*ced0*/  STL [R1+0xac], R201 ;  /* 0x0000acc901007387 */ /* 0x0005e80000100800 */
[----:B--2---:R-:W2:Y:S04]  /*cee0*/  LDL.LU R201, [R1+0x4] ;  /* 0x0000040001c97983 */ /* 0x004ea80000300800 */
[----:B------:R3:W-:Y:S04]  /*cef0*/  STL [R1+0xa8], R197 ;  /* 0x0000a8c501007387 */ /* 0x0007e80000100800 */
[----:B---3--:R-:W3:Y:S04]  /*cf00*/  LDL.LU R197, [R1] ;  /* 0x0000000001c57983 */ /* 0x008ee80000300800 */
[----:B------:R-:W-:Y:S04]  /*cf10*/  STL [R1+0xa4], R195 ;  /* 0x0000a4c301007387 */ /* 0x000fe80000100800 */
[----:B------:R4:W-:Y:S04]  /*cf20*/  STL [R1+0xa0], R194 ;  /* 0x0000a0c201007387 */ /* 0x0009e80000100800 */
[----:B----4-:R-:W4:Y:S04]  /*cf30*/  LDL.LU R194, [R1+0xc] ;  /* 0x00000c0001c27983 */ /* 0x010f280000300800 */
[----:B------:R1:W-:Y:S04]  /*cf40*/  STL [R1+0x9c], R193 ;  /* 0x00009cc101007387 */ /* 0x0003e80000100800 */
[----:B-1----:R-:W4:Y:S01]  /*cf50*/  LDL.LU R193, [R1+0x8] ;  /* 0x0000080001c17983 */ /* 0x002f220000300800 */
[----:B------:R-:W-:Y:S01]  /*cf60*/  FMNMX.FTZ R2, R225, R10, !PT ;  /* 0x0000000ae1027209 */ /* 0x000fe20007810000 */
[----:B------:R-:W-:Y:S01]  /*cf70*/  IMAD.WIDE.U32 R4, R14, -0x2daee0ad, RZ ;  /* 0xd2511f530e047825 */ /* 0x000fe200078e00ff */
[----:B------:R-:W-:Y:S01]  /*cf80*/  ISETP.GE.AND P0, PT, R0, R200, PT ;  /* 0x000000c80000720c */ /* 0x000fe20003f06270 */
        /* <DEDUP_REMOVED lines=11> */
[C---:B------:R-:W-:Y:S01]  /*d040*/  ISETP.LT.OR P6, PT, R0.reuse, R196, P6 ;  /* 0x000000c40000720c */ /* 0x040fe200037c1670 */
[----:B------:R-:W-:Y:S01]  /*d050*/  STL [R1+0x8c], R189 ;  /* 0x00008cbd01007387 */ /* 0x000fe20000100800 */
[----:B------:R-:W-:Y:S01]  /*d060*/  ISETP.LT.OR P3, PT, R0, R199, P3 ;  /* 0x000000c70000720c */ /* 0x000fe20001f61670 */
[----:B------:R-:W-:Y:S01]  /*d070*/  IMAD.WIDE.U32 R2, R4, -0x326172a9, RZ ;  /* 0xcd9e8d5704027825 */ /* 0x000fe200078e00ff */
[----:B------:R-:W-:Y:S01]  /*d080*/  ISETP.LT.OR P0, PT, R0, R198, P0 ;  /* 0x000000c60000720c */ /* 0x000fe20000701670 */
[----:B------:R-:W-:Y:S01]  /*d090*/  STL [R1+0x88], R188 ;  /* 0x000088bc01007387 */ /* 0x000fe20000100800 */
[----:B------:R-:W-:Y:S01]  /*d0a0*/  LOP3.LUT R0, R51, UR19, R12, 0x96, !PT ;  /* 0x0000001333007c12 */ /* 0x000fe2000f8e960c */
[----:B------:R-:W-:Y:S01]  /*d0b0*/  IMAD.MOV.U32 R28, RZ, RZ, R175 ;  /* 0x000000ffff1c7224 */ /* 0x000fe200078e00af */
[----:B------:R-:W-:Y:S01]  /*d0c0*/  FMNMX.FTZ R4, R240, R8, !PT ;  /* 0x00000008f0047209 */ /* 0x000fe20007810000 */
[----:B------:R-:W-:Y:S01]  /*d0d0*/  IMAD.MOV.U32 R22, RZ, RZ, R173 ;  /* 0x000000ffff167224 */ /* 0x000fe200078e00ad */
[----:B------:R-:W-:Y:S01]  /*d0e0*/  LOP3.LUT R10, R5, UR14, R16, 0x96, !PT ;  /* 0x0000000e050a7c12 */ /* 0x000fe2000f8e9610 */
[----:B------:R-:W-:Y:S01]  /*d0f0*/  IMAD.WIDE.U32 R12, R0, -0x2daee0ad, RZ ;  /* 0xd2511f53000c7825 */ /* 0x000fe200078e00ff */
[----:B------:R-:W-:Y:S01]  /*d100*/  FMNMX.FTZ R0, R239, R4, !PT ;  /* 0x00000004ef007209 */ /* 0x000fe20007810000 */
[----:B------:R-:W-:Y:S01]  /*d110*/  STL [R1+0x84], R187 ;  /* 0x000084bb01007387 */ /* 0x000fe20000100800 */
[----:B------:R-:W-:Y:S01]  /*d120*/  LOP3.LUT R5, R2, 0xffff, RZ, 0xc0, !PT ;  /* 0x0000ffff02057812 */ /* 0x000fe200078ec0ff */
[----:B------:R-:W-:Y:S01]  /*d130*/  IMAD.WIDE.U32 R48, R10, -0x326172a9, RZ ;  /* 0xcd9e8d570a307825 */ /* 0x000fe200078e00ff */
[----:B------:R-:W-:Y:S01]  /*d140*/  FMNMX.FTZ R0, R235, R0, !PT ;  /* 0x00000000eb007209 */ /* 0x000fe20007810000 */
[----:B------:R-:W-:Y:S01]  /*d150*/  STL [R1+0x80], R186 ;  /* 0x000080ba01007387 */ /* 0x000fe20000100800 */
[----:B------:R-:W-:Y:S01]  /*d160*/  LOP3.LUT R9, R2, 0xff, RZ, 0xc0, !PT ;  /* 0x000000ff02097812 */ /* 0x000fe200078ec0ff */
[----:B------:R-:W-:Y:S01]  /*d170*/  IMAD.MOV.U32 R42, RZ, RZ, R28 ;  /* 0x000000ffff2a7224 */ /* 0x000fe200078e001c */
[--C-:B------:R-:W-:Y:S01]  /*d180*/  SHF.R.U32.HI R4, RZ, 0x10, R2.reuse ;  /* 0x00000010ff047819 */ /* 0x100fe20000011602 */
[----:B------:R-:W-:Y:S01]  /*d190*/  STL [R1+0x7c], R135 ;  /* 0x00007c8701007387 */ /* 0x000fe20000100800 */
[----:B------:R-:W-:Y:S01]  /*d1a0*/  SHF.R.U32.HI R8, RZ, 0x18, R2 ;  /* 0x00000018ff087819 */ /* 0x000fe20000011602 */
[----:B------:R-:W-:Y:S01]  /*d1b0*/  IMAD.MOV.U32 R28, RZ, RZ, R216 ;  /* 0x000000ffff1c7224 */ /* 0x000fe200078e00d8 */
[----:B------:R-:W-:Y:S01]  /*d1c0*/  FMNMX.FTZ R2, R233, R0, !PT ;  /* 0x00000000e9027209 */ /* 0x000fe20007810000 */
[----:B------:R-:W-:Y:S01]  /*d1d0*/  UIADD3 UR10, UR4, 0x1, URZ ;  /* 0x00000001040a7890 */ /* 0x000fe2000fffe03f */
[----:B------:R-:W-:-:S02]  /*d1e0*/  LOP3.LUT R7, R7, UR18, R78, 0x96, !PT ;  /* 0x0000001207077c12 */ /* 0x000fc4000f8e964e */
[----:B------:R-:W-:Y:S02]  /*d1f0*/  LOP3.LUT R4, R4, 0xff, RZ, 0xc0, !PT ;  /* 0x000000ff04047812 */ /* 0x000fe400078ec0ff */
[----:B------:R-:W-:Y:S01]  /*d200*/  LOP3.LUT R0, R13, UR16, R6, 0x96, !PT ;  /* 0x000000100d007c12 */ /* 0x000fe2000f8e9606 */
[----:B------:R-:W-:Y:S01]  /*d210*/  IMAD.WIDE.U32 R6, R7, -0x326172a9, RZ ;  /* 0xcd9e8d5707067825 */ /* 0x000fe200078e00ff */
[----:B------:R-:W-:Y:S02]  /*d220*/  FMNMX.FTZ R2, R232, R2, !PT ;  /* 0x00000002e8027209 */ /* 0x000fe40007810000 */
[----:B------:R-:W-:Y:S01]  /*d230*/  SHF.R.U32.HI R5, RZ, 0x8, R5 ;  /* 0x00000008ff057819 */ /* 0x000fe20000011605 */
[----:B------:R-:W-:Y:S01]  /*d240*/  IMAD.WIDE.U32 R34, R0, -0x326172a9, RZ ;  /* 0xcd9e8d5700227825 */ /* 0x000fe200078e00ff */
[----:B------:R-:W-:Y:S02]  /*d250*/  PRMT R15, R4, 0x5410, R8 ;  /* 0x00005410040f7816 */ /* 0x000fe40000000008 */
[----:B------:R-:W-:-:S02]  /*d260*/  FMNMX.FTZ R4, R229, R2, !PT ;  /* 0x00000002e5047209 */ /* 0x000fc40007810000 */
[----:B------:R-:W-:Y:S02]  /*d270*/  PRMT R14, R9, 0x5410, R5 ;  /* 0x00005410090e7816 */ /* 0x000fe40000000005 */
[----:B------:R-:W-:Y:S02]  /*d280*/  LOP3.LUT R5, R7, UR17, R50, 0x96, !PT ;  /* 0x0000001107057c12 */ /* 0x000fe4000f8e9632 */
[----:B------:R-:W-:Y:S02]  /*d290*/  FMNMX.FTZ R7, R228, R4, !PT ;  /* 0x00000004e4077209 */ /* 0x000fe40007810000 */
[----:B------:R-:W-:Y:S01]  /*d2a0*/  LOP3.LUT R0, R35, UR15, R6, 0x96, !PT ;  /* 0x0000000f23007c12 */ /* 0x000fe2000f8e9606 */
[----:B------:R-:W-:Y:S01]  /*d2b0*/  IMAD.WIDE.U32 R4, R5, -0x2daee0ad, RZ ;  /* 0xd2511f5305047825 */ /* 0x000fe200078e00ff */
[----:B------:R-:W-:Y:S02]  /*d2c0*/  FMNMX.FTZ R6, R220, R7, !PT ;  /* 0x00000007dc067209 */ /* 0x000fe40007810000 */
[----:B------:R-:W-:Y:S01]  /*d2d0*/  LOP3.LUT R2, R3, UR22, R48, 0x96, !PT ;  /* 0x0000001603027c12 */ /* 0x000fe2000f8e9630 */
[----:B------:R-:W-:Y:S01]  /*d2e0*/  IMAD.WIDE.U32 R32, R0, -0x2daee0ad, RZ ;  /* 0xd2511f5300207825 */ /* 0x000fe200078e00ff */
[----:B------:R-:W-:-:S02]  /*d2f0*/  FMNMX.FTZ R0, R221, R6, !PT ;  /* 0x00000006dd007209 */ /* 0x000fc40007810000 */
[C---:B------:R-:W-:Y:S02]  /*d300*/  LOP3.LUT R3, R2.reuse, 0xffff, RZ, 0xc0, !PT ;  /* 0x0000ffff02037812 */ /* 0x040fe400078ec0ff */
[----:B------:R-:W-:Y:S02]  /*d310*/  LOP3.LUT R12, R5, UR14, R12, 0x96, !PT ;  /* 0x0000000e050c7c12 */ /* 0x000fe4000f8e960c */
[----:B------:R-:W-:Y:S02]  /*d320*/  FMNMX.FTZ R0, R217, R0, !PT ;  /* 0x00000000d9007209 */ /* 0x000fe40007810000 */
[----:B------:R-:W-:Y:S02]  /*d330*/  SHF.R.U32.HI R5, RZ, 0x8, R3 ;  /* 0x00000008ff057819 */ /* 0x000fe40000011603 */
[----:B------:R-:W-:Y:S02]  /*d340*/  LOP3.LUT R3, R2, 0xff, RZ, 0xc0, !PT ;  /* 0x000000ff02037812 */ /* 0x000fe400078ec0ff */
[----:B------:R-:W-:-:S02]  /*d350*/  LOP3.LUT R6, R33, UR12, R4, 0x96, !PT ;  /* 0x0000000c21067c12 */ /* 0x000fc4000f8e9604 */
[--C-:B------:R-:W-:Y:S02]  /*d360*/  SHF.R.U32.HI R4, RZ, 0x10, R2.reuse ;  /* 0x00000010ff047819 */ /* 0x100fe40000011602 */
[----:B------:R-:W-:Y:S01]  /*d370*/  FMNMX.FTZ R0, R215, R0, !PT ;  /* 0x00000000d7007209 */ /* 0x000fe20007810000 */
[----:B------:R-:W-:Y:S01]  /*d380*/  IMAD.WIDE.U32 R8, R6, -0x326172a9, RZ ;  /* 0xcd9e8d5706087825 */ /* 0x000fe200078e00ff */
[----:B------:R-:W-:Y:S02]  /*d390*/  PRMT R21, R3, 0x5410, R5 ;  /* 0x0000541003157816 */ /* 0x000fe40000000005 */
[----:B------:R-:W-:Y:S02]  /*d3a0*/  SHF.R.U32.HI R3, RZ, 0x18, R2 ;  /* 0x00000018ff037819 */ /* 0x000fe40000011602 */
[----:B------:R-:W-:Y:S02]  /*d3b0*/  LOP3.LUT R2, R4, 0xff, RZ, 0xc0, !PT ;  /* 0x000000ff04027812 */ /* 0x000fe400078ec0ff */
[----:B------:R-:W-:-:S02]  /*d3c0*/  FMNMX.FTZ R0, R214, R0, !PT ;  /* 0x00000000d6007209 */ /* 0x000fc40007810000 */
[----:B------:R-:W-:Y:S02]  /*d3d0*/  PRMT R13, R2, 0x5410, R3 ;  /* 0x00005410020d7816 */ /* 0x000fe40000000003 */
[----:B------:R-:W-:Y:S01]  /*d3e0*/  FMNMX.FTZ R2, R38, R87, !PT ;  /* 0x0000005726027209 */ /* 0x000fe20007810000 */
[----:B------:R-:W1:Y:S01]  /*d3f0*/  SHFL.BFLY PT, R4, R0, 0x2, 0x1f ;  /* 0x0c401f0000047f89 */ /* 0x000e6200000e0000 */
[C---:B------:R-:W-:Y:S02]  /*d400*/  LOP3.LUT R3, R8.reuse, 0xffff, RZ, 0xc0, !PT ;  /* 0x0000ffff08037812 */ /* 0x040fe400078ec0ff */
[----:B------:R-:W-:Y:S02]  /*d410*/  FMNMX.FTZ R2, R95, R2, !PT ;  /* 0x000000025f027209 */ /* 0x000fe40007810000 */
[----:B------:R-:W-:Y:S02]  /*d420*/  SHF.R.U32.HI R3, RZ, 0x8, R3 ;  /* 0x00000008ff037819 */ /* 0x000fe40000011603 */
[----:B------:R-:W-:-:S02]  /*d430*/  LOP3.LUT R5, R8, 0xff, RZ, 0xc0, !PT ;  /* 0x000000ff08057812 */ /* 0x000fc400078ec0ff */
[----:B------:R-:W-:Y:S02]  /*d440*/  FMNMX.FTZ R2, R86, R2, !PT ;  /* 0x0000000256027209 */ /* 0x000fe40007810000 */
[----:B------:R-:W-:Y:S02]  /*d450*/  PRMT R20, R5, 0x5410, R3 ;  /* 0x0000541005147816 */ /* 0x000fe40000000003 */
[----:B------:R-:W-:Y:S02]  /*d460*/  FMNMX.FTZ R3, R85, R2, !PT ;  /* 0x0000000255037209 */ /* 0x000fe40007810000 */
[----:B------:R-:W-:Y:S02]  /*d470*/  FMNMX.FTZ R2, R37, R89, !PT ;  /* 0x0000005925027209 */ /* 0x000fe40007810000 */
[----:B------:R-:W-:Y:S02]  /*d480*/  FMNMX.FTZ R3, R112, R3, !PT ;  /* 0x0000000370037209 */ /* 0x000fe40007810000 */
[----:B------:R-:W-:-:S02]  /*d490*/  FMNMX.FTZ R2, R93, R2, !PT ;  /* 0x000000025d027209 */ /* 0x000fc40007810000 */
[----:B------:R-:W-:Y:S02]  /*d4a0*/  FMNMX.FTZ R3, R113, R3, !PT ;  /* 0x0000000371037209 */ /* 0x000fe40007810000 */
[----:B------:R-:W-:Y:S02]  /*d4b0*/  FMNMX.FTZ R2, R92, R2, !PT ;  /* 0x000000025c027209 */ /* 0x000fe40007810000 */
[----:B-1----:R-:W-:Y:S02]  /*d4c0*/  FMNMX.FTZ R11, R0, R4, !PT ;  /* 0x00000004000b7209 */ /* 0x002fe40007810000 */
        /* <DEDUP_REMOVED lines=63> */
[----:B--2---:R-:W-:-:S02]  /*d8c0*/  FMNMX.FTZ R2, R201, R2, !PT ;  /* 0x00000002c9027209 */ /* 0x004fc40007810000 */
[----:B------:R-:W-:Y:S02]  /*d8d0*/  FMNMX.FTZ R3, R238, R3, !PT ;  /* 0x00000003ee037209 */ /* 0x000fe40007810000 */
[----:B---3--:R-:W-:Y:S02]  /*d8e0*/  FMNMX.FTZ R2, R197, R2, !PT ;  /* 0x00000002c5027209 */ /* 0x008fe40007810000 */
[----:B------:R-:W-:Y:S02]  /*d8f0*/  FMNMX.FTZ R3, R234, R3, !PT ;  /* 0x00000003ea037209 */ /* 0x000fe40007810000 */
[----:B------:R-:W-:Y:S02]  /*d900*/  FMNMX.FTZ R2, R252, R2, !PT ;  /* 0x00000002fc027209 */ /* 0x000fe40007810000 */
[----:B------:R-:W-:Y:S02]  /*d910*/  FMNMX.FTZ R3, R224, R3, !PT ;  /* 0x00000003e0037209 */ /* 0x000fe40007810000 */
[----:B------:R-:W-:-:S02]  /*d920*/  FMNMX.FTZ R2, R249, R2, !PT ;  /* 0x00000002f9027209 */ /* 0x000fc40007810000 */
[----:B------:R-:W-:Y:S02]  /*d930*/  FSEL R177, R23, -INF , !P6 ;  /* 0xff80000017b17808 */ /* 0x000fe40007000000 */
[----:B------:R-:W-:Y:S02]  /*d940*/  FMNMX.FTZ R3, R222, R3, !PT ;  /* 0x00000003de037209 */ /* 0x000fe40007810000 */
[----:B------:R-:W-:Y:S02]  /*d950*/  FMNMX.FTZ R2, R245, R2, !PT ;  /* 0x00000002f5027209 */ /* 0x000fe40007810000 */
[----:B------:R-:W-:Y:S02]  /*d960*/  FMNMX.FTZ R10, R177, R3, !PT ;  /* 0x00000003b10a7209 */ /* 0x000fe40007810000 */
[----:B------:R-:W-:Y:S02]  /*d970*/  FSEL R181, R29, -INF , !P5 ;  /* 0xff8000001db57808 */ /* 0x000fe40006800000 */
[----:B----4-:R-:W-:Y:S01]  /*d980*/  FMNMX.FTZ R0, R194, R0, !PT ;  /* 0x00000000c2007209 */ /* 0x010fe20007810000 */
[----:B------:R-:W2:Y:S01]  /*d990*/  SHFL.BFLY PT, R3, R10, 0x2, 0x1f ;  /* 0x0c401f000a037f89 */ /* 0x000ea200000e0000 */
[----:B------:R-:W-:-:S02]  /*d9a0*/  FMNMX.FTZ R2, R237, R2, !PT ;  /* 0x00000002ed027209 */ /* 0x000fc40007810000 */
[----:B------:R-:W-:Y:S02]  /*d9b0*/  FSEL R179, R24, -INF , !P4 ;  /* 0xff80000018b37808 */ /* 0x000fe40006000000 */
[----:B------:R-:W-:Y:S02]  /*d9c0*/  FMNMX.FTZ R2, R181, R2, !PT ;  /* 0x00000002b5027209 */ /* 0x000fe40007810000 */
[----:B------:R-:W-:Y:S01]  /*d9d0*/  FSEL R175, R25, -INF , !P3 ;  /* 0xff80000019af7808 */ /* 0x000fe20005800000 */
[----:B------:R-:W-:Y:S01]  /*d9e0*/  IMAD.WIDE.U32 R24, R12, -0x326172a9, RZ ;  /* 0xcd9e8d570c187825 */ /* 0x000fe200078e00ff */
[----:B------:R-:W-:Y:S02]  /*d9f0*/  FMNMX.FTZ R5, R179, R2, !PT ;  /* 0x00000002b3057209 */ /* 0x000fe40007810000 */
[----:B------:R-:W-:Y:S02]  /*da00*/  FSEL R178, R31, -INF , !P2 ;  /* 0xff8000001fb27808 */ /* 0x000fe40005000000 */
[----:B------:R-:W-:-:S02]  /*da10*/  FMNMX.FTZ R5, R175, R5, !PT ;  /* 0x00000005af057209 */ /* 0x000fc40007810000 */
[----:B------:R-:W-:Y:S02]  /*da20*/  FSEL R176, R26, -INF , !P1 ;  /* 0xff8000001ab07808 */ /* 0x000fe40004800000 */
[----:B------:R-:W-:Y:S01]  /*da30*/  FSEL R173, R27, -INF , !P0 ;  /* 0xff8000001bad7808 */ /* 0x000fe20004000000 */
[----:B------:R-:W3:Y:S01]  /*da40*/  SHFL.BFLY PT, R2, R5, 0x2, 0x1f ;  /* 0x0c401f0005027f89 */ /* 0x000ee200000e0000 */
[----:B------:R-:W-:Y:S02]  /*da50*/  SHF.R.U32.HI R6, RZ, 0x10, R8 ;  /* 0x00000010ff067819 */ /* 0x000fe40000011608 */
[----:B-1----:R-:W-:Y:S02]  /*da60*/  FMNMX.FTZ R117, R11, R4, !PT ;  /* 0x000000040b757209 */ /* 0x002fe40007810000 */
[----:B------:R-:W-:Y:S02]  /*da70*/  LOP3.LUT R6, R6, 0xff, RZ, 0xc0, !PT ;  /* 0x000000ff06067812 */ /* 0x000fe400078ec0ff */
[----:B--2---:R-:W-:Y:S01]  /*da80*/  FMNMX.FTZ R10, R10, R3, !PT ;  /* 0x000000030a0a7209 */ /* 0x004fe20007810000 */
[C---:B------:R-:W-:Y:S01]  /*da90*/  FMUL.FTZ R4, R117.reuse, UR35 ;  /* 0x0000002375047c20 */ /* 0x040fe20008410000 */
[----:B------:R-:W-:-:S02]  /*daa0*/  FSETP.NEU.FTZ.AND P0, PT, R117, -INF , PT ;  /* 0xff8000007500780b */ /* 0x000fc40003f1d000 */
[----:B------:R-:W-:Y:S02]  /*dab0*/  FMNMX.FTZ R0, R193, R0, !PT ;  /* 0x00000000c1007209 */ /* 0x000fe40007810000 */
[----:B------:R-:W-:Y:S02]  /*dac0*/  FSEL R4, R4, RZ, P0 ;  /* 0x000000ff04047208 */ /* 0x000fe40000000000 */
[----:B------:R-:W-:Y:S02]  /*dad0*/  FMNMX.FTZ R0, R71, R0, !PT ;  /* 0x0000000047007209 */ /* 0x000fe40007810000 */
[----:B------:R-:W-:Y:S01]  /*dae0*/  PRMT R216, R116, 0x7054, R116 ;  /* 0x0000705474d87816 */ /* 0x000fe20000000074 */
[----:B------:R-:W-:Y:S01]  /*daf0*/  IMAD.MOV.U32 R116, RZ, RZ, R53 ;  /* 0x000000ffff747224 */ /* 0x000fe200078e0035 */
[----:B------:R-:W-:-:S03]  /*db00*/  FMNMX.FTZ R0, R54, R0, !PT ;  /* 0x0000000036007209 */ /* 0x000fc60007810000 */
[--C-:B------:R-:W-:Y:S02]  /*db10*/  HSET2.LE.AND R14, R14, R216.reuse, PT ;  /* 0x000000d80e0e7233 */ /* 0x100fe40003803000 */
[----:B------:R-:W-:Y:S02]  /*db20*/  FMNMX.FTZ R0, R53, R0, !PT ;  /* 0x0000000035007209 */ /* 0x000fe40007810000 */
[----:B---3--:R-:W-:Y:S02]  /*db30*/  FMNMX.FTZ R5, R5, R2, !PT ;  /* 0x0000000205057209 */ /* 0x008fe40007810000 */
[----:B------:R-:W-:Y:S02]  /*db40*/  FMNMX.FTZ R0, R250, R0, !PT ;  /* 0x00000000fa007209 */ /* 0x000fe40007810000 */
[----:B------:R-:W-:Y:S02]  /*db50*/  HSET2.LE.AND R15, R15, R216, PT ;  /* 0x000000d80f0f7233 */ /* 0x000fe40003803000 */
[----:B------:R-:W-:-:S02]  /*db60*/  FMNMX.FTZ R0, R248, R0, !PT ;  /* 0x00000000f8007209 */ /* 0x000fc40007810000 */
[--C-:B------:R-:W-:Y:S02]  /*db70*/  HSET2.LE.AND R12, R21, R216.reuse, PT ;  /* 0x000000d8150c7233 */ /* 0x100fe40003803000 */
[----:B------:R-:W-:Y:S02]  /*db80*/  FMNMX.FTZ R0, R241, R0, !PT ;  /* 0x00000000f1007209 */ /* 0x000fe40007810000 */
[----:B------:R-:W-:Y:S02]  /*db90*/  HSET2.LE.AND R13, R13, R216, PT ;  /* 0x000000d80d0d7233 */ /* 0x000fe40003803000 */
[----:B------:R-:W-:Y:S02]  /*dba0*/  FMNMX.FTZ R7, R178, R0, !PT ;  /* 0x00000000b2077209 */ /* 0x000fe40007810000 */
[----:B------:R-:W-:Y:S02]  /*dbb0*/  SHF.R.U32.HI R0, RZ, 0x18, R8 ;  /* 0x00000018ff007819 */ /* 0x000fe40000011608 */
[----:B------:R-:W-:-:S02]  /*dbc0*/  FMNMX.FTZ R7, R176, R7, !PT ;  /* 0x00000007b0077209 */ /* 0x000fc40007810000 */
[----:B------:R-:W-:Y:S01]  /*dbd0*/  PRMT R19, R6, 0x5410, R0 ;  /* 0x0000541006137816 */ /* 0x000fe20000000000 */
[----:B------:R-:W-:Y:S01]  /*dbe0*/  FFMA.FTZ R6, R83, UR35, -R4 ;  /* 0x0000002353067c23 */ /* 0x000fe20008010804 */
[----:B------:R-:W-:Y:S02]  /*dbf0*/  FMNMX.FTZ R7, R173, R7, !PT ;  /* 0x00000007ad077209 */ /* 0x000fe40007810000 */
[----:B------:R-:W-:Y:S01]  /*dc00*/  LOP3.LUT R0, R9, UR22, R24, 0x96, !PT ;  /* 0x0000001609007c12 */ /* 0x000fe2000f8e9618 */
[----:B------:R1:W2:Y:S01]  /*dc10*/  MUFU.EX2 R41, R6 ;  /* 0x0000000600297308 */ /* 0x0002a20000000800 */
[----:B------:R-:W3:Y:S01]  /*dc20*/  SHFL.BFLY PT, R9, R10, 0x1, 0x1f ;  /* 0x0c201f000a097f89 */ /* 0x000ee200000e0000 */
[----:B------:R-:W-:Y:S02]  /*dc30*/  HSET2.LE.AND R11, R19, R216, PT ;  /* 0x000000d8130b7233 */ /* 0x000fe40003803000 */
[----:B------:R-:W-:Y:S01]  /*dc40*/  LOP3.LUT R2, R0, 0xffff, RZ, 0xc0, !PT ;  /* 0x0000ffff00027812 */ /* 0x000fe200078ec0ff */
[----:B------:R-:W4:Y:S03]  /*dc50*/  SHFL.BFLY PT, R8, R7, 0x2, 0x1f ;  /* 0x0c401f0007087f89 */ /* 0x000f2600000e0000 */
[----:B------:R-:W-:-:S02]  /*dc60*/  SHF.R.U32.HI R3, RZ, 0x8, R2 ;  /* 0x00000008ff037819 */ /* 0x000fc40000011602 */
[----:B------:R-:W-:-:S04]  /*dc70*/  LOP3.LUT R2, R0, 0xff, RZ, 0xc0, !PT ;  /* 0x000000ff00027812 */ /* 0x000fc800078ec0ff */
[----:B------:R-:W-:Y:S01]  /*dc80*/  PRMT R18, R2, 0x5410, R3 ;  /* 0x0000541002127816 */ /* 0x000fe20000000003 */
[--C-:B------:R-:W-:Y:S01]  /*dc90*/  FFMA.FTZ R3, R84, UR35, -R4.reuse ;  /* 0x0000002354037c23 */ /* 0x100fe20008010804 */
[----:B-1----:R-:W-:-:S03]  /*dca0*/  FFMA.FTZ R6, R88, UR35, -R4 ;  /* 0x0000002358067c23 */ /* 0x002fc60008010804 */
[----:B------:R1:W-:Y:S01]  /*dcb0*/  MUFU.EX2 R190, R3 ;  /* 0x0000000300be7308 */ /* 0x0003e20000000800 */
[----:B---3--:R-:W-:-:S07]  /*dcc0*/  FMNMX.FTZ R40, R10, R9, !PT ;  /* 0x000000090a287209 */ /* 0x008fce0007810000 */
[----:B------:R3:W-:Y:S01]  /*dcd0*/  MUFU.EX2 R43, R6 ;  /* 0x00000006002b7308 */ /* 0x0007e20000000800 */
[----:B----4-:R-:W-:Y:S01]  /*dce0*/  FMNMX.FTZ R2, R7, R8, !PT ;  /* 0x0000000807027209 */ /* 0x010fe20007810000 */
[C---:B------:R-:W-:Y:S01]  /*dcf0*/  FMUL.FTZ R10, R40.reuse, UR35 ;  /* 0x00000023280a7c20 */ /* 0x040fe20008410000 */
[----:B------:R-:W4:Y:S01]  /*dd00*/  SHFL.BFLY PT, R8, R5, 0x1, 0x1f ;  /* 0x0c201f0005087f89 */ /* 0x000f2200000e0000 */
[----:B------:R-:W-:Y:S02]  /*dd10*/  FSETP.NEU.FTZ.AND P1, PT, R40, -INF , PT ;  /* 0xff8000002800780b */ /* 0x000fe40003f3d000 */
[--C-:B------:R-:W-:Y:S01]  /*dd20*/  SHF.R.U32.HI R7, RZ, 0x18, R0.reuse ;  /* 0x00000018ff077819 */ /* 0x100fe20000011600 */
[----:B------:R-:W2:Y:S01]  /*dd30*/  SHFL.BFLY PT, R9, R2, 0x1, 0x1f ;  /* 0x0c201f0002097f89 */ /* 0x000ea200000e0000 */
[----:B-1----:R-:W-:-:S04]  /*dd40*/  SHF.R.U32.HI R3, RZ, 0x10, R0 ;  /* 0x00000010ff037819 */ /* 0x002fc80000011600 */
[----:B------:R-:W-:Y:S02]  /*dd50*/  LOP3.LUT R0, R3, 0xff, RZ, 0xc0, !PT ;  /* 0x000000ff03007812 */ /* 0x000fe400078ec0ff */
[----:B------:R-:W-:Y:S02]  /*dd60*/  FSEL R3, R10, RZ, P1 ;  /* 0x000000ff0a037208 */ /* 0x000fe40000800000 */
[----:B------:R-:W-:Y:S01]  /*dd70*/  PRMT R17, R0, 0x5410, R7 ;  /* 0x0000541000117816 */ /* 0x000fe20000000007 */
[----:B---3--:R-:W-:Y:S01]  /*dd80*/  FFMA.FTZ R6, R82, UR35, -R4 ;  /* 0x0000002352067c23 */ /* 0x008fe20008010804 */
[----:B------:R-:W-:Y:S01]  /*dd90*/  HSET2.LE.AND R10, R20, R216, PT ;  /* 0x000000d8140a7233 */ /* 0x000fe20003803000 */
[----:B------:R-:W-:Y:S02]  /*dda0*/  FFMA.FTZ R0, R87, UR35, -R3 ;  /* 0x0000002357007c23 */ /* 0x000fe40008010803 */
[----:B------:R-:W-:Y:S01]  /*ddb0*/  MUFU.EX2 R30, R6 ;  /* 0x00000006001e7308 */ /* 0x000fe20000000800 */
[----:B----4-:R-:W-:-:S07]  /*ddc0*/  FMNMX.FTZ R132, R5, R8, !PT ;  /* 0x0000000805847209 */ /* 0x010fce0007810000 */
[----:B------:R1:W-:Y:S01]  /*ddd0*/  MUFU.EX2 R87, R0 ;  /* 0x0000000000577308 */ /* 0x0003e20000000800 */
[----:B------:R-:W-:Y:S02]  /*dde0*/  FSEL R5, R117, RZ, P0 ;  /* 0x000000ff75057208 */ /* 0x000fe40000000000 */
[----:B------:R-:W-:Y:S02]  /*ddf0*/  FSETP.NEU.FTZ.AND P0, PT, R132, -INF , PT ;  /* 0xff8000008400780b */ /* 0x000fe40003f1d000 */
[----:B------:R-:W-:Y:S01]  /*de00*/  HSET2.LE.AND R8, R18, R216, PT ;  /* 0x000000d812087233 */ /* 0x000fe20003803000 */
[----:B------:R-:W-:Y:S01]  /*de10*/  FADD.FTZ R26, R39, -R5 ;  /* 0x80000005271a7221 */ /* 0x000fe20000010000 */
[----:B------:R-:W-:-:S05]  /*de20*/  FSEL R5, R40, RZ, P1 ;  /* 0x000000ff28057208 */ /* 0x000fca0000800000 */
[----:B------:R-:W-:Y:S01]  /*de30*/  FADD.FTZ R24, R38, -R5 ;  /* 0x8000000526187221 */ /* 0x000fe20000010000 */
[----:B------:R-:W-:Y:S01]  /*de40*/  FSEL R5, R132, RZ, P0 ;  /* 0x000000ff84057208 */ /* 0x000fe20000000000 */
[----:B-1----:R-:W-:Y:S01]  /*de50*/  FFMA.FTZ R0, R95, UR35, -R3 ;  /* 0x000000235f007c23 */ /* 0x002fe20008010803 */
[----:B--2---:R-:W-:-:S03]  /*de60*/  IMAD.MOV.U32 R95, RZ, RZ, R41 ;  /* 0x000000ffff5f7224 */ /* 0x004fc600078e0029 */
[----:B------:R-:W-:Y:S01]  /*de70*/  FADD.FTZ R7, R37, -R5 ;  /* 0x8000000525077221 */ /* 0x000fe20000010000 */
[----:B------:R-:W-:Y:S01]  /*de80*/  IMAD.MOV.U32 R41, RZ, RZ, R131 ;  /* 0x000000ffff297224 */ /* 0x000fe200078e0083 */
[----:B------:R-:W-:Y:S01]  /*de90*/  FMNMX.FTZ R131, R2, R9, !PT ;  /* 0x0000000902837209 */ /* 0x000fe20007810000 */
[----:B------:R1:W-:Y:S01]  /*dea0*/  MUFU.EX2 R88, R0 ;  /* 0x0000000000587308 */ /* 0x0003e20000000800 */
[----:B------:R-:W-:Y:S01]  /*deb0*/  FMUL.FTZ R2, R132, UR35 ;  /* 0x0000002384027c20 */ /* 0x000fe20008410000 */
[----:B------:R-:W-:Y:S01]  /*dec0*/  HSET2.LE.AND R9, R17, R216, PT ;  /* 0x000000d811097233 */ /* 0x000fe20003803000 */
[----:B------:R-:W-:-:S03]  /*ded0*/  FMUL.FTZ R7, R7, UR35 ;  /* 0x0000002307077c20 */ /* 0x000fc60008410000 */
[----:B------:R-:W-:Y:S02]  /*dee0*/  FSEL R2, R2, RZ, P0 ;  /* 0x000000ff02027208 */ /* 0x000fe40000000000 */
[C---:B------:R-:W-:Y:S01]  /*def0*/  FSETP.NEU.FTZ.AND P0, PT, R131.reuse, -INF , PT ;  /* 0xff8000008300780b */ /* 0x040fe20003f1d000 */
[----:B------:R-:W2:Y:S03]  /*df00*/  MUFU.EX2 R81, R7 ;  /* 0x0000000700517308 */ /* 0x000ea60000000800 */
[----:B------:R-:W-:Y:S01]  /*df10*/  FSEL R5, R131, RZ, P0 ;  /* 0x000000ff83057208 */ /* 0x000fe20000000000 */
[----:B-1----:R-:W-:-:S04]  /*df20*/  FFMA.FTZ R0, R86, UR35, -R3 ;  /* 0x0000002356007c23 */ /* 0x002fc80008010803 */
[----:B------:R-:W-:Y:S01]  /*df30*/  FADD.FTZ R16, R36, -R5 ;  /* 0x8000000524107221 */ /* 0x000fe20000010000 */
[----:B------:R-:W-:Y:S01]  /*df40*/  FMUL.FTZ R5, R131, UR35 ;  /* 0x0000002383057c20 */ /* 0x000fe20008410000 */
[----:B------:R-:W-:Y:S01]  /*df50*/  IMAD.MOV.U32 R86, RZ, RZ, R41 ;  /* 0x000000ffff567224 */ /* 0x000fe200078e0029 */
[----:B------:R1:W-:Y:S01]  /*df60*/  MUFU.EX2 R189, R0 ;  /* 0x0000000000bd7308 */ /* 0x0003e20000000800 */
[----:B------:R-:W-:Y:S01]  /*df70*/  FMUL.FTZ R16, R16, UR35 ;  /* 0x0000002310107c20 */ /* 0x000fe20008410000 */
[-C--:B--2---:R-:W-:Y:S01]  /*df80*/  FMUL.FTZ R148, R148, R81.reuse ;  /* 0x0000005194947220 */ /* 0x084fe20000410000 */
[-C--:B------:R-:W-:Y:S01]  /*df90*/  FMUL.FTZ R149, R149, R81.reuse ;  /* 0x0000005195957220 */ /* 0x080fe20000410000 */
[----:B------:R-:W-:-:S04]  /*dfa0*/  FMUL.FTZ R144, R144, R81 ;  /* 0x0000005190907220 */ /* 0x000fc80000410000 */
[----:B------:R2:W3:Y:S01]  /*dfb0*/  MUFU.EX2 R82, R16 ;  /* 0x0000001000527308 */ /* 0x0004e20000000800 */
[-C--:B------:R-:W-:Y:S01]  /*dfc0*/  FMUL.FTZ R145, R145, R81.reuse ;  /* 0x0000005191917220 */ /* 0x080fe20000410000 */
[-C--:B------:R-:W-:Y:S01]  /*dfd0*/  FMUL.FTZ R140, R140, R81.reuse ;  /* 0x000000518c8c7220 */ /* 0x080fe20000410000 */
[-C--:B------:R-:W-:Y:S01]  /*dfe0*/  FMUL.FTZ R141, R141, R81.reuse ;  /* 0x000000518d8d7220 */ /* 0x080fe20000410000 */
[-C--:B------:R-:W-:Y:S01]  /*dff0*/  FMUL.FTZ R136, R136, R81.reuse ;  /* 0x0000005188887220 */ /* 0x080fe20000410000 */
[----:B------:R-:W-:Y:S01]  /*e000*/  FMUL.FTZ R137, R137, R81 ;  /* 0x0000005189897220 */ /* 0x000fe20000410000 */
[----:B-1----:R-:W-:-:S04]  /*e010*/  FFMA.FTZ R0, R85, UR35, -R3 ;  /* 0x0000002355007c23 */ /* 0x002fc80008010803 */
[----:B------:R1:W4:Y:S01]  /*e020*/  MUFU.EX2 R135, R0 ;  /* 0x0000000000877308 */ /* 0x0003220000000800 */
[----:B--2---:R-:W-:Y:S01]  /*e030*/  LDSM.16.MT88.4 R16, [R185+0x4000] ;  /* 0x00400000b910783b */ /* 0x004fe20000004200 */
[-C--:B---3--:R-:W-:Y:S01]  /*e040*/  FMUL.FTZ R150, R150, R82.reuse ;  /* 0x0000005296967220 */ /* 0x088fe20000410000 */
[-C--:B------:R-:W-:Y:S01]  /*e050*/  FMUL.FTZ R151, R151, R82.reuse ;  /* 0x0000005297977220 */ /* 0x080fe20000410000 */
[-C--:B------:R-:W-:Y:S01]  /*e060*/  FMUL.FTZ R146, R146, R82.reuse ;  /* 0x0000005292927220 */ /* 0x080fe20000410000 */
[-C--:B------:R-:W-:Y:S01]  /*e070*/  FMUL.FTZ R147, R147, R82.reuse ;  /* 0x0000005293937220 */ /* 0x080fe20000410000 */
[-C--:B------:R-:W-:Y:S01]  /*e080*/  FMUL.FTZ R142, R142, R82.reuse ;  /* 0x000000528e8e7220 */ /* 0x080fe20000410000 */
[-C--:B------:R-:W-:Y:S01]  /*e090*/  FMUL.FTZ R143, R143, R82.reuse ;  /* 0x000000528f8f7220 */ /* 0x080fe20000410000 */
[-C--:B------:R-:W-:Y:S01]  /*e0a0*/  FMUL.FTZ R138, R138, R82.reuse ;  /* 0x000000528a8a7220 */ /* 0x080fe20000410000 */
[----:B------:R-:W-:Y:S01]  /*e0b0*/  FMUL.FTZ R139, R139, R82 ;  /* 0x000000528b8b7220 */ /* 0x000fe20000410000 */
[----:B-1----:R-:W-:Y:S01]  /*e0c0*/  FFMA.FTZ R0, R89, UR35, -R2 ;  /* 0x0000002359007c23 */ /* 0x002fe20008010802 */
[----:B------:R-:W-:-:S03]  /*e0d0*/  IMAD.MOV.U32 R89, RZ, RZ, R63 ;  /* 0x000000ffff597224 */ /* 0x000fc600078e003f */
[----:B------:R1:W-:Y:S02]  /*e0e0*/  MUFU.EX2 R84, R0 ;  /* 0x0000000000547308 */ /* 0x0003e40000000800 */
[----:B-1----:R-:W-:Y:S01]  /*e0f0*/  FFMA.FTZ R0, R93, UR35, -R2 ;  /* 0x000000235d007c23 */ /* 0x002fe20008010802 */
[----:B------:R-:W-:-:S05]  /*e100*/  IMAD.MOV.U32 R93, RZ, RZ, R42 ;  /* 0x000000ffff5d7224 */ /* 0x000fca00078e002a */
[----:B------:R1:W-:Y:S02]  /*e110*/  MUFU.EX2 R29, R0 ;  /* 0x00000000001d7308 */ /* 0x0003e40000000800 */
[----:B-1----:R-:W-:-:S06]  /*e120*/  FFMA.FTZ R0, R92, UR35, -R2 ;  /* 0x000000235c007c23 */ /* 0x002fcc0008010802 */
[----:B------:R1:W-:Y:S02]  /*e130*/  MUFU.EX2 R188, R0 ;  /* 0x0000000000bc7308 */ /* 0x0003e40000000800 */
[----:B-1----:R-:W-:Y:S01]  /*e140*/  FSEL R0, R5, RZ, P0 ;  /* 0x000000ff05007208 */ /* 0x002fe20000000000 */
[----:B------:R-:W-:Y:S01]  /*e150*/  FFMA.FTZ R5, R90, UR35, -R2 ;  /* 0x000000235a057c23 */ /* 0x000fe20008010802 */
[----:B------:R-:W-:-:S04]  /*e160*/  IMAD.MOV.U32 R90, RZ, RZ, R40 ;  /* 0x000000ffff5a7224 */ /* 0x000fc800078e0028 */
[----:B------:R1:W2:Y:S01]  /*e170*/  MUFU.EX2 R31, R5 ;  /* 0x00000005001f7308 */ /* 0x0002a20000000800 */
[----:B------:R-:W-:Y:S01]  /*e180*/  FFMA.FTZ R6, R96, UR35, -R0 ;  /* 0x0000002360067c23 */ /* 0x000fe20008010800 */
[----:B------:R-:W-:-:S06]  /*e190*/  IMAD.MOV.U32 R96, RZ, RZ, R28 ;  /* 0x000000ffff607224 */ /* 0x000fcc00078e001c */
[----:B------:R3:W-:Y:S01]  /*e1a0*/  MUFU.EX2 R187, R6 ;  /* 0x0000000600bb7308 */ /* 0x0007e20000000800 */
[----:B-1----:R-:W-:-:S04]  /*e1b0*/  F2FP.F16.F32.PACK_AB R5, R30, R190 ;  /* 0x000000be1e05723e */ /* 0x002fc800000000ff */
[----:B------:R-:W-:Y:S02]  /*e1c0*/  LOP3.LUT R14, R14, R5, RZ, 0xc0, !PT ;  /* 0x000000050e0e7212 */ /* 0x000fe400078ec0ff */
[----:B----4-:R-:W-:Y:S01]  /*e1d0*/  F2FP.F16.F32.PACK_AB R5, R135, R189 ;  /* 0x000000bd8705723e */ /* 0x010fe200000000ff */
[----:B---3--:R-:W-:Y:S01]  /*e1e0*/  FFMA.FTZ R6, R91, UR35, -R0 ;  /* 0x000000235b067c23 */ /* 0x008fe20008010800 */
[----:B------:R-:W-:Y:S02]  /*e1f0*/  IMAD.MOV.U32 R91, RZ, RZ, R43 ;  /* 0x000000ffff5b7224 */ /* 0x000fe400078e002b */
[----:B------:R-:W-:Y:S01]  /*e200*/  LOP3.LUT R15, R15, R5, RZ, 0xc0, !PT ;  /* 0x000000050f0f7212 */ /* 0x000fe200078ec0ff */
[----:B------:R-:W-:Y:S01]  /*e210*/  IMAD.MOV.U32 R43, RZ, RZ, R22 ;  /* 0x000000ffff2b7224 */ /* 0x000fe200078e0016 */
[----:B------:R1:W3:Y:S01]  /*e220*/  MUFU.EX2 R192, R6 ;  /* 0x0000000600c07308 */ /* 0x0002e20000000800 */
[----:B------:R-:W4:Y:S01]  /*e230*/  LDSM.16.MT88.4 R20, [R184+0x4000] ;  /* 0x00400000b814783b */ /* 0x000f220000004200 */
[----:B------:R-:W-:Y:S01]  /*e240*/  F2FP.F16.F32.PACK_AB R5, R91, R95 ;  /* 0x0000005f5b05723e */ /* 0x000fe200000000ff */
[----:B------:R-:W-:-:S03]  /*e250*/  IMAD.MOV.U32 R92, RZ, RZ, R43 ;  /* 0x000000ffff5c7224 */ /* 0x000fc600078e002b */
[----:B------:R-:W-:Y:S02]  /*e260*/  LOP3.LUT R12, R12, R5, RZ, 0xc0, !PT ;  /* 0x000000050c0c7212 */ /* 0x000fe400078ec0ff */
[----:B------:R-:W-:-:S04]  /*e270*/  F2FP.F16.F32.PACK_AB R5, R88, R87 ;  /* 0x000000575805723e */ /* 0x000fc800000000ff */
[----:B------:R-:W-:Y:S02]  /*e280*/  LOP3.LUT R13, R13, R5, RZ, 0xc0, !PT ;  /* 0x000000050d0d7212 */ /* 0x000fe400078ec0ff */
[----:B--2---:R-:W-:Y:S01]  /*e290*/  F2FP.F16.F32.PACK_AB R5, R31, R188 ;  /* 0x000000bc1f05723e */ /* 0x004fe200000000ff */
[----:B-1----:R-:W-:-:S03]  /*e2a0*/  FFMA.FTZ R6, R94, UR35, -R0 ;  /* 0x000000235e067c23 */ /* 0x002fc60008010800 */
[----:B------:R-:W-:Y:S01]  /*e2b0*/  LOP3.LUT R10, R10, R5, RZ, 0xc0, !PT ;  /* 0x000000050a0a7212 */ /* 0x000fe200078ec0ff */
[----:B------:R-:W-:Y:S01]  /*e2c0*/  IMAD.MOV.U32 R94, RZ, RZ, R64 ;  /* 0x000000ffff5e7224 */ /* 0x000fe200078e0040 */
[----:B---3--:R-:W-:Y:S01]  /*e2d0*/  F2FP.F16.F32.PACK_AB R5, R192, R187 ;  /* 0x000000bbc005723e */ /* 0x008fe200000000ff */
[----:B------:R1:W-:Y:S03]  /*e2e0*/  MUFU.EX2 R83, R6 ;  /* 0x0000000600537308 */ /* 0x0003e60000000800 */
[----:B------:R-:W-:Y:S02]  /*e2f0*/  LOP3.LUT R11, R11, R5, RZ, 0xc0, !PT ;  /* 0x000000050b0b7212 */ /* 0x000fe400078ec0ff */
[----:B------:R-:W-:-:S04]  /*e300*/  F2FP.F16.F32.PACK_AB R5, R29, R84 ;  /* 0x000000541d05723e */ /* 0x000fc800000000ff */
[----:B------:R-:W-:Y:S01]  /*e310*/  LOP3.LUT R8, R8, R5, RZ, 0xc0, !PT ;  /* 0x0000000508087212 */ /* 0x000fe200078ec0ff */
[----:B-1----:R-:W-:Y:S01]  /*e320*/  FFMA.FTZ R6, R97, UR35, -R0 ;  /* 0x0000002361067c23 */ /* 0x002fe20008010800 */
[----:B------:R-:W-:-:S03]  /*e330*/  IMAD.MOV.U32 R97, RZ, RZ, R65 ;  /* 0x000000ffff617224 */ /* 0x000fc600078e0041 */
[----:B------:R-:W1:Y:S02]  /*e340*/  MUFU.EX2 R191, R6 ;  /* 0x0000000600bf7308 */ /* 0x000e640000000800 */
[----:B-1----:R-:W-:Y:S02]  /*e350*/  F2FP.F16.F32.PACK_AB R5, R191, R83 ;  /* 0x00000053bf05723e */ /* 0x002fe400000000ff */
[----:B------:R-:W-:Y:S01]  /*e360*/  LOP3.LUT R6, R25, UR13, R34, 0x96, !PT ;  /* 0x0000000d19067c12 */ /* 0x000fe2000f8e9622 */
[----:B------:R-:W-:Y:S01]  /*e370*/  IMAD.MOV.U32 R25, RZ, RZ, R52 ;  /* 0x000000ffff197224 */ /* 0x000fe200078e0034 */
[----:B------:R-:W-:Y:S01]  /*e380*/  LOP3.LUT R9, R9, R5, RZ, 0xc0, !PT ;  /* 0x0000000509097212 */ /* 0x000fe200078ec0ff */
[----:B------:R-:W-:Y:S02]  /*e390*/  FMUL.FTZ R5, R26, UR35 ;  /* 0x000000231a057c20 */ /* 0x000fe40008410000 */
[----:B------:R-:W-:Y:S02]  /*e3a0*/  IMAD.WIDE.U32 R6, R6, -0x2daee0ad, RZ ;  /* 0xd2511f5306067825 */ /* 0x000fe400078e00ff */
[----:B------:R1:W2:Y:S02]  /*e3b0*/  MUFU.EX2 R76, R5 ;  /* 0x00000005004c7308 */ /* 0x0002a40000000800 */
[C---:B----4-:R-:W-:Y:S06]  /*e3c0*/  HMMA.16816.F32 R148, R8.reuse, R20, R148 ;  /* 0x000000140894723c */ /* 0x050fec0000001894 */
[C---:B------:R-:W-:Y:S06]  /*e3d0*/  HMMA.16816.F32 R144, R8.reuse, R22, R144 ;  /* 0x000000160890723c */ /* 0x040fec0000001890 */
[C---:B------:R-:W-:Y:S01]  /*e3e0*/  HMMA.16816.F32 R140, R8.reuse, R16, R140 ;  /* 0x00000010088c723c */ /* 0x040fe2000000188c */
[----:B-1----:R-:W-:Y:S01]  /*e3f0*/  FMUL.FTZ R5, R24, UR35 ;  /* 0x0000002318057c20 */ /* 0x002fe20008410000 */
[-C--:B--2---:R-:W-:Y:S01]  /*e400*/  FMUL.FTZ R164, R164, R76.reuse ;  /* 0x0000004ca4a47220 */ /* 0x084fe20000410000 */
[-C--:B------:R-:W-:Y:S01]  /*e410*/  FMUL.FTZ R165, R165, R76.reuse ;  /* 0x0000004ca5a57220 */ /* 0x080fe20000410000 */
[-C--:B------:R-:W-:Y:S01]  /*e420*/  FMUL.FTZ R160, R160, R76.reuse ;  /* 0x0000004ca0a07220 */ /* 0x080fe20000410000 */
[----:B------:R1:W2:Y:S01]  /*e430*/  MUFU.EX2 R79, R5 ;  /* 0x00000005004f7308 */ /* 0x0002a20000000800 */
[-C--:B------:R-:W-:Y:S01]  /*e440*/  FMUL.FTZ R161, R161, R76.reuse ;  /* 0x0000004ca1a17220 */ /* 0x080fe20000410000 */
[-C--:B------:R-:W-:Y:S01]  /*e450*/  FMUL.FTZ R156, R156, R76.reuse ;  /* 0x0000004c9c9c7220 */ /* 0x080fe20000410000 */
[-C--:B------:R-:W-:Y:S01]  /*e460*/  FMUL.FTZ R157, R157, R76.reuse ;  /* 0x0000004c9d9d7220 */ /* 0x080fe20000410000 */
[-C--:B------:R-:W-:Y:S01]  /*e470*/  FMUL.FTZ R152, R152, R76.reuse ;  /* 0x0000004c98987220 */ /* 0x080fe20000410000 */
[----:B------:R-:W-:Y:S01]  /*e480*/  FMUL.FTZ R153, R153, R76 ;  /* 0x0000004c99997220 */ /* 0x000fe20000410000 */
[----:B------:R-:W-:Y:S01]  /*e490*/  HMMA.16816.F32 R136, R8, R18, R136 ;  /* 0x000000120888723c */ /* 0x000fe20000001888 */
[----:B------:R-:W-:-:S06]  /*e4a0*/  IMAD.MOV.U32 R24, RZ, RZ, R31 ;  /* 0x000000ffff187224 */ /* 0x000fcc00078e001f */
[----:B------:R-:W-:Y:S01]  /*e4b0*/  LOP3.LUT R11, R6, 0xff, RZ, 0xc0, !PT ;  /* 0x000000ff060b7812 */ /* 0x000fe200078ec0ff */
[----:B------:R-:W-:Y:S01]  /*e4c0*/  FFMA.FTZ R8, R100, UR35, -R2 ;  /* 0x0000002364087c23 */ /* 0x000fe20008010802 */
[----:B------:R-:W-:Y:S01]  /*e4d0*/  SHF.R.U32.HI R10, RZ, 0x10, R6 ;  /* 0x00000010ff0a7819 */ /* 0x000fe20000011606 */
[----:B-1----:R-:W-:Y:S01]  /*e4e0*/  FFMA.FTZ R5, R101, UR35, -R2 ;  /* 0x0000002365057c23 */ /* 0x002fe20008010802 */
[-C--:B--2---:R-:W-:Y:S01]  /*e4f0*/  FMUL.FTZ R166, R166, R79.reuse ;  /* 0x0000004fa6a67220 */ /* 0x084fe20000410000 */
[-C--:B------:R-:W-:Y:S01]  /*e500*/  FMUL.FTZ R167, R167, R79.reuse ;  /* 0x0000004fa7a77220 */ /* 0x080fe20000410000 */
[-C--:B------:R-:W-:Y:S01]  /*e510*/  FMUL.FTZ R162, R162, R79.reuse ;  /* 0x0000004fa2a27220 */ /* 0x080fe20000410000 */
[----:B------:R1:W-:Y:S01]  /*e520*/  MUFU.EX2 R26, R5 ;  /* 0x00000005001a7308 */ /* 0x0003e20000000800 */
[-C--:B------:R-:W-:Y:S01]  /*e530*/  FMUL.FTZ R163, R163, R79.reuse ;  /* 0x0000004fa3a37220 */ /* 0x080fe20000410000 */
[-C--:B------:R-:W-:Y:S01]  /*e540*/  FMUL.FTZ R158, R158, R79.reuse ;  /* 0x0000004f9e9e7220 */ /* 0x080fe20000410000 */
[-C--:B------:R-:W-:Y:S01]  /*e550*/  FMUL.FTZ R159, R159, R79.reuse ;  /* 0x0000004f9f9f7220 */ /* 0x080fe20000410000 */
[-C--:B------:R-:W-:Y:S01]  /*e560*/  FMUL.FTZ R154, R154, R79.reuse ;  /* 0x0000004f9a9a7220 */ /* 0x080fe20000410000 */
[----:B------:R-:W-:Y:S01]  /*e570*/  FMUL.FTZ R155, R155, R79 ;  /* 0x0000004f9b9b7220 */ /* 0x000fe20000410000 */
[----:B------:R-:W-:Y:S01]  /*e580*/  SHF.R.U32.HI R9, RZ, 0x18, R6 ;  /* 0x00000018ff097819 */ /* 0x000fe20000011606 */
[----:B------:R-:W-:Y:S01]  /*e590*/  HMMA.16816.F32 R164, R12, R20, R164 ;  /* 0x000000140ca4723c */ /* 0x000fe200000018a4 */
[----:B------:R-:W-:-:S05]  /*e5a0*/  IMAD.MOV.U32 R101, RZ, RZ, R29 ;  /* 0x000000ffff657224 */ /* 0x000fca00078e001d */
[----:B------:R-:W-:Y:S01]  /*e5b0*/  HMMA.16816.F32 R160, R12, R22, R160 ;  /* 0x000000160ca0723c */ /* 0x000fe200000018a0 */
[----:B------:R-:W2:Y:S01]  /*e5c0*/  LDSM.16.MT88.4 R20, [R185+0x4400] ;  /* 0x00440000b914783b */ /* 0x000ea20000004200 */
[----:B-1----:R-:W-:Y:S01]  /*e5d0*/  FFMA.FTZ R5, R99, UR35, -R2 ;  /* 0x0000002363057c23 */ /* 0x002fe20008010802 */
[----:B------:R-:W-:-:S03]  /*e5e0*/  IMAD.MOV.U32 R99, RZ, RZ, R30 ;  /* 0x000000ffff637224 */ /* 0x000fc600078e001e */
[C---:B------:R-:W-:Y:S01]  /*e5f0*/  HMMA.16816.F32 R156, R12.reuse, R16, R156 ;  /* 0x000000100c9c723c */ /* 0x040fe2000000189c */
[----:B------:R1:W3:Y:S05]  /*e600*/  MUFU.EX2 R27, R5 ;  /* 0x00000005001b7308 */ /* 0x0002ea0000000800 */
[----:B------:R-:W-:Y:S01]  /*e610*/  HMMA.16816.F32 R152, R12, R18, R152 ;  /* 0x000000120c98723c */ /* 0x000fe20000001898 */
[----:B------:R-:W4:Y:S02]  /*e620*/  LDSM.16.MT88.4 R16, [R184+0x4400] ;  /* 0x00440000b810783b */ /* 0x000f240000004200 */
[----:B------:R3:W-:Y:S01]  /*e630*/  MUFU.EX2 R15, R8 ;  /* 0x00000008000f7308 */ /* 0x0007e20000000800 */
[----:B-1----:R-:W-:-:S02]  /*e640*/  LOP3.LUT R5, R7, UR23, R32, 0x96, !PT ;  /* 0x0000001707057c12 */ /* 0x002fc4000f8e9620 */
[----:B------:R-:W-:-:S04]  /*e650*/  LOP3.LUT R7, R6, 0xffff, RZ, 0xc0, !PT ;  /* 0x0000ffff06077812 */ /* 0x000fc800078ec0ff */
[----:B------:R-:W-:Y:S01]  /*e660*/  SHF.R.U32.HI R6, RZ, 0x8, R7 ;  /* 0x00000008ff067819 */ /* 0x000fe20000011607 */
[----:B------:R-:W-:Y:S01]  /*e670*/  FFMA.FTZ R7, R98, UR35, -R2 ;  /* 0x0000002362077c23 */ /* 0x000fe20008010802 */
[----:B---3--:R-:W-:Y:S01]  /*e680*/  SHF.R.U32.HI R8, RZ, 0x18, R5 ;  /* 0x00000018ff087819 */ /* 0x008fe20000011605 */
[----:B------:R-:W-:Y:S01]  /*e690*/  IMAD.MOV.U32 R98, RZ, RZ, R24 ;  /* 0x000000ffff627224 */ /* 0x000fe200078e0018 */
[----:B------:R-:W-:Y:S01]  /*e6a0*/  PRMT R13, R11, 0x5410, R6 ;  /* 0x000054100b0d7816 */ /* 0x000fe20000000006 */
[----:B------:R1:W3:Y:S01]  /*e6b0*/  MUFU.EX2 R186, R7 ;  /* 0x0000000700ba7308 */ /* 0x0002e20000000800 */
[----:B------:R-:W-:-:S04]  /*e6c0*/  LOP3.LUT R6, R10, 0xff, RZ, 0xc0, !PT ;  /* 0x000000ff0a067812 */ /* 0x000fc800078ec0ff */
[----:B------:R-:W-:Y:S02]  /*e6d0*/  PRMT R11, R6, 0x5410, R9 ;  /* 0x00005410060b7816 */ /* 0x000fe40000000009 */
[----:B------:R-:W-:Y:S02]  /*e6e0*/  SHF.R.U32.HI R6, RZ, 0x10, R5 ;  /* 0x00000010ff067819 */ /* 0x000fe40000011605 */
[----:B------:R-:W-:Y:S01]  /*e6f0*/  LOP3.LUT R9, R5, 0xff, RZ, 0xc0, !PT ;  /* 0x000000ff05097812 */ /* 0x000fe200078ec0ff */
[----:B-1----:R-:W-:Y:S01]  /*e700*/  FFMA.FTZ R7, R103, UR35, -R0 ;  /* 0x0000002367077c23 */ /* 0x002fe20008010800 */
[----:B------:R-:W-:-:S03]  /*e710*/  IMAD.MOV.U32 R103, RZ, RZ, R25 ;  /* 0x000000ffff677224 */ /* 0x000fc600078e0019 */
[----:B------:R1:W-:Y:S02]  /*e720*/  MUFU.EX2 R85, R7 ;  /* 0x0000000700557308 */ /* 0x0003e40000000800 */
[----:B-1----:R-:W-:Y:S02]  /*e730*/  LOP3.LUT R7, R5, 0xffff, RZ, 0xc0, !PT ;  /* 0x0000ffff05077812 */ /* 0x002fe400078ec0ff */
[----:B------:R-:W-:Y:S01]  /*e740*/  LOP3.LUT R5, R6, 0xff, RZ, 0xc0, !PT ;  /* 0x000000ff06057812 */ /* 0x000fe200078ec0ff */
[--C-:B------:R-:W-:Y:S01]  /*e750*/  FFMA.FTZ R6, R104, UR35, -R0.reuse ;  /* 0x0000002368067c23 */ /* 0x100fe20008010800 */
[----:B------:R-:W-:Y:S01]  /*e760*/  SHF.R.U32.HI R7, RZ, 0x8, R7 ;  /* 0x00000008ff077819 */ /* 0x000fe20000011607 */
[----:B------:R-:W-:Y:S02]  /*e770*/  IMAD.MOV.U32 R104, RZ, RZ, R27 ;  /* 0x000000ffff687224 */ /* 0x000fe400078e001b */
[----:B------:R1:W-:Y:S01]  /*e780*/  MUFU.EX2 R14, R6 ;  /* 0x00000006000e7308 */ /* 0x0003e20000000800 */
[----:B------:R-:W-:Y:S01]  /*e790*/  PRMT R12, R9, 0x5410, R7 ;  /* 0x00005410090c7816 */ /* 0x000fe20000000007 */
[----:B------:R-:W-:Y:S01]  /*e7a0*/  FFMA.FTZ R7, R105, UR35, -R0 ;  /* 0x0000002369077c23 */ /* 0x000fe20008010800 */
[----:B------:R-:W-:Y:S01]  /*e7b0*/  PRMT R9, R5, 0x5410, R8 ;  /* 0x0000541005097816 */ /* 0x000fe20000000008 */
[----:B------:R-:W-:Y:S01]  /*e7c0*/  IMAD.MOV.U32 R27, RZ, RZ, R54 ;  /* 0x000000ffff1b7224 */ /* 0x000fe200078e0036 */
[----:B------:R-:W-:Y:S01]  /*e7d0*/  HSET2.LE.AND R5, R13, R216, PT ;  /* 0x000000d80d057233 */ /* 0x000fe20003803000 */
[----:B-1----:R-:W-:-:S02]  /*e7e0*/  FFMA.FTZ R6, R102, UR35, -R0 ;  /* 0x0000002366067c23 */ /* 0x002fc40008010800 */
[----:B------:R-:W-:Y:S08]  /*e7f0*/  MUFU.EX2 R102, R7 ;  /* 0x0000000700667308 */ /* 0x000ff00000000800 */
[----:B------:R3:W1:Y:S02]  /*e800*/  MUFU.EX2 R195, R6 ;  /* 0x0000000600c37308 */ /* 0x0006640000000800 */
        /* <DEDUP_REMOVED lines=9> */
[----:B------:R-:W-:-:S04]  /*e8a0*/  F2FP.F16.F32.PACK_AB R6, R102, R85 ;  /* 0x000000556606723e */ /* 0x000fc800000000ff */
[----:B------:R-:W-:Y:S01]  /*e8b0*/  LOP3.LUT R9, R5, R6, RZ, 0xc0, !PT ;  /* 0x0000000605097212 */ /* 0x000fe200078ec0ff */
[----:B------:R-:W-:Y:S01]  /*e8c0*/  FFMA.FTZ R5, R111, UR35, -R4 ;  /* 0x000000236f057c23 */ /* 0x000fe20008010804 */
[----:B------:R-:W-:Y:S01]  /*e8d0*/  LOP3.LUT R6, R49, UR13, R46, 0x96, !PT ;  /* 0x0000000d31067c12 */ /* 0x000fe2000f8e962e */
[----:B------:R-:W-:-:S04]  /*e8e0*/  IMAD.MOV.U32 R111, RZ, RZ, R14 ;  /* 0x000000ffff6f7224 */ /* 0x000fc800078e000e */
[----:B--2---:R-:W-:Y:S01]  /*e8f0*/  HMMA.16816.F32 R28, R8, R22, R136 ;  /* 0x00000016081c723c */ /* 0x004fe20000001888 */
[----:B------:R1:W-:Y:S01]  /*e900*/  MUFU.EX2 R139, R5 ;  /* 0x00000005008b7308 */ /* 0x0003e20000000800 */
[----:B------:R-:W-:-:S04]  /*e910*/  IMAD.WIDE.U32 R6, R6, -0x2daee0ad, RZ ;  /* 0xd2511f5306067825 */ /* 0x000fc800078e00ff */
[C---:B----4-:R-:W-:Y:S06]  /*e920*/  HMMA.16816.F32 R40, R8.reuse, R16, R148 ;  /* 0x000000100828723c */ /* 0x050fec0000001894 */
[----:B------:R-:W-:Y:S01]  /*e930*/  HMMA.16816.F32 R36, R8, R18, R144 ;  /* 0x000000120824723c */ /* 0x000fe20000001890 */
[----:B-1----:R-:W-:-:S05]  /*e940*/  FFMA.FTZ R5, R110, UR35, -R4 ;  /* 0x000000236e057c23 */ /* 0x002fca0008010804 */
[----:B------:R-:W-:Y:S01]  /*e950*/  HMMA.16816.F32 R32, R8, R20, R140 ;  /* 0x000000140820723c */ /* 0x000fe2000000188c */
[----:B------:R-:W-:Y:S01]  /*e960*/  IMAD.WIDE.U32 R146, R236, -0x326172a9, RZ ;  /* 0xcd9e8d57ec927825 */ /* 0x000fe200078e00ff */
[----:B------:R1:W-:Y:S03]  /*e970*/  MUFU.EX2 R148, R5 ;  /* 0x0000000500947308 */ /* 0x0003e60000000800 */
[----:B------:R-:W-:Y:S02]  /*e980*/  IMAD.MOV.U32 R110, RZ, RZ, R15 ;  /* 0x000000ffff6e7224 */ /* 0x000fe400078e000f */
[----:B------:R-:W-:Y:S01]  /*e990*/  LOP3.LUT R11, R6, 0xff, RZ, 0xc0, !PT ;  /* 0x000000ff060b7812 */ /* 0x000fe200078ec0ff */
[----:B------:R-:W-:Y:S01]  /*e9a0*/  FFMA.FTZ R8, R106, UR35, -R4 ;  /* 0x000000236a087c23 */ /* 0x000fe20008010804 */
[----:B------:R-:W-:Y:S01]  /*e9b0*/  SHF.R.U32.HI R10, RZ, 0x10, R6 ;  /* 0x00000010ff0a7819 */ /* 0x000fe20000011606 */
[----:B------:R-:W-:Y:S01]  /*e9c0*/  IMAD.MOV.U32 R106, RZ, RZ, R116 ;  /* 0x000000ffff6a7224 */ /* 0x000fe200078e0074 */
[----:B------:R-:W-:Y:S01]  /*e9d0*/  SHF.R.U32.HI R9, RZ, 0x18, R6 ;  /* 0x00000018ff097819 */ /* 0x000fe20000011606 */
[----:B------:R-:W-:Y:S01]  /*e9e0*/  MUFU.EX2 R100, R8 ;  /* 0x0000000800647308 */ /* 0x000fe20000000800 */
[----:B-1----:R-:W-:Y:S01]  /*e9f0*/  FFMA.FTZ R5, R107, UR35, -R4 ;  /* 0x000000236b057c23 */ /* 0x002fe20008010804 */
[----:B------:R-:W-:-:S06]  /*ea00*/  IMAD.MOV.U32 R107, RZ, RZ, R26 ;  /* 0x000000ffff6b7224 */ /* 0x000fcc00078e001a */
[----:B------:R1:W2:Y:S02]  /*ea10*/  MUFU.EX2 R149, R5 ;  /* 0x0000000500957308 */ /* 0x0002a40000000800 */
[----:B-1----:R-:W-:Y:S02]  /*ea20*/  LOP3.LUT R5, R7, UR23, R44, 0x96, !PT ;  /* 0x0000001707057c12 */ /* 0x002fe4000f8e962c */
[----:B------:R-:W-:Y:S01]  /*ea30*/  LOP3.LUT R7, R6, 0xffff, RZ, 0xc0, !PT ;  /* 0x0000ffff06077812 */ /* 0x000fe200078ec0ff */
[----:B------:R-:W-:Y:S01]  /*ea40*/  FFMA.FTZ R6, R109, UR35, -R3 ;  /* 0x000000236d067c23 */ /* 0x000fe20008010803 */
[----:B------:R-:W-:Y:S01]  /*ea50*/  SHF.R.U32.HI R8, RZ, 0x10, R5 ;  /* 0x00000010ff087819 */ /* 0x000fe20000011605 */
[----:B------:R-:W-:Y:S01]  /*ea60*/  IMAD.MOV.U32 R109, RZ, RZ, R27 ;  /* 0x000000ffff6d7224 */ /* 0x000fe200078e001b */
[----:B------:R-:W-:Y:S01]  /*ea70*/  SHF.R.U32.HI R7, RZ, 0x8, R7 ;  /* 0x00000008ff077819 */ /* 0x000fe20000011607 */
[----:B------:R1:W-:Y:S03]  /*ea80*/  MUFU.EX2 R150, R6 ;  /* 0x0000000600967308 */ /* 0x0003e60000000800 */
[----:B------:R-:W-:-:S02]  /*ea90*/  PRMT R11, R11, 0x5410, R7 ;  /* 0x000054100b0b7816 */ /* 0x000fc40000000007 */
[----:B------:R-:W-:Y:S02]  /*eaa0*/  LOP3.LUT R7, R10, 0xff, RZ, 0xc0, !PT ;  /* 0x000000ff0a077812 */ /* 0x000fe400078ec0ff */
[----:B------:R-:W-:Y:S02]  /*eab0*/  LOP3.LUT R10, R5, 0xff, RZ, 0xc0, !PT ;  /* 0x000000ff050a7812 */ /* 0x000fe400078ec0ff */
[----:B------:R-:W-:Y:S02]  /*eac0*/  PRMT R12, R7, 0x5410, R9 ;  /* 0x00005410070c7816 */ /* 0x000fe40000000009 */
[----:B------:R-:W-:Y:S01]  /*ead0*/  SHF.R.U32.HI R9, RZ, 0x18, R5 ;  /* 0x00000018ff097819 */ /* 0x000fe20000011605 */
[----:B-1----:R-:W-:Y:S01]  /*eae0*/  FFMA.FTZ R6, R108, UR35, -R3 ;  /* 0x000000236c067c23 */ /* 0x002fe20008010803 */
[----:B------:R-:W-:-:S03]  /*eaf0*/  IMAD.MOV.U32 R108, RZ, RZ, R71 ;  /* 0x000000ffff6c7224 */ /* 0x000fc600078e0047 */
[----:B------:R1:W3:Y:S02]  /*eb00*/  MUFU.EX2 R151, R6 ;  /* 0x0000000600977308 */ /* 0x0002e40000000800 */
[----:B-1----:R-:W-:Y:S01]  /*eb10*/  LOP3.LUT R6, R5, 0xffff, RZ, 0xc0, !PT ;  /* 0x0000ffff05067812 */ /* 0x002fe200078ec0ff */
[----:B------:R-:W-:Y:S01]  /*eb20*/  FFMA.FTZ R5, R112, UR35, -R3 ;  /* 0x0000002370057c23 */ /* 0x000fe20008010803 */
[----:B------:R-:W-:Y:S02]  /*eb30*/  IMAD.MOV.U32 R112, RZ, RZ, R70 ;  /* 0x000000ffff707224 */ /* 0x000fe400078e0046 */
[----:B------:R-:W-:Y:S02]  /*eb40*/  SHF.R.U32.HI R7, RZ, 0x8, R6 ;  /* 0x00000008ff077819 */ /* 0x000fe40000011606 */
[----:B------:R1:W-:Y:S01]  /*eb50*/  MUFU.EX2 R136, R5 ;  /* 0x0000000500887308 */ /* 0x0003e20000000800 */
[----:B------:R-:W-:Y:S02]  /*eb60*/  LOP3.LUT R6, R8, 0xff, RZ, 0xc0, !PT ;  /* 0x000000ff08067812 */ /* 0x000fe400078ec0ff */
[----:B------:R-:W-:-:S02]  /*eb70*/  PRMT R8, R10, 0x5410, R7 ;  /* 0x000054100a087816 */ /* 0x000fc40000000007 */
[----:B------:R-:W-:Y:S01]  /*eb80*/  PRMT R7, R6, 0x5410, R9 ;  /* 0x0000541006077816 */ /* 0x000fe20000000009 */
[----:B------:R-:W-:-:S04]  /*eb90*/  FFMA.FTZ R6, R113, UR35, -R3 ;  /* 0x0000002371067c23 */ /* 0x000fc80008010803 */
[----:B------:R2:W4:Y:S01]  /*eba0*/  MUFU.EX2 R138, R6 ;  /* 0x00000006008a7308 */ /* 0x0005220000000800 */
[----:B-1----:R-:W-:Y:S02]  /*ebb0*/  HSET2.LE.AND R5, R11, R216, PT ;  /* 0x000000d80b057233 */ /* 0x002fe40003803000 */
        /* <DEDUP_REMOVED lines=11> */
[----:B------:R-:W-:Y:S01]  /*ec70*/  IMAD.U32 R5, RZ, RZ, UR10 ;  /* 0x0000000aff057e24 */ /* 0x000fe2000f8e00ff */
[----:B------:R-:W-:Y:S02]  /*ec80*/  UIADD3 UR10, UR4, 0x2, URZ ;  /* 0x00000002040a7890 */ /* 0x000fe4000fffe03f */
[----:B------:R-:W-:Y:S02]  /*ec90*/  UIADD3 UR4, UR4, 0x3, URZ ;  /* 0x0000000304047890 */ /* 0x000fe4000fffe03f */
[----:B------:R-:W-:Y:S01]  /*eca0*/  LOP3.LUT R5, R77, UR33, R5, 0x96, !PT ;  /* 0x000000214d057c12 */ /* 0x000fe2000f8e9605 */
[----:B------:R-:W-:Y:S04]  /*ecb0*/  HMMA.16816.F32 R64, R8, R16, R164 ;  /* 0x000000100840723c */ /* 0x000fe800000018a4 */
[----:B------:R-:W-:-:S02]  /*ecc0*/  IMAD.WIDE.U32 R12, R5, -0x326172a9, RZ ;  /* 0xcd9e8d57050c7825 */ /* 0x000fc400078e00ff */
[C---:B------:R-:W-:Y:S02]  /*ecd0*/  HMMA.16816.F32 R60, R8.reuse, R18, R160 ;  /* 0x00000012083c723c */ /* 0x040fe400000018a0 */
[----:B------:R-:W-:Y:S01]  /*ece0*/  IMAD.MOV.U32 R164, RZ, RZ, R111 ;  /* 0x000000ffffa47224 */ /* 0x000fe200078e006f */
[----:B------:R-:W-:Y:S01]  /*ecf0*/  LOP3.LUT R6, R13, UR21, R146, 0x96, !PT ;  /* 0x000000150d067c12 */ /* 0x000fe2000f8e9692 */
[----:B------:R-:W-:Y:S01]  /*ed00*/  VIADD R146, R236, 0x4 ;  /* 0x00000004ec927836 */ /* 0x000fe20000000000 */
[----:B------:R-:W-:Y:S01]  /*ed10*/  LOP3.LUT R5, R69, UR19, R12, 0x96, !PT ;  /* 0x0000001345057c12 */ /* 0x000fe2000f8e960c */
[----:B------:R-:W-:Y:S02]  /*ed20*/  HMMA.16816.F32 R56, R8, R20, R156 ;  /* 0x000000140838723c */ /* 0x000fe4000000189c */
[----:B------:R-:W-:-:S04]  /*ed30*/  IMAD.WIDE.U32 R6, R6, -0x2daee0ad, RZ ;  /* 0xd2511f5306067825 */ /* 0x000fc800078e00ff */
[----:B------:R-:W-:Y:S01]  /*ed40*/  HMMA.16816.F32 R52, R8, R22, R152 ;  /* 0x000000160834723c */ /* 0x000fe20000001898 */
[----:B------:R-:W-:Y:S01]  /*ed50*/  LOP3.LUT R7, R7, UR18, R80, 0x96, !PT ;  /* 0x0000001207077c12 */ /* 0x000fe2000f8e9650 */
[----:B------:R-:W-:Y:S01]  /*ed60*/  IMAD.WIDE.U32 R146, R146, -0x326172a9, RZ ;  /* 0xcd9e8d5792927825 */ /* 0x000fe200078e00ff */
[----:B------:R-:W1:Y:S04]  /*ed70*/  LDSM.16.MT88.4 R20, [R184+0x4800] ;  /* 0x00480000b814783b */ /* 0x000e680000004200 */
[----:B------:R-:W-:-:S05]  /*ed80*/  IMAD.WIDE.U32 R8, R5, -0x2daee0ad, RZ ;  /* 0xd2511f5305087825 */ /* 0x000fca00078e00ff */
[----:B------:R-:W-:Y:S01]  /*ed90*/  LOP3.LUT R5, R9, UR16, R6, 0x96, !PT ;  /* 0x0000001009057c12 */ /* 0x000fe2000f8e9606 */
[----:B------:R-:W-:Y:S01]  /*eda0*/  IMAD.WIDE.U32 R6, R7, -0x326172a9, RZ ;  /* 0xcd9e8d5707067825 */ /* 0x000fe200078e00ff */
[----:B------:R-:W-:-:S03]  /*edb0*/  LOP3.LUT R9, R13, UR21, R146, 0x96, !PT ;  /* 0x000000150d097c12 */ /* 0x000fc6000f8e9692 */
        /* <DEDUP_REMOVED lines=17> */
[----:B------:R-:W-:-:S04]  /*eed0*/  IMAD.WIDE.U32 R6, R10, -0x326172a9, RZ ;  /* 0xcd9e8d570a067825 */ /* 0x000fc800078e00ff */
[----:B------:R-:W-:Y:S01]  /*eee0*/  FFMA.FTZ R10, R121, UR35, -R4 ;  /* 0x00000023790a7c23 */ /* 0x000fe20008010804 */
[----:B------:R-:W-:Y:S01]  /*eef0*/  IMAD.WIDE.U32 R8, R5, -0x2daee0ad, RZ ;  /* 0xd2511f5305087825 */ /* 0x000fe200078e00ff */
[C---:B------:R-:W-:Y:S02]  /*ef00*/  LOP3.LUT R5, R6.reuse, 0xffff, RZ, 0xc0, !PT ;  /* 0x0000ffff06057812 */ /* 0x040fe400078ec0ff */
[----:B------:R2:W-:Y:S01]  /*ef10*/  MUFU.EX2 R145, R10 ;  /* 0x0000000a00917308 */ /* 0x0005e20000000800 */
[----:B------:R-:W-:Y:S01]  /*ef20*/  IMAD.WIDE.U32 R48, R11, -0x2daee0ad, RZ ;  /* 0xd2511f530b307825 */ /* 0x000fe200078e00ff */
[----:B------:R-:W-:Y:S02]  /*ef30*/  LOP3.LUT R14, R9, UR14, R14, 0x96, !PT ;  /* 0x0000000e090e7c12 */ /* 0x000fe4000f8e960e */
[----:B------:R-:W-:Y:S02]  /*ef40*/  SHF.R.U32.HI R9, RZ, 0x8, R5 ;  /* 0x00000008ff097819 */ /* 0x000fe40000011605 */
[----:B------:R-:W-:Y:S01]  /*ef50*/  LOP3.LUT R5, R6, 0xff, RZ, 0xc0, !PT ;  /* 0x000000ff06057812 */ /* 0x000fe200078ec0ff */
[----:B------:R-:W-:-:S03]  /*ef60*/  IMAD.WIDE.U32 R24, R14, -0x326172a9, RZ ;  /* 0xcd9e8d570e187825 */ /* 0x000fc600078e00ff */
[----:B------:R-:W-:Y:S02]  /*ef70*/  PRMT R17, R5, 0x5410, R9 ;  /* 0x0000541005117816 */ /* 0x000fe40000000009 */
[--C-:B------:R-:W-:Y:S02]  /*ef80*/  SHF.R.U32.HI R5, RZ, 0x10, R6.reuse ;  /* 0x00000010ff057819 */ /* 0x100fe40000011606 */
[----:B------:R-:W-:Y:S02]  /*ef90*/  SHF.R.U32.HI R6, RZ, 0x18, R6 ;  /* 0x00000018ff067819 */ /* 0x000fe40000011606 */
[----:B--2---:R-:W-:Y:S01]  /*efa0*/  LOP3.LUT R10, R49, UR12, R8, 0x96, !PT ;  /* 0x0000000c310a7c12 */ /* 0x004fe2000f8e9608 */
[----:B------:R-:W-:Y:S01]  /*efb0*/  FFMA.FTZ R8, R120, UR35, -R4 ;  /* 0x0000002378087c23 */ /* 0x000fe20008010804 */
[----:B------:R-:W-:Y:S01]  /*efc0*/  LOP3.LUT R5, R5, 0xff, RZ, 0xc0, !PT ;  /* 0x000000ff05057812 */ /* 0x000fe200078ec0ff */
[----:B------:R-:W-:Y:S02]  /*efd0*/  IMAD.MOV.U32 R49, RZ, RZ, R93 ;  /* 0x000000ffff317224 */ /* 0x000fe400078e005d */
[----:B------:R2:W3:Y:S01]  /*efe0*/  MUFU.EX2 R147, R8 ;  /* 0x0000000800937308 */ /* 0x0004e20000000800 */
[----:B------:R-:W-:Y:S01]  /*eff0*/  PRMT R15, R5, 0x5410, R6 ;  /* 0x00005410050f7816 */ /* 0x000fe20000000006 */
[----:B------:R-:W-:Y:S01]  /*f000*/  FFMA.FTZ R5, R114, UR35, -R4 ;  /* 0x0000002372057c23 */ /* 0x000fe20008010804 */
[----:B------:R-:W-:Y:S01]  /*f010*/  LOP3.LUT R6, R7, UR22, R26, 0x96, !PT ;  /* 0x0000001607067c12 */ /* 0x000fe2000f8e961a */
[----:B------:R-:W-:Y:S01]  /*f020*/  FFMA.FTZ R7, R122, UR35, -R3 ;  /* 0x000000237a077c23 */ /* 0x000fe20008010803 */
[----:B------:R-:W-:-:S03]  /*f030*/  FFMA.FTZ R49, R49, R79, R87 ;  /* 0x0000004f31317223 */ /* 0x000fc60000010057 */
[----:B------:R4:W-:Y:S08]  /*f040*/  MUFU.EX2 R165, R5 ;  /* 0x0000000500a57308 */ /* 0x0009f00000000800 */
[----:B------:R1:W-:Y:S01]  /*f050*/  MUFU.EX2 R137, R7 ;  /* 0x0000000700897308 */ /* 0x0003e20000000800 */
[----:B--2---:R-:W-:-:S07]  /*f060*/  FFMA.FTZ R8, R115, UR35, -R4 ;  /* 0x0000002373087c23 */ /* 0x004fce0008010804 */
[----:B------:R2:W-:Y:S01]  /*f070*/  MUFU.EX2 R146, R8 ;  /* 0x0000000800927308 */ /* 0x0005e20000000800 */
[----:B----4-:R-:W-:Y:S01]  /*f080*/  LOP3.LUT R5, R6, 0xffff, RZ, 0xc0, !PT ;  /* 0x0000ffff06057812 */ /* 0x010fe200078ec0ff */
[----:B-1----:R-:W-:-:S06]  /*f090*/  FFMA.FTZ R7, R123, UR35, -R3 ;  /* 0x000000237b077c23 */ /* 0x002fcc0008010803 */
[----:B------:R1:W4:Y:S01]  /*f0a0*/  MUFU.EX2 R144, R7 ;  /* 0x0000000700907308 */ /* 0x0003220000000800 */
[----:B--2---:R-:W-:-:S03]  /*f0b0*/  IMAD.WIDE.U32 R8, R10, -0x326172a9, RZ ;  /* 0xcd9e8d570a087825 */ /* 0x004fc600078e00ff */
[C---:B------:R-:W-:Y:S02]  /*f0c0*/  LOP3.LUT R10, R8.reuse, 0xffff, RZ, 0xc0, !PT ;  /* 0x0000ffff080a7812 */ /* 0x040fe400078ec0ff */
[----:B------:R-:W-:Y:S02]  /*f0d0*/  LOP3.LUT R11, R8, 0xff, RZ, 0xc0, !PT ;  /* 0x000000ff080b7812 */ /* 0x000fe400078ec0ff */
[----:B------:R-:W-:Y:S02]  /*f0e0*/  SHF.R.U32.HI R12, RZ, 0x8, R10 ;  /* 0x00000008ff0c7819 */ /* 0x000fe4000001160a */
[----:B------:R-:W-:Y:S02]  /*f0f0*/  SHF.R.U32.HI R10, RZ, 0x8, R5 ;  /* 0x00000008ff0a7819 */ /* 0x000fe40000011605 */
[----:B------:R-:W-:Y:S01]  /*f100*/  LOP3.LUT R5, R6, 0xff, RZ, 0xc0, !PT ;  /* 0x000000ff06057812 */ /* 0x000fe200078ec0ff */
[----:B-1----:R-:W-:Y:S01]  /*f110*/  FFMA.FTZ R7, R118, UR35, -R3 ;  /* 0x0000002376077c23 */ /* 0x002fe20008010803 */
[----:B------:R-:W-:Y:S01]  /*f120*/  PRMT R16, R11, 0x5410, R12 ;  /* 0x000054100b107816 */ /* 0x000fe2000000000c */
[----:B------:R-:W-:Y:S01]  /*f130*/  IMAD.MOV.U32 R118, RZ, RZ, R98 ;  /* 0x000000ffff767224 */ /* 0x000fe200078e0062 */
[----:B------:R-:W-:Y:S01]  /*f140*/  PRMT R12, R5, 0x5410, R10 ;  /* 0x00005410050c7816 */ /* 0x000fe2000000000a */
[----:B------:R1:W-:Y:S01]  /*f150*/  MUFU.EX2 R155, R7 ;  /* 0x00000007009b7308 */ /* 0x0003e20000000800 */
[----:B------:R-:W-:-:S02]  /*f160*/  SHF.R.U32.HI R5, RZ, 0x10, R6 ;  /* 0x00000010ff057819 */ /* 0x000fc40000011606 */
[----:B------:R-:W-:Y:S02]  /*f170*/  SHF.R.U32.HI R11, RZ, 0x10, R8 ;  /* 0x00000010ff0b7819 */ /* 0x000fe40000011608 */
[----:B------:R-:W-:Y:S02]  /*f180*/  SHF.R.U32.HI R10, RZ, 0x18, R6 ;  /* 0x00000018ff0a7819 */ /* 0x000fe40000011606 */
[----:B------:R-:W-:Y:S02]  /*f190*/  LOP3.LUT R6, R5, 0xff, RZ, 0xc0, !PT ;  /* 0x000000ff05067812 */ /* 0x000fe400078ec0ff */
[----:B------:R-:W-:Y:S02]  /*f1a0*/  LOP3.LUT R11, R11, 0xff, RZ, 0xc0, !PT ;  /* 0x000000ff0b0b7812 */ /* 0x000fe400078ec0ff */
[----:B------:R-:W-:Y:S01]  /*f1b0*/  SHF.R.U32.HI R5, RZ, 0x18, R8 ;  /* 0x00000018ff057819 */ /* 0x000fe20000011608 */
[----:B------:R-:W-:Y:S01]  /*f1c0*/  FFMA.FTZ R8, R126, UR35, -R2 ;  /* 0x000000237e087c23 */ /* 0x000fe20008010802 */
[----:B------:R-:W-:-:S02]  /*f1d0*/  PRMT R10, R6, 0x5410, R10 ;  /* 0x00005410060a7816 */ /* 0x000fc4000000000a */
[----:B------:R-:W-:Y:S01]  /*f1e0*/  PRMT R11, R11, 0x5410, R5 ;  /* 0x000054100b0b7816 */ /* 0x000fe20000000005 */
[----:B------:R-:W-:Y:S01]  /*f1f0*/  MUFU.EX2 R143, R8 ;  /* 0x00000008008f7308 */ /* 0x000fe20000000800 */
[----:B-1----:R-:W-:Y:S01]  /*f200*/  FFMA.FTZ R7, R119, UR35, -R3 ;  /* 0x0000002377077c23 */ /* 0x002fe20008010803 */
[----:B------:R-:W-:Y:S01]  /*f210*/  LOP3.LUT R5, R9, UR22, R24, 0x96, !PT ;  /* 0x0000001609057c12 */ /* 0x000fe2000f8e9618 */
[----:B------:R-:W-:Y:S02]  /*f220*/  IMAD.MOV.U32 R24, RZ, RZ, R107 ;  /* 0x000000ffff187224 */ /* 0x000fe400078e006b */
[----:B------:R-:W-:Y:S01]  /*f230*/  IMAD.MOV.U32 R119, RZ, RZ, R100 ;  /* 0x000000ffff777224 */ /* 0x000fe200078e0064 */
[----:B------:R-:W-:Y:S02]  /*f240*/  LOP3.LUT R6, R5, 0xffff, RZ, 0xc0, !PT ;  /* 0x0000ffff05067812 */ /* 0x000fe400078ec0ff */
[----:B------:R1:W2:Y:S02]  /*f250*/  MUFU.EX2 R166, R7 ;  /* 0x0000000700a67308 */ /* 0x0002a40000000800 */
[----:B-1----:R-:W-:Y:S01]  /*f260*/  FFMA.FTZ R7, R129, UR35, -R2 ;  /* 0x0000002381077c23 */ /* 0x002fe20008010802 */
[----:B------:R-:W-:-:S05]  /*f270*/  IMAD.MOV.U32 R129, RZ, RZ, R94 ;  /* 0x000000ffff817224 */ /* 0x000fca00078e005e */
[----:B------:R1:W-:Y:S02]  /*f280*/  MUFU.EX2 R142, R7 ;  /* 0x00000007008e7308 */ /* 0x0003e40000000800 */
[----:B-1----:R-:W-:Y:S02]  /*f290*/  SHF.R.U32.HI R7, RZ, 0x8, R6 ;  /* 0x00000008ff077819 */ /* 0x002fe40000011606 */
[----:B------:R-:W-:-:S04]  /*f2a0*/  LOP3.LUT R6, R5, 0xff, RZ, 0xc0, !PT ;  /* 0x000000ff05067812 */ /* 0x000fc800078ec0ff */
[----:B------:R-:W-:Y:S01]  /*f2b0*/  PRMT R8, R6, 0x5410, R7 ;  /* 0x0000541006087816 */ /* 0x000fe20000000007 */
[--C-:B------:R-:W-:Y:S01]  /*f2c0*/  FFMA.FTZ R6, R125, UR35, -R2.reuse ;  /* 0x000000237d067c23 */ /* 0x100fe20008010802 */
[----:B------:R-:W-:Y:S01]  /*f2d0*/  SHF.R.U32.HI R7, RZ, 0x10, R5 ;  /* 0x00000010ff077819 */ /* 0x000fe20000011605 */
[----:B------:R-:W-:Y:S02]  /*f2e0*/  IMAD.MOV.U32 R125, RZ, RZ, R101 ;  /* 0x000000ffff7d7224 */ /* 0x000fe400078e0065 */
[----:B------:R1:W-:Y:S02]  /*f2f0*/  MUFU.EX2 R116, R6 ;  /* 0x0000000600747308 */ /* 0x0003e40000000800 */
[----:B-1----:R-:W-:Y:S02]  /*f300*/  SHF.R.U32.HI R6, RZ, 0x18, R5 ;  /* 0x00000018ff067819 */ /* 0x002fe40000011605 */
[----:B------:R-:W-:Y:S01]  /*f310*/  LOP3.LUT R5, R7, 0xff, RZ, 0xc0, !PT ;  /* 0x000000ff07057812 */ /* 0x000fe200078ec0ff */
[----:B------:R-:W-:Y:S01]  /*f320*/  FFMA.FTZ R7, R124, UR35, -R2 ;  /* 0x000000237c077c23 */ /* 0x000fe20008010802 */
[----:B------:R-:W-:-:S02]  /*f330*/  IMAD.MOV.U32 R124, RZ, RZ, R104 ;  /* 0x000000ffff7c7224 */ /* 0x000fc400078e0068 */
[----:B------:R-:W-:Y:S01]  /*f340*/  PRMT R9, R5, 0x5410, R6 ;  /* 0x0000541005097816 */ /* 0x000fe20000000006 */
[----:B------:R1:W2:Y:S01]  /*f350*/  MUFU.EX2 R122, R7 ;  /* 0x00000007007a7308 */ /* 0x0002a20000000800 */
[----:B------:R-:W-:Y:S02]  /*f360*/  HSET2.LE.AND R5, R12, R216, PT ;  /* 0x000000d80c057233 */ /* 0x000fe40003803000 */
[----:B---3--:R-:W-:-:S04]  /*f370*/  F2FP.F16.F32.PACK_AB R6, R147, R145 ;  /* 0x000000919306723e */ /* 0x008fc800000000ff */
        /* <DEDUP_REMOVED lines=8> */
[----:B------:R1:W-:Y:S03]  /*f400*/  MUFU.EX2 R154, R7 ;  /* 0x00000007009a7308 */ /* 0x0003e60000000800 */
[----:B------:R-:W-:Y:S02]  /*f410*/  LOP3.LUT R14, R5, R6, RZ, 0xc0, !PT ;  /* 0x00000006050e7212 */ /* 0x000fe400078ec0ff */
[----:B------:R-:W-:-:S02]  /*f420*/  HSET2.LE.AND R5, R15, R216, PT ;  /* 0x000000d80f057233 */ /* 0x000fc40003803000 */
[----:B--2---:R-:W-:-:S04]  /*f430*/  F2FP.F16.F32.PACK_AB R6, R166, R155 ;  /* 0x0000009ba606723e */ /* 0x004fc800000000ff */
[----:B------:R-:W-:Y:S02]  /*f440*/  LOP3.LUT R15, R5, R6, RZ, 0xc0, !PT ;  /* 0x00000006050f7212 */ /* 0x000fe400078ec0ff */
[--C-:B------:R-:W-:Y:S02]  /*f450*/  HSET2.LE.AND R5, R16, R216.reuse, PT ;  /* 0x000000d810057233 */ /* 0x100fe40003803000 */
[----:B------:R-:W2:Y:S01]  /*f460*/  LDSM.16.MT88.4 R16, [R185+0x4800] ;  /* 0x00480000b910783b */ /* 0x000ea20000004200 */
[----:B------:R-:W-:Y:S01]  /*f470*/  F2FP.F16.F32.PACK_AB R6, R122, R116 ;  /* 0x000000747a06723e */ /* 0x000fe200000000ff */
[----:B-1----:R-:W-:Y:S01]  /*f480*/  FFMA.FTZ R7, R127, UR35, -R0 ;  /* 0x000000237f077c23 */ /* 0x002fe20008010800 */
[----:B------:R-:W-:Y:S01]  /*f490*/  HMMA.16816.F32 R64, R12, R20, R64 ;  /* 0x000000140c40723c */ /* 0x000fe20000001840 */
[----:B------:R-:W-:Y:S01]  /*f4a0*/  IMAD.MOV.U32 R127, RZ, RZ, R99 ;  /* 0x000000ffff7f7224 */ /* 0x000fe200078e0063 */
[----:B------:R-:W-:Y:S01]  /*f4b0*/  LOP3.LUT R10, R5, R6, RZ, 0xc0, !PT ;  /* 0x00000006050a7212 */ /* 0x000fe200078ec0ff */
[----:B------:R1:W3:Y:S01]  /*f4c0*/  MUFU.EX2 R123, R7 ;  /* 0x00000007007b7308 */ /* 0x0002e20000000800 */
[----:B------:R-:W-:-:S02]  /*f4d0*/  HSET2.LE.AND R5, R11, R216, PT ;  /* 0x000000d80b057233 */ /* 0x000fc40003803000 */
[----:B------:R-:W-:Y:S01]  /*f4e0*/  HMMA.16816.F32 R60, R12, R22, R60 ;  /* 0x000000160c3c723c */ /* 0x000fe2000000183c */
[----:B-1----:R-:W-:Y:S01]  /*f4f0*/  FFMA.FTZ R7, R130, UR35, -R0 ;  /* 0x0000002382077c23 */ /* 0x002fe20008010800 */
[----:B---3--:R-:W-:Y:S01]  /*f500*/  F2FP.F16.F32.PACK_AB R6, R123, R154 ;  /* 0x0000009a7b06723e */ /* 0x008fe200000000ff */
[----:B------:R-:W-:Y:S02]  /*f510*/  IMAD.MOV.U32 R130, RZ, RZ, R103 ;  /* 0x000000ffff827224 */ /* 0x000fe400078e0067 */
[----:B------:R1:W-:Y:S01]  /*f520*/  MUFU.EX2 R141, R7 ;  /* 0x00000007008d7308 */ /* 0x0003e20000000800 */
[----:B------:R-:W-:Y:S02]  /*f530*/  LOP3.LUT R11, R5, R6, RZ, 0xc0, !PT ;  /* 0x00000006050b7212 */ /* 0x000fe400078ec0ff */
[----:B------:R-:W-:Y:S02]  /*f540*/  HSET2.LE.AND R5, R8, R216, PT ;  /* 0x000000d808057233 */ /* 0x000fe40003803000 */
[----:B------:R-:W-:-:S04]  /*f550*/  F2FP.F16.F32.PACK_AB R6, R143, R142 ;  /* 0x0000008e8f06723e */ /* 0x000fc800000000ff */
[----:B------:R-:W-:Y:S02]  /*f560*/  LOP3.LUT R8, R5, R6, RZ, 0xc0, !PT ;  /* 0x0000000605087212 */ /* 0x000fe400078ec0ff */
[----:B------:R-:W-:Y:S01]  /*f570*/  HSET2.LE.AND R5, R9, R216, PT ;  /* 0x000000d809057233 */ /* 0x000fe20003803000 */
[----:B--2---:R-:W-:Y:S01]  /*f580*/  HMMA.16816.F32 R56, R12, R16, R56 ;  /* 0x000000100c38723c */ /* 0x004fe20000001838 */
[----:B-1----:R-:W-:-:S05]  /*f590*/  FFMA.FTZ R7, R133, UR35, -R0 ;  /* 0x0000002385077c23 */ /* 0x002fca0008010800 */
[----:B------:R-:W-:Y:S01]  /*f5a0*/  HMMA.16816.F32 R52, R12, R18, R52 ;  /* 0x000000120c34723c */ /* 0x000fe20000001834 */
[----:B------:R-:W1:Y:S02]  /*f5b0*/  MUFU.EX2 R140, R7 ;  /* 0x00000007008c7308 */ /* 0x000e640000000800 */
[----:B-1----:R-:W-:-:S04]  /*f5c0*/  F2FP.F16.F32.PACK_AB R6, R140, R141 ;  /* 0x0000008d8c06723e */ /* 0x002fc800000000ff */
[----:B------:R-:W-:Y:S01]  /*f5d0*/  LOP3.LUT R9, R5, R6, RZ, 0xc0, !PT ;  /* 0x0000000605097212 */ /* 0x000fe200078ec0ff */
[----:B------:R-:W-:Y:S01]  /*f5e0*/  FFMA.FTZ R5, R134, UR35, -R2 ;  /* 0x0000002386057c23 */ /* 0x000fe20008010802 */
[----:B------:R-:W-:Y:S01]  /*f5f0*/  LOP3.LUT R6, R25, UR13, R70, 0x96, !PT ;  /* 0x0000000d19067c12 */ /* 0x000fe2000f8e9646 */
[----:B------:R-:W-:Y:S02]  /*f600*/  IMAD.MOV.U32 R25, RZ, RZ, R110 ;  /* 0x000000ffff197224 */ /* 0x000fe400078e006e */
[----:B------:R1:W-:Y:S02]  /*f610*/  MUFU.EX2 R71, R5 ;  /* 0x0000000500477308 */ /* 0x0003e40000000800 */
[----:B------:R-:W-:Y:S01]  /*f620*/  IMAD.WIDE.U32 R6, R6, -0x2daee0ad, RZ ;  /* 0xd2511f5306067825 */ /* 0x000fe200078e00ff */
        /* <DEDUP_REMOVED lines=8> */
[----:B------:R-:W-:Y:S01]  /*f6b0*/  LOP3.LUT R11, R6, 0xff, RZ, 0xc0, !PT ;  /* 0x000000ff060b7812 */ /* 0x000fe200078ec0ff */
[----:B------:R-:W-:Y:S01]  /*f6c0*/  FFMA.FTZ R8, R74, UR35, -R2 ;  /* 0x000000234a087c23 */ /* 0x000fe20008010802 */
[----:B------:R-:W-:-:S02]  /*f6d0*/  SHF.R.U32.HI R10, RZ, 0x10, R6 ;  /* 0x00000010ff0a7819 */ /* 0x000fc40000011606 */
[----:B------:R-:W-:Y:S01]  /*f6e0*/  SHF.R.U32.HI R9, RZ, 0x18, R6 ;  /* 0x00000018ff097819 */ /* 0x000fe20000011606 */
[----:B------:R3:W-:Y:S01]  /*f6f0*/  MUFU.EX2 R157, R8 ;  /* 0x00000008009d7308 */ /* 0x0007e20000000800 */
[----:B-1----:R-:W-:Y:S01]  /*f700*/  LOP3.LUT R5, R7, UR23, R48, 0x96, !PT ;  /* 0x0000001707057c12 */ /* 0x002fe2000f8e9630 */
[----:B------:R-:W-:Y:S01]  /*f710*/  IMAD.MOV.U32 R48, RZ, RZ, R96 ;  /* 0x000000ffff307224 */ /* 0x000fe200078e0060 */
[----:B------:R-:W-:Y:S01]  /*f720*/  LOP3.LUT R7, R6, 0xffff, RZ, 0xc0, !PT ;  /* 0x0000ffff06077812 */ /* 0x000fe200078ec0ff */
[----:B------:R-:W-:Y:S02]  /*f730*/  FFMA.FTZ R6, R72, UR35, -R2 ;  /* 0x0000002348067c23 */ /* 0x000fe40008010802 */
[----:B------:R-:W-:Y:S01]  /*f740*/  FFMA.FTZ R48, R48, R82, R83 ;  /* 0x0000005230307223 */ /* 0x000fe20000010053 */
[----:B------:R-:W-:Y:S01]  /*f750*/  SHF.R.U32.HI R7, RZ, 0x8, R7 ;  /* 0x00000008ff077819 */ /* 0x000fe20000011607 */
[----:B------:R1:W4:Y:S01]  /*f760*/  MUFU.EX2 R105, R6 ;  /* 0x0000000600697308 */ /* 0x0003220000000800 */
[----:B------:R-:W-:-:S02]  /*f770*/  IMAD.MOV.U32 R83, RZ, RZ, R164 ;  /* 0x000000ffff537224 */ /* 0x000fc400078e00a4 */
[----:B------:R-:W-:Y:S02]  /*f780*/  PRMT R13, R11, 0x5410, R7 ;  /* 0x000054100b0d7816 */ /* 0x000fe40000000007 */
[----:B------:R-:W-:Y:S02]  /*f790*/  LOP3.LUT R7, R10, 0xff, RZ, 0xc0, !PT ;  /* 0x000000ff0a077812 */ /* 0x000fe400078ec0ff */
[----:B---3--:R-:W-:Y:S02]  /*f7a0*/  SHF.R.U32.HI R8, RZ, 0x18, R5 ;  /* 0x00000018ff087819 */ /* 0x008fe40000011605 */
[----:B------:R-:W-:Y:S02]  /*f7b0*/  PRMT R11, R7, 0x5410, R9 ;  /* 0x00005410070b7816 */ /* 0x000fe40000000009 */
[C---:B------:R-:W-:Y:S02]  /*f7c0*/  LOP3.LUT R7, R5.reuse, 0xffff, RZ, 0xc0, !PT ;  /* 0x0000ffff05077812 */ /* 0x040fe400078ec0ff */
[----:B------:R-:W-:-:S02]  /*f7d0*/  LOP3.LUT R9, R5, 0xff, RZ, 0xc0, !PT ;  /* 0x000000ff05097812 */ /* 0x000fc400078ec0ff */
[----:B------:R-:W-:Y:S01]  /*f7e0*/  SHF.R.U32.HI R7, RZ, 0x8, R7 ;  /* 0x00000008ff077819 */ /* 0x000fe20000011607 */
[--C-:B-1----:R-:W-:Y:S01]  /*f7f0*/  FFMA.FTZ R6, R168, UR35, -R0.reuse ;  /* 0x00000023a8067c23 */ /* 0x102fe20008010800 */
[----:B----4-:R-:W-:Y:S02]  /*f800*/  IMAD.MOV.U32 R26, RZ, RZ, R105 ;  /* 0x000000ffff1a7224 */ /* 0x010fe400078e0069 */
[----:B------:R-:W-:Y:S01]  /*f810*/  PRMT R12, R9, 0x5410, R7 ;  /* 0x00005410090c7816 */ /* 0x000fe20000000007 */
[----:B------:R-:W-:Y:S01]  /*f820*/  FFMA.FTZ R7, R170, UR35, -R0 ;  /* 0x00000023aa077c23 */ /* 0x000fe20008010800 */
[----:B------:R1:W-:Y:S01]  /*f830*/  MUFU.EX2 R134, R6 ;  /* 0x0000000600867308 */ /* 0x0003e20000000800 */
[----:B------:R-:W-:Y:S02]  /*f840*/  IMAD.MOV.U32 R170, RZ, RZ, R106 ;  /* 0x000000ffffaa7224 */ /* 0x000fe400078e006a */
[----:B------:R-:W-:-:S05]  /*f850*/  IMAD.MOV.U32 R168, RZ, RZ, R102 ;  /* 0x000000ffffa87224 */ /* 0x000fca00078e0066 */
[----:B------:R-:W-:Y:S01]  /*f860*/  MUFU.EX2 R160, R7 ;  /* 0x0000000700a07308 */ /* 0x000fe20000000800 */
[----:B-1----:R-:W-:-:S04]  /*f870*/  SHF.R.U32.HI R6, RZ, 0x10, R5 ;  /* 0x00000010ff067819 */ /* 0x002fc80000011605 */
[----:B------:R-:W-:Y:S01]  /*f880*/  LOP3.LUT R5, R6, 0xff, RZ, 0xc0, !PT ;  /* 0x000000ff06057812 */ /* 0x000fe200078ec0ff */
[----:B------:R-:W-:-:S03]  /*f890*/  FFMA.FTZ R6, R169, UR35, -R0 ;  /* 0x00000023a9067c23 */ /* 0x000fc60008010800 */
[----:B------:R-:W-:Y:S01]  /*f8a0*/  PRMT R9, R5, 0x5410, R8 ;  /* 0x0000541005097816 */ /* 0x000fe20000000008 */
[----:B------:R1:W-:Y:S01]  /*f8b0*/  MUFU.EX2 R156, R6 ;  /* 0x00000006009c7308 */ /* 0x0003e20000000800 */
[----:B------:R-:W-:Y:S01]  /*f8c0*/  HSET2.LE.AND R5, R13, R216, PT ;  /* 0x000000d80d057233 */ /* 0x000fe20003803000 */
[----:B-1----:R-:W-:-:S06]  /*f8d0*/  FFMA.FTZ R6, R75, UR35, -R0 ;  /* 0x000000234b067c23 */ /* 0x002fcc0008010800 */
[----:B------:R1:W3:Y:S02]  /*f8e0*/  MUFU.EX2 R113, R6 ;  /* 0x0000000600717308 */ /* 0x0002e40000000800 */
[----:B-1----:R-:W-:-:S04]  /*f8f0*/  F2FP.F16.F32.PACK_AB R6, R105, R157 ;  /* 0x0000009d6906723e */ /* 0x002fc800000000ff */
        /* <DEDUP_REMOVED lines=12> */
[----:B------:R-:W-:Y:S02]  /*f9c0*/  IMAD.MOV.U32 R183, RZ, RZ, R108 ;  /* 0x000000ffffb77224 */ /* 0x000fe400078e006c */
[----:B------:R1:W-:Y:S01]  /*f9d0*/  MUFU.EX2 R121, R5 ;  /* 0x0000000500797308 */ /* 0x0003e20000000800 */
[----:B------:R-:W-:Y:S01]  /*f9e0*/  IMAD.MOV.U32 R27, RZ, RZ, R109 ;  /* 0x000000ffff1b7224 */ /* 0x000fe200078e006d */
[----:B--2---:R-:W-:Y:S01]  /*f9f0*/  HMMA.16816.F32 R72, R8, R16, R40 ;  /* 0x000000100848723c */ /* 0x004fe20000001828 */
[----:B------:R-:W-:-:S05]  /*fa00*/  IMAD.WIDE.U32 R6, R6, -0x2daee0ad, RZ ;  /* 0xd2511f5306067825 */ /* 0x000fca00078e00ff */
[C---:B------:R-:W-:Y:S06]  /*fa10*/  HMMA.16816.F32 R40, R8.reuse, R18, R36 ;  /* 0x000000120828723c */ /* 0x040fec0000001824 */
[----:B------:R-:W-:Y:S01]  /*fa20*/  HMMA.16816.F32 R32, R8, R20, R32 ;  /* 0x000000140820723c */ /* 0x000fe20000001820 */
[----:B------:R-:W-:-:S04]  /*fa30*/  IMAD.WIDE.U32 R38, R236, -0x326172a9, RZ ;  /* 0xcd9e8d57ec267825 */ /* 0x000fc800078e00ff */
[----:B-1----:R-:W-:Y:S01]  /*fa40*/  FFMA.FTZ R5, R182, UR35, -R4 ;  /* 0x00000023b6057c23 */ /* 0x002fe20008010804 */
[----:B------:R-:W-:Y:S01]  /*fa50*/  IMAD.MOV.U32 R182, RZ, RZ, R112 ;  /* 0x000000ffffb67224 */ /* 0x000fe200078e0070 */
[----:B------:R-:W-:Y:S02]  /*fa60*/  HMMA.16816.F32 R28, R8, R22, R28 ;  /* 0x00000016081c723c */ /* 0x000fe4000000181c */
[----:B------:R1:W-:Y:S05]  /*fa70*/  MUFU.EX2 R163, R5 ;  /* 0x0000000500a37308 */ /* 0x0003ea0000000800 */
[----:B------:R-:W-:Y:S01]  /*fa80*/  LOP3.LUT R11, R6, 0xff, RZ, 0xc0, !PT ;  /* 0x000000ff060b7812 */ /* 0x000fe200078ec0ff */
[----:B------:R-:W-:Y:S01]  /*fa90*/  FFMA.FTZ R8, R171, UR35, -R4 ;  /* 0x00000023ab087c23 */ /* 0x000fe20008010804 */
[----:B------:R-:W-:-:S02]  /*faa0*/  SHF.R.U32.HI R10, RZ, 0x10, R6 ;  /* 0x00000010ff0a7819 */ /* 0x000fc40000011606 */
[----:B------:R-:W-:Y:S01]  /*fab0*/  SHF.R.U32.HI R9, RZ, 0x18, R6 ;  /* 0x00000018ff097819 */ /* 0x000fe20000011606 */
[----:B------:R-:W-:Y:S01]  /*fac0*/  MUFU.EX2 R169, R8 ;  /* 0x0000000800a97308 */ /* 0x000fe20000000800 */
[----:B-1----:R-:W-:Y:S01]  /*fad0*/  FFMA.FTZ R5, R172, UR35, -R4 ;  /* 0x00000023ac057c23 */ /* 0x002fe20008010804 */
[----:B------:R-:W-:-:S06]  /*fae0*/  IMAD.MOV.U32 R172, RZ, RZ, R113 ;  /* 0x000000ffffac7224 */ /* 0x000fcc00078e0071 */
[----:B------:R1:W-:Y:S02]  /*faf0*/  MUFU.EX2 R159, R5 ;  /* 0x00000005009f7308 */ /* 0x0003e40000000800 */
[----:B-1----:R-:W-:Y:S02]  /*fb00*/  LOP3.LUT R5, R7, UR23, R44, 0x96, !PT ;  /* 0x0000001707057c12 */ /* 0x002fe4000f8e962c */
[----:B------:R-:W-:Y:S02]  /*fb10*/  LOP3.LUT R7, R6, 0xffff, RZ, 0xc0, !PT ;  /* 0x0000ffff06077812 */ /* 0x000fe400078ec0ff */
[----:B------:R-:W-:Y:S02]  /*fb20*/  SHF.R.U32.HI R8, RZ, 0x18, R5 ;  /* 0x00000018ff087819 */ /* 0x000fe40000011605 */
[----:B------:R-:W-:Y:S01]  /*fb30*/  SHF.R.U32.HI R6, RZ, 0x8, R7 ;  /* 0x00000008ff067819 */ /* 0x000fe20000011607 */
[----:B------:R-:W-:Y:S01]  /*fb40*/  FFMA.FTZ R7, R180, UR35, -R3 ;  /* 0x00000023b4077c23 */ /* 0x000fe20008010803 */
[----:B------:R-:W-:-:S02]  /*fb50*/  IMAD.MOV.U32 R180, RZ, RZ, R92 ;  /* 0x000000ffffb47224 */ /* 0x000fc400078e005c */
[----:B------:R-:W-:Y:S01]  /*fb60*/  PRMT R12, R11, 0x5410, R6 ;  /* 0x000054100b0c7816 */ /* 0x000fe20000000006 */
[----:B------:R1:W-:Y:S01]  /*fb70*/  MUFU.EX2 R158, R7 ;  /* 0x00000007009e7308 */ /* 0x0003e20000000800 */
[----:B------:R-:W-:-:S04]  /*fb80*/  LOP3.LUT R6, R10, 0xff, RZ, 0xc0, !PT ;  /* 0x000000ff0a067812 */ /* 0x000fc800078ec0ff */
[----:B------:R-:W-:Y:S02]  /*fb90*/  PRMT R11, R6, 0x5410, R9 ;  /* 0x00005410060b7816 */ /* 0x000fe40000000009 */
[----:B------:R-:W-:Y:S02]  /*fba0*/  SHF.R.U32.HI R6, RZ, 0x10, R5 ;  /* 0x00000010ff067819 */ /* 0x000fe40000011605 */
[----:B------:R-:W-:Y:S01]  /*fbb0*/  LOP3.LUT R9, R5, 0xff, RZ, 0xc0, !PT ;  /* 0x000000ff05097812 */ /* 0x000fe200078ec0ff */
[----:B-1----:R-:W-:Y:S01]  /*fbc0*/  FFMA.FTZ R7, R174, UR35, -R3 ;  /* 0x00000023ae077c23 */ /* 0x002fe20008010803 */
[----:B------:R-:W-:-:S03]  /*fbd0*/  IMAD.MOV.U32 R174, RZ, RZ, R86 ;  /* 0x000000ffffae7224 */ /* 0x000fc600078e0056 */
[----:B------:R1:W2:Y:S02]  /*fbe0*/  MUFU.EX2 R171, R7 ;  /* 0x0000000700ab7308 */ /* 0x0002a40000000800 */
[----:B-1----:R-:W-:Y:S01]  /*fbf0*/  LOP3.LUT R7, R5, 0xffff, RZ, 0xc0, !PT ;  /* 0x0000ffff05077812 */ /* 0x002fe200078ec0ff */
[----:B--2---:R-:W-:Y:S01]  /*fc00*/  IMAD.MOV.U32 R82, RZ, RZ, R171 ;  /* 0x000000ffff527224 */ /* 0x004fe200078e00ab */
[----:B------:R-:W-:Y:S01]  /*fc10*/  LOP3.LUT R5, R6, 0xff, RZ, 0xc0, !PT ;  /* 0x000000ff06057812 */ /* 0x000fe200078ec0ff */
[----:B------:R-:W-:Y:S01]  /*fc20*/  FFMA.FTZ R6, R205, UR35, -R3 ;  /* 0x00000023cd067c23 */ /* 0x000fe20008010803 */
[----:B------:R-:W-:Y:S01]  /*fc30*/  SHF.R.U32.HI R7, RZ, 0x8, R7 ;  /* 0x00000008ff077819 */ /* 0x000fe20000011607 */
[----:B------:R-:W-:Y:S02]  /*fc40*/  IMAD.MOV.U32 R205, RZ, RZ, R95 ;  /* 0x000000ffffcd7224 */ /* 0x000fe400078e005f */
[----:B------:R1:W-:Y:S01]  /*fc50*/  MUFU.EX2 R126, R6 ;  /* 0x00000006007e7308 */ /* 0x0003e20000000800 */
[----:B------:R-:W-:-:S02]  /*fc60*/  PRMT R9, R9, 0x5410, R7 ;  /* 0x0000541009097816 */ /* 0x000fc40000000007 */
[----:B------:R-:W-:Y:S02]  /*fc70*/  PRMT R7, R5, 0x5410, R8 ;  /* 0x0000541005077816 */ /* 0x000fe40000000008 */
[----:B------:R-:W-:Y:S01]  /*fc80*/  HSET2.LE.AND R5, R12, R216, PT ;  /* 0x000000d80c057233 */ /* 0x000fe20003803000 */
[----:B-1----:R-:W-:-:S04]  /*fc90*/  FFMA.FTZ R6, R208, UR35, -R3 ;  /* 0x00000023d0067c23 */ /* 0x002fc80008010803 */
[----:B------:R1:W2:Y:S02]  /*fca0*/  MUFU.EX2 R162, R6 ;  /* 0x0000000600a27308 */ /* 0x0002a40000000800 */
[----:B-1----:R-:W-:-:S04]  /*fcb0*/  F2FP.F16.F32.PACK_AB R6, R169, R159 ;  /* 0x0000009fa906723e */ /* 0x002fc800000000ff */
[----:B------:R-:W-:Y:S02]  /*fcc0*/  LOP3.LUT R10, R5, R6, RZ, 0xc0, !PT ;  /* 0x00000006050a7212 */ /* 0x000fe400078ec0ff */
[----:B------:R-:W-:Y:S02]  /*fcd0*/  HSET2.LE.AND R5, R11, R216, PT ;  /* 0x000000d80b057233 */ /* 0x000fe40003803000 */
[----:B------:R-:W-:Y:S01]  /*fce0*/  F2FP.F16.F32.PACK_AB R6, R171, R158 ;  /* 0x0000009eab06723e */ /* 0x000fe200000000ff */
[----:B------:R-:W-:-:S03]  /*fcf0*/  IMAD.MOV.U32 R171, RZ, RZ, R26 ;  /* 0x000000ffffab7224 */ /* 0x000fc600078e001a */
        /* <DEDUP_REMOVED lines=9> */
[C---:B------:R-:W-:Y:S06]  /*fd90*/  HMMA.16816.F32 R60, R8.reuse, R18, R60 ;  /* 0x00000012083c723c */ /* 0x040fec000000183c */
[C---:B------:R-:W-:Y:S01]  /*fda0*/  HMMA.16816.F32 R44, R8.reuse, R16, R64 ;  /* 0x00000010082c723c */ /* 0x040fe20000001840 */
[----:B------:R-:W-:Y:S01]  /*fdb0*/  VIADD R18, R236, 0x4 ;  /* 0x00000004ec127836 */ /* 0x000fe20000000000 */
[----:B------:R-:W1:Y:S03]  /*fdc0*/  LDSM.16.MT88.4 R64, [R184+0x5000] ;  /* 0x00500000b840783b */ /* 0x000e660000004200 */
[----:B------:R-:W-:Y:S01]  /*fdd0*/  IMAD.WIDE.U32 R18, R18, -0x326172a9, RZ ;  /* 0xcd9e8d5712127825 */ /* 0x000fe200078e00ff */
[----:B------:R-:W-:Y:S01]  /*fde0*/  HMMA.16816.F32 R108, R8, R20, R56 ;  /* 0x00000014086c723c */ /* 0x000fe20000001838 */
[----:B------:R-:W2:Y:S02]  /*fdf0*/  LDSM.16.MT88.4 R56, [R185+0x5000] ;  /* 0x00500000b938783b */ /* 0x000ea40000004200 */
[----:B------:R-:W-:-:S03]  /*fe00*/  IMAD.WIDE.U32 R16, R5, -0x326172a9, RZ ;  /* 0xcd9e8d5705107825 */ /* 0x000fc600078e00ff */
[----:B------:R-:W-:Y:S02]  /*fe10*/  HMMA.16816.F32 R112, R8, R22, R52 ;  /* 0x000000160870723c */ /* 0x000fe40000001834 */
[----:B------:R-:W-:Y:S02]  /*fe20*/  LOP3.LUT R6, R17, UR21, R18, 0x96, !PT ;  /* 0x0000001511067c12 */ /* 0x000fe4000f8e9612 */
[----:B------:R-:W-:-:S03]  /*fe30*/  LOP3.LUT R5, R51, UR19, R16, 0x96, !PT ;  /* 0x0000001333057c12 */ /* 0x000fc6000f8e9610 */
[----:B------:R-:W-:-:S04]  /*fe40*/  IMAD.WIDE.U32 R6, R6, -0x2daee0ad, RZ ;  /* 0xd2511f5306067825 */ /* 0x000fc800078e00ff */
[----:B------:R-:W-:Y:S01]  /*fe50*/  FFMA.FTZ R52, R174, R76, R205 ;  /* 0x0000004cae347223 */ /* 0x000fe200000100cd */
[----:B------:R-:W-:Y:S01]  /*fe60*/  FFMA.FTZ R53, R180, R81, R84 ;  /* 0x00000051b4357223 */ /* 0x000fe20000010054 */
[----:B------:R-:W-:Y:S01]  /*fe70*/  IMAD.WIDE.U32 R8, R5, -0x2daee0ad, RZ ;  /* 0xd2511f5305087825 */ /* 0x000fe200078e00ff */
[----:B------:R-:W-:-:S03]  /*fe80*/  LOP3.LUT R7, R7, UR18, R78, 0x96, !PT ;  /* 0x0000001207077c12 */ /* 0x000fc6000f8e964e */
[----:B------:R-:W-:Y:S01]  /*fe90*/  IMAD.MOV.U32 R76, RZ, RZ, R25 ;  /* 0x000000ffff4c7224 */ /* 0x000fe200078e0019 */
[----:B------:R-:W-:Y:S01]  /*fea0*/  LOP3.LUT R5, R9, UR16, R6, 0x96, !PT ;  /* 0x0000001009057c12 */ /* 0x000fe2000f8e9606 */
[----:B------:R-:W-:-:S04]  /*feb0*/  IMAD.WIDE.U32 R6, R7, -0x326172a9, RZ ;  /* 0xcd9e8d5707067825 */ /* 0x000fc800078e00ff */
[----:B------:R-:W-:Y:S01]  /*fec0*/  FFMA.FTZ R9, R207, UR35, -R2 ;  /* 0x00000023cf097c23 */ /* 0x000fe20008010802 */
[----:B------:R-:W-:Y:S01]  /*fed0*/  IMAD.WIDE.U32 R14, R5, -0x326172a9, RZ ;  /* 0xcd9e8d57050e7825 */ /* 0x000fe200078e00ff */
[----:B------:R-:W-:Y:S02]  /*fee0*/  LOP3.LUT R7, R7, UR17, R50, 0x96, !PT ;  /* 0x0000001107077c12 */ /* 0x000fe4000f8e9632 */
[----:B------:R3:W-:Y:S01]  /*fef0*/  MUFU.EX2 R120, R9 ;  /* 0x0000000900787308 */ /* 0x0007e20000000800 */
[----:B------:R-:W-:Y:S01]  /*ff00*/  IMAD.MOV.U32 R81, RZ, RZ, R27 ;  /* 0x000000ffff517224 */ /* 0x000fe200078e001b */
[----:B------:R-:W-:Y:S01]  /*ff10*/  LOP3.LUT R5, R15, UR15, R6, 0x96, !PT ;  /* 0x0000000f0f057c12 */ /* 0x000fe2000f8e9606 */
[----:B------:R-:W-:-:S04]  /*ff20*/  IMAD.WIDE.U32 R6, R7, -0x2daee0ad, RZ ;  /* 0xd2511f5307067825 */ /* 0x000fc800078e00ff */
[----:B------:R-:W-:Y:S01]  /*ff30*/  IMAD.WIDE.U32 R36, R5, -0x2daee0ad, RZ ;  /* 0xd2511f5305247825 */ /* 0x000fe200078e00ff */
[----:B------:R-:W-:-:S03]  /*ff40*/  LOP3.LUT R10, R7, UR14, R8, 0x96, !PT ;  /* 0x0000000e070a7c12 */ /* 0x000fc6000f8e9608 */
[--C-:B------:R-:W-:Y:S01]  /*ff50*/  FFMA.FTZ R5, R209, UR35, -R2.reuse ;  /* 0x00000023d1057c23 */ /* 0x100fe20008010802 */
[----:B------:R-:W-:Y:S01]  /*ff60*/  FFMA.FTZ R8, R206, UR35, -R2 ;  /* 0x00000023ce087c23 */ /* 0x000fe20008010802 */
[----:B------:R-:W-:Y:S01]  /*ff70*/  IMAD.MOV.U32 R84, RZ, RZ, R165 ;  /* 0x000000ffff547224 */ /* 0x000fe200078e00a5 */
[----:B------:R-:W-:Y:S01]  /*ff80*/  LOP3.LUT R6, R37, UR12, R6, 0x96, !PT ;  /* 0x0000000c25067c12 */ /* 0x000fe2000f8e9606 */
[----:B------:R4:W-:Y:S01]  /*ff90*/  MUFU.EX2 R153, R5 ;  /* 0x0000000500997308 */ /* 0x0009e20000000800 */
[----:B------:R-:W-:-:S04]  /*ffa0*/  IMAD.WIDE.U32 R12, R10, -0x326172a9, RZ ;  /* 0xcd9e8d570a0c7825 */ /* 0x000fc800078e00ff */
[----:B------:R-:W-:-:S03]  /*ffb0*/  IMAD.WIDE.U32 R6, R6, -0x326172a9, RZ ;  /* 0xcd9e8d5706067825 */ /* 0x000fc600078e00ff */
[----:B------:R1:W-:Y:S01]  /*ffc0*/  MUFU.EX2 R167, R8 ;  /* 0x0000000800a77308 */ /* 0x0003e20000000800 */
[----:B------:R-:W-:Y:S01]  /*ffd0*/  IMAD.MOV.U32 R54, RZ, RZ, R134 ;  /* 0x000000ffff367224 */ /* 0x000fe200078e0086 */
[----:B---3--:R-:W-:Y:S02]  /*ffe0*/  SHF.R.U32.HI R9, RZ, 0x18, R6 ;  /* 0x00000018ff097819 */ /* 0x008fe40000011606 */
[----:B----4-:R-:W-:-:S04]  /*fff0*/  LOP3.LUT R5, R6, 0xffff, RZ, 0xc0, !PT ;  /* 0x0000ffff06057812 */ /* 0x010fc800078ec0ff */
[----:B-1----:R-:W-:Y:S02]  /*10000*/  SHF.R.U32.HI R8, RZ, 0x8, R5 ;  /* 0x00000008ff087819 */ /* 0x002fe40000011605 */
[----:B------:R-:W-:-:S04]  /*10010*/  LOP3.LUT R5, R6, 0xff, RZ, 0xc0, !PT ;  /* 0x000000ff06057812 */ /* 0x000fc800078ec0ff */
[----:B------:R-:W-:Y:S01]  /*10020*/  PRMT R15, R5, 0x5410, R8 ;  /* 0x00005410050f7816 */ /* 0x000fe20000000008 */
[----:B------:R-:W-:Y:S01]  /*10030*/  FFMA.FTZ R8, R204, UR35, -R2 ;  /* 0x00000023cc087c23 */ /* 0x000fe20008010802 */
[----:B------:R-:W-:Y:S02]  /*10040*/  SHF.R.U32.HI R5, RZ, 0x10, R6 ;  /* 0x00000010ff057819 */ /* 0x000fe40000011606 */
[----:B------:R-:W-:Y:S01]  /*10050*/  LOP3.LUT R6, R7, UR22, R12, 0x96, !PT ;  /* 0x0000001607067c12 */ /* 0x000fe2000f8e960c */
[----:B------:R-:W-:Y:S01]  /*10060*/  FFMA.FTZ R7, R211, UR35, -R0 ;  /* 0x00000023d3077c23 */ /* 0x000fe20008010800 */
[----:B------:R-:W-:Y:S01]  /*10070*/  LOP3.LUT R5, R5, 0xff, RZ, 0xc0, !PT ;  /* 0x000000ff05057812 */ /* 0x000fe200078ec0ff */
[----:B------:R1:W3:Y:S03]  /*10080*/  MUFU.EX2 R133, R8 ;  /* 0x0000000800857308 */ /* 0x0002e60000000800 */
[----:B------:R-:W-:-:S02]  /*10090*/  PRMT R11, R5, 0x5410, R9 ;  /* 0x00005410050b7816 */ /* 0x000fc40000000009 */
[--C-:B------:R-:W-:Y:S02]  /*100a0*/  SHF.R.U32.HI R5, RZ, 0x10, R6.reuse ;  /* 0x00000010ff057819 */ /* 0x100fe40000011606 */
[C---:B------:R-:W-:Y:S01]  /*100b0*/  LOP3.LUT R9, R6.reuse, 0xff, RZ, 0xc0, !PT ;  /* 0x000000ff06097812 */ /* 0x040fe200078ec0ff */
[----:B------:R4:W-:Y:S01]  /*100c0*/  MUFU.EX2 R152, R7 ;  /* 0x0000000700987308 */ /* 0x0009e20000000800 */
[----:B------:R-:W-:Y:S02]  /*100d0*/  LOP3.LUT R5, R5, 0xff, RZ, 0xc0, !PT ;  /* 0x000000ff05057812 */ /* 0x000fe400078ec0ff */
[----:B-1----:R-:W-:Y:S02]  /*100e0*/  SHF.R.U32.HI R8, RZ, 0x18, R6 ;  /* 0x00000018ff087819 */ /* 0x002fe40000011606 */
[----:B----4-:R-:W-:Y:S01]  /*100f0*/  LOP3.LUT R7, R6, 0xffff, RZ, 0xc0, !PT ;  /* 0x0000ffff06077812 */ /* 0x010fe200078ec0ff */
[----:B------:R-:W-:-:S03]  /*10100*/  FFMA.FTZ R6, R212, UR35, -R0 ;  /* 0x00000023d4067c23 */ /* 0x000fc60008010800 */
[----:B------:R-:W-:Y:S01]  /*10110*/  SHF.R.U32.HI R7, RZ, 0x8, R7 ;  /* 0x00000008ff077819 */ /* 0x000fe20000011607 */
[----:B------:R1:W-:Y:S03]  /*10120*/  MUFU.EX2 R86, R6 ;  /* 0x0000000600567308 */ /* 0x0003e60000000800 */
[----:B------:R-:W-:Y:S01]  /*10130*/  PRMT R12, R9, 0x5410, R7 ;  /* 0x00005410090c7816 */ /* 0x000fe20000000007 */
[----:B------:R-:W-:Y:S01]  /*10140*/  FFMA.FTZ R7, R213, UR35, -R0 ;  /* 0x00000023d5077c23 */ /* 0x000fe20008010800 */
[----:B------:R-:W-:Y:S02]  /*10150*/  PRMT R9, R5, 0x5410, R8 ;  /* 0x0000541005097816 */ /* 0x000fe40000000008 */
[----:B------:R-:W-:Y:S01]  /*10160*/  HSET2.LE.AND R5, R15, R216, PT ;  /* 0x000000d80f057233 */ /* 0x000fe20003803000 */
[----:B------:R4:W-:Y:S01]  /*10170*/  MUFU.EX2 R55, R7 ;  /* 0x0000000700377308 */ /* 0x0009e20000000800 */
[----:B-1----:R-:W-:-:S07]  /*10180*/  FFMA.FTZ R6, R210, UR35, -R0 ;  /* 0x00000023d2067c23 */ /* 0x002fce0008010800 */
[----:B------:R3:W1:Y:S01]  /*10190*/  MUFU.EX2 R70, R6 ;  /* 0x0000000600467308 */ /* 0x0006620000000800 */
[----:B----4-:R-:W-:-:S05]  /*101a0*/  IMAD.U32 R7, RZ, RZ, UR4 ;  /* 0x00000004ff077e24 */ /* 0x010fca000f8e00ff */
[----:B------:R-:W-:Y:S01]  /*101b0*/  LOP3.LUT R7, R77, UR33, R7, 0x96, !PT ;  /* 0x000000214d077c12 */ /* 0x000fe2000f8e9607 */
[----:B------:R-:W-:Y:S01]  /*101c0*/  IMAD.MOV.U32 R77, RZ, RZ, R166 ;  /* 0x000000ffff4d7224 */ /* 0x000fe200078e00a6 */
        /* <DEDUP_REMOVED lines=10> */
[----:B------:R-:W-:Y:S02]  /*10270*/  LOP3.LUT R9, R5, R6, RZ, 0xc0, !PT ;  /* 0x0000000605097212 */ /* 0x000fe400078ec0ff */
[----:B------:R-:W-:Y:S02]  /*10280*/  LOP3.LUT R6, R17, UR21, R38, 0x96, !PT ;  /* 0x0000001511067c12 */ /* 0x000fe4000f8e9626 */
[----:B------:R-:W-:-:S03]  /*10290*/  LOP3.LUT R5, R69, UR19, R16, 0x96, !PT ;  /* 0x0000001345057c12 */ /* 0x000fc6000f8e9610 */
[C---:B------:R-:W-:Y:S06]  /*102a0*/  HMMA.16816.F32 R96, R8.reuse, R66, R40 ;  /* 0x000000420860723c */ /* 0x040fec0000001828 */
[----:B------:R-:W-:Y:S01]  /*102b0*/  HMMA.16816.F32 R92, R8, R64, R72 ;  /* 0x00000040085c723c */ /* 0x000fe20000001848 */
[----:B------:R-:W-:Y:S01]  /*102c0*/  LOP3.LUT R40, R13, UR13, R14, 0x96, !PT ;  /* 0x0000000d0d287c12 */ /* 0x000fe2000f8e960e */
[----:B------:R-:W-:-:S04]  /*102d0*/  IMAD.WIDE.U32 R12, R5, -0x2daee0ad, RZ ;  /* 0xd2511f53050c7825 */ /* 0x000fc800078e00ff */
[----:B--2---:R-:W-:Y:S01]  /*102e0*/  HMMA.16816.F32 R100, R8, R56, R32 ;  /* 0x000000380864723c */ /* 0x004fe20000001820 */
[----:B------:R-:W-:Y:S02]  /*102f0*/  IMAD.MOV.U32 R73, RZ, RZ, R24 ;  /* 0x000000ffff497224 */ /* 0x000fe400078e0018 */
[----:B------:R-:W-:-:S03]  /*10300*/  IMAD.MOV.U32 R72, RZ, RZ, R167 ;  /* 0x000000ffff487224 */ /* 0x000fc600078e00a7 */
[----:B------:R-:W-:Y:S07]  /*10310*/  HMMA.16816.F32 R104, R8, R58, R28 ;  /* 0x0000003a0868723c */ /* 0x000fee000000181c */
        /* <DEDUP_REMOVED lines=9> */
[C---:B------:R-:W-:Y:S02]  /*103b0*/  LOP3.LUT R15, R9.reuse, UR21, R38, 0x96, !PT ;  /* 0x00000015090f7c12 */ /* 0x040fe4000f8e9626 */
[----:B------:R-:W-:Y:S01]  /*103c0*/  LOP3.LUT R13, R9, UR21, R18, 0x96, !PT ;  /* 0x00000015090d7c12 */ /* 0x000fe2000f8e9612 */
[----:B------:R-:W-:Y:S01]  /*103d0*/  IMAD.WIDE.U32 R38, R5, -0x2daee0ad, RZ ;  /* 0xd2511f5305267825 */ /* 0x000fe200078e00ff */
[----:B------:R-:W-:Y:S02]  /*103e0*/  LOP3.LUT R5, R7, UR14, R12, 0x96, !PT ;  /* 0x0000000e07057c12 */ /* 0x000fe4000f8e960c */
[----:B------:R-:W-:Y:S01]  /*103f0*/  LOP3.LUT R11, R69, UR19, R8, 0x96, !PT ;  /* 0x00000013450b7c12 */ /* 0x000fe2000f8e9608 */
[----:B------:R-:W-:Y:S01]  /*10400*/  IMAD.MOV.U32 R69, RZ, RZ, R183 ;  /* 0x000000ffff457224 */ /* 0x000fe200078e00b7 */
[----:B------:R-:W-:Y:S02]  /*10410*/  LOP3.LUT R6, R39, UR12, R6, 0x96, !PT ;  /* 0x0000000c27067c12 */ /* 0x000fe4000f8e9606 */
[----:B------:R-:W-:Y:S01]  /*10420*/  LOP3.LUT R12, R51, UR19, R8, 0x96, !PT ;  /* 0x00000013330c7c12 */ /* 0x000fe2000f8e9608 */
[----:B------:R-:W-:-:S04]  /*10430*/  IMAD.WIDE.U32 R8, R5, -0x326172a9, RZ ;  /* 0xcd9e8d5705087825 */ /* 0x000fc800078e00ff */
[----:B------:R-:W-:Y:S01]  /*10440*/  IMAD.WIDE.U32 R6, R6, -0x326172a9, RZ ;  /* 0xcd9e8d5706067825 */ /* 0x000fe200078e00ff */
[----:B------:R-:W-:-:S03]  /*10450*/  LOP3.LUT R37, R9, UR13, R10, 0x96, !PT ;  /* 0x0000000d09257c12 */ /* 0x000fc6000f8e960a */
[----:B------:R-:W-:Y:S01]  /*10460*/  IMAD.WIDE.U32 R22, R11, -0x2daee0ad, RZ ;  /* 0xd2511f530b167825 */ /* 0x000fe200078e00ff */
[----:B------:R-:W-:Y:S02]  /*10470*/  LOP3.LUT R9, R6, 0xffff, RZ, 0xc0, !PT ;  /* 0x0000ffff06097812 */ /* 0x000fe400078ec0ff */
[----:B------:R-:W-:Y:S01]  /*10480*/  LOP3.LUT R5, R7, UR22, R8, 0x96, !PT ;  /* 0x0000001607057c12 */ /* 0x000fe2000f8e9608 */
[----:B------:R-:W-:Y:S01]  /*10490*/  IMAD.WIDE.U32 R16, R12, -0x2daee0ad, RZ ;  /* 0xd2511f530c107825 */ /* 0x000fe200078e00ff */
[----:B------:R-:W-:Y:S02]  /*104a0*/  SHF.R.U32.HI R7, RZ, 0x8, R9 ;  /* 0x00000008ff077819 */ /* 0x000fe40000011609 */
[----:B------:R-:W-:Y:S02]  /*104b0*/  LOP3.LUT R9, R6, 0xff, RZ, 0xc0, !PT ;  /* 0x000000ff06097812 */ /* 0x000fe400078ec0ff */
[----:B------:R-:W-:Y:S02]  /*104c0*/  SHF.R.U32.HI R8, RZ, 0x10, R6 ;  /* 0x00000010ff087819 */ /* 0x000fe40000011606 */
[----:B------:R-:W-:-:S02]  /*104d0*/  PRMT R26, R9, 0x5410, R7 ;  /* 0x00005410091a7816 */ /* 0x000fc40000000007 */
[----:B------:R-:W-:Y:S02]  /*104e0*/  SHF.R.U32.HI R10, RZ, 0x18, R6 ;  /* 0x00000018ff0a7819 */ /* 0x000fe40000011606 */
[----:B------:R-:W-:Y:S01]  /*104f0*/  LOP3.LUT R7, R8, 0xff, RZ, 0xc0, !PT ;  /* 0x000000ff08077812 */ /* 0x000fe200078ec0ff */
[----:B------:R-:W-:Y:S01]  /*10500*/  FFMA.FTZ R8, R225, UR35, -R4 ;  /* 0x00000023e1087c23 */ /* 0x000fe20008010804 */
[----:B------:R-:W-:Y:S02]  /*10510*/  LOP3.LUT R6, R5, 0xffff, RZ, 0xc0, !PT ;  /* 0x0000ffff05067812 */ /* 0x000fe400078ec0ff */
[----:B------:R-:W-:Y:S01]  /*10520*/  PRMT R19, R7, 0x5410, R10 ;  /* 0x0000541007137816 */ /* 0x000fe2000000000a */
[----:B------:R1:W-:Y:S01]  /*10530*/  MUFU.EX2 R225, R8 ;  /* 0x0000000800e17308 */ /* 0x0003e20000000800 */
[----:B------:R-:W-:Y:S01]  /*10540*/  SHF.R.U32.HI R7, RZ, 0x8, R6 ;  /* 0x00000008ff077819 */ /* 0x000fe20000011606 */
[----:B------:R-:W-:Y:S01]  /*10550*/  IMAD.WIDE.U32 R10, R13, -0x2daee0ad, RZ ;  /* 0xd2511f530d0a7825 */ /* 0x000fe200078e00ff */
[----:B------:R-:W-:-:S04]  /*10560*/  LOP3.LUT R6, R5, 0xff, RZ, 0xc0, !PT ;  /* 0x000000ff05067812 */ /* 0x000fc800078ec0ff */
[----:B------:R-:W-:Y:S02]  /*10570*/  PRMT R18, R6, 0x5410, R7 ;  /* 0x0000541006127816 */ /* 0x000fe40000000007 */
[--C-:B------:R-:W-:Y:S02]  /*10580*/  SHF.R.U32.HI R6, RZ, 0x10, R5.reuse ;  /* 0x00000010ff067819 */ /* 0x100fe40000011605 */
[----:B------:R-:W-:Y:S02]  /*10590*/  SHF.R.U32.HI R7, RZ, 0x18, R5 ;  /* 0x00000018ff077819 */ /* 0x000fe40000011605 */
[----:B------:R-:W-:Y:S01]  /*105a0*/  LOP3.LUT R5, R6, 0xff, RZ, 0xc0, !PT ;  /* 0x000000ff06057812 */ /* 0x000fe200078ec0ff */
[----:B------:R-:W-:Y:S01]  /*105b0*/  FFMA.FTZ R6, R219, UR35, -R4 ;  /* 0x00000023db067c23 */ /* 0x000fe20008010804 */
[----:B------:R-:W-:Y:S02]  /*105c0*/  LOP3.LUT R10, R17, UR16, R10, 0x96, !PT ;  /* 0x00000010110a7c12 */ /* 0x000fe4000f8e960a */
[----:B------:R-:W-:Y:S01]  /*105d0*/  PRMT R14, R5, 0x5410, R7 ;  /* 0x00005410050e7816 */ /* 0x000fe20000000007 */
[----:B------:R2:W-:Y:S01]  /*105e0*/  MUFU.EX2 R219, R6 ;  /* 0x0000000600db7308 */ /* 0x0005e20000000800 */
[--C-:B------:R-:W-:Y:S01]  /*105f0*/  FFMA.FTZ R5, R218, UR35, -R4.reuse ;  /* 0x00000023da057c23 */ /* 0x100fe20008010804 */
[----:B-1----:R-:W-:Y:S01]  /*10600*/  FFMA.FTZ R8, R223, UR35, -R4 ;  /* 0x00000023df087c23 */ /* 0x002fe20008010804 */
[----:B------:R-:W-:-:S04]  /*10610*/  IMAD.WIDE.U32 R20, R10, -0x326172a9, RZ ;  /* 0xcd9e8d570a147825 */ /* 0x000fc800078e00ff */
[----:B------:R-:W-:Y:S01]  /*10620*/  IMAD.MOV.U32 R218, RZ, RZ, R170 ;  /* 0x000000ffffda7224 */ /* 0x000fe200078e00aa */
[----:B------:R1:W-:Y:S08]  /*10630*/  MUFU.EX2 R213, R5 ;  /* 0x0000000500d57308 */ /* 0x0003f00000000800 */
[----:B------:R3:W4:Y:S01]  /*10640*/  MUFU.EX2 R223, R8 ;  /* 0x0000000800df7308 */ /* 0x0007220000000800 */
[----:B--2---:R-:W-:-:S04]  /*10650*/  IMAD.WIDE.U32 R6, R15, -0x2daee0ad, RZ ;  /* 0xd2511f530f067825 */ /* 0x004fc800078e00ff */
[----:B-1----:R-:W-:Y:S01]  /*10660*/  FFMA.FTZ R5, R230, UR35, -R3 ;  /* 0x00000023e6057c23 */ /* 0x002fe20008010803 */
[----:B------:R-:W-:-:S03]  /*10670*/  IMAD.MOV.U32 R230, RZ, RZ, R171 ;  /* 0x000000ffffe67224 */ /* 0x000fc600078e00ab */
[----:B------:R1:W-:Y:S01]  /*10680*/  MUFU.EX2 R212, R5 ;  /* 0x0000000500d47308 */ /* 0x0003e20000000800 */
[----:B---3--:R-:W-:Y:S02]  /*10690*/  LOP3.LUT R8, R7, UR18, R80, 0x96, !PT ;  /* 0x0000001207087c12 */ /* 0x008fe4000f8e9650 */
[----:B------:R-:W-:Y:S02]  /*106a0*/  LOP3.LUT R7, R23, UR16, R6, 0x96, !PT ;  /* 0x0000001017077c12 */ /* 0x000fe4000f8e9606 */
[----:B------:R-:W-:Y:S01]  /*106b0*/  LOP3.LUT R6, R11, UR18, R78, 0x96, !PT ;  /* 0x000000120b067c12 */ /* 0x000fe2000f8e964e */
[----:B------:R-:W-:-:S04]  /*106c0*/  IMAD.WIDE.U32 R8, R8, -0x326172a9, RZ ;  /* 0xcd9e8d5708087825 */ /* 0x000fc800078e00ff */
[----:B------:R-:W-:Y:S01]  /*106d0*/  IMAD.WIDE.U32 R28, R7, -0x326172a9, RZ ;  /* 0xcd9e8d57071c7825 */ /* 0x000fe200078e00ff */
[----:B------:R-:W-:-:S03]  /*106e0*/  LOP3.LUT R12, R9, UR17, R68, 0x96, !PT ;  /* 0x00000011090c7c12 */ /* 0x000fc6000f8e9644 */
[----:B-1----:R-:W-:Y:S01]  /*106f0*/  FFMA.FTZ R5, R231, UR35, -R3 ;  /* 0x00000023e7057c23 */ /* 0x002fe20008010803 */
[----:B------:R-:W-:Y:S01]  /*10700*/  IMAD.WIDE.U32 R6, R6, -0x326172a9, RZ ;  /* 0xcd9e8d5706067825 */ /* 0x000fe200078e00ff */
[----:B------:R-:W-:Y:S02]  /*10710*/  LOP3.LUT R11, R29, UR15, R8, 0x96, !PT ;  /* 0x0000000f1d0b7c12 */ /* 0x000fe4000f8e9608 */
[----:B------:R1:W2:Y:S01]  /*10720*/  MUFU.EX2 R211, R5 ;  /* 0x0000000500d37308 */ /* 0x0002a20000000800 */
[----:B------:R-:W-:Y:S01]  /*10730*/  IMAD.MOV.U32 R68, RZ, RZ, R89 ;  /* 0x000000ffff447224 */ /* 0x000fe200078e0059 */
[----:B------:R-:W-:Y:S01]  /*10740*/  LOP3.LUT R9, R7, UR17, R50, 0x96, !PT ;  /* 0x0000001107097c12 */ /* 0x000fe2000f8e9632 */
[----:B------:R-:W-:Y:S01]  /*10750*/  IMAD.WIDE.U32 R32, R11, -0x2daee0ad, RZ ;  /* 0xd2511f530b207825 */ /* 0x000fe200078e00ff */
[----:B------:R-:W-:-:S03]  /*10760*/  LOP3.LUT R8, R21, UR15, R6, 0x96, !PT ;  /* 0x0000000f15087c12 */ /* 0x000fc6000f8e9606 */
[----:B------:R-:W-:-:S04]  /*10770*/  IMAD.WIDE.U32 R6, R12, -0x2daee0ad, RZ ;  /* 0xd2511f530c067825 */ /* 0x000fc800078e00ff */
[----:B------:R-:W-:Y:S01]  /*10780*/  IMAD.WIDE.U32 R34, R8, -0x2daee0ad, RZ ;  /* 0xd2511f5308227825 */ /* 0x000fe200078e00ff */
[----:B------:R-:W-:Y:S02]  /*10790*/  LOP3.LUT R13, R7, UR14, R22, 0x96, !PT ;  /* 0x0000000e070d7c12 */ /* 0x000fe4000f8e9616 */
[----:B------:R-:W-:Y:S01]  /*107a0*/  LOP3.LUT R12, R33, UR12, R6, 0x96, !PT ;  /* 0x0000000c210c7c12 */ /* 0x000fe2000f8e9606 */
[----:B------:R-:W-:Y:S01]  /*107b0*/  IMAD.WIDE.U32 R6, R9, -0x2daee0ad, RZ ;  /* 0xd2511f5309067825 */ /* 0x000fe200078e00ff */
[----:B----4-:R-:W-:-:S03]  /*107c0*/  F2FP.F16.F32.PACK_AB R8, R223, R225 ;  /* 0x000000e1df08723e */ /* 0x010fc600000000ff */
[----:B-1----:R-:W-:Y:S01]  /*107d0*/  FFMA.FTZ R5, R227, UR35, -R3 ;  /* 0x00000023e3057c23 */ /* 0x002fe20008010803 */
[----:B------:R-:W-:Y:S01]  /*107e0*/  IMAD.MOV.U32 R231, RZ, RZ, R182 ;  /* 0x000000ffffe77224 */ /* 0x000fe200078e00b6 */
[----:B------:R-:W-:Y:S02]  /*107f0*/  LOP3.LUT R10, R35, UR12, R6, 0x96, !PT ;  /* 0x0000000c230a7c12 */ /* 0x000fe4000f8e9606 */
[----:B------:R1:W-:Y:S01]  /*10800*/  MUFU.EX2 R210, R5 ;  /* 0x0000000500d27308 */ /* 0x0003e20000000800 */
[----:B------:R-:W-:Y:S01]  /*10810*/  LOP3.LUT R11, R7, UR14, R16, 0x96, !PT ;  /* 0x0000000e070b7c12 */ /* 0x000fe2000f8e9610 */
[----:B------:R-:W-:Y:S01]  /*10820*/  IMAD.MOV.U32 R78, RZ, RZ, R172 ;  /* 0x000000ffff4e7224 */ /* 0x000fe200078e00ac */
[----:B------:R-:W-:Y:S01]  /*10830*/  HSET2.LE.AND R6, R18, R216, PT ;  /* 0x000000d812067233 */ /* 0x000fe20003803000 */
[----:B------:R-:W-:Y:S01]  /*10840*/  IMAD.MOV.U32 R227, RZ, RZ, R82 ;  /* 0x000000ffffe37224 */ /* 0x000fe200078e0052 */
[----:B--2---:R-:W-:Y:S01]  /*10850*/  F2FP.F16.F32.PACK_AB R7, R211, R212 ;  /* 0x000000d4d307723e */ /* 0x004fe200000000ff */
[----:B------:R-:W-:-:S02]  /*10860*/  IMAD.MOV.U32 R82, RZ, RZ, R133 ;  /* 0x000000ffff527224 */ /* 0x000fc400078e0085 */
[----:B------:R-:W-:Y:S01]  /*10870*/  LOP3.LUT R24, R6, R8, RZ, 0xc0, !PT ;  /* 0x0000000806187212 */ /* 0x000fe200078ec0ff */
[----:B------:R-:W-:Y:S01]  /*10880*/  IMAD.MOV.U32 R50, RZ, RZ, R230 ;  /* 0x000000ffff327224 */ /* 0x000fe200078e00e6 */
[----:B------:R-:W-:Y:S01]  /*10890*/  HSET2.LE.AND R6, R26, R216, PT ;  /* 0x000000d81a067233 */ /* 0x000fe20003803000 */
[----:B------:R-:W-:Y:S01]  /*108a0*/  IMAD.MOV.U32 R230, RZ, RZ, R70 ;  /* 0x000000ffffe67224 */ /* 0x000fe200078e0046 */
[----:B------:R-:W-:Y:S01]  /*108b0*/  F2FP.F16.F32.PACK_AB R8, R213, R219 ;  /* 0x000000dbd508723e */ /* 0x000fe200000000ff */
[----:B------:R-:W-:Y:S02]  /*108c0*/  IMAD.MOV.U32 R70, RZ, RZ, R127 ;  /* 0x000000ffff467224 */ /* 0x000fe400078e007f */
[----:B------:R-:W-:Y:S01]  /*108d0*/  IMAD.MOV.U32 R51, RZ, RZ, R78 ;  /* 0x000000ffff337224 */ /* 0x000fe200078e004e */
[----:B------:R-:W-:Y:S01]  /*108e0*/  LOP3.LUT R26, R6, R8, RZ, 0xc0, !PT ;  /* 0x00000008061a7212 */ /* 0x000fe200078ec0ff */
[----:B-1----:R-:W-:Y:S01]  /*108f0*/  FFMA.FTZ R5, R226, UR35, -R3 ;  /* 0x00000023e2057c23 */ /* 0x002fe20008010803 */
[----:B------:R-:W-:-:S03]  /*10900*/  IMAD.WIDE.U32 R8, R13, -0x326172a9, RZ ;  /* 0xcd9e8d570d087825 */ /* 0x000fc600078e00ff */
[----:B------:R1:W2:Y:S01]  /*10910*/  MUFU.EX2 R209, R5 ;  /* 0x0000000500d17308 */ /* 0x0002a20000000800 */
[----:B------:R-:W-:Y:S02]  /*10920*/  IMAD.MOV.U32 R226, RZ, RZ, R130 ;  /* 0x000000ffffe27224 */ /* 0x000fe400078e0082 */
[----:B------:R-:W-:Y:S01]  /*10930*/  IMAD.MOV.U32 R78, RZ, RZ, R168 ;  /* 0x000000ffff4e7224 */ /* 0x000fe200078e00a8 */
[----:B-1----:R-:W-:-:S05]  /*10940*/  HSET2.LE.AND R5, R14, R216, PT ;  /* 0x000000d80e057233 */ /* 0x002fca0003803000 */
[----:B------:R-:W-:Y:S02]  /*10950*/  LOP3.LUT R25, R5, R7, RZ, 0xc0, !PT ;  /* 0x0000000705197212 */ /* 0x000fe400078ec0ff */
[----:B------:R-:W-:Y:S02]  /*10960*/  HSET2.LE.AND R5, R19, R216, PT ;  /* 0x000000d813057233 */ /* 0x000fe40003803000 */
[----:B--2---:R-:W-:-:S04]  /*10970*/  F2FP.F16.F32.PACK_AB R7, R209, R210 ;  /* 0x000000d2d107723e */ /* 0x004fc800000000ff */
[----:B------:R-:W-:Y:S01]  /*10980*/  LOP3.LUT R27, R5, R7, RZ, 0xc0, !PT ;  /* 0x00000007051b7212 */ /* 0x000fe200078ec0ff */
[----:B------:R-:W-:-:S04]  /*10990*/  IMAD.WIDE.U32 R6, R12, -0x326172a9, RZ ;  /* 0xcd9e8d570c067825 */ /* 0x000fc800078e00ff */
[----:B------:R-:W-:Y:S01]  /*109a0*/  FFMA.FTZ R5, R240, UR35, -R4 ;  /* 0x00000023f0057c23 */ /* 0x000fe20008010804 */
[----:B------:R-:W-:Y:S02]  /*109b0*/  LOP3.LUT R12, R9, UR13, R28, 0x96, !PT ;  /* 0x0000000d090c7c12 */ /* 0x000fe4000f8e961c */
[----:B------:R-:W-:Y:S01]  /*109c0*/  LOP3.LUT R15, R7, UR22, R8, 0x96, !PT ;  /* 0x00000016070f7c12 */ /* 0x000fe2000f8e9608 */
[----:B------:R1:W-:Y:S01]  /*109d0*/  MUFU.EX2 R208, R5 ;  /* 0x0000000500d07308 */ /* 0x0003e20000000800 */
[C---:B------:R-:W-:Y:S01]  /*109e0*/  LOP3.LUT R13, R6.reuse, 0xffff, RZ, 0xc0, !PT ;  /* 0x0000ffff060d7812 */ /* 0x040fe200078ec0ff */
[----:B------:R-:W-:Y:S01]  /*109f0*/  IMAD.WIDE.U32 R8, R11, -0x326172a9, RZ ;  /* 0xcd9e8d570b087825 */ /* 0x000fe200078e00ff */
[----:B------:R-:W-:Y:S01]  /*10a00*/  LOP3.LUT R18, R6, 0xff, RZ, 0xc0, !PT ;  /* 0x000000ff06127812 */ /* 0x000fe200078ec0ff */
[----:B------:R-:W-:Y:S01]  /*10a10*/  HMMA.16816.F32 R164, R24, R64, R44 ;  /* 0x0000004018a4723c */ /* 0x000fe2000000182c */
[--C-:B------:R-:W-:Y:S02]  /*10a20*/  SHF.R.U32.HI R17, RZ, 0x10, R6.reuse ;  /* 0x00000010ff117819 */ /* 0x100fe40000011606 */
[----:B------:R-:W-:Y:S01]  /*10a30*/  SHF.R.U32.HI R16, RZ, 0x18, R6 ;  /* 0x00000018ff107819 */ /* 0x000fe20000011606 */
[----:B------:R-:W-:Y:S01]  /*10a40*/  IMAD.WIDE.U32 R6, R10, -0x326172a9, RZ ;  /* 0xcd9e8d570a067825 */ /* 0x000fe200078e00ff */
[----:B------:R-:W-:-:S03]  /*10a50*/  LOP3.LUT R19, R9, UR13, R20, 0x96, !PT ;  /* 0x0000000d09137c12 */ /* 0x000fc6000f8e9614 */
[----:B------:R-:W-:Y:S01]  /*10a60*/  IMAD.MOV.U32 R46, RZ, RZ, R129 ;  /* 0x000000ffff2e7224 */ /* 0x000fe200078e0081 */
[----:B------:R-:W-:Y:S01]  /*10a70*/  LOP3.LUT R14, R7, UR22, R8, 0x96, !PT ;  /* 0x00000016070e7c12 */ /* 0x000fe2000f8e9608 */
[----:B------:R-:W-:Y:S01]  /*10a80*/  IMAD.MOV.U32 R47, RZ, RZ, R128 ;  /* 0x000000ffff2f7224 */ /* 0x000fe200078e0080 */
[C---:B------:R-:W-:Y:S01]  /*10a90*/  LOP3.LUT R28, R6.reuse, 0xffff, RZ, 0xc0, !PT ;  /* 0x0000ffff061c7812 */ /* 0x040fe200078ec0ff */
[----:B-1----:R-:W-:Y:S01]  /*10aa0*/  FFMA.FTZ R5, R239, UR35, -R4 ;  /* 0x00000023ef057c23 */ /* 0x002fe20008010804 */
[----:B------:R-:W-:Y:S01]  /*10ab0*/  LOP3.LUT R31, R6, 0xff, RZ, 0xc0, !PT ;  /* 0x000000ff061f7812 */ /* 0x000fe200078ec0ff */
[----:B------:R-:W-:Y:S01]  /*10ac0*/  IMAD.MOV.U32 R45, RZ, RZ, R47 ;  /* 0x000000ffff2d7224 */ /* 0x000fe200078e002f */
[--C-:B------:R-:W-:Y:S01]  /*10ad0*/  SHF.R.U32.HI R30, RZ, 0x10, R6.reuse ;  /* 0x00000010ff1e7819 */ /* 0x100fe20000011606 */
[----:B------:R1:W-:Y:S01]  /*10ae0*/  MUFU.EX2 R207, R5 ;  /* 0x0000000500cf7308 */ /* 0x0003e20000000800 */
[----:B------:R-:W-:Y:S01]  /*10af0*/  SHF.R.U32.HI R29, RZ, 0x18, R6 ;  /* 0x00000018ff1d7819 */ /* 0x000fe20000011606 */
[----:B------:R-:W-:-:S04]  /*10b00*/  IMAD.WIDE.U32 R6, R37, -0x2daee0ad, RZ ;  /* 0xd2511f5325067825 */ /* 0x000fc800078e00ff */
[----:B------:R-:W-:Y:S01]  /*10b10*/  IMAD.MOV.U32 R47, RZ, RZ, R50 ;  /* 0x000000ffff2f7224 */ /* 0x000fe200078e0032 */
[C---:B------:R-:W-:Y:S02]  /*10b20*/  LOP3.LUT R20, R6.reuse, 0xffff, RZ, 0xc0, !PT ;  /* 0x0000ffff06147812 */ /* 0x040fe400078ec0ff */
[----:B------:R-:W-:Y:S01]  /*10b30*/  LOP3.LUT R23, R6, 0xff, RZ, 0xc0, !PT ;  /* 0x000000ff06177812 */ /* 0x000fe200078ec0ff */
[----:B------:R-:W-:Y:S01]  /*10b40*/  IMAD.MOV.U32 R65, RZ, RZ, R47 ;  /* 0x000000ffff417224 */ /* 0x000fe200078e002f */
[--C-:B------:R-:W-:Y:S02]  /*10b50*/  SHF.R.U32.HI R22, RZ, 0x10, R6.reuse ;  /* 0x00000010ff167819 */ /* 0x100fe40000011606 */
[----:B------:R-:W-:Y:S02]  /*10b60*/  SHF.R.U32.HI R21, RZ, 0x18, R6 ;  /* 0x00000018ff157819 */ /* 0x000fe40000011606 */
[----:B------:R-:W-:Y:S01]  /*10b70*/  SHF.R.U32.HI R6, RZ, 0x8, R13 ;  /* 0x00000008ff067819 */ /* 0x000fe2000001160d */
[----:B-1----:R-:W-:Y:S01]  /*10b80*/  FFMA.FTZ R5, R235, UR35, -R4 ;  /* 0x00000023eb057c23 */ /* 0x002fe20008010804 */
[----:B------:R-:W-:-:S02]  /*10b90*/  LOP3.LUT R9, R7, UR23, R38, 0x96, !PT ;  /* 0x0000001707097c12 */ /* 0x000fc4000f8e9626 */
[----:B------:R-:W-:Y:S01]  /*10ba0*/  PRMT R89, R18, 0x5410, R6 ;  /* 0x0000541012597816 */ /* 0x000fe20000000006 */
[----:B------:R1:W-:Y:S01]  /*10bb0*/  MUFU.EX2 R206, R5 ;  /* 0x0000000500ce7308 */ /* 0x0003e20000000800 */
[----:B------:R-:W-:-:S04]  /*10bc0*/  LOP3.LUT R6, R17, 0xff, RZ, 0xc0, !PT ;  /* 0x000000ff11067812 */ /* 0x000fc800078ec0ff */
[----:B------:R-:W-:Y:S01]  /*10bd0*/  PRMT R87, R6, 0x5410, R16 ;  /* 0x0000541006577816 */ /* 0x000fe20000000010 */
[----:B------:R-:W-:-:S05]  /*10be0*/  IMAD.WIDE.U32 R6, R12, -0x2daee0ad, RZ ;  /* 0xd2511f530c067825 */ /* 0x000fca00078e00ff */
[----:B------:R-:W-:Y:S02]  /*10bf0*/  LOP3.LUT R33, R7, UR23, R32, 0x96, !PT ;  /* 0x0000001707217c12 */ /* 0x000fe4000f8e9620 */
[C---:B------:R-:W-:Y:S02]  /*10c00*/  LOP3.LUT R42, R6.reuse, 0xffff, RZ, 0xc0, !PT ;  /* 0x0000ffff062a7812 */ /* 0x040fe400078ec0ff */
[----:B------:R-:W-:Y:S01]  /*10c10*/  LOP3.LUT R44, R6, 0xff, RZ, 0xc0, !PT ;  /* 0x000000ff062c7812 */ /* 0x000fe200078ec0ff */
[----:B-1----:R-:W-:Y:S01]  /*10c20*/  FFMA.FTZ R5, R233, UR35, -R4 ;  /* 0x00000023e9057c23 */ /* 0x002fe20008010804 */
[--C-:B------:R-:W-:Y:S02]  /*10c30*/  SHF.R.U32.HI R43, RZ, 0x10, R6.reuse ;  /* 0x00000010ff2b7819 */ /* 0x100fe40000011606 */
[----:B------:R-:W-:Y:S01]  /*10c40*/  SHF.R.U32.HI R75, RZ, 0x18, R6 ;  /* 0x00000018ff4b7819 */ /* 0x000fe20000011606 */
[----:B------:R1:W2:Y:S01]  /*10c50*/  MUFU.EX2 R204, R5 ;  /* 0x0000000500cc7308 */ /* 0x0002a20000000800 */
[----:B------:R-:W-:-:S03]  /*10c60*/  IMAD.WIDE.U32 R6, R40, -0x2daee0ad, RZ ;  /* 0xd2511f5328067825 */ /* 0x000fc600078e00ff */
[C---:B------:R-:W-:Y:S02]  /*10c70*/  LOP3.LUT R10, R6.reuse, 0xffff, RZ, 0xc0, !PT ;  /* 0x0000ffff060a7812 */ /* 0x040fe400078ec0ff */
[----:B------:R-:W-:Y:S02]  /*10c80*/  LOP3.LUT R13, R6, 0xff, RZ, 0xc0, !PT ;  /* 0x000000ff060d7812 */ /* 0x000fe400078ec0ff */
[--C-:B------:R-:W-:Y:S02]  /*10c90*/  SHF.R.U32.HI R12, RZ, 0x10, R6.reuse ;  /* 0x00000010ff0c7819 */ /* 0x100fe40000011606 */
[----:B------:R-:W-:Y:S02]  /*10ca0*/  SHF.R.U32.HI R11, RZ, 0x18, R6 ;  /* 0x00000018ff0b7819 */ /* 0x000fe40000011606 */
[----:B------:R-:W-:Y:S02]  /*10cb0*/  SHF.R.U32.HI R6, RZ, 0x8, R28 ;  /* 0x00000008ff067819 */ /* 0x000fe4000001161c */
[----:B------:R-:W-:Y:S01]  /*10cc0*/  LOP3.LUT R8, R7, UR23, R36, 0x96, !PT ;  /* 0x0000001707087c12 */ /* 0x000fe2000f8e9624 */
[----:B-1----:R-:W-:Y:S01]  /*10cd0*/  FFMA.FTZ R5, R232, UR35, -R4 ;  /* 0x00000023e8057c23 */ /* 0x002fe20008010804 */
[----:B------:R-:W-:Y:S01]  /*10ce0*/  PRMT R80, R31, 0x5410, R6 ;  /* 0x000054101f507816 */ /* 0x000fe20000000006 */
[--C-:B------:R-:W-:Y:S01]  /*10cf0*/  FFMA.FTZ R7, R215, UR35, -R4.reuse ;  /* 0x00000023d7077c23 */ /* 0x100fe20008010804 */
[----:B------:R-:W-:Y:S01]  /*10d00*/  LOP3.LUT R6, R30, 0xff, RZ, 0xc0, !PT ;  /* 0x000000ff1e067812 */ /* 0x000fe200078ec0ff */
[----:B------:R1:W-:Y:S03]  /*10d10*/  MUFU.EX2 R205, R5 ;  /* 0x0000000500cd7308 */ /* 0x0003e60000000800 */
[----:B------:R-:W-:Y:S01]  /*10d20*/  PRMT R79, R6, 0x5410, R29 ;  /* 0x00005410064f7816 */ /* 0x000fe2000000001d */
[----:B------:R-:W-:-:S04]  /*10d30*/  FFMA.FTZ R6, R214, UR35, -R4 ;  /* 0x00000023d6067c23 */ /* 0x000fc80008010804 */
[----:B------:R-:W-:Y:S08]  /*10d40*/  MUFU.EX2 R170, R6 ;  /* 0x0000000600aa7308 */ /* 0x000ff00000000800 */
[----:B------:R3:W-:Y:S01]  /*10d50*/  MUFU.EX2 R171, R7 ;  /* 0x0000000700ab7308 */ /* 0x0007e20000000800 */
[----:B-1----:R-:W-:-:S07]  /*10d60*/  FFMA.FTZ R5, R229, UR35, -R4 ;  /* 0x00000023e5057c23 */ /* 0x002fce0008010804 */
[----:B------:R1:W-:Y:S01]  /*10d70*/  MUFU.EX2 R182, R5 ;  /* 0x0000000500b67308 */ /* 0x0003e20000000800 */
[----:B---3--:R-:W-:Y:S01]  /*10d80*/  SHF.R.U32.HI R7, RZ, 0x18, R9 ;  /* 0x00000018ff077819 */ /* 0x008fe20000011609 */
        /* <DEDUP_REMOVED lines=8> */
[----:B-1----:R-:W-:-:S05]  /*10e10*/  IMAD.WIDE.U32 R4, R19, -0x2daee0ad, RZ ;  /* 0xd2511f5313047825 */ /* 0x002fca00078e00ff */
[----:B------:R-:W-:Y:S02]  /*10e20*/  LOP3.LUT R32, R5, UR23, R34, 0x96, !PT ;  /* 0x0000001705207c12 */ /* 0x000fe4000f8e9622 */
[C---:B------:R-:W-:Y:S02]  /*10e30*/  LOP3.LUT R39, R4.reuse, 0xffff, RZ, 0xc0, !PT ;  /* 0x0000ffff04277812 */ /* 0x040fe400078ec0ff */
[----:B------:R-:W-:Y:S02]  /*10e40*/  SHF.R.U32.HI R5, RZ, 0x8, R20 ;  /* 0x00000008ff057819 */ /* 0x000fe40000011614 */
[----:B------:R-:W-:Y:S02]  /*10e50*/  LOP3.LUT R41, R4, 0xff, RZ, 0xc0, !PT ;  /* 0x000000ff04297812 */ /* 0x000fe400078ec0ff */
[--C-:B------:R-:W-:Y:S02]  /*10e60*/  SHF.R.U32.HI R40, RZ, 0x10, R4.reuse ;  /* 0x00000010ff287819 */ /* 0x100fe40000011604 */
[----:B------:R-:W-:Y:S01]  /*10e70*/  SHF.R.U32.HI R74, RZ, 0x18, R4 ;  /* 0x00000018ff4a7819 */ /* 0x000fe20000011604 */
[----:B------:R-:W-:Y:S01]  /*10e80*/  FFMA.FTZ R4, R251, UR35, -R3 ;  /* 0x00000023fb047c23 */ /* 0x000fe20008010803 */
[----:B------:R-:W-:-:S02]  /*10e90*/  PRMT R16, R23, 0x5410, R5 ;  /* 0x0000541017107816 */ /* 0x000fc40000000005 */
[----:B------:R-:W-:Y:S01]  /*10ea0*/  LOP3.LUT R5, R22, 0xff, RZ, 0xc0, !PT ;  /* 0x000000ff16057812 */ /* 0x000fe200078ec0ff */
[----:B------:R1:W-:Y:S03]  /*10eb0*/  MUFU.EX2 R134, R4 ;  /* 0x0000000400867308 */ /* 0x0003e60000000800 */
[----:B------:R-:W-:Y:S01]  /*10ec0*/  PRMT R21, R5, 0x5410, R21 ;  /* 0x0000541005157816 */ /* 0x000fe20000000015 */
[----:B------:R-:W-:-:S04]  /*10ed0*/  FFMA.FTZ R5, R247, UR35, -R3 ;  /* 0x00000023f7057c23 */ /* 0x000fc80008010803 */
[----:B------:R3:W-:Y:S01]  /*10ee0*/  MUFU.EX2 R130, R5 ;  /* 0x0000000500827308 */ /* 0x0007e20000000800 */
[----:B-1----:R-:W-:Y:S01]  /*10ef0*/  FFMA.FTZ R4, R68, UR35, -R3 ;  /* 0x0000002344047c23 */ /* 0x002fe20008010803 */
[----:B------:R-:W-:Y:S02]  /*10f00*/  IMAD.MOV.U32 R68, RZ, RZ, R231 ;  /* 0x000000ffff447224 */ /* 0x000fe400078e00e7 */
[----:B------:R-:W-:-:S04]  /*10f10*/  IMAD.MOV.U32 R231, RZ, RZ, R169 ;  /* 0x000000ffffe77224 */ /* 0x000fc800078e00a9 */
[----:B------:R1:W-:Y:S01]  /*10f20*/  MUFU.EX2 R133, R4 ;  /* 0x0000000400857308 */ /* 0x0003e20000000800 */
[----:B------:R-:W-:Y:S02]  /*10f30*/  IMAD.MOV.U32 R50, RZ, RZ, R68 ;  /* 0x000000ffff327224 */ /* 0x000fe400078e0044 */
[--C-:B------:R-:W-:Y:S01]  /*10f40*/  FFMA.FTZ R68, R234, UR35, -R3.reuse ;  /* 0x00000023ea447c23 */ /* 0x100fe20008010803 */
[----:B---3--:R-:W-:-:S04]  /*10f50*/  FFMA.FTZ R5, R246, UR35, -R3 ;  /* 0x00000023f6057c23 */ /* 0x008fc80008010803 */
[----:B------:R3:W4:Y:S01]  /*10f60*/  MUFU.EX2 R129, R5 ;  /* 0x0000000500817308 */ /* 0x0007220000000800 */
[----:B-1----:R-:W-:Y:S02]  /*10f70*/  SHF.R.U32.HI R4, RZ, 0x8, R10 ;  /* 0x00000008ff047819 */ /* 0x002fe4000001160a */
[----:B------:R-:W-:Y:S02]  /*10f80*/  LOP3.LUT R10, R9, 0xff, RZ, 0xc0, !PT ;  /* 0x000000ff090a7812 */ /* 0x000fe400078ec0ff */
[----:B------:R-:W-:Y:S02]  /*10f90*/  PRMT R36, R13, 0x5410, R4 ;  /* 0x000054100d247816 */ /* 0x000fe40000000004 */
[----:B------:R-:W-:Y:S02]  /*10fa0*/  LOP3.LUT R4, R12, 0xff, RZ, 0xc0, !PT ;  /* 0x000000ff0c047812 */ /* 0x000fe400078ec0ff */
[----:B---3--:R-:W-:Y:S02]  /*10fb0*/  LOP3.LUT R5, R9, 0xffff, RZ, 0xc0, !PT ;  /* 0x0000ffff09057812 */ /* 0x008fe400078ec0ff */
[----:B------:R-:W-:-:S02]  /*10fc0*/  PRMT R35, R4, 0x5410, R11 ;  /* 0x0000541004237816 */ /* 0x000fc4000000000b */
[----:B------:R-:W-:Y:S02]  /*10fd0*/  SHF.R.U32.HI R4, RZ, 0x10, R9 ;  /* 0x00000010ff047819 */ /* 0x000fe40000011609 */
[----:B------:R-:W-:Y:S01]  /*10fe0*/  SHF.R.U32.HI R6, RZ, 0x8, R5 ;  /* 0x00000008ff067819 */ /* 0x000fe20000011605 */
[----:B------:R-:W-:Y:S01]  /*10ff0*/  FFMA.FTZ R5, R244, UR35, -R3 ;  /* 0x00000023f4057c23 */ /* 0x000fe20008010803 */
[----:B------:R-:W-:Y:S02]  /*11000*/  LOP3.LUT R4, R4, 0xff, RZ, 0xc0, !PT ;  /* 0x000000ff04047812 */ /* 0x000fe400078ec0ff */
[----:B------:R-:W-:Y:S01]  /*11010*/  PRMT R11, R10, 0x5410, R6 ;  /* 0x000054100a0b7816 */ /* 0x000fe20000000006 */
[----:B------:R1:W-:Y:S01]  /*11020*/  MUFU.EX2 R127, R5 ;  /* 0x00000005007f7308 */ /* 0x0003e20000000800 */
[----:B------:R-:W-:Y:S01]  /*11030*/  PRMT R9, R4, 0x5410, R7 ;  /* 0x0000541004097816 */ /* 0x000fe20000000007 */
[----:B------:R-:W-:Y:S01]  /*11040*/  FFMA.FTZ R6, R242, UR35, -R3 ;  /* 0x00000023f2067c23 */ /* 0x000fe20008010803 */
[----:B------:R-:W-:-:S05]  /*11050*/  LOP3.LUT R4, R8, 0xffff, RZ, 0xc0, !PT ;  /* 0x0000ffff08047812 */ /* 0x000fca00078ec0ff */
[----:B------:R3:W-:Y:S01]  /*11060*/  MUFU.EX2 R168, R6 ;  /* 0x0000000600a87308 */ /* 0x0007e20000000800 */
[----:B-1----:R-:W-:-:S07]  /*11070*/  FFMA.FTZ R5, R243, UR35, -R3 ;  /* 0x00000023f3057c23 */ /* 0x002fce0008010803 */
[----:B------:R1:W-:Y:S01]  /*11080*/  MUFU.EX2 R128, R5 ;  /* 0x0000000500807308 */ /* 0x0003e20000000800 */
[----:B---3--:R-:W-:Y:S02]  /*11090*/  SHF.R.U32.HI R6, RZ, 0x10, R8 ;  /* 0x00000010ff067819 */ /* 0x008fe40000011608 */
[----:B-1----:R-:W-:Y:S02]  /*110a0*/  SHF.R.U32.HI R5, RZ, 0x8, R4 ;  /* 0x00000008ff057819 */ /* 0x002fe40000011604 */
[----:B------:R-:W-:-:S04]  /*110b0*/  LOP3.LUT R4, R8, 0xff, RZ, 0xc0, !PT ;  /* 0x000000ff08047812 */ /* 0x000fc800078ec0ff */
[----:B------:R-:W-:Y:S01]  /*110c0*/  PRMT R28, R4, 0x5410, R5 ;  /* 0x00005410041c7816 */ /* 0x000fe20000000005 */
[----:B------:R-:W-:Y:S01]  /*110d0*/  FFMA.FTZ R4, R238, UR35, -R3 ;  /* 0x00000023ee047c23 */ /* 0x000fe20008010803 */
[----:B------:R-:W-:-:S03]  /*110e0*/  SHF.R.U32.HI R5, RZ, 0x18, R8 ;  /* 0x00000018ff057819 */ /* 0x000fc60000011608 */
[----:B------:R1:W-:Y:S02]  /*110f0*/  MUFU.EX2 R169, R4 ;  /* 0x0000000400a97308 */ /* 0x0003e40000000800 */
[----:B-1----:R-:W-:Y:S01]  /*11100*/  LOP3.LUT R4, R6, 0xff, RZ, 0xc0, !PT ;  /* 0x000000ff06047812 */ /* 0x002fe200078ec0ff */
[----:B------:R-:W-:Y:S01]  /*11110*/  FFMA.FTZ R6, R46, UR35, -R2 ;  /* 0x000000232e067c23 */ /* 0x000fe20008010802 */
[----:B------:R-:W-:Y:S02]  /*11120*/  IMAD.MOV.U32 R46, RZ, RZ, R226 ;  /* 0x000000ffff2e7224 */ /* 0x000fe400078e00e2 */
[----:B------:R-:W-:Y:S01]  /*11130*/  IMAD.MOV.U32 R226, RZ, RZ, R51 ;  /* 0x000000ffffe27224 */ /* 0x000fe200078e0033 */
[----:B------:R-:W-:Y:S01]  /*11140*/  PRMT R13, R4, 0x5410, R5 ;  /* 0x00005410040d7816 */ /* 0x000fe20000000005 */
[----:B------:R-:W-:Y:S02]  /*11150*/  IMAD.MOV.U32 R51, RZ, RZ, R69 ;  /* 0x000000ffff337224 */ /* 0x000fe400078e0045 */
[----:B------:R-:W-:Y:S01]  /*11160*/  FFMA.FTZ R4, R45, UR35, -R2 ;  /* 0x000000232d047c23 */ /* 0x000fe20008010802 */
[----:B------:R-:W-:-:S02]  /*11170*/  IMAD.MOV.U32 R69, RZ, RZ, R81 ;  /* 0x000000ffff457224 */ /* 0x000fc400078e0051 */
[----:B------:R-:W-:Y:S01]  /*11180*/  FFMA.FTZ R7, R193, UR35, -R0 ;  /* 0x00000023c1077c23 */ /* 0x000fe20008010800 */
[----:B------:R-:W-:Y:S02]  /*11190*/  IMAD.MOV.U32 R81, RZ, RZ, R218 ;  /* 0x000000ffff517224 */ /* 0x000fe400078e00da */
[----:B------:R-:W-:Y:S01]  /*111a0*/  FFMA.FTZ R37, R250, UR35, -R0 ;  /* 0x00000023fa257c23 */ /* 0x000fe20008010800 */
[----:B------:R-:W-:Y:S02]  /*111b0*/  IMAD.MOV.U32 R218, RZ, RZ, R84 ;  /* 0x000000ffffda7224 */ /* 0x000fe400078e0054 */
[--C-:B------:R-:W-:Y:S01]  /*111c0*/  FFMA.FTZ R5, R201, UR35, -R2.reuse ;  /* 0x00000023c9057c23 */ /* 0x100fe20008010802 */
[----:B------:R-:W-:Y:S02]  /*111d0*/  IMAD.MOV.U32 R84, RZ, RZ, R77 ;  /* 0x000000ffff547224 */ /* 0x000fe400078e004d */
[----:B------:R-:W-:Y:S01]  /*111e0*/  FFMA.FTZ R12, R252, UR35, -R2 ;  /* 0x00000023fc0c7c23 */ /* 0x000fe20008010802 */
[----:B------:R-:W-:-:S02]  /*111f0*/  IMAD.MOV.U32 R77, RZ, RZ, R72 ;  /* 0x000000ffff4d7224 */ /* 0x000fc400078e0048 */
[--C-:B------:R-:W-:Y:S01]  /*11200*/  FFMA.FTZ R29, R249, UR35, -R2.reuse ;  /* 0x00000023f91d7c23 */ /* 0x100fe20008010802 */
[----:B------:R-:W-:Y:S02]  /*11210*/  IMAD.MOV.U32 R72, RZ, RZ, R55 ;  /* 0x000000ffff487224 */ /* 0x000fe400078e0037 */
[----:B------:R-:W-:Y:S01]  /*11220*/  FFMA.FTZ R30, R245, UR35, -R2 ;  /* 0x00000023f51e7c23 */ /* 0x000fe20008010802 */
[----:B------:R-:W-:Y:S01]  /*11230*/  IMAD.MOV.U32 R55, RZ, RZ, R122 ;  /* 0x000000ffff377224 */ /* 0x000fe200078e007a */
[----:B------:R-:W-:Y:S01]  /*11240*/  MUFU.EX2 R68, R68 ;  /* 0x0000004400447308 */ /* 0x000fe20000000800 */
[----:B------:R-:W-:Y:S01]  /*11250*/  IMAD.MOV.U32 R64, RZ, RZ, R226 ;  /* 0x000000ffff407224 */ /* 0x000fe200078e00e2 */
[----:B------:R1:W5:Y:S01]  /*11260*/  LDL.LU R201, [R1+0xac] ;  /* 0x0000ac0001c97983 */ /* 0x0003620000300800 */
[----:B------:R-:W-:Y:S02]  /*11270*/  IMAD.MOV.U32 R45, RZ, RZ, R50 ;  /* 0x000000ffff2d7224 */ /* 0x000fe400078e0032 */
[----:B------:R-:W-:-:S02]  /*11280*/  IMAD.MOV.U32 R240, RZ, RZ, R46 ;  /* 0x000000fffff07224 */ /* 0x000fc400078e002e */
[----:B------:R-:W-:Y:S01]  /*11290*/  IMAD.MOV.U32 R47, RZ, RZ, R69 ;  /* 0x000000ffff2f7224 */ /* 0x000fe200078e0045 */
[----:B------:R-:W-:Y:S01]  /*112a0*/  MUFU.EX2 R122, R6 ;  /* 0x00000006007a7308 */ /* 0x000fe20000000800 */
[----:B------:R-:W-:Y:S02]  /*112b0*/  IMAD.MOV.U32 R226, RZ, RZ, R81 ;  /* 0x000000ffffe27224 */ /* 0x000fe400078e0051 */
[----:B------:R-:W-:Y:S02]  /*112c0*/  IMAD.MOV.U32 R50, RZ, RZ, R77 ;  /* 0x000000ffff327224 */ /* 0x000fe400078e004d */
[----:B------:R-:W-:Y:S02]  /*112d0*/  IMAD.MOV.U32 R46, RZ, RZ, R51 ;  /* 0x000000ffff2e7224 */ /* 0x000fe400078e0033 */
[----:B------:R-:W-:Y:S02]  /*112e0*/  IMAD.MOV.U32 R69, RZ, RZ, R72 ;  /* 0x000000ffff457224 */ /* 0x000fe400078e0048 */
[----:B------:R-:W-:-:S02]  /*112f0*/  IMAD.MOV.U32 R81, RZ, RZ, R55 ;  /* 0x000000ffff517224 */ /* 0x000fc400078e0037 */
[----:B------:R-:W-:Y:S02]  /*11300*/  IMAD.MOV.U32 R77, RZ, RZ, R120 ;  /* 0x000000ffff4d7224 */ /* 0x000fe400078e0078 */
[----:B------:R-:W-:Y:S02]  /*11310*/  IMAD.MOV.U32 R72, RZ, RZ, R91 ;  /* 0x000000ffff487224 */ /* 0x000fe400078e005b */
[--C-:B------:R-:W-:Y:S01]  /*11320*/  FFMA.FTZ R91, R224, UR35, -R3.reuse ;  /* 0x00000023e05b7c23 */ /* 0x100fe20008010803 */
[----:B------:R-:W-:Y:S02]  /*11330*/  IMAD.MOV.U32 R120, RZ, RZ, R90 ;  /* 0x000000ffff787224 */ /* 0x000fe400078e005a */
[--C-:B------:R-:W-:Y:S01]  /*11340*/  FFMA.FTZ R90, R177, UR35, -R3.reuse ;  /* 0x00000023b15a7c23 */ /* 0x100fe20008010803 */
[----:B------:R-:W-:Y:S02]  /*11350*/  IMAD.MOV.U32 R55, RZ, RZ, R88 ;  /* 0x000000ffff377224 */ /* 0x000fe400078e0058 */
[----:B------:R-:W-:Y:S01]  /*11360*/  FFMA.FTZ R88, R222, UR35, -R3 ;  /* 0x00000023de587c23 */ /* 0x000fe20008010803 */
[----:B------:R-:W-:Y:S01]  /*11370*/  FFMA.FTZ R3, R240, UR35, -R2 ;  /* 0x00000023f0037c23 */ /* 0x000fe20008010802 */
[----:B------:R-:W-:-:S02]  /*11380*/  IMAD.MOV.U32 R17, RZ, RZ, R45 ;  /* 0x000000ffff117224 */ /* 0x000fc400078e002d */
        /* <DEDUP_REMOVED lines=9> */
[----:B------:R-:W-:Y:S02]  /*11420*/  IMAD.MOV.U32 R84, RZ, RZ, R123 ;  /* 0x000000ffff547224 */ /* 0x000fe400078e007b */
[----:B---3--:R-:W-:Y:S01]  /*11430*/  FFMA.FTZ R3, R17, UR35, -R0 ;  /* 0x0000002311037c23 */ /* 0x008fe20008010800 */
[----:B------:R-:W-:Y:S02]  /*11440*/  IMAD.MOV.U32 R17, RZ, RZ, R18 ;  /* 0x000000ffff117224 */ /* 0x000fe400078e0012 */
[----:B------:R-:W-:Y:S01]  /*11450*/  FFMA.FTZ R6, R194, UR35, -R0 ;  /* 0x00000023c2067c23 */ /* 0x000fe20008010800 */
[----:B------:R-:W-:Y:S01]  /*11460*/  IMAD.MOV.U32 R18, RZ, RZ, R235 ;  /* 0x000000ffff127224 */ /* 0x000fe200078e00eb */
[----:B------:R-:W3:Y:S01]  /*11470*/  MUFU.EX2 R123, R4 ;  /* 0x00000004007b7308 */ /* 0x000ee20000000800 */
        /* <DEDUP_REMOVED lines=9> */
[----:B------:R-:W-:Y:S01]  /*11510*/  FFMA.FTZ R8, R17, UR35, -R0 ;  /* 0x0000002311087c23 */ /* 0x000fe20008010800 */
[----:B------:R-:W-:Y:S02]  /*11520*/  IMAD.MOV.U32 R78, RZ, RZ, R82 ;  /* 0x000000ffff4e7224 */ /* 0x000fe400078e0052 */
[----:B------:R-:W-:Y:S02]  /*11530*/  IMAD.MOV.U32 R229, RZ, RZ, R38 ;  /* 0x000000ffffe57224 */ /* 0x000fe400078e0026 */
[----:B------:R-:W-:Y:S02]  /*11540*/  IMAD.MOV.U32 R233, RZ, RZ, R64 ;  /* 0x000000ffffe97224 */ /* 0x000fe400078e0040 */
[----:B------:R-:W-:Y:S01]  /*11550*/  FFMA.FTZ R31, R18, UR35, -R0 ;  /* 0x00000023121f7c23 */ /* 0x000fe20008010800 */
[----:B------:R-:W-:-:S02]  /*11560*/  IMAD.MOV.U32 R82, RZ, RZ, R124 ;  /* 0x000000ffff527224 */ /* 0x000fc400078e007c */
[----:B------:R-:W-:Y:S02]  /*11570*/  IMAD.MOV.U32 R64, RZ, RZ, R121 ;  /* 0x000000ffff407224 */ /* 0x000fe400078e0079 */
[----:B------:R-:W-:Y:S01]  /*11580*/  FFMA.FTZ R34, R235, UR35, -R0 ;  /* 0x00000023eb227c23 */ /* 0x000fe20008010800 */
[----:B------:R-:W-:Y:S01]  /*11590*/  IMAD.MOV.U32 R17, RZ, RZ, R65 ;  /* 0x000000ffff117224 */ /* 0x000fe200078e0041 */
[----:B------:R2:W-:Y:S01]  /*115a0*/  MUFU.EX2 R121, R3 ;  /* 0x0000000300797308 */ /* 0x0005e20000000800 */
[----:B------:R-:W-:Y:S02]  /*115b0*/  IMAD.MOV.U32 R18, RZ, RZ, R227 ;  /* 0x000000ffff127224 */ /* 0x000fe400078e00e3 */
[----:B------:R-:W-:Y:S02]  /*115c0*/  IMAD.MOV.U32 R235, RZ, RZ, R231 ;  /* 0x000000ffffeb7224 */ /* 0x000fe400078e00e7 */
[----:B------:R-:W-:Y:S02]  /*115d0*/  IMAD.MOV.U32 R232, RZ, RZ, R240 ;  /* 0x000000ffffe87224 */ /* 0x000fe400078e00f0 */
[----:B------:R-:W-:-:S02]  /*115e0*/  IMAD.MOV.U32 R239, RZ, RZ, R82 ;  /* 0x000000ffffef7224 */ /* 0x000fc400078e0052 */
[----:B------:R-:W-:Y:S02]  /*115f0*/  IMAD.MOV.U32 R240, RZ, RZ, R126 ;  /* 0x000000fffff07224 */ /* 0x000fe400078e007e */
[----:B------:R-:W-:Y:S02]  /*11600*/  IMAD.MOV.U32 R65, RZ, RZ, R85 ;  /* 0x000000ffff417224 */ /* 0x000fe400078e0055 */
[----:B--2---:R-:W-:Y:S01]  /*11610*/  FADD.FTZ R3, R228, R52 ;  /* 0x00000034e4037221 */ /* 0x004fe20000010000 */
        /* <DEDUP_REMOVED lines=23> */
[----:B------:R-:W-:Y:S01]  /*11790*/  FFMA.FTZ R38, R248, UR35, -R0 ;  /* 0x00000023f8267c23 */ /* 0x000fe20008010800 */
[----:B------:R-:W-:Y:S02]  /*117a0*/  IMAD.MOV.U32 R231, RZ, RZ, R78 ;  /* 0x000000ffffe77224 */ /* 0x000fe400078e004e */
[----:B------:R-:W-:Y:S01]  /*117b0*/  FFMA.FTZ R78, R241, UR35, -R0 ;  /* 0x00000023f14e7c23 */ /* 0x000fe20008010800 */
[----:B------:R-:W-:Y:S02]  /*117c0*/  IMAD.MOV.U32 R227, RZ, RZ, R86 ;  /* 0x000000ffffe37224 */ /* 0x000fe400078e0056 */
[----:B------:R-:W-:Y:S01]  /*117d0*/  FFMA.FTZ R82, R178, UR35, -R0 ;  /* 0x00000023b2527c23 */ /* 0x000fe20008010800 */
[----:B------:R-:W-:Y:S02]  /*117e0*/  IMAD.MOV.U32 R47, RZ, RZ, R50 ;  /* 0x000000ffff2f7224 */ /* 0x000fe400078e0032 */
[----:B------:R-:W-:Y:S01]  /*117f0*/  FFMA.FTZ R85, R176, UR35, -R0 ;  /* 0x00000023b0557c23 */ /* 0x000fe20008010800 */
        /* <DEDUP_REMOVED lines=13> */
[--C-:B------:R-:W-:Y:S01]  /*118d0*/  FFMA.FTZ R4, R197, UR35, -R2.reuse ;  /* 0x00000023c5047c23 */ /* 0x100fe20008010802 */
[----:B------:R-:W-:Y:S02]  /*118e0*/  IMAD.MOV.U32 R226, RZ, RZ, R77 ;  /* 0x000000ffffe27224 */ /* 0x000fe400078e004d */
[----:B------:R-:W-:Y:S01]  /*118f0*/  FFMA.FTZ R69, R237, UR35, -R2 ;  /* 0x00000023ed457c23 */ /* 0x000fe20008010802 */
[----:B------:R-:W-:-:S02]  /*11900*/  IMAD.MOV.U32 R55, RZ, RZ, R70 ;  /* 0x000000ffff377224 */ /* 0x000fc400078e0046 */
[----:B------:R-:W-:Y:S01]  /*11910*/  FFMA.FTZ R70, R181, UR35, -R2 ;  /* 0x00000023b5467c23 */ /* 0x000fe20008010802 */
[----:B------:R-:W-:Y:S02]  /*11920*/  IMAD.MOV.U32 R83, RZ, RZ, R76 ;  /* 0x000000ffff537224 */ /* 0x000fe400078e004c */
[--C-:B------:R-:W-:Y:S01]  /*11930*/  FFMA.FTZ R72, R179, UR35, -R2.reuse ;  /* 0x00000023b3487c23 */ /* 0x100fe20008010802 */
[----:B------:R-:W-:Y:S02]  /*11940*/  IMAD.MOV.U32 R45, RZ, RZ, R47 ;  /* 0x000000ffff2d7224 */ /* 0x000fe400078e002f */
[----:B------:R-:W-:Y:S01]  /*11950*/  FFMA.FTZ R77, R175, UR35, -R2 ;  /* 0x00000023af4d7c23 */ /* 0x000fe20008010802 */
[----:B------:R-:W-:Y:S01]  /*11960*/  IMAD.MOV.U32 R215, RZ, RZ, R233 ;  /* 0x000000ffffd77224 */ /* 0x000fe200078e00e9 */
[----:B------:R-:W-:Y:S01]  /*11970*/  SHF.R.U32.HI R2, RZ, 0x8, R0 ;  /* 0x00000008ff027819 */ /* 0x000fe20000011600 */
[----:B------:R-:W-:Y:S01]  /*11980*/  IMAD.MOV.U32 R76, RZ, RZ, R73 ;  /* 0x000000ffff4c7224 */ /* 0x000fe200078e0049 */
[----:B------:R2:W-:Y:S01]  /*11990*/  MUFU.EX2 R124, R5 ;  /* 0x00000005007c7308 */ /* 0x0005e20000000800 */
[----:B------:R-:W-:-:S02]  /*119a0*/  IMAD.MOV.U32 R46, RZ, RZ, R50 ;  /* 0x000000ffff2e7224 */ /* 0x000fc400078e0032 */
[----:B------:R-:W-:Y:S02]  /*119b0*/  IMAD.MOV.U32 R249, RZ, RZ, R118 ;  /* 0x000000fffff97224 */ /* 0x000fe400078e0076 */
[----:B------:R-:W-:Y:S01]  /*119c0*/  FADD.FTZ R81, R81, R53 ;  /* 0x0000003551517221 */ /* 0x000fe20000010000 */
[----:B------:R-:W-:Y:S02]  /*119d0*/  IMAD.MOV.U32 R239, RZ, RZ, R240 ;  /* 0x000000ffffef7224 */ /* 0x000fe400078e00f0 */
[----:B------:R-:W-:Y:S01]  /*119e0*/  FADD.FTZ R84, R84, R49 ;  /* 0x0000003154547221 */ /* 0x000fe20000010000 */
[----:B------:R-:W-:Y:S01]  /*119f0*/  IMAD.MOV.U32 R233, RZ, RZ, R17 ;  /* 0x000000ffffe97224 */ /* 0x000fe200078e0011 */
[----:B------:R-:W-:Y:S01]  /*11a00*/  LOP3.LUT R0, R15, 0xff, RZ, 0xc0, !PT ;  /* 0x000000ff0f007812 */ /* 0x000fe200078ec0ff */
[----:B------:R-:W-:Y:S02]  /*11a10*/  IMAD.MOV.U32 R73, RZ, RZ, R54 ;  /* 0x000000ffff497224 */ /* 0x000fe400078e0036 */
[----:B------:R-:W-:Y:S01]  /*11a20*/  IMAD.MOV.U32 R245, RZ, RZ, R189 ;  /* 0x000000fffff57224 */ /* 0x000fe200078e00bd */
[----:B------:R-:W-:Y:S01]  /*11a30*/  MUFU.EX2 R78, R78 ;  /* 0x0000004e004e7308 */ /* 0x000fe20000000800 */
[----:B------:R-:W-:Y:S01]  /*11a40*/  IMAD.MOV.U32 R47, RZ, RZ, R51 ;  /* 0x000000ffff2f7224 */ /* 0x000fe200078e0033 */
[----:B------:R1:W5:Y:S01]  /*11a50*/  LDL.LU R197, [R1+0xa8] ;  /* 0x0000a80001c57983 */ /* 0x0003620000300800 */
[----:B------:R-:W-:-:S02]  /*11a60*/  IMAD.MOV.U32 R240, RZ, RZ, R64 ;  /* 0x000000fffff07224 */ /* 0x000fc400078e0040 */
[----:B------:R-:W-:Y:S02]  /*11a70*/  IMAD.MOV.U32 R17, RZ, RZ, R18 ;  /* 0x000000ffff117224 */ /* 0x000fe400078e0012 */
[----:B------:R-:W-:Y:S02]  /*11a80*/  IMAD.MOV.U32 R234, RZ, RZ, R215 ;  /* 0x000000ffffea7224 */ /* 0x000fe400078e00d7 */
[----:B------:R-:W-:Y:S01]  /*11a90*/  IMAD.MOV.U32 R50, RZ, RZ, R218 ;  /* 0x000000ffff327224 */ /* 0x000fe200078e00da */
[----:B------:R-:W-:Y:S01]  /*11aa0*/  MUFU.EX2 R118, R8 ;  /* 0x0000000800767308 */ /* 0x000fe20000000800 */
[----:B------:R-:W-:Y:S01]  /*11ab0*/  IMAD.MOV.U32 R64, RZ, RZ, R65 ;  /* 0x000000ffff407224 */ /* 0x000fe200078e0041 */
[----:B--2---:R-:W-:Y:S01]  /*11ac0*/  HSET2.LE.AND R5, R9, R216, PT ;  /* 0x000000d809057233 */ /* 0x004fe20003803000 */
[----:B------:R-:W-:Y:S01]  /*11ad0*/  IMAD.MOV.U32 R18, RZ, RZ, R235 ;  /* 0x000000ffff127224 */ /* 0x000fe200078e00eb */
[----:B------:R1:W5:Y:S01]  /*11ae0*/  LDL.LU R195, [R1+0xa4] ;  /* 0x0000a40001c37983 */ /* 0x0003620000300800 */
[----:B------:R-:W-:-:S02]  /*11af0*/  IMAD.MOV.U32 R51, RZ, RZ, R83 ;  /* 0x000000ffff337224 */ /* 0x000fc400078e0053 */
[----:B------:R-:W-:Y:S01]  /*11b00*/  IMAD.MOV.U32 R65, RZ, RZ, R45 ;  /* 0x000000ffff417224 */ /* 0x000fe200078e002d */
[----:B------:R2:W-:Y:S01]  /*11b10*/  MUFU.EX2 R126, R4 ;  /* 0x00000004007e7308 */ /* 0x0005e20000000800 */
[----:B------:R-:W-:Y:S01]  /*11b20*/  IMAD.MOV.U32 R218, RZ, RZ, R76 ;  /* 0x000000ffffda7224 */ /* 0x000fe200078e004c */
[----:B------:R1:W5:Y:S01]  /*11b30*/  LDL.LU R194, [R1+0xa0] ;  /* 0x0000a00001c27983 */ /* 0x0003620000300800 */
[----:B------:R-:W-:Y:S02]  /*11b40*/  IMAD.MOV.U32 R45, RZ, RZ, R46 ;  /* 0x000000ffff2d7224 */ /* 0x000fe400078e002e */
[----:B------:R-:W-:Y:S01]  /*11b50*/  IMAD.MOV.U32 R235, RZ, RZ, R239 ;  /* 0x000000ffffeb7224 */ /* 0x000fe200078e00ef */
[----:B------:R1:W5:Y:S01]  /*11b60*/  LDL.LU R193, [R1+0x9c] ;  /* 0x00009c0001c17983 */ /* 0x0003620000300800 */
[----:B------:R-:W-:Y:S01]  /*11b70*/  IMAD.MOV.U32 R54, RZ, RZ, R71 ;  /* 0x000000ffff367224 */ /* 0x000fe200078e0047 */
[----:B------:R-:W-:Y:S01]  /*11b80*/  PRMT R71, R0, 0x5410, R2 ;  /* 0x0000541000477816 */ /* 0x000fe20000000002 */
[----:B------:R-:W-:-:S02]  /*11b90*/  IMAD.MOV.U32 R83, RZ, RZ, R73 ;  /* 0x000000ffff537224 */ /* 0x000fc400078e0049 */
[----:B------:R-:W-:Y:S02]  /*11ba0*/  IMAD.MOV.U32 R46, RZ, RZ, R47 ;  /* 0x000000ffff2e7224 */ /* 0x000fe400078e002f */
[----:B------:R-:W-:Y:S01]  /*11bb0*/  IMAD.MOV.U32 R239, RZ, RZ, R240 ;  /* 0x000000ffffef7224 */ /* 0x000fe200078e00f0 */
[----:B------:R-:W-:Y:S01]  /*11bc0*/  HSET2.LE.AND R0, R16, R216, PT ;  /* 0x000000d810007233 */ /* 0x000fe20003803000 */
[----:B------:R-:W-:Y:S02]  /*11bd0*/  IMAD.MOV.U32 R47, RZ, RZ, R50 ;  /* 0x000000ffff2f7224 */ /* 0x000fe400078e0032 */
[----:B------:R-:W-:Y:S01]  /*11be0*/  IMAD.MOV.U32 R240, RZ, RZ, R64 ;  /* 0x000000fffff07224 */ /* 0x000fe200078e0040 */
[----:B------:R-:W-:Y:S01]  /*11bf0*/  F2FP.F16.F32.PACK_AB R2, R204, R206 ;  /* 0x000000cecc02723e */ /* 0x000fe200000000ff */
[----:B------:R-:W-:Y:S02]  /*11c00*/  IMAD.MOV.U32 R50, RZ, RZ, R51 ;  /* 0x000000ffff327224 */ /* 0x000fe400078e0033 */
[----:B------:R-:W-:-:S02]  /*11c10*/  IMAD.MOV.U32 R64, RZ, RZ, R65 ;  /* 0x000000ffff407224 */ /* 0x000fc400078e0041 */
[----:B------:R-:W-:Y:S02]  /*11c20*/  IMAD.MOV.U32 R246, RZ, RZ, R17 ;  /* 0x000000fffff67224 */ /* 0x000fe400078e0011 */
[----:B------:R-:W-:Y:S02]  /*11c30*/  IMAD.MOV.U32 R224, RZ, RZ, R18 ;  /* 0x000000ffffe07224 */ /* 0x000fe400078e0012 */
[----:B------:R-:W-:Y:S01]  /*11c40*/  IMAD.MOV.U32 R73, RZ, RZ, R120 ;  /* 0x000000ffff497224 */ /* 0x000fe200078e0078 */
[----:B------:R-:W1:Y:S01]  /*11c50*/  LDSM.16.MT88.4 R16, [R184+0x5400] ;  /* 0x00540000b810783b */ /* 0x000e620000004200 */
[----:B------:R-:W-:Y:S01]  /*11c60*/  IMAD.MOV.U32 R51, RZ, RZ, R218 ;  /* 0x000000ffff337224 */ /* 0x000fe200078e00da */
[----:B------:R3:W3:Y:S01]  /*11c70*/  MUFU.EX2 R120, R6 ;  /* 0x0000000600787308 */ /* 0x0006e20000000800 */
[----:B------:R-:W-:Y:S02]  /*11c80*/  IMAD.MOV.U32 R65, RZ, RZ, R45 ;  /* 0x000000ffff417224 */ /* 0x000fe400078e002d */
[----:B------:R-:W-:-:S02]  /*11c90*/  IMAD.MOV.U32 R218, RZ, RZ, R83 ;  /* 0x000000ffffda7224 */ /* 0x000fc400078e0053 */
[----:B------:R-:W-:Y:S02]  /*11ca0*/  IMAD.MOV.U32 R45, RZ, RZ, R46 ;  /* 0x000000ffff2d7224 */ /* 0x000fe400078e002e */
[----:B------:R-:W-:Y:S02]  /*11cb0*/  IMAD.MOV.U32 R76, RZ, RZ, R54 ;  /* 0x000000ffff4c7224 */ /* 0x000fe400078e0036 */
[----:B------:R-:W-:Y:S01]  /*11cc0*/  IMAD.MOV.U32 R46, RZ, RZ, R47 ;  /* 0x000000ffff2e7224 */ /* 0x000fe200078e002f */
[----:B------:R-:W-:Y:S01]  /*11cd0*/  LOP3.LUT R10, R0, R2, RZ, 0xc0, !PT ;  /* 0x00000002000a7212 */ /* 0x000fe200078ec0ff */
[----:B------:R-:W-:Y:S01]  /*11ce0*/  IMAD.MOV.U32 R47, RZ, RZ, R50 ;  /* 0x000000ffff2f7224 */ /* 0x000fe200078e0032 */
[----:B------:R-:W-:Y:S01]  /*11cf0*/  HSET2.LE.AND R0, R21, R216, PT ;  /* 0x000000d815007233 */ /* 0x000fe20003803000 */
[----:B------:R-:W-:Y:S01]  /*11d00*/  IMAD.MOV.U32 R50, RZ, RZ, R51 ;  /* 0x000000ffff327224 */ /* 0x000fe200078e0033 */
[----:B----4-:R-:W-:Y:S01]  /*11d10*/  F2FP.F16.F32.PACK_AB R2, R129, R130 ;  /* 0x000000828102723e */ /* 0x010fe200000000ff */
[----:B------:R-:W-:-:S02]  /*11d20*/  IMAD.MOV.U32 R51, RZ, RZ, R218 ;  /* 0x000000ffff337224 */ /* 0x000fc400078e00da */
[----:B------:R-:W-:Y:S01]  /*11d30*/  IMAD.MOV.U32 R215, RZ, RZ, R119 ;  /* 0x000000ffffd77224 */ /* 0x000fe200078e0077 */
[----:B--2---:R-:W-:Y:S01]  /*11d40*/  F2FP.F16.F32.PACK_AB R4, R207, R208 ;  /* 0x000000d0cf04723e */ /* 0x004fe200000000ff */
[----:B------:R-:W-:Y:S01]  /*11d50*/  IMAD.MOV.U32 R218, RZ, RZ, R76 ;  /* 0x000000ffffda7224 */ /* 0x000fe200078e004c */
[----:B------:R-:W2:Y:S01]  /*11d60*/  MUFU.EX2 R119, R7 ;  /* 0x0000000700777308 */ /* 0x000ea20000000800 */
[----:B------:R-:W-:Y:S02]  /*11d70*/  IMAD.MOV.U32 R76, RZ, RZ, R73 ;  /* 0x000000ffff4c7224 */ /* 0x000fe400078e0049 */
[----:B------:R-:W-:Y:S01]  /*11d80*/  FADD.FTZ R73, R190, R3 ;  /* 0x00000003be497221 */ /* 0x000fe20000010000 */
[--C-:B------:R-:W-:Y:S01]  /*11d90*/  HSET2.LE.AND R3, R11, R216.reuse, PT ;  /* 0x000000d80b037233 */ /* 0x100fe20003803000 */
[----:B------:R-:W4:Y:S01]  /*11da0*/  LDSM.16.MT88.4 R20, [R185+0x5400] ;  /* 0x00540000b914783b */ /* 0x000f220000004200 */
[----:B------:R-:W-:Y:S02]  /*11db0*/  LOP3.LUT R11, R0, R2, RZ, 0xc0, !PT ;  /* 0x00000002000b7212 */ /* 0x000fe400078ec0ff */
[----:B------:R-:W-:-:S02]  /*11dc0*/  HSET2.LE.AND R0, R28, R216, PT ;  /* 0x000000d81c007233 */ /* 0x000fc40003803000 */
[----:B---3--:R-:W-:Y:S02]  /*11dd0*/  F2FP.F16.F32.PACK_AB R2, R123, R122 ;  /* 0x0000007a7b02723e */ /* 0x008fe400000000ff */
[----:B------:R-:W-:Y:S02]  /*11de0*/  F2FP.F16.F32.PACK_AB R6, R133, R134 ;  /* 0x000000868506723e */ /* 0x000fe400000000ff */
[----:B------:R-:W-:Y:S02]  /*11df0*/  LOP3.LUT R8, R3, R4, RZ, 0xc0, !PT ;  /* 0x0000000403087212 */ /* 0x000fe400078ec0ff */
[----:B------:R-:W-:Y:S02]  /*11e00*/  LOP3.LUT R4, R0, R2, RZ, 0xc0, !PT ;  /* 0x0000000200047212 */ /* 0x000fe400078ec0ff */
[----:B------:R-:W-:Y:S02]  /*11e10*/  LOP3.LUT R9, R5, R6, RZ, 0xc0, !PT ;  /* 0x0000000605097212 */ /* 0x000fe400078ec0ff */
[----:B------:R-:W-:-:S02]  /*11e20*/  HSET2.LE.AND R3, R13, R216, PT ;  /* 0x000000d80d037233 */ /* 0x000fc40003803000 */
[--C-:B------:R-:W-:Y:S02]  /*11e30*/  HSET2.LE.AND R0, R36, R216.reuse, PT ;  /* 0x000000d824007233 */ /* 0x100fe40003803000 */
[----:B------:R-:W-:Y:S02]  /*11e40*/  F2FP.F16.F32.PACK_AB R5, R120, R121 ;  /* 0x000000797805723e */ /* 0x000fe400000000ff */
[----:B------:R-:W-:Y:S01]  /*11e50*/  F2FP.F16.F32.PACK_AB R2, R124, R125 ;  /* 0x0000007d7c02723e */ /* 0x000fe200000000ff */
[----:B------:R-:W-:Y:S01]  /*11e60*/  IMAD.MOV.U32 R247, RZ, RZ, R233 ;  /* 0x000000fffff77224 */ /* 0x000fe200078e00e9 */
[----:B------:R-:W-:Y:S01]  /*11e70*/  LOP3.LUT R5, R3, R5, RZ, 0xc0, !PT ;  /* 0x0000000503057212 */ /* 0x000fe200078ec0ff */
[----:B------:R-:W-:Y:S01]  /*11e80*/  IMAD.MOV.U32 R243, RZ, RZ, R239 ;  /* 0x000000fffff37224 */ /* 0x000fe200078e00ef */
[----:B------:R-:W-:Y:S01]  /*11e90*/  LOP3.LUT R6, R0, R2, RZ, 0xc0, !PT ;  /* 0x0000000200067212 */ /* 0x000fe200078ec0ff */
[----:B------:R-:W-:Y:S01]  /*11ea0*/  IMAD.MOV.U32 R239, RZ, RZ, R64 ;  /* 0x000000ffffef7224 */ /* 0x000fe200078e0040 */
[----:B------:R-:W-:Y:S01]  /*11eb0*/  HSET2.LE.AND R3, R35, R216, PT ;  /* 0x000000d823037233 */ /* 0x000fe20003803000 */
[----:B------:R-:W-:Y:S01]  /*11ec0*/  IMAD.MOV.U32 R233, RZ, RZ, R65 ;  /* 0x000000ffffe97224 */ /* 0x000fe200078e0041 */
[----:B------:R-:W-:Y:S01]  /*11ed0*/  SHF.R.U32.HI R2, RZ, 0x10, R15 ;  /* 0x00000010ff027819 */ /* 0x000fe2000001160f */
[----:B------:R-:W-:Y:S01]  /*11ee0*/  HMMA.16816.F32 R64, R24, R66, R60 ;  /* 0x000000421840723c */ /* 0x000fe2000000183c */
[----:B--2---:R-:W-:-:S02]  /*11ef0*/  F2FP.F16.F32.PACK_AB R7, R118, R119 ;  /* 0x000000777607723e */ /* 0x004fc400000000ff */
[----:B------:R-:W-:Y:S02]  /*11f00*/  LOP3.LUT R0, R14, 0xffff, RZ, 0xc0, !PT ;  /* 0x0000ffff0e007812 */ /* 0x000fe400078ec0ff */
[----:B------:R-:W-:Y:S01]  /*11f10*/  SHF.R.U32.HI R13, RZ, 0x18, R15 ;  /* 0x00000018ff0d7819 */ /* 0x000fe2000001160f */
[C---:B------:R-:W-:Y:S01]  /*11f20*/  HMMA.16816.F32 R60, R24.reuse, R56, R108 ;  /* 0x00000038183c723c */ /* 0x040fe2000000186c */
[----:B------:R2:W3:Y:S01]  /*11f30*/  MUFU.EX2 R111, R12 ;  /* 0x0000000c006f7308 */ /* 0x0004e20000000800 */
[----:B------:R-:W-:Y:S02]  /*11f40*/  LOP3.LUT R2, R2, 0xff, RZ, 0xc0, !PT ;  /* 0x000000ff02027812 */ /* 0x000fe400078ec0ff */
[----:B------:R-:W-:Y:S02]  /*11f50*/  LOP3.LUT R7, R3, R7, RZ, 0xc0, !PT ;  /* 0x0000000703077212 */ /* 0x000fe400078ec0ff */
[----:B------:R-:W-:Y:S01]  /*11f60*/  SHF.R.U32.HI R0, RZ, 0x8, R0 ;  /* 0x00000008ff007819 */ /* 0x000fe20000011600 */
[----:B------:R-:W-:Y:S01]  /*11f70*/  HMMA.16816.F32 R56, R24, R58, R112 ;  /* 0x0000003a1838723c */ /* 0x000fe20000001870 */
[----:B------:R-:W-:Y:S01]  /*11f80*/  SHF.R.U32.HI R3, RZ, 0x10, R14 ;  /* 0x00000010ff037819 */ /* 0x000fe2000001160e */
[----:B------:R-:W-:-:S05]  /*11f90*/  IMAD.MOV.U32 R54, RZ, RZ, R192 ;  /* 0x000000ffff367224 */ /* 0x000fca00078e00c0 */
[----:B------:R-:W-:Y:S02]  /*11fa0*/  PRMT R25, R2, 0x5410, R13 ;  /* 0x0000541002197816 */ /* 0x000fe4000000000d */
[----:B--2---:R-:W-:Y:S01]  /*11fb0*/  LOP3.LUT R12, R14, 0xff, RZ, 0xc0, !PT ;  /* 0x000000ff0e0c7812 */ /* 0x004fe200078ec0ff */
[----:B------:R-:W-:Y:S01]  /*11fc0*/  IMAD.MOV.U32 R252, RZ, RZ, R55 ;  /* 0x000000fffffc7224 */ /* 0x000fe200078e0037 */
[----:B------:R-:W-:Y:S01]  /*11fd0*/  SHF.R.U32.HI R2, RZ, 0x18, R14 ;  /* 0x00000018ff027819 */ /* 0x000fe2000001160e */
[----:B------:R-:W-:Y:S01]  /*11fe0*/  MUFU.EX2 R110, R29 ;  /* 0x0000001d006e7308 */ /* 0x000fe20000000800 */
[----:B------:R-:W-:Y:S01]  /*11ff0*/  PRMT R13, R12, 0x5410, R0 ;  /* 0x000054100c0d7816 */ /* 0x000fe20000000000 */
[----:B------:R-:W-:Y:S01]  /*12000*/  FADD.FTZ R83, R191, R48 ;  /* 0x00000030bf537221 */ /* 0x000fe20000010000 */
[----:B------:R-:W-:Y:S01]  /*12010*/  LOP3.LUT R0, R3, 0xff, RZ, 0xc0, !PT ;  /* 0x000000ff03007812 */ /* 0x000fe200078ec0ff */
[----:B------:R-:W-:-:S04]  /*12020*/  IMAD.MOV.U32 R177, RZ, RZ, R54 ;  /* 0x000000ffffb17224 */ /* 0x000fc800078e0036 */
[----:B------:R-:W-:Y:S01]  /*12030*/  MUFU.EX2 R109, R30 ;  /* 0x0000001e006d7308 */ /* 0x000fe20000000800 */
[----:B------:R-:W-:-:S07]  /*12040*/  PRMT R24, R0, 0x5410, R2 ;  /* 0x0000541000187816 */ /* 0x000fce0000000002 */
[----:B------:R2:W-:Y:S01]  /*12050*/  MUFU.EX2 R108, R31 ;  /* 0x0000001f006c7308 */ /* 0x0005e20000000800 */
[----:B------:R-:W-:Y:S01]  /*12060*/  LOP3.LUT R0, R40, 0xff, RZ, 0xc0, !PT ;  /* 0x000000ff28007812 */ /* 0x000fe200078ec0ff */
[----:B-1----:R-:W-:Y:S01]  /*12070*/  HMMA.16816.F32 R52, R4, R16, R92 ;  /* 0x000000100434723c */ /* 0x002fe2000000185c */
[----:B------:R-:W-:Y:S01]  /*12080*/  SHF.R.U32.HI R2, RZ, 0x8, R39 ;  /* 0x00000008ff027819 */ /* 0x000fe20000011627 */
[----:B------:R-:W-:Y:S01]  /*12090*/  IMAD.MOV.U32 R251, RZ, RZ, R218 ;  /* 0x000000fffffb7224 */ /* 0x000fe200078e00da */
[----:B------:R1:W5:Y:S03]  /*120a0*/  LDL.LU R192, [R1+0x98] ;  /* 0x0000980001c07983 */ /* 0x0003660000300800 */
[----:B------:R4:W-:Y:S08]  /*120b0*/  MUFU.EX2 R93, R34 ;  /* 0x00000022005d7308 */ /* 0x0009f00000000800 */
[----:B------:R-:W-:Y:S01]  /*120c0*/  MUFU.EX2 R92, R37 ;  /* 0x00000025005c7308 */ /* 0x000fe20000000800 */
[----:B--2---:R-:W2:Y:S01]  /*120d0*/  LDSM.16.MT88.4 R28, [R184+0x5800] ;  /* 0x00580000b81c783b */ /* 0x004ea20000004200 */
[----:B------:R-:W-:Y:S01]  /*120e0*/  SHF.R.U32.HI R3, RZ, 0x8, R42 ;  /* 0x00000008ff037819 */ /* 0x000fe2000001162a */
[----:B------:R-:W-:Y:S01]  /*120f0*/  IMAD.MOV.U32 R244, RZ, RZ, R235 ;  /* 0x000000fffff47224 */ /* 0x000fe200078e00eb */
[----:B------:R-:W-:Y:S01]  /*12100*/  PRMT R35, R41, 0x5410, R2 ;  /* 0x0000541029237816 */ /* 0x000fe20000000002 */
[----:B------:R-:W-:Y:S01]  /*12110*/  IMAD.MOV.U32 R218, RZ, RZ, R76 ;  /* 0x000000ffffda7224 */ /* 0x000fe200078e004c */
[----:B------:R-:W-:Y:S01]  /*12120*/  LOP3.LUT R12, R43, 0xff, RZ, 0xc0, !PT ;  /* 0x000000ff2b0c7812 */ /* 0x000fe200078ec0ff */
[----:B------:R-:W-:-:S02]  /*12130*/  IMAD.MOV.U32 R242, RZ, RZ, R46 ;  /* 0x000000fffff27224 */ /* 0x000fc400078e002e */
[----:B------:R-:W-:Y:S01]  /*12140*/  IMAD.MOV.U32 R238, RZ, RZ, R47 ;  /* 0x000000ffffee7224 */ /* 0x000fe200078e002f */
[----:B----4-:R-:W-:Y:S01]  /*12150*/  PRMT R34, R0, 0x5410, R74 ;  /* 0x0000541000227816 */ /* 0x010fe2000000004a */
[----:B------:R-:W-:Y:S01]  /*12160*/  IMAD.MOV.U32 R222, RZ, RZ, R50 ;  /* 0x000000ffffde7224 */ /* 0x000fe200078e0032 */
[----:B------:R4:W1:Y:S01]  /*12170*/  MUFU.EX2 R74, R38 ;  /* 0x00000026004a7308 */ /* 0x0008620000000800 */
[----:B------:R-:W-:Y:S01]  /*12180*/  FADD.FTZ R0, R245, R84 ;  /* 0x00000054f5007221 */ /* 0x000fe20000010000 */
[----:B------:R-:W-:Y:S02]  /*12190*/  IMAD.MOV.U32 R245, RZ, RZ, R252 ;  /* 0x000000fffff57224 */ /* 0x000fe400078e00fc */
[----:B------:R-:W-:Y:S01]  /*121a0*/  FADD.FTZ R2, R187, R83 ;  /* 0x00000053bb027221 */ /* 0x000fe20000010000 */
[----:B------:R-:W-:Y:S01]  /*121b0*/  IMAD.MOV.U32 R252, RZ, RZ, R177 ;  /* 0x000000fffffc7224 */ /* 0x000fe200078e00b1 */
[----:B------:R-:W-:Y:S01]  /*121c0*/  PRMT R76, R44, 0x5410, R3 ;  /* 0x000054102c4c7816 */ /* 0x000fe20000000003 */
[----:B------:R-:W-:Y:S01]  /*121d0*/  IMAD.MOV.U32 R214, RZ, RZ, R51 ;  /* 0x000000ffffd67224 */ /* 0x000fe200078e0033 */
[C---:B------:R-:W-:Y:S06]  /*121e0*/  HMMA.16816.F32 R164, R8.reuse, R16, R164 ;  /* 0x0000001008a4723c */ /* 0x040fec00000018a4 */
[-C--:B------:R-:W-:Y:S01]  /*121f0*/  HMMA.16816.F32 R64, R8, R18.reuse, R64 ;  /* 0x000000120840723c */ /* 0x080fe20000001840 */
[----:B------:R-:W-:Y:S01]  /*12200*/  MUFU.EX2 R69, R69 ;  /* 0x0000004500457308 */ /* 0x000fe20000000800 */
[----:B------:R1:W5:Y:S04]  /*12210*/  LDL.LU R191, [R1+0x94] ;  /* 0x0000940001bf7983 */ /* 0x0003680000300800 */
[----:B----4-:R-:W4:Y:S01]  /*12220*/  LDSM.16.MT88.4 R36, [R185+0x5800] ;  /* 0x00580000b924783b */ /* 0x010f220000004200 */
[----:B------:R-:W-:Y:S01]  /*12230*/  IMAD.MOV.U32 R235, RZ, RZ, R45 ;  /* 0x000000ffffeb7224 */ /* 0x000fe200078e002d */
[----:B------:R-:W-:Y:S01]  /*12240*/  HMMA.16816.F32 R48, R4, R18, R96 ;  /* 0x000000120430723c */ /* 0x000fe20000001860 */
[----:B------:R-:W-:Y:S01]  /*12250*/  FADD.FTZ R16, R252, R2 ;  /* 0x00000002fc107221 */ /* 0x000fe20000010000 */
[----:B------:R-:W-:Y:S01]  /*12260*/  FADD.FTZ R3, R188, R81 ;  /* 0x00000051bc037221 */ /* 0x000fe20000010000 */
[----:B---3--:R-:W-:-:S03]  /*12270*/  F2FP.F16.F32.PACK_AB R2, R111, R126 ;  /* 0x0000007e6f02723e */ /* 0x008fc600000000ff */
[----:B------:R-:W-:Y:S01]  /*12280*/  HMMA.16816.F32 R40, R4, R22, R104 ;  /* 0x000000160428723c */ /* 0x000fe20000001868 */
[----:B------:R-:W-:Y:S01]  /*12290*/  IMAD.MOV.U32 R177, RZ, RZ, R222 ;  /* 0x000000ffffb17224 */ /* 0x000fe200078e00de */
[----:B------:R-:W-:-:S04]  /*122a0*/  PRMT R75, R12, 0x5410, R75 ;  /* 0x000054100c4b7816 */ /* 0x000fc8000000004b */
[-C--:B------:R-:W-:Y:S01]  /*122b0*/  HMMA.16816.F32 R60, R8, R20.reuse, R60 ;  /* 0x00000014083c723c */ /* 0x080fe2000000183c */
[----:B------:R-:W3:Y:S01]  /*122c0*/  MUFU.EX2 R70, R70 ;  /* 0x0000004600467308 */ /* 0x000ee20000000800 */
[----:B------:R2:W5:Y:S04]  /*122d0*/  LDL.LU R190, [R1+0x90] ;  /* 0x0000900001be7983 */ /* 0x0005680000300800 */
[----:B------:R-:W-:Y:S01]  /*122e0*/  HMMA.16816.F32 R44, R4, R20, R100 ;  /* 0x00000014042c723c */ /* 0x000fe20000001864 */
[----:B------:R-:W-:Y:S01]  /*122f0*/  FADD.FTZ R3, R249, R3 ;  /* 0x00000003f9037221 */ /* 0x000fe20000010000 */
[----:B------:R-:W-:Y:S01]  /*12300*/  IMAD.MOV.U32 R222, RZ, RZ, R224 ;  /* 0x000000ffffde7224 */ /* 0x000fe200078e00e0 */
[----:B-1----:R-:W-:-:S03]  /*12310*/  F2FP.F16.F32.PACK_AB R12, R74, R92 ;  /* 0x0000005c4a0c723e */ /* 0x002fc600000000ff */
[----:B------:R-:W-:Y:S01]  /*12320*/  HMMA.16816.F32 R56, R8, R22, R56 ;  /* 0x000000160838723c */ /* 0x000fe20000001838 */
[----:B------:R-:W-:Y:S01]  /*12330*/  FADD.FTZ R4, R135, R0 ;  /* 0x0000000087047221 */ /* 0x000fe20000010000 */
[--C-:B------:R-:W-:Y:S01]  /*12340*/  HSET2.LE.AND R0, R13, R216.reuse, PT ;  /* 0x000000d80d007233 */ /* 0x100fe20003803000 */
[----:B------:R-:W-:Y:S01]  /*12350*/  FADD.FTZ R5, R245, R73 ;  /* 0x00000049f5057221 */ /* 0x000fe20000010000 */
[----:B------:R-:W-:Y:S01]  /*12360*/  F2FP.F16.F32.PACK_AB R6, R109, R110 ;  /* 0x0000006e6d06723e */ /* 0x000fe200000000ff */
[----:B------:R-:W-:Y:S01]  /*12370*/  FADD.FTZ R14, R136, R4 ;  /* 0x00000004880e7221 */ /* 0x000fe20000010000 */
[----:B------:R-:W-:Y:S01]  /*12380*/  IMAD.MOV.U32 R224, RZ, RZ, R234 ;  /* 0x000000ffffe07224 */ /* 0x000fe200078e00ea */
[----:B------:R-:W-:Y:S01]  /*12390*/  LOP3.LUT R4, R0, R2, RZ, 0xc0, !PT ;  /* 0x0000000200047212 */ /* 0x000fe200078ec0ff */
[----:B------:R-:W-:Y:S01]  /*123a0*/  MUFU.EX2 R72, R72 ;  /* 0x0000004800487308 */ /* 0x000fe20000000800 */
[--C-:B------:R-:W-:Y:S01]  /*123b0*/  HSET2.LE.AND R0, R24, R216.reuse, PT ;  /* 0x000000d818007233 */ /* 0x100fe20003803000 */
[----:B------:R-:W-:Y:S01]  /*123c0*/  FADD.FTZ R15, R139, R5 ;  /* 0x000000058b0f7221 */ /* 0x000fe20000010000 */
[----:B------:R-:W-:Y:S01]  /*123d0*/  F2FP.F16.F32.PACK_AB R2, R93, R108 ;  /* 0x0000006c5d02723e */ /* 0x000fe200000000ff */
[----:B------:R-:W-:Y:S01]  /*123e0*/  FADD.FTZ R13, R177, R3 ;  /* 0x00000003b10d7221 */ /* 0x000fe20000010000 */
[--C-:B------:R-:W-:Y:S01]  /*123f0*/  HSET2.LE.AND R3, R80, R216.reuse, PT ;  /* 0x000000d850037233 */ /* 0x100fe20003803000 */
[----:B------:R1:W5:Y:S01]  /*12400*/  LDL.LU R189, [R1+0x8c] ;  /* 0x00008c0001bd7983 */ /* 0x0003620000300800 */
[----:B------:R-:W-:Y:S01]  /*12410*/  LOP3.LUT R5, R0, R2, RZ, 0xc0, !PT ;  /* 0x0000000200057212 */ /* 0x000fe200078ec0ff */
[----:B------:R-:W-:Y:S01]  /*12420*/  FADD.FTZ R0, R148, R15 ;  /* 0x0000000f94007221 */ /* 0x000fe20000010000 */
[----:B------:R-:W-:Y:S01]  /*12430*/  IMAD.MOV.U32 R234, RZ, RZ, R217 ;  /* 0x000000ffffea7224 */ /* 0x000fe200078e00d9 */
[--C-:B------:R-:W-:Y:S01]  /*12440*/  HSET2.LE.AND R7, R79, R216.reuse, PT ;  /* 0x000000d84f077233 */ /* 0x100fe20003803000 */
[----:B------:R-:W-:Y:S01]  /*12450*/  FADD.FTZ R2, R222, R16 ;  /* 0x00000010de027221 */ /* 0x000fe20000010000 */
[----:B------:R-:W-:Y:S01]  /*12460*/  LOP3.LUT R6, R3, R6, RZ, 0xc0, !PT ;  /* 0x0000000603067212 */ /* 0x000fe200078ec0ff */
[----:B------:R-:W-:Y:S01]  /*12470*/  FADD.FTZ R18, R149, R0 ;  /* 0x0000000095127221 */ /* 0x000fe20000010000 */
[--C-:B------:R-:W-:Y:S01]  /*12480*/  HSET2.LE.AND R3, R87, R216.reuse, PT ;  /* 0x000000d857037233 */ /* 0x100fe20003803000 */
[----:B------:R-:W-:Y:S01]  /*12490*/  FADD.FTZ R16, R234, R2 ;  /* 0x00000002ea107221 */ /* 0x000fe20000010000 */
[----:B------:R-:W-:-:S02]  /*124a0*/  HSET2.LE.AND R0, R89, R216, PT ;  /* 0x000000d859007233 */ /* 0x000fc40003803000 */
[----:B------:R-:W-:Y:S02]  /*124b0*/  F2FP.F16.F32.PACK_AB R11, R169, R168 ;  /* 0x000000a8a90b723e */ /* 0x000fe400000000ff */
[----:B------:R-:W-:Y:S02]  /*124c0*/  HSET2.LE.AND R8, R71, R216, PT ;  /* 0x000000d847087233 */ /* 0x000fe40003803000 */
[----:B------:R-:W-:Y:S01]  /*124d0*/  F2FP.F16.F32.PACK_AB R9, R182, R205 ;  /* 0x000000cdb609723e */ /* 0x000fe200000000ff */
[----:B------:R-:W1:Y:S01]  /*124e0*/  MUFU.EX2 R27, R77 ;  /* 0x0000004d001b7308 */ /* 0x000e620000000800 */
[----:B------:R-:W-:Y:S01]  /*124f0*/  LOP3.LUT R7, R7, R12, RZ, 0xc0, !PT ;  /* 0x0000000c07077212 */ /* 0x000fe200078ec0ff */
[----:B------:R-:W-:Y:S01]  /*12500*/  FADD.FTZ R17, R138, R14 ;  /* 0x0000000e8a117221 */ /* 0x000fe20000010000 */
[----:B------:R-:W-:Y:S01]  /*12510*/  F2FP.F16.F32.PACK_AB R2, R180, R183 ;  /* 0x000000b7b402723e */ /* 0x000fe200000000ff */
[----:B------:R-:W-:Y:S01]  /*12520*/  IMAD.MOV.U32 R249, RZ, RZ, R215 ;  /* 0x000000fffff97224 */ /* 0x000fe200078e00d7 */
[----:B------:R-:W-:Y:S01]  /*12530*/  LOP3.LUT R11, R3, R11, RZ, 0xc0, !PT ;  /* 0x0000000b030b7212 */ /* 0x000fe200078ec0ff */
[----:B------:R-:W-:Y:S01]  /*12540*/  LDSM.16.MT88.4 R20, [R185+0x5c00] ;  /* 0x005c0000b914783b */ /* 0x000fe20000004200 */
[----:B------:R-:W-:-:S02]  /*12550*/  LOP3.LUT R10, R0, R2, RZ, 0xc0, !PT ;  /* 0x00000002000a7212 */ /* 0x000fc400078ec0ff */
[----:B------:R-:W-:Y:S01]  /*12560*/  LOP3.LUT R3, R33, 0xffff, RZ, 0xc0, !PT ;  /* 0x0000ffff21037812 */ /* 0x000fe200078ec0ff */
[----:B------:R-:W1:Y:S01]  /*12570*/  MUFU.EX2 R26, R82 ;  /* 0x00000052001a7308 */ /* 0x000e620000000800 */
[----:B------:R-:W-:Y:S01]  /*12580*/  SHF.R.U32.HI R2, RZ, 0x10, R33 ;  /* 0x00000010ff027819 */ /* 0x000fe20000011621 */
[----:B------:R-:W-:Y:S01]  /*12590*/  FADD.FTZ R15, R224, R13 ;  /* 0x0000000de00f7221 */ /* 0x000fe20000010000 */
[----:B------:R-:W-:Y:S01]  /*125a0*/  LOP3.LUT R0, R32, 0xffff, RZ, 0xc0, !PT ;  /* 0x0000ffff20007812 */ /* 0x000fe200078ec0ff */
[----:B--2---:R-:W-:Y:S01]  /*125b0*/  HMMA.16816.F32 R52, R4, R28, R52 ;  /* 0x0000001c0434723c */ /* 0x004fe20000001834 */
[----:B------:R-:W-:-:S03]  /*125c0*/  HSET2.LE.AND R12, R25, R216, PT ;  /* 0x000000d8190c7233 */ /* 0x000fc60003803000 */
[----:B------:R-:W-:Y:S01]  /*125d0*/  MUFU.EX2 R24, R86 ;  /* 0x0000005600187308 */ /* 0x000fe20000000800 */
[----:B------:R-:W-:Y:S01]  /*125e0*/  F2FP.F16.F32.PACK_AB R13, R128, R127 ;  /* 0x0000007f800d723e */ /* 0x000fe200000000ff */
[C---:B------:R-:W-:Y:S01]  /*125f0*/  HMMA.16816.F32 R48, R4.reuse, R30, R48 ;  /* 0x0000001e0430723c */ /* 0x040fe20000001830 */
[----:B------:R-:W-:Y:S01]  /*12600*/  LOP3.LUT R8, R8, R9, RZ, 0xc0, !PT ;  /* 0x0000000908087212 */ /* 0x000fe200078ec0ff */
[----:B------:R-:W-:Y:S01]  /*12610*/  IMAD.MOV.U32 R177, RZ, RZ, R221 ;  /* 0x000000ffffb17224 */ /* 0x000fe200078e00dd */
[----:B------:R2:W5:Y:S03]  /*12620*/  LDL.LU R188, [R1+0x88] ;  /* 0x0000880001bc7983 */ /* 0x0005660000300800 */
[----:B----4-:R-:W-:Y:S01]  /*12630*/  HMMA.16816.F32 R44, R4, R36, R44 ;  /* 0x00000024042c723c */ /* 0x010fe2000000182c */
[----:B------:R-:W-:-:S05]  /*12640*/  LOP3.LUT R9, R12, R13, RZ, 0xc0, !PT ;  /* 0x0000000d0c097212 */ /* 0x000fca00078ec0ff */
[----:B------:R-:W-:Y:S01]  /*12650*/  HMMA.16816.F32 R40, R4, R38, R40 ;  /* 0x000000260428723c */ /* 0x000fe20000001828 */
[----:B------:R-:W-:Y:S01]  /*12660*/  SHF.R.U32.HI R12, RZ, 0x18, R33 ;  /* 0x00000018ff0c7819 */ /* 0x000fe20000011621 */
[----:B------:R-:W-:Y:S01]  /*12670*/  IMAD.MOV.U32 R217, RZ, RZ, R186 ;  /* 0x000000ffffd97224 */ /* 0x000fe200078e00ba */
[----:B------:R-:W4:Y:S01]  /*12680*/  MUFU.EX2 R25, R85 ;  /* 0x0000005500197308 */ /* 0x000f220000000800 */
[----:B------:R-:W-:Y:S01]  /*12690*/  FADD.FTZ R15, R238, R15 ;  /* 0x0000000fee0f7221 */ /* 0x000fe20000010000 */
[----:B------:R-:W-:-:S06]  /*126a0*/  FADD.FTZ R16, R242, R16 ;  /* 0x00000010f2107221 */ /* 0x000fcc0000010000 */
[----:B------:R-:W2:Y:S01]  /*126b0*/  MUFU.EX2 R91, R91 ;  /* 0x0000005b005b7308 */ /* 0x000ea20000000800 */
[----:B------:R-:W-:-:S07]  /*126c0*/  SHF.R.U32.HI R6, RZ, 0x8, R3 ;  /* 0x00000008ff067819 */ /* 0x000fce0000011603 */
[----:B------:R-:W-:Y:S01]  /*126d0*/  MUFU.EX2 R88, R88 ;  /* 0x0000005800587308 */ /* 0x000fe20000000800 */
[----:B------:R-:W-:-:S07]  /*126e0*/  LOP3.LUT R3, R2, 0xff, RZ, 0xc0, !PT ;  /* 0x000000ff02037812 */ /* 0x000fce00078ec0ff */
[----:B------:R-:W2:Y:S01]  /*126f0*/  MUFU.EX2 R19, R90 ;  /* 0x0000005a00137308 */ /* 0x000ea20000000800 */
[----:B------:R-:W-:Y:S01]  /*12700*/  LOP3.LUT R7, R32, 0xff, RZ, 0xc0, !PT ;  /* 0x000000ff20077812 */ /* 0x000fe200078ec0ff */
[----:B------:R-:W-:Y:S01]  /*12710*/  IMAD.MOV.U32 R245, RZ, RZ, R155 ;  /* 0x000000fffff57224 */ /* 0x000fe200078e009b */
[----:B------:R-:W-:Y:S01]  /*12720*/  SHF.R.U32.HI R5, RZ, 0x10, R32 ;  /* 0x00000010ff057819 */ /* 0x000fe20000011620 */
[----:B------:R-:W-:Y:S01]  /*12730*/  IMAD.MOV.U32 R222, RZ, RZ, R243 ;  /* 0x000000ffffde7224 */ /* 0x000fe200078e00f3 */
        /* <DEDUP_REMOVED lines=9> */
[----:B------:R2:W5:Y:S01]  /*127d0*/  LDL.LU R187, [R1+0x84] ;  /* 0x0000840001bb7983 */ /* 0x0005620000300800 */
[----:B------:R-:W-:-:S02]  /*127e0*/  PRMT R3, R0, 0x5410, R4 ;  /* 0x0000541000037816 */ /* 0x000fc40000000004 */
[--C-:B------:R-:W-:Y:S01]  /*127f0*/  HSET2.LE.AND R0, R2, R216.reuse, PT ;  /* 0x000000d802007233 */ /* 0x100fe20003803000 */
[----:B------:R-:W-:Y:S01]  /*12800*/  IMAD.MOV.U32 R252, RZ, RZ, R217 ;  /* 0x000000fffffc7224 */ /* 0x000fe200078e00d9 */
[----:B---3--:R-:W-:Y:S01]  /*12810*/  F2FP.F16.F32.PACK_AB R2, R70, R69 ;  /* 0x000000454602723e */ /* 0x008fe200000000ff */
[----:B------:R-:W-:Y:S01]  /*12820*/  FADD.FTZ R4, R150, R17 ;  /* 0x0000001196047221 */ /* 0x000fe20000010000 */
[--C-:B------:R-:W-:Y:S02]  /*12830*/  HSET2.LE.AND R5, R35, R216.reuse, PT ;  /* 0x000000d823057233 */ /* 0x100fe40003803000 */
[----:B------:R-:W-:Y:S01]  /*12840*/  LOP3.LUT R13, R33, 0xff, RZ, 0xc0, !PT ;  /* 0x000000ff210d7812 */ /* 0x000fe200078ec0ff */
[----:B------:R-:W-:Y:S01]  /*12850*/  IMAD.MOV.U32 R238, RZ, RZ, R247 ;  /* 0x000000ffffee7224 */ /* 0x000fe200078e00f7 */
[----:B------:R-:W-:Y:S01]  /*12860*/  LOP3.LUT R136, R0, R2, RZ, 0xc0, !PT ;  /* 0x0000000200887212 */ /* 0x000fe200078ec0ff */
[----:B------:R-:W-:Y:S01]  /*12870*/  FADD.FTZ R2, R249, R18 ;  /* 0x00000012f9027221 */ /* 0x000fe20000010000 */
[--C-:B------:R-:W-:Y:S01]  /*12880*/  HSET2.LE.AND R17, R14, R216.reuse, PT ;  /* 0x000000d80e117233 */ /* 0x100fe20003803000 */
[----:B------:R-:W-:Y:S01]  /*12890*/  FADD.FTZ R0, R151, R4 ;  /* 0x0000000497007221 */ /* 0x000fe20000010000 */
[--C-:B------:R-:W-:Y:S01]  /*128a0*/  HSET2.LE.AND R7, R76, R216.reuse, PT ;  /* 0x000000d84c077233 */ /* 0x100fe20003803000 */
[----:B------:R-:W-:Y:S01]  /*128b0*/  FADD.FTZ R18, R145, R2 ;  /* 0x0000000291127221 */ /* 0x000fe20000010000 */
[----:B-1----:R-:W-:Y:S01]  /*128c0*/  F2FP.F16.F32.PACK_AB R2, R27, R72 ;  /* 0x000000481b02723e */ /* 0x002fe200000000ff */
[----:B------:R-:W-:Y:S01]  /*128d0*/  FADD.FTZ R14, R252, R15 ;  /* 0x0000000ffc0e7221 */ /* 0x000fe20000010000 */
[----:B------:R-:W-:Y:S01]  /*128e0*/  FADD.FTZ R15, R177, R16 ;  /* 0x00000010b10f7221 */ /* 0x000fe20000010000 */
[--C-:B------:R-:W-:Y:S01]  /*128f0*/  HSET2.LE.AND R3, R3, R216.reuse, PT ;  /* 0x000000d803037233 */ /* 0x100fe20003803000 */
[----:B------:R-:W-:Y:S01]  /*12900*/  FADD.FTZ R16, R137, R0 ;  /* 0x0000000089107221 */ /* 0x000fe20000010000 */
[----:B------:R-:W-:Y:S01]  /*12910*/  LOP3.LUT R138, R5, R2, RZ, 0xc0, !PT ;  /* 0x00000002058a7212 */ /* 0x000fe200078ec0ff */
[----:B------:R-:W-:Y:S01]  /*12920*/  FADD.FTZ R2, R142, R14 ;  /* 0x0000000e8e027221 */ /* 0x000fe20000010000 */
[----:B------:R-:W-:Y:S01]  /*12930*/  F2FP.F16.F32.PACK_AB R0, R26, R78 ;  /* 0x0000004e1a00723e */ /* 0x000fe200000000ff */
[----:B------:R-:W-:Y:S01]  /*12940*/  IMAD.MOV.U32 R242, RZ, RZ, R251 ;  /* 0x000000fffff27224 */ /* 0x000fe200078e00fb */
[----:B------:R-:W-:Y:S01]  /*12950*/  PRMT R13, R13, 0x5410, R6 ;  /* 0x000054100d0d7816 */ /* 0x000fe20000000006 */
[----:B------:R-:W-:Y:S01]  /*12960*/  FADD.FTZ R5, R143, R2 ;  /* 0x000000028f057221 */ /* 0x000fe20000010000 */
[--C-:B------:R-:W-:Y:S01]  /*12970*/  HSET2.LE.AND R6, R34, R216.reuse, PT ;  /* 0x000000d822067233 */ /* 0x100fe20003803000 */
[----:B------:R-:W-:Y:S01]  /*12980*/  IMAD.MOV.U32 R243, RZ, RZ, R214 ;  /* 0x000000fffff37224 */ /* 0x000fe200078e00d6 */
[----:B----4-:R-:W-:Y:S01]  /*12990*/  F2FP.F16.F32.PACK_AB R4, R24, R25 ;  /* 0x000000191804723e */ /* 0x010fe200000000ff */
[----:B------:R-:W-:Y:S01]  /*129a0*/  IMAD.MOV.U32 R244, RZ, RZ, R163 ;  /* 0x000000fffff47224 */ /* 0x000fe200078e00a3 */
[----:B------:R-:W-:Y:S01]  /*129b0*/  LOP3.LUT R137, R3, R0, RZ, 0xc0, !PT ;  /* 0x0000000003897212 */ /* 0x000fe200078ec0ff */
[----:B------:R-:W-:Y:S01]  /*129c0*/  FADD.FTZ R0, R141, R15 ;  /* 0x0000000f8d007221 */ /* 0x000fe20000010000 */
[----:B------:R-:W-:Y:S01]  /*129d0*/  F2FP.F16.F32.PACK_AB R2, R170, R171 ;  /* 0x000000abaa02723e */ /* 0x000fe200000000ff */
[----:B------:R-:W-:Y:S01]  /*129e0*/  FADD.FTZ R3, R147, R18 ;  /* 0x0000001293037221 */ /* 0x000fe20000010000 */
[----:B------:R-:W-:Y:S01]  /*129f0*/  IMAD.MOV.U32 R249, RZ, RZ, R154 ;  /* 0x000000fffff97224 */ /* 0x000fe200078e009a */
[----:B------:R-:W-:Y:S01]  /*12a00*/  LOP3.LUT R139, R6, R4, RZ, 0xc0, !PT ;  /* 0x00000004068b7212 */ /* 0x000fe200078ec0ff */
[----:B------:R-:W-:Y:S01]  /*12a10*/  FADD.FTZ R4, R140, R0 ;  /* 0x000000008c047221 */ /* 0x000fe20000010000 */
[----:B------:R-:W-:Y:S01]  /*12a20*/  LOP3.LUT R154, R7, R2, RZ, 0xc0, !PT ;  /* 0x00000002079a7212 */ /* 0x000fe200078ec0ff */
[----:B------:R-:W-:Y:S01]  /*12a30*/  FADD.FTZ R6, R144, R16 ;  /* 0x0000001090067221 */ /* 0x000fe20000010000 */
[--C-:B------:R-:W-:Y:S01]  /*12a40*/  HSET2.LE.AND R12, R75, R216.reuse, PT ;  /* 0x000000d84b0c7233 */ /* 0x100fe20003803000 */
[----:B------:R-:W-:Y:S01]  /*12a50*/  FADD.FTZ R14, R146, R3 ;  /* 0x00000003920e7221 */ /* 0x000fe20000010000 */
[----:B--2---:R-:W-:Y:S01]  /*12a60*/  F2FP.F16.F32.PACK_AB R2, R91, R68 ;  /* 0x000000445b02723e */ /* 0x004fe200000000ff */
[----:B------:R-:W-:Y:S01]  /*12a70*/  IMAD.MOV.U32 R177, RZ, RZ, R233 ;  /* 0x000000ffffb17224 */ /* 0x000fe200078e00e9 */
[----:B------:R-:W-:Y:S01]  /*12a80*/  HSET2.LE.AND R13, R13, R216, PT ;  /* 0x000000d80d0d7233 */ /* 0x000fe20003803000 */
        /* <DEDUP_REMOVED lines=86> */
[----:B------:R2:W5:Y:S01]  /*12ff0*/  LDL.LU R186, [R1+0x80] ;  /* 0x0000800001ba7983 */ /* 0x0005620000300800 */
[C---:B------:R-:W-:Y:S01]  /*13000*/  HMMA.16816.F32 R28, R8.reuse, R30, R64 ;  /* 0x0000001e081c723c */ /* 0x040fe20000001840 */
[----:B------:R-:W-:Y:S01]  /*13010*/  FADD.FTZ R4, R174, R4 ;  /* 0x00000004ae047221 */ /* 0x000fe20000010000 */
[----:B------:R-:W-:Y:S01]  /*13020*/  FADD.FTZ R3, R68, R3 ;  /* 0x0000000344037221 */ /* 0x000fe20000010000 */
[----:B------:R-:W3:Y:S03]  /*13030*/  LDC.U8 R116, c[0x0][0x388] ;  /* 0x0000e200ff747b82 */ /* 0x000ee60000000000 */
[C---:B------:R-:W-:Y:S01]  /*13040*/  HMMA.16816.F32 R156, R8.reuse, R36, R60 ;  /* 0x00000024089c723c */ /* 0x040fe2000000183c */
[----:B------:R-:W-:Y:S01]  /*13050*/  FADD.FTZ R2, R69, R2 ;  /* 0x0000000245027221 */ /* 0x000fe20000010000 */
[----:B------:R-:W-:Y:S01]  /*13060*/  FADD.FTZ R0, R78, R0 ;  /* 0x000000004e007221 */ /* 0x000fe20000010000 */
[----:B------:R2:W5:Y:S03]  /*13070*/  LDL.LU R135, [R1+0x7c] ;  /* 0x00007c0001877983 */ /* 0x0005660000300800 */
        /* <DEDUP_REMOVED lines=28> */
[----:B--23--:R-:W-:-:S15]  /*13240*/  IMAD.MOV.U32 R37, RZ, RZ, R132 ;  /* 0x000000ffff257224 */ /* 0x00cfde00078e0084 */
[----:B------:R-:W-:-:S02]  /*13250*/  NOP ;  /* 0x0000000000007918 */ /* 0x000fc40000000000 */
.L_x_875:
[----:B------:R-:W-:-:S06]  /*13260*/  UISETP.GT.AND UP0, UPT, UR29, UR24, UPT ;  /* 0x000000181d00728c */ /* 0x000fcc000bf04270 */
[----:B------:R-:W-:-:S13]  /*13270*/  PLOP3.LUT P0, PT, PT, PT, UP0, 0x80, 0x0 ;  /* 0x000000000000781c */ /* 0x000fda0003f0f008 */
[----:B------:R-:W-:Y:S05]  /*13280*/  @!P0 BRA `(.L_x_877) ;  /* 0x0000008400b08947 */ /* 0x000fea0003800000 */
[----:B------:R-:W2:Y:S01]  /*13290*/  LDL.LU R2, [R1+0x14] ;  /* 0x0000140001027983 */ /* 0x000ea20000300800 */
[C---:B------:R-:W-:Y:S01]  /*132a0*/  IADD3 R0, R236.reuse, 0x4, RZ ;  /* 0x00000004ec007810 */ /* 0x040fe20007ffe0ff */
[----:B------:R-:W-:Y:S01]  /*132b0*/  IMAD.WIDE.U32 R8, R236, -0x326172a9, RZ ;  /* 0xcd9e8d57ec087825 */ /* 0x000fe200078e00ff */
[----:B------:R-:W-:Y:S01]  /*132c0*/  PRMT R3, R116, 0x7054, R116 ;  /* 0x0000705474037816 */ /* 0x000fe20000000074 */
[----:B------:R-:W3:Y:S01]  /*132d0*/  LDL.LU R4, [R1+0x78] ;  /* 0x0000780001047983 */ /* 0x000ee20000300800 */
[----:B------:R-:W-:Y:S01]  /*132e0*/  MOV R134, R38 ;  /* 0x0000002600867202 */ /* 0x000fe20000000f00 */
[----:B------:R-:W-:Y:S01]  /*132f0*/  IMAD.WIDE.U32 R6, R0, -0x326172a9, RZ ;  /* 0xcd9e8d5700067825 */ /* 0x000fe200078e00ff */
[----:B------:R-:W-:Y:S01]  /*13300*/  MOV R133, R39 ;  /* 0x0000002700857202 */ /* 0x000fe20000000f00 */
[----:B------:R1:W-:Y:S01]  /*13310*/  STL [R1+0x10], R3 ;  /* 0x0000100301007387 */ /* 0x0003e20000100800 */
[----:B------:R-:W-:Y:S01]  /*13320*/  USHF.L.U64.HI UR34, UR6, 0x6, UR7 ;  /* 0x0000000606227899 */ /* 0x000fe20008010207 */
[----:B------:R-:W-:Y:S01]  /*13330*/  IMAD.MOV.U32 R132, RZ, RZ, R36 ;  /* 0x000000ffff847224 */ /* 0x000fe200078e0024 */
[----:B------:R-:W-:Y:S01]  /*13340*/  USHF.L.U32 UR35, UR6, 0x6, URZ ;  /* 0x0000000606237899 */ /* 0x000fe2000800063f */
[----:B------:R-:W-:Y:S01]  /*13350*/  STL.64 [R1+0x38], R8 ;  /* 0x0000380801007387 */ /* 0x000fe20000100a00 */
[----:B------:R-:W-:-:S02]  /*13360*/  USHF.L.U64.HI UR36, UR8, 0x6, UR9 ;  /* 0x0000000608247899 */ /* 0x000fc40008010209 */
[----:B------:R-:W-:Y:S01]  /*13370*/  USHF.L.U32 UR37, UR8, 0x6, URZ ;  /* 0x0000000608257899 */ /* 0x000fe2000800063f */
[----:B------:R4:W-:Y:S01]  /*13380*/  STL.64 [R1+0x30], R6 ;  /* 0x0000300601007387 */ /* 0x0009e20000100a00 */
[----:B------:R-:W-:Y:S01]  /*13390*/  ULDC UR4, c[0x0][0x2ec] ;  /* 0x0000bb0000047ab9 */ /* 0x000fe20000000800 */
[----:B------:R-:W-:Y:S01]  /*133a0*/  ULDC.64 UR6, c[0x0][0x218] ;  /* 0x0000860000067ab9 */ /* 0x000fe20000000a00 */
[----:B------:R-:W-:Y:S01]  /*133b0*/  ULDC.64 UR10, c[0x0][0x220] ;  /* 0x00008800000a7ab9 */ /* 0x000fe20000000a00 */
[----:B------:R-:W-:Y:S01]  /*133c0*/  ULDC.64 UR8, c[0x0][0x248] ;  /* 0x0000920000087ab9 */ /* 0x000fe20000000a00 */
[----:B-1----:R-:W-:Y:S02]  /*133d0*/  MOV R3, R37 ;  /* 0x0000002500037202 */ /* 0x002fe40000000f00 */
[-C--:B--2---:R-:W-:Y:S02]  /*133e0*/  LOP3.LUT R0, R9, R2.reuse, RZ, 0x3c, !PT ;  /* 0x0000000209007212 */ /* 0x084fe400078e3cff */
[----:B------:R-:W-:Y:S01]  /*133f0*/  LOP3.LUT R2, R7, R2, RZ, 0x3c, !PT ;  /* 0x0000000207027212 */ /* 0x000fe200078e3cff */
[----:B---3--:R-:W-:-:S05]  /*13400*/  IMAD.WIDE.U32 R4, R4, -0x2daee0ad, RZ ;  /* 0xd2511f5304047825 */ /* 0x008fca00078e00ff */
[----:B------:R1:W-:Y:S04]  /*13410*/  STL.64 [R1+0x8], R4 ;  /* 0x0000080401007387 */ /* 0x0003e80000100a00 */
[----:B----4-:R-:W2:Y:S04]  /*13420*/  LDL.LU.64 R6, [R1+0x40] ;  /* 0x0000400001067983 */ /* 0x010ea80000300a00 */
        /* <DEDUP_REMOVED lines=8> */
.L_x_880:
[----:B------:R-:W2:Y:S01]  /*134b0*/  LDL.64 R32, [R1+0x68] ;  /* 0x0000680001207983 */ /* 0x000ea20000100a00 */
[----:B------:R-:W-:Y:S03]  /*134c0*/  UIADD3 UR40, UR29, -0x2, URZ ;  /* 0xfffffffe1d287890 */ /* 0x000fe6000fffe03f */
[----:B------:R-:W3:Y:S01]  /*134d0*/  LDL.64 R30, [R1+0x60] ;  /* 0x00006000011e7983 */ /* 0x000ee20000100a00 */
[----:B------:R-:W-:Y:S02]  /*134e0*/  UIMAD.WIDE.U32 UR42, UR40, UR8, URZ ;  /* 0x00000008282a72a5 */ /* 0x000fe4000f8e003f */
[----:B------:R-:W-:Y:S01]  /*134f0*/  USHF.R.S32.HI UR29, URZ, 0x1f, UR40 ;  /* 0x0000001f3f1d7899 */ /* 0x000fe20008011428 */
[----:B------:R-:W4:Y:S03]  /*13500*/  LDL R21, [R1+0x28] ;  /* 0x0000280001157983 */ /* 0x000f260000100800 */
[----:B------:R-:W-:Y:S01]  /*13510*/  UIMAD UR29, UR29, UR8, URZ ;  /* 0x000000081d1d72a4 */ /* 0x000fe2000f8e023f */
[----:B------:R-:W-:Y:S02]  /*13520*/  IMAD.U32 R4, RZ, RZ, UR42 ;  /* 0x0000002aff047e24 */ /* 0x000fe4000f8e00ff */
[----:B------:R-:W-:Y:S01]  /*13530*/  IMAD.U32 R6, RZ, RZ, UR42 ;  /* 0x0000002aff067e24 */ /* 0x000fe2000f8e00ff */
[----:B------:R-:W-:Y:S04]  /*13540*/  UIMAD UR29, UR40, UR9, UR29 ;  /* 0x00000009281d72a4 */ /* 0x000fe8000f8e021d */
[----:B------:R-:W-:Y:S06]  /*13550*/  UIADD3 UR29, UR43, UR29, URZ ;  /* 0x0000001d2b1d7290 */ /* 0x000fec000fffe03f */
[----:B------:R-:W-:Y:S01]  /*13560*/  IMAD.U32 R5, RZ, RZ, UR29 ;  /* 0x0000001dff057e24 */ /* 0x000fe2000f8e00ff */
[----:B--2---:R-:W-:Y:S04]  /*13570*/  LEA R4, P0, R4, R32, 0x7 ;  /* 0x0000002004047211 */ /* 0x004fe800078038ff */
[----:B---3--:R-:W-:Y:S02]  /*13580*/  LEA.HI.X R5, R6, R31, R5, 0x7, P0 ;  /* 0x0000001f06057211 */ /* 0x008fe400000f3c05 */
[C---:B------:R-:W-:Y:S04]  /*13590*/  LEA R8, P0, R4.reuse, UR6, 0x1 ;  /* 0x0000000604087c11 */ /* 0x040fe8000f8008ff */
[----:B------:R-:W-:Y:S02]  /*135a0*/  LEA.HI.X R9, R4, UR7, R5, 0x1, P0 ;  /* 0x0000000704097c11 */ /* 0x000fe400080f0c05 */
[----:B------:R-:W-:Y:S03]  /*135b0*/  IADD3 R6, P0, R8, UR37, RZ ;  /* 0x0000002508067c10 */ /* 0x000fe6000ff1e0ff */
[----:B------:R-:W-:Y:S01]  /*135c0*/  @!PT LDS RZ, [RZ] ;  /* 0x00000000fffff984 */ /* 0x000fe20000000800 */
[----:B------:R-:W-:Y:S01]  /*135d0*/  @!PT LDS RZ, [RZ] ;  /* 0x00000000fffff984 */ /* 0x000fe20000000800 */
[----:B------:R-:W-:Y:S01]  /*135e0*/  @!PT LDS RZ, [RZ] ;  /* 0x00000000fffff984 */ /* 0x000fe20000000800 */
[----:B----4-:R1:W-:Y:S01]  /*135f0*/  LDGSTS.E.BYPASS.LTC128B.128 [R21+0x2000], desc[UR30][R8.64] ;  /* 0x0200000008157fae */ /* 0x0103e2000b901d5e */
[----:B------:R-:W-:Y:S02]  /*13600*/  IADD3.X R7, R9, UR36, RZ, P0, !PT ;  /* 0x0000002409077c10 */ /* 0x000fe400087fe4ff */
[----:B------:R-:W-:Y:S03]  /*13610*/  IADD3 R4, P0, R6, UR37, RZ ;  /* 0x0000002506047c10 */ /* 0x000fe6000ff1e0ff */
[----:B------:R1:W-:Y:S01]  /*13620*/  LDGSTS.E.BYPASS.LTC128B.128 [R21+0x2800], desc[UR30][R6.64] ;  /* 0x0280000006157fae */ /* 0x0003e2000b901d5e */
[----:B------:R-:W-:Y:S02]  /*13630*/  IADD3.X R5, R7, UR36, RZ, P0, !PT ;  /* 0x0000002407057c10 */ /* 0x000fe400087fe4ff */
[----:B------:R-:W-:Y:S03]  /*13640*/  IADD3 R10, P0, R4, UR37, RZ ;  /* 0x00000025040a7c10 */ /* 0x000fe6000ff1e0ff */
[----:B------:R1:W-:Y:S01]  /*13650*/  LDGSTS.E.BYPASS.LTC128B.128 [R21+0x3000], desc[UR30][R4.64] ;  /* 0x0300000004157fae */ /* 0x0003e2000b901d5e */
[----:B------:R-:W-:Y:S05]  /*13660*/  IADD3.X R11, R5, UR36, RZ, P0, !PT ;  /* 0x00000024050b7c10 */ /* 0x000fea00087fe4ff */
[----:B------:R1:W-:Y:S04]  /*13670*/  LDGSTS.E.BYPASS.LTC128B.128 [R21+0x3800], desc[UR30][R10.64] ;  /* 0x038000000a157fae */ /* 0x0003e8000b901d5e */
[----:B------:R-:W0:Y:S01]  /*13680*/  LDGDEPBAR ;  /* 0x00000000000079af */ /* 0x000e220000000000 */
[----:B------:R-:W-:Y:S05]  /*13690*/  BRA `(.L_x_879) ;  /* 0x00000020007c7947 */ /* 0x000fea0003800000 */
.L_x_878:
[----:B--2---:R-:W2:Y:S01]  /*136a0*/  LDL.64 R6, [R1+0x58] ;  /* 0x0000580001067983 */ /* 0x004ea20000100a00 */
[----:B------:R-:W-:Y:S04]  /*136b0*/  DEPBAR.LE SB0, 0x0 ;  /* 0x000080000000791a */ /* 0x000fe80000000000 */
[----:B------:R-:W-:Y:S01]  /*136c0*/  UIADD3 UR38, UR29, -0x1, URZ ;  /* 0xffffffff1d267890 */ /* 0x000fe2000fffe03f */
[----:B------:R-:W3:Y:S03]  /*136d0*/  LDL R2, [R1+0x28] ;  /* 0x0000280001027983 */ /* 0x000ee60000100800 */
[----:B------:R-:W-:Y:S01]  /*136e0*/  USHF.R.S32.HI UR40, URZ, 0x1f, UR38 ;  /* 0x0000001f3f287899 */ /* 0x000fe20008011426 */
[----:B------:R-:W-:Y:S01]  /*136f0*/  BAR.SYNC.DEFER_BLOCKING 0x0 ;  /* 0x0000000000007b1d */ /* 0x000fe20000010000 */
[----:B------:R-:W-:Y:S01]  /*13700*/  UIMAD UR39, UR25, UR38, URZ ;  /* 0x00000026192772a4 */ /* 0x000fe2000f8e023f */
[----:B-1----:R-:W-:Y:S01]  /*13710*/  IMAD.U32 R4, RZ, RZ, UR38 ;  /* 0x00000026ff047e24 */ /* 0x002fe2000f8e00ff */
[----:B------:R-:W-:Y:S02]  /*13720*/  UISETP.GT.AND UP0, UPT, UR38, UR24, UPT ;  /* 0x000000182600728c */ /* 0x000fe4000bf04270 */
[----:B------:R-:W-:Y:S01]  /*13730*/  UIMAD UR39, UR40, UR26, UR39 ;  /* 0x0000001a282772a4 */ /* 0x000fe2000f8e0227 */
[----:B--2---:R-:W-:Y:S05]  /*13740*/  IMAD.WIDE.U32 R4, R4, UR26, R6 ;  /* 0x0000001a04047c25 */ /* 0x004fea000f8e0006 */
[----:B------:R-:W-:Y:S01]  /*13750*/  VIADD R0, R5, UR39 ;  /* 0x0000002705007c36 */ /* 0x000fe20008000000 */
[C---:B------:R-:W-:Y:S01]  /*13760*/  LEA R8, P0, R4.reuse, UR10, 0x1 ;  /* 0x0000000a04087c11 */ /* 0x040fe2000f8008ff */
[----:B------:R-:W-:Y:S03]  /*13770*/  USHF.L.U32 UR39, UR38, 0x2, URZ ;  /* 0x0000000226277899 */ /* 0x000fe6000800063f */
[----:B------:R-:W-:Y:S01]  /*13780*/  LEA.HI.X R9, R4, UR11, R0, 0x1, P0 ;  /* 0x0000000b04097c11 */ /* 0x000fe200080f0c00 */
[----:B------:R-:W-:Y:S01]  /*13790*/  IMAD.U32 R0, RZ, RZ, UR38 ;  /* 0x00000026ff007e24 */ /* 0x000fe2000f8e00ff */
[----:B------:R-:W-:Y:S01]  /*137a0*/  IADD3 R6, P0, R8, UR35, RZ ;  /* 0x0000002308067c10 */ /* 0x000fe2000ff1e0ff */
[----:B------:R-:W-:Y:S02]  /*137b0*/  UIADD3 UR40, UR39, 0x1, URZ ;  /* 0x0000000127287890 */ /* 0x000fe4000fffe03f */
[----:B------:R-:W-:Y:S01]  /*137c0*/  @!PT LDS RZ, [RZ] ;  /* 0x00000000fffff984 */ /* 0x000fe20000000800 */
[----:B------:R-:W-:Y:S01]  /*137d0*/  @!PT LDS RZ, [RZ] ;  /* 0x00000000fffff984 */ /* 0x000fe20000000800 */
[----:B------:R-:W-:Y:S01]  /*137e0*/  @!PT LDS RZ, [RZ] ;  /* 0x00000000fffff984 */ /* 0x000fe20000000800 */
[----:B---3--:R-:W-:Y:S01]  /*137f0*/  LDGSTS.E.BYPASS.LTC128B.128 [R2+0x4000], desc[UR30][R8.64] ;  /* 0x0400000008027fae */ /* 0x008fe2000b901d5e */
[----:B------:R-:W-:Y:S02]  /*13800*/  IADD3.X R7, R9, UR34, RZ, P0, !PT ;  /* 0x0000002209077c10 */ /* 0x000fe400087fe4ff */
[----:B------:R-:W-:Y:S04]  /*13810*/  IADD3 R4, P0, R6, UR35, RZ ;  /* 0x0000002306047c10 */ /* 0x000fe8000ff1e0ff */
[----:B------:R-:W-:Y:S01]  /*13820*/  IADD3.X R5, R7, UR34, RZ, P0, !PT ;  /* 0x0000002207057c10 */ /* 0x000fe200087fe4ff */
[----:B------:R-:W-:Y:S01]  /*13830*/  LDGSTS.E.BYPASS.LTC128B.128 [R2+0x4800], desc[UR30][R6.64] ;  /* 0x0480000006027fae */ /* 0x000fe2000b901d5e */
[----:B------:R-:W-:Y:S04]  /*13840*/  IADD3 R10, P0, R4, UR35, RZ ;  /* 0x00000023040a7c10 */ /* 0x000fe8000ff1e0ff */
[----:B------:R-:W-:Y:S03]  /*13850*/  IADD3.X R11, R5, UR34, RZ, P0, !PT ;  /* 0x00000022050b7c10 */ /* 0x000fe600087fe4ff */
[----:B------:R1:W-:Y:S08]  /*13860*/  LDGSTS.E.BYPASS.LTC128B.128 [R2+0x5000], desc[UR30][R4.64] ;  /* 0x0500000004027fae */ /* 0x0003f0000b901d5e */
[----:B------:R2:W-:Y:S08]  /*13870*/  LDGSTS.E.BYPASS.LTC128B.128 [R2+0x5800], desc[UR30][R10.64] ;  /* 0x058000000a027fae */ /* 0x0005f0000b901d5e */
[----:B-----5:R-:W-:Y:S08]  /*13880*/  LDSM.16.M88.4 R128, [R186] ;  /* 0x00000000ba80783b */ /* 0x020ff00000000200 */
[----:B------:R-:W0:Y:S08]  /*13890*/  LDGDEPBAR ;  /* 0x00000000000079af */ /* 0x000e300000000000 */
[----:B------:R-:W1:Y:S08]  /*138a0*/  LDSM.16.M88.4 R16, [R135+0x2000] ;  /* 0x002000008710783b */ /* 0x000e700000000200 */
[----:B------:R-:W2:Y:S08]  /*138b0*/  LDSM.16.M88.4 R124, [R186+0x1000] ;  /* 0x00100000ba7c783b */ /* 0x000eb00000000200 */
[----:B------:R-:W3:Y:S08]  /*138c0*/  LDSM.16.M88.4 R32, [R135+0x2400] ;  /* 0x002400008720783b */ /* 0x000ef00000000200 */
[----:B------:R-:W4:Y:S08]  /*138d0*/  LDSM.16.M88.4 R48, [R135+0x2800] ;  /* 0x002800008730783b */ /* 0x000f300000000200 */
        /* <DEDUP_REMOVED lines=21> */
[-C--:B------:R-:W-:Y:S06]  /*13a30*/  HMMA.16816.F32 R52, R128, R64.reuse, RZ ;  /* 0x000000408034723c */ /* 0x080fec00000018ff */
        /* <DEDUP_REMOVED lines=12> */
[----:B------:R-:W-:Y:S02]  /*13b00*/  ISETP.GE.AND P2, PT, R2, R196, PT ;  /* 0x000000c40200720c */ /* 0x000fe40003f46270 */
[-C--:B------:R-:W-:Y:S01]  /*13b10*/  ISETP.GE.OR P4, PT, R0, R201.reuse, !P4 ;  /* 0x000000c90000720c */ /* 0x080fe20006786670 */
[-C--:B------:R-:W-:Y:S01]  /*13b20*/  HMMA.16816.F32 R76, R124, R82.reuse, RZ ;  /* 0x000000527c4c723c */ /* 0x080fe200000018ff */
[C---:B------:R-:W-:Y:S02]  /*13b30*/  ISETP.GE.OR P3, PT, R2.reuse, R201, !P3 ;  /* 0x000000c90200720c */ /* 0x040fe40005f66670 */
[-C--:B------:R-:W-:Y:S02]  /*13b40*/  ISETP.GE.OR P2, PT, R2, R203.reuse, !P2 ;  /* 0x000000cb0200720c */ /* 0x080fe40005746670 */
[----:B------:R-:W-:Y:S01]  /*13b50*/  ISETP.GE.OR P1, PT, R0, R203, !P1 ;  /* 0x000000cb0000720c */ /* 0x000fe20004f26670 */
[C---:B------:R-:W-:Y:S02]  /*13b60*/  HMMA.16816.F32 R80, R128.reuse, R82, RZ ;  /* 0x000000528050723c */ /* 0x040fe400000018ff */
[CC--:B------:R-:W-:Y:S02]  /*13b70*/  ISETP.GE.AND P6, PT, R2.reuse, R199.reuse, PT ;  /* 0x000000c70200720c */ /* 0x0c0fe40003fc6270 */
[----:B------:R-:W-:Y:S02]  /*13b80*/  ISETP.GE.AND P0, PT, R2, R198, PT ;  /* 0x000000c60200720c */ /* 0x000fe40003f06270 */
[----:B------:R-:W-:Y:S01]  /*13b90*/  ISETP.GE.AND P5, PT, R0, R199, PT ;  /* 0x000000c70000720c */ /* 0x000fe20003fa6270 */
[-C--:B-1----:R-:W-:Y:S01]  /*13ba0*/  HMMA.16816.F32 R84, R128, R96.reuse, RZ ;  /* 0x000000608054723c */ /* 0x082fe200000018ff */
[C---:B------:R-:W-:Y:S02]  /*13bb0*/  ISETP.GE.OR P6, PT, R2.reuse, R202, !P6 ;  /* 0x000000ca0200720c */ /* 0x040fe400077c6670 */
[----:B------:R-:W-:Y:S01]  /*13bc0*/  ISETP.GE.OR P0, PT, R2, R200, !P0 ;  /* 0x000000c80200720c */ /* 0x000fe20004706670 */
[C---:B------:R-:W-:Y:S01]  /*13bd0*/  VIADD R2, R0.reuse, 0x8 ;  /* 0x0000000800027836 */ /* 0x040fe20000000000 */
[----:B------:R-:W-:Y:S01]  /*13be0*/  ISETP.GE.OR P5, PT, R0, R202, !P5 ;  /* 0x000000ca0000720c */ /* 0x000fe20006fa6670 */
        /* <DEDUP_REMOVED lines=17> */
[C---:B------:R-:W-:Y:S03]  /*13d00*/  ISETP.GE.AND P4, PT, R2.reuse, R197, PT ;  /* 0x000000c50200720c */ /* 0x040fe60003f86270 */
[----:B------:R-:W-:Y:S02]  /*13d10*/  FSEL R224, R5, -INF , !P3 ;  /* 0xff80000005e07808 */ /* 0x000fe40005800000 */
[----:B------:R-:W-:Y:S02]  /*13d20*/  ISETP.GE.OR P4, PT, R2, R201, !P4 ;  /* 0x000000c90200720c */ /* 0x000fe40006786670 */
[----:B------:R-:W-:Y:S02]  /*13d30*/  FSEL R209, R6, -INF , !P1 ;  /* 0xff80000006d17808 */ /* 0x000fe40004800000 */
[C---:B------:R-:W-:Y:S01]  /*13d40*/  ISETP.GE.AND P1, PT, R2.reuse, R199, PT ;  /* 0x000000c70200720c */ /* 0x040fe20003f26270 */
[-C--:B-1----:R-:W-:Y:S03]  /*13d50*/  HMMA.16816.F32 R20, R172, R168.reuse, R20 ;  /* 0x000000a8ac14723c */ /* 0x082fe60000001814 */
[----:B------:R-:W-:Y:S02]  /*13d60*/  FSEL R232, R7, -INF , !P2 ;  /* 0xff80000007e87808 */ /* 0x000fe40005000000 */
[-C--:B------:R-:W-:Y:S01]  /*13d70*/  ISETP.GE.AND P2, PT, R2, R198.reuse, PT ;  /* 0x000000c60200720c */ /* 0x080fe20003f46270 */
[----:B------:R-:W1:Y:S01]  /*13d80*/  LDSM.16.M88.4 R4, [R194] ;  /* 0x00000000c204783b */ /* 0x000e620000000200 */
[----:B------:R-:W-:Y:S01]  /*13d90*/  ISETP.GE.AND P3, PT, R0, R198, PT ;  /* 0x000000c60000720c */ /* 0x000fe20003f66270 */
[C---:B------:R-:W-:Y:S04]  /*13da0*/  HMMA.16816.F32 R24, R180.reuse, R168, R24 ;  /* 0x000000a8b418723c */ /* 0x040fe80000001818 */
[----:B------:R-:W-:Y:S02]  /*13db0*/  ISETP.GE.OR P1, PT, R2, R202, !P1 ;  /* 0x000000ca0200720c */ /* 0x000fe40004f26670 */
[-C--:B------:R-:W-:Y:S01]  /*13dc0*/  ISETP.GE.OR P3, PT, R0, R200.reuse, !P3 ;  /* 0x000000c80000720c */ /* 0x080fe20005f66670 */
[-C--:B------:R-:W-:Y:S03]  /*13dd0*/  HMMA.16816.F32 R28, R180, R170.reuse, R28 ;  /* 0x000000aab41c723c */ /* 0x080fe6000000181c */
[----:B------:R-:W-:Y:S02]  /*13de0*/  ISETP.GE.OR P2, PT, R2, R200, !P2 ;  /* 0x000000c80200720c */ /* 0x000fe40005746670 */
[----:B------:R-:W-:Y:S01]  /*13df0*/  FSEL R213, R8, -INF , !P5 ;  /* 0xff80000008d57808 */ /* 0x000fe20006800000 */
[C---:B------:R-:W-:Y:S04]  /*13e00*/  HMMA.16816.F32 R32, R172.reuse, R170, R32 ;  /* 0x000000aaac20723c */ /* 0x040fe80000001820 */
[C---:B------:R-:W-:Y:S02]  /*13e10*/  ISETP.GE.AND P5, PT, R2.reuse, R196, PT ;  /* 0x000000c40200720c */ /* 0x040fe40003fa6270 */
[----:B------:R-:W-:Y:S02]  /*13e20*/  FSEL R233, R9, -INF , !P6 ;  /* 0xff80000009e97808 */ /* 0x000fe40007000000 */
[----:B------:R-:W-:Y:S03]  /*13e30*/  ISETP.GE.OR P5, PT, R2, R203, !P5 ;  /* 0x000000cb0200720c */ /* 0x000fe60006fa6670 */
[----:B------:R-:W-:Y:S01]  /*13e40*/  FSEL R229, R10, -INF , !P3 ;  /* 0xff8000000ae57808 */ /* 0x000fe20005800000 */
[----:B------:R-:W-:Y:S01]  /*13e50*/  VIADD R2, R0, 0x9 ;  /* 0x0000000900027836 */ /* 0x000fe20000000000 */
[----:B------:R-:W-:Y:S01]  /*13e60*/  FSEL R243, R12, -INF , !P1 ;  /* 0xff8000000cf37808 */ /* 0x000fe20004800000 */
[----:B------:R-:W-:Y:S01]  /*13e70*/  IMAD.U32 R12, RZ, RZ, UR40 ;  /* 0x00000028ff0c7e24 */ /* 0x000fe2000f8e00ff */
[----:B------:R-:W-:Y:S02]  /*13e80*/  FSEL R237, R11, -INF , !P0 ;  /* 0xff8000000bed7808 */ /* 0x000fe40004000000 */
[C---:B------:R-:W-:Y:S01]  /*13e90*/  ISETP.GE.AND P3, PT, R2.reuse, R199, PT ;  /* 0x000000c70200720c */ /* 0x040fe20003f66270 */
[----:B------:R-:W2:Y:S01]  /*13ea0*/  LDSM.16.M88.4 R8, [R193] ;  /* 0x00000000c108783b */ /* 0x000ea20000000200 */
[C---:B------:R-:W-:Y:S02]  /*13eb0*/  ISETP.GE.AND P0, PT, R2.reuse, R198, PT ;  /* 0x000000c60200720c */ /* 0x040fe40003f06270 */
[C---:B------:R-:W-:Y:S02]  /*13ec0*/  ISETP.GE.AND P6, PT, R2.reuse, R197, PT ;  /* 0x000000c50200720c */ /* 0x040fe40003fc6270 */
        /* <DEDUP_REMOVED lines=10> */
[----:B------:R-:W-:Y:S02]  /*13f70*/  ISETP.GE.AND P3, PT, R2, R199, PT ;  /* 0x000000c70200720c */ /* 0x000fe40003f66270 */
[----:B------:R-:W-:Y:S01]  /*13f80*/  FSEL R241, R14, -INF , !P2 ;  /* 0xff8000000ef17808 */ /* 0x000fe20005000000 */
[C---:B------:R-:W-:Y:S01]  /*13f90*/  HMMA.16816.F32 R48, R172.reuse, R6, R48 ;  /* 0x00000006ac30723c */ /* 0x040fe20000001830 */
[----:B------:R-:W1:Y:S03]  /*13fa0*/  LDSM.16.M88.4 R4, [R192] ;  /* 0x00000000c004783b */ /* 0x000e660000000200 */
[----:B------:R-:W-:Y:S02]  /*13fb0*/  ISETP.GE.AND P2, PT, R2, R196, PT ;  /* 0x000000c40200720c */ /* 0x000fe40003f46270 */
[----:B------:R-:W-:Y:S02]  /*13fc0*/  FSEL R244, R15, -INF , !P0 ;  /* 0xff8000000ff47808 */ /* 0x000fe40004000000 */
[----:B------:R-:W-:Y:S02]  /*13fd0*/  FSEL R176, R16, -INF , !P4 ;  /* 0xff80000010b07808 */ /* 0x000fe40006000000 */
[C---:B------:R-:W-:Y:S02]  /*13fe0*/  ISETP.GE.AND P0, PT, R2.reuse, R197, PT ;  /* 0x000000c50200720c */ /* 0x040fe40003f06270 */
[C---:B------:R-:W-:Y:S01]  /*13ff0*/  ISETP.GE.AND P4, PT, R2.reuse, R198, PT ;  /* 0x000000c60200720c */ /* 0x040fe20003f86270 */
[-C--:B--2---:R-:W-:Y:S03]  /*14000*/  HMMA.16816.F32 R52, R172, R8.reuse, R52 ;  /* 0x00000008ac34723c */ /* 0x084fe60000001834 */
[C---:B------:R-:W-:Y:S02]  /*14010*/  ISETP.GE.OR P0, PT, R2.reuse, R201, !P0 ;  /* 0x000000c90200720c */ /* 0x040fe40004706670 */
        /* <DEDUP_REMOVED lines=8> */
[C---:B------:R-:W-:Y:S01]  /*140a0*/  HMMA.16816.F32 R64, R172.reuse, R10, R64 ;  /* 0x0000000aac40723c */ /* 0x040fe20000001840 */
[----:B------:R-:W2:Y:S03]  /*140b0*/  LDSM.16.M88.4 R8, [R191] ;  /* 0x00000000bf08783b */ /* 0x000ea60000000200 */
[----:B------:R-:W-:Y:S02]  /*140c0*/  FSEL R177, R19, -INF , !P1 ;  /* 0xff80000013b17808 */ /* 0x000fe40004800000 */
[----:B------:R-:W-:Y:S02]  /*140d0*/  FSEL R20, R20, -INF , !P0 ;  /* 0xff80000014147808 */ /* 0x000fe40004000000 */
[C---:B------:R-:W-:Y:S01]  /*140e0*/  ISETP.GE.AND P5, PT, R2.reuse, R197, PT ;  /* 0x000000c50200720c */ /* 0x040fe20003fa6270 */
[-C--:B-1----:R-:W-:Y:S03]  /*140f0*/  HMMA.16816.F32 R68, R172, R4.reuse, R68 ;  /* 0x00000004ac44723c */ /* 0x082fe60000001844 */
        /* <DEDUP_REMOVED lines=9> */
[----:B------:R-:W1:Y:S03]  /*14190*/  LDSM.16.M88.4 R4, [R190] ;  /* 0x00000000be04783b */ /* 0x000e660000000200 */
[----:B------:R-:W-:Y:S01]  /*141a0*/  ISETP.GE.OR P0, PT, R2, R200, !P0 ;  /* 0x000000c80200720c */ /* 0x000fe20004706670 */
[----:B------:R-:W-:Y:S01]  /*141b0*/  VIADD R2, R0, 0x18 ;  /* 0x0000001800027836 */ /* 0x000fe20000000000 */
[----:B------:R-:W-:Y:S02]  /*141c0*/  FSEL R250, R21, -INF , !P5 ;  /* 0xff80000015fa7808 */ /* 0x000fe40006800000 */
[----:B------:R-:W-:Y:S02]  /*141d0*/  FSEL R22, R22, -INF , !P2 ;  /* 0xff80000016167808 */ /* 0x000fe40005000000 */
[----:B------:R-:W-:Y:S02]  /*141e0*/  ISETP.GE.AND P2, PT, R2, R198, PT ;  /* 0x000000c60200720c */ /* 0x000fe40003f46270 */
[----:B------:R-:W-:Y:S01]  /*141f0*/  FSEL R23, R23, -INF , !P1 ;  /* 0xff80000017177808 */ /* 0x000fe20004800000 */
[-C--:B--2---:R-:W-:Y:S03]  /*14200*/  HMMA.16816.F32 R84, R172, R8.reuse, R84 ;  /* 0x00000008ac54723c */ /* 0x084fe60000001854 */
[----:B------:R-:W-:Y:S02]  /*14210*/  FSEL R24, R24, -INF , !P3 ;  /* 0xff80000018187808 */ /* 0x000fe40005800000 */
[C---:B------:R-:W-:Y:S01]  /*14220*/  ISETP.GE.AND P1, PT, R2.reuse, R199, PT ;  /* 0x000000c70200720c */ /* 0x040fe20003f26270 */
[C---:B------:R-:W-:Y:S04]  /*14230*/  HMMA.16816.F32 R88, R180.reuse, R8, R88 ;  /* 0x00000008b458723c */ /* 0x040fe80000001858 */
[C---:B------:R-:W-:Y:S02]  /*14240*/  ISETP.GE.AND P5, PT, R2.reuse, R197, PT ;  /* 0x000000c50200720c */ /* 0x040fe40003fa6270 */
[C---:B------:R-:W-:Y:S01]  /*14250*/  ISETP.GE.AND P3, PT, R2.reuse, R196, PT ;  /* 0x000000c40200720c */ /* 0x040fe20003f66270 */
[-C--:B------:R-:W-:Y:S03]  /*14260*/  HMMA.16816.F32 R92, R180, R10.reuse, R92 ;  /* 0x0000000ab45c723c */ /* 0x080fe6000000185c */
[C---:B------:R-:W-:Y:S02]  /*14270*/  ISETP.GE.OR P1, PT, R2.reuse, R202, !P1 ;  /* 0x000000ca0200720c */ /* 0x040fe40004f26670 */
[C---:B------:R-:W-:Y:S01]  /*14280*/  ISETP.GE.OR P2, PT, R2.reuse, R200, !P2 ;  /* 0x000000c80200720c */ /* 0x040fe20005746670 */
[C---:B------:R-:W-:Y:S01]  /*14290*/  HMMA.16816.F32 R96, R172.reuse, R10, R96 ;  /* 0x0000000aac60723c */ /* 0x040fe20000001860 */
[----:B------:R-:W2:Y:S01]  /*142a0*/  LDSM.16.M88.4 R8, [R189] ;  /* 0x00000000bd08783b */ /* 0x000ea20000000200 */
[----:B------:R-:W-:Y:S04]  /*142b0*/  DEPBAR.LE SB0, 0x0 ;  /* 0x000080000000791a */ /* 0x000fe80000000000 */
[C---:B------:R-:W-:Y:S02]  /*142c0*/  ISETP.GE.OR P5, PT, R2.reuse, R201, !P5 ;  /* 0x000000c90200720c */ /* 0x040fe40006fa6670 */
[----:B------:R-:W-:Y:S01]  /*142d0*/  ISETP.GE.OR P3, PT, R2, R203, !P3 ;  /* 0x000000cb0200720c */ /* 0x000fe20005f66670 */
[----:B------:R-:W-:Y:S01]  /*142e0*/  BAR.SYNC.DEFER_BLOCKING 0x0 ;  /* 0x0000000000007b1d */ /* 0x000fe20000010000 */
[-C--:B-1----:R-:W-:Y:S05]  /*142f0*/  HMMA.16816.F32 R100, R172, R4.reuse, R100 ;  /* 0x00000004ac64723c */ /* 0x082fea0000001864 */
[----:B------:R-:W-:Y:S01]  /*14300*/  FSEL R25, R25, -INF , !P6 ;  /* 0xff80000019197808 */ /* 0x000fe20007000000 */
[C---:B------:R-:W-:Y:S05]  /*14310*/  HMMA.16816.F32 R104, R180.reuse, R4, R104 ;  /* 0x00000004b468723c */ /* 0x040fea0000001868 */
[----:B------:R-:W-:Y:S01]  /*14320*/  FSEL R26, R26, -INF , !P4 ;  /* 0xff8000001a1a7808 */ /* 0x000fe20006000000 */
[-C--:B------:R-:W-:Y:S05]  /*14330*/  HMMA.16816.F32 R108, R180, R6.reuse, R108 ;  /* 0x00000006b46c723c */ /* 0x080fea000000186c */
[----:B------:R-:W-:Y:S01]  /*14340*/  FSEL R27, R27, -INF , !P0 ;  /* 0xff8000001b1b7808 */ /* 0x000fe20004000000 */
[----:B------:R-:W-:Y:S01]  /*14350*/  VIADD R2, R0, 0x19 ;  /* 0x0000001900027836 */ /* 0x000fe20000000000 */
[----:B------:R-:W-:Y:S01]  /*14360*/  FSEL R17, R28, -INF , !P1 ;  /* 0xff8000001c117808 */ /* 0x000fe20004800000 */
[C---:B------:R-:W-:Y:S04]  /*14370*/  HMMA.16816.F32 R112, R172.reuse, R6, R112 ;  /* 0x00000006ac70723c */ /* 0x040fe80000001870 */
[----:B------:R-:W-:Y:S01]  /*14380*/  ISETP.GE.AND P4, PT, R2, R199, PT ;  /* 0x000000c70200720c */ /* 0x000fe20003f86270 */
[----:B------:R-:W-:Y:S01]  /*14390*/  VIADD R5, R0, 0x70 ;  /* 0x0000007000057836 */ /* 0x000fe20000000000 */
[----:B------:R-:W-:Y:S01]  /*143a0*/  ISETP.GE.AND P0, PT, R2, R198, PT ;  /* 0x000000c60200720c */ /* 0x000fe20003f06270 */
[----:B------:R-:W-:Y:S01]  /*143b0*/  VIADD R6, R0, 0x69 ;  /* 0x0000006900067836 */ /* 0x000fe20000000000 */
[C---:B------:R-:W-:Y:S02]  /*143c0*/  ISETP.GE.AND P6, PT, R2.reuse, R197, PT ;  /* 0x000000c50200720c */ /* 0x040fe40003fc6270 */
[C---:B------:R-:W-:Y:S01]  /*143d0*/  ISETP.GE.AND P1, PT, R2.reuse, R196, PT ;  /* 0x000000c40200720c */ /* 0x040fe20003f26270 */
[-C--:B--2---:R-:W-:Y:S03]  /*143e0*/  HMMA.16816.F32 R116, R172, R8.reuse, R116 ;  /* 0x00000008ac74723c */ /* 0x084fe60000001874 */
[----:B------:R-:W-:Y:S01]  /*143f0*/  ISETP.GE.OR P4, PT, R2, R202, !P4 ;  /* 0x000000ca0200720c */ /* 0x000fe20006786670 */
[----:B------:R-:W-:Y:S01]  /*14400*/  VIADD R4, R0, 0x71 ;  /* 0x0000007100047836 */ /* 0x000fe20000000000 */
[C---:B------:R-:W-:Y:S01]  /*14410*/  ISETP.GE.OR P0, PT, R2.reuse, R200, !P0 ;  /* 0x000000c80200720c */ /* 0x040fe20004706670 */
[C---:B------:R-:W-:Y:S04]  /*14420*/  HMMA.16816.F32 R120, R180.reuse, R8, R120 ;  /* 0x00000008b478723c */ /* 0x040fe80000001878 */
[C---:B------:R-:W-:Y:S02]  /*14430*/  ISETP.GE.OR P6, PT, R2.reuse, R201, !P6 ;  /* 0x000000c90200720c */ /* 0x040fe400077c6670 */
[----:B------:R-:W-:Y:S01]  /*14440*/  ISETP.GE.OR P1, PT, R2, R203, !P1 ;  /* 0x000000cb0200720c */ /* 0x000fe20004f26670 */
[-C--:B------:R-:W-:Y:S01]  /*14450*/  HMMA.16816.F32 R124, R180, R10.reuse, R124 ;  /* 0x0000000ab47c723c */ /* 0x080fe2000000187c */
[----:B------:R-:W2:Y:S03]  /*14460*/  LDL.64 R180, [R1+0x30] ;  /* 0x0000300001b47983 */ /* 0x000ea60000100a00 */
[----:B------:R-:W-:Y:S01]  /*14470*/  FSEL R247, R29, -INF , !P4 ;  /* 0xff8000001df77808 */ /* 0x000fe20006000000 */
[----:B------:R-:W-:Y:S01]  /*14480*/  VIADD R2, R0, 0x20 ;  /* 0x0000002000027836 */ /* 0x000fe20000000000 */
[----:B------:R-:W-:Y:S01]  /*14490*/  FSEL R19, R30, -INF , !P2 ;  /* 0xff8000001e137808 */ /* 0x000fe20005000000 */
[----:B------:R-:W3:Y:S01]  /*144a0*/  LDL.64 R28, [R1+0x18] ;  /* 0x00001800011c7983 */ /* 0x000ee20000100a00 */
[----:B------:R-:W-:Y:S01]  /*144b0*/  FSEL R18, R31, -INF , !P0 ;  /* 0xff8000001f127808 */ /* 0x000fe20004000000 */
[----:B------:R-:W-:Y:S04]  /*144c0*/  HMMA.16816.F32 R128, R172, R10, R128 ;  /* 0x0000000aac80723c */ /* 0x000fe80000001880 */
        /* <DEDUP_REMOVED lines=24> */
[----:B------:R-:W-:Y:S01]  /*14650*/  FSEL R249, R38, -INF , !P2 ;  /* 0xff80000026f97808 */ /* 0x000fe20005000000 */
[----:B------:R-:W4:Y:S01]  /*14660*/  LDL.64 R36, [R1+0x38] ;  /* 0x0000380001247983 */ /* 0x000f220000100a00 */
        /* <DEDUP_REMOVED lines=45> */
[----:B------:R-:W-:Y:S01]  /*14940*/  FSEL R223, R56, -INF , !P5 ;  /* 0xff80000038df7808 */ /* 0x000fe20006800000 */
[----:B------:R-:W2:Y:S01]  /*14950*/  LDL.64 R52, [R1+0x8] ;  /* 0x0000080001347983 */ /* 0x000ea20000100a00 */
[----:B------:R-:W-:Y:S02]  /*14960*/  FSEL R222, R57, -INF , !P6 ;  /* 0xff80000039de7808 */ /* 0x000fe40007000000 */
[----:B------:R-:W-:Y:S02]  /*14970*/  FSEL R230, R51, -INF , !P1 ;  /* 0xff80000033e67808 */ /* 0x000fe40004800000 */
[C---:B------:R-:W-:Y:S01]  /*14980*/  ISETP.GE.AND P1, PT, R2.reuse, R196, PT ;  /* 0x000000c40200720c */ /* 0x040fe20003f26270 */
[----:B------:R-:W2:Y:S01]  /*14990*/  LDL.64 R56, [R1+0x20] ;  /* 0x0000200001387983 */ /* 0x000ea20000100a00 */
[C---:B------:R-:W-:Y:S02]  /*149a0*/  ISETP.GE.AND P0, PT, R2.reuse, R198, PT ;  /* 0x000000c60200720c */ /* 0x040fe40003f06270 */
[C---:B------:R-:W-:Y:S02]  /*149b0*/  ISETP.GE.OR P1, PT, R2.reuse, R203, !P1 ;  /* 0x000000cb0200720c */ /* 0x040fe40004f26670 */
[----:B------:R-:W-:Y:S01]  /*149c0*/  ISETP.GE.OR P0, PT, R2, R200, !P0 ;  /* 0x000000c80200720c */ /* 0x000fe20004706670 */
[----:B------:R-:W-:Y:S01]  /*149d0*/  VIADD R2, R0, 0x38 ;  /* 0x0000003800027836 */ /* 0x000fe20000000000 */
        /* <DEDUP_REMOVED lines=149> */
[CC--:B------:R-:W-:Y:S02]  /*15330*/  ISETP.GE.OR P4, PT, R2.reuse, R203.reuse, !P4 ;  /* 0x000000cb0200720c */ /* 0x0c0fe40006786670 */
        /* <DEDUP_REMOVED lines=8> */
[----:B------:R-:W-:Y:S02]  /*153c0*/  FSEL R105, R105, -INF , !P2 ;  /* 0xff80000069697808 */ /* 0x000fe40005000000 */
[C---:B------:R-:W-:Y:S02]  /*153d0*/  ISETP.GE.OR P1, PT, R6.reuse, R203, !P1 ;  /* 0x000000cb0600720c */ /* 0x040fe40004f26670 */
[-C--:B------:R-:W-:Y:S02]  /*153e0*/  ISETP.GE.AND P2, PT, R6, R197.reuse, PT ;  /* 0x000000c50600720c */ /* 0x080fe40003f46270 */
        /* <DEDUP_REMOVED lines=8> */
[----:B------:R-:W-:Y:S02]  /*15470*/  ISETP.GE.OR P2, PT, R6, R201, !P2 ;  /* 0x000000c90600720c */ /* 0x000fe40005746670 */
[C---:B------:R-:W-:Y:S02]  /*15480*/  ISETP.GE.AND P5, PT, R5.reuse, R197, PT ;  /* 0x000000c50500720c */ /* 0x040fe40003fa6270 */
[----:B------:R-:W-:Y:S02]  /*15490*/  ISETP.GE.AND P1, PT, R5, R196, PT ;  /* 0x000000c40500720c */ /* 0x000fe40003f26270 */
[CC--:B------:R-:W-:Y:S02]  /*154a0*/  ISETP.GE.OR P6, PT, R2.reuse, R201.reuse, !P6 ;  /* 0x000000c90200720c */ /* 0x0c0fe400077c6670 */
[C---:B------:R-:W-:Y:S02]  /*154b0*/  ISETP.GE.OR P4, PT, R2.reuse, R202, !P4 ;  /* 0x000000ca0200720c */ /* 0x040fe40006786670 */
[----:B------:R-:W-:Y:S01]  /*154c0*/  ISETP.GE.OR P3, PT, R2, R200, !P3 ;  /* 0x000000c80200720c */ /* 0x000fe20005f66670 */
[C---:B------:R-:W-:Y:S01]  /*154d0*/  VIADD R2, R0.reuse, 0x78 ;  /* 0x0000007800027836 */ /* 0x040fe20000000000 */
[----:B------:R-:W-:Y:S01]  /*154e0*/  FSEL R113, R113, -INF , !P2 ;  /* 0xff80000071717808 */ /* 0x000fe20005000000 */
[----:B------:R-:W-:Y:S01]  /*154f0*/  VIADD R0, R0, 0x79 ;  /* 0x0000007900007836 */ /* 0x000fe20000000000 */
[C---:B------:R-:W-:Y:S02]  /*15500*/  ISETP.GE.OR P5, PT, R5.reuse, R201, !P5 ;  /* 0x000000c90500720c */ /* 0x040fe40006fa6670 */
[----:B------:R-:W-:Y:S02]  /*15510*/  ISETP.GE.OR P1, PT, R5, R203, !P1 ;  /* 0x000000cb0500720c */ /* 0x000fe40004f26670 */
[C---:B------:R-:W-:Y:S02]  /*15520*/  ISETP.GE.AND P2, PT, R4.reuse, R197, PT ;  /* 0x000000c50400720c */ /* 0x040fe40003f46270 */
[----:B------:R-:W-:Y:S02]  /*15530*/  FSEL R107, R107, -INF , !P0 ;  /* 0xff8000006b6b7808 */ /* 0x000fe40004000000 */
[-C--:B------:R-:W-:Y:S02]  /*15540*/  ISETP.GE.AND P0, PT, R4, R196.reuse, PT ;  /* 0x000000c40400720c */ /* 0x080fe40003f06270 */
[----:B------:R-:W-:Y:S02]  /*15550*/  FSEL R116, R116, -INF , !P5 ;  /* 0xff80000074747808 */ /* 0x000fe40006800000 */
[----:B------:R-:W-:Y:S02]  /*15560*/  FSEL R118, R118, -INF , !P1 ;  /* 0xff80000076767808 */ /* 0x000fe40004800000 */
[----:B------:R-:W-:Y:S02]  /*15570*/  ISETP.GE.OR P2, PT, R4, R201, !P2 ;  /* 0x000000c90400720c */ /* 0x000fe40005746670 */
[----:B------:R-:W-:Y:S02]  /*15580*/  ISETP.GE.AND P1, PT, R0, R197, PT ;  /* 0x000000c50000720c */ /* 0x000fe40003f26270 */
[-C--:B------:R-:W-:Y:S02]  /*15590*/  ISETP.GE.AND P5, PT, R2, R196.reuse, PT ;  /* 0x000000c40200720c */ /* 0x080fe40003fa6270 */
[----:B------:R-:W-:Y:S02]  /*155a0*/  ISETP.GE.OR P0, PT, R4, R203, !P0 ;  /* 0x000000cb0400720c */ /* 0x000fe40004706670 */
[----:B------:R-:W-:Y:S02]  /*155b0*/  FSEL R112, R112, -INF , !P6 ;  /* 0xff80000070707808 */ /* 0x000fe40007000000 */
[----:B------:R-:W-:Y:S02]  /*155c0*/  FSEL R117, R117, -INF , !P2 ;  /* 0xff80000075757808 */ /* 0x000fe40005000000 */
[----:B------:R-:W-:Y:S02]  /*155d0*/  ISETP.GE.OR P1, PT, R0, R201, !P1 ;  /* 0x000000c90000720c */ /* 0x000fe40004f26670 */
[C---:B------:R-:W-:Y:S02]  /*155e0*/  ISETP.GE.OR P5, PT, R2.reuse, R203, !P5 ;  /* 0x000000cb0200720c */ /* 0x040fe40006fa6670 */
[----:B------:R-:W-:Y:S02]  /*155f0*/  ISETP.GE.AND P6, PT, R2, R197, PT ;  /* 0x000000c50200720c */ /* 0x000fe40003fc6270 */
[----:B------:R-:W-:Y:S02]  /*15600*/  ISETP.GE.AND P2, PT, R0, R196, PT ;  /* 0x000000c40000720c */ /* 0x000fe40003f46270 */
[----:B------:R-:W-:Y:S02]  /*15610*/  FSEL R119, R119, -INF , !P0 ;  /* 0xff80000077777808 */ /* 0x000fe40004000000 */
[----:B------:R-:W-:Y:S02]  /*15620*/  ISETP.GE.AND P0, PT, R6, R199, PT ;  /* 0x000000c70600720c */ /* 0x000fe40003f06270 */
[----:B------:R-:W-:Y:S02]  /*15630*/  FSEL R129, R129, -INF , !P1 ;  /* 0xff80000081817808 */ /* 0x000fe40004800000 */
[----:B------:R-:W-:Y:S02]  /*15640*/  FSEL R130, R130, -INF , !P5 ;  /* 0xff80000082827808 */ /* 0x000fe40006800000 */
[----:B------:R-:W-:Y:S02]  /*15650*/  ISETP.GE.OR P6, PT, R2, R201, !P6 ;  /* 0x000000c90200720c */ /* 0x000fe400077c6670 */
[C---:B------:R-:W-:Y:S02]  /*15660*/  ISETP.GE.AND P1, PT, R5.reuse, R199, PT ;  /* 0x000000c70500720c */ /* 0x040fe40003f26270 */
[C---:B------:R-:W-:Y:S02]  /*15670*/  ISETP.GE.AND P5, PT, R5.reuse, R198, PT ;  /* 0x000000c60500720c */ /* 0x040fe40003fa6270 */
[----:B------:R-:W-:Y:S02]  /*15680*/  ISETP.GE.OR P2, PT, R0, R203, !P2 ;  /* 0x000000cb0000720c */ /* 0x000fe40005746670 */
[-C--:B------:R-:W-:Y:S02]  /*15690*/  ISETP.GE.OR P0, PT, R6, R202.reuse, !P0 ;  /* 0x000000ca0600720c */ /* 0x080fe40004706670 */
[----:B------:R-:W-:Y:S02]  /*156a0*/  FSEL R128, R128, -INF , !P6 ;  /* 0xff80000080807808 */ /* 0x000fe40007000000 */
[C---:B------:R-:W-:Y:S02]  /*156b0*/  ISETP.GE.OR P1, PT, R5.reuse, R202, !P1 ;  /* 0x000000ca0500720c */ /* 0x040fe40004f26670 */
[----:B------:R-:W-:Y:S01]  /*156c0*/  ISETP.GE.OR P5, PT, R5, R200, !P5 ;  /* 0x000000c80500720c */ /* 0x000fe20006fa6670 */
[----:B------:R-:W-:Y:S01]  /*156d0*/  IMAD.U32 R5, RZ, RZ, UR33 ;  /* 0x00000021ff057e24 */ /* 0x000fe2000f8e00ff */
[----:B------:R-:W-:Y:S02]  /*156e0*/  FSEL R131, R131, -INF , !P2 ;  /* 0xff80000083837808 */ /* 0x000fe40005000000 */
[----:B------:R-:W-:Y:S02]  /*156f0*/  FSEL R108, R108, -INF , !P4 ;  /* 0xff8000006c6c7808 */ /* 0x000fe40006000000 */
[-C--:B------:R-:W-:Y:S02]  /*15700*/  ISETP.GE.AND P6, PT, R6, R198.reuse, PT ;  /* 0x000000c60600720c */ /* 0x080fe40003fc6270 */
[CC--:B------:R-:W-:Y:S02]  /*15710*/  ISETP.GE.AND P2, PT, R4.reuse, R199.reuse, PT ;  /* 0x000000c70400720c */ /* 0x0c0fe40003f46270 */
[----:B------:R-:W-:Y:S02]  /*15720*/  ISETP.GE.AND P4, PT, R4, R198, PT ;  /* 0x000000c60400720c */ /* 0x000fe40003f86270 */
[----:B------:R-:W-:Y:S02]  /*15730*/  FSEL R109, R109, -INF , !P0 ;  /* 0xff8000006d6d7808 */ /* 0x000fe40004000000 */
[----:B------:R-:W-:Y:S02]  /*15740*/  PLOP3.LUT P0, PT, PT, PT, UP0, 0x80, 0x0 ;  /* 0x000000000000781c */ /* 0x000fe40003f0f008 */
[----:B------:R-:W-:Y:S02]  /*15750*/  ISETP.GE.OR P6, PT, R6, R200, !P6 ;  /* 0x000000c80600720c */ /* 0x000fe400077c6670 */
[C---:B------:R-:W-:Y:S02]  /*15760*/  ISETP.GE.OR P2, PT, R4.reuse, R202, !P2 ;  /* 0x000000ca0400720c */ /* 0x040fe40005746670 */
[----:B------:R-:W-:Y:S02]  /*15770*/  ISETP.GE.OR P4, PT, R4, R200, !P4 ;  /* 0x000000c80400720c */ /* 0x000fe40006786670 */
[--C-:B--2---:R-:W-:Y:S02]  /*15780*/  LOP3.LUT R6, R57, UR20, R52.reuse, 0x96, !PT ;  /* 0x0000001439067c12 */ /* 0x104fe4000f8e9634 */
[----:B---3--:R-:W-:Y:S02]  /*15790*/  LOP3.LUT R7, R29, UR20, R52, 0x96, !PT ;  /* 0x000000141d077c12 */ /* 0x008fe4000f8e9634 */
[----:B------:R-:W-:Y:S01]  /*157a0*/  LOP3.LUT R4, R53, UR39, R5, 0x96, !PT ;  /* 0x0000002735047c12 */ /* 0x000fe2000f8e9605 */
[----:B------:R-:W-:Y:S01]  /*157b0*/  IMAD.WIDE.U32 R78, R6, -0x326172a9, RZ ;  /* 0xcd9e8d57064e7825 */ /* 0x000fe200078e00ff */
[----:B------:R-:W-:Y:S02]  /*157c0*/  FSEL R110, R110, -INF , !P3 ;  /* 0xff8000006e6e7808 */ /* 0x000fe40005800000 */
[----:B------:R-:W-:Y:S01]  /*157d0*/  FSEL R120, R120, -INF , !P1 ;  /* 0xff80000078787808 */ /* 0x000fe20004800000 */
[----:B------:R-:W-:Y:S01]  /*157e0*/  IMAD.WIDE.U32 R80, R7, -0x326172a9, RZ ;  /* 0xcd9e8d5707507825 */ /* 0x000fe200078e00ff */
[----:B------:R-:W-:Y:S02]  /*157f0*/  FSEL R121, R121, -INF , !P2 ;  /* 0xff80000079797808 */ /* 0x000fe40005000000 */
[-C--:B------:R-:W-:Y:S01]  /*15800*/  ISETP.GE.AND P3, PT, R2, R199.reuse, PT ;  /* 0x000000c70200720c */ /* 0x080fe20003f66270 */
[----:B------:R-:W-:Y:S01]  /*15810*/  IMAD.WIDE.U32 R4, R4, -0x326172a9, RZ ;  /* 0xcd9e8d5704047825 */ /* 0x000fe200078e00ff */
[----:B------:R-:W-:Y:S02]  /*15820*/  ISETP.GE.AND P1, PT, R2, R198, PT ;  /* 0x000000c60200720c */ /* 0x000fe40003f26270 */
[----:B------:R-:W-:Y:S02]  /*15830*/  ISETP.GE.AND P2, PT, R0, R199, PT ;  /* 0x000000c70000720c */ /* 0x000fe40003f46270 */
[----:B----4-:R-:W-:Y:S02]  /*15840*/  LOP3.LUT R13, R5, UR21, R36, 0x96, !PT ;  /* 0x00000015050d7c12 */ /* 0x010fe4000f8e9624 */
[----:B------:R-:W-:Y:S02]  /*15850*/  LOP3.LUT R14, R79, UR19, R4, 0x96, !PT ;  /* 0x000000134f0e7c12 */ /* 0x000fe4000f8e9604 */
[----:B------:R-:W-:Y:S02]  /*15860*/  LOP3.LUT R15, R5, UR21, R180, 0x96, !PT ;  /* 0x00000015050f7c12 */ /* 0x000fe4000f8e96b4 */
[----:B------:R-:W-:Y:S01]  /*15870*/  LOP3.LUT R16, R81, UR19, R4, 0x96, !PT ;  /* 0x0000001351107c12 */ /* 0x000fe2000f8e9604 */
[----:B------:R-:W-:Y:S06]  /*15880*/  @P0 BRA `(.L_x_880) ;  /* 0xffffffdc00080947 */ /* 0x000fec000383ffff */
.L_x_879:
[C---:B------:R-:W-:Y:S01]  /*15890*/  ISETP.GE.AND P0, PT, R0.reuse, R198, PT ;  /* 0x000000c60000720c */ /* 0x040fe20003f06270 */
[----:B------:R-:W-:Y:S01]  /*158a0*/  STL [R1+0x88], R188 ;  /* 0x000088bc01007387 */ /* 0x000fe20000100800 */
[C---:B------:R-:W-:Y:S01]  /*158b0*/  ISETP.GE.OR P2, PT, R0.reuse, R202, !P2 ;  /* 0x000000ca0000720c */ /* 0x040fe20005746670 */
[----:B-1----:R-:W-:Y:S01]  /*158c0*/  IMAD.WIDE.U32 R6, R13, -0x2daee0ad, RZ ;  /* 0xd2511f530d067825 */ /* 0x002fe200078e00ff */
[----:B------:R-:W-:Y:S01]  /*158d0*/  ISETP.GE.OR P0, PT, R0, R200, !P0 ;  /* 0x000000c80000720c */ /* 0x000fe20004706670 */
[----:B------:R-:W-:Y:S01]  /*158e0*/  STL [R1+0x84], R187 ;  /* 0x000084bb01007387 */ /* 0x000fe20000100800 */
[----:B------:R-:W-:Y:S01]  /*158f0*/  LOP3.LUT R0, R53, UR33, R12, 0x96, !PT ;  /* 0x0000002135007c12 */ /* 0x000fe2000f8e960c */
[----:B------:R-:W-:Y:S01]  /*15900*/  IMAD.WIDE.U32 R4, R15, -0x2daee0ad, RZ ;  /* 0xd2511f530f047825 */ /* 0x000fe200078e00ff */
[----:B------:R-:W-:Y:S01]  /*15910*/  LOP3.LUT R12, R7, UR18, R56, 0x96, !PT ;  /* 0x00000012070c7c12 */ /* 0x000fe2000f8e9638 */
[----:B------:R1:W-:Y:S01]  /*15920*/  STL [R1+0x80], R186 ;  /* 0x000080ba01007387 */ /* 0x0003e20000100800 */
[----:B------:R-:W-:Y:S01]  /*15930*/  ISETP.GE.OR P3, PT, R2, R202, !P3 ;  /* 0x000000ca0200720c */ /* 0x000fe20005f66670 */
[----:B------:R-:W-:Y:S01]  /*15940*/  IMAD.WIDE.U32 R10, R14, -0x2daee0ad, RZ ;  /* 0xd2511f530e0a7825 */ /* 0x000fe200078e00ff */
[----:B------:R-:W-:Y:S01]  /*15950*/  ISETP.GE.OR P1, PT, R2, R200, !P1 ;  /* 0x000000c80200720c */ /* 0x000fe20004f26670 */
[----:B------:R-:W-:Y:S01]  /*15960*/  STL [R1+0x7c], R135 ;  /* 0x00007c8701007387 */ /* 0x000fe20000100800 */
[----:B------:R-:W-:Y:S01]  /*15970*/  FSEL R124, R124, -INF , !P3 ;  /* 0xff8000007c7c7808 */ /* 0x000fe20005800000 */
[----:B------:R-:W-:Y:S01]  /*15980*/  IMAD.WIDE.U32 R14, R0, -0x326172a9, RZ ;  /* 0xcd9e8d57000e7825 */ /* 0x000fe200078e00ff */
[----:B------:R-:W-:Y:S01]  /*15990*/  LOP3.LUT R7, R11, UR16, R6, 0x96, !PT ;  /* 0x000000100b077c12 */ /* 0x000fe2000f8e9606 */
[----:B------:R-:W-:Y:S01]  /*159a0*/  UIADD3 UR29, UR39, 0x2, URZ ;  /* 0x00000002271d7890 */ /* 0x000fe2000fffe03f */
[----:B------:R-:W-:Y:S01]  /*159b0*/  FSEL R125, R125, -INF , !P2 ;  /* 0xff8000007d7d7808 */ /* 0x000fe20005000000 */
[----:B------:R-:W-:Y:S01]  /*159c0*/  IMAD.WIDE.U32 R8, R16, -0x2daee0ad, RZ ;  /* 0xd2511f5310087825 */ /* 0x000fe200078e00ff */
[----:B------:R-:W-:Y:S01]  /*159d0*/  LOP3.LUT R2, R15, UR21, R180, 0x96, !PT ;  /* 0x000000150f027c12 */ /* 0x000fe2000f8e96b4 */
[----:B------:R-:W-:Y:S01]  /*159e0*/  UIADD3 UR39, UR39, 0x3, URZ ;  /* 0x0000000327277890 */ /* 0x000fe2000fffe03f */
[----:B------:R-:W-:Y:S01]  /*159f0*/  LOP3.LUT R0, R81, UR19, R14, 0x96, !PT ;  /* 0x0000001351007c12 */ /* 0x000fe2000f8e960e */
[----:B------:R-:W-:Y:S01]  /*15a00*/  IMAD.MOV.U32 R62, RZ, RZ, R17 ;  /* 0x000000ffff3e7224 */ /* 0x000fe200078e0011 */
[----:B------:R-:W-:Y:S01]  /*15a10*/  LOP3.LUT R43, R15, UR21, R36, 0x96, !PT ;  /* 0x000000150f2b7c12 */ /* 0x000fe2000f8e9624 */
[----:B------:R-:W-:Y:S01]  /*15a20*/  IMAD.WIDE.U32 R16, R12, -0x326172a9, RZ ;  /* 0xcd9e8d570c107825 */ /* 0x000fe200078e00ff */
[----:B------:R-:W-:Y:S01]  /*15a30*/  LOP3.LUT R42, R79, UR19, R14, 0x96, !PT ;  /* 0x000000134f2a7c12 */ /* 0x000fe2000f8e960e */
[----:B------:R-:W-:Y:S01]  /*15a40*/  UISETP.GT.AND UP0, UPT, UR38, UR24, UPT ;  /* 0x000000182600728c */ /* 0x000fe2000bf04270 */
[----:B------:R-:W-:Y:S01]  /*15a50*/  FSEL R111, R111, -INF , !P6 ;  /* 0xff8000006f6f7808 */ /* 0x000fe20007000000 */
[----:B------:R-:W-:Y:S01]  /*15a60*/  IMAD.MOV.U32 R182, RZ, RZ, R22 ;  /* 0x000000ffffb67224 */ /* 0x000fe200078e0016 */
[----:B------:R-:W-:Y:S01]  /*15a70*/  FSEL R122, R122, -INF , !P5 ;  /* 0xff8000007a7a7808 */ /* 0x000fe20006800000 */
[----:B------:R-:W-:Y:S01]  /*15a80*/  IMAD.MOV.U32 R90, RZ, RZ, R23 ;  /* 0x000000ffff5a7224 */ /* 0x000fe200078e0017 */
[----:B------:R-:W-:Y:S01]  /*15a90*/  FSEL R126, R126, -INF , !P1 ;  /* 0xff8000007e7e7808 */ /* 0x000fe20004800000 */
[----:B------:R-:W-:Y:S01]  /*15aa0*/  IMAD.WIDE.U32 R22, R7, -0x326172a9, RZ ;  /* 0xcd9e8d5707167825 */ /* 0x000fe200078e00ff */
[----:B------:R-:W-:Y:S03]  /*15ab0*/  FSEL R123, R123, -INF , !P4 ;  /* 0xff8000007b7b7808 */ /* 0x000fe60006000000 */
[----:B-1----:R-:W-:Y:S01]  /*15ac0*/  IMAD.MOV.U32 R186, RZ, RZ, R28 ;  /* 0x000000ffffba7224 */ /* 0x002fe200078e001c */
[----:B------:R-:W-:Y:S01]  /*15ad0*/  LOP3.LUT R7, R23, UR15, R16, 0x96, !PT ;  /* 0x0000000f17077c12 */ /* 0x000fe2000f8e9610 */
[----:B------:R-:W-:Y:S02]  /*15ae0*/  IMAD.MOV.U32 R187, RZ, RZ, R29 ;  /* 0x000000ffffbb7224 */ /* 0x000fe400078e001d */
[----:B------:R-:W-:Y:S01]  /*15af0*/  IMAD.MOV.U32 R77, RZ, RZ, R25 ;  /* 0x000000ffff4d7224 */ /* 0x000fe200078e0019 */
        /* <DEDUP_REMOVED lines=19> */
[----:B------:R-:W-:Y:S01]  /*15c30*/  IMAD.WIDE.U32 R12, R6, -0x2daee0ad, RZ ;  /* 0xd2511f53060c7825 */ /* 0x000fe200078e00ff */
[----:B------:R-:W-:Y:S03]  /*15c40*/  LOP3.LUT R9, R11, UR17, R80, 0x96, !PT ;  /* 0x000000110b097c12 */ /* 0x000fe6000f8e9650 */
[----:B------:R-:W-:Y:S01]  /*15c50*/  IMAD.WIDE.U32 R14, R0, -0x326172a9, RZ ;  /* 0xcd9e8d57000e7825 */ /* 0x000fe200078e00ff */
[----:B------:R-:W-:Y:S03]  /*15c60*/  LOP3.LUT R0, R13, UR14, R8, 0x96, !PT ;  /* 0x0000000e0d007c12 */ /* 0x000fe6000f8e9608 */
[----:B------:R-:W-:Y:S02]  /*15c70*/  IMAD.MOV.U32 R63, RZ, RZ, R19 ;  /* 0x000000ffff3f7224 */ /* 0x000fe400078e0013 */
[----:B------:R-:W-:Y:S01]  /*15c80*/  IMAD.WIDE.U32 R18, R2, -0x2daee0ad, RZ ;  /* 0xd2511f5302127825 */ /* 0x000fe200078e00ff */
[----:B------:R-:W-:Y:S03]  /*15c90*/  LOP3.LUT R2, R15, UR15, R10, 0x96, !PT ;  /* 0x0000000f0f027c12 */ /* 0x000fe6000f8e960a */
[----:B------:R-:W-:Y:S01]  /*15ca0*/  IMAD.WIDE.U32 R6, R5, -0x326172a9, RZ ;  /* 0xcd9e8d5705067825 */ /* 0x000fe200078e00ff */
[----:B------:R-:W-:Y:S03]  /*15cb0*/  LOP3.LUT R12, R19, UR12, R12, 0x96, !PT ;  /* 0x0000000c130c7c12 */ /* 0x000fe6000f8e960c */
        /* <DEDUP_REMOVED lines=8> */
[----:B------:R-:W-:Y:S01]  /*15d40*/  LOP3.LUT R9, R9, UR14, R24, 0x96, !PT ;  /* 0x0000000e09097c12 */ /* 0x000fe2000f8e9618 */
[----:B------:R-:W-:Y:S01]  /*15d50*/  IMAD.WIDE.U32 R6, R12, -0x326172a9, RZ ;  /* 0xcd9e8d570c067825 */ /* 0x000fe200078e00ff */
[----:B------:R-:W-:Y:S02]  /*15d60*/  LOP3.LUT R12, R4, 0xffff, RZ, 0xc0, !PT ;  /* 0x0000ffff040c7812 */ /* 0x000fe400078ec0ff */
[----:B------:R-:W-:Y:S01]  /*15d70*/  SHF.R.U32.HI R22, RZ, 0x10, R4 ;  /* 0x00000010ff167819 */ /* 0x000fe20000011604 */
[----:B------:R-:W-:Y:S01]  /*15d80*/  IMAD.MOV.U32 R70, RZ, RZ, R26 ;  /* 0x000000ffff467224 */ /* 0x000fe200078e001a */
[----:B------:R-:W-:Y:S01]  /*15d90*/  SHF.R.U32.HI R24, RZ, 0x18, R4 ;  /* 0x00000018ff187819 */ /* 0x000fe20000011604 */
[----:B------:R-:W-:Y:S01]  /*15da0*/  IMAD.WIDE.U32 R4, R2, -0x2daee0ad, RZ ;  /* 0xd2511f5302047825 */ /* 0x000fe200078e00ff */
[----:B------:R-:W-:Y:S02]  /*15db0*/  FMNMX.FTZ R2, R207, R133, !PT ;  /* 0x00000085cf027209 */ /* 0x000fe40007810000 */
[----:B------:R-:W-:Y:S01]  /*15dc0*/  LOP3.LUT R13, R31, UR12, R8, 0x96, !PT ;  /* 0x0000000c1f0d7c12 */ /* 0x000fe2000f8e9608 */
[----:B------:R-:W-:Y:S01]  /*15dd0*/  IMAD.MOV.U32 R74, RZ, RZ, R27 ;  /* 0x000000ffff4a7224 */ /* 0x000fe200078e001b */
[----:B------:R-:W-:Y:S01]  /*15de0*/  FMNMX.FTZ R2, R224, R2, !PT ;  /* 0x00000002e0027209 */ /* 0x000fe20007810000 */
[----:B------:R-:W-:Y:S01]  /*15df0*/  IMAD.WIDE.U32 R8, R9, -0x326172a9, RZ ;  /* 0xcd9e8d5709087825 */ /* 0x000fe200078e00ff */
[----:B------:R-:W-:Y:S02]  /*15e00*/  LOP3.LUT R16, R5, UR23, R16, 0x96, !PT ;  /* 0x0000001705107c12 */ /* 0x000fe4000f8e9610 */
[----:B------:R-:W-:Y:S02]  /*15e10*/  FMNMX.FTZ R2, R176, R2, !PT ;  /* 0x00000002b0027209 */ /* 0x000fe40007810000 */
[C---:B------:R-:W-:Y:S02]  /*15e20*/  LOP3.LUT R25, R4.reuse, 0xffff, RZ, 0xc0, !PT ;  /* 0x0000ffff04197812 */ /* 0x040fe400078ec0ff */
[--C-:B------:R-:W-:Y:S02]  /*15e30*/  SHF.R.U32.HI R26, RZ, 0x10, R4.reuse ;  /* 0x00000010ff1a7819 */ /* 0x100fe40000011604 */
[----:B------:R-:W-:Y:S02]  /*15e40*/  LOP3.LUT R27, R4, 0xff, RZ, 0xc0, !PT ;  /* 0x000000ff041b7812 */ /* 0x000fe400078ec0ff */
[----:B------:R-:W-:Y:S01]  /*15e50*/  SHF.R.U32.HI R28, RZ, 0x18, R4 ;  /* 0x00000018ff1c7819 */ /* 0x000fe20000011604 */
[----:B------:R-:W-:Y:S01]  /*15e60*/  IMAD.WIDE.U32 R4, R13, -0x326172a9, RZ ;  /* 0xcd9e8d570d047825 */ /* 0x000fe200078e00ff */
[----:B------:R-:W-:Y:S02]  /*15e70*/  FMNMX.FTZ R2, R168, R2, !PT ;  /* 0x00000002a8027209 */ /* 0x000fe40007810000 */
[----:B------:R-:W-:Y:S02]  /*15e80*/  LOP3.LUT R10, R7, UR22, R10, 0x96, !PT ;  /* 0x00000016070a7c12 */ /* 0x000fe4000f8e960a */
[----:B------:R-:W-:Y:S02]  /*15e90*/  LOP3.LUT R17, R5, UR22, R8, 0x96, !PT ;  /* 0x0000001605117c12 */ /* 0x000fe4000f8e9608 */
[----:B------:R-:W-:Y:S02]  /*15ea0*/  LOP3.LUT R33, R4, 0xffff, RZ, 0xc0, !PT ;  /* 0x0000ffff04217812 */ /* 0x000fe400078ec0ff */
[----:B------:R-:W-:Y:S02]  /*15eb0*/  FMNMX.FTZ R5, R60, R2, !PT ;  /* 0x000000023c057209 */ /* 0x000fe40007810000 */
[----:B------:R-:W-:Y:S02]  /*15ec0*/  FMNMX.FTZ R2, R209, R134, !PT ;  /* 0x00000086d1027209 */ /* 0x000fe40007810000 */
[----:B------:R-:W-:Y:S02]  /*15ed0*/  FMNMX.FTZ R5, R250, R5, !PT ;  /* 0x00000005fa057209 */ /* 0x000fe40007810000 */
        /* <DEDUP_REMOVED lines=9> */
[C---:B------:R-:W-:Y:S02]  /*15f70*/  LOP3.LUT R15, R6.reuse, 0xffff, RZ, 0xc0, !PT ;  /* 0x0000ffff060f7812 */ /* 0x040fe400078ec0ff */
[--C-:B------:R-:W-:Y:S02]  /*15f80*/  SHF.R.U32.HI R19, RZ, 0x10, R6.reuse ;  /* 0x00000010ff137819 */ /* 0x100fe40000011606 */
[----:B------:R-:W-:Y:S02]  /*15f90*/  LOP3.LUT R23, R6, 0xff, RZ, 0xc0, !PT ;  /* 0x000000ff06177812 */ /* 0x000fe400078ec0ff */
[----:B------:R-:W-:Y:S01]  /*15fa0*/  SHF.R.U32.HI R21, RZ, 0x18, R6 ;  /* 0x00000018ff157819 */ /* 0x000fe20000011606 */
[----:B------:R-:W-:Y:S01]  /*15fb0*/  IMAD.WIDE.U32 R6, R11, -0x2daee0ad, RZ ;  /* 0xd2511f530b067825 */ /* 0x000fe200078e00ff */
[----:B------:R-:W-:Y:S02]  /*15fc0*/  FMNMX.FTZ R4, R234, R4, !PT ;  /* 0x00000004ea047209 */ /* 0x000fe40007810000 */
[----:B------:R-:W-:Y:S02]  /*15fd0*/  FMNMX.FTZ R2, R182, R2, !PT ;  /* 0x00000002b6027209 */ /* 0x000fe40007810000 */
[C---:B------:R-:W-:Y:S02]  /*15fe0*/  LOP3.LUT R13, R6.reuse, 0xffff, RZ, 0xc0, !PT ;  /* 0x0000ffff060d7812 */ /* 0x040fe400078ec0ff */
[--C-:B------:R-:W-:Y:S02]  /*15ff0*/  SHF.R.U32.HI R29, RZ, 0x10, R6.reuse ;  /* 0x00000010ff1d7819 */ /* 0x100fe40000011606 */
[----:B------:R-:W-:Y:S02]  /*16000*/  LOP3.LUT R32, R6, 0xff, RZ, 0xc0, !PT ;  /* 0x000000ff06207812 */ /* 0x000fe400078ec0ff */
[----:B------:R-:W-:Y:S02]  /*16010*/  SHF.R.U32.HI R31, RZ, 0x18, R6 ;  /* 0x00000018ff1f7819 */ /* 0x000fe40000011606 */
[----:B------:R-:W-:Y:S02]  /*16020*/  FMNMX.FTZ R4, R218, R4, !PT ;  /* 0x00000004da047209 */ /* 0x000fe40007810000 */
[----:B------:R-:W-:Y:S02]  /*16030*/  SHF.R.U32.HI R6, RZ, 0x8, R12 ;  /* 0x00000008ff067819 */ /* 0x000fe4000001160c */
[----:B------:R-:W-:Y:S02]  /*16040*/  FMNMX.FTZ R2, R90, R2, !PT ;  /* 0x000000025a027209 */ /* 0x000fe40007810000 */
[----:B------:R-:W-:Y:S02]  /*16050*/  LOP3.LUT R5, R19, 0xff, RZ, 0xc0, !PT ;  /* 0x000000ff13057812 */ /* 0x000fe400078ec0ff */
[----:B------:R-:W-:Y:S02]  /*16060*/  LOP3.LUT R18, R7, UR23, R18, 0x96, !PT ;  /* 0x0000001707127c12 */ /* 0x000fe4000f8e9612 */
[----:B------:R-:W-:Y:S02]  /*16070*/  LOP3.LUT R7, R22, 0xff, RZ, 0xc0, !PT ;  /* 0x000000ff16077812 */ /* 0x000fe400078ec0ff */
[----:B------:R-:W-:Y:S02]  /*16080*/  FMNMX.FTZ R4, R210, R4, !PT ;  /* 0x00000004d2047209 */ /* 0x000fe40007810000 */
[----:B------:R-:W-:Y:S02]  /*16090*/  PRMT R173, R20, 0x5410, R6 ;  /* 0x0000541014ad7816 */ /* 0x000fe40000000006 */
[----:B------:R-:W-:Y:S02]  /*160a0*/  FMNMX.FTZ R2, R216, R2, !PT ;  /* 0x00000002d8027209 */ /* 0x000fe40007810000 */
[----:B------:R-:W-:Y:S02]  /*160b0*/  SHF.R.U32.HI R6, RZ, 0x8, R15 ;  /* 0x00000008ff067819 */ /* 0x000fe4000001160f */
[----:B------:R-:W-:Y:S02]  /*160c0*/  PRMT R175, R5, 0x5410, R21 ;  /* 0x0000541005af7816 */ /* 0x000fe40000000015 */
[----:B------:R-:W-:Y:S02]  /*160d0*/  LOP3.LUT R5, R0, 0xffff, RZ, 0xc0, !PT ;  /* 0x0000ffff00057812 */ /* 0x000fe400078ec0ff */
[----:B------:R-:W-:Y:S02]  /*160e0*/  LOP3.LUT R14, R9, UR13, R14, 0x96, !PT ;  /* 0x0000000d090e7c12 */ /* 0x000fe4000f8e960e */
[----:B------:R-:W-:Y:S02]  /*160f0*/  PRMT R172, R7, 0x5410, R24 ;  /* 0x0000541007ac7816 */ /* 0x000fe40000000018 */
[----:B------:R-:W-:Y:S02]  /*16100*/  FMNMX.FTZ R4, R212, R4, !PT ;  /* 0x00000004d4047209 */ /* 0x000fe40007810000 */
[--C-:B------:R-:W-:Y:S02]  /*16110*/  SHF.R.U32.HI R7, RZ, 0x10, R0.reuse ;  /* 0x00000010ff077819 */ /* 0x100fe40000011600 */
[----:B------:R-:W-:Y:S02]  /*16120*/  LOP3.LUT R8, R0, 0xff, RZ, 0xc0, !PT ;  /* 0x000000ff00087812 */ /* 0x000fe400078ec0ff */
[----:B------:R-:W-:Y:S02]  /*16130*/  SHF.R.U32.HI R9, RZ, 0x18, R0 ;  /* 0x00000018ff097819 */ /* 0x000fe40000011600 */
[----:B------:R-:W-:Y:S02]  /*16140*/  FMNMX.FTZ R2, R221, R2, !PT ;  /* 0x00000002dd027209 */ /* 0x000fe40007810000 */
[----:B------:R-:W-:Y:S02]  /*16150*/  PRMT R174, R23, 0x5410, R6 ;  /* 0x0000541017ae7816 */ /* 0x000fe40000000006 */
[----:B------:R-:W-:Y:S02]  /*16160*/  FMNMX.FTZ R0, R213, R3, !PT ;  /* 0x00000003d5007209 */ /* 0x000fe40007810000 */
        /* <DEDUP_REMOVED lines=13> */
[----:B------:R-:W-:Y:S02]  /*16240*/  PRMT R23, R8, 0x5410, R6 ;  /* 0x0000541008177816 */ /* 0x000fe40000000006 */
        /* <DEDUP_REMOVED lines=74> */
[----:B------:R-:W-:Y:S02]  /*166f0*/  FMNMX.FTZ R38, R131, R38, !PT ;  /* 0x0000002683267209 */ /* 0x000fe40007810000 */
[----:B------:R-:W-:Y:S02]  /*16700*/  FMNMX.FTZ R7, R93, R2, !PT ;  /* 0x000000025d077209 */ /* 0x000fe40007810000 */
[----:B------:R-:W-:Y:S02]  /*16710*/  LOP3.LUT R2, R9, 0xff, RZ, 0xc0, !PT ;  /* 0x000000ff09027812 */ /* 0x000fe400078ec0ff */
[----:B------:R-:W2:Y:S01]  /*16720*/  SHFL.BFLY PT, R9, R38, 0x2, 0x1f ;  /* 0x0c401f0026097f89 */ /* 0x000ea200000e0000 */
[----:B------:R-:W-:Y:S02]  /*16730*/  FMNMX.FTZ R7, R104, R7, !PT ;  /* 0x0000000768077209 */ /* 0x000fe40007810000 */
[----:B------:R-:W-:Y:S01]  /*16740*/  FMNMX.FTZ R6, R73, R5, !PT ;  /* 0x0000000549067209 */ /* 0x000fe20007810000 */
[----:B------:R-:W-:Y:S01]  /*16750*/  IMAD.WIDE.U32 R4, R14, -0x2daee0ad, RZ ;  /* 0xd2511f530e047825 */ /* 0x000fe200078e00ff */
[C---:B------:R-:W-:Y:S02]  /*16760*/  LOP3.LUT R8, R10.reuse, 0xffff, RZ, 0xc0, !PT ;  /* 0x0000ffff0a087812 */ /* 0x040fe400078ec0ff */
[----:B------:R-:W-:Y:S02]  /*16770*/  LOP3.LUT R11, R10, 0xff, RZ, 0xc0, !PT ;  /* 0x000000ff0a0b7812 */ /* 0x000fe400078ec0ff */
[----:B------:R-:W-:Y:S02]  /*16780*/  FMNMX.FTZ R7, R105, R7, !PT ;  /* 0x0000000769077209 */ /* 0x000fe40007810000 */
[----:B------:R-:W-:Y:S02]  /*16790*/  SHF.R.U32.HI R10, RZ, 0x18, R10 ;  /* 0x00000018ff0a7819 */ /* 0x000fe4000001160a */
[----:B------:R-:W-:Y:S02]  /*167a0*/  FMNMX.FTZ R6, R72, R6, !PT ;  /* 0x0000000648067209 */ /* 0x000fe40007810000 */
[----:B------:R-:W-:Y:S02]  /*167b0*/  FMNMX.FTZ R7, R108, R7, !PT ;  /* 0x000000076c077209 */ /* 0x000fe40007810000 */
[----:B------:R-:W-:Y:S02]  /*167c0*/  PRMT R49, R2, 0x5410, R10 ;  /* 0x0000541002317816 */ /* 0x000fe4000000000a */
[----:B------:R-:W-:Y:S02]  /*167d0*/  FMNMX.FTZ R2, R64, R6, !PT ;  /* 0x0000000640027209 */ /* 0x000fe40007810000 */
[----:B------:R-:W-:Y:S02]  /*167e0*/  LOP3.LUT R6, R5, UR23, R30, 0x96, !PT ;  /* 0x0000001705067c12 */ /* 0x000fe4000f8e961e */
[----:B------:R-:W-:Y:S02]  /*167f0*/  LOP3.LUT R19, R4, 0xffff, RZ, 0xc0, !PT ;  /* 0x0000ffff04137812 */ /* 0x000fe400078ec0ff */
[----:B-1----:R-:W-:Y:S02]  /*16800*/  FMNMX.FTZ R0, R0, R12, !PT ;  /* 0x0000000c00007209 */ /* 0x002fe40007810000 */
[----:B------:R-:W-:Y:S02]  /*16810*/  FMNMX.FTZ R5, R109, R7, !PT ;  /* 0x000000076d057209 */ /* 0x000fe40007810000 */
[----:B------:R-:W-:Y:S01]  /*16820*/  LOP3.LUT R22, R4, 0xff, RZ, 0xc0, !PT ;  /* 0x000000ff04167812 */ /* 0x000fe200078ec0ff */
[----:B------:R-:W1:Y:S01]  /*16830*/  SHFL.BFLY PT, R39, R0, 0x1, 0x1f ;  /* 0x0c201f0000277f89 */ /* 0x000e6200000e0000 */
[----:B------:R-:W-:Y:S02]  /*16840*/  FMNMX.FTZ R5, R120, R5, !PT ;  /* 0x0000000578057209 */ /* 0x000fe40007810000 */
[--C-:B------:R-:W-:Y:S02]  /*16850*/  SHF.R.U32.HI R20, RZ, 0x10, R4.reuse ;  /* 0x00000010ff147819 */ /* 0x100fe40000011604 */
[----:B------:R-:W-:Y:S02]  /*16860*/  SHF.R.U32.HI R21, RZ, 0x18, R4 ;  /* 0x00000018ff157819 */ /* 0x000fe40000011604 */
[----:B------:R-:W-:Y:S02]  /*16870*/  FMNMX.FTZ R4, R121, R5, !PT ;  /* 0x0000000579047209 */ /* 0x000fe40007810000 */
[----:B--2---:R-:W-:Y:S02]  /*16880*/  FMNMX.FTZ R38, R38, R9, !PT ;  /* 0x0000000926267209 */ /* 0x004fe40007810000 */
[----:B------:R-:W-:Y:S02]  /*16890*/  FMNMX.FTZ R4, R124, R4, !PT ;  /* 0x000000047c047209 */ /* 0x000fe40007810000 */
[----:B------:R-:W-:Y:S01]  /*168a0*/  SHF.R.U32.HI R8, RZ, 0x8, R8 ;  /* 0x00000008ff087819 */ /* 0x000fe20000011608 */
[----:B------:R-:W2:Y:S01]  /*168b0*/  SHFL.BFLY PT, R7, R38, 0x1, 0x1f ;  /* 0x0c201f0026077f89 */ /* 0x000ea200000e0000 */
[----:B------:R-:W-:Y:S02]  /*168c0*/  FMNMX.FTZ R15, R125, R4, !PT ;  /* 0x000000047d0f7209 */ /* 0x000fe40007810000 */
[----:B------:R-:W-:Y:S02]  /*168d0*/  PRMT R48, R11, 0x5410, R8 ;  /* 0x000054100b307816 */ /* 0x000fe40000000008 */
[----:B------:R-:W-:Y:S03]  /*168e0*/  FMNMX.FTZ R2, R51, R2, !PT ;  /* 0x0000000233027209 */ /* 0x000fe60007810000 */
[----:B------:R-:W3:Y:S01]  /*168f0*/  SHFL.BFLY PT, R8, R15, 0x2, 0x1f ;  /* 0x0c401f000f087f89 */ /* 0x000ee200000e0000 */
[----:B------:R-:W-:Y:S01]  /*16900*/  LOP3.LUT R4, R26, 0xff, RZ, 0xc0, !PT ;  /* 0x000000ff1a047812 */ /* 0x000fe200078ec0ff */
[----:B------:R-:W-:Y:S01]  /*16910*/  IMAD.MOV.U32 R26, RZ, RZ, R52 ;  /* 0x000000ffff1a7224 */ /* 0x000fe200078e0034 */
[----:B------:R-:W-:Y:S02]  /*16920*/  FMNMX.FTZ R2, R94, R2, !PT ;  /* 0x000000025e027209 */ /* 0x000fe40007810000 */
[----:B-1----:R-:W-:Y:S02]  /*16930*/  FMNMX.FTZ R39, R0, R39, !PT ;  /* 0x0000002700277209 */ /* 0x002fe40007810000 */
[----:B------:R-:W-:Y:S01]  /*16940*/  PRMT R55, R4, 0x5410, R28 ;  /* 0x0000541004377816 */ /* 0x000fe2000000001c */
[----:B------:R-:W-:Y:S01]  /*16950*/  IMAD.MOV.U32 R28, RZ, RZ, R56 ;  /* 0x000000ffff1c7224 */ /* 0x000fe200078e0038 */
[C---:B------:R-:W-:Y:S01]  /*16960*/  FSETP.NEU.FTZ.AND P2, PT, R39.reuse, -INF , PT ;  /* 0xff8000002700780b */ /* 0x040fe20003f5d000 */
[----:B------:R-:W-:Y:S01]  /*16970*/  FMUL.FTZ R11, R39, UR4 ;  /* 0x00000004270b7c20 */ /* 0x000fe20008410000 */
[----:B------:R-:W-:Y:S02]  /*16980*/  FMNMX.FTZ R2, R95, R2, !PT ;  /* 0x000000025f027209 */ /* 0x000fe40007810000 */
[----:B------:R-:W-:Y:S01]  /*16990*/  LOP3.LUT R4, R29, 0xff, RZ, 0xc0, !PT ;  /* 0x000000ff1d047812 */ /* 0x000fe200078ec0ff */
[----:B------:R-:W-:Y:S01]  /*169a0*/  IMAD.MOV.U32 R29, RZ, RZ, R57 ;  /* 0x000000ffff1d7224 */ /* 0x000fe200078e0039 */
[----:B------:R-:W-:Y:S02]  /*169b0*/  FSEL R11, R11, RZ, P2 ;  /* 0x000000ff0b0b7208 */ /* 0x000fe40001000000 */
[----:B------:R-:W-:Y:S02]  /*169c0*/  FMNMX.FTZ R2, R106, R2, !PT ;  /* 0x000000026a027209 */ /* 0x000fe40007810000 */
[----:B------:R-:W-:Y:S01]  /*169d0*/  PRMT R67, R4, 0x5410, R31 ;  /* 0x0000541004437816 */ /* 0x000fe2000000001f */
[----:B------:R-:W-:Y:S01]  /*169e0*/  FFMA.FTZ R4, R176, UR4, -R11 ;  /* 0x00000004b0047c23 */ /* 0x000fe2000801080b */
[----:B------:R-:W-:Y:S01]  /*169f0*/  FMNMX.FTZ R2, R107, R2, !PT ;  /* 0x000000026b027209 */ /* 0x000fe20007810000 */
[----:B------:R-:W-:Y:S01]  /*16a00*/  IMAD.MOV.U32 R31, RZ, RZ, R182 ;  /* 0x000000ffff1f7224 */ /* 0x000fe200078e00b6 */
[----:B--2---:R-:W-:Y:S01]  /*16a10*/  FMNMX.FTZ R38, R38, R7, !PT ;  /* 0x0000000726267209 */ /* 0x004fe20007810000 */
[----:B------:R1:W-:Y:S01]  /*16a20*/  MUFU.EX2 R188, R4 ;  /* 0x0000000400bc7308 */ /* 0x0003e20000000800 */
[----:B------:R-:W-:Y:S01]  /*16a30*/  FMNMX.FTZ R2, R110, R2, !PT ;  /* 0x000000026e027209 */ /* 0x000fe20007810000 */
[----:B------:R-:W-:Y:S01]  /*16a40*/  IMAD.MOV.U32 R176, RZ, RZ, R26 ;  /* 0x000000ffffb07224 */ /* 0x000fe200078e001a */
[----:B------:R-:W-:Y:S01]  /*16a50*/  SHF.R.U32.HI R9, RZ, 0x8, R33 ;  /* 0x00000008ff097819 */ /* 0x000fe20000011621 */
[----:B------:R-:W-:Y:S01]  /*16a60*/  FMUL.FTZ R10, R38, UR4 ;  /* 0x00000004260a7c20 */ /* 0x000fe20008410000 */
[----:B------:R-:W-:Y:S01]  /*16a70*/  FMNMX.FTZ R2, R111, R2, !PT ;  /* 0x000000026f027209 */ /* 0x000fe20007810000 */
[----:B------:R-:W-:Y:S01]  /*16a80*/  IMAD.MOV.U32 R33, RZ, RZ, R90 ;  /* 0x000000ffff217224 */ /* 0x000fe200078e005a */
[----:B------:R-:W-:Y:S02]  /*16a90*/  LOP3.LUT R7, R16, 0xffff, RZ, 0xc0, !PT ;  /* 0x0000ffff10077812 */ /* 0x000fe400078ec0ff */
[----:B---3--:R-:W-:Y:S02]  /*16aa0*/  FMNMX.FTZ R15, R15, R8, !PT ;  /* 0x000000080f0f7209 */ /* 0x008fe40007810000 */
[----:B------:R-:W-:Y:S02]  /*16ab0*/  FSETP.NEU.FTZ.AND P1, PT, R38, -INF , PT ;  /* 0xff8000002600780b */ /* 0x000fe40003f3d000 */
[----:B------:R-:W-:Y:S02]  /*16ac0*/  SHF.R.U32.HI R8, RZ, 0x10, R16 ;  /* 0x00000010ff087819 */ /* 0x000fe40000011610 */
[----:B------:R-:W-:Y:S02]  /*16ad0*/  SHF.R.U32.HI R5, RZ, 0x8, R25 ;  /* 0x00000008ff057819 */ /* 0x000fe40000011619 */
[----:B------:R-:W-:Y:S01]  /*16ae0*/  FMNMX.FTZ R0, R122, R2, !PT ;  /* 0x000000027a007209 */ /* 0x000fe20007810000 */
[----:B-1----:R-:W-:Y:S01]  /*16af0*/  FFMA.FTZ R4, R168, UR4, -R11 ;  /* 0x00000004a8047c23 */ /* 0x002fe2000801080b */
[----:B------:R-:W-:Y:S01]  /*16b00*/  PRMT R91, R34, 0x5410, R9 ;  /* 0x00005410225b7816 */ /* 0x000fe20000000009 */
[----:B------:R-:W-:Y:S01]  /*16b10*/  IMAD.MOV.U32 R168, RZ, RZ, R36 ;  /* 0x000000ffffa87224 */ /* 0x000fe200078e0024 */
[----:B------:R-:W-:Y:S01]  /*16b20*/  SHF.R.U32.HI R9, RZ, 0x8, R7 ;  /* 0x00000008ff097819 */ /* 0x000fe20000011607 */
[----:B------:R1:W-:Y:S01]  /*16b30*/  MUFU.EX2 R135, R4 ;  /* 0x0000000400877308 */ /* 0x0003e20000000800 */
[----:B------:R-:W-:Y:S02]  /*16b40*/  SHF.R.U32.HI R2, RZ, 0x8, R13 ;  /* 0x00000008ff027819 */ /* 0x000fe4000001160d */
[----:B------:R-:W-:Y:S02]  /*16b50*/  FSEL R10, R10, RZ, P1 ;  /* 0x000000ff0a0a7208 */ /* 0x000fe40000800000 */
[----:B------:R-:W-:Y:S02]  /*16b60*/  LOP3.LUT R7, R8, 0xff, RZ, 0xc0, !PT ;  /* 0x000000ff08077812 */ /* 0x000fe400078ec0ff */
[----:B------:R-:W-:Y:S01]  /*16b70*/  SHF.R.U32.HI R13, RZ, 0x18, R16 ;  /* 0x00000018ff0d7819 */ /* 0x000fe20000011610 */
[--C-:B------:R-:W-:Y:S01]  /*16b80*/  FFMA.FTZ R12, R169, UR4, -R10.reuse ;  /* 0x00000004a90c7c23 */ /* 0x100fe2000801080a */
[----:B------:R-:W-:Y:S01]  /*16b90*/  PRMT R54, R27, 0x5410, R5 ;  /* 0x000054101b367816 */ /* 0x000fe20000000005 */
[----:B------:R-:W-:Y:S01]  /*16ba0*/  IMAD.MOV.U32 R27, RZ, RZ, R53 ;  /* 0x000000ffff1b7224 */ /* 0x000fe200078e0035 */
[----:B------:R-:W-:Y:S01]  /*16bb0*/  PRMT R53, R7, 0x5410, R13 ;  /* 0x0000541007357816 */ /* 0x000fe2000000000d */
[----:B------:R2:W3:Y:S01]  /*16bc0*/  MUFU.EX2 R66, R12 ;  /* 0x0000000c00427308 */ /* 0x0004e20000000800 */
[--C-:B------:R-:W-:Y:S01]  /*16bd0*/  FFMA.FTZ R7, R177, UR4, -R10.reuse ;  /* 0x00000004b1077c23 */ /* 0x100fe2000801080a */
[----:B------:R-:W-:Y:S01]  /*16be0*/  FFMA.FTZ R204, R204, UR4, -R10 ;  /* 0x00000004cccc7c23 */ /* 0x000fe2000801080a */
[----:B------:R-:W-:Y:S01]  /*16bf0*/  FMNMX.FTZ R0, R123, R0, !PT ;  /* 0x000000007b007209 */ /* 0x000fe20007810000 */
[----:B------:R-:W-:Y:S01]  /*16c00*/  IMAD.MOV.U32 R169, RZ, RZ, R37 ;  /* 0x000000ffffa97224 */ /* 0x000fe200078e0025 */
[----:B------:R-:W-:Y:S01]  /*16c10*/  FSEL R5, R127, -INF , !P0 ;  /* 0xff8000007f057808 */ /* 0x000fe20004000000 */
[----:B------:R-:W-:Y:S01]  /*16c20*/  IMAD.MOV.U32 R177, RZ, RZ, R27 ;  /* 0x000000ffffb17224 */ /* 0x000fe200078e001b */
[----:B------:R-:W-:Y:S03]  /*16c30*/  FMNMX.FTZ R0, R126, R0, !PT ;  /* 0x000000007e007209 */ /* 0x000fe60007810000 */
[----:B------:R4:W3:Y:S01]  /*16c40*/  MUFU.EX2 R30, R7 ;  /* 0x00000007001e7308 */ /* 0x0008e20000000800 */
[----:B------:R-:W-:Y:S01]  /*16c50*/  PRMT R58, R32, 0x5410, R2 ;  /* 0x00005410203a7816 */ /* 0x000fe20000000002 */
[----:B------:R-:W3:Y:S01]  /*16c60*/  SHFL.BFLY PT, R37, R15, 0x1, 0x1f ;  /* 0x0c201f000f257f89 */ /* 0x000ee200000e0000 */
[----:B------:R-:W-:Y:S02]  /*16c70*/  FMNMX.FTZ R0, R5, R0, !PT ;  /* 0x0000000005007209 */ /* 0x000fe40007810000 */
[----:B------:R-:W-:Y:S02]  /*16c80*/  LOP3.LUT R14, R16, 0xff, RZ, 0xc0, !PT ;  /* 0x000000ff100e7812 */ /* 0x000fe400078ec0ff */
[C---:B-1----:R-:W-:Y:S03]  /*16c90*/  LOP3.LUT R4, R18.reuse, 0xffff, RZ, 0xc0, !PT ;  /* 0x0000ffff12047812 */ /* 0x042fe600078ec0ff */
[----:B------:R-:W-:Y:S01]  /*16ca0*/  MUFU.EX2 R204, R204 ;  /* 0x000000cc00cc7308 */ /* 0x000fe20000000800 */
[----:B------:R-:W1:Y:S01]  /*16cb0*/  SHFL.BFLY PT, R2, R0, 0x2, 0x1f ;  /* 0x0c401f0000027f89 */ /* 0x000e6200000e0000 */
[----:B------:R-:W-:Y:S02]  /*16cc0*/  LOP3.LUT R8, R18, 0xff, RZ, 0xc0, !PT ;  /* 0x000000ff12087812 */ /* 0x000fe400078ec0ff */
[----:B------:R-:W-:Y:S02]  /*16cd0*/  PRMT R52, R14, 0x5410, R9 ;  /* 0x000054100e347816 */ /* 0x000fe40000000009 */
[----:B------:R-:W-:Y:S02]  /*16ce0*/  SHF.R.U32.HI R4, RZ, 0x8, R4 ;  /* 0x00000008ff047819 */ /* 0x000fe40000011604 */
[----:B--2---:R-:W-:Y:S02]  /*16cf0*/  SHF.R.U32.HI R12, RZ, 0x18, R17 ;  /* 0x00000018ff0c7819 */ /* 0x004fe40000011611 */
[----:B----4-:R-:W-:Y:S02]  /*16d00*/  SHF.R.U32.HI R7, RZ, 0x10, R18 ;  /* 0x00000010ff077819 */ /* 0x010fe40000011612 */
[----:B------:R-:W-:Y:S01]  /*16d10*/  PRMT R56, R8, 0x5410, R4 ;  /* 0x0000541008387816 */ /* 0x000fe20000000004 */
[--C-:B------:R-:W-:Y:S01]  /*16d20*/  FFMA.FTZ R8, R207, UR4, -R11.reuse ;  /* 0x00000004cf087c23 */ /* 0x100fe2000801080b */
[----:B------:R-:W-:Y:S01]  /*16d30*/  LOP3.LUT R9, R7, 0xff, RZ, 0xc0, !PT ;  /* 0x000000ff07097812 */ /* 0x000fe200078ec0ff */
[----:B------:R-:W-:Y:S01]  /*16d40*/  FFMA.FTZ R7, R224, UR4, -R11 ;  /* 0x00000004e0077c23 */ /* 0x000fe2000801080b */
[----:B------:R-:W-:Y:S01]  /*16d50*/  LOP3.LUT R16, R35, 0xff, RZ, 0xc0, !PT ;  /* 0x000000ff23107812 */ /* 0x000fe200078ec0ff */
[----:B------:R2:W-:Y:S01]  /*16d60*/  MUFU.EX2 R32, R8 ;  /* 0x0000000800207308 */ /* 0x0005e20000000800 */
[----:B---3--:R-:W-:Y:S01]  /*16d70*/  IMAD.MOV.U32 R224, RZ, RZ, R66 ;  /* 0x000000ffffe07224 */ /* 0x008fe200078e0042 */
[----:B------:R-:W-:Y:S01]  /*16d80*/  SHF.R.U32.HI R14, RZ, 0x18, R18 ;  /* 0x00000018ff0e7819 */ /* 0x000fe20000011612 */
[----:B------:R-:W-:Y:S01]  /*16d90*/  IMAD.MOV.U32 R207, RZ, RZ, R30 ;  /* 0x000000ffffcf7224 */ /* 0x000fe200078e001e */
[----:B------:R-:W-:Y:S02]  /*16da0*/  LOP3.LUT R13, R17, 0xff, RZ, 0xc0, !PT ;  /* 0x000000ff110d7812 */ /* 0x000fe400078ec0ff */
[----:B------:R-:W-:Y:S04]  /*16db0*/  FMNMX.FTZ R37, R15, R37, !PT ;  /* 0x000000250f257209 */ /* 0x000fe80007810000 */
[----:B------:R3:W-:Y:S01]  /*16dc0*/  MUFU.EX2 R76, R7 ;  /* 0x00000007004c7308 */ /* 0x0007e20000000800 */
[----:B-1----:R-:W-:Y:S02]  /*16dd0*/  FMNMX.FTZ R0, R0, R2, !PT ;  /* 0x0000000200007209 */ /* 0x002fe40007810000 */
[----:B------:R-:W-:Y:S02]  /*16de0*/  LOP3.LUT R2, R17, 0xffff, RZ, 0xc0, !PT ;  /* 0x0000ffff11027812 */ /* 0x000fe400078ec0ff */
[----:B------:R-:W-:Y:S01]  /*16df0*/  SHF.R.U32.HI R4, RZ, 0x10, R17 ;  /* 0x00000010ff047819 */ /* 0x000fe20000011611 */
[----:B------:R-:W-:Y:S01]  /*16e00*/  IMAD.MOV.U32 R17, RZ, RZ, R169 ;  /* 0x000000ffff117224 */ /* 0x000fe200078e00a9 */
[----:B------:R-:W-:Y:S01]  /*16e10*/  PRMT R57, R9, 0x5410, R14 ;  /* 0x0000541009397816 */ /* 0x000fe2000000000e */
[C---:B------:R-:W-:Y:S01]  /*16e20*/  FMUL.FTZ R9, R37.reuse, UR4 ;  /* 0x0000000425097c20 */ /* 0x040fe20008410000 */
[----:B--2---:R-:W-:Y:S01]  /*16e30*/  SHF.R.U32.HI R8, RZ, 0x8, R2 ;  /* 0x00000008ff087819 */ /* 0x004fe20000011602 */
[----:B------:R-:W-:Y:S01]  /*16e40*/  IMAD.WIDE.U32 R14, R42, -0x2daee0ad, RZ ;  /* 0xd2511f532a0e7825 */ /* 0x000fe200078e00ff */
[----:B------:R-:W1:Y:S01]  /*16e50*/  SHFL.BFLY PT, R2, R0, 0x1, 0x1f ;  /* 0x0c201f0000027f89 */ /* 0x000e6200000e0000 */
[----:B------:R-:W-:Y:S02]  /*16e60*/  FSETP.NEU.FTZ.AND P0, PT, R37, -INF , PT ;  /* 0xff8000002500780b */ /* 0x000fe40003f1d000 */
[----:B------:R-:W-:Y:S02]  /*16e70*/  LOP3.LUT R4, R4, 0xff, RZ, 0xc0, !PT ;  /* 0x000000ff04047812 */ /* 0x000fe400078ec0ff */
[----:B------:R-:W-:Y:S01]  /*16e80*/  PRMT R75, R13, 0x5410, R8 ;  /* 0x000054100d4b7816 */ /* 0x000fe20000000008 */
[--C-:B---3--:R-:W-:Y:S01]  /*16e90*/  FFMA.FTZ R7, R209, UR4, -R10.reuse ;  /* 0x00000004d1077c23 */ /* 0x108fe2000801080a */
[----:B------:R-:W-:Y:S01]  /*16ea0*/  FFMA.FTZ R8, R232, UR4, -R10 ;  /* 0x00000004e8087c23 */ /* 0x000fe2000801080a */
[----:B------:R-:W-:Y:S01]  /*16eb0*/  FSEL R9, R9, RZ, P0 ;  /* 0x000000ff09097208 */ /* 0x000fe20000000000 */
[----:B------:R-:W-:Y:S01]  /*16ec0*/  IMAD.MOV.U32 R232, RZ, RZ, R176 ;  /* 0x000000ffffe87224 */ /* 0x000fe200078e00b0 */
[----:B------:R2:W-:Y:S01]  /*16ed0*/  MUFU.EX2 R34, R7 ;  /* 0x0000000700227308 */ /* 0x0005e20000000800 */
[----:B------:R-:W-:Y:S01]  /*16ee0*/  PRMT R87, R4, 0x5410, R12 ;  /* 0x0000541004577816 */ /* 0x000fe2000000000c */
[----:B------:R-:W-:Y:S01]  /*16ef0*/  IMAD.MOV.U32 R209, RZ, RZ, R70 ;  /* 0x000000ffffd17224 */ /* 0x000fe200078e0046 */
[----:B------:R-:W-:Y:S01]  /*16f00*/  LOP3.LUT R4, R6, 0xffff, RZ, 0xc0, !PT ;  /* 0x0000ffff06047812 */ /* 0x000fe200078ec0ff */
[----:B------:R-:W-:Y:S01]  /*16f10*/  FFMA.FTZ R220, R220, UR4, -R9 ;  /* 0x00000004dcdc7c23 */ /* 0x000fe20008010809 */
[----:B------:R-:W-:Y:S01]  /*16f20*/  PRMT R89, R16, 0x5410, R89 ;  /* 0x0000541010597816 */ /* 0x000fe20000000059 */
[----:B------:R-:W-:Y:S01]  /*16f30*/  IMAD.MOV.U32 R16, RZ, RZ, R168 ;  /* 0x000000ffff107224 */ /* 0x000fe200078e00a8 */
[----:B------:R-:W-:Y:S03]  /*16f40*/  SHF.R.U32.HI R4, RZ, 0x8, R4 ;  /* 0x00000008ff047819 */ /* 0x000fe60000011604 */
[----:B------:R3:W4:Y:S01]  /*16f50*/  MUFU.EX2 R168, R8 ;  /* 0x0000000800a87308 */ /* 0x0007220000000800 */
[----:B------:R-:W-:Y:S01]  /*16f60*/  LOP3.LUT R13, R20, 0xff, RZ, 0xc0, !PT ;  /* 0x000000ff140d7812 */ /* 0x000fe200078ec0ff */
[----:B------:R-:W-:Y:S01]  /*16f70*/  IMAD.MOV.U32 R20, RZ, RZ, R60 ;  /* 0x000000ffff147224 */ /* 0x000fe200078e003c */
[----:B------:R-:W-:Y:S01]  /*16f80*/  SHF.R.U32.HI R12, RZ, 0x8, R19 ;  /* 0x00000008ff0c7819 */ /* 0x000fe20000011613 */
[----:B------:R-:W-:Y:S01]  /*16f90*/  FFMA.FTZ R211, R211, UR4, -R9 ;  /* 0x00000004d3d37c23 */ /* 0x000fe20008010809 */
[----:B------:R-:W-:Y:S01]  /*16fa0*/  PRMT R25, R13, 0x5410, R21 ;  /* 0x000054100d197816 */ /* 0x000fe20000000015 */
[--C-:B------:R-:W-:Y:S01]  /*16fb0*/  FFMA.FTZ R178, R178, UR4, -R9.reuse ;  /* 0x00000004b2b27c23 */ /* 0x100fe20008010809 */
[----:B-1----:R-:W-:Y:S03]  /*16fc0*/  FMNMX.FTZ R36, R0, R2, !PT ;  /* 0x0000000200247209 */ /* 0x002fe60007810000 */
[----:B------:R-:W-:Y:S01]  /*16fd0*/  MUFU.EX2 R220, R220 ;  /* 0x000000dc00dc7308 */ /* 0x000fe20000000800 */
[----:B--2---:R-:W-:Y:S01]  /*16fe0*/  LOP3.LUT R7, R6, 0xff, RZ, 0xc0, !PT ;  /* 0x000000ff06077812 */ /* 0x004fe200078ec0ff */
[--C-:B------:R-:W-:Y:S01]  /*16ff0*/  FFMA.FTZ R171, R171, UR4, -R9.reuse ;  /* 0x00000004abab7c23 */ /* 0x100fe20008010809 */
[----:B------:R-:W-:Y:S01]  /*17000*/  FSEL R0, R37, RZ, P0 ;  /* 0x000000ff25007208 */ /* 0x000fe20000000000 */
[--C-:B------:R-:W-:Y:S01]  /*17010*/  FFMA.FTZ R170, R170, UR4, -R9.reuse ;  /* 0x00000004aaaa7c23 */ /* 0x100fe20008010809 */
[----:B------:R-:W-:Y:S01]  /*17020*/  PRMT R88, R7, 0x5410, R4 ;  /* 0x0000541007587816 */ /* 0x000fe20000000004 */
[----:B------:R-:W-:Y:S01]  /*17030*/  FFMA.FTZ R7, R213, UR4, -R9 ;  /* 0x00000004d5077c23 */ /* 0x000fe20008010809 */
[----:B------:R-:W-:Y:S03]  /*17040*/  SHF.R.U32.HI R4, RZ, 0x10, R6 ;  /* 0x00000010ff047819 */ /* 0x000fe60000011606 */
[----:B------:R-:W-:Y:S01]  /*17050*/  MUFU.EX2 R211, R211 ;  /* 0x000000d300d37308 */ /* 0x000fe20000000800 */
[C---:B---3--:R-:W-:Y:S01]  /*17060*/  FMUL.FTZ R8, R36.reuse, UR4 ;  /* 0x0000000424087c20 */ /* 0x048fe20008410000 */
[----:B------:R-:W-:Y:S01]  /*17070*/  FSETP.NEU.FTZ.AND P0, PT, R36, -INF , PT ;  /* 0xff8000002400780b */ /* 0x000fe20003f1d000 */
[----:B------:R-:W-:Y:S01]  /*17080*/  FADD.FTZ R3, -R0, R3 ;  /* 0x0000000300037221 */ /* 0x000fe20000010100 */
[----:B------:R-:W-:Y:S01]  /*17090*/  LOP3.LUT R2, R4, 0xff, RZ, 0xc0, !PT ;  /* 0x000000ff04027812 */ /* 0x000fe200078ec0ff */
[----:B------:R-:W-:Y:S01]  /*170a0*/  FFMA.FTZ R4, R233, UR4, -R9 ;  /* 0x00000004e9047c23 */ /* 0x000fe20008010809 */
[----:B------:R-:W-:Y:S01]  /*170b0*/  FSEL R8, R8, RZ, P0 ;  /* 0x000000ff08087208 */ /* 0x000fe20000000000 */
[----:B------:R-:W-:Y:S03]  /*170c0*/  IMAD.MOV.U32 R233, RZ, RZ, R177 ;  /* 0x000000ffffe97224 */ /* 0x000fe600078e00b1 */
[----:B------:R1:W-:Y:S01]  /*170d0*/  MUFU.EX2 R21, R7 ;  /* 0x0000000700157308 */ /* 0x0003e20000000800 */
[----:B------:R-:W-:Y:S01]  /*170e0*/  PRMT R27, R22, 0x5410, R12 ;  /* 0x00005410161b7816 */ /* 0x000fe2000000000c */
[----:B------:R-:W-:Y:S01]  /*170f0*/  IMAD.WIDE.U32 R12, R43, -0x2daee0ad, RZ ;  /* 0xd2511f532b0c7825 */ /* 0x000fe200078e00ff */
[----:B------:R-:W-:Y:S02]  /*17100*/  SHF.R.U32.HI R6, RZ, 0x18, R6 ;  /* 0x00000018ff067819 */ /* 0x000fe40000011606 */
[----:B------:R-:W-:Y:S01]  /*17110*/  FSEL R0, R36, RZ, P0 ;  /* 0x000000ff24007208 */ /* 0x000fe20000000000 */
[----:B------:R-:W-:Y:S01]  /*17120*/  IMAD.MOV.U32 R22, RZ, RZ, R209 ;  /* 0x000000ffff167224 */ /* 0x000fe200078e00d1 */
[----:B------:R-:W-:Y:S03]  /*17130*/  PRMT R90, R2, 0x5410, R6 ;  /* 0x00005410025a7816 */ /* 0x000fe60000000006 */
[----:B------:R2:W-:Y:S01]  /*17140*/  MUFU.EX2 R176, R4 ;  /* 0x0000000400b07308 */ /* 0x0005e20000000800 */
[----:B------:R-:W-:Y:S01]  /*17150*/  FSEL R2, R39, RZ, P2 ;  /* 0x000000ff27027208 */ /* 0x000fe20001000000 */
[----:B------:R-:W-:Y:S01]  /*17160*/  IMAD.MOV.U32 R209, RZ, RZ, R62 ;  /* 0x000000ffffd17224 */ /* 0x000fe200078e003e */
[----:B------:R-:W-:Y:S01]  /*17170*/  LOP3.LUT R6, R13, UR18, R28, 0x96, !PT ;  /* 0x000000120d067c12 */ /* 0x000fe2000f8e961c */
[----:B------:R-:W-:Y:S01]  /*17180*/  FFMA.FTZ R217, R217, UR4, -R8 ;  /* 0x00000004d9d97c23 */ /* 0x000fe20008010808 */
[----:B------:R-:W-:Y:S01]  /*17190*/  LOP3.LUT R15, R15, UR16, R12, 0x96, !PT ;  /* 0x000000100f0f7c12 */ /* 0x000fe2000f8e960c */
[--C-:B------:R-:W-:Y:S01]  /*171a0*/  FFMA.FTZ R215, R215, UR4, -R8.reuse ;  /* 0x00000004d7d77c23 */ /* 0x100fe20008010808 */
[--C-:B------:R-:W-:Y:S03]  /*171b0*/  FFMA.FTZ R205, R205, UR4, -R8.reuse ;  /* 0x00000004cdcd7c23 */ /* 0x100fe60008010808 */
[----:B------:R-:W-:Y:S01]  /*171c0*/  MUFU.EX2 R178, R178 ;  /* 0x000000b200b27308 */ /* 0x000fe20000000800 */
[----:B-1----:R-:W-:Y:S01]  /*171d0*/  FADD.FTZ R7, -R2, R133 ;  /* 0x0000008502077221 */ /* 0x002fe20000010100 */
[--C-:B------:R-:W-:Y:S01]  /*171e0*/  FFMA.FTZ R2, R237, UR4, -R8.reuse ;  /* 0x00000004ed027c23 */ /* 0x100fe20008010808 */
[----:B------:R-:W-:Y:S04]  /*171f0*/  IMAD.WIDE.U32 R18, R15, -0x326172a9, RZ ;  /* 0xcd9e8d570f127825 */ /* 0x000fe800078e00ff */
[----:B------:R-:W-:Y:S01]  /*17200*/  FFMA.FTZ R237, R116, UR4, -R11 ;  /* 0x0000000474ed7c23 */ /* 0x000fe2000801080b */
[----:B------:R-:W-:Y:S01]  /*17210*/  PLOP3.LUT P0, PT, PT, PT, UP0, 0x80, 0x0 ;  /* 0x000000000000781c */ /* 0x000fe20003f0f008 */
[--C-:B------:R-:W-:Y:S01]  /*17220*/  FFMA.FTZ R179, R179, UR4, -R8.reuse ;  /* 0x00000004b3b37c23 */ /* 0x100fe20008010808 */
[----:B------:R-:W-:Y:S01]  /*17230*/  IMAD.MOV.U32 R133, RZ, RZ, R17 ;  /* 0x000000ffff857224 */ /* 0x000fe200078e0011 */
[----:B------:R1:W-:Y:S01]  /*17240*/  MUFU.EX2 R60, R2 ;  /* 0x00000002003c7308 */ /* 0x0003e20000000800 */
[----:B--2---:R-:W-:Y:S01]  /*17250*/  FFMA.FTZ R4, R229, UR4, -R8 ;  /* 0x00000004e5047c23 */ /* 0x004fe20008010808 */
[----:B------:R-:W-:Y:S01]  /*17260*/  FFMA.FTZ R229, R100, UR4, -R11 ;  /* 0x0000000464e57c23 */ /* 0x000fe2000801080b */
[----:B------:R-:W-:Y:S02]  /*17270*/  IMAD.MOV.U32 R213, RZ, RZ, R133 ;  /* 0x000000ffffd57224 */ /* 0x000fe400078e0085 */
[----:B------:R-:W-:Y:S01]  /*17280*/  FFMA.FTZ R133, R68, UR4, -R11 ;  /* 0x0000000444857c23 */ /* 0x000fe2000801080b */
[----:B------:R-:W-:Y:S02]  /*17290*/  IMAD.MOV.U32 R68, RZ, RZ, R28 ;  /* 0x000000ffff447224 */ /* 0x000fe400078e001c */
[----:B------:R-:W-:Y:S02]  /*172a0*/  IMAD.MOV.U32 R28, RZ, RZ, R186 ;  /* 0x000000ffff1c7224 */ /* 0x000fe400078e00ba */
[----:B------:R2:W-:Y:S10]  /*172b0*/  MUFU.EX2 R26, R4 ;  /* 0x00000004001a7308 */ /* 0x0005f40000000800 */
[----:B------:R-:W-:Y:S01]  /*172c0*/  MUFU.EX2 R217, R217 ;  /* 0x000000d900d97308 */ /* 0x000fe20000000800 */
[----:B-1----:R-:W-:Y:S01]  /*172d0*/  FFMA.FTZ R2, R244, UR4, -R8 ;  /* 0x00000004f4027c23 */ /* 0x002fe20008010808 */
[----:B------:R-:W-:Y:S02]  /*172e0*/  IMAD.MOV.U32 R244, RZ, RZ, R207 ;  /* 0x000000fffff47224 */ /* 0x000fe400078e00cf */
[----:B------:R-:W-:Y:S01]  /*172f0*/  FFMA.FTZ R207, R97, UR4, -R11 ;  /* 0x0000000461cf7c23 */ /* 0x000fe2000801080b */
[----:B------:R-:W-:Y:S02]  /*17300*/  IMAD.MOV.U32 R97, RZ, RZ, R213 ;  /* 0x000000ffff617224 */ /* 0x000fe400078e00d5 */
[----:B------:R-:W-:Y:S03]  /*17310*/  FFMA.FTZ R213, R115, UR4, -R10 ;  /* 0x0000000473d57c23 */ /* 0x000fe6000801080a */
[----:B------:R1:W-:Y:S01]  /*17320*/  MUFU.EX2 R169, R2 ;  /* 0x0000000200a97308 */ /* 0x0003e20000000800 */
[----:B--2---:R-:W-:Y:S01]  /*17330*/  FADD.FTZ R4, -R0, R132 ;  /* 0x0000008400047221 */ /* 0x004fe20000010100 */
[----:B------:R-:W-:Y:S01]  /*17340*/  FSEL R0, R38, RZ, P1 ;  /* 0x000000ff26007208 */ /* 0x000fe20000800000 */
[----:B------:R-:W-:Y:S02]  /*17350*/  IMAD.MOV.U32 R132, RZ, RZ, R16 ;  /* 0x000000ffff847224 */ /* 0x000fe400078e0010 */
[----:B------:R-:W-:Y:S05]  /*17360*/  IMAD.WIDE.U32 R16, R6, -0x326172a9, RZ ;  /* 0xcd9e8d5706107825 */ /* 0x000fea00078e00ff */
[----:B------:R-:W-:Y:S01]  /*17370*/  MUFU.EX2 R215, R215 ;  /* 0x000000d700d77308 */ /* 0x000fe20000000800 */
[----:B------:R-:W-:Y:S01]  /*17380*/  FADD.FTZ R6, -R0, R134 ;  /* 0x0000008600067221 */ /* 0x000fe20000010100 */
[----:B------:R-:W-:Y:S01]  /*17390*/  FFMA.FTZ R0, R243, UR4, -R9 ;  /* 0x00000004f3007c23 */ /* 0x000fe20008010809 */
[----:B------:R-:W-:Y:S01]  /*173a0*/  LOP3.LUT R12, R17, UR17, R78, 0x96, !PT ;  /* 0x00000011110c7c12 */ /* 0x000fe2000f8e964e */
[--C-:B------:R-:W-:Y:S06]  /*173b0*/  FFMA.FTZ R134, R41, UR4, -R11.reuse ;  /* 0x0000000429867c23 */ /* 0x100fec000801080b */
[----:B------:R2:W-:Y:S01]  /*173c0*/  MUFU.EX2 R177, R0 ;  /* 0x0000000000b17308 */ /* 0x0005e20000000800 */
[----:B-1----:R-:W-:Y:S01]  /*173d0*/  FFMA.FTZ R2, R216, UR4, -R10 ;  /* 0x00000004d8027c23 */ /* 0x002fe2000801080a */
[----:B------:R-:W-:Y:S04]  /*173e0*/  IMAD.WIDE.U32 R12, R12, -0x2daee0ad, RZ ;  /* 0xd2511f530c0c7825 */ /* 0x000fe800078e00ff */
[----:B------:R-:W-:Y:S01]  /*173f0*/  FFMA.FTZ R216, R40, UR4, -R11 ;  /* 0x0000000428d87c23 */ /* 0x000fe2000801080b */
[----:B------:R-:W-:Y:S03]  /*17400*/  LOP3.LUT R14, R13, UR14, R14, 0x96, !PT ;  /* 0x0000000e0d0e7c12 */ /* 0x000fe6000f8e960e */
[----:B------:R1:W-:Y:S02]  /*17410*/  MUFU.EX2 R35, R2 ;  /* 0x0000000200237308 */ /* 0x0003e40000000800 */
[----:B------:R-:W-:Y:S08]  /*17420*/  IMAD.WIDE.U32 R14, R14, -0x326172a9, RZ ;  /* 0xcd9e8d570e0e7825 */ /* 0x000ff000078e00ff */
[----:B------:R-:W-:Y:S01]  /*17430*/  MUFU.EX2 R133, R133 ;  /* 0x0000008500857308 */ /* 0x000fe20000000800 */
[----:B--2---:R-:W-:Y:S01]  /*17440*/  FFMA.FTZ R0, R238, UR4, -R9 ;  /* 0x00000004ee007c23 */ /* 0x004fe20008010809 */
[----:B------:R-:W-:Y:S01]  /*17450*/  LOP3.LUT R15, R15, UR13, R18, 0x96, !PT ;  /* 0x0000000d0f0f7c12 */ /* 0x000fe2000f8e9612 */
[--C-:B------:R-:W-:Y:S01]  /*17460*/  FFMA.FTZ R18, R234, UR4, -R11.reuse ;  /* 0x00000004ea127c23 */ /* 0x100fe2000801080b */
[--C-:B------:R-:W-:Y:S01]  /*17470*/  FFMA.FTZ R234, R128, UR4, -R11.reuse ;  /* 0x0000000480ea7c23 */ /* 0x100fe2000801080b */
[--C-:B------:R-:W-:Y:S01]  /*17480*/  FFMA.FTZ R128, R82, UR4, -R10.reuse ;  /* 0x0000000452807c23 */ /* 0x100fe2000801080a */
[--C-:B------:R-:W-:Y:S01]  /*17490*/  FFMA.FTZ R238, R117, UR4, -R11.reuse ;  /* 0x0000000475ee7c23 */ /* 0x100fe2000801080b */
[--C-:B------:R-:W-:Y:S03]  /*174a0*/  FFMA.FTZ R117, R71, UR4, -R10.reuse ;  /* 0x0000000447757c23 */ /* 0x100fe6000801080a */
[----:B------:R2:W3:Y:S01]  /*174b0*/  MUFU.EX2 R182, R0 ;  /* 0x0000000000b67308 */ /* 0x0004e20000000800 */
[----:B-1----:R-:W-:Y:S01]  /*174c0*/  FFMA.FTZ R2, R221, UR4, -R10 ;  /* 0x00000004dd027c23 */ /* 0x002fe2000801080a */
[----:B------:R-:W-:Y:S01]  /*174d0*/  FFMA.FTZ R221, R112, UR4, -R11 ;  /* 0x0000000470dd7c23 */ /* 0x000fe2000801080b */
[--C-:B------:R-:W-:Y:S01]  /*174e0*/  FFMA.FTZ R71, R223, UR4, -R9.reuse ;  /* 0x00000004df477c23 */ /* 0x100fe20008010809 */
[----:B------:R-:W-:Y:S06]  /*174f0*/  FFMA.FTZ R223, R120, UR4, -R9 ;  /* 0x0000000478df7c23 */ /* 0x000fec0008010809 */
[----:B------:R1:W-:Y:S10]  /*17500*/  MUFU.EX2 R30, R2 ;  /* 0x00000002001e7308 */ /* 0x0003f40000000800 */
[----:B------:R-:W-:Y:S01]  /*17510*/  MUFU.EX2 R171, R171 ;  /* 0x000000ab00ab7308 */ /* 0x000fe20000000800 */
[----:B--2---:R-:W-:Y:S01]  /*17520*/  FFMA.FTZ R0, R241, UR4, -R8 ;  /* 0x00000004f1007c23 */ /* 0x004fe20008010808 */
[----:B----4-:R-:W-:Y:S02]  /*17530*/  IMAD.MOV.U32 R241, RZ, RZ, R168 ;  /* 0x000000fffff17224 */ /* 0x010fe400078e00a8 */
[----:B------:R-:W-:Y:S01]  /*17540*/  FFMA.FTZ R168, R44, UR4, -R11 ;  /* 0x000000042ca87c23 */ /* 0x000fe2000801080b */
[----:B------:R-:W-:Y:S01]  /*17550*/  FFMA.FTZ R44, R206, UR4, -R10 ;  /* 0x00000004ce2c7c23 */ /* 0x000fe2000801080a */
[----:B------:R-:W-:Y:S01]  /*17560*/  FFMA.FTZ R206, R105, UR4, -R9 ;  /* 0x0000000469ce7c23 */ /* 0x000fe20008010809 */
[----:B---3--:R-:W-:Y:S02]  /*17570*/  IMAD.MOV.U32 R116, RZ, RZ, R182 ;  /* 0x000000ffff747224 */ /* 0x008fe400078e00b6 */
[----:B------:R-:W-:Y:S01]  /*17580*/  FFMA.FTZ R182, R86, UR4, -R10 ;  /* 0x0000000456b67c23 */ /* 0x000fe2000801080a */
[----:B------:R2:W-:Y:S01]  /*17590*/  MUFU.EX2 R70, R0 ;  /* 0x0000000000467308 */ /* 0x0005e20000000800 */
[----:B-1----:R-:W-:Y:S01]  /*175a0*/  FFMA.FTZ R2, R20, UR4, -R11 ;  /* 0x0000000414027c23 */ /* 0x002fe2000801080b */
[----:B------:R-:W-:Y:S02]  /*175b0*/  IMAD.MOV.U32 R20, RZ, RZ, R74 ;  /* 0x000000ffff147224 */ /* 0x000fe400078e004a */
[----:B------:R-:W-:Y:S01]  /*175c0*/  FFMA.FTZ R105, R72, UR4, -R8 ;  /* 0x0000000448697c23 */ /* 0x000fe20008010808 */
[----:B------:R-:W-:Y:S05]  /*175d0*/  IMAD.MOV.U32 R86, RZ, RZ, R135 ;  /* 0x000000ffff567224 */ /* 0x000fea00078e0087 */
[----:B------:R-:W-:Y:S10]  /*175e0*/  MUFU.EX2 R168, R168 ;  /* 0x000000a800a87308 */ /* 0x000ff40000000800 */
[----:B------:R-:W-:Y:S01]  /*175f0*/  MUFU.EX2 R205, R205 ;  /* 0x000000cd00cd7308 */ /* 0x000fe20000000800 */
[----:B--2---:R-:W-:Y:S01]  /*17600*/  LOP3.LUT R0, R19, UR15, R16, 0x96, !PT ;  /* 0x0000000f13007c12 */ /* 0x004fe2000f8e9610 */
[----:B------:R-:W-:Y:S01]  /*17610*/  FFMA.FTZ R19, R235, UR4, -R11 ;  /* 0x00000004eb137c23 */ /* 0x000fe2000801080b */
[----:B------:R-:W-:Y:S02]  /*17620*/  IMAD.MOV.U32 R235, RZ, RZ, R183 ;  /* 0x000000ffffeb7224 */ /* 0x000fe400078e00b7 */
[--C-:B------:R-:W-:Y:S01]  /*17630*/  FFMA.FTZ R183, R96, UR4, -R11.reuse ;  /* 0x0000000460b77c23 */ /* 0x100fe2000801080b */
[----:B------:R-:W-:Y:S04]  /*17640*/  IMAD.WIDE.U32 R16, R0, -0x2daee0ad, RZ ;  /* 0xd2511f5300107825 */ /* 0x000fe800078e00ff */
[--C-:B------:R-:W-:Y:S01]  /*17650*/  FFMA.FTZ R0, R219, UR4, -R11.reuse ;  /* 0x00000004db007c23 */ /* 0x100fe2000801080b */
[----:B------:R-:W-:Y:S01]  /*17660*/  MUFU.EX2 R179, R179 ;  /* 0x000000b300b37308 */ /* 0x000fe20000000800 */
[----:B------:R-:W-:Y:S01]  /*17670*/  LOP3.LUT R12, R17, UR12, R12, 0x96, !PT ;  /* 0x0000000c110c7c12 */ /* 0x000fe2000f8e960c */
[--C-:B------:R-:W-:Y:S08]  /*17680*/  FFMA.FTZ R17, R210, UR4, -R11.reuse ;  /* 0x00000004d2117c23 */ /* 0x100ff0000801080b */
[----:B------:R1:W-:Y:S01]  /*17690*/  MUFU.EX2 R66, R0 ;  /* 0x0000000000427308 */ /* 0x0003e20000000800 */
[----:B------:R-:W-:Y:S09]  /*176a0*/  IMAD.WIDE.U32 R12, R12, -0x326172a9, RZ ;  /* 0xcd9e8d570c0c7825 */ /* 0x000ff200078e00ff */
[----:B------:R2:W-:Y:S10]  /*176b0*/  MUFU.EX2 R219, R2 ;  /* 0x0000000200db7308 */ /* 0x0005f40000000800 */
[----:B------:R-:W-:Y:S01]  /*176c0*/  MUFU.EX2 R186, R17 ;  /* 0x0000001100ba7308 */ /* 0x000fe20000000800 */
[--C-:B-1----:R-:W-:Y:S01]  /*176d0*/  FFMA.FTZ R0, R214, UR4, -R11.reuse ;  /* 0x00000004d6007c23 */ /* 0x102fe2000801080b */
[--C-:B------:R-:W-:Y:S08]  /*176e0*/  FFMA.FTZ R214, R85, UR4, -R11.reuse ;  /* 0x0000000455d67c23 */ /* 0x100ff0000801080b */
[----:B------:R1:W3:Y:S01]  /*176f0*/  MUFU.EX2 R127, R0 ;  /* 0x00000000007f7308 */ /* 0x0002e20000000800 */
[----:B--2---:R-:W-:Y:S09]  /*17700*/  FFMA.FTZ R2, R250, UR4, -R11 ;  /* 0x00000004fa027c23 */ /* 0x004ff2000801080b */
[----:B------:R2:W-:Y:S10]  /*17710*/  MUFU.EX2 R42, R2 ;  /* 0x00000002002a7308 */ /* 0x0005f40000000800 */
[----:B------:R-:W-:Y:S01]  /*17720*/  MUFU.EX2 R170, R170 ;  /* 0x000000aa00aa7308 */ /* 0x000fe20000000800 */
[----:B-1----:R-:W-:Y:S02]  /*17730*/  LOP3.LUT R0, R13, UR22, R14, 0x96, !PT ;  /* 0x000000160d007c12 */ /* 0x002fe4000f8e960e */
[C---:B------:R-:W-:Y:S02]  /*17740*/  LOP3.LUT R13, R12.reuse, 0xffff, RZ, 0xc0, !PT ;  /* 0x0000ffff0c0d7812 */ /* 0x040fe400078ec0ff */
[----:B------:R-:W-:Y:S02]  /*17750*/  LOP3.LUT R14, R12, 0xff, RZ, 0xc0, !PT ;  /* 0x000000ff0c0e7812 */ /* 0x000fe400078ec0ff */
[----:B------:R-:W-:Y:S03]  /*17760*/  SHF.R.U32.HI R13, RZ, 0x8, R13 ;  /* 0x00000008ff0d7819 */ /* 0x000fe6000001160d */
[----:B------:R-:W-:Y:S01]  /*17770*/  MUFU.EX2 R183, R183 ;  /* 0x000000b700b77308 */ /* 0x000fe20000000800 */
[----:B--2---:R-:W-:Y:S01]  /*17780*/  FFMA.FTZ R2, R31, UR4, -R10 ;  /* 0x000000041f027c23 */ /* 0x004fe2000801080a */
[----:B------:R-:W-:Y:S02]  /*17790*/  PRMT R62, R14, 0x5410, R13 ;  /* 0x000054100e3e7816 */ /* 0x000fe4000000000d */
[--C-:B------:R-:W-:Y:S02]  /*177a0*/  SHF.R.U32.HI R14, RZ, 0x10, R12.reuse ;  /* 0x00000010ff0e7819 */ /* 0x100fe4000001160c */
[----:B------:R-:W-:Y:S04]  /*177b0*/  SHF.R.U32.HI R13, RZ, 0x18, R12 ;  /* 0x00000018ff0d7819 */ /* 0x000fe8000001160c */
[----:B------:R1:W-:Y:S01]  /*177c0*/  MUFU.EX2 R31, R2 ;  /* 0x00000002001f7308 */ /* 0x0003e20000000800 */
[----:B------:R-:W-:Y:S04]  /*177d0*/  LOP3.LUT R12, R14, 0xff, RZ, 0xc0, !PT ;  /* 0x000000ff0e0c7812 */ /* 0x000fe800078ec0ff */
[----:B------:R-:W-:Y:S01]  /*177e0*/  PRMT R74, R12, 0x5410, R13 ;  /* 0x000054100c4a7816 */ /* 0x000fe2000000000d */
[----:B------:R-:W-:Y:S04]  /*177f0*/  IMAD.WIDE.U32 R12, R15, -0x2daee0ad, RZ ;  /* 0xd2511f530f0c7825 */ /* 0x000fe800078e00ff */
[----:B------:R-:W-:Y:S01]  /*17800*/  MUFU.EX2 R207, R207 ;  /* 0x000000cf00cf7308 */ /* 0x000fe20000000800 */
[----:B------:R-:W-:Y:S01]  /*17810*/  LOP3.LUT R14, R13, UR23, R16, 0x96, !PT ;  /* 0x000000170d0e7c12 */ /* 0x000fe2000f8e9610 */
[--C-:B------:R-:W-:Y:S01]  /*17820*/  FFMA.FTZ R16, R218, UR4, -R11.reuse ;  /* 0x00000004da107c23 */ /* 0x100fe2000801080b */
[C---:B------:R-:W-:Y:S01]  /*17830*/  LOP3.LUT R15, R12.reuse, 0xff, RZ, 0xc0, !PT ;  /* 0x000000ff0c0f7812 */ /* 0x040fe200078ec0ff */
[----:B------:R-:W-:Y:S02]  /*17840*/  IMAD.MOV.U32 R218, RZ, RZ, R224 ;  /* 0x000000ffffda7224 */ /* 0x000fe400078e00e0 */
[----:B------:R-:W-:Y:S04]  /*17850*/  FFMA.FTZ R224, R113, UR4, -R11 ;  /* 0x0000000471e07c23 */ /* 0x000fe8000801080b */
[----:B------:R2:W4:Y:S01]  /*17860*/  MUFU.EX2 R112, R16 ;  /* 0x0000001000707308 */ /* 0x0005220000000800 */
[----:B-1----:R-:W-:Y:S01]  /*17870*/  LOP3.LUT R2, R12, 0xffff, RZ, 0xc0, !PT ;  /* 0x0000ffff0c027812 */ /* 0x002fe200078ec0ff */
[--C-:B------:R-:W-:Y:S01]  /*17880*/  FFMA.FTZ R13, R33, UR4, -R10.reuse ;  /* 0x00000004210d7c23 */ /* 0x100fe2000801080a */
[----:B------:R-:W-:Y:S02]  /*17890*/  IMAD.MOV.U32 R113, RZ, RZ, R177 ;  /* 0x000000ffff717224 */ /* 0x000fe400078e00b1 */
[----:B------:R-:W-:Y:S01]  /*178a0*/  FFMA.FTZ R177, R99, UR4, -R10 ;  /* 0x0000000463b17c23 */ /* 0x000fe2000801080a */
[----:B------:R-:W-:Y:S01]  /*178b0*/  SHF.R.U32.HI R2, RZ, 0x8, R2 ;  /* 0x00000008ff027819 */ /* 0x000fe20000011602 */
[----:B------:R-:W-:Y:S03]  /*178c0*/  IMAD.MOV.U32 R85, RZ, RZ, R218 ;  /* 0x000000ffff557224 */ /* 0x000fe600078e00da */
[----:B------:R1:W-:Y:S01]  /*178d0*/  MUFU.EX2 R33, R13 ;  /* 0x0000000d00217308 */ /* 0x0003e20000000800 */
[----:B---3--:R-:W-:Y:S02]  /*178e0*/  IMAD.MOV.U32 R218, RZ, RZ, R127 ;  /* 0x000000ffffda7224 */ /* 0x008fe400078e007f */
[----:B------:R-:W-:Y:S02]  /*178f0*/  FFMA.FTZ R127, R83, UR4, -R10 ;  /* 0x00000004537f7c23 */ /* 0x000fe4000801080a */
[----:B------:R-:W-:Y:S02]  /*17900*/  IMAD.MOV.U32 R99, RZ, RZ, R218 ;  /* 0x000000ffff637224 */ /* 0x000fe400078e00da */
[----:B------:R-:W-:Y:S03]  /*17910*/  FFMA.FTZ R218, R103, UR4, -R10 ;  /* 0x0000000467da7c23 */ /* 0x000fe6000801080a */
[----:B------:R-:W-:Y:S01]  /*17920*/  MUFU.EX2 R103, R19 ;  /* 0x0000001300677308 */ /* 0x000fe20000000800 */
[----:B--2---:R-:W-:Y:S02]  /*17930*/  IMAD.MOV.U32 R16, RZ, RZ, R70 ;  /* 0x000000ffff107224 */ /* 0x004fe400078e0046 */
[--C-:B------:R-:W-:Y:S01]  /*17940*/  FFMA.FTZ R70, R225, UR4, -R10.reuse ;  /* 0x00000004e1467c23 */ /* 0x100fe2000801080a */
[----:B------:R-:W-:Y:S01]  /*17950*/  FFMA.FTZ R225, R130, UR4, -R10 ;  /* 0x0000000482e17c23 */ /* 0x000fe2000801080a */
[----:B----4-:R-:W-:Y:S02]  /*17960*/  IMAD.MOV.U32 R82, RZ, RZ, R112 ;  /* 0x000000ffff527224 */ /* 0x010fe400078e0070 */
[--C-:B------:R-:W-:Y:S01]  /*17970*/  FFMA.FTZ R112, R65, UR4, -R9.reuse ;  /* 0x0000000441707c23 */ /* 0x100fe20008010809 */
[--C-:B------:R-:W-:Y:S01]  /*17980*/  FFMA.FTZ R130, R45, UR4, -R9.reuse ;  /* 0x000000042d827c23 */ /* 0x100fe20008010809 */
[----:B------:R-:W-:Y:S02]  /*17990*/  IMAD.MOV.U32 R65, RZ, RZ, R16 ;  /* 0x000000ffff417224 */ /* 0x000fe400078e0010 */
[----:B------:R-:W-:Y:S01]  /*179a0*/  FFMA.FTZ R16, R239, UR4, -R8 ;  /* 0x00000004ef107c23 */ /* 0x000fe20008010808 */
[--C-:B-1----:R-:W-:Y:S01]  /*179b0*/  FFMA.FTZ R13, R84, UR4, -R9.reuse ;  /* 0x00000004540d7c23 */ /* 0x102fe20008010809 */
[----:B------:R-:W-:Y:S01]  /*179c0*/  PRMT R84, R15, 0x5410, R2 ;  /* 0x000054100f547816 */ /* 0x000fe20000000002 */
[----:B------:R-:W-:Y:S01]  /*179d0*/  FFMA.FTZ R15, R209, UR4, -R9 ;  /* 0x00000004d10f7c23 */ /* 0x000fe20008010809 */
[--C-:B------:R-:W-:Y:S01]  /*179e0*/  SHF.R.U32.HI R2, RZ, 0x10, R12.reuse ;  /* 0x00000010ff027819 */ /* 0x100fe2000001160c */
[----:B------:R1:W-:Y:S01]  /*179f0*/  MUFU.EX2 R250, R13 ;  /* 0x0000000d00fa7308 */ /* 0x0003e20000000800 */
[----:B------:R-:W-:Y:S01]  /*17a00*/  SHF.R.U32.HI R12, RZ, 0x18, R12 ;  /* 0x00000018ff0c7819 */ /* 0x000fe2000001160c */
[----:B------:R-:W-:Y:S01]  /*17a10*/  IMAD.MOV.U32 R209, RZ, RZ, R233 ;  /* 0x000000ffffd17224 */ /* 0x000fe200078e00e9 */
[----:B------:R-:W-:Y:S01]  /*17a20*/  LOP3.LUT R2, R2, 0xff, RZ, 0xc0, !PT ;  /* 0x000000ff02027812 */ /* 0x000fe200078ec0ff */
[----:B------:R-:W-:Y:S01]  /*17a30*/  FFMA.FTZ R233, R129, UR4, -R11 ;  /* 0x0000000481e97c23 */ /* 0x000fe2000801080b */
[--C-:B------:R-:W-:Y:S01]  /*17a40*/  FFMA.FTZ R129, R93, UR4, -R9.reuse ;  /* 0x000000045d817c23 */ /* 0x100fe20008010809 */
[----:B------:R-:W-:Y:S02]  /*17a50*/  IMAD.MOV.U32 R93, RZ, RZ, R244 ;  /* 0x000000ffff5d7224 */ /* 0x000fe400078e00f4 */
[----:B------:R-:W-:Y:S02]  /*17a60*/  FFMA.FTZ R239, R5, UR4, -R8 ;  /* 0x0000000405ef7c23 */ /* 0x000fe40008010808 */
[----:B------:R-:W-:Y:S10]  /*17a70*/  MUFU.EX2 R15, R15 ;  /* 0x0000000f000f7308 */ /* 0x000ff40000000800 */
[----:B------:R-:W-:Y:S01]  /*17a80*/  MUFU.EX2 R129, R129 ;  /* 0x0000008100817308 */ /* 0x000fe20000000800 */
[----:B-1----:R-:W-:Y:S01]  /*17a90*/  FFMA.FTZ R13, R77, UR4, -R9 ;  /* 0x000000044d0d7c23 */ /* 0x002fe20008010809 */
[----:B------:R-:W-:Y:S01]  /*17aa0*/  PRMT R77, R2, 0x5410, R12 ;  /* 0x00005410024d7816 */ /* 0x000fe2000000000c */
[--C-:B------:R-:W-:Y:S01]  /*17ab0*/  FFMA.FTZ R12, R22, UR4, -R8.reuse ;  /* 0x00000004160c7c23 */ /* 0x100fe20008010808 */
[----:B------:R-:W-:Y:S01]  /*17ac0*/  FFMA.FTZ R2, R20, UR4, -R8 ;  /* 0x0000000414027c23 */ /* 0x000fe20008010808 */
[--C-:B------:R-:W-:Y:S01]  /*17ad0*/  FFMA.FTZ R20, R59, UR4, -R11.reuse ;  /* 0x000000043b147c23 */ /* 0x100fe2000801080b */
[--C-:B------:R-:W-:Y:S01]  /*17ae0*/  FFMA.FTZ R59, R212, UR4, -R11.reuse ;  /* 0x00000004d43b7c23 */ /* 0x100fe2000801080b */
[----:B------:R-:W-:Y:S03]  /*17af0*/  IMAD.MOV.U32 R212, RZ, RZ, R132 ;  /* 0x000000ffffd47224 */ /* 0x000fe600078e0084 */
[----:B------:R1:W-:Y:S01]  /*17b00*/  MUFU.EX2 R243, R13 ;  /* 0x0000000d00f37308 */ /* 0x0003e20000000800 */
[--C-:B------:R-:W-:Y:S01]  /*17b10*/  FFMA.FTZ R22, R47, UR4, -R11.reuse ;  /* 0x000000042f167c23 */ /* 0x100fe2000801080b */
[----:B------:R-:W-:Y:S01]  /*17b20*/  FFMA.FTZ R132, R69, UR4, -R11 ;  /* 0x0000000445847c23 */ /* 0x000fe2000801080b */
[----:B------:R-:W-:Y:S02]  /*17b30*/  IMAD.MOV.U32 R96, RZ, RZ, R212 ;  /* 0x000000ffff607224 */ /* 0x000fe400078e00d4 */
[----:B------:R-:W-:Y:S01]  /*17b40*/  FFMA.FTZ R47, R61, UR4, -R10 ;  /* 0x000000043d2f7c23 */ /* 0x000fe2000801080a */
[----:B------:R-:W-:Y:S02]  /*17b50*/  IMAD.MOV.U32 R212, RZ, RZ, R60 ;  /* 0x000000ffffd47224 */ /* 0x000fe400078e003c */
[--C-:B------:R-:W-:Y:S01]  /*17b60*/  FFMA.FTZ R61, R226, UR4, -R10.reuse ;  /* 0x00000004e23d7c23 */ /* 0x100fe2000801080a */
[----:B------:R-:W-:Y:S01]  /*17b70*/  IMAD.MOV.U32 R69, RZ, RZ, R29 ;  /* 0x000000ffff457224 */ /* 0x000fe200078e001d */
[----:B------:R2:W-:Y:S01]  /*17b80*/  MUFU.EX2 R43, R2 ;  /* 0x00000002002b7308 */ /* 0x0005e20000000800 */
[----:B------:R-:W-:Y:S02]  /*17b90*/  IMAD.MOV.U32 R29, RZ, RZ, R187 ;  /* 0x000000ffff1d7224 */ /* 0x000fe400078e00bb */
[----:B------:R-:W-:Y:S01]  /*17ba0*/  FFMA.FTZ R226, R131, UR4, -R10 ;  /* 0x0000000483e27c23 */ /* 0x000fe2000801080a */
[--C-:B------:R-:W-:Y:S06]  /*17bb0*/  FFMA.FTZ R131, R46, UR4, -R9.reuse ;  /* 0x000000042e837c23 */ /* 0x100fec0008010809 */
[----:B------:R-:W-:Y:S01]  /*17bc0*/  MUFU.EX2 R132, R132 ;  /* 0x0000008400847308 */ /* 0x000fe20000000800 */
[----:B-1----:R-:W-:Y:S09]  /*17bd0*/  FFMA.FTZ R13, R247, UR4, -R9 ;  /* 0x00000004f70d7c23 */ /* 0x002ff20008010809 */
[----:B------:R1:W-:Y:S01]  /*17be0*/  MUFU.EX2 R247, R12 ;  /* 0x0000000c00f77308 */ /* 0x0003e20000000800 */
[----:B--2---:R-:W-:Y:S04]  /*17bf0*/  LOP3.LUT R2, R0, 0xffff, RZ, 0xc0, !PT ;  /* 0x0000ffff00027812 */ /* 0x004fe800078ec0ff */
[----:B------:R-:W-:Y:S05]  /*17c00*/  SHF.R.U32.HI R2, RZ, 0x8, R2 ;  /* 0x00000008ff027819 */ /* 0x000fea0000011602 */
[----:B------:R2:W3:Y:S01]  /*17c10*/  MUFU.EX2 R210, R13 ;  /* 0x0000000d00d27308 */ /* 0x0004e20000000800 */
[----:B-1----:R-:W-:Y:S02]  /*17c20*/  IMAD.MOV.U32 R12, RZ, RZ, R63 ;  /* 0x000000ffff0c7224 */ /* 0x002fe400078e003f */
[--C-:B------:R-:W-:Y:S01]  /*17c30*/  FFMA.FTZ R63, R208, UR4, -R11.reuse ;  /* 0x00000004d03f7c23 */ /* 0x100fe2000801080b */
[----:B------:R-:W-:Y:S02]  /*17c40*/  IMAD.MOV.U32 R208, RZ, RZ, R232 ;  /* 0x000000ffffd07224 */ /* 0x000fe400078e00e8 */
[----:B------:R-:W-:Y:S01]  /*17c50*/  FFMA.FTZ R232, R101, UR4, -R11 ;  /* 0x0000000465e87c23 */ /* 0x000fe2000801080b */
[--C-:B------:R-:W-:Y:S01]  /*17c60*/  FFMA.FTZ R11, R12, UR4, -R8.reuse ;  /* 0x000000040c0b7c23 */ /* 0x100fe20008010808 */
[----:B------:R-:W-:Y:S01]  /*17c70*/  FFMA.FTZ R12, R235, UR4, -R8 ;  /* 0x00000004eb0c7c23 */ /* 0x000fe20008010808 */
[----:B------:R-:W-:Y:S01]  /*17c80*/  IMAD.MOV.U32 R235, RZ, RZ, R66 ;  /* 0x000000ffffeb7224 */ /* 0x000fe200078e0042 */
[----:B--2---:R-:W-:Y:S01]  /*17c90*/  LOP3.LUT R13, R0, 0xff, RZ, 0xc0, !PT ;  /* 0x000000ff000d7812 */ /* 0x004fe200078ec0ff */
[----:B------:R1:W2:Y:S01]  /*17ca0*/  MUFU.EX2 R41, R11 ;  /* 0x0000000b00297308 */ /* 0x0002a20000000800 */
[----:B------:R-:W-:Y:S02]  /*17cb0*/  IMAD.MOV.U32 R101, RZ, RZ, R209 ;  /* 0x000000ffff657224 */ /* 0x000fe400078e00d1 */
[----:B------:R-:W-:Y:S01]  /*17cc0*/  FFMA.FTZ R209, R114, UR4, -R10 ;  /* 0x0000000472d17c23 */ /* 0x000fe2000801080a */
[----:B------:R-:W-:Y:S01]  /*17cd0*/  PRMT R60, R13, 0x5410, R2 ;  /* 0x000054100d3c7816 */ /* 0x000fe20000000002 */
[--C-:B------:R-:W-:Y:S01]  /*17ce0*/  FFMA.FTZ R13, R242, UR4, -R9.reuse ;  /* 0x00000004f20d7c23 */ /* 0x100fe20008010809 */
[----:B------:R-:W-:Y:S01]  /*17cf0*/  SHF.R.U32.HI R2, RZ, 0x18, R0 ;  /* 0x00000018ff027819 */ /* 0x000fe20000011600 */
[----:B------:R-:W-:Y:S02]  /*17d00*/  IMAD.MOV.U32 R100, RZ, RZ, R208 ;  /* 0x000000ffff647224 */ /* 0x000fe400078e00d0 */
[--C-:B------:R-:W-:Y:S01]  /*17d10*/  FFMA.FTZ R208, R104, UR4, -R9.reuse ;  /* 0x0000000468d07c23 */ /* 0x100fe20008010809 */
[----:B------:R4:W4:Y:S01]  /*17d20*/  MUFU.EX2 R40, R12 ;  /* 0x0000000c00287308 */ /* 0x0009220000000800 */
[----:B---3--:R-:W-:Y:S02]  /*17d30*/  IMAD.MOV.U32 R83, RZ, RZ, R210 ;  /* 0x000000ffff537224 */ /* 0x008fe400078e00d2 */
[----:B------:R-:W-:Y:S01]  /*17d40*/  FFMA.FTZ R210, R109, UR4, -R9 ;  /* 0x000000046dd27c23 */ /* 0x000fe20008010809 */
[----:B------:R-:W-:Y:S02]  /*17d50*/  IMAD.MOV.U32 R242, RZ, RZ, R85 ;  /* 0x000000fffff27224 */ /* 0x000fe400078e0055 */
[--C-:B------:R-:W-:Y:S01]  /*17d60*/  FFMA.FTZ R85, R228, UR4, -R8.reuse ;  /* 0x00000004e4557c23 */ /* 0x100fe20008010808 */
[--C-:B------:R-:W-:Y:S01]  /*17d70*/  FFMA.FTZ R228, R126, UR4, -R8.reuse ;  /* 0x000000047ee47c23 */ /* 0x100fe20008010808 */
[----:B------:R-:W-:Y:S01]  /*17d80*/  FFMA.FTZ R104, R73, UR4, -R8 ;  /* 0x0000000449687c23 */ /* 0x000fe20008010808 */
[----:B-1----:R-:W-:Y:S01]  /*17d90*/  SHF.R.U32.HI R11, RZ, 0x10, R0 ;  /* 0x00000010ff0b7819 */ /* 0x002fe20000011600 */
[----:B--2---:R-:W-:Y:S02]  /*17da0*/  IMAD.MOV.U32 R17, RZ, RZ, R41 ;  /* 0x000000ffff117224 */ /* 0x004fe400078e0029 */
[----:B------:R-:W-:Y:S01]  /*17db0*/  IMAD.MOV.U32 R41, RZ, RZ, R219 ;  /* 0x000000ffff297224 */ /* 0x000fe200078e00db */
[----:B------:R-:W-:Y:S01]  /*17dc0*/  LOP3.LUT R0, R11, 0xff, RZ, 0xc0, !PT ;  /* 0x000000ff0b007812 */ /* 0x000fe200078ec0ff */
[--C-:B------:R-:W-:Y:S01]  /*17dd0*/  FFMA.FTZ R219, R102, UR4, -R10.reuse ;  /* 0x0000000466db7c23 */ /* 0x100fe2000801080a */
[----:B------:R-:W-:Y:S01]  /*17de0*/  FFMA.FTZ R11, R249, UR4, -R10 ;  /* 0x00000004f90b7c23 */ /* 0x000fe2000801080a */
[----:B------:R-:W-:Y:S01]  /*17df0*/  IMAD.MOV.U32 R102, RZ, RZ, R76 ;  /* 0x000000ffff667224 */ /* 0x000fe200078e004c */
[----:B------:R-:W-:Y:S01]  /*17e00*/  PRMT R66, R0, 0x5410, R2 ;  /* 0x0000541000427816 */ /* 0x000fe20000000002 */
[--C-:B------:R-:W-:Y:S01]  /*17e10*/  FFMA.FTZ R2, R231, UR4, -R10.reuse ;  /* 0x00000004e7027c23 */ /* 0x100fe2000801080a */
[----:B------:R-:W-:Y:S02]  /*17e20*/  IMAD.MOV.U32 R231, RZ, RZ, R181 ;  /* 0x000000ffffe77224 */ /* 0x000fe400078e00b5 */
[----:B------:R-:W-:Y:S01]  /*17e30*/  FFMA.FTZ R0, R230, UR4, -R10 ;  /* 0x00000004e6007c23 */ /* 0x000fe2000801080a */
[----:B------:R-:W-:Y:S01]  /*17e40*/  IMAD.MOV.U32 R230, RZ, RZ, R180 ;  /* 0x000000ffffe67224 */ /* 0x000fe200078e00b4 */
[----:B------:R1:W-:Y:S01]  /*17e50*/  MUFU.EX2 R187, R2 ;  /* 0x0000000200bb7308 */ /* 0x0003e20000000800 */
[----:B------:R-:W-:Y:S02]  /*17e60*/  IMAD.MOV.U32 R115, RZ, RZ, R231 ;  /* 0x000000ffff737224 */ /* 0x000fe400078e00e7 */
[----:B----4-:R-:W-:Y:S01]  /*17e70*/  FFMA.FTZ R12, R248, UR4, -R10 ;  /* 0x00000004f80c7c23 */ /* 0x010fe2000801080a */
[----:B------:R-:W-:Y:S02]  /*17e80*/  IMAD.MOV.U32 R231, RZ, RZ, R212 ;  /* 0x000000ffffe77224 */ /* 0x000fe400078e00d4 */
[----:B------:R-:W-:Y:S01]  /*17e90*/  FFMA.FTZ R180, R98, UR4, -R10 ;  /* 0x0000000462b47c23 */ /* 0x000fe2000801080a */
[----:B------:R-:W-:Y:S02]  /*17ea0*/  IMAD.MOV.U32 R114, RZ, RZ, R230 ;  /* 0x000000ffff727224 */ /* 0x000fe400078e00e6 */
[--C-:B------:R-:W-:Y:S01]  /*17eb0*/  FFMA.FTZ R181, R50, UR4, -R10.reuse ;  /* 0x0000000432b57c23 */ /* 0x100fe2000801080a */
[----:B------:R-:W-:Y:S02]  /*17ec0*/  IMAD.MOV.U32 R248, RZ, RZ, R235 ;  /* 0x000000fffff87224 */ /* 0x000fe400078e00eb */
[--C-:B------:R-:W-:Y:S01]  /*17ed0*/  FFMA.FTZ R230, R118, UR4, -R10.reuse ;  /* 0x0000000476e67c23 */ /* 0x100fe2000801080a */
[----:B------:R-:W-:Y:S01]  /*17ee0*/  FFMA.FTZ R235, R119, UR4, -R10 ;  /* 0x0000000477eb7c23 */ /* 0x000fe2000801080a */
[--C-:B------:R-:W-:Y:S01]  /*17ef0*/  FFMA.FTZ R10, R246, UR4, -R9.reuse ;  /* 0x00000004f60a7c23 */ /* 0x100fe20008010809 */
[----:B------:R-:W-:Y:S01]  /*17f00*/  FFMA.FTZ R76, R222, UR4, -R9 ;  /* 0x00000004de4c7c23 */ /* 0x000fe20008010809 */
[----:B------:R-:W-:Y:S02]  /*17f10*/  IMAD.MOV.U32 R98, RZ, RZ, R15 ;  /* 0x000000ffff627224 */ /* 0x000fe400078e000f */
[----:B------:R-:W-:Y:S01]  /*17f20*/  FFMA.FTZ R15, R236, UR4, -R9 ;  /* 0x00000004ec0f7c23 */ /* 0x000fe20008010809 */
[----:B------:R-:W-:Y:S02]  /*17f30*/  IMAD.MOV.U32 R246, RZ, RZ, R231 ;  /* 0x000000fffff67224 */ /* 0x000fe400078e00e7 */
[----:B------:R-:W-:Y:S01]  /*17f40*/  FFMA.FTZ R119, R92, UR4, -R9 ;  /* 0x000000045c777c23 */ /* 0x000fe20008010809 */
[----:B------:R-:W-:Y:S02]  /*17f50*/  IMAD.MOV.U32 R222, RZ, RZ, R241 ;  /* 0x000000ffffde7224 */ /* 0x000fe400078e00f1 */
[--C-:B-1----:R-:W-:Y:S01]  /*17f60*/  FFMA.FTZ R2, R245, UR4, -R9.reuse ;  /* 0x00000004f5027c23 */ /* 0x102fe20008010809 */
[--C-:B------:R-:W-:Y:S01]  /*17f70*/  FFMA.FTZ R212, R108, UR4, -R9.reuse ;  /* 0x000000046cd47c23 */ /* 0x100fe20008010809 */
[--C-:B------:R-:W-:Y:S01]  /*17f80*/  FFMA.FTZ R231, R121, UR4, -R9.reuse ;  /* 0x0000000479e77c23 */ /* 0x100fe20008010809 */
[--C-:B------:R-:W-:Y:S01]  /*17f90*/  FFMA.FTZ R236, R124, UR4, -R9.reuse ;  /* 0x000000047cec7c23 */ /* 0x100fe20008010809 */
[----:B------:R-:W-:Y:S01]  /*17fa0*/  FFMA.FTZ R241, R125, UR4, -R9 ;  /* 0x000000047df17c23 */ /* 0x000fe20008010809 */
[----:B------:R-:W-:Y:S01]  /*17fb0*/  FFMA.FTZ R9, R251, UR4, -R8 ;  /* 0x00000004fb097c23 */ /* 0x000fe20008010808 */
[----:B------:R1:W-:Y:S01]  /*17fc0*/  MUFU.EX2 R135, R0 ;  /* 0x0000000000877308 */ /* 0x0003e20000000800 */
[----:B------:R-:W2:Y:S01]  /*17fd0*/  LDL R251, [R1+0x10] ;  /* 0x0000100001fb7983 */ /* 0x000ea20000100800 */
[----:B------:R-:W-:Y:S02]  /*17fe0*/  IMAD.MOV.U32 R50, RZ, RZ, R188 ;  /* 0x000000ffff327224 */ /* 0x000fe400078e00bc */
[----:B------:R-:W-:Y:S01]  /*17ff0*/  FFMA.FTZ R124, R107, UR4, -R8 ;  /* 0x000000046b7c7c23 */ /* 0x000fe20008010808 */
[----:B------:R-:W-:Y:S02]  /*18000*/  IMAD.MOV.U32 R120, RZ, RZ, R102 ;  /* 0x000000ffff787224 */ /* 0x000fe400078e0066 */
[----:B------:R-:W-:Y:S01]  /*18010*/  FFMA.FTZ R125, R106, UR4, -R8 ;  /* 0x000000046a7d7c23 */ /* 0x000fe20008010808 */
[----:B------:R-:W-:Y:S02]  /*18020*/  IMAD.MOV.U32 R102, RZ, RZ, R86 ;  /* 0x000000ffff667224 */ /* 0x000fe400078e0056 */
[--C-:B------:R-:W-:Y:S01]  /*18030*/  FFMA.FTZ R86, R227, UR4, -R8.reuse ;  /* 0x00000004e3567c23 */ /* 0x100fe20008010808 */
[----:B------:R3:W-:Y:S01]  /*18040*/  MUFU.EX2 R188, R18 ;  /* 0x0000001200bc7308 */ /* 0x0007e20000000800 */
[----:B------:R-:W-:Y:S01]  /*18050*/  F2FP.F16.F32.PACK_AB R5, R120, R32 ;  /* 0x000000207805723e */ /* 0x000fe200000000ff */
[----:B------:R-:W-:Y:S01]  /*18060*/  FFMA.FTZ R227, R123, UR4, -R8 ;  /* 0x000000047be37c23 */ /* 0x000fe20008010808 */
[----:B------:R-:W-:Y:S02]  /*18070*/  IMAD.MOV.U32 R123, RZ, RZ, R242 ;  /* 0x000000ffff7b7224 */ /* 0x000fe400078e00f2 */
[----:B------:R-:W-:Y:S02]  /*18080*/  IMAD.MOV.U32 R118, RZ, RZ, R83 ;  /* 0x000000ffff767224 */ /* 0x000fe400078e0053 */
[----:B------:R-:W-:Y:S03]  /*18090*/  IMAD.MOV.U32 R83, RZ, RZ, R82 ;  /* 0x000000ffff537224 */ /* 0x000fe600078e0052 */
[----:B------:R4:W-:Y:S01]  /*180a0*/  MUFU.EX2 R245, R10 ;  /* 0x0000000a00f57308 */ /* 0x0009e20000000800 */
[----:B-1----:R-:W-:Y:S01]  /*180b0*/  FFMA.FTZ R0, R252, UR4, -R8 ;  /* 0x00000004fc007c23 */ /* 0x002fe20008010808 */
[----:B------:R-:W-:Y:S02]  /*180c0*/  IMAD.MOV.U32 R82, RZ, RZ, R248 ;  /* 0x000000ffff527224 */ /* 0x000fe400078e00f8 */
[----:B------:R-:W-:Y:S02]  /*180d0*/  IMAD.MOV.U32 R19, RZ, RZ, R115 ;  /* 0x000000ffff137224 */ /* 0x000fe400078e0073 */
[----:B------:R-:W-:Y:S01]  /*180e0*/  FFMA.FTZ R115, R94, UR4, -R8 ;  /* 0x000000045e737c23 */ /* 0x000fe20008010808 */
[----:B------:R-:W-:Y:S03]  /*180f0*/  IMAD.MOV.U32 R109, RZ, RZ, R50 ;  /* 0x000000ffff6d7224 */ /* 0x000fe600078e0032 */
[----:B------:R1:W-:Y:S01]  /*18100*/  MUFU.EX2 R242, R0 ;  /* 0x0000000000f27308 */ /* 0x0003e20000000800 */
[----:B---3--:R-:W-:Y:S02]  /*18110*/  IMAD.MOV.U32 R18, RZ, RZ, R114 ;  /* 0x000000ffff127224 */ /* 0x008fe400078e0072 */
[----:B------:R-:W-:Y:S01]  /*18120*/  FFMA.FTZ R114, R51, UR4, -R8 ;  /* 0x0000000433727c23 */ /* 0x000fe20008010808 */
[----:B------:R-:W-:Y:S02]  /*18130*/  IMAD.MOV.U32 R50, RZ, RZ, R98 ;  /* 0x000000ffff327224 */ /* 0x000fe400078e0062 */
[----:B------:R-:W-:Y:S02]  /*18140*/  IMAD.MOV.U32 R94, RZ, RZ, R18 ;  /* 0x000000ffff5e7224 */ /* 0x000fe400078e0012 */
[----:B------:R-:W-:Y:S02]  /*18150*/  IMAD.MOV.U32 R18, RZ, RZ, R99 ;  /* 0x000000ffff127224 */ /* 0x000fe400078e0063 */
[----:B------:R3:W-:Y:S01]  /*18160*/  MUFU.EX2 R248, R12 ;  /* 0x0000000c00f87308 */ /* 0x0007e20000000800 */
[----:B------:R-:W-:Y:S01]  /*18170*/  IMAD.MOV.U32 R99, RZ, RZ, R42 ;  /* 0x000000ffff637224 */ /* 0x000fe200078e002a */
[----:B----4-:R-:W4:Y:S01]  /*18180*/  LDL.LU R10, [R1+0x48] ;  /* 0x00004800010a7983 */ /* 0x010f220000300800 */
[----:B------:R-:W-:Y:S02]  /*18190*/  IMAD.MOV.U32 R92, RZ, RZ, R113 ;  /* 0x000000ffff5c7224 */ /* 0x000fe400078e0071 */
[--C-:B------:R-:W-:Y:S01]  /*181a0*/  FFMA.FTZ R113, R95, UR4, -R8.reuse ;  /* 0x000000045f717c23 */ /* 0x100fe20008010808 */
[----:B------:R-:W-:Y:S02]  /*181b0*/  IMAD.MOV.U32 R108, RZ, RZ, R169 ;  /* 0x000000ffff6c7224 */ /* 0x000fe400078e00a9 */
[----:B------:R-:W-:Y:S01]  /*181c0*/  FFMA.FTZ R169, R111, UR4, -R8 ;  /* 0x000000046fa97c23 */ /* 0x000fe20008010808 */
[----:B------:R-:W-:Y:S01]  /*181d0*/  IMAD.MOV.U32 R126, RZ, RZ, R92 ;  /* 0x000000ffff7e7224 */ /* 0x000fe200078e005c */
[----:B------:R-:W-:Y:S01]  /*181e0*/  MUFU.EX2 R249, R11 ;  /* 0x0000000b00f97308 */ /* 0x000fe20000000800 */
[----:B-1----:R-:W-:Y:S01]  /*181f0*/  F2FP.F16.F32.PACK_AB R0, R102, R109 ;  /* 0x0000006d6600723e */ /* 0x002fe200000000ff */
[----:B------:R-:W-:Y:S02]  /*18200*/  IMAD.MOV.U32 R111, RZ, RZ, R222 ;  /* 0x000000ffff6f7224 */ /* 0x000fe400078e00de */
[----:B------:R-:W-:Y:S01]  /*18210*/  FFMA.FTZ R222, R122, UR4, -R8 ;  /* 0x000000047ade7c23 */ /* 0x000fe20008010808 */
[----:B------:R-:W-:Y:S02]  /*18220*/  IMAD.MOV.U32 R95, RZ, RZ, R19 ;  /* 0x000000ffff5f7224 */ /* 0x000fe400078e0013 */
[----:B------:R-:W-:Y:S02]  /*18230*/  IMAD.MOV.U32 R19, RZ, RZ, R50 ;  /* 0x000000ffff137224 */ /* 0x000fe400078e0032 */
[----:B------:R-:W-:Y:S02]  /*18240*/  IMAD.MOV.U32 R122, RZ, RZ, R93 ;  /* 0x000000ffff7a7224 */ /* 0x000fe400078e005d */
[----:B---3--:R-:W-:Y:S01]  /*18250*/  FFMA.FTZ R12, R240, UR4, -R8 ;  /* 0x00000004f00c7c23 */ /* 0x008fe20008010808 */
[----:B------:R-:W-:Y:S01]  /*18260*/  IMAD.MOV.U32 R93, RZ, RZ, R65 ;  /* 0x000000ffff5d7224 */ /* 0x000fe200078e0041 */
[----:B------:R1:W-:Y:S01]  /*18270*/  MUFU.EX2 R244, R2 ;  /* 0x0000000200f47308 */ /* 0x0003e20000000800 */
[----:B------:R-:W-:Y:S02]  /*18280*/  IMAD.MOV.U32 R121, RZ, RZ, R43 ;  /* 0x000000ffff797224 */ /* 0x000fe400078e002b */
[----:B------:R-:W-:Y:S01]  /*18290*/  IMAD.MOV.U32 R45, RZ, RZ, R40 ;  /* 0x000000ffff2d7224 */ /* 0x000fe200078e0028 */
[----:B------:R-:W-:Y:S01]  /*182a0*/  F2FP.F16.F32.PACK_AB R51, R108, R93 ;  /* 0x0000005d6c33723e */ /* 0x000fe200000000ff */
[----:B------:R-:W-:Y:S02]  /*182b0*/  IMAD.MOV.U32 R46, RZ, RZ, R41 ;  /* 0x000000ffff2e7224 */ /* 0x000fe400078e0029 */
[----:B------:R-:W-:Y:S03]  /*182c0*/  IMAD.MOV.U32 R98, RZ, RZ, R116 ;  /* 0x000000ffff627224 */ /* 0x000fe600078e0074 */
[----:B------:R-:W-:Y:S01]  /*182d0*/  MUFU.EX2 R115, R115 ;  /* 0x0000007300737308 */ /* 0x000fe20000000800 */
[----:B------:R-:W-:Y:S01]  /*182e0*/  FFMA.FTZ R116, R64, UR4, -R8 ;  /* 0x0000000440747c23 */ /* 0x000fe20008010808 */
[----:B------:R-:W-:Y:S02]  /*182f0*/  IMAD.MOV.U32 R92, RZ, RZ, R246 ;  /* 0x000000ffff5c7224 */ /* 0x000fe400078e00f6 */
[----:B------:R-:W-:Y:S02]  /*18300*/  IMAD.MOV.U32 R107, RZ, RZ, R98 ;  /* 0x000000ffff6b7224 */ /* 0x000fe400078e0062 */
[----:B------:R-:W-:Y:S02]  /*18310*/  IMAD.MOV.U32 R98, RZ, RZ, R176 ;  /* 0x000000ffff627224 */ /* 0x000fe400078e00b0 */
[----:B------:R-:W-:Y:S02]  /*18320*/  FFMA.FTZ R176, R110, UR4, -R8 ;  /* 0x000000046eb07c23 */ /* 0x000fe40008010808 */
[----:B------:R-:W-:Y:S01]  /*18330*/  MUFU.EX2 R246, R13 ;  /* 0x0000000d00f67308 */ /* 0x000fe20000000800 */
[----:B-1----:R-:W-:Y:S01]  /*18340*/  F2FP.F16.F32.PACK_AB R2, R122, R123 ;  /* 0x0000007b7a02723e */ /* 0x002fe200000000ff */
[----:B------:R-:W-:Y:S02]  /*18350*/  IMAD.MOV.U32 R11, RZ, RZ, R243 ;  /* 0x000000ffff0b7224 */ /* 0x000fe400078e00f3 */
[----:B------:R-:W-:Y:S02]  /*18360*/  IMAD.MOV.U32 R65, RZ, RZ, R118 ;  /* 0x000000ffff417224 */ /* 0x000fe400078e0076 */
[----:B------:R-:W-:Y:S04]  /*18370*/  IMAD.MOV.U32 R110, RZ, RZ, R11 ;  /* 0x000000ffff6e7224 */ /* 0x000fe800078e000b */
[----:B------:R-:W-:Y:S01]  /*18380*/  MUFU.EX2 R243, R15 ;  /* 0x0000000f00f37308 */ /* 0x000fe20000000800 */
[----:B------:R-:W-:Y:S02]  /*18390*/  IMAD.MOV.U32 R252, RZ, RZ, R65 ;  /* 0x000000fffffc7224 */ /* 0x000fe400078e0041 */
[----:B------:R-:W-:Y:S02]  /*183a0*/  IMAD.MOV.U32 R64, RZ, RZ, R45 ;  /* 0x000000ffff407224 */ /* 0x000fe400078e002d */
[----:B------:R-:W-:Y:S02]  /*183b0*/  IMAD.MOV.U32 R45, RZ, RZ, R103 ;  /* 0x000000ffff2d7224 */ /* 0x000fe400078e0067 */
[----:B------:R-:W-:Y:S03]  /*183c0*/  IMAD.MOV.U32 R65, RZ, RZ, R25 ;  /* 0x000000ffff417224 */ /* 0x000fe600078e0019 */
[----:B------:R1:W-:Y:S01]  /*183d0*/  MUFU.EX2 R240, R9 ;  /* 0x0000000900f07308 */ /* 0x0003e20000000800 */
[----:B------:R-:W-:Y:S09]  /*183e0*/  IMAD.MOV.U32 R103, RZ, RZ, R82 ;  /* 0x000000ffff677224 */ /* 0x000ff200078e0052 */
[----:B------:R-:W-:Y:S01]  /*183f0*/  MUFU.EX2 R119, R119 ;  /* 0x0000007700777308 */ /* 0x000fe20000000800 */
[----:B-1----:R-:W-:Y:S02]  /*18400*/  LOP3.LUT R9, R14, 0xff, RZ, 0xc0, !PT ;  /* 0x000000ff0e097812 */ /* 0x002fe400078ec0ff */
[--C-:B--2---:R-:W-:Y:S02]  /*18410*/  HSET2.LE.AND R42, R173, R251.reuse, PT ;  /* 0x000000fbad2a7233 */ /* 0x104fe40003803000 */
[--C-:B------:R-:W-:Y:S05]  /*18420*/  HSET2.LE.AND R50, R174, R251.reuse, PT ;  /* 0x000000fbae327233 */ /* 0x100fea0003803000 */
[----:B------:R1:W-:Y:S01]  /*18430*/  MUFU.EX2 R173, R16 ;  /* 0x0000001000ad7308 */ /* 0x0003e20000000800 */
[--C-:B------:R-:W-:Y:S01]  /*18440*/  HSET2.LE.AND R43, R172, R251.reuse, PT ;  /* 0x000000fbac2b7233 */ /* 0x100fe20003803000 */
[----:B------:R-:W-:Y:S01]  /*18450*/  IMAD.MOV.U32 R172, RZ, RZ, R121 ;  /* 0x000000ffffac7224 */ /* 0x000fe200078e0079 */
[----:B------:R-:W-:Y:S01]  /*18460*/  LOP3.LUT R42, R42, R0, RZ, 0xc0, !PT ;  /* 0x000000002a2a7212 */ /* 0x000fe200078ec0ff */
[----:B------:R-:W-:Y:S01]  /*18470*/  IMAD.MOV.U32 R121, RZ, RZ, R46 ;  /* 0x000000ffff797224 */ /* 0x000fe200078e002e */
[----:B------:R-:W-:Y:S01]  /*18480*/  LOP3.LUT R0, R14, 0xffff, RZ, 0xc0, !PT ;  /* 0x0000ffff0e007812 */ /* 0x000fe200078ec0ff */
[----:B------:R-:W-:Y:S01]  /*18490*/  IMAD.MOV.U32 R46, RZ, RZ, R83 ;  /* 0x000000ffff2e7224 */ /* 0x000fe200078e0053 */
[--C-:B------:R-:W-:Y:S03]  /*184a0*/  HSET2.LE.AND R40, R23, R251.reuse, PT ;  /* 0x000000fb17287233 */ /* 0x100fe60003803000 */
[----:B------:R-:W-:Y:S01]  /*184b0*/  MUFU.EX2 R174, R12 ;  /* 0x0000000c00ae7308 */ /* 0x000fe20000000800 */
[----:B------:R-:W-:Y:S01]  /*184c0*/  SHF.R.U32.HI R8, RZ, 0x8, R0 ;  /* 0x00000008ff087819 */ /* 0x000fe20000011600 */
[----:B------:R-:W-:Y:S01]  /*184d0*/  FMUL.FTZ R0, R3, UR4 ;  /* 0x0000000403007c20 */ /* 0x000fe20008410000 */
[----:B------:R-:W-:Y:S01]  /*184e0*/  F2FP.F16.F32.PACK_AB R3, R107, R126 ;  /* 0x0000007e6b03723e */ /* 0x000fe200000000ff */
[----:B------:R-:W-:Y:S01]  /*184f0*/  IMAD.MOV.U32 R23, RZ, RZ, R18 ;  /* 0x000000ffff177224 */ /* 0x000fe200078e0012 */
[----:B------:R-:W-:Y:S01]  /*18500*/  LOP3.LUT R43, R43, R2, RZ, 0xc0, !PT ;  /* 0x000000022b2b7212 */ /* 0x000fe200078ec0ff */
[----:B------:R-:W-:Y:S01]  /*18510*/  IMAD.MOV.U32 R18, RZ, RZ, R17 ;  /* 0x000000ffff127224 */ /* 0x000fe200078e0011 */
[----:B------:R-:W-:Y:S03]  /*18520*/  LOP3.LUT R50, R50, R3, RZ, 0xc0, !PT ;  /* 0x0000000332327212 */ /* 0x000fe600078ec0ff */
[----:B------:R-:W2:Y:S01]  /*18530*/  MUFU.EX2 R0, R0 ;  /* 0x0000000000007308 */ /* 0x000ea20000000800 */
[--C-:B------:R-:W-:Y:S01]  /*18540*/  HSET2.LE.AND R3, R175, R251.reuse, PT ;  /* 0x000000fbaf037233 */ /* 0x100fe20003803000 */
[----:B------:R-:W-:Y:S01]  /*18550*/  IMAD.MOV.U32 R175, RZ, RZ, R45 ;  /* 0x000000ffffaf7224 */ /* 0x000fe200078e002d */
[--C-:B------:R-:W-:Y:S02]  /*18560*/  HSET2.LE.AND R41, R24, R251.reuse, PT ;  /* 0x000000fb18297233 */ /* 0x100fe40003803000 */
[----:B------:R-:W-:Y:S02]  /*18570*/  F2FP.F16.F32.PACK_AB R2, R111, R34 ;  /* 0x000000226f02723e */ /* 0x000fe400000000ff */
[----:B------:R-:W-:Y:S02]  /*18580*/  LOP3.LUT R51, R3, R51, RZ, 0xc0, !PT ;  /* 0x0000003303337212 */ /* 0x000fe400078ec0ff */
[----:B------:R-:W-:Y:S01]  /*18590*/  LOP3.LUT R40, R40, R5, RZ, 0xc0, !PT ;  /* 0x0000000528287212 */ /* 0x000fe200078ec0ff */
[----:B------:R-:W3:Y:S01]  /*185a0*/  LDL.LU R3, [R1+0x4c] ;  /* 0x00004c0001037983 */ /* 0x000ee20000300800 */
[--C-:B------:R-:W-:Y:S02]  /*185b0*/  HSET2.LE.AND R48, R48, R251.reuse, PT ;  /* 0x000000fb30307233 */ /* 0x100fe40003803000 */
[----:B------:R-:W-:Y:S01]  /*185c0*/  F2FP.F16.F32.PACK_AB R5, R98, R21 ;  /* 0x000000156205723e */ /* 0x000fe200000000ff */
[----:B-1----:R-:W3:Y:S01]  /*185d0*/  LDL.LU R16, [R1+0x50] ;  /* 0x0000500001107983 */ /* 0x002ee20000300800 */
[----:B------:R-:W-:Y:S02]  /*185e0*/  LOP3.LUT R41, R41, R2, RZ, 0xc0, !PT ;  /* 0x0000000229297212 */ /* 0x000fe400078ec0ff */
[----:B------:R-:W-:Y:S01]  /*185f0*/  SHF.R.U32.HI R2, RZ, 0x10, R14 ;  /* 0x00000010ff027819 */ /* 0x000fe2000001160e */
[----:B--2---:R-:W-:Y:S01]  /*18600*/  FMUL.FTZ R12, R0, R144 ;  /* 0x00000090000c7220 */ /* 0x004fe20000410000 */
[----:B------:R-:W-:Y:S01]  /*18610*/  LOP3.LUT R48, R48, R5, RZ, 0xc0, !PT ;  /* 0x0000000530307212 */ /* 0x000fe200078ec0ff */
[----:B------:R-:W-:Y:S01]  /*18620*/  FMUL.FTZ R13, R0, R145 ;  /* 0x00000091000d7220 */ /* 0x000fe20000410000 */
[----:B------:R-:W-:Y:S01]  /*18630*/  LOP3.LUT R5, R2, 0xff, RZ, 0xc0, !PT ;  /* 0x000000ff02057812 */ /* 0x000fe200078ec0ff */
[----:B------:R-:W-:Y:S01]  /*18640*/  FMUL.FTZ R25, R0, R141 ;  /* 0x0000008d00197220 */ /* 0x000fe20000410000 */
[--C-:B------:R-:W-:Y:S01]  /*18650*/  HSET2.LE.AND R49, R49, R251.reuse, PT ;  /* 0x000000fb31317233 */ /* 0x100fe20003803000 */
[----:B------:R-:W-:Y:S01]  /*18660*/  IMAD.MOV.U32 R144, RZ, RZ, R28 ;  /* 0x000000ffff907224 */ /* 0x000fe200078e001c */
[----:B------:R-:W-:Y:S01]  /*18670*/  F2FP.F16.F32.PACK_AB R2, R92, R26 ;  /* 0x0000001a5c02723e */ /* 0x000fe200000000ff */
[----:B------:R-:W-:Y:S01]  /*18680*/  FMUL.FTZ R28, R0, R136 ;  /* 0x00000088001c7220 */ /* 0x000fe20000410000 */
[----:B------:R-:W-:Y:S01]  /*18690*/  SHF.R.U32.HI R14, RZ, 0x18, R14 ;  /* 0x00000018ff0e7819 */ /* 0x000fe2000001160e */
[----:B------:R-:W-:Y:S01]  /*186a0*/  IMAD.MOV.U32 R145, RZ, RZ, R29 ;  /* 0x000000ffff917224 */ /* 0x000fe200078e001d */
[----:B------:R-:W-:Y:S01]  /*186b0*/  LOP3.LUT R49, R49, R2, RZ, 0xc0, !PT ;  /* 0x0000000231317212 */ /* 0x000fe200078ec0ff */
[----:B------:R-:W-:Y:S01]  /*186c0*/  FMUL.FTZ R2, R4, UR4 ;  /* 0x0000000404027c20 */ /* 0x000fe20008410000 */
[----:B------:R-:W-:Y:S01]  /*186d0*/  PRMT R73, R9, 0x5410, R8 ;  /* 0x0000541009497816 */ /* 0x000fe20000000008 */
[----:B------:R-:W-:Y:S01]  /*186e0*/  IMAD.U32 R4, RZ, RZ, UR29 ;  /* 0x0000001dff047e24 */ /* 0x000fe2000f8e00ff */
[----:B------:R-:W-:Y:S01]  /*186f0*/  PRMT R72, R5, 0x5410, R14 ;  /* 0x0000541005487816 */ /* 0x000fe2000000000e */
[C---:B------:R-:W-:Y:S01]  /*18700*/  FMUL.FTZ R8, R0.reuse, R148 ;  /* 0x0000009400087220 */ /* 0x040fe20000410000 */
[--C-:B------:R-:W-:Y:S01]  /*18710*/  HSET2.LE.AND R52, R52, R251.reuse, PT ;  /* 0x000000fb34347233 */ /* 0x100fe20003803000 */
[----:B------:R-:W1:Y:S01]  /*18720*/  MUFU.EX2 R2, R2 ;  /* 0x0000000200027308 */ /* 0x000e620000000800 */
[----:B------:R-:W-:Y:S01]  /*18730*/  LOP3.LUT R4, R101, UR33, R4, 0x96, !PT ;  /* 0x0000002165047c12 */ /* 0x000fe2000f8e9604 */
[----:B----4-:R-:W-:Y:S01]  /*18740*/  FFMA.FTZ R118, R0, R10, R21 ;  /* 0x0000000a00767223 */ /* 0x010fe20000010015 */
[--C-:B------:R-:W-:Y:S01]  /*18750*/  HSET2.LE.AND R53, R53, R251.reuse, PT ;  /* 0x000000fb35357233 */ /* 0x100fe20003803000 */
[----:B------:R-:W-:Y:S01]  /*18760*/  IMAD.MOV.U32 R141, RZ, RZ, R110 ;  /* 0x000000ffff8d7224 */ /* 0x000fe200078e006e */
[--C-:B------:R-:W-:Y:S01]  /*18770*/  HSET2.LE.AND R55, R55, R251.reuse, PT ;  /* 0x000000fb37377233 */ /* 0x100fe20003803000 */
[----:B------:R-:W-:Y:S01]  /*18780*/  IMAD.WIDE.U32 R10, R4, -0x326172a9, RZ ;  /* 0xcd9e8d57040a7825 */ /* 0x000fe200078e00ff */
[--C-:B------:R-:W-:Y:S01]  /*18790*/  HSET2.LE.AND R54, R54, R251.reuse, PT ;  /* 0x000000fb36367233 */ /* 0x100fe20003803000 */
[----:B------:R-:W-:Y:S01]  /*187a0*/  UMOV UR29, UR38 ;  /* 0x00000026001d7c82 */ /* 0x000fe20008000000 */
[--C-:B------:R-:W-:Y:S01]  /*187b0*/  HSET2.LE.AND R58, R58, R251.reuse, PT ;  /* 0x000000fb3a3a7233 */ /* 0x100fe20003803000 */
[C---:B------:R-:W-:Y:S01]  /*187c0*/  FMUL.FTZ R9, R0.reuse, R149 ;  /* 0x0000009500097220 */ /* 0x040fe20000410000 */
[--C-:B------:R-:W-:Y:S01]  /*187d0*/  LOP3.LUT R83, R79, UR19, R10.reuse, 0x96, !PT ;  /* 0x000000134f537c12 */ /* 0x100fe2000f8e960a */
[----:B------:R-:W-:Y:S01]  /*187e0*/  FMUL.FTZ R29, R0, R137 ;  /* 0x00000089001d7220 */ /* 0x000fe20000410000 */
[----:B------:R-:W-:Y:S01]  /*187f0*/  LOP3.LUT R4, R81, UR19, R10, 0x96, !PT ;  /* 0x0000001351047c12 */ /* 0x000fe2000f8e960a */
[----:B------:R-:W-:Y:S01]  /*18800*/  IMAD.MOV.U32 R148, RZ, RZ, R99 ;  /* 0x000000ffff947224 */ /* 0x000fe200078e0063 */
[C---:B------:R-:W-:Y:S01]  /*18810*/  LOP3.LUT R5, R11.reuse, UR21, R94, 0x96, !PT ;  /* 0x000000150b057c12 */ /* 0x040fe2000f8e965e */
[----:B------:R-:W-:Y:S01]  /*18820*/  IMAD.MOV.U32 R137, RZ, RZ, R252 ;  /* 0x000000ffff897224 */ /* 0x000fe200078e00fc */
[----:B------:R-:W-:Y:S01]  /*18830*/  LOP3.LUT R82, R11, UR21, R96, 0x96, !PT ;  /* 0x000000150b527c12 */ /* 0x000fe2000f8e9660 */
[C---:B-1----:R-:W-:Y:S01]  /*18840*/  FMUL.FTZ R10, R2.reuse, R150 ;  /* 0x00000096020a7220 */ /* 0x042fe20000410000 */
[--C-:B------:R-:W-:Y:S01]  /*18850*/  HSET2.LE.AND R57, R57, R251.reuse, PT ;  /* 0x000000fb39397233 */ /* 0x100fe20003803000 */
[----:B------:R-:W-:Y:S01]  /*18860*/  IMAD.MOV.U32 R150, RZ, RZ, R30 ;  /* 0x000000ffff967224 */ /* 0x000fe200078e001e */
[--C-:B------:R-:W-:Y:S01]  /*18870*/  HSET2.LE.AND R56, R56, R251.reuse, PT ;  /* 0x000000fb38387233 */ /* 0x100fe20003803000 */
[----:B------:R-:W-:Y:S01]  /*18880*/  IMAD.MOV.U32 R110, RZ, RZ, R31 ;  /* 0x000000ffff6e7224 */ /* 0x000fe200078e001f */
[--C-:B------:R-:W-:Y:S01]  /*18890*/  HSET2.LE.AND R62, R62, R251.reuse, PT ;  /* 0x000000fb3e3e7233 */ /* 0x100fe20003803000 */
[----:B------:R-:W-:Y:S01]  /*188a0*/  IMAD.MOV.U32 R99, RZ, RZ, R27 ;  /* 0x000000ffff637224 */ /* 0x000fe200078e001b */
[--C-:B------:R-:W-:Y:S01]  /*188b0*/  HSET2.LE.AND R60, R60, R251.reuse, PT ;  /* 0x000000fb3c3c7233 */ /* 0x100fe20003803000 */
[C---:B------:R-:W-:Y:S01]  /*188c0*/  FMUL.FTZ R11, R2.reuse, R151 ;  /* 0x00000097020b7220 */ /* 0x040fe20000410000 */
[C---:B------:R-:W-:Y:S01]  /*188d0*/  FMUL.FTZ R14, R2.reuse, R146 ;  /* 0x00000092020e7220 */ /* 0x040fe20000410000 */
[C---:B------:R-:W-:Y:S01]  /*188e0*/  FMUL.FTZ R15, R2.reuse, R147 ;  /* 0x00000093020f7220 */ /* 0x040fe20000410000 */
[C---:B------:R-:W-:Y:S01]  /*188f0*/  FMUL.FTZ R27, R2.reuse, R143 ;  /* 0x0000008f021b7220 */ /* 0x040fe20000410000 */
[C---:B------:R-:W-:Y:S01]  /*18900*/  FMUL.FTZ R30, R2.reuse, R138 ;  /* 0x0000008a021e7220 */ /* 0x040fe20000410000 */
[----:B------:R-:W-:Y:S01]  /*18910*/  FMUL.FTZ R31, R2, R139 ;  /* 0x0000008b021f7220 */ /* 0x000fe20000410000 */
[----:B------:R-:W-:Y:S01]  /*18920*/  FMUL.FTZ R24, R0, R140 ;  /* 0x0000008c00187220 */ /* 0x000fe20000410000 */
[----:B------:R-:W-:Y:S01]  /*18930*/  FMUL.FTZ R0, R7, UR4 ;  /* 0x0000000407007c20 */ /* 0x000fe20008410000 */
[----:B------:R-:W-:Y:S01]  /*18940*/  IMAD.MOV.U32 R21, RZ, RZ, R92 ;  /* 0x000000ffff157224 */ /* 0x000fe200078e005c */
[----:B------:R1:W-:Y:S01]  /*18950*/  MUFU.EX2 R151, R70 ;  /* 0x0000004600977308 */ /* 0x0003e20000000800 */
[----:B------:R-:W-:Y:S02]  /*18960*/  IMAD.MOV.U32 R136, RZ, RZ, R64 ;  /* 0x000000ffff887224 */ /* 0x000fe400078e0040 */
[----:B------:R-:W-:Y:S02]  /*18970*/  IMAD.MOV.U32 R92, RZ, RZ, R65 ;  /* 0x000000ffff5c7224 */ /* 0x000fe400078e0041 */
[----:B------:R-:W-:Y:S05]  /*18980*/  IMAD.WIDE.U32 R64, R4, -0x2daee0ad, RZ ;  /* 0xd2511f5304407825 */ /* 0x000fea00078e00ff */
[----:B------:R-:W2:Y:S01]  /*18990*/  MUFU.EX2 R0, R0 ;  /* 0x0000000000007308 */ /* 0x000ea20000000800 */
[----:B------:R-:W-:Y:S02]  /*189a0*/  IMAD.MOV.U32 R140, RZ, RZ, R172 ;  /* 0x000000ffff8c7224 */ /* 0x000fe400078e00ac */
[----:B------:R-:W-:Y:S02]  /*189b0*/  IMAD.MOV.U32 R252, RZ, RZ, R46 ;  /* 0x000000fffffc7224 */ /* 0x000fe400078e002e */
[----:B------:R-:W-:Y:S02]  /*189c0*/  IMAD.MOV.U32 R149, RZ, RZ, R103 ;  /* 0x000000ffff957224 */ /* 0x000fe400078e0067 */
[----:B------:R-:W-:Y:S03]  /*189d0*/  IMAD.MOV.U32 R143, RZ, RZ, R33 ;  /* 0x000000ffff8f7224 */ /* 0x000fe600078e0021 */
[----:B------:R4:W-:Y:S01]  /*189e0*/  MUFU.EX2 R172, R20 ;  /* 0x0000001400ac7308 */ /* 0x0009e20000000800 */
[--C-:B-1----:R-:W-:Y:S01]  /*189f0*/  HSET2.LE.AND R70, R84, R251.reuse, PT ;  /* 0x000000fb54467233 */ /* 0x102fe20003803000 */
[----:B------:R-:W-:Y:S02]  /*18a00*/  IMAD.MOV.U32 R139, RZ, RZ, R149 ;  /* 0x000000ffff8b7224 */ /* 0x000fe400078e0095 */
[----:B------:R-:W-:Y:S06]  /*18a10*/  IMAD.MOV.U32 R149, RZ, RZ, R21 ;  /* 0x000000ffff957224 */ /* 0x000fec00078e0015 */
[----:B------:R1:W-:Y:S01]  /*18a20*/  MUFU.EX2 R146, R85 ;  /* 0x0000005500927308 */ /* 0x0003e20000000800 */
[C---:B--2---:R-:W-:Y:S01]  /*18a30*/  FMUL.FTZ R4, R0.reuse, R164 ;  /* 0x000000a400047220 */ /* 0x044fe20000410000 */
[C---:B------:R-:W-:Y:S01]  /*18a40*/  FMUL.FTZ R17, R0.reuse, R161 ;  /* 0x000000a100117220 */ /* 0x040fe20000410000 */
[----:B------:R-:W-:Y:S02]  /*18a50*/  IMAD.MOV.U32 R161, RZ, RZ, R150 ;  /* 0x000000ffffa17224 */ /* 0x000fe400078e0096 */
[C---:B------:R-:W-:Y:S01]  /*18a60*/  FMUL.FTZ R21, R0.reuse, R157 ;  /* 0x0000009d00157220 */ /* 0x040fe20000410000 */
[C---:B------:R-:W-:Y:S01]  /*18a70*/  FMUL.FTZ R33, R0.reuse, R153 ;  /* 0x0000009900217220 */ /* 0x040fe20000410000 */
[----:B------:R-:W-:Y:S03]  /*18a80*/  IMAD.MOV.U32 R153, RZ, RZ, R95 ;  /* 0x000000ffff997224 */ /* 0x000fe600078e005f */
[----:B------:R-:W-:Y:S01]  /*18a90*/  MUFU.EX2 R164, R22 ;  /* 0x0000001600a47308 */ /* 0x000fe20000000800 */
[----:B----4-:R-:W-:Y:S01]  /*18aa0*/  FMUL.FTZ R20, R0, R156 ;  /* 0x0000009c00147220 */ /* 0x010fe20000410000 */
[----:B------:R-:W-:Y:S08]  /*18ab0*/  IMAD.MOV.U32 R95, RZ, RZ, R69 ;  /* 0x000000ffff5f7224 */ /* 0x000ff000078e0045 */
[----:B------:R2:W-:Y:S01]  /*18ac0*/  MUFU.EX2 R156, R59 ;  /* 0x0000003b009c7308 */ /* 0x0005e20000000800 */
[----:B-1----:R-:W-:Y:S09]  /*18ad0*/  IMAD.MOV.U32 R85, RZ, RZ, R95 ;  /* 0x000000ffff557224 */ /* 0x002ff200078e005f */
[----:B------:R1:W-:Y:S10]  /*18ae0*/  MUFU.EX2 R157, R63 ;  /* 0x0000003f009d7308 */ /* 0x0003f40000000800 */
[----:B------:R4:W-:Y:S01]  /*18af0*/  MUFU.EX2 R150, R61 ;  /* 0x0000003d00967308 */ /* 0x0009e20000000800 */
[--C-:B--2---:R-:W-:Y:S09]  /*18b00*/  HSET2.LE.AND R59, R67, R251.reuse, PT ;  /* 0x000000fb433b7233 */ /* 0x104ff20003803000 */
[----:B------:R2:W-:Y:S01]  /*18b10*/  MUFU.EX2 R147, R86 ;  /* 0x0000005600937308 */ /* 0x0005e20000000800 */
[--C-:B-1----:R-:W-:Y:S02]  /*18b20*/  HSET2.LE.AND R63, R74, R251.reuse, PT ;  /* 0x000000fb4a3f7233 */ /* 0x102fe40003803000 */
[--C-:B----4-:R-:W-:Y:S02]  /*18b30*/  HSET2.LE.AND R61, R66, R251.reuse, PT ;  /* 0x000000fb423d7233 */ /* 0x110fe40003803000 */
[--C-:B------:R-:W-:Y:S01]  /*18b40*/  HSET2.LE.AND R66, R91, R251.reuse, PT ;  /* 0x000000fb5b427233 */ /* 0x100fe20003803000 */
[----:B------:R-:W-:Y:S02]  /*18b50*/  IMAD.MOV.U32 R91, RZ, RZ, R85 ;  /* 0x000000ffff5b7224 */ /* 0x000fe400078e0055 */
[----:B--2---:R-:W-:Y:S02]  /*18b60*/  IMAD.MOV.U32 R86, RZ, RZ, R100 ;  /* 0x000000ffff567224 */ /* 0x004fe400078e0064 */
[----:B---3--:R-:W-:Y:S01]  /*18b70*/  FFMA.FTZ R106, R2, R3, R26 ;  /* 0x00000003026a7223 */ /* 0x008fe2000001001a */
[----:B------:R-:W-:Y:S01]  /*18b80*/  FMUL.FTZ R3, R6, UR4 ;  /* 0x0000000406037c20 */ /* 0x000fe20008410000 */
[----:B------:R-:W-:Y:S01]  /*18b90*/  FMUL.FTZ R26, R2, R142 ;  /* 0x0000008e021a7220 */ /* 0x000fe20000410000 */
[----:B------:R-:W-:Y:S04]  /*18ba0*/  IMAD.WIDE.U32 R6, R5, -0x2daee0ad, RZ ;  /* 0xd2511f5305067825 */ /* 0x000fe800078e00ff */
[C---:B------:R-:W-:Y:S01]  /*18bb0*/  FMUL.FTZ R5, R0.reuse, R165 ;  /* 0x000000a500057220 */ /* 0x040fe20000410000 */
[----:B------:R1:W2:Y:S01]  /*18bc0*/  MUFU.EX2 R2, R3 ;  /* 0x0000000300027308 */ /* 0x0002a20000000800 */
[C---:B------:R-:W-:Y:S01]  /*18bd0*/  FFMA.FTZ R103, R0.reuse, R16, R32 ;  /* 0x0000001000677223 */ /* 0x040fe20000010020 */
[C---:B------:R-:W-:Y:S01]  /*18be0*/  FMUL.FTZ R16, R0.reuse, R160 ;  /* 0x000000a000107220 */ /* 0x040fe20000410000 */
[----:B------:R-:W-:Y:S01]  /*18bf0*/  LOP3.LUT R46, R65, UR16, R6, 0x96, !PT ;  /* 0x00000010412e7c12 */ /* 0x000fe2000f8e9606 */
[----:B------:R-:W-:Y:S01]  /*18c00*/  IMAD.MOV.U32 R160, RZ, RZ, R137 ;  /* 0x000000ffffa07224 */ /* 0x000fe200078e0089 */
[----:B------:R-:W-:Y:S01]  /*18c10*/  LOP3.LUT R45, R7, UR18, R144, 0x96, !PT ;  /* 0x00000012072d7c12 */ /* 0x000fe2000f8e9690 */
[----:B------:R-:W-:Y:S01]  /*18c20*/  IMAD.MOV.U32 R142, RZ, RZ, R148 ;  /* 0x000000ffff8e7224 */ /* 0x000fe200078e0094 */
[--C-:B------:R-:W-:Y:S01]  /*18c30*/  HSET2.LE.AND R65, R87, R251.reuse, PT ;  /* 0x000000fb57417233 */ /* 0x100fe20003803000 */
[----:B------:R-:W-:Y:S02]  /*18c40*/  IMAD.MOV.U32 R148, RZ, RZ, R102 ;  /* 0x000000ffff947224 */ /* 0x000fe400078e0066 */
[----:B------:R-:W-:Y:S01]  /*18c50*/  FMUL.FTZ R32, R0, R152 ;  /* 0x0000009800207220 */ /* 0x000fe20000410000 */
[----:B------:R-:W-:Y:S02]  /*18c60*/  IMAD.MOV.U32 R137, RZ, RZ, R140 ;  /* 0x000000ffff897224 */ /* 0x000fe400078e008c */
[----:B------:R-:W-:Y:S02]  /*18c70*/  IMAD.MOV.U32 R165, RZ, RZ, R136 ;  /* 0x000000ffffa57224 */ /* 0x000fe400078e0088 */
[----:B------:R-:W-:Y:S02]  /*18c80*/  IMAD.MOV.U32 R136, RZ, RZ, R141 ;  /* 0x000000ffff887224 */ /* 0x000fe400078e008d */
[----:B------:R-:W-:Y:S01]  /*18c90*/  IMAD.MOV.U32 R152, RZ, RZ, R94 ;  /* 0x000000ffff987224 */ /* 0x000fe200078e005e */
[----:B-1----:R-:W3:Y:S01]  /*18ca0*/  LDL.LU R3, [R1+0x54] ;  /* 0x0000540001037983 */ /* 0x002ee20000300800 */
[C---:B--2---:R-:W-:Y:S01]  /*18cb0*/  FMUL.FTZ R6, R2.reuse, R166 ;  /* 0x000000a602067220 */ /* 0x044fe20000410000 */
[----:B------:R-:W-:Y:S02]  /*18cc0*/  IMAD.MOV.U32 R166, RZ, RZ, R23 ;  /* 0x000000ffffa67224 */ /* 0x000fe400078e0017 */
[C---:B------:R-:W-:Y:S01]  /*18cd0*/  FMUL.FTZ R23, R2.reuse, R159 ;  /* 0x0000009f02177220 */ /* 0x040fe20000410000 */
[----:B------:R-:W-:Y:S01]  /*18ce0*/  FMUL.FTZ R7, R2, R167 ;  /* 0x000000a702077220 */ /* 0x000fe20000410000 */
[----:B------:R1:W-:Y:S01]  /*18cf0*/  MUFU.EX2 R159, R44 ;  /* 0x0000002c009f7308 */ /* 0x0003e20000000800 */
[----:B------:R-:W-:Y:S01]  /*18d00*/  IMAD.MOV.U32 R167, RZ, RZ, R18 ;  /* 0x000000ffffa77224 */ /* 0x000fe200078e0012 */
[----:B------:R-:W-:Y:S01]  /*18d10*/  F2FP.F16.F32.PACK_AB R0, R166, R139 ;  /* 0x0000008ba600723e */ /* 0x000fe200000000ff */
[C---:B------:R-:W-:Y:S01]  /*18d20*/  FMUL.FTZ R18, R2.reuse, R162 ;  /* 0x000000a202127220 */ /* 0x040fe20000410000 */
[----:B------:R-:W-:Y:S02]  /*18d30*/  IMAD.MOV.U32 R162, RZ, RZ, R19 ;  /* 0x000000ffffa27224 */ /* 0x000fe400078e0013 */
[----:B------:R-:W-:Y:S01]  /*18d40*/  FMUL.FTZ R19, R2, R163 ;  /* 0x000000a302137220 */ /* 0x000fe20000410000 */
[----:B------:R-:W-:Y:S01]  /*18d50*/  LOP3.LUT R54, R54, R0, RZ, 0xc0, !PT ;  /* 0x0000000036367212 */ /* 0x000fe200078ec0ff */
[----:B------:R-:W-:Y:S01]  /*18d60*/  FMUL.FTZ R22, R2, R158 ;  /* 0x0000009e02167220 */ /* 0x000fe20000410000 */
[----:B------:R-:W-:Y:S01]  /*18d70*/  F2FP.F16.F32.PACK_AB R0, R136, R250 ;  /* 0x000000fa8800723e */ /* 0x000fe200000000ff */
[----:B------:R-:W-:Y:S01]  /*18d80*/  IMAD.MOV.U32 R163, RZ, RZ, R35 ;  /* 0x000000ffffa37224 */ /* 0x000fe200078e0023 */
[----:B------:R-:W2:Y:S01]  /*18d90*/  MUFU.EX2 R158, R47 ;  /* 0x0000002f009e7308 */ /* 0x000ea20000000800 */
[----:B------:R-:W-:Y:S01]  /*18da0*/  FMUL.FTZ R35, R2, R155 ;  /* 0x0000009b02237220 */ /* 0x000fe20000410000 */
[----:B------:R-:W-:Y:S01]  /*18db0*/  LOP3.LUT R56, R56, R0, RZ, 0xc0, !PT ;  /* 0x0000000038387212 */ /* 0x000fe200078ec0ff */
        /* <DEDUP_REMOVED lines=8> */
[----:B------:R-:W-:Y:S01]  /*18e40*/  IMAD.WIDE.U32 R44, R45, -0x326172a9, RZ ;  /* 0xcd9e8d572d2c7825 */ /* 0x000fe200078e00ff */
[----:B------:R-:W-:Y:S03]  /*18e50*/  F2FP.F16.F32.PACK_AB R0, R135, R187 ;  /* 0x000000bb8700723e */ /* 0x000fe600000000ff */
[----:B------:R-:W-:Y:S01]  /*18e60*/  IMAD.WIDE.U32 R68, R46, -0x326172a9, RZ ;  /* 0xcd9e8d572e447825 */ /* 0x000fe200078e00ff */
[----:B------:R-:W-:Y:S02]  /*18e70*/  LOP3.LUT R63, R63, R0, RZ, 0xc0, !PT ;  /* 0x000000003f3f7212 */ /* 0x000fe400078ec0ff */
[----:B------:R-:W-:Y:S01]  /*18e80*/  F2FP.F16.F32.PACK_AB R0, R248, R249 ;  /* 0x000000f9f800723e */ /* 0x000fe200000000ff */
[----:B------:R-:W-:Y:S01]  /*18e90*/  IMAD.MOV.U32 R155, RZ, RZ, R145 ;  /* 0x000000ffff9b7224 */ /* 0x000fe200078e0091 */
[----:B------:R-:W-:Y:S01]  /*18ea0*/  LOP3.LUT R67, R69, UR15, R44, 0x96, !PT ;  /* 0x0000000f45437c12 */ /* 0x000fe2000f8e962c */
[----:B------:R-:W-:Y:S01]  /*18eb0*/  IMAD.MOV.U32 R145, RZ, RZ, R148 ;  /* 0x000000ffff917224 */ /* 0x000fe200078e0094 */
[----:B------:R-:W-:Y:S01]  /*18ec0*/  LOP3.LUT R61, R61, R0, RZ, 0xc0, !PT ;  /* 0x000000003d3d7212 */ /* 0x000fe200078ec0ff */
[----:B------:R1:W-:Y:S01]  /*18ed0*/  MUFU.EX2 R148, R71 ;  /* 0x0000004700947308 */ /* 0x0003e20000000800 */
[----:B------:R-:W-:Y:S01]  /*18ee0*/  F2FP.F16.F32.PACK_AB R0, R240, R242 ;  /* 0x000000f2f000723e */ /* 0x000fe200000000ff */
[----:B------:R-:W-:Y:S01]  /*18ef0*/  IMAD.MOV.U32 R84, RZ, RZ, R94 ;  /* 0x000000ffff547224 */ /* 0x000fe200078e005e */
[--C-:B------:R-:W-:Y:S01]  /*18f00*/  HSET2.LE.AND R69, R72, R251.reuse, PT ;  /* 0x000000fb48457233 */ /* 0x100fe20003803000 */
[----:B------:R-:W-:Y:S01]  /*18f10*/  IMAD.MOV.U32 R87, RZ, RZ, R101 ;  /* 0x000000ffff577224 */ /* 0x000fe200078e0065 */
[----:B------:R-:W-:Y:S02]  /*18f20*/  LOP3.LUT R65, R65, R0, RZ, 0xc0, !PT ;  /* 0x0000000041417212 */ /* 0x000fe400078ec0ff */
[----:B------:R-:W-:Y:S02]  /*18f30*/  F2FP.F16.F32.PACK_AB R0, R173, R174 ;  /* 0x000000aead00723e */ /* 0x000fe400000000ff */
[--C-:B------:R-:W-:Y:S01]  /*18f40*/  HSET2.LE.AND R72, R88, R251.reuse, PT ;  /* 0x000000fb58487233 */ /* 0x100fe20003803000 */
[----:B------:R-:W-:Y:S01]  /*18f50*/  IMAD.MOV.U32 R88, RZ, RZ, R96 ;  /* 0x000000ffff587224 */ /* 0x000fe200078e0060 */
[--C-:B-1----:R-:W-:Y:S01]  /*18f60*/  HSET2.LE.AND R71, R77, R251.reuse, PT ;  /* 0x000000fb4d477233 */ /* 0x102fe20003803000 */
[----:B---3--:R-:W-:Y:S01]  /*18f70*/  FFMA.FTZ R102, R2, R3, R34 ;  /* 0x0000000302667223 */ /* 0x008fe20000010022 */
[----:B------:R-:W-:Y:S01]  /*18f80*/  F2FP.F16.F32.PACK_AB R3, R142, R121 ;  /* 0x000000798e03723e */ /* 0x000fe200000000ff */
[----:B------:R-:W-:Y:S01]  /*18f90*/  FMUL.FTZ R34, R2, R154 ;  /* 0x0000009a02227220 */ /* 0x000fe20000410000 */
[----:B------:R-:W-:Y:S01]  /*18fa0*/  F2FP.F16.F32.PACK_AB R2, R161, R163 ;  /* 0x000000a3a102723e */ /* 0x000fe200000000ff */
[----:B------:R-:W-:Y:S01]  /*18fb0*/  IMAD.MOV.U32 R154, RZ, RZ, R144 ;  /* 0x000000ffff9a7224 */ /* 0x000fe200078e0090 */
[----:B------:R-:W-:Y:S01]  /*18fc0*/  LOP3.LUT R52, R52, R3, RZ, 0xc0, !PT ;  /* 0x0000000334347212 */ /* 0x000fe200078ec0ff */
[----:B------:R-:W-:Y:S01]  /*18fd0*/  IMAD.MOV.U32 R144, RZ, RZ, R149 ;  /* 0x000000ffff907224 */ /* 0x000fe200078e0095 */
[----:B------:R-:W-:Y:S01]  /*18fe0*/  F2FP.F16.F32.PACK_AB R3, R160, R162 ;  /* 0x000000a2a003723e */ /* 0x000fe200000000ff */
[----:B------:R-:W1:Y:S01]  /*18ff0*/  MUFU.EX2 R149, R76 ;  /* 0x0000004c00957308 */ /* 0x000e620000000800 */
[----:B------:R-:W-:Y:S01]  /*19000*/  LOP3.LUT R55, R55, R2, RZ, 0xc0, !PT ;  /* 0x0000000237377212 */ /* 0x000fe200078ec0ff */
[----:B------:R-:W-:Y:S01]  /*19010*/  IMAD.MOV.U32 R141, RZ, RZ, R144 ;  /* 0x000000ffff8d7224 */ /* 0x000fe200078e0090 */
[----:B------:R-:W-:Y:S01]  /*19020*/  F2FP.F16.F32.PACK_AB R2, R137, R247 ;  /* 0x000000f78902723e */ /* 0x000fe200000000ff */
[----:B------:R-:W-:Y:S01]  /*19030*/  IMAD.MOV.U32 R144, RZ, RZ, R99 ;  /* 0x000000ffff907224 */ /* 0x000fe200078e0063 */
[----:B------:R-:W-:Y:S02]  /*19040*/  LOP3.LUT R58, R58, R3, RZ, 0xc0, !PT ;  /* 0x000000033a3a7212 */ /* 0x000fe400078ec0ff */
        /* <DEDUP_REMOVED lines=8> */
[--C-:B------:R-:W-:Y:S01]  /*190d0*/  HSET2.LE.AND R64, R75, R251.reuse, PT ;  /* 0x000000fb4b407233 */ /* 0x100fe20003803000 */
[----:B------:R-:W-:Y:S01]  /*190e0*/  IMAD.WIDE.U32 R74, R67, -0x2daee0ad, RZ ;  /* 0xd2511f53434a7825 */ /* 0x000fe200078e00ff */
[----:B------:R-:W-:Y:S02]  /*190f0*/  F2FP.F16.F32.PACK_AB R2, R244, R245 ;  /* 0x000000f5f402723e */ /* 0x000fe400000000ff */
[--C-:B------:R-:W-:Y:S01]  /*19100*/  HSET2.LE.AND R67, R89, R251.reuse, PT ;  /* 0x000000fb59437233 */ /* 0x100fe20003803000 */
[----:B------:R-:W-:Y:S01]  /*19110*/  IMAD.WIDE.U32 R44, R3, -0x326172a9, RZ ;  /* 0xcd9e8d57032c7825 */ /* 0x000fe200078e00ff */
[----:B------:R-:W-:Y:S02]  /*19120*/  LOP3.LUT R64, R64, R2, RZ, 0xc0, !PT ;  /* 0x0000000240407212 */ /* 0x000fe400078ec0ff */
[----:B------:R-:W-:Y:S01]  /*19130*/  F2FP.F16.F32.PACK_AB R2, R243, R246 ;  /* 0x000000f6f302723e */ /* 0x000fe200000000ff */
[----:B------:R-:W-:Y:S01]  /*19140*/  IMAD.MOV.U32 R89, RZ, RZ, R97 ;  /* 0x000000ffff597224 */ /* 0x000fe200078e0061 */
[----:B------:R-:W-:Y:S02]  /*19150*/  LOP3.LUT R3, R45, UR13, R68, 0x96, !PT ;  /* 0x0000000d2d037c12 */ /* 0x000fe4000f8e9644 */
[----:B------:R-:W-:Y:S02]  /*19160*/  LOP3.LUT R66, R66, R2, RZ, 0xc0, !PT ;  /* 0x0000000242427212 */ /* 0x000fe400078ec0ff */
[----:B------:R-:W-:Y:S02]  /*19170*/  F2FP.F16.F32.PACK_AB R2, R164, R172 ;  /* 0x000000aca402723e */ /* 0x000fe400000000ff */
[----:B------:R-:W-:Y:S02]  /*19180*/  LOP3.LUT R46, R75, UR12, R46, 0x96, !PT ;  /* 0x0000000c4b2e7c12 */ /* 0x000fe4000f8e962e */
[----:B------:R-:W-:Y:S02]  /*19190*/  LOP3.LUT R70, R70, R2, RZ, 0xc0, !PT ;  /* 0x0000000246467212 */ /* 0x000fe400078ec0ff */
[--C-:B------:R-:W-:Y:S01]  /*191a0*/  HSET2.LE.AND R68, R73, R251.reuse, PT ;  /* 0x000000fb49447233 */ /* 0x100fe20003803000 */
[----:B------:R-:W-:Y:S01]  /*191b0*/  IMAD.WIDE.U32 R46, R46, -0x326172a9, RZ ;  /* 0xcd9e8d572e2e7825 */ /* 0x000fe200078e00ff */
[----:B------:R-:W-:Y:S02]  /*191c0*/  F2FP.F16.F32.PACK_AB R2, R157, R156 ;  /* 0x0000009c9d02723e */ /* 0x000fe400000000ff */
[----:B------:R-:W-:Y:S02]  /*191d0*/  LOP3.LUT R67, R67, R0, RZ, 0xc0, !PT ;  /* 0x0000000043437212 */ /* 0x000fe400078ec0ff */
[----:B--2---:R-:W-:Y:S02]  /*191e0*/  F2FP.F16.F32.PACK_AB R0, R158, R159 ;  /* 0x0000009f9e00723e */ /* 0x004fe400000000ff */
[----:B------:R-:W-:Y:S02]  /*191f0*/  LOP3.LUT R68, R68, R2, RZ, 0xc0, !PT ;  /* 0x0000000244447212 */ /* 0x000fe400078ec0ff */
[----:B-1----:R-:W-:Y:S02]  /*19200*/  F2FP.F16.F32.PACK_AB R2, R149, R148 ;  /* 0x000000949502723e */ /* 0x002fe400000000ff */
[----:B------:R-:W-:Y:S02]  /*19210*/  LOP3.LUT R71, R71, R0, RZ, 0xc0, !PT ;  /* 0x0000000047477212 */ /* 0x000fe400078ec0ff */
[----:B------:R-:W-:Y:S02]  /*19220*/  F2FP.F16.F32.PACK_AB R0, R151, R150 ;  /* 0x000000969700723e */ /* 0x000fe400000000ff */
[----:B------:R-:W-:Y:S02]  /*19230*/  LOP3.LUT R44, R47, UR22, R44, 0x96, !PT ;  /* 0x000000162f2c7c12 */ /* 0x000fe4000f8e962c */
[----:B------:R-:W-:Y:S01]  /*19240*/  LOP3.LUT R72, R72, R2, RZ, 0xc0, !PT ;  /* 0x0000000248487212 */ /* 0x000fe200078ec0ff */
[----:B------:R-:W-:Y:S01]  /*19250*/  IMAD.WIDE.U32 R2, R3, -0x2daee0ad, RZ ;  /* 0xd2511f5303027825 */ /* 0x000fe200078e00ff */
[----:B------:R-:W-:Y:S02]  /*19260*/  LOP3.LUT R69, R69, R0, RZ, 0xc0, !PT ;  /* 0x0000000045457212 */ /* 0x000fe400078ec0ff */
[----:B------:R-:W-:Y:S02]  /*19270*/  LOP3.LUT R0, R44, 0xffff, RZ, 0xc0, !PT ;  /* 0x0000ffff2c007812 */ /* 0x000fe400078ec0ff */
[C---:B------:R-:W-:Y:S02]  /*19280*/  LOP3.LUT R73, R46.reuse, 0xffff, RZ, 0xc0, !PT ;  /* 0x0000ffff2e497812 */ /* 0x040fe400078ec0ff */
[----:B------:R-:W-:Y:S02]  /*19290*/  LOP3.LUT R77, R46, 0xff, RZ, 0xc0, !PT ;  /* 0x000000ff2e4d7812 */ /* 0x000fe400078ec0ff */
[--C-:B------:R-:W-:Y:S02]  /*192a0*/  SHF.R.U32.HI R76, RZ, 0x10, R46.reuse ;  /* 0x00000010ff4c7819 */ /* 0x100fe4000001162e */
[----:B------:R-:W-:Y:S02]  /*192b0*/  SHF.R.U32.HI R75, RZ, 0x18, R46 ;  /* 0x00000018ff4b7819 */ /* 0x000fe4000001162e */
[----:B------:R-:W-:Y:S02]  /*192c0*/  LOP3.LUT R45, R3, UR23, R74, 0x96, !PT ;  /* 0x00000017032d7c12 */ /* 0x000fe4000f8e964a */
[C---:B------:R-:W-:Y:S02]  /*192d0*/  LOP3.LUT R3, R2.reuse, 0xffff, RZ, 0xc0, !PT ;  /* 0x0000ffff02037812 */ /* 0x040fe400078ec0ff */
[----:B------:R-:W-:Y:S02]  /*192e0*/  LOP3.LUT R47, R2, 0xff, RZ, 0xc0, !PT ;  /* 0x000000ff022f7812 */ /* 0x000fe400078ec0ff */
[--C-:B------:R-:W-:Y:S02]  /*192f0*/  SHF.R.U32.HI R46, RZ, 0x10, R2.reuse ;  /* 0x00000010ff2e7819 */ /* 0x100fe40000011602 */
[----:B------:R-:W-:Y:S02]  /*19300*/  SHF.R.U32.HI R74, RZ, 0x18, R2 ;  /* 0x00000018ff4a7819 */ /* 0x000fe40000011602 */
[----:B------:R-:W-:Y:S02]  /*19310*/  SHF.R.U32.HI R2, RZ, 0x8, R0 ;  /* 0x00000008ff027819 */ /* 0x000fe40000011600 */
[----:B------:R-:W-:Y:S04]  /*19320*/  LOP3.LUT R0, R44, 0xff, RZ, 0xc0, !PT ;  /* 0x000000ff2c007812 */ /* 0x000fe800078ec0ff */
[----:B------:R-:W-:Y:S02]  /*19330*/  PRMT R96, R0, 0x5410, R2 ;  /* 0x0000541000607816 */ /* 0x000fe40000000002 */
[--C-:B------:R-:W-:Y:S02]  /*19340*/  SHF.R.U32.HI R0, RZ, 0x10, R44.reuse ;  /* 0x00000010ff007819 */ /* 0x100fe4000001162c */
[----:B------:R-:W-:Y:S02]  /*19350*/  SHF.R.U32.HI R44, RZ, 0x18, R44 ;  /* 0x00000018ff2c7819 */ /* 0x000fe4000001162c */
[----:B------:R-:W-:Y:S02]  /*19360*/  LOP3.LUT R0, R0, 0xff, RZ, 0xc0, !PT ;  /* 0x000000ff00007812 */ /* 0x000fe400078ec0ff */
[----:B------:R-:W-:Y:S02]  /*19370*/  LOP3.LUT R2, R46, 0xff, RZ, 0xc0, !PT ;  /* 0x000000ff2e027812 */ /* 0x000fe400078ec0ff */
[----:B------:R-:W-:Y:S02]  /*19380*/  PRMT R98, R0, 0x5410, R44 ;  /* 0x0000541000627816 */ /* 0x000fe4000000002c */
[----:B------:R-:W-:Y:S02]  /*19390*/  SHF.R.U32.HI R0, RZ, 0x8, R73 ;  /* 0x00000008ff007819 */ /* 0x000fe40000011649 */
[--C-:B------:R-:W-:Y:S01]  /*193a0*/  HSET2.LE.AND R73, R90, R251.reuse, PT ;  /* 0x000000fb5a497233 */ /* 0x100fe20003803000 */
[----:B------:R-:W-:Y:S01]  /*193b0*/  IMAD.MOV.U32 R90, RZ, RZ, R84 ;  /* 0x000000ffff5a7224 */ /* 0x000fe200078e0054 */
[----:B------:R-:W-:Y:S02]  /*193c0*/  PRMT R93, R77, 0x5410, R0 ;  /* 0x000054104d5d7816 */ /* 0x000fe40000000000 */
[----:B------:R-:W-:Y:S02]  /*193d0*/  LOP3.LUT R0, R76, 0xff, RZ, 0xc0, !PT ;  /* 0x000000ff4c007812 */ /* 0x000fe400078ec0ff */
[----:B------:R-:W-:Y:S02]  /*193e0*/  PRMT R101, R2, 0x5410, R74 ;  /* 0x0000541002657816 */ /* 0x000fe4000000004a */
[----:B------:R-:W-:Y:S02]  /*193f0*/  PRMT R95, R0, 0x5410, R75 ;  /* 0x00005410005f7816 */ /* 0x000fe4000000004b */
[----:B------:R-:W-:Y:S01]  /*19400*/  SHF.R.U32.HI R0, RZ, 0x8, R3 ;  /* 0x00000008ff007819 */ /* 0x000fe20000011603 */
[----:B------:R-:W-:Y:S03]  /*19410*/  IMAD.WIDE.U32 R2, R82, -0x2daee0ad, RZ ;  /* 0xd2511f5352027825 */ /* 0x000fe600078e00ff */
[----:B------:R-:W-:Y:S01]  /*19420*/  PRMT R100, R47, 0x5410, R0 ;  /* 0x000054102f647816 */ /* 0x000fe20000000000 */
[----:B------:R-:W-:Y:S01]  /*19430*/  IMAD.WIDE.U32 R46, R83, -0x2daee0ad, RZ ;  /* 0xd2511f53532e7825 */ /* 0x000fe200078e00ff */
[----:B------:R-:W-:Y:S04]  /*19440*/  F2FP.F16.F32.PACK_AB R0, R147, R146 ;  /* 0x000000929300723e */ /* 0x000fe800000000ff */
[----:B------:R-:W-:Y:S02]  /*19450*/  LOP3.LUT R73, R73, R0, RZ, 0xc0, !PT ;  /* 0x0000000049497212 */ /* 0x000fe400078ec0ff */
        /* <DEDUP_REMOVED lines=35> */
[----:B------:R-:W-:Y:S01]  /*19690*/  LOP3.LUT R2, R46, 0xff, RZ, 0xc0, !PT ;  /* 0x000000ff2e027812 */ /* 0x000fe200078ec0ff */
[----:B------:R-:W-:Y:S03]  /*196a0*/  IMAD.MOV.U32 R46, RZ, RZ, R88 ;  /* 0x000000ffff2e7224 */ /* 0x000fe600078e0058 */
        /* <DEDUP_REMOVED lines=38> */
[----:B------:R-:W-:Y:S04]  /*19910*/  LOP3.LUT R3, R45, UR17, R78, 0x96, !PT ;  /* 0x000000112d037c12 */ /* 0x000fe8000f8e964e */
        /* <DEDUP_REMOVED lines=52> */
[----:B------:R-:W-:Y:S01]  /*19c60*/  IMAD.MOV.U32 R77, RZ, RZ, R79 ;  /* 0x000000ffff4d7224 */ /* 0x000fe200078e004f */
[--C-:B------:R-:W-:Y:S02]  /*19c70*/  HSET2.LE.AND R152, R152, R251.reuse, PT ;  /* 0x000000fb98987233 */ /* 0x100fe40003803000 */
[--C-:B------:R-:W-:Y:S01]  /*19c80*/  HSET2.LE.AND R153, R153, R251.reuse, PT ;  /* 0x000000fb99997233 */ /* 0x100fe20003803000 */
[----:B------:R-:W-:Y:S05]  /*19c90*/  IMAD.WIDE.U32 R46, R0, -0x2daee0ad, RZ ;  /* 0xd2511f53002e7825 */ /* 0x000fea00078e00ff */
        /* <DEDUP_REMOVED lines=44> */
[----:B------:R-:W1:Y:S01]  /*19f60*/  LDSM.16.MT88.4 R44, [R184+0x4000] ;  /* 0x00400000b82c783b */ /* 0x000e620000004200 */
[C---:B------:R-:W-:Y:S02]  /*19f70*/  LOP3.LUT R0, R2.reuse, 0xffff, RZ, 0xc0, !PT ;  /* 0x0000ffff02007812 */ /* 0x040fe400078ec0ff */
[--C-:B------:R-:W-:Y:S02]  /*19f80*/  HSET2.LE.AND R137, R137, R251.reuse, PT ;  /* 0x000000fb89897233 */ /* 0x100fe40003803000 */
        /* <DEDUP_REMOVED lines=9> */
[----:B------:R-:W-:Y:S01]  /*1a020*/  IMAD.MOV.U32 R2, RZ, RZ, R74 ;  /* 0x000000ffff027224 */ /* 0x000fe200078e004a */
[----:B------:R-:W-:Y:S03]  /*1a030*/  F2FP.F16.F32.PACK_AB R0, R211, R220 ;  /* 0x000000dcd300723e */ /* 0x000fe600000000ff */
        /* <DEDUP_REMOVED lines=11> */
[----:B------:R-:W1:Y:S04]  /*1a0f0*/  LDSM.16.MT88.4 R40, [R184+0x4400] ;  /* 0x00440000b828783b */ /* 0x000e680000004200 */
[----:B------:R-:W-:Y:S01]  /*1a100*/  IMAD.MOV.U32 R49, RZ, RZ, R142 ;  /* 0x000000ffff317224 */ /* 0x000fe200078e008e */
[--C-:B------:R-:W-:Y:S01]  /*1a110*/  HSET2.LE.AND R50, R84, R251.reuse, PT ;  /* 0x000000fb54327233 */ /* 0x100fe20003803000 */
[----:B------:R-:W-:Y:S01]  /*1a120*/  MUFU.EX2 R142, R112 ;  /* 0x00000070008e7308 */ /* 0x000fe20000000800 */
[----:B------:R-:W-:Y:S03]  /*1a130*/  IMAD.MOV.U32 R44, RZ, RZ, R75 ;  /* 0x000000ffff2c7224 */ /* 0x000fe600078e004b */
[----:B------:R-:W-:Y:S01]  /*1a140*/  IMAD.MOV.U32 R3, RZ, RZ, R141 ;  /* 0x000000ffff037224 */ /* 0x000fe200078e008d */
[--C-:B------:R-:W-:Y:S01]  /*1a150*/  HSET2.LE.AND R48, R82, R251.reuse, PT ;  /* 0x000000fb52307233 */ /* 0x100fe20003803000 */
[----:B------:R-:W-:Y:S04]  /*1a160*/  IMAD.MOV.U32 R141, RZ, RZ, R144 ;  /* 0x000000ffff8d7224 */ /* 0x000fe800078e0090 */
[----:B------:R-:W-:Y:S01]  /*1a170*/  MUFU.EX2 R144, R127 ;  /* 0x0000007f00907308 */ /* 0x000fe20000000800 */
[----:B------:R-:W-:Y:S01]  /*1a180*/  IMAD.MOV.U32 R75, RZ, RZ, R145 ;  /* 0x000000ffff4b7224 */ /* 0x000fe200078e0091 */
[--C-:B------:R-:W-:Y:S01]  /*1a190*/  HSET2.LE.AND R74, R141, R251.reuse, PT ;  /* 0x000000fb8d4a7233 */ /* 0x100fe20003803000 */
[----:B------:R-:W-:Y:S03]  /*1a1a0*/  IMAD.MOV.U32 R82, RZ, RZ, R110 ;  /* 0x000000ffff527224 */ /* 0x000fe600078e006e */
[--C-:B------:R-:W-:Y:S01]  /*1a1b0*/  HSET2.LE.AND R75, R75, R251.reuse, PT ;  /* 0x000000fb4b4b7233 */ /* 0x100fe20003803000 */
[----:B------:R-:W-:Y:S03]  /*1a1c0*/  IMAD.MOV.U32 R51, RZ, RZ, R143 ;  /* 0x000000ffff337224 */ /* 0x000fe600078e008f */
[----:B------:R-:W2:Y:S01]  /*1a1d0*/  MUFU.EX2 R145, R134 ;  /* 0x0000008600917308 */ /* 0x000ea20000000800 */
[----:B------:R-:W-:Y:S01]  /*1a1e0*/  LOP3.LUT R74, R74, R0, RZ, 0xc0, !PT ;  /* 0x000000004a4a7212 */ /* 0x000fe200078ec0ff */
[----:B------:R-:W-:Y:S01]  /*1a1f0*/  IMAD.MOV.U32 R84, RZ, RZ, R2 ;  /* 0x000000ffff547224 */ /* 0x000fe200078e0002 */
[----:B------:R-:W-:Y:S04]  /*1a200*/  F2FP.F16.F32.PACK_AB R0, R215, R217 ;  /* 0x000000d9d700723e */ /* 0x000fe800000000ff */
[----:B------:R-:W-:Y:S03]  /*1a210*/  LOP3.LUT R75, R75, R0, RZ, 0xc0, !PT ;  /* 0x000000004b4b7212 */ /* 0x000fe600078ec0ff */
[----:B------:R-:W-:Y:S10]  /*1a220*/  MUFU.EX2 R134, R117 ;  /* 0x0000007500867308 */ /* 0x000ff40000000800 */
[----:B------:R3:W-:Y:S01]  /*1a230*/  MUFU.EX2 R117, R180 ;  /* 0x000000b400757308 */ /* 0x0007e20000000800 */
[----:B--2---:R-:W-:Y:S01]  /*1a240*/  F2FP.F16.F32.PACK_AB R2, R145, R168 ;  /* 0x000000a89102723e */ /* 0x004fe200000000ff */
[-C--:B-1----:R-:W-:Y:S05]  /*1a250*/  HMMA.16816.F32 R4, R52, R40.reuse, R4 ;  /* 0x000000283404723c */ /* 0x082fea0000001804 */
[----:B------:R-:W-:Y:S03]  /*1a260*/  LOP3.LUT R50, R50, R2, RZ, 0xc0, !PT ;  /* 0x0000000232327212 */ /* 0x000fe600078ec0ff */
[----:B------:R-:W1:Y:S01]  /*1a270*/  MUFU.EX2 R143, R128 ;  /* 0x00000080008f7308 */ /* 0x000e620000000800 */
[C---:B------:R-:W-:Y:S04]  /*1a280*/  HMMA.16816.F32 R8, R56.reuse, R40, R8 ;  /* 0x000000283808723c */ /* 0x040fe80000001808 */
[----:B------:R-:W-:Y:S02]  /*1a290*/  F2FP.F16.F32.PACK_AB R2, R132, R133 ;  /* 0x000000858402723e */ /* 0x000fe400000000ff */
[-C--:B------:R-:W-:Y:S03]  /*1a2a0*/  HMMA.16816.F32 R12, R56, R42.reuse, R12 ;  /* 0x0000002a380c723c */ /* 0x080fe6000000180c */
[----:B------:R-:W-:Y:S02]  /*1a2b0*/  MUFU.EX2 R127, R221 ;  /* 0x000000dd007f7308 */ /* 0x000fe40000000800 */
[----:B---3--:R-:W-:Y:S01]  /*1a2c0*/  IMAD.MOV.U32 R180, RZ, RZ, R122 ;  /* 0x000000ffffb47224 */ /* 0x008fe200078e007a */
[C---:B------:R-:W-:Y:S01]  /*1a2d0*/  HMMA.16816.F32 R16, R52.reuse, R42, R16 ;  /* 0x0000002a3410723c */ /* 0x040fe20000001810 */
[----:B------:R-:W2:Y:S06]  /*1a2e0*/  LDSM.16.MT88.4 R40, [R185+0x4400] ;  /* 0x00440000b928783b */ /* 0x000eac0000004200 */
[----:B------:R3:W-:Y:S01]  /*1a2f0*/  MUFU.EX2 R122, R177 ;  /* 0x000000b1007a7308 */ /* 0x0007e20000000800 */
[----:B------:R-:W-:Y:S03]  /*1a300*/  LOP3.LUT R48, R48, R2, RZ, 0xc0, !PT ;  /* 0x0000000230307212 */ /* 0x000fe600078ec0ff */
[----:B-1----:R-:W-:Y:S06]  /*1a310*/  F2FP.F16.F32.PACK_AB R0, R144, R143 ;  /* 0x0000008f9000723e */ /* 0x002fec00000000ff */
[----:B------:R1:W-:Y:S01]  /*1a320*/  MUFU.EX2 R128, R224 ;  /* 0x000000e000807308 */ /* 0x0003e20000000800 */
[----:B------:R-:W-:Y:S09]  /*1a330*/  F2FP.F16.F32.PACK_AB R2, R171, R178 ;  /* 0x000000b2ab02723e */ /* 0x000ff200000000ff */
[----:B------:R-:W-:Y:S10]  /*1a340*/  MUFU.EX2 R141, R104 ;  /* 0x00000068008d7308 */ /* 0x000ff40000000800 */
[----:B------:R-:W-:Y:S10]  /*1a350*/  MUFU.EX2 R110, R130 ;  /* 0x00000082006e7308 */ /* 0x000ff40000000800 */
[----:B------:R-:W-:Y:S01]  /*1a360*/  MUFU.EX2 R112, R114 ;  /* 0x0000007200707308 */ /* 0x000fe20000000800 */
[-C--:B--2---:R-:W-:Y:S09]  /*1a370*/  HMMA.16816.F32 R20, R52, R40.reuse, R20 ;  /* 0x000000283414723c */ /* 0x084ff20000001814 */
[----:B------:R-:W-:Y:S01]  /*1a380*/  MUFU.EX2 R104, R218 ;  /* 0x000000da00687308 */ /* 0x000fe20000000800 */
[C---:B------:R-:W-:Y:S09]  /*1a390*/  HMMA.16816.F32 R24, R56.reuse, R40, R24 ;  /* 0x000000283818723c */ /* 0x040ff20000001818 */
[----:B------:R-:W-:Y:S01]  /*1a3a0*/  MUFU.EX2 R114, R176 ;  /* 0x000000b000727308 */ /* 0x000fe20000000800 */
[-C--:B------:R-:W-:Y:S06]  /*1a3b0*/  HMMA.16816.F32 R28, R56, R42.reuse, R28 ;  /* 0x0000002a381c723c */ /* 0x080fec000000181c */
[----:B------:R-:W-:Y:S01]  /*1a3c0*/  HMMA.16816.F32 R32, R52, R42, R32 ;  /* 0x0000002a3420723c */ /* 0x000fe20000001820 */
[----:B------:R-:W2:Y:S04]  /*1a3d0*/  LDSM.16.MT88.4 R40, [R184+0x4800] ;  /* 0x00480000b828783b */ /* 0x000ea80000004200 */
[----:B------:R-:W-:Y:S02]  /*1a3e0*/  IMAD.MOV.U32 R59, RZ, RZ, R140 ;  /* 0x000000ffff3b7224 */ /* 0x000fe400078e008c */
[----:B------:R-:W-:Y:S01]  /*1a3f0*/  MUFU.EX2 R140, R105 ;  /* 0x00000069008c7308 */ /* 0x000fe20000000800 */
[----:B------:R-:W-:Y:S03]  /*1a400*/  IMAD.MOV.U32 R58, RZ, RZ, R77 ;  /* 0x000000ffff3a7224 */ /* 0x000fe600078e004d */
[----:B------:R-:W-:Y:S01]  /*1a410*/  IMAD.MOV.U32 R57, RZ, RZ, R126 ;  /* 0x000000ffff397224 */ /* 0x000fe200078e007e */
[--C-:B------:R-:W-:Y:S01]  /*1a420*/  HSET2.LE.AND R55, R95, R251.reuse, PT ;  /* 0x000000fb5f377233 */ /* 0x100fe20003803000 */
[----:B------:R-:W-:Y:S01]  /*1a430*/  IMAD.MOV.U32 R56, RZ, RZ, R123 ;  /* 0x000000ffff387224 */ /* 0x000fe200078e007b */
[--C-:B------:R-:W-:Y:S01]  /*1a440*/  HSET2.LE.AND R54, R93, R251.reuse, PT ;  /* 0x000000fb5d367233 */ /* 0x100fe20003803000 */
[----:B---3--:R-:W-:Y:S02]  /*1a450*/  IMAD.MOV.U32 R177, RZ, RZ, R59 ;  /* 0x000000ffffb17224 */ /* 0x008fe400078e003b */
[----:B------:R-:W-:Y:S01]  /*1a460*/  MUFU.EX2 R126, R233 ;  /* 0x000000e9007e7308 */ /* 0x000fe20000000800 */
[----:B------:R-:W-:Y:S01]  /*1a470*/  IMAD.MOV.U32 R59, RZ, RZ, R76 ;  /* 0x000000ffff3b7224 */ /* 0x000fe200078e004c */
[--C-:B------:R-:W-:Y:S01]  /*1a480*/  HSET2.LE.AND R52, R96, R251.reuse, PT ;  /* 0x000000fb60347233 */ /* 0x100fe20003803000 */
[----:B-1----:R-:W-:Y:S01]  /*1a490*/  IMAD.MOV.U32 R224, RZ, RZ, R56 ;  /* 0x000000ffffe07224 */ /* 0x002fe200078e0038 */
[--C-:B------:R-:W-:Y:S01]  /*1a4a0*/  HSET2.LE.AND R53, R98, R251.reuse, PT ;  /* 0x000000fb62357233 */ /* 0x100fe20003803000 */
[----:B------:R-:W-:Y:S02]  /*1a4b0*/  IMAD.MOV.U32 R221, RZ, RZ, R59 ;  /* 0x000000ffffdd7224 */ /* 0x000fe400078e003b */
[----:B------:R-:W-:Y:S03]  /*1a4c0*/  LOP3.LUT R52, R52, R2, RZ, 0xc0, !PT ;  /* 0x0000000234347212 */ /* 0x000fe600078ec0ff */
[----:B------:R1:W-:Y:S01]  /*1a4d0*/  MUFU.EX2 R95, R182 ;  /* 0x000000b6005f7308 */ /* 0x0003e20000000800 */
[----:B------:R-:W-:Y:S01]  /*1a4e0*/  F2FP.F16.F32.PACK_AB R2, R142, R170 ;  /* 0x000000aa8e02723e */ /* 0x000fe200000000ff */
[----:B------:R-:W-:Y:S03]  /*1a4f0*/  IMAD.MOV.U32 R76, RZ, RZ, R120 ;  /* 0x000000ffff4c7224 */ /* 0x000fe600078e0078 */
[----:B------:R-:W-:Y:S01]  /*1a500*/  LOP3.LUT R54, R54, R2, RZ, 0xc0, !PT ;  /* 0x0000000236367212 */ /* 0x000fe200078ec0ff */
[----:B------:R-:W-:Y:S01]  /*1a510*/  FADD.FTZ R76, R76, R103 ;  /* 0x000000674c4c7221 */ /* 0x000fe20000010000 */
[--C-:B------:R-:W-:Y:S03]  /*1a520*/  HSET2.LE.AND R2, R86, R251.reuse, PT ;  /* 0x000000fb56027233 */ /* 0x100fe60003803000 */
[----:B------:R-:W-:Y:S10]  /*1a530*/  MUFU.EX2 R120, R113 ;  /* 0x0000007100787308 */ /* 0x000ff40000000800 */
[----:B------:R-:W-:Y:S01]  /*1a540*/  MUFU.EX2 R105, R206 ;  /* 0x000000ce00697308 */ /* 0x000fe20000000800 */
[-C--:B--2---:R-:W-:Y:S05]  /*1a550*/  HMMA.16816.F32 R4, R60, R40.reuse, R4 ;  /* 0x000000283c04723c */ /* 0x084fea0000001804 */
[----:B-1----:R-:W-:Y:S01]  /*1a560*/  IMAD.MOV.U32 R182, RZ, RZ, R109 ;  /* 0x000000ffffb67224 */ /* 0x002fe200078e006d */
[C---:B------:R-:W-:Y:S03]  /*1a570*/  HMMA.16816.F32 R8, R64.reuse, R40, R8 ;  /* 0x000000284008723c */ /* 0x040fe60000001808 */
[----:B------:R1:W-:Y:S03]  /*1a580*/  MUFU.EX2 R109, R181 ;  /* 0x000000b5006d7308 */ /* 0x0003e60000000800 */
[-C--:B------:R-:W-:Y:S07]  /*1a590*/  HMMA.16816.F32 R12, R64, R42.reuse, R12 ;  /* 0x0000002a400c723c */ /* 0x080fee000000180c */
[----:B------:R2:W-:Y:S01]  /*1a5a0*/  MUFU.EX2 R93, R216 ;  /* 0x000000d8005d7308 */ /* 0x0005e20000000800 */
[C---:B------:R-:W-:Y:S01]  /*1a5b0*/  HMMA.16816.F32 R16, R60.reuse, R42, R16 ;  /* 0x0000002a3c10723c */ /* 0x040fe20000001810 */
[----:B------:R-:W3:Y:S08]  /*1a5c0*/  LDSM.16.MT88.4 R40, [R185+0x4800] ;  /* 0x00480000b928783b */ /* 0x000ef00000004200 */
[----:B------:R4:W-:Y:S02]  /*1a5d0*/  MUFU.EX2 R96, R131 ;  /* 0x0000008300607308 */ /* 0x0009e40000000800 */
[----:B-1----:R-:W-:Y:S08]  /*1a5e0*/  IMAD.MOV.U32 R181, RZ, RZ, R121 ;  /* 0x000000ffffb57224 */ /* 0x002ff000078e0079 */
[----:B------:R1:W-:Y:S01]  /*1a5f0*/  MUFU.EX2 R121, R209 ;  /* 0x000000d100797308 */ /* 0x0003e20000000800 */
[----:B--2---:R-:W-:Y:S09]  /*1a600*/  IMAD.MOV.U32 R216, RZ, RZ, R108 ;  /* 0x000000ffffd87224 */ /* 0x004ff200078e006c */
[----:B------:R2:W3:Y:S01]  /*1a610*/  MUFU.EX2 R108, R214 ;  /* 0x000000d6006c7308 */ /* 0x0004e20000000800 */
[----:B----4-:R-:W-:Y:S09]  /*1a620*/  IMAD.MOV.U32 R131, RZ, RZ, R216 ;  /* 0x000000ffff837224 */ /* 0x010ff200078e00d8 */
[----:B------:R-:W-:Y:S01]  /*1a630*/  MUFU.EX2 R98, R125 ;  /* 0x0000007d00627308 */ /* 0x000fe20000000800 */
[----:B-1----:R-:W-:Y:S02]  /*1a640*/  IMAD.MOV.U32 R209, RZ, RZ, R182 ;  /* 0x000000ffffd17224 */ /* 0x002fe400078e00b6 */
[----:B------:R-:W-:Y:S07]  /*1a650*/  IMAD.MOV.U32 R182, RZ, RZ, R58 ;  /* 0x000000ffffb67224 */ /* 0x000fee00078e003a */
[----:B------:R-:W-:Y:S01]  /*1a660*/  MUFU.EX2 R125, R225 ;  /* 0x000000e1007d7308 */ /* 0x000fe20000000800 */
[----:B--2---:R-:W-:Y:S01]  /*1a670*/  IMAD.MOV.U32 R214, RZ, RZ, R107 ;  /* 0x000000ffffd67224 */ /* 0x004fe200078e006b */
[-C--:B---3--:R-:W-:Y:S03]  /*1a680*/  HMMA.16816.F32 R20, R60, R40.reuse, R20 ;  /* 0x000000283c14723c */ /* 0x088fe60000001814 */
[----:B------:R-:W-:Y:S05]  /*1a690*/  IMAD.MOV.U32 R130, RZ, RZ, R214 ;  /* 0x000000ffff827224 */ /* 0x000fea00078e00d6 */
[----:B------:R-:W-:Y:S03]  /*1a6a0*/  MUFU.EX2 R107, R116 ;  /* 0x00000074006b7308 */ /* 0x000fe60000000800 */
[----:B------:R-:W-:Y:S01]  /*1a6b0*/  IMAD.MOV.U32 R214, RZ, RZ, R180 ;  /* 0x000000ffffd67224 */ /* 0x000fe200078e00b4 */
[C---:B------:R-:W-:Y:S06]  /*1a6c0*/  HMMA.16816.F32 R24, R64.reuse, R40, R24 ;  /* 0x000000284018723c */ /* 0x040fec0000001818 */
[-C--:B------:R-:W-:Y:S01]  /*1a6d0*/  HMMA.16816.F32 R28, R64, R42.reuse, R28 ;  /* 0x0000002a401c723c */ /* 0x080fe2000000181c */
[----:B------:R-:W1:Y:S05]  /*1a6e0*/  MUFU.EX2 R123, R213 ;  /* 0x000000d5007b7308 */ /* 0x000e6a0000000800 */
[----:B------:R-:W-:Y:S01]  /*1a6f0*/  HMMA.16816.F32 R32, R60, R42, R32 ;  /* 0x0000002a3c20723c */ /* 0x000fe20000001820 */
[----:B------:R-:W2:Y:S04]  /*1a700*/  LDSM.16.MT88.4 R40, [R184+0x4c00] ;  /* 0x004c0000b828783b */ /* 0x000ea80000004200 */
[----:B------:R-:W-:Y:S01]  /*1a710*/  MUFU.EX2 R86, R229 ;  /* 0x000000e500567308 */ /* 0x000fe20000000800 */
[----:B------:R-:W-:Y:S01]  /*1a720*/  IMAD.MOV.U32 R67, RZ, RZ, R49 ;  /* 0x000000ffff437224 */ /* 0x000fe200078e0031 */
[--C-:B------:R-:W-:Y:S01]  /*1a730*/  HSET2.LE.AND R49, R83, R251.reuse, PT ;  /* 0x000000fb53317233 */ /* 0x100fe20003803000 */
[----:B------:R-:W-:Y:S03]  /*1a740*/  IMAD.MOV.U32 R64, RZ, RZ, R44 ;  /* 0x000000ffff407224 */ /* 0x000fe600078e002c */
[----:B------:R-:W-:Y:S01]  /*1a750*/  F2FP.F16.F32.PACK_AB R62, R207, R183 ;  /* 0x000000b7cf3e723e */ /* 0x000fe200000000ff */
[----:B------:R-:W-:Y:S03]  /*1a760*/  IMAD.MOV.U32 R83, RZ, RZ, R45 ;  /* 0x000000ffff537224 */ /* 0x000fe600078e002d */
[----:B------:R-:W-:Y:S01]  /*1a770*/  LOP3.LUT R62, R2, R62, RZ, 0xc0, !PT ;  /* 0x0000003e023e7212 */ /* 0x000fe200078ec0ff */
[----:B------:R-:W3:Y:S01]  /*1a780*/  LDSM.16.MT88.4 R44, [R185+0x4c00] ;  /* 0x004c0000b92c783b */ /* 0x000ee20000004200 */
[--C-:B------:R-:W-:Y:S01]  /*1a790*/  HSET2.LE.AND R63, R90, R251.reuse, PT ;  /* 0x000000fb5a3f7233 */ /* 0x100fe20003803000 */
[----:B------:R-:W-:Y:S01]  /*1a7a0*/  IMAD.MOV.U32 R216, RZ, RZ, R64 ;  /* 0x000000ffffd87224 */ /* 0x000fe200078e0040 */
[--C-:B------:R-:W-:Y:S01]  /*1a7b0*/  HSET2.LE.AND R60, R87, R251.reuse, PT ;  /* 0x000000fb573c7233 */ /* 0x100fe20003803000 */
[----:B------:R-:W4:Y:S01]  /*1a7c0*/  MUFU.EX2 R90, R208 ;  /* 0x000000d0005a7308 */ /* 0x000f220000000800 */
[----:B------:R-:W-:Y:S01]  /*1a7d0*/  F2FP.F16.F32.PACK_AB R2, R108, R93 ;  /* 0x0000005d6c02723e */ /* 0x000fe200000000ff */
[----:B------:R-:W-:Y:S01]  /*1a7e0*/  IMAD.MOV.U32 R180, RZ, RZ, R83 ;  /* 0x000000ffffb47224 */ /* 0x000fe200078e0053 */
[--C-:B------:R-:W-:Y:S01]  /*1a7f0*/  HSET2.LE.AND R61, R88, R251.reuse, PT ;  /* 0x000000fb583d7233 */ /* 0x100fe20003803000 */
[----:B------:R-:W-:Y:S01]  /*1a800*/  IMAD.MOV.U32 R65, RZ, RZ, R51 ;  /* 0x000000ffff417224 */ /* 0x000fe200078e0033 */
[----:B------:R-:W-:Y:S02]  /*1a810*/  LOP3.LUT R60, R60, R2, RZ, 0xc0, !PT ;  /* 0x000000023c3c7212 */ /* 0x000fe400078ec0ff */
[--C-:B------:R-:W-:Y:S01]  /*1a820*/  HSET2.LE.AND R51, R85, R251.reuse, PT ;  /* 0x000000fb55337233 */ /* 0x100fe20003803000 */
[----:B------:R-:W-:Y:S01]  /*1a830*/  IMAD.MOV.U32 R85, RZ, RZ, R111 ;  /* 0x000000ffff557224 */ /* 0x000fe200078e006f */
[--C-:B------:R-:W-:Y:S01]  /*1a840*/  HSET2.LE.AND R2, R100, R251.reuse, PT ;  /* 0x000000fb64027233 */ /* 0x100fe20003803000 */
[----:B------:R-:W-:Y:S01]  /*1a850*/  MUFU.EX2 R88, R237 ;  /* 0x000000ed00587308 */ /* 0x000fe20000000800 */
[----:B------:R-:W-:Y:S01]  /*1a860*/  F2FP.F16.F32.PACK_AB R66, R129, R119 ;  /* 0x000000778142723e */ /* 0x000fe200000000ff */
[----:B------:R-:W-:Y:S01]  /*1a870*/  IMAD.MOV.U32 R83, RZ, RZ, R65 ;  /* 0x000000ffff537224 */ /* 0x000fe200078e0041 */
[----:B------:R-:W-:Y:S02]  /*1a880*/  LOP3.LUT R51, R51, R0, RZ, 0xc0, !PT ;  /* 0x0000000033337212 */ /* 0x000fe400078ec0ff */
[----:B------:R-:W-:Y:S02]  /*1a890*/  LOP3.LUT R66, R2, R66, RZ, 0xc0, !PT ;  /* 0x0000004202427212 */ /* 0x000fe400078ec0ff */
[----:B------:R-:W-:Y:S03]  /*1a8a0*/  F2FP.F16.F32.PACK_AB R0, R134, R204 ;  /* 0x000000cc8600723e */ /* 0x000fe600000000ff */
[----:B------:R-:W-:Y:S01]  /*1a8b0*/  MUFU.EX2 R87, R219 ;  /* 0x000000db00577308 */ /* 0x000fe20000000800 */
[--C-:B------:R-:W-:Y:S02]  /*1a8c0*/  HSET2.LE.AND R64, R97, R251.reuse, PT ;  /* 0x000000fb61407233 */ /* 0x100fe40003803000 */
[----:B------:R-:W-:Y:S02]  /*1a8d0*/  LOP3.LUT R49, R49, R0, RZ, 0xc0, !PT ;  /* 0x0000000031317212 */ /* 0x000fe400078ec0ff */
[----:B------:R-:W-:Y:S01]  /*1a8e0*/  F2FP.F16.F32.PACK_AB R0, R179, R205 ;  /* 0x000000cdb300723e */ /* 0x000fe200000000ff */
[-C--:B--2---:R-:W-:Y:S04]  /*1a8f0*/  HMMA.16816.F32 R4, R68, R40.reuse, R4 ;  /* 0x000000284404723c */ /* 0x084fe80000001804 */
[----:B------:R-:W-:Y:S01]  /*1a900*/  MUFU.EX2 R111, R124 ;  /* 0x0000007c006f7308 */ /* 0x000fe20000000800 */
[----:B------:R-:W-:Y:S01]  /*1a910*/  LOP3.LUT R53, R53, R0, RZ, 0xc0, !PT ;  /* 0x0000000035357212 */ /* 0x000fe200078ec0ff */
[C---:B------:R-:W-:Y:S08]  /*1a920*/  HMMA.16816.F32 R8, R72.reuse, R40, R8 ;  /* 0x000000284808723c */ /* 0x040ff00000001808 */
[----:B------:R-:W2:Y:S03]  /*1a930*/  MUFU.EX2 R124, R234 ;  /* 0x000000ea007c7308 */ /* 0x000ea60000000800 */
[----:B------:R-:W-:Y:S01]  /*1a940*/  F2FP.F16.F32.PACK_AB R0, R140, R141 ;  /* 0x0000008d8c00723e */ /* 0x000fe200000000ff */
[-C--:B------:R-:W-:Y:S03]  /*1a950*/  HMMA.16816.F32 R12, R72, R42.reuse, R12 ;  /* 0x0000002a480c723c */ /* 0x080fe6000000180c */
[----:B------:R-:W-:Y:S03]  /*1a960*/  LOP3.LUT R55, R55, R0, RZ, 0xc0, !PT ;  /* 0x0000000037377212 */ /* 0x000fe600078ec0ff */
[C---:B------:R-:W-:Y:S01]  /*1a970*/  HMMA.16816.F32 R16, R68.reuse, R42, R16 ;  /* 0x0000002a4410723c */ /* 0x040fe20000001810 */
[----:B------:R-:W1:Y:S01]  /*1a980*/  LDSM.16.MT88.4 R40, [R184+0x5000] ;  /* 0x00500000b828783b */ /* 0x000e620000004200 */
[----:B------:R-:W2:Y:S03]  /*1a990*/  MUFU.EX2 R100, R232 ;  /* 0x000000e800647308 */ /* 0x000ea60000000800 */
[----:B------:R-:W-:Y:S01]  /*1a9a0*/  F2FP.F16.F32.PACK_AB R0, R122, R117 ;  /* 0x000000757a00723e */ /* 0x000fe200000000ff */
[-C--:B---3--:R-:W-:Y:S06]  /*1a9b0*/  HMMA.16816.F32 R20, R68, R44.reuse, R20 ;  /* 0x0000002c4414723c */ /* 0x088fec0000001814 */
[----:B------:R-:W-:Y:S01]  /*1a9c0*/  MUFU.EX2 R113, R212 ;  /* 0x000000d400717308 */ /* 0x000fe20000000800 */
[----:B------:R-:W-:Y:S01]  /*1a9d0*/  LOP3.LUT R63, R63, R0, RZ, 0xc0, !PT ;  /* 0x000000003f3f7212 */ /* 0x000fe200078ec0ff */
[C---:B------:R-:W-:Y:S04]  /*1a9e0*/  HMMA.16816.F32 R24, R72.reuse, R44, R24 ;  /* 0x0000002c4818723c */ /* 0x040fe80000001818 */
[----:B------:R-:W-:Y:S02]  /*1a9f0*/  F2FP.F16.F32.PACK_AB R0, R109, R95 ;  /* 0x0000005f6d00723e */ /* 0x000fe400000000ff */
[-C--:B------:R-:W-:Y:S02]  /*1aa00*/  HMMA.16816.F32 R28, R72, R46.reuse, R28 ;  /* 0x0000002e481c723c */ /* 0x080fe4000000181c */
[----:B------:R-:W-:Y:S03]  /*1aa10*/  MUFU.EX2 R75, R227 ;  /* 0x000000e3004b7308 */ /* 0x000fe60000000800 */
[----:B------:R-:W-:Y:S01]  /*1aa20*/  FADD.FTZ R44, R85, R102 ;  /* 0x00000066552c7221 */ /* 0x000fe20000010000 */
[----:B------:R-:W-:Y:S06]  /*1aa30*/  HMMA.16816.F32 R32, R68, R46, R32 ;  /* 0x0000002e4420723c */ /* 0x000fec0000001820 */
[----:B------:R-:W-:Y:S01]  /*1aa40*/  MUFU.EX2 R102, R226 ;  /* 0x000000e200667308 */ /* 0x000fe20000000800 */
[----:B------:R-:W-:Y:S04]  /*1aa50*/  IMAD.MOV.U32 R85, RZ, RZ, R57 ;  /* 0x000000ffff557224 */ /* 0x000fe800078e0039 */
[----:B------:R-:W-:Y:S01]  /*1aa60*/  FADD.FTZ R45, R3, R106 ;  /* 0x0000006a032d7221 */ /* 0x000fe20000010000 */
[----:B------:R-:W3:Y:S01]  /*1aa70*/  LDSM.16.MT88.4 R56, [R185+0x5000] ;  /* 0x00500000b938783b */ /* 0x000ee20000004200 */
[----:B------:R-:W-:Y:S02]  /*1aa80*/  LOP3.LUT R61, R61, R0, RZ, 0xc0, !PT ;  /* 0x000000003d3d7212 */ /* 0x000fe400078ec0ff */
[----:B------:R-:W-:Y:S01]  /*1aa90*/  FADD.FTZ R69, R221, R45 ;  /* 0x0000002ddd457221 */ /* 0x000fe20000010000 */
[----:B------:R-:W-:Y:S01]  /*1aaa0*/  F2FP.F16.F32.PACK_AB R0, R120, R115 ;  /* 0x000000737800723e */ /* 0x000fe200000000ff */
[----:B------:R-:W-:Y:S01]  /*1aab0*/  FADD.FTZ R72, R177, R118 ;  /* 0x00000076b1487221 */ /* 0x000fe20000010000 */
[----:B------:R-:W-:Y:S01]  /*1aac0*/  F2FP.F16.F32.PACK_AB R2, R110, R96 ;  /* 0x000000606e02723e */ /* 0x000fe200000000ff */
[----:B------:R-:W-:Y:S01]  /*1aad0*/  IMAD.MOV.U32 R177, RZ, RZ, R84 ;  /* 0x000000ffffb17224 */ /* 0x000fe200078e0054 */
[--C-:B------:R-:W-:Y:S01]  /*1aae0*/  HSET2.LE.AND R65, R94, R251.reuse, PT ;  /* 0x000000fb5e417233 */ /* 0x100fe20003803000 */
[-C--:B-1----:R-:W-:Y:S01]  /*1aaf0*/  HMMA.16816.F32 R4, R48, R40.reuse, R4 ;  /* 0x000000283004723c */ /* 0x082fe20000001804 */
[----:B------:R-:W1:Y:S04]  /*1ab00*/  MUFU.EX2 R116, R210 ;  /* 0x000000d200747308 */ /* 0x000e680000000800 */
[----:B------:R-:W-:Y:S01]  /*1ab10*/  LOP3.LUT R64, R64, R2, RZ, 0xc0, !PT ;  /* 0x0000000240407212 */ /* 0x000fe200078ec0ff */
[C---:B------:R-:W-:Y:S05]  /*1ab20*/  HMMA.16816.F32 R8, R52.reuse, R40, R8 ;  /* 0x000000283408723c */ /* 0x040fea0000001808 */
[----:B------:R-:W-:Y:S01]  /*1ab30*/  MUFU.EX2 R77, R169 ;  /* 0x000000a9004d7308 */ /* 0x000fe20000000800 */
[----:B------:R-:W-:Y:S01]  /*1ab40*/  IMAD.MOV.U32 R84, RZ, RZ, R67 ;  /* 0x000000ffff547224 */ /* 0x000fe200078e0043 */
[-C--:B------:R-:W-:Y:S04]  /*1ab50*/  HMMA.16816.F32 R12, R52, R42.reuse, R12 ;  /* 0x0000002a340c723c */ /* 0x080fe8000000180c */
[--C-:B------:R-:W-:Y:S02]  /*1ab60*/  HSET2.LE.AND R67, R101, R251.reuse, PT ;  /* 0x000000fb65437233 */ /* 0x100fe40003803000 */
[C---:B------:R-:W-:Y:S05]  /*1ab70*/  HMMA.16816.F32 R16, R48.reuse, R42, R16 ;  /* 0x0000002a3010723c */ /* 0x040fea0000001810 */
[----:B------:R-:W-:Y:S01]  /*1ab80*/  LOP3.LUT R67, R67, R0, RZ, 0xc0, !PT ;  /* 0x0000000043437212 */ /* 0x000fe200078ec0ff */
[----:B------:R-:W-:Y:S01]  /*1ab90*/  FADD.FTZ R0, R224, R44 ;  /* 0x0000002ce0007221 */ /* 0x000fe20000010000 */
[----:B------:R-:W-:Y:S01]  /*1aba0*/  FADD.FTZ R2, R209, R76 ;  /* 0x0000004cd1027221 */ /* 0x000fe20000010000 */
[----:B------:R-:W2:Y:S01]  /*1abb0*/  LDSM.16.MT88.4 R44, [R184+0x5400] ;  /* 0x00540000b82c783b */ /* 0x000ea20000004200 */
[----:B------:R-:W-:Y:S02]  /*1abc0*/  MUFU.EX2 R76, R222 ;  /* 0x000000de004c7308 */ /* 0x000fe40000000800 */
[----:B------:R-:W-:Y:S01]  /*1abd0*/  FADD.FTZ R41, R214, R0 ;  /* 0x00000000d6297221 */ /* 0x000fe20000010000 */
[-C--:B---3--:R-:W-:Y:S03]  /*1abe0*/  HMMA.16816.F32 R20, R48, R56.reuse, R20 ;  /* 0x000000383014723c */ /* 0x088fe60000001814 */
[----:B------:R-:W-:Y:S01]  /*1abf0*/  FADD.FTZ R73, R182, R2 ;  /* 0x00000002b6497221 */ /* 0x000fe20000010000 */
[--C-:B------:R-:W-:Y:S01]  /*1ac00*/  HSET2.LE.AND R2, R91, R251.reuse, PT ;  /* 0x000000fb5b027233 */ /* 0x100fe20003803000 */
[----:B------:R-:W-:Y:S01]  /*1ac10*/  FADD.FTZ R72, R85, R72 ;  /* 0x0000004855487221 */ /* 0x000fe20000010000 */
[C---:B------:R-:W-:Y:S01]  /*1ac20*/  HMMA.16816.F32 R24, R52.reuse, R56, R24 ;  /* 0x000000383418723c */ /* 0x040fe20000001818 */
[----:B------:R-:W3:Y:S04]  /*1ac30*/  MUFU.EX2 R85, R238 ;  /* 0x000000ee00557308 */ /* 0x000ee80000000800 */
[----:B------:R-:W-:Y:S01]  /*1ac40*/  F2FP.F16.F32.PACK_AB R71, R123, R121 ;  /* 0x000000797b47723e */ /* 0x000fe200000000ff */
[-C--:B------:R-:W-:Y:S05]  /*1ac50*/  HMMA.16816.F32 R28, R52, R58.reuse, R28 ;  /* 0x0000003a341c723c */ /* 0x080fea000000181c */
[----:B------:R-:W-:Y:S01]  /*1ac60*/  MUFU.EX2 R55, R239 ;  /* 0x000000ef00377308 */ /* 0x000fe20000000800 */
[----:B------:R-:W-:Y:S01]  /*1ac70*/  LOP3.LUT R71, R2, R71, RZ, 0xc0, !PT ;  /* 0x0000004702477212 */ /* 0x000fe200078ec0ff */
[----:B------:R-:W-:Y:S04]  /*1ac80*/  HMMA.16816.F32 R32, R48, R58, R32 ;  /* 0x0000003a3020723c */ /* 0x000fe80000001820 */
[----:B------:R-:W-:Y:S01]  /*1ac90*/  FADD.FTZ R2, R130, R72 ;  /* 0x0000004882027221 */ /* 0x000fe20000010000 */
[----:B------:R-:W-:Y:S01]  /*1aca0*/  FADD.FTZ R40, R181, R73 ;  /* 0x00000049b5287221 */ /* 0x000fe20000010000 */
[--C-:B------:R-:W-:Y:S01]  /*1acb0*/  HSET2.LE.AND R56, R79, R251.reuse, PT ;  /* 0x000000fb4f387233 */ /* 0x100fe20003803000 */
[----:B------:R-:W-:Y:S02]  /*1acc0*/  IMAD.MOV.U32 R182, RZ, RZ, R84 ;  /* 0x000000ffffb67224 */ /* 0x000fe400078e0054 */
[----:B------:R-:W-:Y:S02]  /*1acd0*/  MUFU.EX2 R84, R230 ;  /* 0x000000e600547308 */ /* 0x000fe40000000800 */
[----:B------:R-:W-:Y:S01]  /*1ace0*/  FADD.FTZ R73, R250, R2 ;  /* 0x00000002fa497221 */ /* 0x000fe20000010000 */
[----:B----4-:R-:W-:Y:S01]  /*1acf0*/  F2FP.F16.F32.PACK_AB R2, R105, R90 ;  /* 0x0000005a6902723e */ /* 0x010fe200000000ff */
[----:B------:R-:W-:Y:S01]  /*1ad00*/  FADD.FTZ R74, R82, R41 ;  /* 0x00000029524a7221 */ /* 0x000fe20000010000 */
[----:B------:R-:W-:Y:S01]  /*1ad10*/  F2FP.F16.F32.PACK_AB R3, R112, R107 ;  /* 0x0000006b7003723e */ /* 0x000fe200000000ff */
[----:B------:R-:W-:Y:S01]  /*1ad20*/  FADD.FTZ R73, R216, R73 ;  /* 0x00000049d8497221 */ /* 0x000fe20000010000 */
[----:B------:R-:W-:Y:S01]  /*1ad30*/  LOP3.LUT R56, R56, R2, RZ, 0xc0, !PT ;  /* 0x0000000238387212 */ /* 0x000fe200078ec0ff */
[----:B------:R-:W-:Y:S01]  /*1ad40*/  FADD.FTZ R2, R182, R40 ;  /* 0x00000028b6027221 */ /* 0x000fe20000010000 */
[-C--:B--2---:R-:W-:Y:S01]  /*1ad50*/  HMMA.16816.F32 R4, R60, R44.reuse, R4 ;  /* 0x0000002c3c04723c */ /* 0x084fe20000001804 */
[----:B------:R-:W2:Y:S01]  /*1ad60*/  LDSM.16.MT88.4 R40, [R185+0x5400] ;  /* 0x00540000b928783b */ /* 0x000ea20000004200 */
[----:B------:R-:W-:Y:S03]  /*1ad70*/  MUFU.EX2 R82, R223 ;  /* 0x000000df00527308 */ /* 0x000fe60000000800 */
[--C-:B------:R-:W-:Y:S01]  /*1ad80*/  HSET2.LE.AND R0, R92, R251.reuse, PT ;  /* 0x000000fb5c007233 */ /* 0x100fe20003803000 */
[----:B------:R-:W-:Y:S01]  /*1ad90*/  IMAD.MOV.U32 R214, RZ, RZ, R83 ;  /* 0x000000ffffd67224 */ /* 0x000fe200078e0053 */
[----:B------:R-:W-:Y:S01]  /*1ada0*/  F2FP.F16.F32.PACK_AB R70, R128, R127 ;  /* 0x0000007f8046723e */ /* 0x000fe200000000ff */
[----:B------:R-:W-:Y:S04]  /*1adb0*/  FADD.FTZ R49, R180, R2 ;  /* 0x00000002b4317221 */ /* 0x000fe80000010000 */
[----:B------:R-:W4:Y:S01]  /*1adc0*/  MUFU.EX2 R83, R235 ;  /* 0x000000eb00537308 */ /* 0x000f220000000800 */
[----:B------:R-:W-:Y:S01]  /*1add0*/  LOP3.LUT R65, R65, R3, RZ, 0xc0, !PT ;  /* 0x0000000341417212 */ /* 0x000fe200078ec0ff */
[----:B------:R-:W-:Y:S01]  /*1ade0*/  FADD.FTZ R51, R166, R49 ;  /* 0x00000031a6337221 */ /* 0x000fe20000010000 */
[----:B------:R-:W-:Y:S01]  /*1adf0*/  LOP3.LUT R70, R0, R70, RZ, 0xc0, !PT ;  /* 0x0000004600467212 */ /* 0x000fe200078ec0ff */
[----:B------:R-:W-:Y:S01]  /*1ae00*/  FADD.FTZ R0, R131, R69 ;  /* 0x0000004583007221 */ /* 0x000fe20000010000 */
[----:B------:R-:W-:Y:S02]  /*1ae10*/  F2FP.F16.F32.PACK_AB R2, R126, R124 ;  /* 0x0000007c7e02723e */ /* 0x000fe400000000ff */
[--C-:B------:R-:W-:Y:S01]  /*1ae20*/  HSET2.LE.AND R69, R99, R251.reuse, PT ;  /* 0x000000fb63457233 */ /* 0x100fe20003803000 */
[C---:B------:R-:W-:Y:S04]  /*1ae30*/  HMMA.16816.F32 R8, R64.reuse, R44, R8 ;  /* 0x0000002c4008723c */ /* 0x040fe80000001808 */
[----:B------:R-:W-:Y:S01]  /*1ae40*/  FADD.FTZ R72, R247, R0 ;  /* 0x00000000f7487221 */ /* 0x000fe20000010000 */
[----:B------:R-:W-:Y:S01]  /*1ae50*/  F2FP.F16.F32.PACK_AB R0, R104, R87 ;  /* 0x000000576800723e */ /* 0x000fe200000000ff */
[-C--:B------:R-:W-:Y:S05]  /*1ae60*/  HMMA.16816.F32 R12, R64, R46.reuse, R12 ;  /* 0x0000002e400c723c */ /* 0x080fea000000180c */
[----:B------:R-:W-:Y:S01]  /*1ae70*/  LOP3.LUT R69, R69, R0, RZ, 0xc0, !PT ;  /* 0x0000000045457212 */ /* 0x000fe200078ec0ff */
[C---:B------:R-:W-:Y:S01]  /*1ae80*/  HMMA.16816.F32 R16, R60.reuse, R46, R16 ;  /* 0x0000002e3c10723c */ /* 0x040fe20000001810 */
[----:B------:R-:W4:Y:S04]  /*1ae90*/  LDSM.16.MT88.4 R44, [R184+0x5800] ;  /* 0x00580000b82c783b */ /* 0x000f280000004200 */
[----:B------:R-:W-:Y:S01]  /*1aea0*/  FADD.FTZ R0, R214, R74 ;  /* 0x0000004ad6007221 */ /* 0x000fe20000010000 */
[--C-:B------:R-:W-:Y:S01]  /*1aeb0*/  HSET2.LE.AND R3, R89, R251.reuse, PT ;  /* 0x000000fb59037233 */ /* 0x100fe20003803000 */
[----:B------:R-:W-:Y:S01]  /*1aec0*/  FADD.FTZ R72, R177, R72 ;  /* 0x00000048b1487221 */ /* 0x000fe20000010000 */
[----:B------:R-:W-:Y:S01]  /*1aed0*/  F2FP.F16.F32.PACK_AB R68, R100, R86 ;  /* 0x000000566444723e */ /* 0x000fe200000000ff */
[----:B------:R-:W-:Y:S01]  /*1aee0*/  MUFU.EX2 R74, R236 ;  /* 0x000000ec004a7308 */ /* 0x000fe20000000800 */
[-C--:B--2---:R-:W-:Y:S03]  /*1aef0*/  HMMA.16816.F32 R20, R60, R40.reuse, R20 ;  /* 0x000000283c14723c */ /* 0x084fe60000001814 */
[----:B------:R-:W-:Y:S01]  /*1af00*/  FADD.FTZ R48, R163, R0 ;  /* 0x00000000a3307221 */ /* 0x000fe20000010000 */
[--C-:B------:R-:W-:Y:S02]  /*1af10*/  HSET2.LE.AND R0, R81, R251.reuse, PT ;  /* 0x000000fb51007233 */ /* 0x100fe40003803000 */
[C---:B------:R-:W-:Y:S05]  /*1af20*/  HMMA.16816.F32 R24, R64.reuse, R40, R24 ;  /* 0x000000284018723c */ /* 0x040fea0000001818 */
[----:B------:R-:W-:Y:S01]  /*1af30*/  LOP3.LUT R68, R3, R68, RZ, 0xc0, !PT ;  /* 0x0000004403447212 */ /* 0x000fe200078ec0ff */
[-C--:B------:R-:W-:Y:S05]  /*1af40*/  HMMA.16816.F32 R28, R64, R42.reuse, R28 ;  /* 0x0000002a401c723c */ /* 0x080fea000000181c */
[--C-:B------:R-:W-:Y:S01]  /*1af50*/  HSET2.LE.AND R57, R78, R251.reuse, PT ;  /* 0x000000fb4e397233 */ /* 0x100fe20003803000 */
[----:B------:R-:W-:Y:S01]  /*1af60*/  HMMA.16816.F32 R32, R60, R42, R32 ;  /* 0x0000002a3c20723c */ /* 0x000fe20000001820 */
[----:B------:R-:W-:Y:S04]  /*1af70*/  MUFU.EX2 R78, R231 ;  /* 0x000000e7004e7308 */ /* 0x000fe80000000800 */
[----:B-1----:R-:W-:Y:S01]  /*1af80*/  F2FP.F16.F32.PACK_AB R58, R116, R113 ;  /* 0x00000071743a723e */ /* 0x002fe200000000ff */
[----:B------:R-:W-:Y:S01]  /*1af90*/  FADD.FTZ R50, R161, R48 ;  /* 0x00000030a1327221 */ /* 0x000fe20000010000 */
[----:B------:R-:W-:Y:S01]  /*1afa0*/  F2FP.F16.F32.PACK_AB R3, R111, R98 ;  /* 0x000000626f03723e */ /* 0x000fe200000000ff */
[----:B------:R-:W-:Y:S03]  /*1afb0*/  FADD.FTZ R48, R175, R51 ;  /* 0x00000033af307221 */ /* 0x000fe60000010000 */
[----:B------:R-:W-:Y:S01]  /*1afc0*/  LOP3.LUT R154, R154, R2, RZ, 0xc0, !PT ;  /* 0x000000029a9a7212 */ /* 0x000fe200078ec0ff */
[----:B------:R-:W-:Y:S01]  /*1afd0*/  FADD.FTZ R2, R162, R73 ;  /* 0x00000049a2027221 */ /* 0x000fe20000010000 */
[----:B------:R-:W-:Y:S01]  /*1afe0*/  LOP3.LUT R58, R0, R58, RZ, 0xc0, !PT ;  /* 0x0000003a003a7212 */ /* 0x000fe200078ec0ff */
[----:B------:R-:W-:Y:S01]  /*1aff0*/  FADD.FTZ R54, R188, R48 ;  /* 0x00000030bc367221 */ /* 0x000fe20000010000 */
[----:B------:R-:W-:Y:S01]  /*1b000*/  MUFU.EX2 R73, R241 ;  /* 0x000000f100497308 */ /* 0x000fe20000000800 */
[----:B------:R2:W5:Y:S01]  /*1b010*/  LDL.LU R188, [R1+0x88] ;  /* 0x0000880001bc7983 */ /* 0x0005620000300800 */
[----:B------:R-:W-:Y:S01]  /*1b020*/  FADD.FTZ R49, R160, R2 ;  /* 0x00000002a0317221 */ /* 0x000fe20000010000 */
[----:B---3--:R-:W-:Y:S01]  /*1b030*/  F2FP.F16.F32.PACK_AB R2, R85, R88 ;  /* 0x000000585502723e */ /* 0x008fe200000000ff */
[-C--:B----4-:R-:W-:Y:S01]  /*1b040*/  HMMA.16816.F32 R4, R68, R44.reuse, R4 ;  /* 0x0000002c4404723c */ /* 0x090fe20000001804 */
[----:B------:R-:W-:Y:S04]  /*1b050*/  LDSM.16.MT88.4 R160, [R184+0x5c00] ;  /* 0x005c0000b8a0783b */ /* 0x000fe80000004200 */
[----:B------:R-:W-:Y:S01]  /*1b060*/  LOP3.LUT R152, R152, R2, RZ, 0xc0, !PT ;  /* 0x0000000298987212 */ /* 0x000fe200078ec0ff */
[----:B------:R-:W-:Y:S01]  /*1b070*/  FADD.FTZ R2, R245, R49 ;  /* 0x00000031f5027221 */ /* 0x000fe20000010000 */
[----:B------:R-:W-:Y:S01]  /*1b080*/  LOP3.LUT R57, R57, R3, RZ, 0xc0, !PT ;  /* 0x0000000339397212 */ /* 0x000fe200078ec0ff */
[----:B------:R-:W-:Y:S02]  /*1b090*/  FADD.FTZ R0, R167, R72 ;  /* 0x00000048a7007221 */ /* 0x000fe40000010000 */
[----:B------:R-:W1:Y:S01]  /*1b0a0*/  MUFU.EX2 R72, R228 ;  /* 0x000000e400487308 */ /* 0x000e620000000800 */
[----:B------:R-:W-:Y:S01]  /*1b0b0*/  HSET2.LE.AND R3, R80, R251, PT ;  /* 0x000000fb50037233 */ /* 0x000fe20003803000 */
[----:B------:R-:W-:Y:S01]  /*1b0c0*/  FADD.FTZ R52, R165, R0 ;  /* 0x00000000a5347221 */ /* 0x000fe20000010000 */
[----:B------:R-:W-:Y:S02]  /*1b0d0*/  F2FP.F16.F32.PACK_AB R59, R77, R114 ;  /* 0x000000724d3b723e */ /* 0x000fe400000000ff */
[----:B------:R-:W-:Y:S02]  /*1b0e0*/  F2FP.F16.F32.PACK_AB R0, R102, R125 ;  /* 0x0000007d6600723e */ /* 0x000fe400000000ff */
[----:B------:R-:W-:Y:S02]  /*1b0f0*/  LOP3.LUT R59, R3, R59, RZ, 0xc0, !PT ;  /* 0x0000003b033b7212 */ /* 0x000fe400078ec0ff */
[----:B------:R-:W-:Y:S02]  /*1b100*/  F2FP.F16.F32.PACK_AB R3, R83, R84 ;  /* 0x000000545303723e */ /* 0x000fe400000000ff */
[----:B------:R-:W-:Y:S01]  /*1b110*/  LOP3.LUT R155, R155, R0, RZ, 0xc0, !PT ;  /* 0x000000009b9b7212 */ /* 0x000fe200078ec0ff */
[----:B------:R-:W-:Y:S01]  /*1b120*/  FADD.FTZ R0, R242, R52 ;  /* 0x00000034f2007221 */ /* 0x000fe20000010000 */
[----:B------:R-:W-:Y:S01]  /*1b130*/  LOP3.LUT R153, R153, R3, RZ, 0xc0, !PT ;  /* 0x0000000399997212 */ /* 0x000fe200078ec0ff */
[----:B------:R-:W-:Y:S01]  /*1b140*/  FADD.FTZ R3, R249, R50 ;  /* 0x00000032f9037221 */ /* 0x000fe20000010000 */
[C---:B------:R-:W-:Y:S01]  /*1b150*/  HMMA.16816.F32 R8, R56.reuse, R44, R8 ;  /* 0x0000002c3808723c */ /* 0x040fe20000001808 */
[----:B------:R-:W3:Y:S03]  /*1b160*/  LDSM.16.MT88.4 R48, [R185+0x5800] ;  /* 0x00580000b930783b */ /* 0x000ee60000004200 */
[----:B------:R-:W-:Y:S01]  /*1b170*/  FADD.FTZ R53, R248, R3 ;  /* 0x00000003f8357221 */ /* 0x000fe20000010000 */
[----:B-1----:R-:W-:Y:S01]  /*1b180*/  F2FP.F16.F32.PACK_AB R40, R55, R72 ;  /* 0x000000483728723e */ /* 0x002fe200000000ff */
[----:B------:R-:W-:Y:S01]  /*1b190*/  FADD.FTZ R52, R244, R2 ;  /* 0x00000002f4347221 */ /* 0x000fe20000010000 */
[----:B------:R-:W-:Y:S01]  /*1b1a0*/  F2FP.F16.F32.PACK_AB R2, R75, R76 ;  /* 0x0000004c4b02723e */ /* 0x000fe200000000ff */
[----:B------:R-:W-:Y:S01]  /*1b1b0*/  FADD.FTZ R41, R240, R0 ;  /* 0x00000000f0297221 */ /* 0x000fe20000010000 */
[-C--:B------:R-:W-:Y:S03]  /*1b1c0*/  HMMA.16816.F32 R12, R56, R46.reuse, R12 ;  /* 0x0000002e380c723c */ /* 0x080fe6000000180c */
[----:B------:R-:W-:Y:S01]  /*1b1d0*/  F2FP.F16.F32.PACK_AB R0, R78, R82 ;  /* 0x000000524e00723e */ /* 0x000fe200000000ff */
[----:B------:R-:W-:Y:S01]  /*1b1e0*/  FADD.FTZ R41, R174, R41 ;  /* 0x00000029ae297221 */ /* 0x000fe20000010000 */
[----:B------:R-:W-:Y:S01]  /*1b1f0*/  LOP3.LUT R137, R137, R2, RZ, 0xc0, !PT ;  /* 0x0000000289897212 */ /* 0x000fe200078ec0ff */
[----:B------:R-:W-:Y:S01]  /*1b200*/  FADD.FTZ R2, R187, R53 ;  /* 0x00000035bb027221 */ /* 0x000fe20000010000 */
[----:B------:R-:W-:Y:S01]  /*1b210*/  LOP3.LUT R136, R136, R0, RZ, 0xc0, !PT ;  /* 0x0000000088887212 */ /* 0x000fe200078ec0ff */
[----:B------:R2:W5:Y:S01]  /*1b220*/  LDL.LU R187, [R1+0x84] ;  /* 0x0000840001bb7983 */ /* 0x0005620000300800 */
[C---:B------:R-:W-:Y:S04]  /*1b230*/  HMMA.16816.F32 R16, R68.reuse, R46, R16 ;  /* 0x0000002e4410723c */ /* 0x040fe80000001810 */
[----:B------:R-:W-:Y:S01]  /*1b240*/  FADD.FTZ R0, R252, R54 ;  /* 0x00000036fc007221 */ /* 0x000fe20000010000 */
[----:B------:R-:W-:Y:S01]  /*1b250*/  LOP3.LUT R139, R139, R40, RZ, 0xc0, !PT ;  /* 0x000000288b8b7212 */ /* 0x000fe200078ec0ff */
[----:B------:R-:W-:Y:S01]  /*1b260*/  FADD.FTZ R41, R173, R41 ;  /* 0x00000029ad297221 */ /* 0x000fe20000010000 */
[----:B------:R-:W-:Y:S01]  /*1b270*/  F2FP.F16.F32.PACK_AB R3, R73, R74 ;  /* 0x0000004a4903723e */ /* 0x000fe200000000ff */
[----:B------:R-:W-:Y:S02]  /*1b280*/  FADD.FTZ R40, R186, R0 ;  /* 0x00000000ba287221 */ /* 0x000fe40000010000 */
[----:B------:R2:W5:Y:S01]  /*1b290*/  LDL.LU R186, [R1+0x80] ;  /* 0x0000800001ba7983 */ /* 0x0005620000300800 */
[----:B------:R-:W-:Y:S01]  /*1b2a0*/  FADD.FTZ R0, R135, R2 ;  /* 0x0000000287007221 */ /* 0x000fe20000010000 */
[----:B------:R-:W-:Y:S01]  /*1b2b0*/  LOP3.LUT R138, R138, R3, RZ, 0xc0, !PT ;  /* 0x000000038a8a7212 */ /* 0x000fe200078ec0ff */
[----:B------:R-:W-:Y:S01]  /*1b2c0*/  FADD.FTZ R40, R156, R40 ;  /* 0x000000289c287221 */ /* 0x000fe20000010000 */
[----:B------:R2:W5:Y:S01]  /*1b2d0*/  LDL.LU R135, [R1+0x7c] ;  /* 0x00007c0001877983 */ /* 0x0005620000300800 */
[----:B------:R-:W-:Y:S02]  /*1b2e0*/  FADD.FTZ R3, R246, R52 ;  /* 0x00000034f6037221 */ /* 0x000fe40000010000 */
[----:B------:R-:W-:Y:S02]  /*1b2f0*/  FADD.FTZ R40, R157, R40 ;  /* 0x000000289d287221 */ /* 0x000fe40000010000 */
        /* <DEDUP_REMOVED lines=21> */
[----:B------:R-:W1:Y:S02]  /*1b450*/  LDSM.16.MT88.4 R40, [R185+0x5c00] ;  /* 0x005c0000b928783b */ /* 0x000e640000004200 */
[----:B------:R-:W-:Y:S01]  /*1b460*/  FADD.FTZ R3, R205, R3 ;  /* 0x00000003cd037221 */ /* 0x000fe20000010000 */
[----:B------:R-:W-:Y:S01]  /*1b470*/  FADD.FTZ R45, R132, R0 ;  /* 0x00000000842d7221 */ /* 0x000fe20000010000 */
[----:B------:R-:W-:Y:S01]  /*1b480*/  FADD.FTZ R0, R134, R2 ;  /* 0x0000000286007221 */ /* 0x000fe20000010000 */
[----:B------:R-:W-:Y:S05]  /*1b490*/  HMMA.16816.F32 R32, R68, R50, R32 ;  /* 0x000000324420723c */ /* 0x000fea0000001820 */
[----:B------:R-:W-:Y:S01]  /*1b4a0*/  FADD.FTZ R3, R179, R3 ;  /* 0x00000003b3037221 */ /* 0x000fe20000010000 */
[-C--:B------:R-:W-:Y:S05]  /*1b4b0*/  HMMA.16816.F32 R164, R152, R160.reuse, R4 ;  /* 0x000000a098a4723c */ /* 0x080fea0000001804 */
        /* <DEDUP_REMOVED lines=8> */
[----:B------:R-:W-:Y:S04]  /*1b540*/  IMAD.MOV.U32 R132, RZ, RZ, R36 ;  /* 0x000000ffff847224 */ /* 0x000fe800078e0024 */
        /* <DEDUP_REMOVED lines=13> */
[-C--:B-1----:R-:W-:Y:S03]  /*1b620*/  HMMA.16816.F32 R156, R152, R40.reuse, R20 ;  /* 0x00000028989c723c */ /* 0x082fe60000001814 */
        /* <DEDUP_REMOVED lines=20> */
[----:B------:R-:W-:Y:S03]  /*1b770*/  IMAD.MOV.U32 R134, RZ, RZ, R38 ;  /* 0x000000ffff867224 */ /* 0x000fe600078e0026 */
        /* <DEDUP_REMOVED lines=23> */
[----:B------:R-:W-:Y:S04]  /*1b8f0*/  STL [R1+0x50], R4 ;  /* 0x0000500401007387 */ /* 0x000fe80000100800 */
[----:B------:R1:W-:Y:S04]  /*1b900*/  STL [R1+0x54], R3 ;  /* 0x0000540301007387 */ /* 0x0003e80000100800 */
[----:B------:R2:W-:Y:S04]  /*1b910*/  STL [R1+0x48], R2 ;  /* 0x0000480201007387 */ /* 0x0005e80000100800 */
[----:B------:R2:W-:Y:S01]  /*1b920*/  STL [R1+0x4c], R0 ;  /* 0x00004c0001007387 */ /* 0x0005e20000100800 */
[----:B-1----:R-:W-:Y:S01]  /*1b930*/  IMAD.MOV.U32 R3, RZ, RZ, R37 ;  /* 0x000000ffff037224 */ /* 0x002fe200078e0025 */
[----:B------:R-:W-:Y:S06]  /*1b940*/  @P0 BRA `(.L_x_878) ;  /* 0xffffff7c00540947 */ /* 0x000fec000383ffff */
.L_x_877:
[----:B------:R-:W2:Y:S01]  /*1b950*/  LDL.LU R8, [R1+0x50] ;  /* 0x0000500001087983 */ /* 0x000ea20000300800 */
[----:B------:R-:W-:-:S03]  /*1b960*/  ULDC UR4, c[0x0][0x38c] ;  /* 0x0000e30000047ab9 */ /* 0x000fc60000000800 */
[----:B------:R-:W3:Y:S04]  /*1b970*/  LDL.LU R7, [R1+0x54] ;  /* 0x0000540001077983 */ /* 0x000ee80000300800 */
[----:B------:R-:W4:Y:S04]  /*1b980*/  LDL.LU R6, [R1+0x48] ;  /* 0x0000480001067983 */ /* 0x000f280000300800 */
[----:B------:R-:W4:Y:S01]  /*1b990*/  LDL.LU R5, [R1+0x4c] ;  /* 0x00004c0001057983 */ /* 0x000f220000300800 */
[----:B------:R-:W-:Y:S01]  /*1b9a0*/  UISETP.NE.AND UP0, UPT, UR27, -0x1, UPT ;  /* 0xffffffff1b00788c */ /* 0x000fe2000bf05270 */
[----:B------:R-:W-:Y:S01]  /*1b9b0*/  MOV R17, 0x10 ;  /* 0x0000001000117802 */ /* 0x000fe20000000f00 */
[----:B------:R-:W-:Y:S01]  /*1b9c0*/  UMOV UR6, 0x400 ;  /* 0x0000040000067882 */ /* 0x000fe20000000000 */
[----:B------:R-:W1:Y:S01]  /*1b9d0*/  S2R R25, SR_TID.X ;  /* 0x0000000000197919 */ /* 0x000e620000002100 */
[----:B------:R-:W2:Y:S01]  /*1b9e0*/  S2R R24, SR_TID.X ;  /* 0x0000000000187919 */ /* 0x000ea20000002100 */
[----:B-1----:R-:W-:Y:S01]  /*1b9f0*/  SHF.R.S32.HI R23, RZ, 0x1f, R25 ;  /* 0x0000001fff177819 */ /* 0x002fe20000011419 */
[----:B--2---:R-:W1:Y:S04]  /*1ba00*/  SHFL.BFLY PT, R2, R8, 0x2, 0x1f ;  /* 0x0c401f0008027f89 */ /* 0x004e6800000e0000 */
[----:B---3--:R-:W2:Y:S04]  /*1ba10*/  SHFL.BFLY PT, R0, R7, 0x2, 0x1f ;  /* 0x0c401f0007007f89 */ /* 0x008ea800000e0000 */
        /* <DEDUP_REMOVED lines=8> */
[----:B------:R-:W3:Y:S04]  /*1baa0*/  SHFL.BFLY PT, R6, R3, 0x1, 0x1f ;  /* 0x0c201f0003067f89 */ /* 0x000ee800000e0000 */
[----:B------:R-:W4:Y:S01]  /*1bab0*/  SHFL.BFLY PT, R5, R4, 0x1, 0x1f ;  /* 0x0c201f0004057f89 */ /* 0x000f2200000e0000 */
[----:B-1----:R-:W-:Y:S01]  /*1bac0*/  FADD.FTZ R19, R2, R8 ;  /* 0x0000000802137221 */ /* 0x002fe20000010000 */
[----:B------:R-:W-:Y:S01]  /*1bad0*/  MOV R2, 0x3f800000 ;  /* 0x3f80000000027802 */ /* 0x000fe20000000f00 */
[----:B--2---:R-:W-:-:S03]  /*1bae0*/  FADD.FTZ R20, R0, R7 ;  /* 0x0000000700147221 */ /* 0x004fc60000010000 */
[----:B------:R-:W-:Y:S02]  /*1baf0*/  FSETP.NE.FTZ.AND P5, PT, R19, RZ, PT ;  /* 0x000000ff1300720b */ /* 0x000fe40003fb5000 */
[----:B------:R-:W-:Y:S01]  /*1bb00*/  MOV R0, 0x3f800000 ;  /* 0x3f80000000007802 */ /* 0x000fe20000000f00 */
[----:B---3--:R-:W-:Y:S01]  /*1bb10*/  FADD.FTZ R21, R3, R6 ;  /* 0x0000000603157221 */ /* 0x008fe20000010000 */
[----:B------:R-:W-:Y:S01]  /*1bb20*/  FSETP.NE.FTZ.AND P4, PT, R20, RZ, PT ;  /* 0x000000ff1400720b */ /* 0x000fe20003f95000 */
[----:B------:R-:W-:Y:S01]  /*1bb30*/  IMAD.MOV.U32 R3, RZ, RZ, 0x3f800000 ;  /* 0x3f800000ff037424 */ /* 0x000fe200078e00ff */
[----:B------:R-:W-:Y:S01]  /*1bb40*/  LEA.HI R6, R23, R25, RZ, 0x2 ;  /* 0x0000001917067211 */ /* 0x000fe200078f10ff */
[----:B----4-:R-:W-:Y:S01]  /*1bb50*/  FADD.FTZ R22, R4, R5 ;  /* 0x0000000504167221 */ /* 0x010fe20000010000 */
[----:B------:R-:W-:Y:S01]  /*1bb60*/  FSETP.NE.FTZ.AND P3, PT, R21, RZ, PT ;  /* 0x000000ff1500720b */ /* 0x000fe20003f75000 */
[----:B------:R-:W-:Y:S01]  /*1bb70*/  IMAD.MOV.U32 R5, RZ, RZ, 0x3f800000 ;  /* 0x3f800000ff057424 */ /* 0x000fe200078e00ff */
[----:B------:R-:W-:-:S02]  /*1bb80*/  SHF.R.S32.HI R7, RZ, 0x2, R6 ;  /* 0x00000002ff077819 */ /* 0x000fc40000011406 */
[----:B------:R-:W-:Y:S01]  /*1bb90*/  FSETP.NE.FTZ.AND P2, PT, R22, RZ, PT ;  /* 0x000000ff1600720b */ /* 0x000fe20003f55000 */
[----:B------:R-:W1:Y:S01]  /*1bba0*/  @P5 MUFU.RCP R0, R19 ;  /* 0x0000001300005308 */ /* 0x000e620000001000 */
[----:B------:R-:W-:Y:S02]  /*1bbb0*/  SHF.R.S32.HI R4, RZ, 0x1f, R7 ;  /* 0x0000001fff047819 */ /* 0x000fe40000011407 */
[----:B------:R-:W-:Y:S02]  /*1bbc0*/  LEA.HI R23, R23, R25, RZ, 0x5 ;  /* 0x0000001917177211 */ /* 0x000fe400078f28ff */
[----:B------:R-:W-:Y:S02]  /*1bbd0*/  LEA.HI R4, R4, R7, RZ, 0x3 ;  /* 0x0000000704047211 */ /* 0x000fe400078f18ff */
[----:B------:R-:W-:Y:S01]  /*1bbe0*/  SHF.R.S32.HI R18, RZ, 0x5, R23 ;  /* 0x00000005ff127819 */ /* 0x000fe20000011417 */
[----:B------:R-:W2:Y:S08]  /*1bbf0*/  @P4 MUFU.RCP R3, R20 ;  /* 0x0000001400034308 */ /* 0x000eb00000001000 */
[----:B------:R-:W3:Y:S01]  /*1bc00*/  @P3 MUFU.RCP R2, R21 ;  /* 0x0000001500023308 */ /* 0x000ee20000001000 */
[----:B-1----:R-:W-:-:S04]  /*1bc10*/  FMUL.FTZ R0, R0, UR4 ;  /* 0x0000000400007c20 */ /* 0x002fc80008410000 */
[C---:B------:R-:W-:Y:S01]  /*1bc20*/  FMUL.FTZ R164, R0.reuse, R164 ;  /* 0x000000a400a47220 */ /* 0x040fe20000410000 */
[C---:B------:R-:W-:Y:S01]  /*1bc30*/  FMUL.FTZ R165, R0.reuse, R165 ;  /* 0x000000a500a57220 */ /* 0x040fe20000410000 */
[C---:B------:R-:W-:Y:S01]  /*1bc40*/  FMUL.FTZ R160, R0.reuse, R160 ;  /* 0x000000a000a07220 */ /* 0x040fe20000410000 */
[----:B------:R-:W1:Y:S01]  /*1bc50*/  @P2 MUFU.RCP R5, R22 ;  /* 0x0000001600052308 */ /* 0x000e620000001000 */
[----:B--2---:R-:W-:Y:S01]  /*1bc60*/  FMUL.FTZ R3, R3, UR4 ;  /* 0x0000000403037c20 */ /* 0x004fe20008410000 */
[C---:B------:R-:W-:Y:S01]  /*1bc70*/  FMUL.FTZ R161, R0.reuse, R161 ;  /* 0x000000a100a17220 */ /* 0x040fe20000410000 */
[C---:B------:R-:W-:Y:S01]  /*1bc80*/  FMUL.FTZ R156, R0.reuse, R156 ;  /* 0x0000009c009c7220 */ /* 0x040fe20000410000 */
[----:B------:R-:W-:Y:S01]  /*1bc90*/  FMUL.FTZ R10, R0, R157 ;  /* 0x0000009d000a7220 */ /* 0x000fe20000410000 */
        /* <DEDUP_REMOVED lines=10> */
[----:B------:R-:W-:Y:S01]  /*1bd40*/  FMUL.FTZ R153, R0, R153 ;  /* 0x0000009900997220 */ /* 0x000fe20000410000 */
[----:B---3--:R-:W-:Y:S01]  /*1bd50*/  FMUL.FTZ R2, R2, UR4 ;  /* 0x0000000402027c20 */ /* 0x008fe20008410000 */
[----:B-1----:R-:W-:Y:S01]  /*1bd60*/  FMUL.FTZ R0, R5, UR4 ;  /* 0x0000000405007c20 */ /* 0x002fe20008410000 */
[----:B------:R-:W-:Y:S01]  /*1bd70*/  IADD3 R3, R7, -R3, RZ ;  /* 0x8000000307037210 */ /* 0x000fe20007ffe0ff */
[----:B------:R-:W1:Y:S01]  /*1bd80*/  S2UR UR4, SR_CgaCtaId ;  /* 0x00000000000479c3 */ /* 0x000e620000008800 */
        /* <DEDUP_REMOVED lines=9> */
[----:B------:R-:W-:Y:S01]  /*1be20*/  FMUL.FTZ R150, R0, R150 ;  /* 0x0000009600967220 */ /* 0x000fe20000410000 */
[----:B------:R-:W-:Y:S01]  /*1be30*/  LOP3.LUT R4, R6, 0xfffffffc, RZ, 0xc0, !PT ;  /* 0xfffffffc06047812 */ /* 0x000fe200078ec0ff */
[C---:B------:R-:W-:Y:S01]  /*1be40*/  FMUL.FTZ R15, R0.reuse, R151 ;  /* 0x00000097000f7220 */ /* 0x040fe20000410000 */
[----:B------:R-:W-:Y:S01]  /*1be50*/  SHF.R.S32.HI R6, RZ, 0x1, R2 ;  /* 0x00000001ff067819 */ /* 0x000fe20000011402 */
[----:B------:R-:W-:Y:S01]  /*1be60*/  FMUL.FTZ R146, R0, R146 ;  /* 0x0000009200927220 */ /* 0x000fe20000410000 */
[----:B------:R-:W-:Y:S01]  /*1be70*/  LOP3.LUT R5, R2, 0x3fffffe, RZ, 0xc0, !PT ;  /* 0x03fffffe02057812 */ /* 0x000fe200078ec0ff */
[----:B------:R-:W-:Y:S01]  /*1be80*/  IMAD.IADD R4, R25, 0x1, -R4 ;  /* 0x0000000119047824 */ /* 0x000fe200078e0a04 */
[----:B------:R-:W-:Y:S01]  /*1be90*/  SHF.L.U32 R2, R6, 0x6, RZ ;  /* 0x0000000606027819 */ /* 0x000fe200000006ff */
[C---:B------:R-:W-:Y:S01]  /*1bea0*/  FMUL.FTZ R11, R0.reuse, R147 ;  /* 0x00000093000b7220 */ /* 0x040fe20000410000 */
[C---:B------:R-:W-:Y:S01]  /*1beb0*/  FMUL.FTZ R142, R0.reuse, R142 ;  /* 0x0000008e008e7220 */ /* 0x040fe20000410000 */
[----:B------:R-:W-:Y:S01]  /*1bec0*/  FMUL.FTZ R7, R0, R143 ;  /* 0x0000008f00077220 */ /* 0x000fe20000410000 */
[----:B------:R-:W-:Y:S01]  /*1bed0*/  IADD3 R5, R3, -R5, RZ ;  /* 0x8000000503057210 */ /* 0x000fe20007ffe0ff */
[----:B------:R-:W-:-:S02]  /*1bee0*/  IMAD R4, R18, 0x100, R4 ;  /* 0x0000010012047824 */ /* 0x000fc400078e0204 */
[C---:B------:R-:W-:Y:S01]  /*1bef0*/  FMUL.FTZ R138, R0.reuse, R138 ;  /* 0x0000008a008a7220 */ /* 0x040fe20000410000 */
[----:B------:R-:W-:Y:S01]  /*1bf00*/  FMUL.FTZ R13, R0, R139 ;  /* 0x0000008b000d7220 */ /* 0x000fe20000410000 */
[----:B------:R-:W-:Y:S01]  /*1bf10*/  LOP3.LUT R0, R2, 0xc0, RZ, 0xc0, !PT ;  /* 0x000000c002007812 */ /* 0x000fe200078ec0ff */
[----:B-1----:R-:W-:Y:S01]  /*1bf20*/  ULEA UR4, UR4, UR6, 0x18 ;  /* 0x0000000604047291 */ /* 0x002fe2000f8ec03f */
[----:B------:R-:W-:Y:S02]  /*1bf30*/  LOP3.LUT R3, R6, 0x1, RZ, 0xc0, !PT ;  /* 0x0000000106037812 */ /* 0x000fe400078ec0ff */
[----:B------:R-:W-:Y:S01]  /*1bf40*/  LEA R2, R5, R4, 0x4 ;  /* 0x0000000405027211 */ /* 0x000fe200078e20ff */
[----:B------:R-:W-:Y:S01]  /*1bf50*/  @UP0 ULDC.64 UR6, c[0x0][0x298] ;  /* 0x0000a60000060ab9 */ /* 0x000fe20000000a00 */
[----:B------:R-:W-:Y:S01]  /*1bf60*/  LEA.HI R0, R0, R0, RZ, 0x1d ;  /* 0x0000000000007211 */ /* 0x000fe200078fe8ff */
[----:B------:R-:W-:Y:S01]  /*1bf70*/  @UP0 UIMAD.WIDE.U32 UR10, UR27, UR6, URZ ;  /* 0x000000061b0a02a5 */ /* 0x000fe2000f8e003f */
[----:B------:R-:W-:-:S02]  /*1bf80*/  ISETP.NE.U32.AND P0, PT, R3, 0x1, PT ;  /* 0x000000010300780c */ /* 0x000fc40003f05070 */
[----:B------:R-:W-:Y:S01]  /*1bf90*/  F2FP.F16.F32.PACK_AB R5, R165, R164 ;  /* 0x000000a4a505723e */ /* 0x000fe200000000ff */
[----:B------:R-:W-:Y:S01]  /*1bfa0*/  IMAD.U32 R0, R2, 0x2, R0 ;  /* 0x0000000202007824 */ /* 0x000fe200078e0000 */
[----:B------:R-:W-:Y:S02]  /*1bfb0*/  SEL R17, R17, 0xfffffff0, P0 ;  /* 0xfffffff011117807 */ /* 0x000fe40000000000 */
[----:B------:R-:W-:Y:S02]  /*1bfc0*/  PLOP3.LUT P0, PT, PT, PT, UP0, 0x80, 0x0 ;  /* 0x000000000000781c */ /* 0x000fe40003f0f008 */
[----:B------:R-:W-:Y:S01]  /*1bfd0*/  LEA R0, R0, UR4, 0x1 ;  /* 0x0000000400007c11 */ /* 0x000fe2000f8e08ff */
[----:B------:R-:W-:Y:S01]  /*1bfe0*/  @UP0 UIMAD UR4, UR27, UR7, UR11 ;  /* 0x000000071b0402a4 */ /* 0x000fe2000f8e020b */
[----:B------:R-:W-:Y:S02]  /*1bff0*/  F2FP.F16.F32.PACK_AB R4, R167, R166 ;  /* 0x000000a6a704723e */ /* 0x000fe400000000ff */
[----:B------:R-:W-:Y:S01]  /*1c000*/  F2FP.F16.F32.PACK_AB R2, R161, R160 ;  /* 0x000000a0a102723e */ /* 0x000fe200000000ff */
[----:B------:R1:W-:Y:S01]  /*1c010*/  STS [R0], R5 ;  /* 0x0000000500007388 */ /* 0x0003e20000000800 */
[----:B------:R-:W-:-:S02]  /*1c020*/  IADD3 R3, R0, R17, RZ ;  /* 0x0000001100037210 */ /* 0x000fc40007ffe0ff */
[----:B------:R-:W-:Y:S01]  /*1c030*/  LOP3.LUT P1, RZ, R6, 0x2, RZ, 0xc0, !PT ;  /* 0x0000000206ff7812 */ /* 0x000fe2000782c0ff */
[----:B------:R2:W-:Y:S01]  /*1c040*/  STS [R0+0x200], R4 ;  /* 0x0002000400007388 */ /* 0x0005e20000000800 */
[----:B------:R-:W-:Y:S02]  /*1c050*/  F2FP.F16.F32.PACK_AB R16, R16, R148 ;  /* 0x000000941010723e */ /* 0x000fe400000000ff */
[----:B------:R-:W-:Y:S01]  /*1c060*/  F2FP.F16.F32.PACK_AB R15, R15, R150 ;  /* 0x000000960f0f723e */ /* 0x000fe200000000ff */
[----:B------:R3:W-:Y:S01]  /*1c070*/  STS [R3], R2 ;  /* 0x0000000203007388 */ /* 0x0007e20000000800 */
[----:B------:R-:W-:Y:S02]  /*1c080*/  F2FP.F16.F32.PACK_AB R12, R12, R144 ;  /* 0x000000900c0c723e */ /* 0x000fe400000000ff */
[----:B------:R-:W-:Y:S02]  /*1c090*/  F2FP.F16.F32.PACK_AB R11, R11, R146 ;  /* 0x000000920b0b723e */ /* 0x000fe400000000ff */
[----:B------:R-:W-:-:S02]  /*1c0a0*/  F2FP.F16.F32.PACK_AB R10, R10, R156 ;  /* 0x0000009c0a0a723e */ /* 0x000fc400000000ff */
[----:B------:R-:W-:Y:S02]  /*1c0b0*/  F2FP.F16.F32.PACK_AB R9, R9, R158 ;  /* 0x0000009e0909723e */ /* 0x000fe400000000ff */
[----:B------:R-:W-:Y:S02]  /*1c0c0*/  F2FP.F16.F32.PACK_AB R8, R8, R140 ;  /* 0x0000008c0808723e */ /* 0x000fe400000000ff */
[----:B------:R-:W-:Y:S02]  /*1c0d0*/  F2FP.F16.F32.PACK_AB R7, R7, R142 ;  /* 0x0000008e0707723e */ /* 0x000fe400000000ff */
[----:B------:R-:W-:Y:S02]  /*1c0e0*/  F2FP.F16.F32.PACK_AB R6, R153, R152 ;  /* 0x000000989906723e */ /* 0x000fe400000000ff */
[----:B------:R-:W-:Y:S02]  /*1c0f0*/  F2FP.F16.F32.PACK_AB R14, R14, R136 ;  /* 0x000000880e0e723e */ /* 0x000fe400000000ff */
[----:B-1----:R-:W-:-:S02]  /*1c100*/  F2FP.F16.F32.PACK_AB R5, R155, R154 ;  /* 0x0000009a9b05723e */ /* 0x002fc400000000ff */
[----:B------:R-:W-:Y:S02]  /*1c110*/  F2FP.F16.F32.PACK_AB R13, R13, R138 ;  /* 0x0000008a0d0d723e */ /* 0x000fe400000000ff */
[----:B--2---:R-:W-:Y:S02]  /*1c120*/  F2FP.F16.F32.PACK_AB R4, R163, R162 ;  /* 0x000000a2a304723e */ /* 0x004fe400000000ff */
[----:B---3--:R-:W-:Y:S01]  /*1c130*/  IADD3 R2, R0, 0x20, RZ ;  /* 0x0000002000027810 */ /* 0x008fe20007ffe0ff */
        /* <DEDUP_REMOVED lines=8> */
.L_x_881:
[----:B------:R-:W-:Y:S01]  /*1c1c0*/  ULDC.U8 UR6, c[0x0][0x3d9] ;  /* 0x0000f64000067ab9 */ /* 0x000fe20000000000 */
[----:B------:R-:W-:Y:S01]  /*1c1d0*/  @P1 VIADD R2, R0, 0xffffffe0 ;  /* 0xffffffe000021836 */ /* 0x000fe20000000000 */
[----:B------:R-:W-:Y:S01]  /*1c1e0*/  ISETP.NE.AND P1, PT, RZ, UR6, PT ;  /* 0x00000006ff007c0c */ /* 0x000fe2000bf25270 */
[----:B------:R1:W-:Y:S01]  /*1c1f0*/  STS [R3+0x200], R4 ;  /* 0x0002000403007388 */ /* 0x0003e20000000800 */
[----:B------:R-:W-:Y:S02]  /*1c200*/  ULDC.U8 UR8, c[0x0][0x3d8] ;  /* 0x0000f60000087ab9 */ /* 0x000fe40000000000 */
[----:B------:R-:W-:Y:S01]  /*1c210*/  ISETP.NE.AND P0, PT, RZ, UR8, PT ;  /* 0x00000008ff007c0c */ /* 0x000fe2000bf05270 */
[----:B------:R-:W-:Y:S03]  /*1c220*/  STS [R0+0x1000], R16 ;  /* 0x0010001000007388 */ /* 0x000fe60000000800 */
[----:B------:R-:W-:Y:S01]  /*1c230*/  ISETP.EQ.AND P0, PT, RZ, UR6, P0 ;  /* 0x00000006ff007c0c */ /* 0x000fe20008702270 */
[----:B------:R2:W-:Y:S04]  /*1c240*/  STS [R0+0x1200], R15 ;  /* 0x0012000f00007388 */ /* 0x0005e80000000800 */
[----:B------:R-:W-:Y:S04]  /*1c250*/  STS [R3+0x1000], R12 ;  /* 0x0010000c03007388 */ /* 0x000fe80000000800 */
[----:B------:R3:W-:Y:S04]  /*1c260*/  STS [R3+0x1200], R11 ;  /* 0x0012000b03007388 */ /* 0x0007e80000000800 */
[----:B------:R-:W-:Y:S01]  /*1c270*/  STS [R2], R10 ;  /* 0x0000000a02007388 */ /* 0x000fe20000000800 */
[----:B------:R-:W-:-:S03]  /*1c280*/  @!P0 PLOP3.LUT P6, PT, PT, PT, PT, 0x8, 0x0 ;  /* 0x000000000000881c */ /* 0x000fc60003fce170 */
[----:B------:R-:W-:Y:S01]  /*1c290*/  STS [R2+0x200], R9 ;  /* 0x0002000902007388 */ /* 0x000fe20000000800 */
[----:B-1----:R-:W-:Y:S01]  /*1c2a0*/  @P1 IMAD.MOV.U32 R4, RZ, RZ, 0x1 ;  /* 0x00000001ff041424 */ /* 0x002fe200078e00ff */
[----:B------:R-:W1:Y:S01]  /*1c2b0*/  S2R R27, SR_CTAID.Y ;  /* 0x00000000001b7919 */ /* 0x000e620000002600 */
[----:B------:R-:W4:Y:S01]  /*1c2c0*/  S2R R26, SR_CTAID.Z ;  /* 0x00000000001a7919 */ /* 0x000f220000002700 */
[----:B--2---:R-:W-:Y:S01]  /*1c2d0*/  IMAD.IADD R0, R17, 0x1, R2 ;  /* 0x0000000111007824 */ /* 0x004fe200078e0202 */
[----:B------:R-:W2:Y:S04]  /*1c2e0*/  S2R R32, SR_CTAID.X ;  /* 0x0000000000207919 */ /* 0x000ea80000002500 */
[----:B------:R1:W-:Y:S01]  /*1c2f0*/  STS [R0], R6 ;  /* 0x0000000600007388 */ /* 0x0003e20000000800 */
[----:B---3--:R-:W3:Y:S03]  /*1c300*/  @P1 LDC R11, c[0x0][0x2c0] ;  /* 0x0000b000ff0b1b82 */ /* 0x008ee60000000800 */
[----:B------:R4:W-:Y:S04]  /*1c310*/  STS [R0+0x200], R5 ;  /* 0x0002000500007388 */ /* 0x0009e80000000800 */
[----:B------:R2:W-:Y:S04]  /*1c320*/  STS [R2+0x1000], R8 ;  /* 0x0010000802007388 */ /* 0x0005e80000000800 */
[----:B------:R2:W-:Y:S04]  /*1c330*/  STS [R2+0x1200], R7 ;  /* 0x0012000702007388 */ /* 0x0005e80000000800 */
[----:B------:R-:W-:Y:S04]  /*1c340*/  STS [R0+0x1000], R14 ;  /* 0x0010000e00007388 */ /* 0x000fe80000000800 */
[----:B------:R3:W-:Y:S01]  /*1c350*/  STS [R0+0x1200], R13 ;  /* 0x0012000d00007388 */ /* 0x0007e20000000800 */
[----:B-1----:R1:W1:Y:S01]  /*1c360*/  @P5 MUFU.LG2 R6, R19 ;  /* 0x0000001300065308 */ /* 0x0022620000000c00 */
[----:B----4-:R-:W-:-:S07]  /*1c370*/  LOP3.LUT R5, R23, 0xffffffe0, RZ, 0xc0, !PT ;  /* 0xffffffe017057812 */ /* 0x010fce00078ec0ff */
[----:B--2---:R2:W4:Y:S01]  /*1c380*/  @P4 MUFU.LG2 R8, R20 ;  /* 0x0000001400084308 */ /* 0x0045220000000c00 */
[----:B------:R-:W1:Y:S01]  /*1c390*/  @P1 LDC.64 R2, c[0x0][0x2c0] ;  /* 0x0000b000ff021b82 */ /* 0x000e620000000a00 */
[----:B------:R-:W-:-:S04]  /*1c3a0*/  SHF.R.S32.HI R7, RZ, 0x1f, R24 ;  /* 0x0000001fff077819 */ /* 0x000fc80000011418 */
[----:B------:R-:W-:-:S03]  /*1c3b0*/  LEA.HI R7, R7, R24, RZ, 0x2 ;  /* 0x0000001807077211 */ /* 0x000fc600078f10ff */
[----:B---3--:R-:W3:Y:S01]  /*1c3c0*/  @P5 LDC R13, c[0x0][0x2e8] ;  /* 0x0000ba00ff0d5b82 */ /* 0x008ee20000000800 */
[----:B------:R-:W-:-:S07]  /*1c3d0*/  LOP3.LUT R9, R7, 0xfffffffc, RZ, 0xc0, !PT ;  /* 0xfffffffc07097812 */ /* 0x000fce00078ec0ff */
[----:B------:R-:W2:Y:S01]  /*1c3e0*/  @P4 LDC R14, c[0x0][0x2e8] ;  /* 0x0000ba00ff0e4b82 */ /* 0x000ea20000000800 */
[----:B-1----:R-:W-:Y:S01]  /*1c3f0*/  @P1 IMAD R0, R3, R2, RZ ;  /* 0x0000000203001224 */ /* 0x002fe200078e02ff */
[----:B------:R-:W-:Y:S01]  /*1c400*/  @!P0 CS2R R2, SRZ ;  /* 0x0000000000028805 */ /* 0x000fe2000001ff00 */
[----:B----4-:R-:W-:Y:S06]  /*1c410*/  @!P0 BRA `(.L_x_882) ;  /* 0x00000000001c8947 */ /* 0x010fec0003800000 */
[----:B------:R-:W1:Y:S01]  /*1c420*/  S2UR UR7, SR_CTAID.Y ;  /* 0x00000000000779c3 */ /* 0x000e620000002600 */
[----:B------:R-:W-:Y:S01]  /*1c430*/  ULDC UR6, c[0x0][0x2c4] ;  /* 0x0000b10000067ab9 */ /* 0x000fe20000000800 */
[----:B------:R-:W-:Y:S01]  /*1c440*/  PLOP3.LUT P6, PT, PT, PT, PT, 0x80, 0x0 ;  /* 0x000000000000781c */ /* 0x000fe20003fcf070 */
[----:B-1----:R-:W-:-:S04]  /*1c450*/  @!UP0 UIMAD UR27, UR7, UR6, URZ ;  /* 0x00000006071b82a4 */ /* 0x002fc8000f8e023f */
[----:B------:R-:W-:Y:S02]  /*1c460*/  USHF.R.S32.HI UR6, URZ, 0x1f, UR27 ;  /* 0x0000001f3f067899 */ /* 0x000fe4000801141b */
[----:B------:R-:W-:-:S04]  /*1c470*/  IMAD.U32 R2, RZ, RZ, UR27 ;  /* 0x0000001bff027e24 */ /* 0x000fc8000f8e00ff */
[----:B------:R-:W-:Y:S02]  /*1c480*/  MOV R3, UR6 ;  /* 0x0000000600037c02 */ /* 0x000fe40008000f00 */
.L_x_882:
[----:B------:R-:W-:Y:S05]  /*1c490*/  @P1 BRA `(.L_x_883) ;  /* 0x0000000000181947 */ /* 0x000fea0003800000 */
[----:B------:R-:W1:Y:S01]  /*1c4a0*/  LDC R0, c[0x0][0x2c4] ;  /* 0x0000b100ff007b82 */ /* 0x000e620000000800 */
[----:B------:R-:W-:Y:S02]  /*1c4b0*/  ISETP.NE.AND P0, PT, RZ, UR8, PT ;  /* 0x00000008ff007c0c */ /* 0x000fe4000bf05270 */
[----:B------:R-:W-:-:S05]  /*1c4c0*/  MOV R11, 0x1 ;  /* 0x00000001000b7802 */ /* 0x000fca0000000f00 */
[----:B------:R-:W4:Y:S08]  /*1c4d0*/  LDC R4, c[0x0][0x270] ;  /* 0x00009c00ff047b82 */ /* 0x000f300000000800 */
[----:B-1----:R-:W4:Y:S02]  /*1c4e0*/  @P0 LDC R0, c[0x0][0x2e4] ;  /* 0x0000b900ff000b82 */ /* 0x002f240000000800 */
[----:B----4-:R-:W-:-:S07]  /*1c4f0*/  IMAD R4, R0, R4, RZ ;  /* 0x0000000400047224 */ /* 0x010fce00078e02ff */
.L_x_883:
[----:B------:R-:W4:Y:S01]  /*1c500*/  LDL R33, [R1+0x28] ;  /* 0x0000280001217983 */ /* 0x000f220000100800 */
[----:B------:R-:W1:Y:S01]  /*1c510*/  @P2 LDC R15, c[0x0][0x2e8] ;  /* 0x0000ba00ff0f2b82 */ /* 0x000e620000000800 */
[----:B------:R-:W-:Y:S01]  /*1c520*/  SHF.R.S32.HI R12, RZ, 0x2, R7 ;  /* 0x00000002ff0c7819 */ /* 0x000fe20000011407 */
[----:B------:R-:W-:-:S06]  /*1c530*/  IMAD.IADD R17, R24, 0x1, -R9 ;  /* 0x0000000118117824 */ /* 0x000fcc00078e0a09 */
[----:B------:R-:W-:Y:S01]  /*1c540*/  BAR.SYNC.DEFER_BLOCKING 0x0 ;  /* 0x0000000000007b1d */ /* 0x000fe20000010000 */
[----:B------:R-:W-:Y:S01]  /*1c550*/  IADD3 R7, -R5, R25, RZ ;  /* 0x0000001905077210 */ /* 0x000fe20007ffe1ff */
[----:B------:R-:W-:Y:S01]  /*1c560*/  IMAD R4, R27, R4, RZ ;  /* 0x000000041b047224 */ /* 0x000fe200078e02ff */
[----:B------:R-:W-:Y:S01]  /*1c570*/  IADD3 R5, R12, 0x20, RZ ;  /* 0x000000200c057810 */ /* 0x000fe20007ffe0ff */
[----:B------:R-:W-:Y:S01]  /*1c580*/  @P5 FMUL.FTZ R6, R6, 0.69314718246459960938 ;  /* 0x3f31721806065820 */ /* 0x000fe20000410000 */
[----:B------:R-:W-:-:S03]  /*1c590*/  LOP3.LUT P1, RZ, R7, 0x3, RZ, 0xc0, !PT ;  /* 0x0000000307ff7812 */ /* 0x000fc6000782c0ff */
[----:B------:R-:W1:Y:S01]  /*1c5a0*/  @P3 LDC R16, c[0x0][0x2e8] ;  /* 0x0000ba00ff103b82 */ /* 0x000e620000000800 */
[----:B------:R-:W2:Y:S01]  /*1c5b0*/  @P2 MUFU.LG2 R9, R22 ;  /* 0x0000001600092308 */ /* 0x000ea20000000c00 */
[----:B------:R-:W-:Y:S01]  /*1c5c0*/  ISETP.GE.AND P0, PT, R5, UR5, PT ;  /* 0x0000000505007c0c */ /* 0x000fe2000bf06270 */
[----:B------:R-:W-:Y:S01]  /*1c5d0*/  IMAD.MOV.U32 R24, RZ, RZ, 0x7f800000 ;  /* 0x7f800000ff187424 */ /* 0x000fe200078e00ff */
[----:B------:R-:W-:Y:S01]  /*1c5e0*/  SEL R5, R4, RZ, !P6 ;  /* 0x000000ff04057207 */ /* 0x000fe20007000000 */
[----:B------:R-:W-:Y:S02]  /*1c5f0*/  IMAD R4, R32, R11, RZ ;  /* 0x0000000b20047224 */ /* 0x000fe400078e02ff */
[----:B---3--:R-:W-:Y:S01]  /*1c600*/  @P5 FFMA.FTZ R24, R39, R13, R6 ;  /* 0x0000000d27185223 */ /* 0x008fe20000010006 */
[----:B------:R-:W-:Y:S02]  /*1c610*/  VIADD R7, R12, 0x40 ;  /* 0x000000400c077836 */ /* 0x000fe40000000000 */
[----:B------:R-:W-:Y:S01]  /*1c620*/  @P4 FMUL.FTZ R8, R8, 0.69314718246459960938 ;  /* 0x3f31721808084820 */ /* 0x000fe20000410000 */
[----:B------:R-:W3:Y:S01]  /*1c630*/  @P3 MUFU.LG2 R10, R21 ;  /* 0x00000015000a3308 */ /* 0x000ee20000000c00 */
[----:B------:R-:W-:Y:S01]  /*1c640*/  IMAD R0, R26, R0, R5 ;  /* 0x000000001a007224 */ /* 0x000fe200078e0205 */
[----:B------:R-:W-:Y:S01]  /*1c650*/  MOV R25, 0x7f800000 ;  /* 0x7f80000000197802 */ /* 0x000fe20000000f00 */
[----:B------:R-:W-:-:S02]  /*1c660*/  IMAD.SHL.U32 R6, R4, 0x80, RZ ;  /* 0x0000008004067824 */ /* 0x000fc400078e00ff */
[----:B--2---:R-:W-:Y:S01]  /*1c670*/  @P4 FFMA.FTZ R25, R38, R14, R8 ;  /* 0x0000000e26194223 */ /* 0x004fe20000010008 */
[----:B------:R-:W-:Y:S01]  /*1c680*/  ISETP.GE.AND P5, PT, R7, UR5, PT ;  /* 0x0000000507007c0c */ /* 0x000fe2000bfa6270 */
[----:B------:R-:W-:Y:S01]  /*1c690*/  BSSY B0, `(.L_x_884) ;  /* 0x000003e000007945 */ /* 0x000fe20003800000 */
[----:B------:R-:W-:Y:S01]  /*1c6a0*/  MOV R23, 0x7f800000 ;  /* 0x7f80000000177802 */ /* 0x000fe20000000f00 */
[----:B------:R-:W-:Y:S01]  /*1c6b0*/  @P2 FMUL.FTZ R4, R9, 0.69314718246459960938 ;  /* 0x3f31721809042820 */ /* 0x000fe20000410000 */
[----:B------:R-:W-:Y:S02]  /*1c6c0*/  IADD3 R14, P6, P4, R6, R2, R0 ;  /* 0x00000002060e7210 */ /* 0x000fe40007cde000 */
[----:B------:R-:W-:Y:S02]  /*1c6d0*/  SHF.R.S32.HI R7, RZ, 0x1f, R6 ;  /* 0x0000001fff077819 */ /* 0x000fe40000011406 */
[----:B------:R-:W-:Y:S02]  /*1c6e0*/  SHF.R.S32.HI R0, RZ, 0x1f, R0 ;  /* 0x0000001fff007819 */ /* 0x000fe40000011400 */
[----:B------:R-:W-:Y:S01]  /*1c6f0*/  MOV R22, 0x7f800000 ;  /* 0x7f80000000167802 */ /* 0x000fe20000000f00 */
[----:B---3--:R-:W-:Y:S01]  /*1c700*/  @P3 FMUL.FTZ R5, R10, 0.69314718246459960938 ;  /* 0x3f3172180a053820 */ /* 0x008fe20000410000 */
[----:B-1----:R-:W-:Y:S01]  /*1c710*/  @P2 FFMA.FTZ R22, R36, R15, R4 ;  /* 0x0000000f24162223 */ /* 0x002fe20000010004 */
[----:B------:R-:W-:-:S02]  /*1c720*/  SHF.L.U32 R15, R17, 0x3, RZ ;  /* 0x00000003110f7819 */ /* 0x000fc400000006ff */
[----:B------:R-:W-:Y:S01]  /*1c730*/  @P3 FFMA.FTZ R23, R37, R16, R5 ;  /* 0x0000001025173223 */ /* 0x000fe20000010005 */
[----:B------:R-:W-:Y:S01]  /*1c740*/  IADD3.X R10, R7, R3, R0, P6, P4 ;  /* 0x00000003070a7210 */ /* 0x000fe200037e8400 */
[----:B----4-:R1:W2:Y:S01]  /*1c750*/  LDS.128 R28, [R33+0x1800] ;  /* 0x00180000211c7984 */ /* 0x0102a20000000c00 */
[----:B------:R-:W-:Y:S05]  /*1c760*/  @P1 BRA `(.L_x_885) ;  /* 0x0000000000c01947 */ /* 0x000fea0003800000 */
        /* <DEDUP_REMOVED lines=22> */
[----:B------:R-:W-:Y:S02]  /*1c8d0*/  @!P4 IMAD R3, R3, R11, RZ ;  /* 0x0000000b0303c224 */ /* 0x000fe400078e02ff */
[C---:B------:R-:W-:Y:S02]  /*1c8e0*/  @!P6 IADD3 R2, P1, R0.reuse, R14, RZ ;  /* 0x0000000e0002e210 */ /* 0x040fe40007f3e0ff */
[----:B------:R-:W4:Y:S02]  /*1c8f0*/  @!P4 LDC.64 R16, c[0x0][0x2b0] ;  /* 0x0000ac00ff10cb82 */ /* 0x000f240000000a00 */
[----:B------:R-:W-:-:S06]  /*1c900*/  @!P6 LEA.HI.X.SX32 R0, R0, R10, 0x1, P1 ;  /* 0x0000000a0000e211 */ /* 0x000fcc00008f0eff */
[----:B------:R-:W1:Y:S01]  /*1c910*/  @!P3 LDC.64 R20, c[0x0][0x2b0] ;  /* 0x0000ac00ff14bb82 */ /* 0x000e620000000a00 */
[----:B---3--:R-:W-:-:S07]  /*1c920*/  @!P6 LEA R8, P1, R2, R6, 0x2 ;  /* 0x000000060208e211 */ /* 0x008fce00078210ff */
[----:B------:R-:W3:Y:S01]  /*1c930*/  @!P2 LDC.64 R18, c[0x0][0x2b0] ;  /* 0x0000ac00ff12ab82 */ /* 0x000ee20000000a00 */
[----:B------:R-:W-:Y:S01]  /*1c940*/  @!P6 LEA.HI.X R9, R2, R7, R0, 0x2, P1 ;  /* 0x000000070209e211 */ /* 0x000fe200008f1400 */
[----:B------:R-:W-:Y:S01]  /*1c950*/  @!P3 IMAD R2, R4, R11, RZ ;  /* 0x0000000b0402b224 */ /* 0x000fe200078e02ff */
[----:B------:R-:W-:-:S03]  /*1c960*/  @!P4 IADD3 R0, P1, R3, R14, RZ ;  /* 0x0000000e0300c210 */ /* 0x000fc60007f3e0ff */
[----:B------:R2:W-:Y:S01]  /*1c970*/  @!P6 STG.E desc[UR30][R8.64], R24 ;  /* 0x000000180800e986 */ /* 0x0005e2000c10191e */
[----:B------:R-:W-:Y:S02]  /*1c980*/  @!P4 LEA.HI.X.SX32 R3, R3, R10, 0x1, P1 ;  /* 0x0000000a0303c211 */ /* 0x000fe400008f0eff */
[----:B----4-:R-:W-:-:S04]  /*1c990*/  @!P4 LEA R6, P1, R0, R16, 0x2 ;  /* 0x000000100006c211 */ /* 0x010fc800078210ff */
[----:B------:R-:W-:Y:S01]  /*1c9a0*/  @!P4 LEA.HI.X R7, R0, R17, R3, 0x2, P1 ;  /* 0x000000110007c211 */ /* 0x000fe200008f1403 */
[----:B------:R-:W-:Y:S01]  /*1c9b0*/  @!P2 IMAD R3, R5, R11, RZ ;  /* 0x0000000b0503a224 */ /* 0x000fe200078e02ff */
[----:B------:R-:W-:-:S03]  /*1c9c0*/  @!P3 IADD3 R0, P1, R2, R14, RZ ;  /* 0x0000000e0200b210 */ /* 0x000fc60007f3e0ff */
[----:B------:R4:W-:Y:S01]  /*1c9d0*/  @!P4 STG.E desc[UR30][R6.64], R25 ;  /* 0x000000190600c986 */ /* 0x0009e2000c10191e */
[----:B------:R-:W-:Y:S02]  /*1c9e0*/  @!P3 LEA.HI.X.SX32 R2, R2, R10, 0x1, P1 ;  /* 0x0000000a0202b211 */ /* 0x000fe400008f0eff */
[----:B-1----:R-:W-:-:S04]  /*1c9f0*/  @!P3 LEA R4, P1, R0, R20, 0x2 ;  /* 0x000000140004b211 */ /* 0x002fc800078210ff */
[----:B------:R-:W-:Y:S02]  /*1ca00*/  @!P3 LEA.HI.X R5, R0, R21, R2, 0x2, P1 ;  /* 0x000000150005b211 */ /* 0x000fe400008f1402 */
[----:B------:R-:W-:-:S03]  /*1ca10*/  @!P2 IADD3 R0, P1, R3, R14, RZ ;  /* 0x0000000e0300a210 */ /* 0x000fc60007f3e0ff */
[----:B------:R4:W-:Y:S01]  /*1ca20*/  @!P3 STG.E desc[UR30][R4.64], R23 ;  /* 0x000000170400b986 */ /* 0x0009e2000c10191e */
[----:B------:R-:W-:Y:S02]  /*1ca30*/  @!P2 LEA.HI.X.SX32 R3, R3, R10, 0x1, P1 ;  /* 0x0000000a0303a211 */ /* 0x000fe400008f0eff */
[----:B---3--:R-:W-:-:S04]  /*1ca40*/  @!P2 LEA R2, P1, R0, R18, 0x2 ;  /* 0x000000120002a211 */ /* 0x008fc800078210ff */
[----:B------:R-:W-:-:S05]  /*1ca50*/  @!P2 LEA.HI.X R3, R0, R19, R3, 0x2, P1 ;  /* 0x000000130003a211 */ /* 0x000fca00008f1403 */
[----:B--2---:R4:W-:Y:S04]  /*1ca60*/  @!P2 STG.E desc[UR30][R2.64], R22 ;  /* 0x000000160200a986 */ /* 0x0049e8000c10191e */
.L_x_885:
[----:B------:R-:W-:Y:S05]  /*1ca70*/  BSYNC B0 ;  /* 0x0000000000007941 */ /* 0x000fea0003800000 */
.L_x_884:
[----:B----4-:R-:W-:Y:S01]  /*1ca80*/  SHF.R.S32.HI R3, RZ, 0x1f, R15 ;  /* 0x0000001fff037819 */ /* 0x010fe2000001140f */
[----:B------:R-:W-:Y:S01]  /*1ca90*/  IMAD.U32 R4, RZ, RZ, UR28 ;  /* 0x0000001cff047e24 */ /* 0x000fe2000f8e00ff */
[----:B------:R-:W-:Y:S01]  /*1caa0*/  IADD3 R2, P2, R15, UR10, RZ ;  /* 0x0000000a0f027c10 */ /* 0x000fe2000ff5e0ff */
[----:B------:R-:W-:Y:S01]  /*1cab0*/  ULDC.64 UR6, c[0x0][0x2a0] ;  /* 0x0000a80000067ab9 */ /* 0x000fe20000000a00 */
[----:B------:R-:W-:Y:S01]  /*1cac0*/  SHF.R.S32.HI R13, RZ, 0x1f, R12 ;  /* 0x0000001fff0d7819 */ /* 0x000fe2000001140c */
[C---:B------:R-:W-:Y:S01]  /*1cad0*/  VIADD R0, R12.reuse, 0x60 ;  /* 0x000000600c007836 */ /* 0x040fe20000000000 */
[----:B------:R-:W-:Y:S01]  /*1cae0*/  IADD3.X R3, R3, UR4, RZ, P2, !PT ;  /* 0x0000000403037c10 */ /* 0x000fe200097fe4ff */
[----:B------:R-:W-:Y:S01]  /*1caf0*/  BSSY B0, `(.L_x_886) ;  /* 0x0000015000007945 */ /* 0x000fe20003800000 */
[----:B------:R-:W-:Y:S02]  /*1cb00*/  ISETP.GE.AND P2, PT, R12, UR5, PT ;  /* 0x000000050c007c0c */ /* 0x000fe4000bf46270 */
[----:B------:R-:W-:Y:S01]  /*1cb10*/  SHF.R.S32.HI R5, RZ, 0x1f, R26 ;  /* 0x0000001fff057819 */ /* 0x000fe2000001141a */
[----:B------:R-:W-:Y:S01]  /*1cb20*/  IMAD.WIDE.U32 R6, R26, UR6, R2 ;  /* 0x000000061a067c25 */ /* 0x000fe2000f8e0002 */
[----:B------:R-:W-:-:S03]  /*1cb30*/  ISETP.GE.AND P1, PT, R0, UR5, PT ;  /* 0x0000000500007c0c */ /* 0x000fc6000bf26270 */
[----:B------:R-:W-:Y:S02]  /*1cb40*/  IMAD.WIDE R2, R4, 0x80, R12 ;  /* 0x0000008004027825 */ /* 0x000fe400078e020c */
[----:B------:R3:W4:Y:S02]  /*1cb50*/  LDS.128 R12, [R33] ;  /* 0x00000000210c7984 */ /* 0x0007240000000c00 */
[----:B------:R-:W-:-:S04]  /*1cb60*/  IMAD R0, R5, UR6, RZ ;  /* 0x0000000605007c24 */ /* 0x000fc8000f8e02ff */
        /* <DEDUP_REMOVED lines=12> */
[----:B----4-:R4:W-:Y:S02]  /*1cc30*/  STG.E.128 desc[UR30][R10.64], R12 ;  /* 0x0000000c0a007986 */ /* 0x0109e4000c101d1e */
.L_x_887:
[----:B------:R-:W-:Y:S05]  /*1cc40*/  BSYNC B0 ;  /* 0x0000000000007941 */ /* 0x000fea0003800000 */
.L_x_886:
[----:B----4-:R4:W1:Y:S01]  /*1cc50*/  LDS.128 R12, [R33+0x800] ;  /* 0x00080000210c7984 */ /* 0x0108620000000c00 */
        /* <DEDUP_REMOVED lines=15> */
.L_x_889:
[----:B------:R-:W-:Y:S05]  /*1cd50*/  BSYNC B0 ;  /* 0x0000000000007941 */ /* 0x000fea0003800000 */
.L_x_888:
[----:B-1----:R1:W1:Y:S01]  /*1cd60*/  LDS.128 R12, [R33+0x1000] ;  /* 0x00100000210c7984 */ /* 0x0022620000000c00 */
        /* <DEDUP_REMOVED lines=15> */
.L_x_891:
[----:B------:R-:W-:Y:S05]  /*1ce60*/  BSYNC B0 ;  /* 0x0000000000007941 */ /* 0x000fea0003800000 */
.L_x_890:
        /* <DEDUP_REMOVED lines=15> */
.L_x_892:
        /* <DEDUP_REMOVED lines=10> */
.L_x_1322:


//--------------------- .text._ZN5flash16flash_fwd_kernelI23Flash_fwd_kernel_traitsILi32ELi128ELi128ELi4ELb0ELb0EN7cutlass6half_tE19Flash_kernel_traitsILi32ELi128ELi128ELi4ES3_EELb0ELb0ELb1ELb0ELb0ELb1ELb1ELb0EEEvNS_16Flash_fwd_paramsE --------------------------
	.section	.text._ZN5flash16flash_fwd_kernelI23Flash_fwd_kernel_traitsILi32ELi128ELi128ELi4ELb0ELb0EN7cutlass6half_tE19Flash_kernel_traitsILi32ELi128ELi128ELi4ES3_EELb0ELb0ELb1ELb0ELb0ELb1ELb1ELb0EEEvNS_16Flash_fwd_paramsE,"ax",@progbits
	.align	128
        .global         _ZN5flash16flash_fwd_kernelI23Flash_fwd_kernel_traitsILi32ELi128ELi128ELi4ELb0ELb0EN7cutlass6half_tE19Flash_kernel_traitsILi32ELi128ELi128ELi4ES3_EELb0ELb0ELb1ELb0ELb0ELb1ELb1ELb0EEEvNS_16Flash_fwd_paramsE
        .type           _ZN5flash16flash_fwd_kernelI23Flash_fwd_kernel_traitsILi32ELi128ELi128ELi4ELb0ELb0EN7cutlass6half_tE19Flash_kernel_traitsILi32ELi128ELi128ELi4ES3_EELb0ELb0ELb1ELb0ELb0ELb1ELb1ELb0EEEvNS_16Flash_fwd_paramsE,@function
        .size           _ZN5flash16flash_fwd_kernelI23Flash_fwd_kernel_traitsILi32ELi128ELi128ELi4ELb0ELb0EN7cutlass6half_tE19Flash_kernel_traitsILi32ELi128ELi128ELi4ES3_EELb0ELb0ELb1ELb0ELb0ELb1ELb1ELb0EEEvNS_16Flash_fwd_paramsE,(.L_x_1323 - _ZN5flash16flash_fwd_kernelI23Flash_fwd_kernel_traitsILi32ELi128ELi128ELi4ELb0ELb0EN7cutlass6half_tE19Flash_kernel_traitsILi32ELi128ELi128ELi4ES3_EELb0ELb0ELb1ELb0ELb0ELb1ELb1ELb0EEEvNS_16Flash_fwd_paramsE)
        .other          _ZN5flash16flash_fwd_kernelI23Flash_fwd_kernel_traitsILi32ELi128ELi128ELi4ELb0ELb0EN7cutlass6half_tE19Flash_kernel_traitsILi32ELi128ELi128ELi4ES3_EELb0ELb0ELb1ELb0ELb0ELb1ELb1ELb0EEEvNS_16Flash_fwd_paramsE,@"STO_CUDA_ENTRY STV_DEFAULT"
_ZN5flash16flash_fwd_kernelI23Flash_fwd_kernel_traitsILi32ELi128ELi128ELi4ELb0ELb0EN7cutlass6half_tE19Flash_kernel_traitsILi32ELi128ELi128ELi4ES3_EELb0ELb0ELb1ELb0ELb0ELb1ELb1ELb0EEEvNS_16Flash_fwd_paramsE:
.text._ZN5flash16flash_fwd_kernelI23Flash_fwd_kernel_traitsILi32ELi128ELi128ELi4ELb0ELb0EN7cutlass6half_tE19Flash_kernel_traitsILi32ELi128ELi128ELi4ES3_EELb0ELb0ELb1ELb0ELb0ELb1ELb1ELb0EEEvNS_16Flash_fwd_paramsE:
        /* <DEDUP_REMOVED lines=40> */
.L_x_893:
[----:B--2---:R-:W1:Y:S02]  /*0280*/  LDC R4, c[0x0][0x2c8] ;  /* 0x0000b200ff047b82 */ /* 0x004e640000000800 */
.L_x_894:
        /* <DEDUP_REMOVED lines=22> */
[----:B------:R-:W-:Y:S01]  /*03f0*/  SHF.R.S32.HI R5, RZ, 0x1f, R2 ;  /* 0x0000001fff057819 */ /* 0x000fe20000011402 */
[----:B-1----:R-:W-:-:S03]  /*0400*/  IMAD.IADD R3, R3, 0x1, -R90 ;  /* 0x0000000103037824 */ /* 0x002fc600078e0a5a */
[----:B------:R-:W-:Y:S02]  /*0410*/  LEA.HI R5, R5, R2, RZ, 0x7 ;  /* 0x0000000205057211 */ /* 0x000fe400078f38ff */
[----:B--2---:R-:W-:Y:S02]  /*0420*/  SHF.R.S32.HI R6, RZ, 0x1f, R3 ;  /* 0x0000001fff067819 */ /* 0x004fe40000011403 */
[----:B----4-:R-:W-:Y:S02]  /*0430*/  IADD3 R0, R0, R91, R77 ;  /* 0x0000005b00007210 */ /* 0x010fe40007ffe04d */
[----:B------:R-:W-:Y:S02]  /*0440*/  LEA.HI R2, R6, R3, RZ, 0x7 ;  /* 0x0000000306027211 */ /* 0x000fe400078f38ff */
[----:B------:R-:W-:Y:S02]  /*0450*/  SHF.R.S32.HI R4, RZ, 0x1f, R0 ;  /* 0x0000001fff047819 */ /* 0x000fe40000011400 */
[----:B------:R-:W-:-:S02]  /*0460*/  SHF.R.S32.HI R2, RZ, 0x7, R2 ;  /* 0x00000007ff027819 */ /* 0x000fc40000011402 */
[----:B------:R-:W-:Y:S02]  /*0470*/  LEA.HI R0, R4, R0, RZ, 0x7 ;  /* 0x0000000004007211 */ /* 0x000fe400078f38ff */
[----:B------:R-:W-:Y:S02]  /*0480*/  VIMNMX R201, RZ, R2, !PT ;  /* 0x00000002ffc97248 */ /* 0x000fe40007fe0100 */
[----:B------:R-:W-:Y:S02]  /*0490*/  SHF.R.S32.HI R3, RZ, 0x7, R5 ;  /* 0x00000007ff037819 */ /* 0x000fe40000011405 */
[----:B------:R-:W-:Y:S01]  /*04a0*/  SHF.R.S32.HI R0, RZ, 0x7, R0 ;  /* 0x00000007ff007819 */ /* 0x000fe20000011400 */
[----:B------:R1:W-:Y:S03]  /*04b0*/  STL [R1+0x38], R201 ;  /* 0x000038c901007387 */ /* 0x0003e60000100800 */
[----:B------:R-:W-:-:S04]  /*04c0*/  VIMNMX R219, R3, R0, PT ;  /* 0x0000000003db7248 */ /* 0x000fc80003fe0100 */
[----:B------:R-:W-:-:S13]  /*04d0*/  ISETP.GT.AND P0, PT, R219, R201, PT ;  /* 0x000000c9db00720c */ /* 0x000fda0003f04270 */
        /* <DEDUP_REMOVED lines=75> */
.L_x_897:
[----:B------:R-:W-:Y:S05]  /*0990*/  BSYNC B0 ;  /* 0x0000000000007941 */ /* 0x000fea0003800000 */
.L_x_896:
        /* <DEDUP_REMOVED lines=19> */
.L_x_899:
[----:B------:R-:W-:Y:S05]  /*0ad0*/  BSYNC B0 ;  /* 0x0000000000007941 */ /* 0x000fea0003800000 */
.L_x_898:
        /* <DEDUP_REMOVED lines=15> */
.L_x_901:
[----:B------:R-:W-:Y:S05]  /*0bd0*/  BSYNC B0 ;  /* 0x0000000000007941 */ /* 0x000fea0003800000 */
.L_x_900:
        /* <DEDUP_REMOVED lines=17> */
.L_x_903:
[----:B------:R-:W-:Y:S05]  /*0cf0*/  BSYNC B0 ;  /* 0x0000000000007941 */ /* 0x000fea0003800000 */
.L_x_902:
        /* <DEDUP_REMOVED lines=11> */
.L_x_905:
[----:B------:R-:W-:Y:S05]  /*0db0*/  BSYNC B0 ;  /* 0x0000000000007941 */ /* 0x000fea0003800000 */
.L_x_904:
        /* <DEDUP_REMOVED lines=10> */
.L_x_907:
[----:B------:R-:W-:Y:S05]  /*0e60*/  BSYNC B0 ;  /* 0x0000000000007941 */ /* 0x000fea0003800000 */
.L_x_906:
        /* <DEDUP_REMOVED lines=10> */
.L_x_909:
[----:B------:R-:W-:Y:S05]  /*0f10*/  BSYNC B0 ;  /* 0x0000000000007941 */ /* 0x000fea0003800000 */
.L_x_908:
        /* <DEDUP_REMOVED lines=10> */
.L_x_895:
        /* <DEDUP_REMOVED lines=13> */
[C---:B------:R-:W-:Y:S02]  /*1090*/  IADD3 R22, R8.reuse, 0x20, RZ ;  /* 0x0000002008167810 */ /* 0x040fe40007ffe0ff */
[-C--:B------:R-:W-:Y:S02]  /*10a0*/  ISETP.GE.AND P3, PT, R8, R34.reuse, PT ;  /* 0x000000220800720c */ /* 0x080fe40003f66270 */
[----:B------:R-:W-:Y:S01]  /*10b0*/  ISETP.GE.AND P2, PT, R22, R34, PT ;  /* 0x000000221600720c */ /* 0x000fe20003f46270 */
[----:B------:R-:W5:Y:S01]  /*10c0*/  @P0 LDC.64 R10, c[0x0][0x240] ;  /* 0x00009000ff0a0b82 */ /* 0x000f620000000a00 */
[----:B------:R-:W-:-:S02]  /*10d0*/  SHF.R.S32.HI R9, RZ, 0x1f, R8 ;  /* 0x0000001fff097819 */ /* 0x000fc40000011408 */
[----:B--2---:R-:W-:Y:S02]  /*10e0*/  IABS R0, R32 ;  /* 0x0000002000007213 */ /* 0x004fe40000000000 */
[----:B------:R-:W-:Y:S02]  /*10f0*/  IADD3 R33, R8, 0x40, RZ ;  /* 0x0000004008217810 */ /* 0x000fe40007ffe0ff */
[----:B------:R-:W-:Y:S01]  /*1100*/  LEA.HI R88, R45, R102, RZ, 0x5 ;  /* 0x000000662d587211 */ /* 0x000fe200078f28ff */
[----:B------:R-:W-:Y:S02]  /*1110*/  IMAD.MOV.U32 R16, RZ, RZ, R0 ;  /* 0x000000ffff107224 */ /* 0x000fe400078e0000 */
[----:B------:R-:W2:Y:S01]  /*1120*/  @!P3 LDC.64 R18, c[0x0][0x240] ;  /* 0x00009000ff12bb82 */ /* 0x000ea20000000a00 */
[----:B------:R-:W-:Y:S01]  /*1130*/  SHF.R.S32.HI R82, RZ, 0x5, R88 ;  /* 0x00000005ff527819 */ /* 0x000fe20000011458 */
[----:B------:R-:W1:Y:S06]  /*1140*/  I2F.RP R2, R16 ;  /* 0x0000001000027306 */ /* 0x000e6c0000209400 */
[----:B------:R-:W3:Y:S02]  /*1150*/  @!P2 LDC.64 R14, c[0x0][0x240] ;  /* 0x00009000ff0eab82 */ /* 0x000ee40000000a00 */
[----:B-1----:R-:W1:Y:S02]  /*1160*/  MUFU.RCP R2, R2 ;  /* 0x0000000200027308 */ /* 0x002e640000001000 */
[----:B-1----:R-:W-:-:S06]  /*1170*/  VIADD R2, R2, 0xffffffe ;  /* 0x0ffffffe02027836 */ /* 0x002fcc0000000000 */
[----:B------:R-:W1:Y:S02]  /*1180*/  F2I.FTZ.U32.TRUNC.NTZ R3, R2 ;  /* 0x0000000200037305 */ /* 0x000e64000021f000 */
[----:B-1----:R-:W-:Y:S01]  /*1190*/  IMAD.MOV R0, RZ, RZ, -R3 ;  /* 0x000000ffff007224 */ /* 0x002fe200078e0a03 */
[----:B------:R-:W-:-:S03]  /*11a0*/  MOV R2, RZ ;  /* 0x000000ff00027202 */ /* 0x000fc60000000f00 */
[----:B------:R-:W-:-:S04]  /*11b0*/  IMAD R0, R0, R16, RZ ;  /* 0x0000001000007224 */ /* 0x000fc800078e02ff */
[----:B------:R-:W-:-:S04]  /*11c0*/  IMAD.HI.U32 R2, R3, R0, R2 ;  /* 0x0000000003027227 */ /* 0x000fc800078e0002 */
[----:B------:R-:W-:-:S04]  /*11d0*/  IMAD.MOV.U32 R3, RZ, RZ, R4 ;  /* 0x000000ffff037224 */ /* 0x000fc800078e0004 */
        /* <DEDUP_REMOVED lines=10> */
[----:B------:R-:W-:-:S03]  /*1280*/  @!P0 IMAD.WIDE.U32 R6, R46, R6, RZ ;  /* 0x000000062e068225 */ /* 0x000fc600078e00ff */
[----:B------:R-:W-:Y:S01]  /*1290*/  IADD3 R3, -R3, R102, RZ ;  /* 0x0000006603037210 */ /* 0x000fe20007ffe1ff */
[----:B------:R-:W-:Y:S01]  /*12a0*/  @!P0 IMAD.MOV.U32 R2, RZ, RZ, R6 ;  /* 0x000000ffff028224 */ /* 0x000fe200078e0006 */
[----:B------:R-:W-:Y:S01]  /*12b0*/  SHF.R.S32.HI R6, RZ, 0x1f, R26 ;  /* 0x0000001fff067819 */ /* 0x000fe2000001141a */
[----:B------:R-:W-:Y:S02]  /*12c0*/  @!P0 IMAD.IADD R12, R7, 0x1, R5 ;  /* 0x00000001070c8824 */ /* 0x000fe400078e0205 */
[----:B------:R-:W-:Y:S01]  /*12d0*/  @!P4 IMAD.IADD R0, R0, 0x1, -R16 ;  /* 0x000000010000c824 */ /* 0x000fe200078e0a10 */
[----:B------:R-:W-:Y:S01]  /*12e0*/  @!P4 IADD3 R4, R4, 0x1, RZ ;  /* 0x000000010404c810 */ /* 0x000fe20007ffe0ff */
[----:B------:R-:W-:Y:S01]  /*12f0*/  IMAD.SHL.U32 R28, R3, 0x8, RZ ;  /* 0x00000008031c7824 */ /* 0x000fe200078e00ff */
[----:B------:R-:W-:Y:S01]  /*1300*/  ISETP.NE.AND P4, PT, R30, -0x1, PT ;  /* 0xffffffff1e00780c */ /* 0x000fe20003f85270 */
[----:B------:R-:W-:Y:S01]  /*1310*/  IMAD.WIDE R10, R24, 0x80, R8 ;  /* 0x00000080180a7825 */ /* 0x000fe200078e0208 */
[----:B------:R-:W-:Y:S01]  /*1320*/  ISETP.GE.U32.AND P5, PT, R0, R16, PT ;  /* 0x000000100000720c */ /* 0x000fe20003fa6070 */
[----:B------:R-:W1:Y:S01]  /*1330*/  @!P2 LDC.64 R24, c[0x0][0x210] ;  /* 0x00008400ff18ab82 */ /* 0x000e620000000a00 */
[----:B------:R-:W-:Y:S01]  /*1340*/  SHF.R.S32.HI R29, RZ, 0x1f, R28 ;  /* 0x0000001fff1d7819 */ /* 0x000fe2000001141c */
[----:B------:R-:W-:Y:S01]  /*1350*/  IMAD R6, R6, UR4, RZ ;  /* 0x0000000406067c24 */ /* 0x000fe2000f8e02ff */
[----:B------:R-:W-:-:S02]  /*1360*/  IADD3 R2, P1, R28, R2, RZ ;  /* 0x000000021c027210 */ /* 0x000fc40007f3e0ff */
[C---:B------:R-:W-:Y:S01]  /*1370*/  LOP3.LUT R0, R26.reuse, R32, RZ, 0x3c, !PT ;  /* 0x000000201a007212 */ /* 0x040fe200078e3cff */
[----:B------:R-:W-:Y:S01]  /*1380*/  IMAD R6, R26, UR5, R6 ;  /* 0x000000051a067c24 */ /* 0x000fe2000f8e0206 */
[----:B------:R-:W-:Y:S01]  /*1390*/  @!P2 IADD3 R5, P0, R10, 0x20, RZ ;  /* 0x000000200a05a810 */ /* 0x000fe20007f1e0ff */
[----:B------:R-:W-:Y:S01]  /*13a0*/  IMAD.X R3, R29, 0x1, R12, P1 ;  /* 0x000000011d037824 */ /* 0x000fe200008e060c */
[----:B------:R-:W-:Y:S01]  /*13b0*/  ISETP.GE.AND P1, PT, R0, RZ, PT ;  /* 0x000000ff0000720c */ /* 0x000fe20003f26270 */
[----:B------:R-:W4:Y:S01]  /*13c0*/  @P4 LDC.64 R178, c[0x0][0x250] ;  /* 0x00009400ffb24b82 */ /* 0x000f220000000a00 */
[----:B------:R-:W-:Y:S01]  /*13d0*/  UMOV UR5, 0x400 ;  /* 0x0000040000057882 */ /* 0x000fe20000000000 */
[----:B------:R-:W-:-:S04]  /*13e0*/  IMAD.WIDE.U32 R20, R26, UR4, R2 ;  /* 0x000000041a147c25 */ /* 0x000fc8000f8e0002 */
[----:B------:R-:W-:Y:S02]  /*13f0*/  @P5 VIADD R4, R4, 0x1 ;  /* 0x0000000104045836 */ /* 0x000fe40000000000 */
[----:B------:R-:W5:Y:S01]  /*1400*/  @!P3 LDC.64 R26, c[0x0][0x210] ;  /* 0x00008400ff1abb82 */ /* 0x000f620000000a00 */
[----:B------:R-:W-:Y:S01]  /*1410*/  @!P2 IMAD.X R0, RZ, RZ, R11, P0 ;  /* 0x000000ffff00a224 */ /* 0x000fe200000e060b */
[----:B------:R-:W-:Y:S01]  /*1420*/  ISETP.NE.AND P0, PT, R32, RZ, PT ;  /* 0x000000ff2000720c */ /* 0x000fe20003f05270 */
[----:B------:R-:W-:Y:S01]  /*1430*/  IMAD.IADD R17, R21, 0x1, R6 ;  /* 0x0000000115117824 */ /* 0x000fe200078e0206 */
[----:B------:R-:W-:Y:S01]  /*1440*/  MOV R31, R4 ;  /* 0x00000004001f7202 */ /* 0x000fe20000000f00 */
[----:B---3--:R-:W-:Y:S01]  /*1450*/  @!P2 IMAD R0, R0, R14, RZ ;  /* 0x0000000e0000a224 */ /* 0x008fe200078e02ff */
[----:B------:R-:W3:Y:S01]  /*1460*/  @!P2 S2R R6, SR_CgaCtaId ;  /* 0x000000000006a919 */ /* 0x000ee20000008800 */
[----:B------:R-:W-:Y:S01]  /*1470*/  @!P2 IMAD.MOV.U32 R16, RZ, RZ, R20 ;  /* 0x000000ffff10a224 */ /* 0x000fe200078e0014 */
[----:B------:R-:W4:Y:S01]  /*1480*/  @P4 LDC.64 R122, c[0x0][0x248] ;  /* 0x00009200ff7a4b82 */ /* 0x000f220000000a00 */
[----:B------:R-:W-:-:S02]  /*1490*/  @!P2 IMAD R4, R5, R15, R0 ;  /* 0x0000000f0504a224 */ /* 0x000fc400078e0200 */
[----:B------:R-:W-:Y:S01]  /*14a0*/  @!P2 IMAD.WIDE.U32 R2, R5, R14, R16 ;  /* 0x0000000e0502a225 */ /* 0x000fe200078e0010 */
[----:B------:R-:W-:-:S03]  /*14b0*/  @!P3 MOV R5, R17 ;  /* 0x000000110005b202 */ /* 0x000fc60000000f00 */
[----:B------:R-:W-:Y:S01]  /*14c0*/  @!P1 IMAD.MOV R31, RZ, RZ, -R31 ;  /* 0x000000ffff1f9224 */ /* 0x000fe200078e0a1f */
[----:B------:R-:W-:Y:S01]  /*14d0*/  ISETP.GE.AND P1, PT, R33, R34, PT ;  /* 0x000000222100720c */ /* 0x000fe20003f26270 */
[----:B------:R-:W-:Y:S01]  /*14e0*/  @!P2 IMAD.IADD R3, R3, 0x1, R4 ;  /* 0x000000010303a824 */ /* 0x000fe200078e0204 */
[----:B------:R-:W-:Y:S01]  /*14f0*/  @!P0 LOP3.LUT R31, RZ, R32, RZ, 0x33, !PT ;  /* 0x00000020ff1f8212 */ /* 0x000fe200078e33ff */
[----:B------:R-:W-:Y:S01]  /*1500*/  @!P3 IMAD.MOV.U32 R4, RZ, RZ, R20 ;  /* 0x000000ffff04b224 */ /* 0x000fe200078e0014 */
[----:B-1----:R-:W-:Y:S01]  /*1510*/  @!P2 LEA R24, P0, R2, R24, 0x1 ;  /* 0x000000180218a211 */ /* 0x002fe200078008ff */
[-C--:B--2---:R-:W-:Y:S01]  /*1520*/  @!P3 IMAD R0, R11, R18.reuse, RZ ;  /* 0x000000120b00b224 */ /* 0x084fe200078e02ff */
[----:B------:R-:W-:Y:S01]  /*1530*/  IADD3 R32, R8, 0x60, RZ ;  /* 0x0000006008207810 */ /* 0x000fe20007ffe0ff */
[----:B------:R-:W-:Y:S01]  /*1540*/  @!P3 IMAD.WIDE.U32 R4, R10, R18, R4 ;  /* 0x000000120a04b225 */ /* 0x000fe200078e0004 */
[----:B------:R-:W-:Y:S01]  /*1550*/  @!P2 LEA.HI.X R25, R2, R25, R3, 0x1, P0 ;  /* 0x000000190219a211 */ /* 0x000fe200000f0c03 */
[----:B------:R-:W1:Y:S01]  /*1560*/  S2UR UR4, SR_CgaCtaId ;  /* 0x00000000000479c3 */ /* 0x000e620000008800 */
[----:B------:R-:W-:Y:S01]  /*1570*/  LEA.HI R3, R23, R8, RZ, 0x1 ;  /* 0x0000000817037211 */ /* 0x000fe200078f08ff */
[----:B------:R-:W-:Y:S01]  /*1580*/  @!P3 IMAD R0, R10, R19, R0 ;  /* 0x000000130a00b224 */ /* 0x000fe200078e0200 */
[----:B-----5:R-:W-:Y:S01]  /*1590*/  @!P3 LEA R26, P0, R4, R26, 0x1 ;  /* 0x0000001a041ab211 */ /* 0x020fe200078008ff */
[----:B------:R-:W-:Y:S01]  /*15a0*/  IMAD R15, R76, -0x80, R77 ;  /* 0xffffff804c0f7824 */ /* 0x000fe200078e024d */
[----:B------:R-:W-:Y:S01]  /*15b0*/  LOP3.LUT R3, R3, 0x7fffffe, RZ, 0xc0, !PT ;  /* 0x07fffffe03037812 */ /* 0x000fe200078ec0ff */
[----:B------:R-:W-:-:S02]  /*15c0*/  @!P3 IMAD.IADD R0, R5, 0x1, R0 ;  /* 0x000000010500b824 */ /* 0x000fc400078e0200 */
[----:B------:R-:W2:Y:S01]  /*15d0*/  @!P1 S2R R5, SR_CgaCtaId ;  /* 0x0000000000059919 */ /* 0x000ea20000008800 */
[----:B------:R-:W-:Y:S02]  /*15e0*/  ISETP.GE.AND P5, PT, R22, R15, PT ;  /* 0x0000000f1600720c */ /* 0x000fe40003fa6270 */
[----:B------:R-:W-:Y:S01]  /*15f0*/  @!P3 LEA.HI.X R27, R4, R27, R0, 0x1, P0 ;  /* 0x0000001b041bb211 */ /* 0x000fe200000f0c00 */
[----:B------:R-:W-:Y:S01]  /*1600*/  IMAD.SHL.U32 R0, R43, 0x40, RZ ;  /* 0x000000402b007824 */ /* 0x000fe200078e00ff */
[----:B------:R-:W-:Y:S02]  /*1610*/  @!P1 IADD3 R7, P0, R10, 0x40, RZ ;  /* 0x000000400a079810 */ /* 0x000fe40007f1e0ff */
[----:B------:R-:W-:Y:S02]  /*1620*/  ISETP.GE.AND P6, PT, R22, R15, PT ;  /* 0x0000000f1600720c */ /* 0x000fe40003fc6270 */
[----:B------:R-:W5:Y:S01]  /*1630*/  @!P1 LDC.64 R22, c[0x0][0x240] ;  /* 0x00009000ff169b82 */ /* 0x000f620000000a00 */
[----:B------:R-:W-:Y:S01]  /*1640*/  @!P1 IMAD.X R14, RZ, RZ, R11, P0 ;  /* 0x000000ffff0e9224 */ /* 0x000fe200000e060b */
[----:B------:R-:W-:-:S02]  /*1650*/  ISETP.GE.AND P0, PT, R32, R34, PT ;  /* 0x000000222000720c */ /* 0x000fc40003f06270 */
[----:B------:R-:W-:Y:S02]  /*1660*/  LOP3.LUT R0, R0, 0xc0, RZ, 0xc0, !PT ;  /* 0x000000c000007812 */ /* 0x000fe400078ec0ff */
[----:B------:R-:W-:Y:S01]  /*1670*/  IADD3 R3, R8, -R3, RZ ;  /* 0x8000000308037210 */ /* 0x000fe20007ffe0ff */
[----:B-1----:R-:W-:Y:S01]  /*1680*/  ULEA UR4, UR4, UR5, 0x18 ;  /* 0x0000000504047291 */ /* 0x002fe2000f8ec03f */
[----:B------:R-:W-:Y:S01]  /*1690*/  LOP3.LUT R4, R0, 0x18, R28, 0xf8, !PT ;  /* 0x0000001800047812 */ /* 0x000fe200078ef81c */
[----:B------:R-:W1:Y:S01]  /*16a0*/  @!P1 LDC.64 R34, c[0x0][0x210] ;  /* 0x00008400ff229b82 */ /* 0x000e620000000a00 */
[----:B------:R-:W-:Y:S01]  /*16b0*/  SHF.R.U32.HI R2, RZ, 0x3, R0 ;  /* 0x00000003ff027819 */ /* 0x000fe20000011600 */
[----:B------:R-:W-:Y:S01]  /*16c0*/  IMAD R3, R82, 0x8, R3 ;  /* 0x0000000852037824 */ /* 0x000fe200078e0203 */
[----:B------:R-:W-:Y:S02]  /*16d0*/  @!P2 MOV R0, 0x400 ;  /* 0x000004000000a802 */ /* 0x000fe40000000f00 */
[----:B------:R-:W-:Y:S01]  /*16e0*/  LOP3.LUT R4, R4, R2, RZ, 0x3c, !PT ;  /* 0x0000000204047212 */ /* 0x000fe200078e3cff */
[----:B------:R-:W1:Y:S01]  /*16f0*/  @!P0 S2R R41, SR_CgaCtaId ;  /* 0x0000000000298919 */ /* 0x000e620000008800 */
[----:B---3--:R-:W-:Y:S01]  /*1700*/  @!P2 LEA R39, R6, R0, 0x18 ;  /* 0x000000000627a211 */ /* 0x008fe200078ec0ff */
[----:B------:R-:W3:Y:S01]  /*1710*/  @!P0 LDC.64 R36, c[0x0][0x240] ;  /* 0x00009000ff248b82 */ /* 0x000ee20000000a00 */
[----:B------:R-:W-:Y:S01]  /*1720*/  @!P1 MOV R2, 0x400 ;  /* 0x0000040000029802 */ /* 0x000fe20000000f00 */
[--C-:B------:R-:W-:Y:S01]  /*1730*/  @P4 IMAD.IADD R0, R13, 0x1, R30.reuse ;  /* 0x000000010d004824 */ /* 0x100fe200078e021e */
[----:B------:R-:W-:Y:S01]  /*1740*/  LEA R18, R3, R4, 0x5 ;  /* 0x0000000403127211 */ /* 0x000fe200078e28ff */
[----:B------:R-:W-:Y:S01]  /*1750*/  @P4 IMAD.IADD R4, R13, 0x1, R30 ;  /* 0x000000010d044824 */ /* 0x000fe200078e021e */
[----:B------:R-:W-:Y:S01]  /*1760*/  P2R R38, PR, RZ, 0x20 ;  /* 0x00000020ff267803 */ /* 0x000fe20000000000 */
[C---:B----4-:R-:W-:Y:S01]  /*1770*/  @P4 IMAD R6, R0.reuse, R179, RZ ;  /* 0x000000b300064224 */ /* 0x050fe200078e02ff */
[----:B--2---:R-:W-:Y:S01]  /*1780*/  @!P1 LEA R40, R5, R2, 0x18 ;  /* 0x0000000205289211 */ /* 0x004fe200078ec0ff */
[----:B------:R-:W-:-:S04]  /*1790*/  @P4 IMAD.WIDE.U32 R2, R0, R178, RZ ;  /* 0x000000b200024225 */ /* 0x000fc800078e00ff */
[----:B------:R-:W-:Y:S01]  /*17a0*/  @P4 IMAD R12, R4, R123, RZ ;  /* 0x0000007b040c4224 */ /* 0x000fe200078e02ff */
[----:B------:R-:W-:Y:S01]  /*17b0*/  @P4 MOV R30, R2 ;  /* 0x00000002001e4202 */ /* 0x000fe20000000f00 */
[----:B-----5:R-:W-:Y:S02]  /*17c0*/  @!P1 IMAD R0, R14, R22, RZ ;  /* 0x000000160e009224 */ /* 0x020fe400078e02ff */
        /* <DEDUP_REMOVED lines=8> */
[----:B-1-3--:R-:W-:Y:S06]  /*1850*/  @P4 BRA `(.L_x_910) ;  /* 0x0000000000344947 */ /* 0x00afec0003800000 */
        /* <DEDUP_REMOVED lines=13> */
.L_x_910:
        /* <DEDUP_REMOVED lines=17> */
.L_x_911:
        /* <DEDUP_REMOVED lines=30> */
[----:B-1----:R-:W-:Y:S01]  /*1c20*/  SHF.R.S32.HI R27, RZ, 0x1f, R31 ;  /* 0x0000001fff1b7819 */ /* 0x002fe2000001141f */
[----:B------:R-:W1:Y:S01]  /*1c30*/  @!P5 S2R R14, SR_CgaCtaId ;  /* 0x00000000000ed919 */ /* 0x000e620000008800 */
[----:B------:R-:W-:Y:S01]  /*1c40*/  IMAD.WIDE.U32 R46, R31, UR6, R4 ;  /* 0x000000061f2e7c25 */ /* 0x000fe2000f8e0004 */
[----:B------:R-:W-:Y:S01]  /*1c50*/  SHF.R.S32.HI R26, RZ, 0x1f, R76 ;  /* 0x0000001fff1a7819 */ /* 0x000fe2000001144c */
[----:B------:R-:W-:Y:S01]  /*1c60*/  ULDC UR8, c[0x0][0x39c] ;  /* 0x0000e70000087ab9 */ /* 0x000fe20000000800 */
[----:B------:R-:W-:Y:S01]  /*1c70*/  SHF.L.U64.HI R35, R178, 0x7, R179 ;  /* 0x00000007b2237819 */ /* 0x000fe200000102b3 */
[----:B------:R-:W-:Y:S01]  /*1c80*/  @!P0 IMAD.IADD R3, R3, 0x1, R11 ;  /* 0x0000000103038824 */ /* 0x000fe200078e020b */
[----:B------:R-:W-:Y:S01]  /*1c90*/  STL.64 [R1+0x48], R46 ;  /* 0x0000482e01007387 */ /* 0x000fe20000100a00 */
[----:B------:R-:W-:-:S02]  /*1ca0*/  IMAD.SHL.U32 R153, R122, 0x80, RZ ;  /* 0x000000807a997824 */ /* 0x000fc400078e00ff */
[----:B------:R-:W-:Y:S01]  /*1cb0*/  IMAD.MOV.U32 R208, RZ, RZ, R46 ;  /* 0x000000ffffd07224 */ /* 0x000fe200078e002e */
[----:B--2---:R-:W-:Y:S01]  /*1cc0*/  @!P0 LEA R4, P3, R2, R16, 0x1 ;  /* 0x0000001002048211 */ /* 0x004fe200078608ff */
[----:B------:R-:W-:Y:S02]  /*1cd0*/  @!P0 IMAD R7, R18, 0x2, R23 ;  /* 0x0000000212078824 */ /* 0x000fe400078e0217 */
[----:B------:R-:W-:Y:S01]  /*1ce0*/  IMAD.SHL.U32 R34, R178, 0x80, RZ ;  /* 0x00000080b2227824 */ /* 0x000fe200078e00ff */
[----:B------:R-:W-:Y:S01]  /*1cf0*/  @!P0 LEA.HI.X R5, R2, R17, R3, 0x1, P3 ;  /* 0x0000001102058211 */ /* 0x000fe200018f0c03 */
[----:B------:R-:W-:Y:S01]  /*1d00*/  IMAD.MOV.U32 R225, RZ, RZ, R76 ;  /* 0x000000ffffe17224 */ /* 0x000fe200078e004c */
[----:B------:R-:W2:Y:S01]  /*1d10*/  @!P2 S2R R17, SR_CgaCtaId ;  /* 0x000000000011a919 */ /* 0x000ea20000008800 */
[----:B----4-:R-:W-:Y:S01]  /*1d20*/  @!P1 IMAD R0, R18, 0x2, R40 ;  /* 0x0000000212009824 */ /* 0x010fe200078e0228 */
[----:B---3--:R-:W-:-:S04]  /*1d30*/  @!P4 LEA R10, R22, R10, 0x18 ;  /* 0x0000000a160ac211 */ /* 0x008fc800078ec0ff */
[----:B------:R3:W-:Y:S01]  /*1d40*/  @!P1 LDGSTS.E.BYPASS.LTC128B.128 [R0+0x1000], desc[UR12][R12.64] ;  /* 0x010000000c009fae */ /* 0x0007e2000b901d4c */
[----:B------:R-:W-:-:S03]  /*1d50*/  ISETP.GE.AND P1, PT, R32, R15, PT ;  /* 0x0000000f2000720c */ /* 0x000fc60003f26270 */
[----:B------:R4:W-:Y:S10]  /*1d60*/  @!P0 LDGSTS.E.BYPASS.LTC128B.128 [R7+0x1800], desc[UR12][R4.64] ;  /* 0x0180000004078fae */ /* 0x0009f4000b901d4c */
[----:B------:R-:W2:Y:S01]  /*1d70*/  @!P1 S2R R16, SR_CgaCtaId ;  /* 0x0000000000109919 */ /* 0x000ea20000008800 */
[----:B---3--:R-:W3:Y:S01]  /*1d80*/  @!P4 LDC.64 R12, c[0x0][0x218] ;  /* 0x00008600ff0ccb82 */ /* 0x008ee20000000a00 */
[----:B------:R-:W-:-:S02]  /*1d90*/  IMAD R0, R27, UR6, RZ ;  /* 0x000000061b007c24 */ /* 0x000fc4000f8e02ff */
[----:B----4-:R-:W-:Y:S02]  /*1da0*/  @!P4 IMAD R5, R18, 0x2, R10 ;  /* 0x000000021205c824 */ /* 0x010fe400078e020a */
        /* <DEDUP_REMOVED lines=12> */
[----:B---3--:R-:W-:-:S02]  /*1e70*/  @!P4 LEA R6, P3, R2, R12, 0x1 ;  /* 0x0000000c0206c211 */ /* 0x008fc400078608ff */
[----:B-----5:R-:W-:Y:S02]  /*1e80*/  @!P5 LEA R4, P0, R0, R20, 0x1 ;  /* 0x000000140004d211 */ /* 0x020fe400078008ff */
[----:B------:R-:W-:Y:S02]  /*1e90*/  @!P4 LEA.HI.X R7, R2, R13, R3, 0x1, P3 ;  /* 0x0000000d0207c211 */ /* 0x000fe400018f0c03 */
[----:B------:R-:W-:Y:S02]  /*1ea0*/  LEA.HI R12, R45, R102, RZ, 0x4 ;  /* 0x000000662d0c7211 */ /* 0x000fe400078f20ff */
[-C--:B------:R-:W-:Y:S01]  /*1eb0*/  ISETP.GE.AND P3, PT, R33, R15.reuse, PT ;  /* 0x0000000f2100720c */ /* 0x080fe20003f66270 */
[----:B------:R3:W-:Y:S01]  /*1ec0*/  @!P4 LDGSTS.E.BYPASS.LTC128B.128 [R5+0x2000], desc[UR12][R6.64] ;  /* 0x020000000605cfae */ /* 0x0007e2000b901d4c */
[----:B------:R-:W-:Y:S02]  /*1ed0*/  SHF.R.S32.HI R11, RZ, 0x4, R12 ;  /* 0x00000004ff0b7819 */ /* 0x000fe4000001140c */
[----:B------:R-:W-:-:S02]  /*1ee0*/  ISETP.GE.AND P4, PT, R8, R15, PT ;  /* 0x0000000f0800720c */ /* 0x000fc40003f86270 */
[----:B---3--:R-:W-:Y:S02]  /*1ef0*/  @!P5 LEA.HI.X R5, R0, R21, R10, 0x1, P0 ;  /* 0x000000150005d211 */ /* 0x008fe400000f0c0a */
[----:B------:R-:W-:Y:S01]  /*1f00*/  @!P5 MOV R0, 0x400 ;  /* 0x000004000000d802 */ /* 0x000fe20000000f00 */
[----:B------:R-:W3:Y:S01]  /*1f10*/  @!P1 LDC.64 R20, c[0x0][0x218] ;  /* 0x00008600ff149b82 */ /* 0x000ee20000000a00 */
[----:B------:R-:W-:Y:S02]  /*1f20*/  ISETP.GE.AND P0, PT, R32, R15, PT ;  /* 0x0000000f2000720c */ /* 0x000fe40003f06270 */
[----:B-1----:R-:W-:Y:S02]  /*1f30*/  @!P5 LEA R0, R14, R0, 0x18 ;  /* 0x000000000e00d211 */ /* 0x002fe400078ec0ff */
[----:B------:R-:W-:Y:S02]  /*1f40*/  LEA.HI R6, R12, R11, RZ, 0x1 ;  /* 0x0000000b0c067211 */ /* 0x000fe400078f08ff */
[----:B------:R-:W-:Y:S01]  /*1f50*/  @!P2 MOV R7, 0x400 ;  /* 0x000004000007a802 */ /* 0x000fe20000000f00 */
[----:B------:R-:W1:Y:S01]  /*1f60*/  @!P2 LDC.64 R14, c[0x0][0x218] ;  /* 0x00008600ff0eab82 */ /* 0x000e620000000a00 */
[----:B------:R-:W-:-:S02]  /*1f70*/  LOP3.LUT R6, R6, 0xfffffffe, RZ, 0xc0, !PT ;  /* 0xfffffffe06067812 */ /* 0x000fc400078ec0ff */
[----:B--2---:R-:W-:Y:S01]  /*1f80*/  @!P2 LEA R17, R17, R7, 0x18 ;  /* 0x000000071111a211 */ /* 0x004fe200078ec0ff */
[----:B------:R-:W-:Y:S01]  /*1f90*/  @!P5 IMAD R7, R18, 0x2, R0 ;  /* 0x000000021207d824 */ /* 0x000fe200078e0200 */
[----:B------:R-:W-:Y:S01]  /*1fa0*/  @!P1 MOV R10, 0x400 ;  /* 0x00000400000a9802 */ /* 0x000fe20000000f00 */
[----:B------:R-:W-:Y:S01]  /*1fb0*/  IMAD.IADD R22, R11, 0x1, -R6 ;  /* 0x000000010b167824 */ /* 0x000fe200078e0a06 */
[----:B------:R-:W-:Y:S02]  /*1fc0*/  LOP3.LUT R6, R12, 0xfffffff0, RZ, 0xc0, !PT ;  /* 0xfffffff00c067812 */ /* 0x000fe400078ec0ff */
[----:B------:R-:W-:Y:S01]  /*1fd0*/  LOP3.LUT R11, R44, 0xfffffff8, RZ, 0xc0, !PT ;  /* 0xfffffff82c0b7812 */ /* 0x000fe200078ec0ff */
[----:B------:R2:W-:Y:S01]  /*1fe0*/  @!P5 LDGSTS.E.BYPASS.LTC128B.128 [R7+0x2800], desc[UR12][R4.64] ;  /* 0x028000000407dfae */ /* 0x0005e2000b901d4c */
[----:B------:R-:W-:Y:S01]  /*1ff0*/  @!P1 LEA R16, R16, R10, 0x18 ;  /* 0x0000000a10109211 */ /* 0x000fe200078ec0ff */
[C---:B------:R-:W-:Y:S02]  /*2000*/  IMAD.IADD R0, R102.reuse, 0x1, -R6 ;  /* 0x0000000166007824 */ /* 0x040fe400078e0a06 */
[----:B------:R-:W-:Y:S01]  /*2010*/  IMAD.IADD R10, R102, 0x1, -R11 ;  /* 0x00000001660a7824 */ /* 0x000fe200078e0a0b */
[----:B------:R-:W-:-:S02]  /*2020*/  SHF.L.U32 R11, R123, 0x6, RZ ;  /* 0x000000067b0b7819 */ /* 0x000fc400000006ff */
        /* <DEDUP_REMOVED lines=8> */
[----:B--2---:R-:W-:Y:S01]  /*20b0*/  IMAD.WIDE.U32 R4, R122, 0x40, RZ ;  /* 0x000000407a047825 */ /* 0x004fe200078e00ff */
[----:B------:R-:W-:Y:S02]  /*20c0*/  LEA.HI R7, R10, R10, RZ, 0x1 ;  /* 0x0000000a0a077211 */ /* 0x000fe400078f08ff */
[----:B------:R-:W-:Y:S02]  /*20d0*/  @!P2 IADD3 R4, P5, R2, R4, RZ ;  /* 0x000000040204a210 */ /* 0x000fe40007fbe0ff */
[----:B------:R-:W-:Y:S02]  /*20e0*/  LOP3.LUT R12, R7, 0x7fffffe, RZ, 0xc0, !PT ;  /* 0x07fffffe070c7812 */ /* 0x000fe400078ec0ff */
[----:B------:R-:W-:Y:S01]  /*20f0*/  @!P2 IADD3.X R5, R3, R5, R11, P5, !PT ;  /* 0x000000050305a210 */ /* 0x000fe20002ffe40b */
[----:B------:R-:W-:Y:S01]  /*2100*/  @!P1 IMAD.WIDE.U32 R2, R122, 0x60, R2 ;  /* 0x000000607a029825 */ /* 0x000fe200078e0002 */
[----:B-1----:R-:W-:-:S02]  /*2110*/  @!P2 LEA R14, P5, R4, R14, 0x1 ;  /* 0x0000000e040ea211 */ /* 0x002fc400078a08ff */
[----:B------:R-:W-:Y:S01]  /*2120*/  SHF.R.S32.HI R25, RZ, 0x1, R7 ;  /* 0x00000001ff197819 */ /* 0x000fe20000011407 */
[----:B------:R-:W-:Y:S01]  /*2130*/  IMAD.IADD R13, R10, 0x1, -R12 ;  /* 0x000000010a0d7824 */ /* 0x000fe200078e0a0c */
[----:B------:R-:W-:Y:S01]  /*2140*/  @!P2 LEA.HI.X R15, R4, R15, R5, 0x1, P5 ;  /* 0x0000000f040fa211 */ /* 0x000fe200028f0c05 */
[----:B------:R-:W-:Y:S01]  /*2150*/  @!P1 IMAD R4, R123, 0x60, RZ ;  /* 0x000000607b049824 */ /* 0x000fe200078e02ff */
[----:B---3--:R-:W-:Y:S01]  /*2160*/  @!P1 LEA R10, P5, R2, R20, 0x1 ;  /* 0x00000014020a9211 */ /* 0x008fe200078a08ff */
        /* <DEDUP_REMOVED lines=21> */
[----:B------:R-:W-:Y:S01]  /*22c0*/  IMAD.U32 R0, R0, 0x20, R4 ;  /* 0x0000002000007824 */ /* 0x000fe200078e0004 */
[----:B------:R-:W-:Y:S01]  /*22d0*/  SHF.L.U32 R7, R22, 0x3, RZ ;  /* 0x0000000316077819 */ /* 0x000fe200000006ff */
[----:B------:R-:W-:-:S02]  /*22e0*/  IMAD R4, R27, UR6, RZ ;  /* 0x000000061b047c24 */ /* 0x000fc4000f8e02ff */
        /* <DEDUP_REMOVED lines=15> */
[----:B------:R-:W-:-:S02]  /*23e0*/  IMAD R9, R26, R34, R5 ;  /* 0x000000221a097224 */ /* 0x000fc400078e0205 */
[----:B------:R-:W-:Y:S01]  /*23f0*/  IMAD.WIDE.U32 R2, R76, R34, R12 ;  /* 0x000000224c027225 */ /* 0x000fe200078e000c */
[----:B------:R-:W-:Y:S02]  /*2400*/  LOP3.LUT R7, R6, 0x8, R7, 0xf8, !PT ;  /* 0x0000000806077812 */ /* 0x000fe400078ef807 */
[----:B------:R-:W-:Y:S01]  /*2410*/  SHF.R.U32.HI R6, RZ, 0x3, R6 ;  /* 0x00000003ff067819 */ /* 0x000fe20000011606 */
[----:B------:R-:W-:Y:S01]  /*2420*/  IMAD.WIDE.U32 R4, R178, 0x40, RZ ;  /* 0x00000040b2047825 */ /* 0x000fe200078e00ff */
[----:B------:R5:W-:Y:S02]  /*2430*/  STL.64 [R1], R12 ;  /* 0x0000000c01007387 */ /* 0x000be40000100a00 */
[----:B------:R-:W-:Y:S01]  /*2440*/  LOP3.LUT R215, R7, R6, RZ, 0x3c, !PT ;  /* 0x0000000607d77212 */ /* 0x000fe200078e3cff */
[----:B------:R-:W-:Y:S01]  /*2450*/  IMAD.SHL.U32 R8, R179, 0x40, RZ ;  /* 0x00000040b3087824 */ /* 0x000fe200078e00ff */
[C---:B------:R-:W-:Y:S01]  /*2460*/  @!P3 IADD3 R10, P1, R2.reuse, R4, RZ ;  /* 0x00000004020ab210 */ /* 0x040fe20007f3e0ff */
[----:B------:R-:W-:Y:S01]  /*2470*/  IMAD.IADD R3, R3, 0x1, R9 ;  /* 0x0000000103037824 */ /* 0x000fe200078e0209 */
[----:B---3--:R-:W-:Y:S01]  /*2480*/  @!P4 LEA R6, P2, R2, R16, 0x1 ;  /* 0x000000100206c211 */ /* 0x008fe200078408ff */
[----:B------:R-:W-:-:S02]  /*2490*/  IMAD.SHL.U32 R4, R23, 0x20, RZ ;  /* 0x0000002017047824 */ /* 0x000fc400078e00ff */
[----:B------:R-:W-:Y:S01]  /*24a0*/  IMAD.MOV.U32 R0, RZ, RZ, 0x10 ;  /* 0x00000010ff007424 */ /* 0x000fe200078e00ff */
[----:B------:R-:W-:Y:S01]  /*24b0*/  @!P4 LEA.HI.X R7, R2, R17, R3, 0x1, P2 ;  /* 0x000000110207c211 */ /* 0x000fe200010f0c03 */
[----:B------:R-:W-:Y:S01]  /*24c0*/  VIADD R188, R135, 0x2020 ;  /* 0x0000202087bc7836 */ /* 0x000fe20000000000 */
[----:B------:R-:W-:Y:S01]  /*24d0*/  LOP3.LUT R214, R4, 0xffffff00, RZ, 0xc0, !PT ;  /* 0xffffff0004d67812 */ /* 0x000fe200078ec0ff */
[----:B------:R-:W-:Y:S04]  /*24e0*/  @P4 STS [R241+0x4000], RZ ;  /* 0x004000fff1004388 */ /* 0x000fe80000000800 */
[----:B------:R-:W-:Y:S01]  /*24f0*/  IMAD R11, R82, 0x200, R214 ;  /* 0x00000200520b7824 */ /* 0x000fe200078e02d6 */
[----:B------:R-:W-:Y:S04]  /*2500*/  @P4 STS [R241+0x4004], RZ ;  /* 0x004004fff1004388 */ /* 0x000fe80000000800 */
[----:B------:R-:W-:Y:S04]  /*2510*/  @P4 STS.64 [R241+0x4008], RZ ;  /* 0x004008fff1004388 */ /* 0x000fe80000000a00 */
[----:B------:R-:W-:Y:S01]  /*2520*/  @!PT LDS RZ, [RZ] ;  /* 0x00000000fffff984 */ /* 0x000fe20000000800 */
[----:B------:R-:W-:Y:S01]  /*2530*/  @!PT LDS RZ, [RZ] ;  /* 0x00000000fffff984 */ /* 0x000fe20000000800 */
[----:B------:R-:W-:Y:S01]  /*2540*/  @!PT LDS RZ, [RZ] ;  /* 0x00000000fffff984 */ /* 0x000fe20000000800 */
[----:B------:R1:W-:Y:S01]  /*2550*/  @!P4 LDGSTS.E.BYPASS.LTC128B.128 [R241+0x4000], desc[UR12][R6.64] ;  /* 0x0400000006f1cfae */ /* 0x0003e2000b901d4c */
[----:B-----5:R-:W-:Y:S01]  /*2560*/  @!P3 IADD3.X R13, R3, R5, R8, P1, !PT ;  /* 0x00000005030db210 */ /* 0x020fe20000ffe408 */
[----:B------:R-:W-:Y:S01]  /*2570*/  @!P0 IMAD R12, R179, 0x60, RZ ;  /* 0x00000060b30c8824 */ /* 0x000fe200078e02ff */
[C---:B------:R-:W-:Y:S01]  /*2580*/  @!P6 LEA R5, P1, R178.reuse, R2, 0x5 ;  /* 0x00000002b205e211 */ /* 0x040fe200078228ff */
[----:B------:R-:W-:Y:S03]  /*2590*/  @P6 STS.128 [R241+0x4800], RZ ;  /* 0x004800fff1006388 */ /* 0x000fe60000000c00 */
[C---:B------:R-:W-:Y:S01]  /*25a0*/  @!P6 LEA.HI.X R9, R178.reuse, R3, R179, 0x5, P1 ;  /* 0x00000003b209e211 */ /* 0x040fe200008f2cb3 */
[----:B------:R-:W-:Y:S01]  /*25b0*/  @!P0 IMAD.WIDE.U32 R2, R178, 0x60, R2 ;  /* 0x00000060b2028825 */ /* 0x000fe200078e0002 */
[----:B----4-:R-:W-:-:S02]  /*25c0*/  @!P6 LEA R4, P2, R5, R20, 0x1 ;  /* 0x000000140504e211 */ /* 0x010fc400078408ff */
[C---:B--2---:R-:W-:Y:S01]  /*25d0*/  @!P3 LEA R8, P1, R10.reuse, R18, 0x1 ;  /* 0x000000120a08b211 */ /* 0x044fe200078208ff */
[----:B------:R-:W-:Y:S01]  /*25e0*/  @!P0 IMAD.IADD R3, R3, 0x1, R12 ;  /* 0x0000000103038824 */ /* 0x000fe200078e020c */
[----:B------:R-:W-:Y:S02]  /*25f0*/  @!P6 LEA.HI.X R5, R5, R21, R9, 0x1, P2 ;  /* 0x000000150505e211 */ /* 0x000fe400010f0c09 */
        /* <DEDUP_REMOVED lines=10> */
[----:B------:R2:W-:Y:S01]  /*26a0*/  @!P3 LDGSTS.E.BYPASS.LTC128B.128 [R241+0x5000], desc[UR12][R8.64] ;  /* 0x0500000008f1bfae */ /* 0x0005e2000b901d4c */
[----:B-1----:R-:W-:-:S03]  /*26b0*/  @!P0 LEA R6, P1, R2, R14, 0x1 ;  /* 0x0000000e02068211 */ /* 0x002fc600078208ff */
[----:B------:R-:W-:Y:S01]  /*26c0*/  @P0 STS.128 [R241+0x5800], RZ ;  /* 0x005800fff1000388 */ /* 0x000fe20000000c00 */
        /* <DEDUP_REMOVED lines=11> */
[----:B------:R-:W-:-:S03]  /*2780*/  SEL R0, R0, 0xfffffff0, !P1 ;  /* 0xfffffff000007807 */ /* 0x000fc60004800000 */
[----:B------:R-:W3:Y:S02]  /*2790*/  LDSM.16.M88.4 R12, [R186] ;  /* 0x00000000ba0c783b */ /* 0x000ee40000000200 */
[----:B------:R-:W-:Y:S02]  /*27a0*/  IMAD R187, R0, 0x2, R186 ;  /* 0x0000000200bb7824 */ /* 0x000fe400078e02ba */
[----:B------:R-:W0:Y:S04]  /*27b0*/  LDGDEPBAR ;  /* 0x00000000000079af */ /* 0x000e280000000000 */
[----:B------:R-:W-:Y:S01]  /*27c0*/  @P0 VIADD R188, R2, 0xffffffe0 ;  /* 0xffffffe002bc0836 */ /* 0x000fe20000000000 */
[----:B--2---:R-:W2:Y:S04]  /*27d0*/  LDSM.16.M88.4 R8, [R186+0x1000] ;  /* 0x00100000ba08783b */ /* 0x004ea80000000200 */
[----:B------:R-:W-:Y:S04]  /*27e0*/  LDSM.16.M88.4 R24, [R188] ;  /* 0x00000000bc18783b */ /* 0x000fe80000000200 */
[----:B------:R-:W-:Y:S04]  /*27f0*/  LDSM.16.M88.4 R16, [R187+0x1000] ;  /* 0x00100000bb10783b */ /* 0x000fe80000000200 */
[----:B-1----:R-:W1:Y:S01]  /*2800*/  LDSM.16.M88.4 R4, [R187] ;  /* 0x00000000bb04783b */ /* 0x002e620000000200 */
[-C--:B---3--:R-:W-:Y:S06]  /*2810*/  HMMA.16816.F32 R32, R12, R20.reuse, RZ ;  /* 0x000000140c20723c */ /* 0x088fec00000018ff */
[C---:B--2---:R-:W-:Y:S06]  /*2820*/  HMMA.16816.F32 R28, R8.reuse, R20, RZ ;  /* 0x00000014081c723c */ /* 0x044fec00000018ff */
[----:B------:R-:W-:-:S12]  /*2830*/  HMMA.16816.F32 R36, R8, R22, RZ ;  /* 0x000000160824723c */ /* 0x000fd800000018ff */
[----:B-1----:R-:W-:Y:S06]  /*2840*/  HMMA.16816.F32 R40, R4, R24, R32 ;  /* 0x000000180428723c */ /* 0x002fec0000001820 */
[----:B------:R-:W-:Y:S01]  /*2850*/  HMMA.16816.F32 R32, R12, R22, RZ ;  /* 0x000000160c20723c */ /* 0x000fe200000018ff */
[----:B------:R-:W-:Y:S05]  /*2860*/  LDSM.16.M88.4 R20, [R188+0x400] ;  /* 0x00040000bc14783b */ /* 0x000fea0000000200 */
[----:B------:R-:W-:Y:S01]  /*2870*/  HMMA.16816.F32 R44, R16, R24, R28 ;  /* 0x00000018102c723c */ /* 0x000fe2000000181c */
[----:B------:R-:W1:Y:S11]  /*2880*/  LDSM.16.M88.4 R28, [R135+0x2400] ;  /* 0x00240000871c783b */ /* 0x000e760000000200 */
[----:B------:R-:W-:Y:S01]  /*2890*/  FMUL.FTZ R40, R40, UR8 ;  /* 0x0000000828287c20 */ /* 0x000fe20008410000 */
[----:B------:R-:W-:Y:S01]  /*28a0*/  FMUL.FTZ R41, R41, UR8 ;  /* 0x0000000829297c20 */ /* 0x000fe20008410000 */
[----:B------:R-:W-:Y:S01]  /*28b0*/  FMUL.FTZ R42, R42, UR8 ;  /* 0x000000082a2a7c20 */ /* 0x000fe20008410000 */
[----:B------:R-:W-:Y:S01]  /*28c0*/  FMUL.FTZ R43, R43, UR8 ;  /* 0x000000082b2b7c20 */ /* 0x000fe20008410000 */
[----:B------:R-:W2:Y:S02]  /*28d0*/  MUFU.TANH R200, R40 ;  /* 0x0000002800c87308 */ /* 0x000ea40000002400 */
[-C--:B------:R-:W-:Y:S06]  /*28e0*/  HMMA.16816.F32 R48, R4, R26.reuse, R32 ;  /* 0x0000001a0430723c */ /* 0x080fec0000001820 */
[----:B------:R-:W-:Y:S01]  /*28f0*/  HMMA.16816.F32 R32, R16, R26, R36 ;  /* 0x0000001a1020723c */ /* 0x000fe20000001824 */
[----:B------:R-:W3:Y:S01]  /*2900*/  MUFU.TANH R129, R41 ;  /* 0x0000002900817308 */ /* 0x000ee20000002400 */
[----:B------:R-:W-:Y:S01]  /*2910*/  FMUL.FTZ R44, R44, UR8 ;  /* 0x000000082c2c7c20 */ /* 0x000fe20008410000 */
[----:B------:R-:W-:Y:S01]  /*2920*/  FMUL.FTZ R45, R45, UR8 ;  /* 0x000000082d2d7c20 */ /* 0x000fe20008410000 */
[----:B------:R-:W-:Y:S01]  /*2930*/  FMUL.FTZ R46, R46, UR8 ;  /* 0x000000082e2e7c20 */ /* 0x000fe20008410000 */
[----:B------:R-:W-:-:S04]  /*2940*/  FMUL.FTZ R47, R47, UR8 ;  /* 0x000000082f2f7c20 */ /* 0x000fc80008410000 */
[----:B------:R-:W-:Y:S01]  /*2950*/  MUFU.TANH R193, R42 ;  /* 0x0000002a00c17308 */ /* 0x000fe20000002400 */
[-C--:B-1----:R-:W-:Y:S08]  /*2960*/  HMMA.16816.F32 R24, R8, R28.reuse, RZ ;  /* 0x0000001c0818723c */ /* 0x082ff000000018ff */
[----:B------:R-:W-:Y:S01]  /*2970*/  FMUL.FTZ R48, R48, UR8 ;  /* 0x0000000830307c20 */ /* 0x000fe20008410000 */
[----:B------:R-:W-:Y:S01]  /*2980*/  FMUL.FTZ R50, R50, UR8 ;  /* 0x0000000832327c20 */ /* 0x000fe20008410000 */
[----:B------:R-:W-:Y:S01]  /*2990*/  FMUL.FTZ R49, R49, UR8 ;  /* 0x0000000831317c20 */ /* 0x000fe20008410000 */
[----:B------:R-:W-:Y:S01]  /*29a0*/  FMUL.FTZ R51, R51, UR8 ;  /* 0x0000000833337c20 */ /* 0x000fe20008410000 */
[----:B------:R-:W1:Y:S01]  /*29b0*/  MUFU.TANH R198, R48 ;  /* 0x0000003000c67308 */ /* 0x000e620000002400 */
[----:B------:R-:W-:Y:S01]  /*29c0*/  HMMA.16816.F32 R36, R12, R28, RZ ;  /* 0x0000001c0c24723c */ /* 0x000fe200000018ff */
[----:B------:R-:W-:Y:S01]  /*29d0*/  FMUL.FTZ R32, R32, UR8 ;  /* 0x0000000820207c20 */ /* 0x000fe20008410000 */
[----:B------:R-:W-:Y:S01]  /*29e0*/  FMUL.FTZ R34, R34, UR8 ;  /* 0x0000000822227c20 */ /* 0x000fe20008410000 */
[----:B------:R-:W-:Y:S01]  /*29f0*/  FMUL.FTZ R33, R33, UR8 ;  /* 0x0000000821217c20 */ /* 0x000fe20008410000 */
[----:B------:R-:W-:-:S03]  /*2a00*/  FMUL.FTZ R35, R35, UR8 ;  /* 0x0000000823237c20 */ /* 0x000fc60008410000 */
[----:B------:R-:W-:Y:S08]  /*2a10*/  MUFU.TANH R177, R50 ;  /* 0x0000003200b17308 */ /* 0x000ff00000002400 */
[----:B------:R-:W4:Y:S08]  /*2a20*/  MUFU.TANH R197, R49 ;  /* 0x0000003100c57308 */ /* 0x000f300000002400 */
[----:B------:R5:W-:Y:S08]  /*2a30*/  MUFU.TANH R169, R51 ;  /* 0x0000003300a97308 */ /* 0x000bf00000002400 */
[----:B------:R2:W-:Y:S08]  /*2a40*/  MUFU.TANH R192, R43 ;  /* 0x0000002b00c07308 */ /* 0x0005f00000002400 */
[----:B------:R-:W-:Y:S01]  /*2a50*/  MUFU.TANH R180, R32 ;  /* 0x0000002000b47308 */ /* 0x000fe20000002400 */
[-C--:B-----5:R-:W-:Y:S01]  /*2a60*/  HMMA.16816.F32 R48, R16, R20.reuse, R24 ;  /* 0x000000141030723c */ /* 0x0a0fe20000001818 */
[----:B------:R-:W5:Y:S06]  /*2a70*/  LDSM.16.M88.4 R24, [R135+0x2800] ;  /* 0x002800008718783b */ /* 0x000f6c0000000200 */
[----:B------:R-:W-:Y:S01]  /*2a80*/  MUFU.TANH R176, R34 ;  /* 0x0000002200b07308 */ /* 0x000fe20000002400 */
[----:B--2---:R-:W-:Y:S06]  /*2a90*/  HMMA.16816.F32 R40, R4, R20, R36 ;  /* 0x000000140428723c */ /* 0x004fec0000001824 */
[----:B------:R-:W-:Y:S01]  /*2aa0*/  HMMA.16816.F32 R36, R12, R30, RZ ;  /* 0x0000001e0c24723c */ /* 0x000fe200000018ff */
[----:B------:R-:W-:Y:S08]  /*2ab0*/  MUFU.TANH R168, R33 ;  /* 0x0000002100a87308 */ /* 0x000ff00000002400 */
[----:B------:R2:W-:Y:S01]  /*2ac0*/  MUFU.TANH R166, R35 ;  /* 0x0000002300a67308 */ /* 0x0005e20000002400 */
[----:B------:R-:W-:Y:S01]  /*2ad0*/  FMUL.FTZ R48, R48, UR8 ;  /* 0x0000000830307c20 */ /* 0x000fe20008410000 */
[----:B------:R-:W-:Y:S01]  /*2ae0*/  FMUL.FTZ R49, R49, UR8 ;  /* 0x0000000831317c20 */ /* 0x000fe20008410000 */
[----:B------:R-:W-:Y:S01]  /*2af0*/  FMUL.FTZ R50, R50, UR8 ;  /* 0x0000000832327c20 */ /* 0x000fe20008410000 */
[----:B------:R-:W-:-:S04]  /*2b00*/  FMUL.FTZ R51, R51, UR8 ;  /* 0x0000000833337c20 */ /* 0x000fc80008410000 */
[----:B------:R-:W-:Y:S01]  /*2b10*/  MUFU.TANH R185, R44 ;  /* 0x0000002c00b97308 */ /* 0x000fe20000002400 */
[----:B------:R-:W-:Y:S01]  /*2b20*/  FMUL.FTZ R40, R40, UR8 ;  /* 0x0000000828287c20 */ /* 0x000fe20008410000 */
[----:B------:R-:W-:Y:S01]  /*2b30*/  FMUL.FTZ R41, R41, UR8 ;  /* 0x0000000829297c20 */ /* 0x000fe20008410000 */
[----:B------:R-:W-:Y:S01]  /*2b40*/  FMUL.FTZ R42, R42, UR8 ;  /* 0x000000082a2a7c20 */ /* 0x000fe20008410000 */
[----:B------:R-:W-:-:S04]  /*2b50*/  FMUL.FTZ R43, R43, UR8 ;  /* 0x000000082b2b7c20 */ /* 0x000fc80008410000 */
[----:B------:R-:W4:Y:S01]  /*2b60*/  MUFU.TANH R131, R40 ;  /* 0x0000002800837308 */ /* 0x000f220000002400 */
[----:B--2---:R-:W-:Y:S01]  /*2b70*/  HMMA.16816.F32 R32, R8, R30, RZ ;  /* 0x0000001e0820723c */ /* 0x004fe200000018ff */
[----:B------:R-:W2:Y:S06]  /*2b80*/  LDSM.16.M88.4 R28, [R188+0x800] ;  /* 0x00080000bc1c783b */ /* 0x000eac0000000200 */
[----:B------:R-:W4:Y:S08]  /*2b90*/  MUFU.TANH R196, R41 ;  /* 0x0000002900c47308 */ /* 0x000f300000002400 */
[----:B------:R-:W-:Y:S08]  /*2ba0*/  MUFU.TANH R165, R42 ;  /* 0x0000002a00a57308 */ /* 0x000ff00000002400 */
[----:B------:R3:W-:Y:S08]  /*2bb0*/  MUFU.TANH R164, R43 ;  /* 0x0000002b00a47308 */ /* 0x0007f00000002400 */
[----:B------:R-:W-:Y:S08]  /*2bc0*/  MUFU.TANH R191, R45 ;  /* 0x0000002d00bf7308 */ /* 0x000ff00000002400 */
[----:B------:R-:W-:Y:S01]  /*2bd0*/  MUFU.TANH R182, R46 ;  /* 0x0000002e00b67308 */ /* 0x000fe20000002400 */
[-C--:B---3--:R-:W-:Y:S06]  /*2be0*/  HMMA.16816.F32 R40, R16, R22.reuse, R32 ;  /* 0x000000161028723c */ /* 0x088fec0000001820 */
[----:B------:R-:W-:Y:S01]  /*2bf0*/  HMMA.16816.F32 R32, R4, R22, R36 ;  /* 0x000000160420723c */ /* 0x000fe20000001824 */
[----:B------:R3:W-:Y:S05]  /*2c00*/  MUFU.TANH R181, R47 ;  /* 0x0000002f00b57308 */ /* 0x0007ea0000002400 */
[-C--:B-----5:R-:W-:Y:S03]  /*2c10*/  HMMA.16816.F32 R20, R8, R24.reuse, RZ ;  /* 0x000000180814723c */ /* 0x0a0fe600000018ff */
[----:B------:R-:W-:Y:S08]  /*2c20*/  MUFU.TANH R163, R48 ;  /* 0x0000003000a37308 */ /* 0x000ff00000002400 */
[----:B------:R-:W-:Y:S01]  /*2c30*/  MUFU.TANH R156, R49 ;  /* 0x00000031009c7308 */ /* 0x000fe20000002400 */
[----:B---3--:R-:W-:Y:S01]  /*2c40*/  HMMA.16816.F32 R44, R12, R24, RZ ;  /* 0x000000180c2c723c */ /* 0x008fe200000018ff */
[----:B------:R-:W-:Y:S01]  /*2c50*/  FMUL.FTZ R40, R40, UR8 ;  /* 0x0000000828287c20 */ /* 0x000fe20008410000 */
[----:B------:R-:W-:Y:S01]  /*2c60*/  FMUL.FTZ R42, R42, UR8 ;  /* 0x000000082a2a7c20 */ /* 0x000fe20008410000 */
[----:B------:R-:W-:Y:S01]  /*2c70*/  FMUL.FTZ R41, R41, UR8 ;  /* 0x0000000829297c20 */ /* 0x000fe20008410000 */
[----:B------:R-:W-:-:S02]  /*2c80*/  FMUL.FTZ R43, R43, UR8 ;  /* 0x000000082b2b7c20 */ /* 0x000fc40008410000 */
[----:B------:R-:W-:Y:S01]  /*2c90*/  FMUL.FTZ R32, R32, UR8 ;  /* 0x0000000820207c20 */ /* 0x000fe20008410000 */
[----:B------:R-:W-:Y:S01]  /*2ca0*/  FMUL.FTZ R34, R34, UR8 ;  /* 0x0000000822227c20 */ /* 0x000fe20008410000 */
[----:B------:R-:W-:Y:S01]  /*2cb0*/  FMUL.FTZ R33, R33, UR8 ;  /* 0x0000000821217c20 */ /* 0x000fe20008410000 */
[----:B------:R-:W-:Y:S01]  /*2cc0*/  FMUL.FTZ R35, R35, UR8 ;  /* 0x0000000823237c20 */ /* 0x000fe20008410000 */
[----:B------:R-:W3:Y:S08]  /*2cd0*/  MUFU.TANH R124, R32 ;  /* 0x00000020007c7308 */ /* 0x000ef00000002400 */
[----:B------:R-:W-:Y:S06]  /*2ce0*/  MUFU.TANH R152, R34 ;  /* 0x0000002200987308 */ /* 0x000fec0000002400 */
[-C--:B--2---:R-:W-:Y:S02]  /*2cf0*/  HMMA.16816.F32 R36, R4, R28.reuse, R44 ;  /* 0x0000001c0424723c */ /* 0x084fe4000000182c */
[----:B------:R-:W2:Y:S04]  /*2d00*/  MUFU.TANH R121, R33 ;  /* 0x0000002100797308 */ /* 0x000ea80000002400 */
[----:B------:R-:W-:Y:S04]  /*2d10*/  HMMA.16816.F32 R44, R16, R28, R20 ;  /* 0x0000001c102c723c */ /* 0x000fe80000001814 */
[----:B------:R5:W-:Y:S02]  /*2d20*/  MUFU.TANH R149, R35 ;  /* 0x0000002300957308 */ /* 0x000be40000002400 */
[-C--:B------:R-:W-:Y:S06]  /*2d30*/  HMMA.16816.F32 R20, R8, R26.reuse, RZ ;  /* 0x0000001a0814723c */ /* 0x080fec00000018ff */
[----:B------:R-:W-:Y:S01]  /*2d40*/  HMMA.16816.F32 R24, R12, R26, RZ ;  /* 0x0000001a0c18723c */ /* 0x000fe200000018ff */
[----:B------:R-:W-:Y:S05]  /*2d50*/  MUFU.TANH R205, R40 ;  /* 0x0000002800cd7308 */ /* 0x000fea0000002400 */
[----:B------:R-:W-:Y:S01]  /*2d60*/  FMUL.FTZ R36, R36, UR8 ;  /* 0x0000000824247c20 */ /* 0x000fe20008410000 */
[----:B------:R-:W-:Y:S01]  /*2d70*/  FMUL.FTZ R37, R37, UR8 ;  /* 0x0000000825257c20 */ /* 0x000fe20008410000 */
[----:B------:R-:W-:Y:S01]  /*2d80*/  FMUL.FTZ R38, R38, UR8 ;  /* 0x0000000826267c20 */ /* 0x000fe20008410000 */
[----:B-----5:R-:W5:Y:S01]  /*2d90*/  LDSM.16.M88.4 R32, [R135+0x2c00] ;  /* 0x002c00008720783b */ /* 0x020f620000000200 */
[----:B------:R-:W-:Y:S01]  /*2da0*/  FMUL.FTZ R39, R39, UR8 ;  /* 0x0000000827277c20 */ /* 0x000fe20008410000 */
[----:B------:R-:W2:Y:S01]  /*2db0*/  MUFU.TANH R113, R36 ;  /* 0x0000002400717308 */ /* 0x000ea20000002400 */
[----:B------:R-:W-:Y:S01]  /*2dc0*/  FMUL.FTZ R44, R44, UR8 ;  /* 0x000000082c2c7c20 */ /* 0x000fe20008410000 */
[----:B------:R-:W-:Y:S01]  /*2dd0*/  FMUL.FTZ R45, R45, UR8 ;  /* 0x000000082d2d7c20 */ /* 0x000fe20008410000 */
[----:B------:R-:W-:Y:S01]  /*2de0*/  FMUL.FTZ R46, R46, UR8 ;  /* 0x000000082e2e7c20 */ /* 0x000fe20008410000 */
[----:B------:R-:W-:-:S04]  /*2df0*/  FMUL.FTZ R47, R47, UR8 ;  /* 0x000000082f2f7c20 */ /* 0x000fc80008410000 */
[----:B------:R-:W2:Y:S08]  /*2e00*/  MUFU.TANH R120, R37 ;  /* 0x0000002500787308 */ /* 0x000eb00000002400 */
[----:B------:R-:W-:Y:S08]  /*2e10*/  MUFU.TANH R148, R38 ;  /* 0x0000002600947308 */ /* 0x000ff00000002400 */
[----:B------:R1:W-:Y:S08]  /*2e20*/  MUFU.TANH R147, R39 ;  /* 0x0000002700937308 */ /* 0x0003f00000002400 */
[----:B------:R-:W-:Y:S08]  /*2e30*/  MUFU.TANH R204, R42 ;  /* 0x0000002a00cc7308 */ /* 0x000ff00000002400 */
[----:B------:R-:W-:Y:S01]  /*2e40*/  MUFU.TANH R195, R41 ;  /* 0x0000002900c37308 */ /* 0x000fe20000002400 */
[-C--:B-1----:R-:W-:Y:S01]  /*2e50*/  HMMA.16816.F32 R36, R16, R30.reuse, R20 ;  /* 0x0000001e1024723c */ /* 0x082fe20000001814 */
[----:B------:R-:W1:Y:S06]  /*2e60*/  LDSM.16.M88.4 R20, [R188+0xc00] ;  /* 0x000c0000bc14783b */ /* 0x000e6c0000000200 */
[----:B------:R4:W-:Y:S08]  /*2e70*/  MUFU.TANH R194, R43 ;  /* 0x0000002b00c27308 */ /* 0x0009f00000002400 */
[----:B------:R-:W-:Y:S08]  /*2e80*/  MUFU.TANH R207, R50 ;  /* 0x0000003200cf7308 */ /* 0x000ff00000002400 */
[----:B------:R1:W-:Y:S01]  /*2e90*/  MUFU.TANH R206, R51 ;  /* 0x0000003300ce7308 */ /* 0x0003e20000002400 */
[----:B----4-:R-:W-:Y:S01]  /*2ea0*/  HMMA.16816.F32 R40, R4, R30, R24 ;  /* 0x0000001e0428723c */ /* 0x010fe20000001818 */
[----:B------:R-:W-:Y:S01]  /*2eb0*/  FMUL.FTZ R36, R36, UR8 ;  /* 0x0000000824247c20 */ /* 0x000fe20008410000 */
[----:B------:R-:W-:Y:S01]  /*2ec0*/  FMUL.FTZ R38, R38, UR8 ;  /* 0x0000000826267c20 */ /* 0x000fe20008410000 */
[----:B------:R-:W-:Y:S01]  /*2ed0*/  FMUL.FTZ R37, R37, UR8 ;  /* 0x0000000825257c20 */ /* 0x000fe20008410000 */
[----:B------:R-:W-:-:S02]  /*2ee0*/  FMUL.FTZ R39, R39, UR8 ;  /* 0x0000000827277c20 */ /* 0x000fc40008410000 */
[-C--:B-----5:R-:W-:Y:S01]  /*2ef0*/  HMMA.16816.F32 R28, R12, R32.reuse, RZ ;  /* 0x000000200c1c723c */ /* 0x0a0fe200000018ff */
[----:B------:R-:W-:Y:S05]  /*2f00*/  MUFU.TANH R174, R36 ;  /* 0x0000002400ae7308 */ /* 0x000fea0000002400 */
[----:B------:R-:W-:Y:S03]  /*2f10*/  HMMA.16816.F32 R24, R8, R32, RZ ;  /* 0x000000200818723c */ /* 0x000fe600000018ff */
[----:B------:R-:W-:Y:S08]  /*2f20*/  MUFU.TANH R172, R38 ;  /* 0x0000002600ac7308 */ /* 0x000ff00000002400 */
[----:B------:R-:W-:Y:S01]  /*2f30*/  MUFU.TANH R173, R37 ;  /* 0x0000002500ad7308 */ /* 0x000fe20000002400 */
[----:B------:R-:W-:Y:S01]  /*2f40*/  FMUL.FTZ R40, R40, UR8 ;  /* 0x0000000828287c20 */ /* 0x000fe20008410000 */
[----:B------:R-:W-:Y:S01]  /*2f50*/  FMUL.FTZ R42, R42, UR8 ;  /* 0x000000082a2a7c20 */ /* 0x000fe20008410000 */
[----:B------:R-:W-:Y:S01]  /*2f60*/  FMUL.FTZ R41, R41, UR8 ;  /* 0x0000000829297c20 */ /* 0x000fe20008410000 */
[----:B------:R-:W-:-:S04]  /*2f70*/  FMUL.FTZ R43, R43, UR8 ;  /* 0x000000082b2b7c20 */ /* 0x000fc80008410000 */
[----:B------:R4:W-:Y:S05]  /*2f80*/  MUFU.TANH R170, R39 ;  /* 0x0000002700aa7308 */ /* 0x0009ea0000002400 */
[-C--:B-1----:R-:W-:Y:S01]  /*2f90*/  HMMA.16816.F32 R48, R16, R20.reuse, R24 ;  /* 0x000000141030723c */ /* 0x082fe20000001818 */
[----:B------:R-:W1:Y:S02]  /*2fa0*/  LDSM.16.M88.4 R24, [R135+0x3000] ;  /* 0x003000008718783b */ /* 0x000e640000000200 */
[----:B------:R-:W-:Y:S08]  /*2fb0*/  MUFU.TANH R190, R44 ;  /* 0x0000002c00be7308 */ /* 0x000ff00000002400 */
[----:B------:R-:W-:Y:S01]  /*2fc0*/  MUFU.TANH R184, R45 ;  /* 0x0000002d00b87308 */ /* 0x000fe20000002400 */
[----:B----4-:R-:W-:Y:S06]  /*2fd0*/  HMMA.16816.F32 R36, R4, R20, R28 ;  /* 0x000000140424723c */ /* 0x010fec000000181c */
[----:B------:R-:W-:Y:S01]  /*2fe0*/  HMMA.16816.F32 R28, R8, R34, RZ ;  /* 0x00000022081c723c */ /* 0x000fe200000018ff */
[----:B------:R-:W-:Y:S05]  /*2ff0*/  MUFU.TANH R189, R46 ;  /* 0x0000002e00bd7308 */ /* 0x000fea0000002400 */
[----:B------:R-:W-:Y:S01]  /*3000*/  FMUL.FTZ R48, R48, UR8 ;  /* 0x0000000830307c20 */ /* 0x000fe20008410000 */
[----:B------:R-:W-:Y:S01]  /*3010*/  FMUL.FTZ R49, R49, UR8 ;  /* 0x0000000831317c20 */ /* 0x000fe20008410000 */
[----:B------:R-:W-:Y:S01]  /*3020*/  FMUL.FTZ R50, R50, UR8 ;  /* 0x0000000832327c20 */ /* 0x000fe20008410000 */
[----:B------:R4:W-:Y:S01]  /*3030*/  MUFU.TANH R175, R47 ;  /* 0x0000002f00af7308 */ /* 0x0009e20000002400 */
[----:B------:R-:W-:-:S07]  /*3040*/  FMUL.FTZ R51, R51, UR8 ;  /* 0x0000000833337c20 */ /* 0x000fce0008410000 */
[----:B------:R-:W5:Y:S01]  /*3050*/  MUFU.TANH R101, R40 ;  /* 0x0000002800657308 */ /* 0x000f620000002400 */
[----:B------:R-:W-:Y:S01]  /*3060*/  FMUL.FTZ R36, R36, UR8 ;  /* 0x0000000824247c20 */ /* 0x000fe20008410000 */
[----:B------:R-:W-:Y:S01]  /*3070*/  FMUL.FTZ R37, R37, UR8 ;  /* 0x0000000825257c20 */ /* 0x000fe20008410000 */
[----:B------:R-:W-:Y:S01]  /*3080*/  FMUL.FTZ R38, R38, UR8 ;  /* 0x0000000826267c20 */ /* 0x000fe20008410000 */
[----:B------:R-:W-:Y:S01]  /*3090*/  FMUL.FTZ R39, R39, UR8 ;  /* 0x0000000827277c20 */ /* 0x000fe20008410000 */
[----:B-1----:R-:W-:Y:S03]  /*30a0*/  HMMA.16816.F32 R52, R12, R26, RZ ;  /* 0x0000001a0c34723c */ /* 0x002fe600000018ff */
[----:B------:R-:W-:Y:S03]  /*30b0*/  MUFU.TANH R100, R36 ;  /* 0x0000002400647308 */ /* 0x000fe60000002400 */
[----:B------:R-:W-:Y:S05]  /*30c0*/  HMMA.16816.F32 R28, R16, R22, R28 ;  /* 0x00000016101c723c */ /* 0x000fea000000181c */
[----:B------:R-:W-:Y:S01]  /*30d0*/  MUFU.TANH R106, R37 ;  /* 0x00000025006a7308 */ /* 0x000fe20000002400 */
[----:B----4-:R-:W-:Y:S01]  /*30e0*/  HMMA.16816.F32 R44, R12, R34, RZ ;  /* 0x000000220c2c723c */ /* 0x010fe200000018ff */
[----:B------:R-:W1:Y:S06]  /*30f0*/  LDSM.16.M88.4 R32, [R188+0x1000] ;  /* 0x00100000bc20783b */ /* 0x000e6c0000000200 */
[----:B------:R-:W-:Y:S08]  /*3100*/  MUFU.TANH R136, R38 ;  /* 0x0000002600887308 */ /* 0x000ff00000002400 */
[----:B------:R4:W-:Y:S03]  /*3110*/  MUFU.TANH R134, R39 ;  /* 0x0000002700867308 */ /* 0x0009e60000002400 */
[----:B------:R-:W-:Y:S01]  /*3120*/  FMUL.FTZ R28, R28, UR8 ;  /* 0x000000081c1c7c20 */ /* 0x000fe20008410000 */
[----:B------:R-:W-:Y:S01]  /*3130*/  FMUL.FTZ R30, R30, UR8 ;  /* 0x000000081e1e7c20 */ /* 0x000fe20008410000 */
[----:B------:R-:W-:Y:S01]  /*3140*/  FMUL.FTZ R29, R29, UR8 ;  /* 0x000000081d1d7c20 */ /* 0x000fe20008410000 */
[----:B------:R-:W-:-:S02]  /*3150*/  FMUL.FTZ R31, R31, UR8 ;  /* 0x000000081f1f7c20 */ /* 0x000fc40008410000 */
[----:B------:R-:W-:Y:S01]  /*3160*/  MUFU.TANH R158, R28 ;  /* 0x0000001c009e7308 */ /* 0x000fe20000002400 */
[----:B------:R-:W-:Y:S07]  /*3170*/  HMMA.16816.F32 R44, R4, R22, R44 ;  /* 0x00000016042c723c */ /* 0x000fee000000182c */
[----:B------:R-:W-:Y:S01]  /*3180*/  MUFU.TANH R155, R30 ;  /* 0x0000001e009b7308 */ /* 0x000fe20000002400 */
[----:B----4-:R-:W-:Y:S07]  /*3190*/  HMMA.16816.F32 R36, R12, R24, RZ ;  /* 0x000000180c24723c */ /* 0x010fee00000018ff */
[----:B------:R-:W-:Y:S08]  /*31a0*/  MUFU.TANH R157, R29 ;  /* 0x0000001d009d7308 */ /* 0x000ff00000002400 */
[----:B------:R4:W-:Y:S01]  /*31b0*/  MUFU.TANH R154, R31 ;  /* 0x0000001f009a7308 */ /* 0x0009e20000002400 */
[----:B------:R-:W-:Y:S01]  /*31c0*/  FMUL.FTZ R44, R44, UR8 ;  /* 0x000000082c2c7c20 */ /* 0x000fe20008410000 */
[----:B------:R-:W-:Y:S01]  /*31d0*/  FMUL.FTZ R46, R46, UR8 ;  /* 0x000000082e2e7c20 */ /* 0x000fe20008410000 */
[----:B------:R-:W-:Y:S01]  /*31e0*/  FMUL.FTZ R45, R45, UR8 ;  /* 0x000000082d2d7c20 */ /* 0x000fe20008410000 */
[----:B------:R-:W-:-:S04]  /*31f0*/  FMUL.FTZ R47, R47, UR8 ;  /* 0x000000082f2f7c20 */ /* 0x000fc80008410000 */
[----:B------:R-:W-:Y:S01]  /*3200*/  MUFU.TANH R139, R42 ;  /* 0x0000002a008b7308 */ /* 0x000fe20000002400 */
[----:B-1----:R-:W-:Y:S01]  /*3210*/  HMMA.16816.F32 R20, R4, R32, R36 ;  /* 0x000000200414723c */ /* 0x002fe20000001824 */
[----:B------:R-:W-:Y:S06]  /*3220*/  LDSM.16.M88.4 R36, [R188+0x1400] ;  /* 0x00140000bc24783b */ /* 0x000fec0000000200 */
[----:B------:R-:W1:Y:S01]  /*3230*/  MUFU.TANH R107, R41 ;  /* 0x00000029006b7308 */ /* 0x000e620000002400 */
[----:B----4-:R-:W4:Y:S07]  /*3240*/  LDSM.16.M88.4 R28, [R135+0x3400] ;  /* 0x00340000871c783b */ /* 0x010f2e0000000200 */
[----:B------:R3:W-:Y:S08]  /*3250*/  MUFU.TANH R138, R43 ;  /* 0x0000002b008a7308 */ /* 0x0007f00000002400 */
[----:B------:R-:W-:Y:S01]  /*3260*/  MUFU.TANH R162, R48 ;  /* 0x0000003000a27308 */ /* 0x000fe20000002400 */
[----:B------:R-:W-:Y:S01]  /*3270*/  FMUL.FTZ R20, R20, UR8 ;  /* 0x0000000814147c20 */ /* 0x000fe20008410000 */
[----:B------:R-:W-:Y:S01]  /*3280*/  FMUL.FTZ R21, R21, UR8 ;  /* 0x0000000815157c20 */ /* 0x000fe20008410000 */
[----:B------:R-:W-:Y:S01]  /*3290*/  FMUL.FTZ R22, R22, UR8 ;  /* 0x0000000816167c20 */ /* 0x000fe20008410000 */
[----:B------:R-:W-:-:S04]  /*32a0*/  FMUL.FTZ R23, R23, UR8 ;  /* 0x0000000817177c20 */ /* 0x000fc80008410000 */
[----:B------:R-:W-:Y:S01]  /*32b0*/  MUFU.TANH R161, R49 ;  /* 0x0000003100a17308 */ /* 0x000fe20000002400 */
[----:B---3--:R-:W-:Y:S07]  /*32c0*/  HMMA.16816.F32 R40, R8, R26, RZ ;  /* 0x0000001a0828723c */ /* 0x008fee00000018ff */
[----:B------:R-:W-:Y:S08]  /*32d0*/  MUFU.TANH R160, R50 ;  /* 0x0000003200a07308 */ /* 0x000ff00000002400 */
[----:B------:R3:W-:Y:S08]  /*32e0*/  MUFU.TANH R159, R51 ;  /* 0x00000033009f7308 */ /* 0x0007f00000002400 */
[----:B------:R-:W1:Y:S01]  /*32f0*/  MUFU.TANH R87, R44 ;  /* 0x0000002c00577308 */ /* 0x000e620000002400 */
[----:B------:R-:W-:Y:S06]  /*3300*/  HMMA.16816.F32 R56, R16, R34, R40 ;  /* 0x000000221038723c */ /* 0x000fec0000001828 */
[C---:B----4-:R-:W-:Y:S01]  /*3310*/  HMMA.16816.F32 R40, R8.reuse, R28, RZ ;  /* 0x0000001c0828723c */ /* 0x050fe200000018ff */
[----:B------:R-:W-:Y:S05]  /*3320*/  MUFU.TANH R128, R46 ;  /* 0x0000002e00807308 */ /* 0x000fea0000002400 */
[----:B---3--:R-:W-:Y:S01]  /*3330*/  HMMA.16816.F32 R48, R8, R24, RZ ;  /* 0x000000180830723c */ /* 0x008fe200000018ff */
[----:B------:R-:W3:Y:S02]  /*3340*/  LDSM.16.M88.4 R24, [R135+0x3800] ;  /* 0x003800008718783b */ /* 0x000ee40000000200 */
[----:B------:R-:W4:Y:S08]  /*3350*/  MUFU.TANH R86, R45 ;  /* 0x0000002d00567308 */ /* 0x000f300000002400 */
[----:B------:R2:W-:Y:S01]  /*3360*/  MUFU.TANH R127, R47 ;  /* 0x0000002f007f7308 */ /* 0x0005e20000002400 */
[----:B------:R-:W-:Y:S01]  /*3370*/  FMUL.FTZ R2, R57, UR8 ;  /* 0x0000000839027c20 */ /* 0x000fe20008410000 */
[----:B------:R-:W-:Y:S01]  /*3380*/  FMUL.FTZ R56, R56, UR8 ;  /* 0x0000000838387c20 */ /* 0x000fe20008410000 */
[----:B------:R-:W-:-:S04]  /*3390*/  FMUL.FTZ R58, R58, UR8 ;  /* 0x000000083a3a7c20 */ /* 0x000fc80008410000 */
[----:B------:R-:W-:Y:S01]  /*33a0*/  HMMA.16816.F32 R60, R16, R36, R40 ;  /* 0x00000024103c723c */ /* 0x000fe20000001828 */
[----:B------:R5:W-:Y:S05]  /*33b0*/  MUFU.TANH R140, R2 ;  /* 0x00000002008c7308 */ /* 0x000bea0000002400 */
[----:B------:R-:W-:Y:S03]  /*33c0*/  HMMA.16816.F32 R40, R12, R30, RZ ;  /* 0x0000001e0c28723c */ /* 0x000fe600000018ff */
[----:B------:R-:W4:Y:S03]  /*33d0*/  MUFU.TANH R84, R20 ;  /* 0x0000001400547308 */ /* 0x000f260000002400 */
[----:B--2---:R-:W-:Y:S05]  /*33e0*/  HMMA.16816.F32 R44, R16, R32, R48 ;  /* 0x00000020102c723c */ /* 0x004fea0000001830 */
[----:B------:R-:W2:Y:S01]  /*33f0*/  MUFU.TANH R85, R21 ;  /* 0x0000001500557308 */ /* 0x000ea20000002400 */
[----:B------:R-:W-:Y:S01]  /*3400*/  HMMA.16816.F32 R48, R12, R28, RZ ;  /* 0x0000001c0c30723c */ /* 0x000fe200000018ff */
[----:B-----5:R-:W-:-:S05]  /*3410*/  FMUL.FTZ R2, R59, UR8 ;  /* 0x000000083b027c20 */ /* 0x020fca0008410000 */
[----:B------:R-:W-:Y:S01]  /*3420*/  HMMA.16816.F32 R32, R4, R34, R52 ;  /* 0x000000220420723c */ /* 0x000fe20000001834 */
[----:B------:R5:W-:Y:S05]  /*3430*/  MUFU.TANH R167, R2 ;  /* 0x0000000200a77308 */ /* 0x000bea0000002400 */
[C---:B---3--:R-:W-:Y:S03]  /*3440*/  HMMA.16816.F32 R64, R8.reuse, R24, RZ ;  /* 0x000000180840723c */ /* 0x048fe600000018ff */
[----:B------:R-:W-:Y:S03]  /*3450*/  MUFU.TANH R126, R22 ;  /* 0x00000016007e7308 */ /* 0x000fe60000002400 */
[----:B------:R-:W-:Y:S01]  /*3460*/  FMUL.FTZ R44, R44, UR8 ;  /* 0x000000082c2c7c20 */ /* 0x000fe20008410000 */
[----:B------:R-:W-:Y:S01]  /*3470*/  FMUL.FTZ R45, R45, UR8 ;  /* 0x000000082d2d7c20 */ /* 0x000fe20008410000 */
[----:B------:R-:W-:Y:S01]  /*3480*/  FMUL.FTZ R46, R46, UR8 ;  /* 0x000000082e2e7c20 */ /* 0x000fe20008410000 */
[----:B------:R-:W-:Y:S01]  /*3490*/  FMUL.FTZ R47, R47, UR8 ;  /* 0x000000082f2f7c20 */ /* 0x000fe20008410000 */
[----:B------:R-:W-:Y:S01]  /*34a0*/  HMMA.16816.F32 R72, R8, R26, RZ ;  /* 0x0000001a0848723c */ /* 0x000fe200000018ff */
[----:B------:R3:W-:Y:S05]  /*34b0*/  MUFU.TANH R125, R23 ;  /* 0x00000017007d7308 */ /* 0x0007ea0000002400 */
[----:B------:R-:W-:Y:S02]  /*34c0*/  HMMA.16816.F32 R48, R4, R36, R48 ;  /* 0x000000240430723c */ /* 0x000fe40000001830 */
[----:B-----5:R-:W-:Y:S01]  /*34d0*/  FMUL.FTZ R2, R32, UR8 ;  /* 0x0000000820027c20 */ /* 0x020fe20008410000 */
[----:B------:R-:W-:Y:S03]  /*34e0*/  MUFU.TANH R143, R44 ;  /* 0x0000002c008f7308 */ /* 0x000fe60000002400 */
[----:B------:R-:W-:Y:S01]  /*34f0*/  HMMA.16816.F32 R52, R12, R26, RZ ;  /* 0x0000001a0c34723c */ /* 0x000fe200000018ff */
[----:B------:R-:W-:-:S04]  /*3500*/  IADD3 R36, R77, -R90, -R78 ;  /* 0x8000005a4d247210 */ /* 0x000fc80007ffe84e */
[----:B------:R5:W2:Y:S01]  /*3510*/  MUFU.TANH R83, R2 ;  /* 0x0000000200537308 */ /* 0x000aa20000002400 */
[----:B---3--:R-:W3:Y:S07]  /*3520*/  LDSM.16.M88.4 R20, [R135+0x3c00] ;  /* 0x003c00008714783b */ /* 0x008eee0000000200 */
[----:B------:R-:W-:Y:S08]  /*3530*/  MUFU.TANH R145, R45 ;  /* 0x0000002d00917308 */ /* 0x000ff00000002400 */
[----:B------:R-:W-:Y:S01]  /*3540*/  MUFU.TANH R146, R46 ;  /* 0x0000002e00927308 */ /* 0x000fe20000002400 */
[----:B-----5:R-:W-:-:S07]  /*3550*/  FMUL.FTZ R2, R34, UR8 ;  /* 0x0000000822027c20 */ /* 0x020fce0008410000 */
[----:B------:R5:W-:Y:S08]  /*3560*/  MUFU.TANH R118, R2 ;  /* 0x0000000200767308 */ /* 0x000bf00000002400 */
[----:B------:R1:W-:Y:S08]  /*3570*/  MUFU.TANH R183, R47 ;  /* 0x0000002f00b77308 */ /* 0x0003f00000002400 */
[----:B------:R-:W-:Y:S01]  /*3580*/  MUFU.TANH R142, R56 ;  /* 0x00000038008e7308 */ /* 0x000fe20000002400 */
[----:B-----5:R-:W-:Y:S01]  /*3590*/  FMUL.FTZ R2, R33, UR8 ;  /* 0x0000000821027c20 */ /* 0x020fe20008410000 */
[C---:B---3--:R-:W-:Y:S06]  /*35a0*/  HMMA.16816.F32 R68, R8.reuse, R20, RZ ;  /* 0x000000140844723c */ /* 0x048fec00000018ff */
[----:B------:R3:W5:Y:S01]  /*35b0*/  MUFU.TANH R81, R2 ;  /* 0x0000000200517308 */ /* 0x0007620000002400 */
[C---:B-1----:R-:W-:Y:S01]  /*35c0*/  HMMA.16816.F32 R44, R8.reuse, R30, RZ ;  /* 0x0000001e082c723c */ /* 0x042fe200000018ff */
[----:B------:R-:W1:Y:S05]  /*35d0*/  LDSM.16.M88.4 R28, [R188+0x1800] ;  /* 0x00180000bc1c783b */ /* 0x000e6a0000000200 */
[----:B------:R-:W-:Y:S01]  /*35e0*/  HMMA.16816.F32 R108, R8, R22, RZ ;  /* 0x00000016086c723c */ /* 0x000fe200000018ff */
[----:B------:R4:W-:Y:S05]  /*35f0*/  MUFU.TANH R171, R58 ;  /* 0x0000003a00ab7308 */ /* 0x0009ea0000002400 */
[----:B------:R-:W-:Y:S01]  /*3600*/  HMMA.16816.F32 R8, R12, R20, RZ ;  /* 0x000000140c08723c */ /* 0x000fe200000018ff */
[----:B---3--:R-:W-:-:S05]  /*3610*/  FMUL.FTZ R2, R35, UR8 ;  /* 0x0000000823027c20 */ /* 0x008fca0008410000 */
[----:B------:R-:W-:Y:S01]  /*3620*/  HMMA.16816.F32 R32, R12, R24, RZ ;  /* 0x000000180c20723c */ /* 0x000fe200000018ff */
[----:B------:R3:W-:Y:S01]  /*3630*/  MUFU.TANH R117, R2 ;  /* 0x0000000200757308 */ /* 0x0007e20000002400 */
[----:B----4-:R-:W4:Y:S04]  /*3640*/  LDSM.16.M88.4 R56, [R188+0x1c00] ;  /* 0x001c0000bc38783b */ /* 0x010f280000000200 */
[----:B------:R-:W-:Y:S01]  /*3650*/  HMMA.16816.F32 R24, R16, R38, R44 ;  /* 0x000000261018723c */ /* 0x000fe2000000182c */
[----:B------:R-:W-:-:S05]  /*3660*/  DEPBAR.LE SB0, 0x0 ;  /* 0x000080000000791a */ /* 0x000fca0000000000 */
[----:B------:R-:W-:Y:S01]  /*3670*/  HMMA.16816.F32 R12, R12, R22, RZ ;  /* 0x000000160c0c723c */ /* 0x000fe200000018ff */
[----:B---3--:R-:W-:-:S05]  /*3680*/  FMUL.FTZ R2, R48, UR8 ;  /* 0x0000000830027c20 */ /* 0x008fca0008410000 */
[C---:B------:R-:W-:Y:S01]  /*3690*/  HMMA.16816.F32 R44, R4.reuse, R38, R40 ;  /* 0x00000026042c723c */ /* 0x040fe20000001828 */
[----:B------:R3:W5:Y:S05]  /*36a0*/  MUFU.TANH R80, R2 ;  /* 0x0000000200507308 */ /* 0x00076a0000002400 */
[C---:B-1----:R-:W-:Y:S06]  /*36b0*/  HMMA.16816.F32 R40, R4.reuse, R28, R32 ;  /* 0x0000001c0428723c */ /* 0x042fec0000001820 */
[----:B------:R-:W-:Y:S01]  /*36c0*/  FMUL.FTZ R3, R25, UR8 ;  /* 0x0000000819037c20 */ /* 0x000fe20008410000 */
[----:B------:R-:W-:Y:S03]  /*36d0*/  HMMA.16816.F32 R96, R4, R30, R52 ;  /* 0x0000001e0460723c */ /* 0x000fe60000001834 */
[----:B------:R-:W-:Y:S01]  /*36e0*/  MUFU.TANH R119, R3 ;  /* 0x0000000300777308 */ /* 0x000fe20000002400 */
[----:B---3--:R-:W-:-:S07]  /*36f0*/  FMUL.FTZ R2, R49, UR8 ;  /* 0x0000000831027c20 */ /* 0x008fce0008410000 */
[----:B------:R1:W3:Y:S01]  /*3700*/  MUFU.TANH R79, R2 ;  /* 0x00000002004f7308 */ /* 0x0002e20000002400 */
[----:B----4-:R-:W-:Y:S05]  /*3710*/  HMMA.16816.F32 R20, R4, R56, R8 ;  /* 0x000000380414723c */ /* 0x010fea0000001808 */
[----:B------:R-:W-:Y:S01]  /*3720*/  FMUL.FTZ R39, R43, UR8 ;  /* 0x000000082b277c20 */ /* 0x000fe20008410000 */
[----:B------:R-:W-:Y:S01]  /*3730*/  FMUL.FTZ R37, R42, UR8 ;  /* 0x000000082a257c20 */ /* 0x000fe20008410000 */
[----:B------:R-:W-:Y:S02]  /*3740*/  HMMA.16816.F32 R8, R16, R28, R64 ;  /* 0x0000001c1008723c */ /* 0x000fe40000001840 */
[----:B------:R-:W-:Y:S04]  /*3750*/  MUFU.TANH R104, R39 ;  /* 0x0000002700687308 */ /* 0x000fe80000002400 */
[----:B------:R-:W-:Y:S01]  /*3760*/  HMMA.16816.F32 R92, R4, R58, R12 ;  /* 0x0000003a045c723c */ /* 0x000fe2000000180c */
[----:B------:R-:W-:Y:S01]  /*3770*/  FMUL.FTZ R28, R41, UR8 ;  /* 0x00000008291c7c20 */ /* 0x000fe20008410000 */
[----:B-1----:R-:W-:-:S04]  /*3780*/  FMUL.FTZ R2, R50, UR8 ;  /* 0x0000000832027c20 */ /* 0x002fc80008410000 */
[----:B------:R-:W-:Y:S01]  /*3790*/  HMMA.16816.F32 R4, R16, R56, R68 ;  /* 0x000000381004723c */ /* 0x000fe20000001844 */
[----:B------:R1:W-:Y:S01]  /*37a0*/  MUFU.TANH R116, R2 ;  /* 0x0000000200747308 */ /* 0x0003e20000002400 */
[----:B------:R-:W-:Y:S02]  /*37b0*/  IMAD R13, R82, 0x10, R89 ;  /* 0x00000010520d7824 */ /* 0x000fe400078e0259 */
[----:B------:R-:W-:Y:S01]  /*37c0*/  FMUL.FTZ R12, R27, UR8 ;  /* 0x000000081b0c7c20 */ /* 0x000fe20008410000 */
[----:B------:R-:W-:Y:S01]  /*37d0*/  FMUL.FTZ R15, R40, UR8 ;  /* 0x00000008280f7c20 */ /* 0x000fe20008410000 */
[----:B------:R-:W-:Y:S01]  /*37e0*/  FMUL.FTZ R52, R20, UR8 ;  /* 0x0000000814347c20 */ /* 0x000fe20008410000 */
[----:B------:R-:W-:Y:S01]  /*37f0*/  FMUL.FTZ R54, R22, UR8 ;  /* 0x0000000816367c20 */ /* 0x000fe20008410000 */
[----:B------:R-:W-:Y:S01]  /*3800*/  FMUL.FTZ R53, R21, UR8 ;  /* 0x0000000815357c20 */ /* 0x000fe20008410000 */
[----:B------:R4:W-:Y:S01]  /*3810*/  MUFU.TANH R141, R12 ;  /* 0x0000000c008d7308 */ /* 0x0009e20000002400 */
[----:B------:R-:W-:-:S02]  /*3820*/  FMUL.FTZ R55, R23, UR8 ;  /* 0x0000000817377c20 */ /* 0x000fc40008410000 */
[----:B------:R-:W-:Y:S01]  /*3830*/  FMUL.FTZ R41, R11, UR8 ;  /* 0x000000080b297c20 */ /* 0x000fe20008410000 */
[----:B------:R-:W-:Y:S01]  /*3840*/  FMUL.FTZ R40, R8, UR8 ;  /* 0x0000000808287c20 */ /* 0x000fe20008410000 */
[----:B------:R-:W-:Y:S01]  /*3850*/  FMUL.FTZ R8, R10, UR8 ;  /* 0x000000080a087c20 */ /* 0x000fe20008410000 */
[----:B------:R-:W-:Y:S02]  /*3860*/  FMUL.FTZ R9, R9, UR8 ;  /* 0x0000000809097c20 */ /* 0x000fe40008410000 */
[----:B------:R-:W-:Y:S01]  /*3870*/  MUFU.TANH R112, R40 ;  /* 0x0000002800707308 */ /* 0x000fe20000002400 */
[----:B-1----:R-:W-:-:S06]  /*3880*/  FMUL.FTZ R2, R51, UR8 ;  /* 0x0000000833027c20 */ /* 0x002fcc0008410000 */
[----:B------:R-:W-:Y:S01]  /*3890*/  FMUL.FTZ R70, R4, UR8 ;  /* 0x0000000804467c20 */ /* 0x000fe20008410000 */
[----:B------:R1:W-:Y:S01]  /*38a0*/  MUFU.TANH R115, R2 ;  /* 0x0000000200737308 */ /* 0x0003e20000002400 */
[----:B----4-:R-:W-:Y:S01]  /*38b0*/  FMUL.FTZ R12, R44, UR8 ;  /* 0x000000082c0c7c20 */ /* 0x010fe20008410000 */
[----:B------:R-:W-:Y:S01]  /*38c0*/  FMUL.FTZ R5, R5, UR8 ;  /* 0x0000000805057c20 */ /* 0x000fe20008410000 */
[----:B------:R-:W-:Y:S01]  /*38d0*/  FMUL.FTZ R6, R6, UR8 ;  /* 0x0000000806067c20 */ /* 0x000fe20008410000 */
[----:B------:R-:W-:-:S04]  /*38e0*/  FMUL.FTZ R7, R7, UR8 ;  /* 0x0000000807077c20 */ /* 0x000fc80008410000 */
[----:B------:R4:W3:Y:S08]  /*38f0*/  MUFU.TANH R82, R12 ;  /* 0x0000000c00527308 */ /* 0x0008f00000002400 */
[----:B------:R-:W-:Y:S01]  /*3900*/  MUFU.TANH R15, R15 ;  /* 0x0000000f000f7308 */ /* 0x000fe20000002400 */
[----:B-1----:R-:W-:-:S07]  /*3910*/  FMUL.FTZ R2, R60, UR8 ;  /* 0x000000083c027c20 */ /* 0x002fce0008410000 */
[----:B------:R1:W-:Y:S01]  /*3920*/  MUFU.TANH R133, R2 ;  /* 0x0000000200857308 */ /* 0x0003e20000002400 */
[----:B----4-:R-:W-:-:S07]  /*3930*/  FMUL.FTZ R12, R45, UR8 ;  /* 0x000000082d0c7c20 */ /* 0x010fce0008410000 */
[----:B------:R-:W-:Y:S08]  /*3940*/  MUFU.TANH R53, R53 ;  /* 0x0000003500357308 */ /* 0x000ff00000002400 */
[----:B------:R-:W-:Y:S01]  /*3950*/  MUFU.TANH R114, R9 ;  /* 0x0000000900727308 */ /* 0x000fe20000002400 */
[----:B-1----:R-:W-:-:S07]  /*3960*/  FMUL.FTZ R2, R61, UR8 ;  /* 0x000000083d027c20 */ /* 0x002fce0008410000 */
        /* <DEDUP_REMOVED lines=9> */
[----:B-1----:R-:W-:-:S04]  /*3a00*/  LOP3.LUT R2, R88, 0xffffffe0, RZ, 0xc0, !PT ;  /* 0xffffffe058027812 */ /* 0x002fc800078ec0ff */
[----:B------:R-:W-:Y:S01]  /*3a10*/  IADD3 R2, -R2, R102, RZ ;  /* 0x0000006602027210 */ /* 0x000fe20007ffe1ff */
[----:B------:R-:W-:-:S03]  /*3a20*/  IMAD.SHL.U32 R102, R102, 0x2, RZ ;  /* 0x0000000266667824 */ /* 0x000fc600078e00ff */
[----:B------:R-:W-:Y:S02]  /*3a30*/  SHF.R.S32.HI R3, RZ, 0x1f, R2 ;  /* 0x0000001fff037819 */ /* 0x000fe40000011402 */
[----:B------:R-:W-:Y:S02]  /*3a40*/  LOP3.LUT R103, R102, 0x6, RZ, 0xc0, !PT ;  /* 0x0000000666677812 */ /* 0x000fe400078ec0ff */
[----:B------:R-:W-:Y:S01]  /*3a50*/  LEA.HI R3, R3, R2, RZ, 0x2 ;  /* 0x0000000203037211 */ /* 0x000fe200078f10ff */
[----:B------:R-:W-:Y:S01]  /*3a60*/  MUFU.TANH R102, R37 ;  /* 0x0000002500667308 */ /* 0x000fe20000002400 */
[----:B------:R-:W-:Y:S02]  /*3a70*/  IADD3 R2, R77, 0x1, -R78 ;  /* 0x000000014d027810 */ /* 0x000fe40007ffe84e */
[----:B------:R-:W-:-:S03]  /*3a80*/  SHF.R.S32.HI R3, RZ, 0x2, R3 ;  /* 0x00000002ff037819 */ /* 0x000fc60000011403 */
[----:B------:R-:W-:Y:S02]  /*3a90*/  IMAD.IADD R33, R2, 0x1, R91 ;  /* 0x0000000102217824 */ /* 0x000fe400078e025b */
[----:B------:R-:W-:Y:S01]  /*3aa0*/  FMUL.FTZ R2, R46, UR8 ;  /* 0x000000082e027c20 */ /* 0x000fe20008410000 */
[----:B------:R-:W-:Y:S02]  /*3ab0*/  IMAD.IADD R3, R13, 0x1, R3 ;  /* 0x000000010d037824 */ /* 0x000fe400078e0203 */
[----:B------:R-:W-:Y:S01]  /*3ac0*/  FMUL.FTZ R13, R47, UR8 ;  /* 0x000000082f0d7c20 */ /* 0x000fe20008410000 */
[----:B------:R-:W1:Y:S01]  /*3ad0*/  MUFU.TANH R78, R12 ;  /* 0x0000000c004e7308 */ /* 0x000e620000002400 */
[----:B------:R-:W-:Y:S01]  /*3ae0*/  HMMA.16816.F32 R88, R16, R30, R72 ;  /* 0x0000001e1058723c */ /* 0x000fe20000001848 */
[-C--:B------:R-:W-:Y:S02]  /*3af0*/  VIADDMNMX R203, R33, R3.reuse, R77, PT ;  /* 0x0000000321cb7246 */ /* 0x080fe4000380014d */
[----:B------:R-:W-:-:S04]  /*3b00*/  VIADDMNMX R199, R36, R3, RZ, !PT ;  /* 0x0000000324c77246 */ /* 0x000fc800078001ff */
[----:B------:R4:W-:Y:S08]  /*3b10*/  MUFU.TANH R105, R2 ;  /* 0x0000000200697308 */ /* 0x0009f00000002400 */
[----:B------:R-:W1:Y:S01]  /*3b20*/  MUFU.TANH R74, R28 ;  /* 0x0000001c004a7308 */ /* 0x000e620000002400 */
[----:B----4-:R-:W-:-:S07]  /*3b30*/  IMAD R2, R76, 0x80, R103 ;  /* 0x000000804c027824 */ /* 0x010fce00078e0267 */
[----:B------:R4:W-:Y:S01]  /*3b40*/  MUFU.TANH R103, R13 ;  /* 0x0000000d00677308 */ /* 0x0009e20000002400 */
[C---:B------:R-:W-:Y:S01]  /*3b50*/  VIADD R11, R2.reuse, 0x1 ;  /* 0x00000001020b7836 */ /* 0x040fe20000000000 */
[CC--:B------:R-:W-:Y:S01]  /*3b60*/  ISETP.GE.AND P3, PT, R2.reuse, R203.reuse, PT ;  /* 0x000000cb0200720c */ /* 0x0c0fe20003f66270 */
[C---:B------:R-:W-:Y:S01]  /*3b70*/  VIADD R10, R2.reuse, 0x8 ;  /* 0x00000008020a7836 */ /* 0x040fe20000000000 */
[C---:B------:R-:W-:Y:S01]  /*3b80*/  IADD3 R22, R2.reuse, 0x19, RZ ;  /* 0x0000001902167810 */ /* 0x040fe20007ffe0ff */
[C---:B------:R-:W-:Y:S01]  /*3b90*/  VIADD R14, R2.reuse, 0x9 ;  /* 0x00000009020e7836 */ /* 0x040fe20000000000 */
[CC--:B------:R-:W-:Y:S01]  /*3ba0*/  ISETP.GE.AND P2, PT, R11.reuse, R203.reuse, PT ;  /* 0x000000cb0b00720c */ /* 0x0c0fe20003f46270 */
[----:B------:R-:W-:Y:S01]  /*3bb0*/  VIADD R12, R2, 0x11 ;  /* 0x00000011020c7836 */ /* 0x000fe20000000000 */
[----:B------:R-:W-:Y:S01]  /*3bc0*/  ISETP.GE.AND P1, PT, R10, R203, PT ;  /* 0x000000cb0a00720c */ /* 0x000fe20003f26270 */
[C---:B------:R-:W-:Y:S01]  /*3bd0*/  VIADD R20, R2.reuse, 0x18 ;  /* 0x0000001802147836 */ /* 0x040fe20000000000 */
[CC--:B------:R-:W-:Y:S01]  /*3be0*/  ISETP.LT.OR P3, PT, R2.reuse, R199.reuse, P3 ;  /* 0x000000c70200720c */ /* 0x0c0fe20001f61670 */
[C---:B------:R-:W-:Y:S01]  /*3bf0*/  VIADD R21, R2.reuse, 0x20 ;  /* 0x0000002002157836 */ /* 0x040fe20000000000 */
[----:B------:R-:W-:Y:S01]  /*3c00*/  ISETP.LT.OR P2, PT, R11, R199, P2 ;  /* 0x000000c70b00720c */ /* 0x000fe20001741670 */
[----:B------:R-:W-:Y:S01]  /*3c10*/  VIADD R24, R2, 0x21 ;  /* 0x0000002102187836 */ /* 0x000fe20000000000 */
[----:B------:R-:W-:Y:S01]  /*3c20*/  ISETP.GE.AND P0, PT, R14, R203, PT ;  /* 0x000000cb0e00720c */ /* 0x000fe20003f06270 */
[----:B------:R-:W-:Y:S01]  /*3c30*/  VIADD R23, R2, 0x28 ;  /* 0x0000002802177836 */ /* 0x000fe20000000000 */
[----:B------:R-:W-:Y:S01]  /*3c40*/  FSEL R39, R200, -INF , !P3 ;  /* 0xff800000c8277808 */ /* 0x000fe20005800000 */
[----:B----4-:R-:W-:Y:S01]  /*3c50*/  VIADD R13, R2, 0x10 ;  /* 0x00000010020d7836 */ /* 0x010fe20000000000 */
[----:B------:R-:W-:Y:S01]  /*3c60*/  ISETP.LT.OR P1, PT, R10, R199, P1 ;  /* 0x000000c70a00720c */ /* 0x000fe20000f21670 */
[C---:B------:R-:W-:Y:S01]  /*3c70*/  VIADD R25, R2.reuse, 0x29 ;  /* 0x0000002902197836 */ /* 0x040fe20000000000 */
[----:B------:R-:W-:Y:S01]  /*3c80*/  FSEL R40, R129, -INF , !P2 ;  /* 0xff80000081287808 */ /* 0x000fe20005000000 */
[C---:B------:R-:W-:Y:S01]  /*3c90*/  VIADD R26, R2.reuse, 0x30 ;  /* 0x00000030021a7836 */ /* 0x040fe20000000000 */
[----:B------:R-:W-:Y:S01]  /*3ca0*/  ISETP.GE.AND P6, PT, R13, R203, PT ;  /* 0x000000cb0d00720c */ /* 0x000fe20003fc6270 */
[----:B------:R-:W-:Y:S01]  /*3cb0*/  VIADD R27, R2, 0x31 ;  /* 0x00000031021b7836 */ /* 0x000fe20000000000 */
[----:B------:R-:W-:Y:S01]  /*3cc0*/  ISETP.LT.OR P0, PT, R14, R199, P0 ;  /* 0x000000c70e00720c */ /* 0x000fe20000701670 */
[----:B------:R-:W-:Y:S01]  /*3cd0*/  VIADD R28, R2, 0x38 ;  /* 0x00000038021c7836 */ /* 0x000fe20000000000 */
[----:B------:R-:W-:Y:S01]  /*3ce0*/  FSEL R51, R198, -INF , !P1 ;  /* 0xff800000c6337808 */ /* 0x000fe20004800000 */
[C---:B------:R-:W-:Y:S01]  /*3cf0*/  VIADD R30, R2.reuse, 0x39 ;  /* 0x00000039021e7836 */ /* 0x040fe20000000000 */
[----:B------:R-:W-:Y:S01]  /*3d00*/  FMNMX.FTZ R4, R39, R40, !PT ;  /* 0x0000002827047209 */ /* 0x000fe20007810000 */
[----:B------:R-:W-:Y:S01]  /*3d10*/  VIADD R29, R2, 0x40 ;  /* 0x00000040021d7836 */ /* 0x000fe20000000000 */
[----:B------:R-:W-:Y:S01]  /*3d20*/  ISETP.GE.AND P5, PT, R12, R203, PT ;  /* 0x000000cb0c00720c */ /* 0x000fe20003fa6270 */
[C---:B------:R-:W-:Y:S01]  /*3d30*/  VIADD R32, R2.reuse, 0x41 ;  /* 0x0000004102207836 */ /* 0x040fe20000000000 */
[----:B------:R-:W-:Y:S01]  /*3d40*/  ISETP.LT.OR P6, PT, R13, R199, P6 ;  /* 0x000000c70d00720c */ /* 0x000fe200037c1670 */
[C---:B------:R-:W-:Y:S01]  /*3d50*/  VIADD R31, R2.reuse, 0x48 ;  /* 0x00000048021f7836 */ /* 0x040fe20000000000 */
[----:B------:R-:W-:Y:S01]  /*3d60*/  FSEL R56, R197, -INF , !P0 ;  /* 0xff800000c5387808 */ /* 0x000fe20004000000 */
[C---:B------:R-:W-:Y:S01]  /*3d70*/  VIADD R34, R2.reuse, 0x49 ;  /* 0x0000004902227836 */ /* 0x040fe20000000000 */
[----:B------:R-:W-:Y:S01]  /*3d80*/  FMNMX.FTZ R4, R51, R4, !PT ;  /* 0x0000000433047209 */ /* 0x000fe20007810000 */
[----:B------:R-:W-:Y:S01]  /*3d90*/  VIADD R37, R2, 0x51 ;  /* 0x0000005102257836 */ /* 0x000fe20000000000 */
[----:B------:R-:W-:Y:S01]  /*3da0*/  ISETP.GE.AND P4, PT, R20, R203, PT ;  /* 0x000000cb1400720c */ /* 0x000fe20003f86270 */
[----:B------:R-:W-:Y:S01]  /*3db0*/  VIADD R38, R2, 0x58 ;  /* 0x0000005802267836 */ /* 0x000fe20000000000 */
[----:B------:R-:W-:Y:S01]  /*3dc0*/  ISETP.LT.OR P5, PT, R12, R199, P5 ;  /* 0x000000c70c00720c */ /* 0x000fe20002fa1670 */
[C---:B------:R-:W-:Y:S01]  /*3dd0*/  VIADD R42, R2.reuse, 0x59 ;  /* 0x00000059022a7836 */ /* 0x040fe20000000000 */
[----:B------:R-:W-:Y:S01]  /*3de0*/  FSEL R57, R131, -INF , !P6 ;  /* 0xff80000083397808 */ /* 0x000fe20007000000 */
[----:B------:R-:W-:Y:S01]  /*3df0*/  VIADD R43, R2, 0x60 ;  /* 0x00000060022b7836 */ /* 0x000fe20000000000 */
[----:B------:R-:W-:Y:S01]  /*3e00*/  FMNMX.FTZ R4, R56, R4, !PT ;  /* 0x0000000438047209 */ /* 0x000fe20007810000 */
[----:B------:R-:W-:Y:S01]  /*3e10*/  MUFU.TANH R129, R8 ;  /* 0x0000000800817308 */ /* 0x000fe20000002400 */
[----:B------:R-:W-:Y:S01]  /*3e20*/  ISETP.GE.AND P3, PT, R22, R203, PT ;  /* 0x000000cb1600720c */ /* 0x000fe20003f66270 */
[----:B------:R-:W-:Y:S01]  /*3e30*/  VIADD R44, R2, 0x61 ;  /* 0x00000061022c7836 */ /* 0x000fe20000000000 */
[----:B------:R-:W-:Y:S01]  /*3e40*/  ISETP.LT.OR P4, PT, R20, R199, P4 ;  /* 0x000000c71400720c */ /* 0x000fe20002781670 */
[----:B------:R-:W-:Y:S01]  /*3e50*/  VIADD R45, R2, 0x68 ;  /* 0x00000068022d7836 */ /* 0x000fe20000000000 */
[----:B------:R-:W-:Y:S01]  /*3e60*/  FSEL R60, R196, -INF , !P5 ;  /* 0xff800000c43c7808 */ /* 0x000fe20006800000 */
[C---:B------:R-:W-:Y:S01]  /*3e70*/  VIADD R46, R2.reuse, 0x69 ;  /* 0x00000069022e7836 */ /* 0x040fe20000000000 */
[----:B------:R-:W-:Y:S01]  /*3e80*/  FMNMX.FTZ R4, R57, R4, !PT ;  /* 0x0000000439047209 */ /* 0x000fe20007810000 */
[----:B------:R-:W-:Y:S01]  /*3e90*/  MUFU.TANH R131, R41 ;  /* 0x0000002900837308 */ /* 0x000fe20000002400 */
[C---:B------:R-:W-:Y:S01]  /*3ea0*/  ISETP.GE.AND P2, PT, R21.reuse, R203, PT ;  /* 0x000000cb1500720c */ /* 0x040fe20003f46270 */
[----:B------:R-:W-:Y:S01]  /*3eb0*/  VIADD R48, R2, 0x71 ;  /* 0x0000007102307836 */ /* 0x000fe20000000000 */
[----:B------:R-:W-:Y:S01]  /*3ec0*/  ISETP.LT.OR P3, PT, R22, R199, P3 ;  /* 0x000000c71600720c */ /* 0x000fe20001f61670 */
[----:B------:R-:W-:Y:S01]  /*3ed0*/  VIADD R47, R2, 0x70 ;  /* 0x00000070022f7836 */ /* 0x000fe20000000000 */
[----:B------:R-:W-:Y:S01]  /*3ee0*/  FSEL R61, R124, -INF , !P4 ;  /* 0xff8000007c3d7808 */ /* 0x000fe20006000000 */
[----:B------:R-:W-:Y:S01]  /*3ef0*/  VIADD R50, R2, 0x79 ;  /* 0x0000007902327836 */ /* 0x000fe20000000000 */
[----:B------:R-:W-:Y:S01]  /*3f00*/  FMNMX.FTZ R4, R60, R4, !PT ;  /* 0x000000043c047209 */ /* 0x000fe20007810000 */
[----:B------:R-:W-:Y:S01]  /*3f10*/  MUFU.TANH R124, R6 ;  /* 0x00000006007c7308 */ /* 0x000fe20000002400 */
[----:B------:R-:W-:Y:S01]  /*3f20*/  ISETP.GE.AND P1, PT, R24, R203, PT ;  /* 0x000000cb1800720c */ /* 0x000fe20003f26270 */
[----:B------:R-:W-:Y:S01]  /*3f30*/  VIADD R49, R2, 0x78 ;  /* 0x0000007802317836 */ /* 0x000fe20000000000 */
[----:B------:R-:W-:-:S02]  /*3f40*/  ISETP.LT.OR P2, PT, R21, R199, P2 ;  /* 0x000000c71500720c */ /* 0x000fc40001741670 */
[----:B------:R-:W-:Y:S02]  /*3f50*/  FSEL R62, R121, -INF , !P3 ;  /* 0xff800000793e7808 */ /* 0x000fe40005800000 */
[----:B------:R-:W-:Y:S01]  /*3f60*/  FMNMX.FTZ R4, R61, R4, !PT ;  /* 0x000000043d047209 */ /* 0x000fe20007810000 */
[----:B------:R4:W-:Y:S01]  /*3f70*/  MUFU.TANH R121, R5 ;  /* 0x0000000500797308 */ /* 0x0009e20000002400 */
[----:B------:R-:W-:Y:S02]  /*3f80*/  ISETP.GE.AND P0, PT, R23, R203, PT ;  /* 0x000000cb1700720c */ /* 0x000fe40003f06270 */
[----:B------:R-:W-:Y:S02]  /*3f90*/  FSEL R63, R113, -INF , !P2 ;  /* 0xff800000713f7808 */ /* 0x000fe40005000000 */
[----:B------:R-:W-:Y:S02]  /*3fa0*/  ISETP.LT.OR P1, PT, R24, R199, P1 ;  /* 0x000000c71800720c */ /* 0x000fe40000f21670 */
[----:B------:R-:W-:Y:S01]  /*3fb0*/  FMNMX.FTZ R4, R62, R4, !PT ;  /* 0x000000043e047209 */ /* 0x000fe20007810000 */
[----:B------:R-:W-:Y:S01]  /*3fc0*/  MUFU.TANH R113, R70 ;  /* 0x0000004600717308 */ /* 0x000fe20000002400 */
[----:B------:R-:W-:-:S02]  /*3fd0*/  ISETP.GE.AND P6, PT, R25, R203, PT ;  /* 0x000000cb1900720c */ /* 0x000fc40003fc6270 */
[----:B------:R-:W-:Y:S02]  /*3fe0*/  ISETP.LT.OR P0, PT, R23, R199, P0 ;  /* 0x000000c71700720c */ /* 0x000fe40000701670 */
[----:B------:R-:W-:Y:S02]  /*3ff0*/  FSEL R64, R120, -INF , !P1 ;  /* 0xff80000078407808 */ /* 0x000fe40004800000 */
[----:B------:R-:W-:Y:S01]  /*4000*/  FMNMX.FTZ R4, R63, R4, !PT ;  /* 0x000000043f047209 */ /* 0x000fe20007810000 */
[----:B------:R-:W-:Y:S01]  /*4010*/  MUFU.TANH R41, R52 ;  /* 0x0000003400297308 */ /* 0x000fe20000002400 */
[----:B------:R-:W-:Y:S01]  /*4020*/  ISETP.GE.AND P5, PT, R26, R203, PT ;  /* 0x000000cb1a00720c */ /* 0x000fe20003fa6270 */
[----:B----4-:R-:W-:Y:S01]  /*4030*/  FMUL.FTZ R5, R96, UR8 ;  /* 0x0000000860057c20 */ /* 0x010fe20008410000 */
[----:B------:R-:W-:Y:S02]  /*4040*/  FSEL R65, R101, -INF , !P0 ;  /* 0xff80000065417808 */ /* 0x000fe40004000000 */
[----:B------:R-:W-:-:S02]  /*4050*/  ISETP.LT.OR P6, PT, R25, R199, P6 ;  /* 0x000000c71900720c */ /* 0x000fc400037c1670 */
[----:B------:R-:W-:Y:S01]  /*4060*/  FMNMX.FTZ R4, R64, R4, !PT ;  /* 0x0000000440047209 */ /* 0x000fe20007810000 */
[----:B------:R4:W1:Y:S01]  /*4070*/  MUFU.TANH R8, R5 ;  /* 0x0000000500087308 */ /* 0x0008620000002400 */
[----:B------:R-:W-:Y:S02]  /*4080*/  ISETP.GE.AND P4, PT, R27, R203, PT ;  /* 0x000000cb1b00720c */ /* 0x000fe40003f86270 */
[----:B------:R-:W-:Y:S02]  /*4090*/  ISETP.LT.OR P5, PT, R26, R199, P5 ;  /* 0x000000c71a00720c */ /* 0x000fe40002fa1670 */
[----:B------:R-:W-:Y:S02]  /*40a0*/  FSEL R66, R107, -INF , !P6 ;  /* 0xff8000006b427808 */ /* 0x000fe40007000000 */
[----:B------:R-:W-:Y:S01]  /*40b0*/  FMNMX.FTZ R4, R65, R4, !PT ;  /* 0x0000000441047209 */ /* 0x000fe20007810000 */
[----:B------:R-:W-:Y:S01]  /*40c0*/  MUFU.TANH R120, R7 ;  /* 0x0000000700787308 */ /* 0x000fe20000002400 */
[----:B------:R-:W-:-:S02]  /*40d0*/  ISETP.GE.AND P3, PT, R28, R203, PT ;  /* 0x000000cb1c00720c */ /* 0x000fc40003f66270 */
[----:B------:R-:W-:Y:S02]  /*40e0*/  FSEL R67, R100, -INF , !P5 ;  /* 0xff80000064437808 */ /* 0x000fe40006800000 */
[----:B------:R-:W-:Y:S02]  /*40f0*/  ISETP.LT.OR P4, PT, R27, R199, P4 ;  /* 0x000000c71b00720c */ /* 0x000fe40002781670 */
[----:B------:R-:W-:Y:S01]  /*4100*/  FMNMX.FTZ R4, R66, R4, !PT ;  /* 0x0000000442047209 */ /* 0x000fe20007810000 */
[----:B------:R-:W-:Y:S01]  /*4110*/  MUFU.TANH R101, R54 ;  /* 0x0000003600657308 */ /* 0x000fe20000002400 */
[----:B------:R-:W-:Y:S01]  /*4120*/  ISETP.GE.AND P2, PT, R30, R203, PT ;  /* 0x000000cb1e00720c */ /* 0x000fe20003f46270 */
[----:B----4-:R-:W-:Y:S01]  /*4130*/  FMUL.FTZ R5, R97, UR8 ;  /* 0x0000000861057c20 */ /* 0x010fe20008410000 */
[----:B------:R-:W-:Y:S02]  /*4140*/  ISETP.LT.OR P3, PT, R28, R199, P3 ;  /* 0x000000c71c00720c */ /* 0x000fe40001f61670 */
[----:B------:R-:W-:-:S02]  /*4150*/  FSEL R68, R106, -INF , !P4 ;  /* 0xff8000006a447808 */ /* 0x000fc40006000000 */
[----:B------:R-:W-:Y:S01]  /*4160*/  FMNMX.FTZ R4, R67, R4, !PT ;  /* 0x0000000443047209 */ /* 0x000fe20007810000 */
[----:B------:R4:W1:Y:S01]  /*4170*/  MUFU.TANH R6, R5 ;  /* 0x0000000500067308 */ /* 0x0008620000002400 */
        /* <DEDUP_REMOVED lines=8> */
[----:B------:R-:W-:Y:S02]  /*4200*/  FMNMX.FTZ R4, R69, R4, !PT ;  /* 0x0000000445047209 */ /* 0x000fe40007810000 */
[----:B------:R-:W-:Y:S01]  /*4210*/  ISETP.GE.AND P6, PT, R31, R203, PT ;  /* 0x000000cb1f00720c */ /* 0x000fe20003fc6270 */
[----:B----4-:R-:W-:Y:S01]  /*4220*/  FMUL.FTZ R5, R92, UR8 ;  /* 0x000000085c057c20 */ /* 0x010fe20008410000 */
[----:B------:R-:W-:Y:S02]  /*4230*/  FSEL R71, R84, -INF , !P1 ;  /* 0xff80000054477808 */ /* 0x000fe40004800000 */
[----:B------:R-:W-:Y:S01]  /*4240*/  ISETP.LT.OR P0, PT, R32, R199, P0 ;  /* 0x000000c72000720c */ /* 0x000fe20000701670 */
[----:B------:R4:W1:Y:S01]  /*4250*/  MUFU.TANH R7, R5 ;  /* 0x0000000500077308 */ /* 0x0008620000002400 */
[----:B------:R-:W-:-:S02]  /*4260*/  FMNMX.FTZ R4, R70, R4, !PT ;  /* 0x0000000446047209 */ /* 0x000fc40007810000 */
[----:B------:R-:W-:Y:S02]  /*4270*/  IADD3 R35, R2, 0x50, RZ ;  /* 0x0000005002237810 */ /* 0x000fe40007ffe0ff */
[----:B------:R-:W-:Y:S02]  /*4280*/  ISETP.GE.AND P5, PT, R34, R203, PT ;  /* 0x000000cb2200720c */ /* 0x000fe40003fa6270 */
[----:B------:R-:W-:Y:S02]  /*4290*/  ISETP.LT.OR P6, PT, R31, R199, P6 ;  /* 0x000000c71f00720c */ /* 0x000fe400037c1670 */
[----:B--2---:R-:W-:Y:S02]  /*42a0*/  FSEL R72, R85, -INF , !P0 ;  /* 0xff80000055487808 */ /* 0x004fe40004000000 */
[----:B------:R-:W-:Y:S02]  /*42b0*/  FMNMX.FTZ R4, R71, R4, !PT ;  /* 0x0000000447047209 */ /* 0x000fe40007810000 */
[----:B------:R-:W-:-:S02]  /*42c0*/  ISETP.GE.AND P4, PT, R35, R203, PT ;  /* 0x000000cb2300720c */ /* 0x000fc40003f86270 */
[----:B------:R-:W-:Y:S02]  /*42d0*/  FSEL R73, R83, -INF , !P6 ;  /* 0xff80000053497808 */ /* 0x000fe40007000000 */
[----:B------:R-:W-:Y:S01]  /*42e0*/  ISETP.LT.OR P5, PT, R34, R199, P5 ;  /* 0x000000c72200720c */ /* 0x000fe20002fa1670 */
[----:B----4-:R-:W-:Y:S01]  /*42f0*/  FMUL.FTZ R5, R93, UR8 ;  /* 0x000000085d057c20 */ /* 0x010fe20008410000 */
[----:B------:R-:W-:Y:S02]  /*4300*/  FMNMX.FTZ R4, R72, R4, !PT ;  /* 0x0000000448047209 */ /* 0x000fe40007810000 */
[----:B------:R-:W-:Y:S01]  /*4310*/  ISETP.GE.AND P3, PT, R37, R203, PT ;  /* 0x000000cb2500720c */ /* 0x000fe20003f66270 */
[----:B------:R2:W4:Y:S01]  /*4320*/  MUFU.TANH R9, R5 ;  /* 0x0000000500097308 */ /* 0x0005220000002400 */
[----:B------:R-:W-:Y:S02]  /*4330*/  ISETP.LT.OR P4, PT, R35, R199, P4 ;  /* 0x000000c72300720c */ /* 0x000fe40002781670 */
[----:B-----5:R-:W-:-:S02]  /*4340*/  FSEL R75, R81, -INF , !P5 ;  /* 0xff800000514b7808 */ /* 0x020fc40006800000 */
[----:B------:R-:W-:Y:S02]  /*4350*/  FMNMX.FTZ R4, R73, R4, !PT ;  /* 0x0000000449047209 */ /* 0x000fe40007810000 */
[----:B------:R-:W-:Y:S02]  /*4360*/  ISETP.GE.AND P2, PT, R38, R203, PT ;  /* 0x000000cb2600720c */ /* 0x000fe40003f46270 */
[----:B------:R-:W-:Y:S02]  /*4370*/  FSEL R76, R80, -INF , !P4 ;  /* 0xff800000504c7808 */ /* 0x000fe40006000000 */
[----:B------:R-:W-:Y:S02]  /*4380*/  ISETP.LT.OR P3, PT, R37, R199, P3 ;  /* 0x000000c72500720c */ /* 0x000fe40001f61670 */
[----:B------:R-:W-:Y:S02]  /*4390*/  FMNMX.FTZ R4, R75, R4, !PT ;  /* 0x000000044b047209 */ /* 0x000fe40007810000 */
[----:B------:R-:W-:-:S02]  /*43a0*/  ISETP.GE.AND P1, PT, R42, R203, PT ;  /* 0x000000cb2a00720c */ /* 0x000fc40003f26270 */
[----:B------:R-:W-:Y:S01]  /*43b0*/  ISETP.LT.OR P2, PT, R38, R199, P2 ;  /* 0x000000c72600720c */ /* 0x000fe20001741670 */
[----:B--2---:R-:W-:Y:S01]  /*43c0*/  FMUL.FTZ R5, R88, UR8 ;  /* 0x0000000858057c20 */ /* 0x004fe20008410000 */
[----:B---3--:R-:W-:Y:S02]  /*43d0*/  FSEL R79, R79, -INF , !P3 ;  /* 0xff8000004f4f7808 */ /* 0x008fe40005800000 */
[----:B------:R-:W-:Y:S01]  /*43e0*/  FMNMX.FTZ R4, R76, R4, !PT ;  /* 0x000000044c047209 */ /* 0x000fe20007810000 */
[----:B------:R2:W3:Y:S01]  /*43f0*/  MUFU.TANH R107, R5 ;  /* 0x00000005006b7308 */ /* 0x0004e20000002400 */
[----:B------:R-:W-:Y:S02]  /*4400*/  ISETP.GE.AND P0, PT, R43, R203, PT ;  /* 0x000000cb2b00720c */ /* 0x000fe40003f06270 */
[----:B------:R-:W-:Y:S02]  /*4410*/  FSEL R82, R82, -INF , !P2 ;  /* 0xff80000052527808 */ /* 0x000fe40005000000 */
[----:B------:R-:W-:-:S02]  /*4420*/  ISETP.LT.OR P1, PT, R42, R199, P1 ;  /* 0x000000c72a00720c */ /* 0x000fc40000f21670 */
[----:B------:R-:W-:Y:S02]  /*4430*/  FMNMX.FTZ R4, R79, R4, !PT ;  /* 0x000000044f047209 */ /* 0x000fe40007810000 */
[----:B------:R-:W-:Y:S02]  /*4440*/  ISETP.GE.AND P6, PT, R44, R203, PT ;  /* 0x000000cb2c00720c */ /* 0x000fe40003fc6270 */
[----:B------:R-:W-:Y:S02]  /*4450*/  ISETP.LT.OR P0, PT, R43, R199, P0 ;  /* 0x000000c72b00720c */ /* 0x000fe40000701670 */
[----:B-1----:R-:W-:Y:S02]  /*4460*/  FSEL R81, R78, -INF , !P1 ;  /* 0xff8000004e517808 */ /* 0x002fe40004800000 */
[----:B------:R-:W-:Y:S02]  /*4470*/  FMNMX.FTZ R4, R82, R4, !PT ;  /* 0x0000000452047209 */ /* 0x000fe40007810000 */
[----:B------:R-:W-:Y:S01]  /*4480*/  ISETP.GE.AND P5, PT, R45, R203, PT ;  /* 0x000000cb2d00720c */ /* 0x000fe20003fa6270 */
[----:B--2---:R-:W-:Y:S01]  /*4490*/  FMUL.FTZ R5, R89, UR8 ;  /* 0x0000000859057c20 */ /* 0x004fe20008410000 */
[----:B------:R-:W-:-:S02]  /*44a0*/  FSEL R87, R15, -INF , !P0 ;  /* 0xff8000000f577808 */ /* 0x000fc40004000000 */
[----:B------:R-:W-:Y:S01]  /*44b0*/  ISETP.LT.OR P6, PT, R44, R199, P6 ;  /* 0x000000c72c00720c */ /* 0x000fe200037c1670 */
[----:B------:R1:W2:Y:S01]  /*44c0*/  MUFU.TANH R106, R5 ;  /* 0x00000005006a7308 */ /* 0x0002a20000002400 */
[----:B------:R-:W-:Y:S02]  /*44d0*/  FMNMX.FTZ R4, R81, R4, !PT ;  /* 0x0000000451047209 */ /* 0x000fe40007810000 */
[----:B------:R-:W-:Y:S02]  /*44e0*/  ISETP.GE.AND P4, PT, R46, R203, PT ;  /* 0x000000cb2e00720c */ /* 0x000fe40003f86270 */
[----:B------:R-:W-:Y:S02]  /*44f0*/  ISETP.LT.OR P5, PT, R45, R199, P5 ;  /* 0x000000c72d00720c */ /* 0x000fe40002fa1670 */
[----:B------:R-:W-:Y:S02]  /*4500*/  FSEL R80, R74, -INF , !P6 ;  /* 0xff8000004a507808 */ /* 0x000fe40007000000 */
[----:B------:R-:W-:Y:S01]  /*4510*/  FMNMX.FTZ R4, R87, R4, !PT ;  /* 0x0000000457047209 */ /* 0x000fe20007810000 */
[----:B------:R-:W-:Y:S01]  /*4520*/  BAR.SYNC.DEFER_BLOCKING 0x0 ;  /* 0x0000000000007b1d */ /* 0x000fe20000010000 */
[----:B------:R-:W-:-:S02]  /*4530*/  ISETP.GE.AND P2, PT, R48, R203, PT ;  /* 0x000000cb3000720c */ /* 0x000fc40003f46270 */
[----:B------:R-:W-:Y:S02]  /*4540*/  ISETP.GE.AND P3, PT, R47, R203, PT ;  /* 0x000000cb2f00720c */ /* 0x000fe40003f66270 */
[-C--:B------:R-:W-:Y:S02]  /*4550*/  ISETP.LT.OR P4, PT, R46, R199.reuse, P4 ;  /* 0x000000c72e00720c */ /* 0x080fe40002781670 */
[----:B------:R-:W-:Y:S02]  /*4560*/  FSEL R78, R8, -INF , !P5 ;  /* 0xff800000084e7808 */ /* 0x000fe40006800000 */
[----:B------:R-:W-:Y:S02]  /*4570*/  FMNMX.FTZ R4, R80, R4, !PT ;  /* 0x0000000450047209 */ /* 0x000fe40007810000 */
[----:B------:R-:W-:Y:S02]  /*4580*/  ISETP.LT.OR P2, PT, R48, R199, P2 ;  /* 0x000000c73000720c */ /* 0x000fe40001741670 */
[----:B------:R-:W-:-:S02]  /*4590*/  ISETP.GE.AND P0, PT, R50, R203, PT ;  /* 0x000000cb3200720c */ /* 0x000fc40003f06270 */
[----:B------:R-:W-:Y:S02]  /*45a0*/  ISETP.LT.OR P3, PT, R47, R199, P3 ;  /* 0x000000c72f00720c */ /* 0x000fe40001f61670 */
[----:B------:R-:W-:Y:S02]  /*45b0*/  FSEL R86, R6, -INF , !P4 ;  /* 0xff80000006567808 */ /* 0x000fe40006000000 */
[----:B------:R-:W-:Y:S02]  /*45c0*/  FMNMX.FTZ R4, R78, R4, !PT ;  /* 0x000000044e047209 */ /* 0x000fe40007810000 */
[----:B------:R-:W-:Y:S02]  /*45d0*/  FSEL R84, R53, -INF , !P2 ;  /* 0xff80000035547808 */ /* 0x000fe40005000000 */
[----:B------:R-:W-:Y:S01]  /*45e0*/  ISETP.GE.AND P1, PT, R49, R203, PT ;  /* 0x000000cb3100720c */ /* 0x000fe20003f26270 */
[----:B------:R-:W-:Y:S01]  /*45f0*/  HMMA.16816.F32 R52, R16, R58, R108 ;  /* 0x0000003a1034723c */ /* 0x000fe2000000186c */
[----:B------:R-:W-:-:S02]  /*4600*/  FSEL R85, R41, -INF , !P3 ;  /* 0xff80000029557808 */ /* 0x000fc40005800000 */
[----:B------:R-:W-:Y:S02]  /*4610*/  FMNMX.FTZ R4, R86, R4, !PT ;  /* 0x0000000456047209 */ /* 0x000fe40007810000 */
[----:B------:R-:W-:Y:S02]  /*4620*/  ISETP.LT.OR P2, PT, R50, R199, P0 ;  /* 0x000000c73200720c */ /* 0x000fe40000741670 */
[----:B------:R-:W-:Y:S01]  /*4630*/  ISETP.GT.AND P0, PT, R225, R201, PT ;  /* 0x000000c9e100720c */ /* 0x000fe20003f04270 */
[----:B------:R-:W-:Y:S01]  /*4640*/  FMUL.FTZ R19, R90, UR8 ;  /* 0x000000085a137c20 */ /* 0x000fe20008410000 */
[----:B------:R-:W-:Y:S02]  /*4650*/  ISETP.LT.OR P1, PT, R49, R199, P1 ;  /* 0x000000c73100720c */ /* 0x000fe40000f21670 */
[----:B------:R-:W-:Y:S02]  /*4660*/  FMNMX.FTZ R4, R85, R4, !PT ;  /* 0x0000000455047209 */ /* 0x000fe40007810000 */
[----:B------:R-:W-:-:S02]  /*4670*/  FSEL R83, R7, -INF , !P1 ;  /* 0xff80000007537808 */ /* 0x000fc40004800000 */
[----:B------:R-:W-:Y:S02]  /*4680*/  FMNMX.FTZ R4, R84, R4, !PT ;  /* 0x0000000454047209 */ /* 0x000fe40007810000 */
[----:B----4-:R-:W-:Y:S02]  /*4690*/  FSEL R74, R9, -INF , !P2 ;  /* 0xff800000094a7808 */ /* 0x010fe40005000000 */
[----:B------:R-:W-:-:S04]  /*46a0*/  FMNMX.FTZ R4, R83, R4, !PT ;  /* 0x0000000453047209 */ /* 0x000fc80007810000 */
[----:B------:R-:W-:Y:S01]  /*46b0*/  FMNMX.FTZ R18, R74, R4, !PT ;  /* 0x000000044a127209 */ /* 0x000fe20007810000 */
[----:B-123--:R-:W-:Y:S06]  /*46c0*/  @!P0 BRA `(.L_x_912) ;  /* 0x0000000000648947 */ /* 0x00efec0003800000 */
        /* <DEDUP_REMOVED lines=25> */
.L_x_912:
[----:B-1----:R-:W1:Y:S01]  /*4860*/  SHFL.BFLY PT, R8, R18, 0x2, 0x1f ;  /* 0x0c401f0012087f89 */ /* 0x002e6200000e0000 */
[----:B------:R-:W-:Y:S01]  /*4870*/  FMUL.FTZ R4, R91, UR8 ;  /* 0x000000085b047c20 */ /* 0x000fe20008410000 */
[--C-:B------:R-:W-:Y:S01]  /*4880*/  IADD3 R5, R33, 0x8, R3.reuse ;  /* 0x0000000821057810 */ /* 0x100fe20007ffe003 */
[----:B------:R-:W-:Y:S01]  /*4890*/  VIADD R198, R3, 0x8 ;  /* 0x0000000803c67836 */ /* 0x000fe20000000000 */
[C-C-:B------:R-:W-:Y:S01]  /*48a0*/  IADD3 R7, R33.reuse, 0x40, R3.reuse ;  /* 0x0000004021077810 */ /* 0x140fe20007ffe003 */
[----:B------:R2:W-:Y:S01]  /*48b0*/  MUFU.TANH R221, R4 ;  /* 0x0000000400dd7308 */ /* 0x0005e20000002400 */
[----:B------:R-:W-:Y:S01]  /*48c0*/  IADD3 R6, R33, 0x48, R3 ;  /* 0x0000004821067810 */ /* 0x000fe20007ffe003 */
[----:B------:R-:W-:Y:S01]  /*48d0*/  VIADD R197, R3, 0x40 ;  /* 0x0000004003c57836 */ /* 0x000fe20000000000 */
[-C--:B------:R-:W-:Y:S01]  /*48e0*/  VIMNMX R202, R5, R77.reuse, PT ;  /* 0x0000004d05ca7248 */ /* 0x080fe20003fe0100 */
[----:B------:R-:W-:Y:S01]  /*48f0*/  VIADD R196, R3, 0x48 ;  /* 0x0000004803c47836 */ /* 0x000fe20000000000 */
[-C--:B------:R-:W-:Y:S01]  /*4900*/  VIMNMX R201, R7, R77.reuse, PT ;  /* 0x0000004d07c97248 */ /* 0x080fe20003fe0100 */
[----:B------:R-:W-:Y:S01]  /*4910*/  FMUL.FTZ R3, R53, UR8 ;  /* 0x0000000835037c20 */ /* 0x000fe20008410000 */
[----:B------:R-:W-:Y:S01]  /*4920*/  VIMNMX R200, R6, R77, PT ;  /* 0x0000004d06c87248 */ /* 0x000fe20003fe0100 */
[----:B------:R-:W-:Y:S01]  /*4930*/  ULDC UR6, c[0x0][0x2ec] ;  /* 0x0000bb0000067ab9 */ /* 0x000fe20000000800 */
[C---:B------:R-:W-:Y:S01]  /*4940*/  VIADDMNMX R198, R36.reuse, R198, RZ, !PT ;  /* 0x000000c624c67246 */ /* 0x040fe200078001ff */
[----:B------:R3:W-:Y:S01]  /*4950*/  MUFU.TANH R137, R3 ;  /* 0x0000000300897308 */ /* 0x0007e20000002400 */
[----:B------:R-:W-:-:S02]  /*4960*/  VIADDMNMX R197, R36, R197, RZ, !PT ;  /* 0x000000c524c57246 */ /* 0x000fc400078001ff */
[----:B------:R-:W-:Y:S02]  /*4970*/  VIADDMNMX R196, R36, R196, RZ, !PT ;  /* 0x000000c424c47246 */ /* 0x000fe400078001ff */
[----:B------:R-:W-:Y:S01]  /*4980*/  ISETP.GE.AND P4, PT, R2, R202, PT ;  /* 0x000000ca0200720c */ /* 0x000fe20003f86270 */
[----:B--2---:R-:W-:Y:S01]  /*4990*/  FMUL.FTZ R4, R52, UR8 ;  /* 0x0000000834047c20 */ /* 0x004fe20008410000 */
[----:B------:R-:W-:Y:S01]  /*49a0*/  ISETP.GE.AND P5, PT, R2, R201, PT ;  /* 0x000000c90200720c */ /* 0x000fe20003fa6270 */
[----:B------:R-:W-:Y:S01]  /*49b0*/  MUFU.TANH R111, R19 ;  /* 0x00000013006f7308 */ /* 0x000fe20000002400 */
[----:B-1----:R-:W-:Y:S02]  /*49c0*/  FMNMX.FTZ R41, R18, R8, !PT ;  /* 0x0000000812297209 */ /* 0x002fe40007810000 */
[C---:B------:R-:W-:Y:S02]  /*49d0*/  ISETP.GE.AND P6, PT, R2.reuse, R200, PT ;  /* 0x000000c80200720c */ /* 0x040fe40003fc6270 */
[----:B------:R-:W-:-:S02]  /*49e0*/  ISETP.LT.OR P4, PT, R2, R198, P4 ;  /* 0x000000c60200720c */ /* 0x000fc40002781670 */
[C---:B------:R-:W-:Y:S01]  /*49f0*/  ISETP.LT.OR P5, PT, R2.reuse, R197, P5 ;  /* 0x000000c50200720c */ /* 0x040fe20002fa1670 */
[----:B------:R1:W-:Y:S01]  /*4a00*/  MUFU.TANH R216, R4 ;  /* 0x0000000400d87308 */ /* 0x0003e20000002400 */
[----:B------:R-:W-:Y:S01]  /*4a10*/  ISETP.LT.OR P6, PT, R2, R196, P6 ;  /* 0x000000c40200720c */ /* 0x000fe200037c1670 */
[----:B------:R-:W-:Y:S01]  /*4a20*/  FMUL.FTZ R2, R55, UR8 ;  /* 0x0000000837027c20 */ /* 0x000fe20008410000 */
[----:B---3--:R-:W-:Y:S01]  /*4a30*/  FMUL.FTZ R3, R54, UR8 ;  /* 0x0000000836037c20 */ /* 0x008fe20008410000 */
[----:B------:R-:W-:Y:S02]  /*4a40*/  ISETP.GE.AND P3, PT, R11, R200, PT ;  /* 0x000000c80b00720c */ /* 0x000fe40003f66270 */
[----:B------:R-:W-:Y:S02]  /*4a50*/  FSEL R15, R193, -INF , !P4 ;  /* 0xff800000c10f7808 */ /* 0x000fe40006000000 */
[----:B------:R2:W-:Y:S01]  /*4a60*/  MUFU.TANH R220, R2 ;  /* 0x0000000200dc7308 */ /* 0x0005e20000002400 */
[----:B------:R-:W-:-:S02]  /*4a70*/  ISETP.LT.OR P3, PT, R11, R196, P3 ;  /* 0x000000c40b00720c */ /* 0x000fc40001f61670 */
[CC--:B------:R-:W-:Y:S02]  /*4a80*/  ISETP.GE.AND P2, PT, R11.reuse, R202.reuse, PT ;  /* 0x000000ca0b00720c */ /* 0x0c0fe40003f46270 */
[C---:B------:R-:W-:Y:S02]  /*4a90*/  ISETP.GE.AND P4, PT, R10.reuse, R202, PT ;  /* 0x000000ca0a00720c */ /* 0x040fe40003f86270 */
[C---:B------:R-:W-:Y:S01]  /*4aa0*/  ISETP.GE.AND P1, PT, R11.reuse, R201, PT ;  /* 0x000000c90b00720c */ /* 0x040fe20003f26270 */
[----:B------:R3:W-:Y:S01]  /*4ab0*/  MUFU.TANH R218, R3 ;  /* 0x0000000300da7308 */ /* 0x0007e20000002400 */
[----:B-1----:R-:W1:Y:S01]  /*4ac0*/  SHFL.BFLY PT, R4, R41, 0x1, 0x1f ;  /* 0x0c201f0029047f89 */ /* 0x002e6200000e0000 */
[CC--:B------:R-:W-:Y:S02]  /*4ad0*/  ISETP.LT.OR P2, PT, R11.reuse, R198.reuse, P2 ;  /* 0x000000c60b00720c */ /* 0x0c0fe40001741670 */
[----:B------:R-:W-:Y:S02]  /*4ae0*/  ISETP.LT.OR P4, PT, R10, R198, P4 ;  /* 0x000000c60a00720c */ /* 0x000fe40002781670 */
[----:B------:R-:W-:-:S02]  /*4af0*/  ISETP.LT.OR P1, PT, R11, R197, P1 ;  /* 0x000000c50b00720c */ /* 0x000fc40000f21670 */
[----:B------:R-:W-:Y:S01]  /*4b00*/  FSEL R16, R192, -INF , !P2 ;  /* 0xff800000c0107808 */ /* 0x000fe20005000000 */
[----:B--2---:R-:W-:Y:S01]  /*4b10*/  FMUL.FTZ R2, R98, UR8 ;  /* 0x0000000862027c20 */ /* 0x004fe20008410000 */
[----:B------:R-:W-:Y:S02]  /*4b20*/  FSEL R9, R177, -INF , !P4 ;  /* 0xff800000b1097808 */ /* 0x000fe40006000000 */
[----:B------:R-:W-:Y:S01]  /*4b30*/  ISETP.GE.AND P2, PT, R10, R201, PT ;  /* 0x000000c90a00720c */ /* 0x000fe20003f46270 */
[----:B------:R2:W4:Y:S01]  /*4b40*/  MUFU.TANH R97, R2 ;  /* 0x0000000200617308 */ /* 0x0005220000002400 */
[----:B------:R-:W-:Y:S02]  /*4b50*/  ISETP.GE.AND P4, PT, R14, R200, PT ;  /* 0x000000c80e00720c */ /* 0x000fe40003f86270 */
[----:B------:R-:W-:Y:S01]  /*4b60*/  FSEL R91, R191, -INF , !P1 ;  /* 0xff800000bf5b7808 */ /* 0x000fe20004800000 */
[----:B---3--:R-:W-:Y:S01]  /*4b70*/  FMUL.FTZ R3, R99, UR8 ;  /* 0x0000000863037c20 */ /* 0x008fe20008410000 */
[----:B------:R-:W-:-:S02]  /*4b80*/  ISETP.LT.OR P2, PT, R10, R197, P2 ;  /* 0x000000c50a00720c */ /* 0x000fc40001741670 */
[----:B------:R-:W-:Y:S01]  /*4b90*/  ISETP.GE.AND P1, PT, R14, R202, PT ;  /* 0x000000ca0e00720c */ /* 0x000fe20003f26270 */
[----:B------:R3:W5:Y:S01]  /*4ba0*/  MUFU.TANH R5, R3 ;  /* 0x0000000300057308 */ /* 0x0007620000002400 */
[----:B------:R-:W-:Y:S02]  /*4bb0*/  FSEL R93, R182, -INF , !P6 ;  /* 0xff800000b65d7808 */ /* 0x000fe40007000000 */
[C---:B------:R-:W-:Y:S02]  /*4bc0*/  ISETP.GE.AND P6, PT, R14.reuse, R201, PT ;  /* 0x000000c90e00720c */ /* 0x040fe40003fc6270 */
[----:B-1----:R-:W-:Y:S02]  /*4bd0*/  FMNMX.FTZ R41, R41, R4, !PT ;  /* 0x0000000429297209 */ /* 0x002fe40007810000 */
[----:B------:R-:W-:Y:S01]  /*4be0*/  ISETP.LT.OR P1, PT, R14, R198, P1 ;  /* 0x000000c60e00720c */ /* 0x000fe20000f21670 */
[----:B--2---:R-:W-:Y:S01]  /*4bf0*/  FMUL.FTZ R2, R94, UR8 ;  /* 0x000000085e027c20 */ /* 0x004fe20008410000 */
[----:B------:R-:W-:-:S02]  /*4c00*/  FSEL R90, R180, -INF , !P2 ;  /* 0xff800000b45a7808 */ /* 0x000fc40005000000 */
[----:B------:R-:W-:Y:S01]  /*4c10*/  ISETP.GE.AND P2, PT, R13, R201, PT ;  /* 0x000000c90d00720c */ /* 0x000fe20003f46270 */
[----:B------:R1:W2:Y:S01]  /*4c20*/  MUFU.TANH R98, R2 ;  /* 0x0000000200627308 */ /* 0x0002a20000002400 */
[-C--:B------:R-:W-:Y:S02]  /*4c30*/  ISETP.LT.OR P6, PT, R14, R197.reuse, P6 ;  /* 0x000000c50e00720c */ /* 0x080fe400037c1670 */
[----:B------:R-:W-:Y:S01]  /*4c40*/  FSEL R7, R169, -INF , !P1 ;  /* 0xff800000a9077808 */ /* 0x000fe20004800000 */
[----:B---3--:R-:W-:Y:S01]  /*4c50*/  FMUL.FTZ R3, R95, UR8 ;  /* 0x000000085f037c20 */ /* 0x008fe20008410000 */
[----:B------:R-:W-:Y:S02]  /*4c60*/  FSEL R95, R181, -INF , !P3 ;  /* 0xff800000b55f7808 */ /* 0x000fe40005800000 */
[----:B------:R-:W-:Y:S01]  /*4c70*/  FSETP.NEU.FTZ.AND P3, PT, R41, -INF , PT ;  /* 0xff8000002900780b */ /* 0x000fe20003f7d000 */
[----:B------:R3:W2:Y:S01]  /*4c80*/  MUFU.TANH R4, R3 ;  /* 0x0000000300047308 */ /* 0x0006a20000002400 */
[----:B------:R-:W-:-:S02]  /*4c90*/  ISETP.LT.OR P2, PT, R13, R197, P2 ;  /* 0x000000c50d00720c */ /* 0x000fc40001741670 */
[----:B------:R-:W-:Y:S02]  /*4ca0*/  ISETP.GE.AND P1, PT, R12, R202, PT ;  /* 0x000000ca0c00720c */ /* 0x000fe40003f26270 */
[----:B------:R-:W-:Y:S02]  /*4cb0*/  FSEL R89, R168, -INF , !P6 ;  /* 0xff800000a8597808 */ /* 0x000fe40007000000 */
[----:B------:R-:W-:Y:S01]  /*4cc0*/  FSEL R92, R185, -INF , !P5 ;  /* 0xff800000b95c7808 */ /* 0x000fe20006800000 */
[----:B-1----:R-:W-:Y:S01]  /*4cd0*/  FMUL.FTZ R2, R41, UR6 ;  /* 0x0000000629027c20 */ /* 0x002fe20008410000 */
[----:B------:R-:W-:Y:S02]  /*4ce0*/  ISETP.GE.AND P6, PT, R12, R201, PT ;  /* 0x000000c90c00720c */ /* 0x000fe40003fc6270 */
[----:B------:R-:W-:Y:S02]  /*4cf0*/  ISETP.GE.AND P5, PT, R10, R200, PT ;  /* 0x000000c80a00720c */ /* 0x000fe40003fa6270 */
[----:B------:R-:W-:-:S02]  /*4d00*/  FSEL R2, R2, RZ, P3 ;  /* 0x000000ff02027208 */ /* 0x000fc40001800000 */
[----:B------:R-:W-:Y:S02]  /*4d10*/  ISETP.LT.OR P3, PT, R14, R196, P4 ;  /* 0x000000c40e00720c */ /* 0x000fe40002761670 */
[----:B------:R-:W-:Y:S01]  /*4d20*/  ISETP.GE.AND P4, PT, R13, R202, PT ;  /* 0x000000ca0d00720c */ /* 0x000fe20003f86270 */
[----:B---3--:R-:W-:Y:S01]  /*4d30*/  FFMA.FTZ R3, R39, UR6, -R2 ;  /* 0x0000000627037c23 */ /* 0x008fe20008010802 */
[-C--:B------:R-:W-:Y:S02]  /*4d40*/  ISETP.LT.OR P1, PT, R12, R198.reuse, P1 ;  /* 0x000000c60c00720c */ /* 0x080fe40000f21670 */
[----:B------:R-:W-:Y:S01]  /*4d50*/  ISETP.LT.OR P4, PT, R13, R198, P4 ;  /* 0x000000c60d00720c */ /* 0x000fe20002781670 */
[----:B------:R1:W-:Y:S01]  /*4d60*/  MUFU.EX2 R223, R3 ;  /* 0x0000000300df7308 */ /* 0x0003e20000000800 */
[----:B------:R-:W-:Y:S02]  /*4d70*/  FSEL R88, R163, -INF , !P2 ;  /* 0xff800000a3587808 */ /* 0x000fe40005000000 */
[----:B------:R-:W-:-:S02]  /*4d80*/  FSEL R6, R165, -INF , !P4 ;  /* 0xff800000a5067808 */ /* 0x000fc40006000000 */
[-C--:B------:R-:W-:Y:S02]  /*4d90*/  ISETP.GE.AND P4, PT, R20, R202.reuse, PT ;  /* 0x000000ca1400720c */ /* 0x080fe40003f86270 */
[----:B------:R-:W-:Y:S02]  /*4da0*/  ISETP.GE.AND P2, PT, R22, R202, PT ;  /* 0x000000ca1600720c */ /* 0x000fe40003f46270 */
[----:B------:R-:W-:Y:S02]  /*4db0*/  ISETP.LT.OR P4, PT, R20, R198, P4 ;  /* 0x000000c61400720c */ /* 0x000fe40002781670 */
[----:B------:R-:W-:Y:S02]  /*4dc0*/  ISETP.LT.OR P6, PT, R12, R197, P6 ;  /* 0x000000c50c00720c */ /* 0x000fe400037c1670 */
[----:B------:R-:W-:Y:S02]  /*4dd0*/  ISETP.LT.OR P5, PT, R10, R196, P5 ;  /* 0x000000c40a00720c */ /* 0x000fe40002fa1670 */
[----:B------:R-:W-:Y:S01]  /*4de0*/  FSEL R8, R164, -INF , !P1 ;  /* 0xff800000a4087808 */ /* 0x000fe20004800000 */
[----:B-1----:R-:W-:Y:S01]  /*4df0*/  FFMA.FTZ R3, R40, UR6, -R2 ;  /* 0x0000000628037c23 */ /* 0x002fe20008010802 */
[----:B------:R-:W-:-:S02]  /*4e00*/  FMNMX.FTZ R40, R15, R16, !PT ;  /* 0x000000100f287209 */ /* 0x000fc40007810000 */
[----:B------:R-:W-:Y:S01]  /*4e10*/  ISETP.LT.OR P2, PT, R22, R198, P2 ;  /* 0x000000c61600720c */ /* 0x000fe20001741670 */
[----:B------:R1:W-:Y:S01]  /*4e20*/  MUFU.EX2 R222, R3 ;  /* 0x0000000300de7308 */ /* 0x0003e20000000800 */
[----:B------:R-:W-:Y:S02]  /*4e30*/  FMNMX.FTZ R40, R9, R40, !PT ;  /* 0x0000002809287209 */ /* 0x000fe40007810000 */
[----:B------:R-:W-:Y:S02]  /*4e40*/  FSEL R10, R152, -INF , !P4 ;  /* 0xff800000980a7808 */ /* 0x000fe40006000000 */
[----:B------:R-:W-:Y:S02]  /*4e50*/  FMNMX.FTZ R40, R7, R40, !PT ;  /* 0x0000002807287209 */ /* 0x000fe40007810000 */
[----:B------:R-:W-:Y:S02]  /*4e60*/  ISETP.GE.AND P4, PT, R24, R202, PT ;  /* 0x000000ca1800720c */ /* 0x000fe40003f86270 */
[----:B------:R-:W-:-:S02]  /*4e70*/  FMNMX.FTZ R40, R6, R40, !PT ;  /* 0x0000002806287209 */ /* 0x000fc40007810000 */
[----:B------:R-:W-:Y:S02]  /*4e80*/  FSEL R77, R156, -INF , !P6 ;  /* 0xff8000009c4d7808 */ /* 0x000fe40007000000 */
[----:B------:R-:W-:Y:S02]  /*4e90*/  FSEL R96, R176, -INF , !P5 ;  /* 0xff800000b0607808 */ /* 0x000fe40006800000 */
[----:B------:R-:W-:Y:S02]  /*4ea0*/  ISETP.GE.AND P6, PT, R21, R202, PT ;  /* 0x000000ca1500720c */ /* 0x000fe40003fc6270 */
[----:B------:R-:W-:Y:S01]  /*4eb0*/  FMNMX.FTZ R40, R8, R40, !PT ;  /* 0x0000002808287209 */ /* 0x000fe20007810000 */
[----:B-1----:R-:W-:Y:S01]  /*4ec0*/  FFMA.FTZ R3, R51, UR6, -R2 ;  /* 0x0000000633037c23 */ /* 0x002fe20008010802 */
[----:B------:R-:W-:Y:S02]  /*4ed0*/  ISETP.GE.AND P5, PT, R13, R200, PT ;  /* 0x000000c80d00720c */ /* 0x000fe40003fa6270 */
[----:B------:R-:W-:Y:S01]  /*4ee0*/  FSEL R11, R149, -INF , !P2 ;  /* 0xff800000950b7808 */ /* 0x000fe20005000000 */
[----:B------:R1:W-:Y:S01]  /*4ef0*/  MUFU.EX2 R227, R3 ;  /* 0x0000000300e37308 */ /* 0x0003e20000000800 */
[----:B------:R-:W-:-:S02]  /*4f00*/  FSEL R94, R166, -INF , !P3 ;  /* 0xff800000a65e7808 */ /* 0x000fc40005800000 */
[----:B------:R-:W-:Y:S02]  /*4f10*/  ISETP.GE.AND P2, PT, R23, R202, PT ;  /* 0x000000ca1700720c */ /* 0x000fe40003f46270 */
[----:B------:R-:W-:Y:S02]  /*4f20*/  ISETP.LT.OR P4, PT, R24, R198, P4 ;  /* 0x000000c61800720c */ /* 0x000fe40002781670 */
[----:B------:R-:W-:Y:S02]  /*4f30*/  ISETP.GE.AND P3, PT, R12, R200, PT ;  /* 0x000000c80c00720c */ /* 0x000fe40003f66270 */
[----:B------:R-:W-:Y:S02]  /*4f40*/  ISETP.LT.OR P6, PT, R21, R198, P6 ;  /* 0x000000c61500720c */ /* 0x000fe400037c1670 */
[----:B------:R-:W-:Y:S02]  /*4f50*/  FMNMX.FTZ R40, R10, R40, !PT ;  /* 0x000000280a287209 */ /* 0x000fe40007810000 */
[----:B------:R-:W-:-:S02]  /*4f60*/  ISETP.LT.OR P5, PT, R13, R196, P5 ;  /* 0x000000c40d00720c */ /* 0x000fc40002fa1670 */
[----:B------:R-:W-:Y:S02]  /*4f70*/  ISETP.LT.OR P2, PT, R23, R198, P2 ;  /* 0x000000c61700720c */ /* 0x000fe40001741670 */
[----:B------:R-:W-:Y:S01]  /*4f80*/  FSEL R13, R147, -INF , !P4 ;  /* 0xff800000930d7808 */ /* 0x000fe20006000000 */
[----:B-1----:R-:W-:Y:S01]  /*4f90*/  FFMA.FTZ R3, R56, UR6, -R2 ;  /* 0x0000000638037c23 */ /* 0x002fe20008010802 */
[----:B------:R-:W-:Y:S02]  /*4fa0*/  ISETP.LT.OR P3, PT, R12, R196, P3 ;  /* 0x000000c40c00720c */ /* 0x000fe40001f61670 */
[----:B------:R-:W-:Y:S01]  /*4fb0*/  ISETP.GE.AND P4, PT, R26, R202, PT ;  /* 0x000000ca1a00720c */ /* 0x000fe20003f86270 */
[----:B------:R1:W-:Y:S01]  /*4fc0*/  MUFU.EX2 R229, R3 ;  /* 0x0000000300e57308 */ /* 0x0003e20000000800 */
[----:B------:R-:W-:Y:S02]  /*4fd0*/  FSEL R12, R148, -INF , !P6 ;  /* 0xff800000940c7808 */ /* 0x000fe40007000000 */
[----:B------:R-:W-:-:S02]  /*4fe0*/  FMNMX.FTZ R40, R11, R40, !PT ;  /* 0x000000280b287209 */ /* 0x000fc40007810000 */
[----:B------:R-:W-:Y:S02]  /*4ff0*/  FSEL R14, R139, -INF , !P2 ;  /* 0xff8000008b0e7808 */ /* 0x000fe40005000000 */
[----:B------:R-:W-:Y:S02]  /*5000*/  ISETP.GE.AND P2, PT, R27, R202, PT ;  /* 0x000000ca1b00720c */ /* 0x000fe40003f46270 */
[----:B------:R-:W-:Y:S02]  /*5010*/  ISETP.LT.OR P4, PT, R26, R198, P4 ;  /* 0x000000c61a00720c */ /* 0x000fe40002781670 */
[----:B------:R-:W-:Y:S02]  /*5020*/  ISETP.GE.AND P6, PT, R25, R202, PT ;  /* 0x000000ca1900720c */ /* 0x000fe40003fc6270 */
[----:B------:R-:W-:Y:S02]  /*5030*/  FMNMX.FTZ R40, R12, R40, !PT ;  /* 0x000000280c287209 */ /* 0x000fe40007810000 */
[----:B------:R-:W-:-:S02]  /*5040*/  ISETP.LT.OR P2, PT, R27, R198, P2 ;  /* 0x000000c61b00720c */ /* 0x000fc40001741670 */
[----:B------:R-:W-:Y:S01]  /*5050*/  FSEL R18, R136, -INF , !P4 ;  /* 0xff80000088127808 */ /* 0x000fe20006000000 */
[----:B-1----:R-:W-:Y:S01]  /*5060*/  FFMA.FTZ R3, R57, UR6, -R2 ;  /* 0x0000000639037c23 */ /* 0x002fe20008010802 */
[----:B------:R-:W-:Y:S02]  /*5070*/  ISETP.LT.OR P6, PT, R25, R198, P6 ;  /* 0x000000c61900720c */ /* 0x000fe400037c1670 */
[----:B------:R-:W-:Y:S01]  /*5080*/  ISETP.GE.AND P4, PT, R28, R202, PT ;  /* 0x000000ca1c00720c */ /* 0x000fe20003f86270 */
[----:B------:R1:W-:Y:S01]  /*5090*/  MUFU.EX2 R242, R3 ;  /* 0x0000000300f27308 */ /* 0x0003e20000000800 */
[----:B------:R-:W-:Y:S02]  /*50a0*/  FMNMX.FTZ R40, R13, R40, !PT ;  /* 0x000000280d287209 */ /* 0x000fe40007810000 */
[----:B------:R-:W-:Y:S02]  /*50b0*/  FSEL R19, R134, -INF , !P2 ;  /* 0xff80000086137808 */ /* 0x000fe40005000000 */
[----:B------:R-:W-:-:S02]  /*50c0*/  FSEL R17, R138, -INF , !P6 ;  /* 0xff8000008a117808 */ /* 0x000fc40007000000 */
[----:B------:R-:W-:Y:S02]  /*50d0*/  ISETP.GE.AND P2, PT, R30, R202, PT ;  /* 0x000000ca1e00720c */ /* 0x000fe40003f46270 */
[----:B------:R-:W-:Y:S02]  /*50e0*/  ISETP.LT.OR P4, PT, R28, R198, P4 ;  /* 0x000000c61c00720c */ /* 0x000fe40002781670 */
[----:B------:R-:W-:Y:S02]  /*50f0*/  FMNMX.FTZ R40, R14, R40, !PT ;  /* 0x000000280e287209 */ /* 0x000fe40007810000 */
[----:B------:R-:W-:Y:S02]  /*5100*/  ISETP.LT.OR P2, PT, R30, R198, P2 ;  /* 0x000000c61e00720c */ /* 0x000fe40001741670 */
[----:B------:R-:W-:Y:S02]  /*5110*/  FSEL R33, R128, -INF , !P4 ;  /* 0xff80000080217808 */ /* 0x000fe40006000000 */
[----:B------:R-:W-:Y:S01]  /*5120*/  FMNMX.FTZ R40, R17, R40, !PT ;  /* 0x0000002811287209 */ /* 0x000fe20007810000 */
[----:B-1----:R-:W-:Y:S01]  /*5130*/  FFMA.FTZ R3, R60, UR6, -R2 ;  /* 0x000000063c037c23 */ /* 0x002fe20008010802 */
[----:B------:R-:W-:-:S02]  /*5140*/  ISETP.GE.AND P4, PT, R29, R202, PT ;  /* 0x000000ca1d00720c */ /* 0x000fc40003f86270 */
[----:B------:R-:W-:Y:S01]  /*5150*/  FSEL R36, R127, -INF , !P2 ;  /* 0xff8000007f247808 */ /* 0x000fe20005000000 */
[----:B------:R1:W-:Y:S01]  /*5160*/  MUFU.EX2 R240, R3 ;  /* 0x0000000300f07308 */ /* 0x0003e20000000800 */
[----:B------:R-:W-:Y:S02]  /*5170*/  FMNMX.FTZ R40, R18, R40, !PT ;  /* 0x0000002812287209 */ /* 0x000fe40007810000 */
[C---:B------:R-:W-:Y:S02]  /*5180*/  ISETP.GE.AND P2, PT, R32.reuse, R202, PT ;  /* 0x000000ca2000720c */ /* 0x040fe40003f46270 */
[----:B------:R-:W-:Y:S02]  /*5190*/  ISETP.LT.OR P4, PT, R29, R198, P4 ;  /* 0x000000c61d00720c */ /* 0x000fe40002781670 */
[----:B------:R-:W-:Y:S02]  /*51a0*/  FMNMX.FTZ R40, R19, R40, !PT ;  /* 0x0000002813287209 */ /* 0x000fe40007810000 */
[----:B------:R-:W-:-:S02]  /*51b0*/  ISETP.LT.OR P2, PT, R32, R198, P2 ;  /* 0x000000c62000720c */ /* 0x000fc40001741670 */
[----:B------:R-:W-:Y:S02]  /*51c0*/  FSEL R39, R126, -INF , !P4 ;  /* 0xff8000007e277808 */ /* 0x000fe40006000000 */
[----:B------:R-:W-:Y:S02]  /*51d0*/  ISETP.GE.AND P4, PT, R31, R202, PT ;  /* 0x000000ca1f00720c */ /* 0x000fe40003f86270 */
[----:B------:R-:W-:Y:S01]  /*51e0*/  FMNMX.FTZ R40, R33, R40, !PT ;  /* 0x0000002821287209 */ /* 0x000fe20007810000 */
[----:B-1----:R-:W-:Y:S01]  /*51f0*/  FFMA.FTZ R3, R61, UR6, -R2 ;  /* 0x000000063d037c23 */ /* 0x002fe20008010802 */
[----:B------:R-:W-:Y:S02]  /*5200*/  FSEL R51, R125, -INF , !P2 ;  /* 0xff8000007d337808 */ /* 0x000fe40005000000 */
[----:B------:R-:W-:Y:S01]  /*5210*/  ISETP.GE.AND P2, PT, R34, R202, PT ;  /* 0x000000ca2200720c */ /* 0x000fe20003f46270 */
[----:B------:R1:W-:Y:S01]  /*5220*/  MUFU.EX2 R246, R3 ;  /* 0x0000000300f67308 */ /* 0x0003e20000000800 */
[----:B------:R-:W-:-:S02]  /*5230*/  ISETP.LT.OR P4, PT, R31, R198, P4 ;  /* 0x000000c61f00720c */ /* 0x000fc40002781670 */
[----:B------:R-:W-:Y:S02]  /*5240*/  FMNMX.FTZ R40, R36, R40, !PT ;  /* 0x0000002824287209 */ /* 0x000fe40007810000 */
[----:B------:R-:W-:Y:S02]  /*5250*/  ISETP.LT.OR P2, PT, R34, R198, P2 ;  /* 0x000000c62200720c */ /* 0x000fe40001741670 */
[----:B------:R-:W-:Y:S02]  /*5260*/  FSEL R52, R118, -INF , !P4 ;  /* 0xff80000076347808 */ /* 0x000fe40006000000 */
[----:B------:R-:W-:Y:S02]  /*5270*/  ISETP.GE.AND P4, PT, R35, R202, PT ;  /* 0x000000ca2300720c */ /* 0x000fe40003f86270 */
[----:B------:R-:W-:Y:S02]  /*5280*/  FMNMX.FTZ R40, R39, R40, !PT ;  /* 0x0000002827287209 */ /* 0x000fe40007810000 */
[----:B------:R-:W-:-:S02]  /*5290*/  FSEL R54, R117, -INF , !P2 ;  /* 0xff80000075367808 */ /* 0x000fc40005000000 */
[----:B------:R-:W-:Y:S01]  /*52a0*/  ISETP.GE.AND P2, PT, R37, R202, PT ;  /* 0x000000ca2500720c */ /* 0x000fe20003f46270 */
[----:B-1----:R-:W-:Y:S01]  /*52b0*/  FFMA.FTZ R3, R62, UR6, -R2 ;  /* 0x000000063e037c23 */ /* 0x002fe20008010802 */
[----:B------:R-:W-:Y:S02]  /*52c0*/  ISETP.LT.OR P4, PT, R35, R198, P4 ;  /* 0x000000c62300720c */ /* 0x000fe40002781670 */
[----:B------:R-:W-:Y:S01]  /*52d0*/  FMNMX.FTZ R40, R51, R40, !PT ;  /* 0x0000002833287209 */ /* 0x000fe20007810000 */
[----:B------:R1:W-:Y:S01]  /*52e0*/  MUFU.EX2 R250, R3 ;  /* 0x0000000300fa7308 */ /* 0x0003e20000000800 */
[----:B------:R-:W-:Y:S02]  /*52f0*/  ISETP.LT.OR P2, PT, R37, R198, P2 ;  /* 0x000000c62500720c */ /* 0x000fe40001741670 */
[----:B------:R-:W-:Y:S02]  /*5300*/  FSEL R53, R116, -INF , !P4 ;  /* 0xff80000074357808 */ /* 0x000fe40006000000 */
[----:B------:R-:W-:-:S02]  /*5310*/  ISETP.GE.AND P4, PT, R38, R202, PT ;  /* 0x000000ca2600720c */ /* 0x000fc40003f86270 */
[----:B------:R-:W-:Y:S02]  /*5320*/  FMNMX.FTZ R40, R52, R40, !PT ;  /* 0x0000002834287209 */ /* 0x000fe40007810000 */
[----:B------:R-:W-:Y:S02]  /*5330*/  FSEL R55, R115, -INF , !P2 ;  /* 0xff80000073377808 */ /* 0x000fe40005000000 */
[----:B------:R-:W-:Y:S02]  /*5340*/  ISETP.GE.AND P2, PT, R42, R202, PT ;  /* 0x000000ca2a00720c */ /* 0x000fe40003f46270 */
[----:B------:R-:W-:Y:S02]  /*5350*/  ISETP.LT.OR P4, PT, R38, R198, P4 ;  /* 0x000000c62600720c */ /* 0x000fe40002781670 */
[----:B------:R-:W-:Y:S01]  /*5360*/  FMNMX.FTZ R40, R54, R40, !PT ;  /* 0x0000002836287209 */ /* 0x000fe20007810000 */
[----:B-1----:R-:W-:Y:S01]  /*5370*/  FFMA.FTZ R3, R63, UR6, -R2 ;  /* 0x000000063f037c23 */ /* 0x002fe20008010802 */
[----:B------:R-:W-:-:S02]  /*5380*/  ISETP.LT.OR P2, PT, R42, R198, P2 ;  /* 0x000000c62a00720c */ /* 0x000fc40001741670 */
[----:B------:R-:W-:Y:S01]  /*5390*/  FSEL R56, R105, -INF , !P4 ;  /* 0xff80000069387808 */ /* 0x000fe20006000000 */
[----:B------:R1:W-:Y:S01]  /*53a0*/  MUFU.EX2 R185, R3 ;  /* 0x0000000300b97308 */ /* 0x0003e20000000800 */
[----:B------:R-:W-:Y:S02]  /*53b0*/  FMNMX.FTZ R40, R53, R40, !PT ;  /* 0x0000002835287209 */ /* 0x000fe40007810000 */
[----:B------:R-:W-:Y:S02]  /*53c0*/  ISETP.GE.AND P4, PT, R43, R202, PT ;  /* 0x000000ca2b00720c */ /* 0x000fe40003f86270 */
[----:B------:R-:W-:Y:S02]  /*53d0*/  FSEL R58, R103, -INF , !P2 ;  /* 0xff800000673a7808 */ /* 0x000fe40005000000 */
[----:B------:R-:W-:Y:S02]  /*53e0*/  FMNMX.FTZ R40, R55, R40, !PT ;  /* 0x0000002837287209 */ /* 0x000fe40007810000 */
[----:B------:R-:W-:-:S02]  /*53f0*/  ISETP.GE.AND P2, PT, R44, R202, PT ;  /* 0x000000ca2c00720c */ /* 0x000fc40003f46270 */
[----:B------:R-:W-:Y:S02]  /*5400*/  ISETP.LT.OR P4, PT, R43, R198, P4 ;  /* 0x000000c62b00720c */ /* 0x000fe40002781670 */
[----:B------:R-:W-:Y:S02]  /*5410*/  FMNMX.FTZ R40, R56, R40, !PT ;  /* 0x0000002838287209 */ /* 0x000fe40007810000 */
[----:B------:R-:W-:Y:S01]  /*5420*/  ISETP.LT.OR P2, PT, R44, R198, P2 ;  /* 0x000000c62c00720c */ /* 0x000fe20001741670 */
[----:B-1----:R-:W-:Y:S01]  /*5430*/  FFMA.FTZ R3, R64, UR6, -R2 ;  /* 0x0000000640037c23 */ /* 0x002fe20008010802 */
[----:B------:R-:W-:Y:S02]  /*5440*/  FSEL R57, R102, -INF , !P4 ;  /* 0xff80000066397808 */ /* 0x000fe40006000000 */
[----:B------:R-:W-:Y:S01]  /*5450*/  ISETP.GE.AND P4, PT, R45, R202, PT ;  /* 0x000000ca2d00720c */ /* 0x000fe20003f86270 */
[----:B------:R1:W-:Y:S01]  /*5460*/  MUFU.EX2 R169, R3 ;  /* 0x0000000300a97308 */ /* 0x0003e20000000800 */
[----:B------:R-:W-:-:S02]  /*5470*/  FMNMX.FTZ R40, R58, R40, !PT ;  /* 0x000000283a287209 */ /* 0x000fc40007810000 */
[----:B------:R-:W-:Y:S02]  /*5480*/  FSEL R59, R104, -INF , !P2 ;  /* 0xff800000683b7808 */ /* 0x000fe40005000000 */
[C---:B------:R-:W-:Y:S02]  /*5490*/  ISETP.GE.AND P2, PT, R46.reuse, R202, PT ;  /* 0x000000ca2e00720c */ /* 0x040fe40003f46270 */
[----:B------:R-:W-:Y:S02]  /*54a0*/  ISETP.LT.OR P4, PT, R45, R198, P4 ;  /* 0x000000c62d00720c */ /* 0x000fe40002781670 */
[----:B------:R-:W-:Y:S02]  /*54b0*/  FMNMX.FTZ R40, R57, R40, !PT ;  /* 0x0000002839287209 */ /* 0x000fe40007810000 */
[----:B------:R-:W-:Y:S02]  /*54c0*/  ISETP.LT.OR P2, PT, R46, R198, P2 ;  /* 0x000000c62e00720c */ /* 0x000fe40001741670 */
[----:B------:R-:W-:-:S02]  /*54d0*/  FMNMX.FTZ R40, R59, R40, !PT ;  /* 0x000000283b287209 */ /* 0x000fc40007810000 */
[-C--:B------:R-:W-:Y:S01]  /*54e0*/  ISETP.GE.AND P6, PT, R20, R200.reuse, PT ;  /* 0x000000c81400720c */ /* 0x080fe20003fc6270 */
[----:B-1----:R-:W-:Y:S01]  /*54f0*/  FFMA.FTZ R3, R65, UR6, -R2 ;  /* 0x0000000641037c23 */ /* 0x002fe20008010802 */
[----:B------:R-:W-:Y:S02]  /*5500*/  FSEL R65, R206, -INF , !P3 ;  /* 0xff800000ce417808 */ /* 0x000fe40005800000 */
[C---:B------:R-:W-:Y:S01]  /*5510*/  ISETP.GE.AND P3, PT, R21.reuse, R200, PT ;  /* 0x000000c81500720c */ /* 0x040fe20003f66270 */
[----:B------:R1:W-:Y:S01]  /*5520*/  MUFU.EX2 R176, R3 ;  /* 0x0000000300b07308 */ /* 0x0003e20000000800 */
[CC--:B------:R-:W-:Y:S02]  /*5530*/  ISETP.LT.OR P6, PT, R20.reuse, R196.reuse, P6 ;  /* 0x000000c41400720c */ /* 0x0c0fe400037c1670 */
[----:B------:R-:W-:Y:S02]  /*5540*/  ISETP.LT.OR P3, PT, R21, R196, P3 ;  /* 0x000000c41500720c */ /* 0x000fe40001f61670 */
[----:B------:R-:W-:-:S02]  /*5550*/  ISETP.GE.AND P1, PT, R20, R201, PT ;  /* 0x000000c91400720c */ /* 0x000fc40003f26270 */
[----:B------:R-:W-:Y:S02]  /*5560*/  FSEL R63, R207, -INF , !P5 ;  /* 0xff800000cf3f7808 */ /* 0x000fe40006800000 */
[----:B------:R-:W-:Y:S02]  /*5570*/  ISETP.LT.OR P1, PT, R20, R197, P1 ;  /* 0x000000c51400720c */ /* 0x000fe40000f21670 */
[-C--:B------:R-:W-:Y:S02]  /*5580*/  ISETP.GE.AND P5, PT, R21, R201.reuse, PT ;  /* 0x000000c91500720c */ /* 0x080fe40003fa6270 */
[----:B------:R-:W-:Y:S02]  /*5590*/  FSEL R60, R205, -INF , !P1 ;  /* 0xff800000cd3c7808 */ /* 0x000fe40004800000 */
[----:B------:R-:W-:Y:S01]  /*55a0*/  ISETP.GE.AND P1, PT, R24, R201, PT ;  /* 0x000000c91800720c */ /* 0x000fe20003f26270 */
[----:B-1----:R-:W-:Y:S01]  /*55b0*/  FFMA.FTZ R3, R66, UR6, -R2 ;  /* 0x0000000642037c23 */ /* 0x002fe20008010802 */
[----:B------:R-:W-:-:S02]  /*55c0*/  ISETP.LT.OR P5, PT, R21, R197, P5 ;  /* 0x000000c51500720c */ /* 0x000fc40002fa1670 */
[----:B------:R-:W-:Y:S01]  /*55d0*/  ISETP.LT.OR P1, PT, R24, R197, P1 ;  /* 0x000000c51800720c */ /* 0x000fe20000f21670 */
[----:B------:R1:W-:Y:S02]  /*55e0*/  MUFU.EX2 R252, R3 ;  /* 0x0000000300fc7308 */ /* 0x0003e40000000800 */
[----:B-1----:R-:W-:Y:S01]  /*55f0*/  FFMA.FTZ R3, R67, UR6, -R2 ;  /* 0x0000000643037c23 */ /* 0x002fe20008010802 */
[----:B------:R-:W-:Y:S02]  /*5600*/  FSEL R67, R204, -INF , !P6 ;  /* 0xff800000cc437808 */ /* 0x000fe40007000000 */
[----:B------:R-:W-:-:S03]  /*5610*/  ISETP.GE.AND P6, PT, R24, R200, PT ;  /* 0x000000c81800720c */ /* 0x000fc60003fc6270 */
[----:B------:R1:W-:Y:S01]  /*5620*/  MUFU.EX2 R251, R3 ;  /* 0x0000000300fb7308 */ /* 0x0003e20000000800 */
[----:B------:R-:W-:Y:S02]  /*5630*/  ISETP.LT.OR P6, PT, R24, R196, P6 ;  /* 0x000000c41800720c */ /* 0x000fe400037c1670 */
[----:B------:R-:W-:Y:S02]  /*5640*/  FSEL R24, R184, -INF , !P1 ;  /* 0xff800000b8187808 */ /* 0x000fe40004800000 */
[----:B------:R-:W-:-:S04]  /*5650*/  ISETP.GE.AND P1, PT, R25, R200, PT ;  /* 0x000000c81900720c */ /* 0x000fc80003f26270 */
[----:B------:R-:W-:Y:S01]  /*5660*/  ISETP.LT.OR P1, PT, R25, R196, P1 ;  /* 0x000000c41900720c */ /* 0x000fe20000f21670 */
[----:B-1----:R-:W-:-:S04]  /*5670*/  FFMA.FTZ R3, R68, UR6, -R2 ;  /* 0x0000000644037c23 */ /* 0x002fc80008010802 */
[----:B------:R1:W-:Y:S02]  /*5680*/  MUFU.EX2 R249, R3 ;  /* 0x0000000300f97308 */ /* 0x0003e40000000800 */
[----:B-1----:R-:W-:Y:S01]  /*5690*/  FFMA.FTZ R3, R69, UR6, -R2 ;  /* 0x0000000645037c23 */ /* 0x002fe20008010802 */
[----:B----4-:R-:W-:Y:S02]  /*56a0*/  FSEL R69, R97, -INF , !P4 ;  /* 0xff80000061457808 */ /* 0x010fe40006000000 */
        /* <DEDUP_REMOVED lines=8> */
[----:B-----5:R-:W-:Y:S02]  /*5730*/  FSEL R70, R5, -INF , !P2 ;  /* 0xff80000005467808 */ /* 0x020fe40005000000 */
[----:B------:R-:W-:Y:S01]  /*5740*/  ISETP.GE.AND P2, PT, R48, R202, PT ;  /* 0x000000ca3000720c */ /* 0x000fe20003f46270 */
[----:B------:R1:W-:Y:S01]  /*5750*/  MUFU.EX2 R247, R3 ;  /* 0x0000000300f77308 */ /* 0x0003e20000000800 */
[----:B------:R-:W-:Y:S02]  /*5760*/  FMNMX.FTZ R40, R70, R40, !PT ;  /* 0x0000002846287209 */ /* 0x000fe40007810000 */
[----:B------:R-:W-:Y:S02]  /*5770*/  ISETP.LT.OR P2, PT, R48, R198, P2 ;  /* 0x000000c63000720c */ /* 0x000fe40001741670 */
[----:B------:R-:W-:-:S02]  /*5780*/  FMNMX.FTZ R40, R62, R40, !PT ;  /* 0x000000283e287209 */ /* 0x000fc40007810000 */
[----:B------:R-:W-:Y:S02]  /*5790*/  FSEL R156, R100, -INF , !P2 ;  /* 0xff800000649c7808 */ /* 0x000fe40005000000 */
[----:B------:R-:W-:Y:S02]  /*57a0*/  ISETP.GE.AND P2, PT, R50, R202, PT ;  /* 0x000000ca3200720c */ /* 0x000fe40003f46270 */
[----:B--2---:R-:W-:Y:S02]  /*57b0*/  FSEL R164, R98, -INF , !P4 ;  /* 0xff80000062a47808 */ /* 0x004fe40006000000 */
[----:B------:R-:W-:Y:S02]  /*57c0*/  ISETP.LT.OR P2, PT, R50, R198, P2 ;  /* 0x000000c63200720c */ /* 0x000fe40001741670 */
[----:B------:R-:W-:Y:S02]  /*57d0*/  FMNMX.FTZ R40, R156, R40, !PT ;  /* 0x000000289c287209 */ /* 0x000fe40007810000 */
[----:B------:R-:W-:Y:S01]  /*57e0*/  FSEL R163, R4, -INF , !P2 ;  /* 0xff80000004a37808 */ /* 0x000fe20005000000 */
[----:B-1----:R-:W-:Y:S01]  /*57f0*/  FFMA.FTZ R3, R71, UR6, -R2 ;  /* 0x0000000647037c23 */ /* 0x002fe20008010802 */
[----:B------:R-:W-:-:S02]  /*5800*/  FMNMX.FTZ R40, R164, R40, !PT ;  /* 0x00000028a4287209 */ /* 0x000fc40007810000 */
[C---:B------:R-:W-:Y:S01]  /*5810*/  ISETP.GE.AND P4, PT, R22.reuse, R201, PT ;  /* 0x000000c91600720c */ /* 0x040fe20003f86270 */
[----:B------:R1:W-:Y:S01]  /*5820*/  MUFU.EX2 R245, R3 ;  /* 0x0000000300f57308 */ /* 0x0003e20000000800 */
[----:B------:R-:W-:Y:S02]  /*5830*/  FMNMX.FTZ R40, R163, R40, !PT ;  /* 0x00000028a3287209 */ /* 0x000fe40007810000 */
[C---:B------:R-:W-:Y:S02]  /*5840*/  ISETP.GE.AND P2, PT, R22.reuse, R200, PT ;  /* 0x000000c81600720c */ /* 0x040fe40003f46270 */
[C---:B------:R-:W-:Y:S01]  /*5850*/  ISETP.LT.OR P4, PT, R22.reuse, R197, P4 ;  /* 0x000000c51600720c */ /* 0x040fe20002781670 */
[----:B------:R-:W2:Y:S01]  /*5860*/  SHFL.BFLY PT, R4, R40, 0x2, 0x1f ;  /* 0x0c401f0028047f89 */ /* 0x000ea200000e0000 */
[----:B------:R-:W-:Y:S02]  /*5870*/  ISETP.LT.OR P2, PT, R22, R196, P2 ;  /* 0x000000c41600720c */ /* 0x000fe40001741670 */
[----:B------:R-:W-:-:S02]  /*5880*/  FSEL R61, R195, -INF , !P4 ;  /* 0xff800000c33d7808 */ /* 0x000fc40006000000 */
[----:B------:R-:W-:Y:S02]  /*5890*/  FSEL R68, R194, -INF , !P2 ;  /* 0xff800000c2447808 */ /* 0x000fe40005000000 */
[C---:B------:R-:W-:Y:S02]  /*58a0*/  ISETP.GE.AND P2, PT, R23.reuse, R200, PT ;  /* 0x000000c81700720c */ /* 0x040fe40003f46270 */
[C---:B------:R-:W-:Y:S01]  /*58b0*/  ISETP.GE.AND P4, PT, R23.reuse, R201, PT ;  /* 0x000000c91700720c */ /* 0x040fe20003f86270 */
[----:B-1----:R-:W-:Y:S01]  /*58c0*/  FFMA.FTZ R3, R72, UR6, -R2 ;  /* 0x0000000648037c23 */ /* 0x002fe20008010802 */
[C---:B------:R-:W-:Y:S02]  /*58d0*/  ISETP.LT.OR P2, PT, R23.reuse, R196, P2 ;  /* 0x000000c41700720c */ /* 0x040fe40001741670 */
[----:B------:R-:W-:Y:S01]  /*58e0*/  ISETP.LT.OR P4, PT, R23, R197, P4 ;  /* 0x000000c51700720c */ /* 0x000fe20002781670 */
[----:B------:R1:W-:Y:S01]  /*58f0*/  MUFU.EX2 R244, R3 ;  /* 0x0000000300f47308 */ /* 0x0003e20000000800 */
[----:B------:R-:W-:-:S02]  /*5900*/  FSEL R23, R190, -INF , !P5 ;  /* 0xff800000be177808 */ /* 0x000fc40006800000 */
[C---:B------:R-:W-:Y:S02]  /*5910*/  ISETP.GE.AND P5, PT, R25.reuse, R201, PT ;  /* 0x000000c91900720c */ /* 0x040fe40003fa6270 */
[----:B------:R-:W-:Y:S02]  /*5920*/  FSEL R22, R174, -INF , !P4 ;  /* 0xff800000ae167808 */ /* 0x000fe40006000000 */
[----:B------:R-:W-:Y:S02]  /*5930*/  ISETP.LT.OR P5, PT, R25, R197, P5 ;  /* 0x000000c51900720c */ /* 0x000fe40002fa1670 */
[----:B--2---:R-:W-:Y:S02]  /*5940*/  FMNMX.FTZ R40, R40, R4, !PT ;  /* 0x0000000428287209 */ /* 0x004fe40007810000 */
[----:B------:R-:W-:Y:S02]  /*5950*/  ISETP.GE.AND P4, PT, R27, R201, PT ;  /* 0x000000c91b00720c */ /* 0x000fe40003f86270 */
[----:B------:R-:W-:Y:S01]  /*5960*/  FSEL R21, R173, -INF , !P5 ;  /* 0xff800000ad157808 */ /* 0x000fe20006800000 */
[----:B------:R-:W2:Y:S01]  /*5970*/  SHFL.BFLY PT, R4, R40, 0x1, 0x1f ;  /* 0x0c201f0028047f89 */ /* 0x000ea200000e0000 */
[----:B------:R-:W-:Y:S01]  /*5980*/  ISETP.LT.OR P4, PT, R27, R197, P4 ;  /* 0x000000c51b00720c */ /* 0x000fe20002781670 */
[----:B-1----:R-:W-:Y:S01]  /*5990*/  FFMA.FTZ R3, R73, UR6, -R2 ;  /* 0x0000000649037c23 */ /* 0x002fe20008010802 */
[----:B------:R-:W-:-:S02]  /*59a0*/  ISETP.GE.AND P5, PT, R28, R201, PT ;  /* 0x000000c91c00720c */ /* 0x000fc40003fa6270 */
[----:B------:R-:W-:Y:S01]  /*59b0*/  FSEL R25, R161, -INF , !P4 ;  /* 0xff800000a1197808 */ /* 0x000fe20006000000 */
[----:B------:R1:W-:Y:S01]  /*59c0*/  MUFU.EX2 R243, R3 ;  /* 0x0000000300f37308 */ /* 0x0003e20000000800 */
[----:B------:R-:W-:Y:S02]  /*59d0*/  ISETP.LT.OR P5, PT, R28, R197, P5 ;  /* 0x000000c51c00720c */ /* 0x000fe40002fa1670 */
[----:B------:R-:W-:Y:S02]  /*59e0*/  ISETP.GE.AND P4, PT, R30, R201, PT ;  /* 0x000000c91e00720c */ /* 0x000fe40003f86270 */
[----:B------:R-:W-:Y:S02]  /*59f0*/  FSEL R64, R158, -INF , !P5 ;  /* 0xff8000009e407808 */ /* 0x000fe40006800000 */
[----:B------:R-:W-:Y:S02]  /*5a00*/  ISETP.LT.OR P4, PT, R30, R197, P4 ;  /* 0x000000c51e00720c */ /* 0x000fe40002781670 */
[----:B------:R-:W-:-:S02]  /*5a10*/  ISETP.GE.AND P5, PT, R32, R201, PT ;  /* 0x000000c92000720c */ /* 0x000fc40003fa6270 */
[----:B------:R-:W-:Y:S02]  /*5a20*/  FSEL R66, R157, -INF , !P4 ;  /* 0xff8000009d427808 */ /* 0x000fe40006000000 */
[----:B------:R-:W-:Y:S02]  /*5a30*/  ISETP.GE.AND P4, PT, R31, R201, PT ;  /* 0x000000c91f00720c */ /* 0x000fe40003f86270 */
[-C--:B------:R-:W-:Y:S01]  /*5a40*/  ISETP.LT.OR P5, PT, R32, R197.reuse, P5 ;  /* 0x000000c52000720c */ /* 0x080fe20002fa1670 */
[----:B-1----:R-:W-:Y:S01]  /*5a50*/  FFMA.FTZ R3, R75, UR6, -R2 ;  /* 0x000000064b037c23 */ /* 0x002fe20008010802 */
[----:B--2---:R-:W-:Y:S02]  /*5a60*/  FMNMX.FTZ R40, R40, R4, !PT ;  /* 0x0000000428287209 */ /* 0x004fe40007810000 */
[----:B------:R-:W-:Y:S01]  /*5a70*/  ISETP.LT.OR P4, PT, R31, R197, P4 ;  /* 0x000000c51f00720c */ /* 0x000fe20002781670 */
[----:B------:R1:W-:Y:S01]  /*5a80*/  MUFU.EX2 R239, R3 ;  /* 0x0000000300ef7308 */ /* 0x0003e20000000800 */
[----:B------:R-:W-:Y:S01]  /*5a90*/  FMNMX.FTZ R4, R93, R95, !PT ;  /* 0x0000005f5d047209 */ /* 0x000fe20007810000 */
[----:B------:R-:W-:-:S03]  /*5aa0*/  FMUL.FTZ R5, R40, UR6 ;  /* 0x0000000628057c20 */ /* 0x000fc60008410000 */
[----:B------:R-:W-:-:S04]  /*5ab0*/  FMNMX.FTZ R4, R96, R4, !PT ;  /* 0x0000000460047209 */ /* 0x000fc80007810000 */
[----:B------:R-:W-:-:S04]  /*5ac0*/  FMNMX.FTZ R4, R94, R4, !PT ;  /* 0x000000045e047209 */ /* 0x000fc80007810000 */
[----:B------:R-:W-:Y:S01]  /*5ad0*/  FMNMX.FTZ R4, R63, R4, !PT ;  /* 0x000000043f047209 */ /* 0x000fe20007810000 */
[----:B-1----:R-:W-:Y:S01]  /*5ae0*/  FFMA.FTZ R3, R76, UR6, -R2 ;  /* 0x000000064c037c23 */ /* 0x002fe20008010802 */
[----:B------:R-:W-:Y:S02]  /*5af0*/  FSEL R76, R189, -INF , !P3 ;  /* 0xff800000bd4c7808 */ /* 0x000fe40005800000 */
[C---:B------:R-:W-:Y:S01]  /*5b00*/  ISETP.GE.AND P3, PT, R26.reuse, R201, PT ;  /* 0x000000c91a00720c */ /* 0x040fe20003f66270 */
[----:B------:R1:W-:Y:S03]  /*5b10*/  MUFU.EX2 R238, R3 ;  /* 0x0000000300ee7308 */ /* 0x0003e60000000800 */
[----:B------:R-:W-:-:S04]  /*5b20*/  ISETP.LT.OR P3, PT, R26, R197, P3 ;  /* 0x000000c51a00720c */ /* 0x000fc80001f61670 */
[----:B------:R-:W-:Y:S02]  /*5b30*/  FSEL R20, R162, -INF , !P3 ;  /* 0xff800000a2147808 */ /* 0x000fe40005800000 */
[----:B------:R-:W-:-:S04]  /*5b40*/  FSETP.NEU.FTZ.AND P3, PT, R40, -INF , PT ;  /* 0xff8000002800780b */ /* 0x000fc80003f7d000 */
[----:B------:R-:W-:Y:S02]  /*5b50*/  FSEL R5, R5, RZ, P3 ;  /* 0x000000ff05057208 */ /* 0x000fe40001800000 */
[----:B------:R-:W-:Y:S01]  /*5b60*/  ISETP.GE.AND P3, PT, R29, R201, PT ;  /* 0x000000c91d00720c */ /* 0x000fe20003f66270 */
[--C-:B-1----:R-:W-:Y:S01]  /*5b70*/  FFMA.FTZ R3, R79, UR6, -R2.reuse ;  /* 0x000000064f037c23 */ /* 0x102fe20008010802 */
[----:B------:R-:W-:Y:S02]  /*5b80*/  FSEL R79, R175, -INF , !P6 ;  /* 0xff800000af4f7808 */ /* 0x000fe40007000000 */
[C---:B------:R-:W-:Y:S01]  /*5b90*/  ISETP.GE.AND P6, PT, R26.reuse, R200, PT ;  /* 0x000000c81a00720c */ /* 0x040fe20003fc6270 */
[----:B------:R1:W-:Y:S01]  /*5ba0*/  MUFU.EX2 R237, R3 ;  /* 0x0000000300ed7308 */ /* 0x0003e20000000800 */
[----:B------:R-:W-:Y:S02]  /*5bb0*/  ISETP.LT.OR P3, PT, R29, R197, P3 ;  /* 0x000000c51d00720c */ /* 0x000fe40001f61670 */
[----:B------:R-:W-:Y:S01]  /*5bc0*/  ISETP.LT.OR P6, PT, R26, R196, P6 ;  /* 0x000000c41a00720c */ /* 0x000fe200037c1670 */
[----:B-1----:R-:W-:-:S04]  /*5bd0*/  FFMA.FTZ R3, R82, UR6, -R2 ;  /* 0x0000000652037c23 */ /* 0x002fc80008010802 */
[----:B------:R1:W-:Y:S02]  /*5be0*/  MUFU.EX2 R236, R3 ;  /* 0x0000000300ec7308 */ /* 0x0003e40000000800 */
[----:B-1----:R-:W-:Y:S01]  /*5bf0*/  FFMA.FTZ R3, R81, UR6, -R2 ;  /* 0x0000000651037c23 */ /* 0x002fe20008010802 */
[----:B------:R-:W-:Y:S02]  /*5c00*/  FSEL R81, R172, -INF , !P2 ;  /* 0xff800000ac517808 */ /* 0x000fe40005000000 */
[----:B------:R-:W-:-:S03]  /*5c10*/  ISETP.GE.AND P2, PT, R27, R200, PT ;  /* 0x000000c81b00720c */ /* 0x000fc60003f46270 */
[----:B------:R1:W-:Y:S01]  /*5c20*/  MUFU.EX2 R235, R3 ;  /* 0x0000000300eb7308 */ /* 0x0003e20000000800 */
[----:B------:R-:W-:Y:S01]  /*5c30*/  ISETP.LT.OR P2, PT, R27, R196, P2 ;  /* 0x000000c41b00720c */ /* 0x000fe20001741670 */
        /* <DEDUP_REMOVED lines=10> */
[--C-:B-1----:R-:W-:Y:S01]  /*5ce0*/  FFMA.FTZ R3, R78, UR6, -R2.reuse ;  /* 0x000000064e037c23 */ /* 0x102fe20008010802 */
[----:B------:R-:W-:Y:S02]  /*5cf0*/  FSEL R78, R145, -INF , !P5 ;  /* 0xff800000914e7808 */ /* 0x000fe40006800000 */
[C---:B------:R-:W-:Y:S01]  /*5d00*/  ISETP.GE.AND P5, PT, R34.reuse, R200, PT ;  /* 0x000000c82200720c */ /* 0x040fe20003fa6270 */
[----:B------:R1:W-:Y:S01]  /*5d10*/  MUFU.EX2 R232, R3 ;  /* 0x0000000300e87308 */ /* 0x0003e20000000800 */
[----:B------:R-:W-:Y:S02]  /*5d20*/  FSEL R145, R111, -INF , !P4 ;  /* 0xff8000006f917808 */ /* 0x000fe40006000000 */
[----:B------:R-:W-:Y:S01]  /*5d30*/  ISETP.LT.OR P5, PT, R34, R196, P5 ;  /* 0x000000c42200720c */ /* 0x000fe20002fa1670 */
[----:B-1----:R-:W-:-:S04]  /*5d40*/  FFMA.FTZ R3, R86, UR6, -R2 ;  /* 0x0000000656037c23 */ /* 0x002fc80008010802 */
        /* <DEDUP_REMOVED lines=12> */
[----:B------:R1:W2:Y:S01]  /*5e10*/  MUFU.EX2 R228, R3 ;  /* 0x0000000300e47308 */ /* 0x0002a20000000800 */
[----:B------:R-:W-:Y:S02]  /*5e20*/  FSEL R86, R133, -INF , !P2 ;  /* 0xff80000085567808 */ /* 0x000fe40005000000 */
[----:B------:R-:W-:Y:S02]  /*5e30*/  ISETP.LT.OR P1, PT, R28, R196, P1 ;  /* 0x000000c41c00720c */ /* 0x000fe40000f21670 */
[----:B------:R-:W-:-:S02]  /*5e40*/  ISETP.GE.AND P2, PT, R38, R201, PT ;  /* 0x000000c92600720c */ /* 0x000fc40003f46270 */
[----:B------:R-:W-:Y:S02]  /*5e50*/  FSEL R97, R155, -INF , !P1 ;  /* 0xff8000009b617808 */ /* 0x000fe40004800000 */
[----:B------:R-:W-:Y:S02]  /*5e60*/  ISETP.LT.OR P2, PT, R38, R197, P2 ;  /* 0x000000c52600720c */ /* 0x000fe40001741670 */
[----:B------:R-:W-:Y:S02]  /*5e70*/  ISETP.GE.AND P1, PT, R32, R200, PT ;  /* 0x000000c82000720c */ /* 0x000fe40003f26270 */
[----:B------:R-:W-:Y:S02]  /*5e80*/  FSEL R99, R130, -INF , !P2 ;  /* 0xff80000082637808 */ /* 0x000fe40005000000 */
[----:B------:R-:W-:Y:S01]  /*5e90*/  ISETP.GE.AND P2, PT, R43, R201, PT ;  /* 0x000000c92b00720c */ /* 0x000fe20003f46270 */
[--C-:B-1----:R-:W-:Y:S01]  /*5ea0*/  FFMA.FTZ R3, R83, UR6, -R2.reuse ;  /* 0x0000000653037c23 */ /* 0x102fe20008010802 */
[----:B------:R-:W-:Y:S01]  /*5eb0*/  FFMA.FTZ R2, R74, UR6, -R2 ;  /* 0x000000064a027c23 */ /* 0x000fe20008010802 */
[----:B------:R-:W-:-:S02]  /*5ec0*/  FSEL R83, R160, -INF , !P6 ;  /* 0xff800000a0537808 */ /* 0x000fc40007000000 */
[C---:B------:R-:W-:Y:S01]  /*5ed0*/  ISETP.GE.AND P6, PT, R30.reuse, R200, PT ;  /* 0x000000c81e00720c */ /* 0x040fe20003fc6270 */
[----:B------:R1:W-:Y:S01]  /*5ee0*/  MUFU.EX2 R224, R2 ;  /* 0x0000000200e07308 */ /* 0x0003e20000000800 */
[----:B------:R-:W-:Y:S02]  /*5ef0*/  ISETP.LT.OR P2, PT, R43, R197, P2 ;  /* 0x000000c52b00720c */ /* 0x000fe40001741670 */
[----:B------:R-:W-:Y:S02]  /*5f00*/  ISETP.LT.OR P6, PT, R30, R196, P6 ;  /* 0x000000c41e00720c */ /* 0x000fe400037c1670 */
[----:B------:R-:W-:Y:S02]  /*5f10*/  FSEL R105, R112, -INF , !P2 ;  /* 0xff80000070697808 */ /* 0x000fe40005000000 */
[----:B------:R-:W-:Y:S01]  /*5f20*/  FSEL R101, R154, -INF , !P6 ;  /* 0xff8000009a657808 */ /* 0x000fe20007000000 */
[----:B------:R3:W4:Y:S01]  /*5f30*/  MUFU.EX2 R226, R3 ;  /* 0x0000000300e27308 */ /* 0x0007220000000800 */
[----:B------:R-:W-:-:S02]  /*5f40*/  ISETP.GE.AND P2, PT, R45, R201, PT ;  /* 0x000000c92d00720c */ /* 0x000fc40003f46270 */
[----:B------:R-:W-:Y:S02]  /*5f50*/  ISETP.GE.AND P6, PT, R31, R200, PT ;  /* 0x000000c81f00720c */ /* 0x000fe40003fc6270 */
[----:B------:R-:W-:Y:S02]  /*5f60*/  ISETP.LT.OR P2, PT, R45, R197, P2 ;  /* 0x000000c52d00720c */ /* 0x000fe40001741670 */
[-C--:B------:R-:W-:Y:S01]  /*5f70*/  ISETP.LT.OR P1, PT, R32, R196.reuse, P1 ;  /* 0x000000c42000720c */ /* 0x080fe20000f21670 */
[----:B-1----:R-:W-:Y:S01]  /*5f80*/  FFMA.FTZ R2, R15, UR6, -R5 ;  /* 0x000000060f027c23 */ /* 0x002fe20008010805 */
[----:B------:R-:W-:Y:S02]  /*5f90*/  FSEL R109, R107, -INF , !P2 ;  /* 0xff8000006b6d7808 */ /* 0x000fe40005000000 */
[----:B------:R-:W-:Y:S01]  /*5fa0*/  ISETP.GE.AND P2, PT, R47, R201, PT ;  /* 0x000000c92f00720c */ /* 0x000fe20003f46270 */
[----:B------:R1:W-:Y:S01]  /*5fb0*/  MUFU.EX2 R153, R2 ;  /* 0x0000000200997308 */ /* 0x0003e20000000800 */
[----:B------:R-:W-:-:S02]  /*5fc0*/  ISETP.LT.OR P6, PT, R31, R196, P6 ;  /* 0x000000c41f00720c */ /* 0x000fc400037c1670 */
[----:B------:R-:W-:Y:S02]  /*5fd0*/  ISETP.LT.OR P2, PT, R47, R197, P2 ;  /* 0x000000c52f00720c */ /* 0x000fe40001741670 */
[----:B---3--:R-:W-:Y:S02]  /*5fe0*/  FMNMX.FTZ R3, R92, R91, !PT ;  /* 0x0000005b5c037209 */ /* 0x008fe40007810000 */
[----:B------:R-:W-:Y:S02]  /*5ff0*/  FSEL R113, R113, -INF , !P2 ;  /* 0xff80000071717808 */ /* 0x000fe40005000000 */
[----:B------:R-:W-:Y:S02]  /*6000*/  FMNMX.FTZ R3, R90, R3, !PT ;  /* 0x000000035a037209 */ /* 0x000fe40007810000 */
[----:B------:R-:W-:Y:S02]  /*6010*/  ISETP.GE.AND P2, PT, R48, R201, PT ;  /* 0x000000c93000720c */ /* 0x000fe40003f46270 */
[----:B------:R-:W-:-:S02]  /*6020*/  FMNMX.FTZ R3, R89, R3, !PT ;  /* 0x0000000359037209 */ /* 0x000fc40007810000 */
[----:B------:R-:W-:Y:S01]  /*6030*/  ISETP.LT.OR P2, PT, R48, R197, P2 ;  /* 0x000000c53000720c */ /* 0x000fe20001741670 */
[----:B-1----:R-:W-:Y:S01]  /*6040*/  FFMA.FTZ R2, R16, UR6, -R5 ;  /* 0x0000000610027c23 */ /* 0x002fe20008010805 */
[----:B------:R-:W-:Y:S02]  /*6050*/  FMNMX.FTZ R3, R88, R3, !PT ;  /* 0x0000000358037209 */ /* 0x000fe40007810000 */
[----:B------:R-:W-:Y:S01]  /*6060*/  FSEL R121, R121, -INF , !P2 ;  /* 0xff80000079797808 */ /* 0x000fe20005000000 */
[----:B------:R1:W3:Y:S01]  /*6070*/  MUFU.EX2 R152, R2 ;  /* 0x0000000200987308 */ /* 0x0002e20000000800 */
[C---:B------:R-:W-:Y:S02]  /*6080*/  ISETP.GE.AND P2, PT, R49.reuse, R201, PT ;  /* 0x000000c93100720c */ /* 0x040fe40003f46270 */
[----:B--2---:R-:W-:Y:S02]  /*6090*/  F2FP.F16.F32.PACK_AB R160, R228, R230 ;  /* 0x000000e6e4a0723e */ /* 0x004fe400000000ff */
[----:B------:R-:W-:-:S02]  /*60a0*/  ISETP.LT.OR P2, PT, R49, R197, P2 ;  /* 0x000000c53100720c */ /* 0x000fc40001741670 */
[----:B----4-:R-:W-:Y:S02]  /*60b0*/  F2FP.F16.F32.PACK_AB R162, R224, R226 ;  /* 0x000000e2e0a2723e */ /* 0x010fe400000000ff */
[----:B------:R-:W-:Y:S02]  /*60c0*/  FSEL R216, R216, -INF , !P2 ;  /* 0xff800000d8d87808 */ /* 0x000fe40005000000 */
[----:B------:R-:W-:-:S04]  /*60d0*/  ISETP.GE.AND P2, PT, R50, R201, PT ;  /* 0x000000c93200720c */ /* 0x000fc80003f46270 */
[----:B------:R-:W-:Y:S01]  /*60e0*/  ISETP.LT.OR P2, PT, R50, R197, P2 ;  /* 0x000000c53200720c */ /* 0x000fe20001741670 */
[----:B-1----:R-:W-:-:S03]  /*60f0*/  FFMA.FTZ R2, R9, UR6, -R5 ;  /* 0x0000000609027c23 */ /* 0x002fc60008010805 */
[----:B------:R-:W-:Y:S01]  /*6100*/  FSEL R146, R137, -INF , !P2 ;  /* 0xff80000089927808 */ /* 0x000fe20005000000 */
[----:B------:R1:W-:Y:S01]  /*6110*/  MUFU.EX2 R154, R2 ;  /* 0x00000002009a7308 */ /* 0x0003e20000000800 */
[----:B------:R-:W-:-:S04]  /*6120*/  ISETP.GE.AND P2, PT, R38, R200, PT ;  /* 0x000000c82600720c */ /* 0x000fc80003f46270 */
[----:B------:R-:W-:-:S04]  /*6130*/  ISETP.LT.OR P2, PT, R38, R196, P2 ;  /* 0x000000c42600720c */ /* 0x000fc80001741670 */
[----:B------:R-:W-:Y:S02]  /*6140*/  FSEL R100, R144, -INF , !P2 ;  /* 0xff80000090647808 */ /* 0x000fe40005000000 */
[----:B------:R-:W-:-:S04]  /*6150*/  ISETP.GE.AND P2, PT, R47, R200, PT ;  /* 0x000000c82f00720c */ /* 0x000fc80003f46270 */
[----:B------:R-:W-:Y:S01]  /*6160*/  ISETP.LT.OR P2, PT, R47, R196, P2 ;  /* 0x000000c42f00720c */ /* 0x000fe20001741670 */
[----:B-1----:R-:W-:Y:S01]  /*6170*/  FFMA.FTZ R2, R7, UR6, -R5 ;  /* 0x0000000607027c23 */ /* 0x002fe20008010805 */
[----:B------:R-:W-:Y:S02]  /*6180*/  FSEL R7, R143, -INF , !P3 ;  /* 0xff8000008f077808 */ /* 0x000fe40005800000 */
[----:B------:R-:W-:Y:S01]  /*6190*/  ISETP.GE.AND P3, PT, R34, R201, PT ;  /* 0x000000c92200720c */ /* 0x000fe20003f66270 */
[----:B------:R1:W2:Y:S01]  /*61a0*/  MUFU.EX2 R155, R2 ;  /* 0x00000002009b7308 */ /* 0x0002a20000000800 */
[----:B------:R-:W-:Y:S02]  /*61b0*/  FSEL R111, R124, -INF , !P2 ;  /* 0xff8000007c6f7808 */ /* 0x000fe40005000000 */
[----:B------:R-:W-:Y:S02]  /*61c0*/  ISETP.LT.OR P3, PT, R34, R197, P3 ;  /* 0x000000c52200720c */ /* 0x000fe40001f61670 */
[----:B------:R-:W-:-:S02]  /*61d0*/  ISETP.GE.AND P2, PT, R50, R200, PT ;  /* 0x000000c83200720c */ /* 0x000fc40003f46270 */
[----:B------:R-:W-:Y:S02]  /*61e0*/  FSEL R82, R140, -INF , !P3 ;  /* 0xff8000008c527808 */ /* 0x000fe40005800000 */
[C---:B------:R-:W-:Y:S02]  /*61f0*/  ISETP.GE.AND P3, PT, R37.reuse, R201, PT ;  /* 0x000000c92500720c */ /* 0x040fe40003f66270 */
[----:B------:R-:W-:Y:S02]  /*6200*/  ISETP.LT.OR P2, PT, R50, R196, P2 ;  /* 0x000000c43200720c */ /* 0x000fe40001741670 */
[----:B------:R-:W-:Y:S02]  /*6210*/  ISETP.LT.OR P3, PT, R37, R197, P3 ;  /* 0x000000c52500720c */ /* 0x000fe40001f61670 */
[----:B------:R-:W-:Y:S01]  /*6220*/  FSEL R158, R220, -INF , !P2 ;  /* 0xff800000dc9e7808 */ /* 0x000fe20005000000 */
[----:B------:R-:W-:Y:S02]  /*6230*/  IMAD.MOV.U32 R220, RZ, RZ, R185 ;  /* 0x000000ffffdc7224 */ /* 0x000fe400078e00b9 */
[--C-:B-1----:R-:W-:Y:S01]  /*6240*/  FFMA.FTZ R2, R6, UR6, -R5.reuse ;  /* 0x0000000606027c23 */ /* 0x102fe20008010805 */
[----:B------:R-:W-:Y:S01]  /*6250*/  FSEL R87, R132, -INF , !P3 ;  /* 0xff80000084577808 */ /* 0x000fe20005800000 */
[----:B------:R-:W-:Y:S01]  /*6260*/  FFMA.FTZ R6, R36, UR6, -R5 ;  /* 0x0000000624067c23 */ /* 0x000fe20008010805 */
[----:B------:R-:W-:Y:S01]  /*6270*/  ISETP.GE.AND P3, PT, R42, R201, PT ;  /* 0x000000c92a00720c */ /* 0x000fe20003f66270 */
[----:B------:R1:W-:Y:S01]  /*6280*/  MUFU.EX2 R195, R2 ;  /* 0x0000000200c37308 */ /* 0x0003e20000000800 */
[----:B------:R-:W-:-:S02]  /*6290*/  FSEL R36, R183, -INF , !P1 ;  /* 0xff800000b7247808 */ /* 0x000fc40004800000 */
[C---:B------:R-:W-:Y:S02]  /*62a0*/  ISETP.LT.OR P3, PT, R42.reuse, R197, P3 ;  /* 0x000000c52a00720c */ /* 0x040fe40001f61670 */
[----:B------:R-:W-:Y:S02]  /*62b0*/  ISETP.GE.AND P1, PT, R42, R200, PT ;  /* 0x000000c82a00720c */ /* 0x000fe40003f26270 */
[----:B------:R-:W-:Y:S01]  /*62c0*/  FSEL R104, R119, -INF , !P3 ;  /* 0xff80000077687808 */ /* 0x000fe20005800000 */
[----:B------:R-:W-:Y:S01]  /*62d0*/  MUFU.EX2 R194, R6 ;  /* 0x0000000600c27308 */ /* 0x000fe20000000800 */
[----:B------:R-:W-:Y:S02]  /*62e0*/  ISETP.GE.AND P3, PT, R44, R201, PT ;  /* 0x000000c92c00720c */ /* 0x000fe40003f66270 */
[----:B------:R-:W-:Y:S02]  /*62f0*/  ISETP.LT.OR P1, PT, R42, R196, P1 ;  /* 0x000000c42a00720c */ /* 0x000fe40000f21670 */
[----:B------:R-:W-:-:S02]  /*6300*/  ISETP.LT.OR P3, PT, R44, R197, P3 ;  /* 0x000000c52c00720c */ /* 0x000fc40001f61670 */
[----:B------:R-:W-:Y:S02]  /*6310*/  FSEL R42, R167, -INF , !P5 ;  /* 0xff800000a72a7808 */ /* 0x000fe40006800000 */
        /* <DEDUP_REMOVED lines=11> */
[C---:B------:R-:W-:Y:S02]  /*63d0*/  ISETP.GE.AND P3, PT, R37.reuse, R200, PT ;  /* 0x000000c82500720c */ /* 0x040fe40003f66270 */
[----:B------:R-:W-:Y:S01]  /*63e0*/  FMNMX.FTZ R2, R22, R2, !PT ;  /* 0x0000000216027209 */ /* 0x000fe20007810000 */
[----:B-1----:R-:W-:Y:S01]  /*63f0*/  FFMA.FTZ R3, R10, UR6, -R5 ;  /* 0x000000060a037c23 */ /* 0x002fe20008010805 */
[----:B------:R-:W-:-:S02]  /*6400*/  ISETP.LT.OR P3, PT, R37, R196, P3 ;  /* 0x000000c42500720c */ /* 0x000fc40001f61670 */
[----:B------:R-:W-:Y:S01]  /*6410*/  FMNMX.FTZ R2, R21, R2, !PT ;  /* 0x0000000215027209 */ /* 0x000fe20007810000 */
[----:B------:R1:W-:Y:S01]  /*6420*/  MUFU.EX2 R205, R3 ;  /* 0x0000000300cd7308 */ /* 0x0003e20000000800 */
[----:B------:R-:W-:Y:S02]  /*6430*/  FSEL R37, R171, -INF , !P6 ;  /* 0xff800000ab257808 */ /* 0x000fe40007000000 */
[----:B------:R-:W-:Y:S02]  /*6440*/  FMNMX.FTZ R2, R20, R2, !PT ;  /* 0x0000000214027209 */ /* 0x000fe40007810000 */
[----:B------:R-:W-:Y:S02]  /*6450*/  ISETP.GE.AND P6, PT, R43, R200, PT ;  /* 0x000000c82b00720c */ /* 0x000fe40003fc6270 */
[----:B------:R-:W-:Y:S02]  /*6460*/  FMNMX.FTZ R2, R25, R2, !PT ;  /* 0x0000000219027209 */ /* 0x000fe40007810000 */
[----:B------:R-:W-:-:S02]  /*6470*/  ISETP.LT.OR P6, PT, R43, R196, P6 ;  /* 0x000000c42b00720c */ /* 0x000fc400037c1670 */
[----:B------:R-:W-:Y:S02]  /*6480*/  FMNMX.FTZ R2, R64, R2, !PT ;  /* 0x0000000240027209 */ /* 0x000fe40007810000 */
[----:B------:R-:W-:Y:S02]  /*6490*/  FSEL R43, R151, -INF , !P3 ;  /* 0xff800000972b7808 */ /* 0x000fe40005800000 */
[----:B------:R-:W-:Y:S01]  /*64a0*/  FMNMX.FTZ R2, R66, R2, !PT ;  /* 0x0000000242027209 */ /* 0x000fe20007810000 */
[----:B-1----:R-:W-:Y:S01]  /*64b0*/  FFMA.FTZ R3, R11, UR6, -R5 ;  /* 0x000000060b037c23 */ /* 0x002fe20008010805 */
[----:B------:R-:W-:Y:S02]  /*64c0*/  ISETP.GE.AND P5, PT, R44, R200, PT ;  /* 0x000000c82c00720c */ /* 0x000fe40003fa6270 */
[----:B------:R-:W-:Y:S01]  /*64d0*/  FMNMX.FTZ R2, R7, R2, !PT ;  /* 0x0000000207027209 */ /* 0x000fe20007810000 */
[----:B------:R1:W-:Y:S01]  /*64e0*/  MUFU.EX2 R208, R3 ;  /* 0x0000000300d07308 */ /* 0x0003e20000000800 */
[----:B------:R-:W-:-:S02]  /*64f0*/  FSEL R102, R141, -INF , !P1 ;  /* 0xff8000008d667808 */ /* 0x000fc40004800000 */
[----:B------:R-:W-:Y:S02]  /*6500*/  FMNMX.FTZ R2, R78, R2, !PT ;  /* 0x000000024e027209 */ /* 0x000fe40007810000 */
[----:B------:R-:W-:Y:S02]  /*6510*/  ISETP.LT.OR P5, PT, R44, R196, P5 ;  /* 0x000000c42c00720c */ /* 0x000fe40002fa1670 */
[----:B------:R-:W-:Y:S02]  /*6520*/  FMNMX.FTZ R2, R80, R2, !PT ;  /* 0x0000000250027209 */ /* 0x000fe40007810000 */
[----:B------:R-:W-:Y:S02]  /*6530*/  FSEL R106, R129, -INF , !P6 ;  /* 0xff800000816a7808 */ /* 0x000fe40007000000 */
[----:B------:R-:W-:Y:S02]  /*6540*/  FMNMX.FTZ R2, R82, R2, !PT ;  /* 0x0000000252027209 */ /* 0x000fe40007810000 */
[----:B------:R-:W-:-:S02]  /*6550*/  ISETP.GE.AND P3, PT, R46, R200, PT ;  /* 0x000000c82e00720c */ /* 0x000fc40003f66270 */
[----:B------:R-:W-:Y:S01]  /*6560*/  FMNMX.FTZ R2, R86, R2, !PT ;  /* 0x0000000256027209 */ /* 0x000fe20007810000 */
[----:B-1----:R-:W-:Y:S01]  /*6570*/  FFMA.FTZ R3, R12, UR6, -R5 ;  /* 0x000000060c037c23 */ /* 0x002fe20008010805 */
[----:B------:R-:W-:Y:S02]  /*6580*/  FSEL R107, R131, -INF , !P5 ;  /* 0xff800000836b7808 */ /* 0x000fe40006800000 */
[----:B------:R-:W-:Y:S01]  /*6590*/  FMNMX.FTZ R2, R87, R2, !PT ;  /* 0x0000000257027209 */ /* 0x000fe20007810000 */
[----:B------:R1:W-:Y:S01]  /*65a0*/  MUFU.EX2 R211, R3 ;  /* 0x0000000300d37308 */ /* 0x0003e20000000800 */
[----:B------:R-:W-:Y:S02]  /*65b0*/  ISETP.LT.OR P3, PT, R46, R196, P3 ;  /* 0x000000c42e00720c */ /* 0x000fe40001f61670 */
[----:B------:R-:W-:Y:S02]  /*65c0*/  FMNMX.FTZ R2, R99, R2, !PT ;  /* 0x0000000263027209 */ /* 0x000fe40007810000 */
[----:B------:R-:W-:-:S02]  /*65d0*/  ISETP.GE.AND P1, PT, R48, R200, PT ;  /* 0x000000c83000720c */ /* 0x000fc40003f26270 */
[----:B------:R-:W-:Y:S02]  /*65e0*/  FMNMX.FTZ R2, R104, R2, !PT ;  /* 0x0000000268027209 */ /* 0x000fe40007810000 */
[----:B------:R-:W-:Y:S01]  /*65f0*/  FSEL R144, R221, -INF , !P3 ;  /* 0xff800000dd907808 */ /* 0x000fe20005800000 */
[----:B------:R-:W-:Y:S01]  /*6600*/  IMAD.MOV.U32 R221, RZ, RZ, R176 ;  /* 0x000000ffffdd7224 */ /* 0x000fe200078e00b0 */
[----:B------:R-:W-:Y:S02]  /*6610*/  FMNMX.FTZ R2, R105, R2, !PT ;  /* 0x0000000269027209 */ /* 0x000fe40007810000 */
[----:B------:R-:W-:Y:S02]  /*6620*/  ISETP.LT.OR P1, PT, R48, R196, P1 ;  /* 0x000000c43000720c */ /* 0x000fe40000f21670 */
[----:B------:R-:W-:Y:S01]  /*6630*/  ISETP.GE.AND P5, PT, R49, R200, PT ;  /* 0x000000c83100720c */ /* 0x000fe20003fa6270 */
[----:B-1----:R-:W-:Y:S01]  /*6640*/  FFMA.FTZ R3, R13, UR6, -R5 ;  /* 0x000000060d037c23 */ /* 0x002fe20008010805 */
[----:B------:R-:W-:-:S02]  /*6650*/  FSEL R112, R120, -INF , !P1 ;  /* 0xff80000078707808 */ /* 0x000fc40004800000 */
[----:B------:R-:W-:Y:S01]  /*6660*/  ISETP.LT.OR P5, PT, R49, R196, P5 ;  /* 0x000000c43100720c */ /* 0x000fe20002fa1670 */
[----:B------:R1:W-:Y:S01]  /*6670*/  MUFU.EX2 R213, R3 ;  /* 0x0000000300d57308 */ /* 0x0003e20000000800 */
[----:B------:R-:W-:Y:S02]  /*6680*/  F2FP.F16.F32.PACK_AB R12, R222, R223 ;  /* 0x000000dfde0c723e */ /* 0x000fe400000000ff */
[----:B------:R-:W-:Y:S01]  /*6690*/  FSEL R157, R218, -INF , !P5 ;  /* 0xff800000da9d7808 */ /* 0x000fe20006800000 */
[----:B------:R-:W-:Y:S01]  /*66a0*/  IMAD.MOV.U32 R218, RZ, RZ, R169 ;  /* 0x000000ffffda7224 */ /* 0x000fe200078e00a9 */
[----:B---3--:R-:W-:Y:S02]  /*66b0*/  F2FP.F16.F32.PACK_AB R13, R152, R153 ;  /* 0x00000099980d723e */ /* 0x008fe400000000ff */
[----:B--2---:R-:W-:Y:S01]  /*66c0*/  F2FP.F16.F32.PACK_AB R15, R155, R154 ;  /* 0x0000009a9b0f723e */ /* 0x004fe200000000ff */
[----:B-1----:R-:W-:Y:S01]  /*66d0*/  FFMA.FTZ R3, R14, UR6, -R5 ;  /* 0x000000060e037c23 */ /* 0x002fe20008010805 */
[----:B------:R-:W-:-:S03]  /*66e0*/  F2FP.F16.F32.PACK_AB R14, R229, R227 ;  /* 0x000000e3e50e723e */ /* 0x000fc600000000ff */
        /* <DEDUP_REMOVED lines=21> */
[----:B------:R-:W-:Y:S01]  /*6840*/  FMNMX.FTZ R3, R216, R3, !PT ;  /* 0x00000003d8037209 */ /* 0x000fe20007810000 */
[----:B-1----:R-:W-:-:S04]  /*6850*/  FFMA.FTZ R4, R51, UR6, -R5 ;  /* 0x0000000633047c23 */ /* 0x002fc80008010805 */
[----:B------:R1:W-:Y:S02]  /*6860*/  MUFU.EX2 R192, R4 ;  /* 0x0000000400c07308 */ /* 0x0003e40000000800 */
[----:B-1----:R-:W-:Y:S02]  /*6870*/  FMNMX.FTZ R4, R81, R2, !PT ;  /* 0x0000000251047209 */ /* 0x002fe40007810000 */
[----:B------:R-:W-:Y:S01]  /*6880*/  FMNMX.FTZ R2, R146, R3, !PT ;  /* 0x0000000392027209 */ /* 0x000fe20007810000 */
[----:B------:R-:W-:Y:S01]  /*6890*/  FFMA.FTZ R3, R52, UR6, -R5 ;  /* 0x0000000634037c23 */ /* 0x000fe20008010805 */
[----:B------:R-:W-:-:S03]  /*68a0*/  FMNMX.FTZ R4, R84, R4, !PT ;  /* 0x0000000454047209 */ /* 0x000fc60007810000 */
[----:B------:R1:W-:Y:S01]  /*68b0*/  MUFU.EX2 R191, R3 ;  /* 0x0000000300bf7308 */ /* 0x0003e20000000800 */
[----:B------:R-:W2:Y:S01]  /*68c0*/  SHFL.BFLY PT, R39, R2, 0x2, 0x1f ;  /* 0x0c401f0002277f89 */ /* 0x000ea200000e0000 */
[----:B-1----:R-:W-:Y:S01]  /*68d0*/  FMNMX.FTZ R3, R83, R4, !PT ;  /* 0x0000000453037209 */ /* 0x002fe20007810000 */
[----:B------:R-:W-:-:S03]  /*68e0*/  FFMA.FTZ R4, R54, UR6, -R5 ;  /* 0x0000000636047c23 */ /* 0x000fc60008010805 */
[----:B------:R-:W-:Y:S02]  /*68f0*/  FMNMX.FTZ R3, R85, R3, !PT ;  /* 0x0000000355037209 */ /* 0x000fe40007810000 */
[----:B------:R1:W-:Y:S02]  /*6900*/  MUFU.EX2 R190, R4 ;  /* 0x0000000400be7308 */ /* 0x0003e40000000800 */
[----:B------:R-:W-:Y:S02]  /*6910*/  FMNMX.FTZ R3, R97, R3, !PT ;  /* 0x0000000361037209 */ /* 0x000fe40007810000 */
[----:B--2---:R-:W-:Y:S02]  /*6920*/  FMNMX.FTZ R39, R2, R39, !PT ;  /* 0x0000002702277209 */ /* 0x004fe40007810000 */
[----:B------:R-:W-:-:S04]  /*6930*/  FMNMX.FTZ R3, R101, R3, !PT ;  /* 0x0000000365037209 */ /* 0x000fc80007810000 */
[----:B------:R-:W-:-:S04]  /*6940*/  FMNMX.FTZ R3, R103, R3, !PT ;  /* 0x0000000367037209 */ /* 0x000fc80007810000 */
[----:B------:R-:W-:Y:S01]  /*6950*/  FMNMX.FTZ R3, R36, R3, !PT ;  /* 0x0000000324037209 */ /* 0x000fe20007810000 */
[----:B-1----:R-:W-:-:S03]  /*6960*/  FFMA.FTZ R4, R53, UR6, -R5 ;  /* 0x0000000635047c23 */ /* 0x002fc60008010805 */
[----:B------:R-:W-:Y:S01]  /*6970*/  FMNMX.FTZ R2, R37, R3, !PT ;  /* 0x0000000325027209 */ /* 0x000fe20007810000 */
[----:B------:R-:W-:Y:S01]  /*6980*/  FFMA.FTZ R3, R56, UR6, -R5 ;  /* 0x0000000638037c23 */ /* 0x000fe20008010805 */
[----:B------:R1:W-:Y:S02]  /*6990*/  MUFU.EX2 R189, R4 ;  /* 0x0000000400bd7308 */ /* 0x0003e40000000800 */
[----:B------:R-:W-:-:S04]  /*69a0*/  FMNMX.FTZ R2, R42, R2, !PT ;  /* 0x000000022a027209 */ /* 0x000fc80007810000 */
[----:B------:R-:W-:Y:S02]  /*69b0*/  FMNMX.FTZ R2, R98, R2, !PT ;  /* 0x0000000262027209 */ /* 0x000fe40007810000 */
[----:B------:R2:W-:Y:S02]  /*69c0*/  MUFU.EX2 R182, R3 ;  /* 0x0000000300b67308 */ /* 0x0005e40000000800 */
        /* <DEDUP_REMOVED lines=16> */
[----:B------:R-:W-:Y:S01]  /*6ad0*/  FFMA.FTZ R2, R62, UR6, -R5 ;  /* 0x000000063e027c23 */ /* 0x000fe20008010805 */
[----:B------:R2:W-:Y:S02]  /*6ae0*/  MUFU.EX2 R180, R3 ;  /* 0x0000000300b47308 */ /* 0x0005e40000000800 */
[----:B------:R-:W-:-:S05]  /*6af0*/  FMNMX.FTZ R38, R158, R38, !PT ;  /* 0x000000269e267209 */ /* 0x000fca0007810000 */
[----:B------:R-:W3:Y:S01]  /*6b00*/  SHFL.BFLY PT, R6, R38, 0x2, 0x1f ;  /* 0x0c401f0026067f89 */ /* 0x000ee200000e0000 */
[----:B------:R4:W-:Y:S01]  /*6b10*/  MUFU.EX2 R174, R2 ;  /* 0x0000000200ae7308 */ /* 0x0009e20000000800 */
[----:B-1----:R-:W-:-:S04]  /*6b20*/  FMNMX.FTZ R39, R39, R4, !PT ;  /* 0x0000000427277209 */ /* 0x002fc80007810000 */
[C---:B------:R-:W-:Y:S01]  /*6b30*/  FSETP.NEU.FTZ.AND P1, PT, R39.reuse, -INF , PT ;  /* 0xff8000002700780b */ /* 0x040fe20003f3d000 */
[----:B------:R-:W-:Y:S01]  /*6b40*/  FMUL.FTZ R4, R39, UR6 ;  /* 0x0000000627047c20 */ /* 0x000fe20008410000 */
[----:B--2---:R-:W-:-:S04]  /*6b50*/  FFMA.FTZ R3, R59, UR6, -R5 ;  /* 0x000000063b037c23 */ /* 0x004fc80008010805 */
[----:B------:R-:W-:Y:S01]  /*6b60*/  FSEL R4, R4, RZ, P1 ;  /* 0x000000ff04047208 */ /* 0x000fe20000800000 */
[----:B------:R1:W-:Y:S04]  /*6b70*/  MUFU.EX2 R177, R3 ;  /* 0x0000000300b17308 */ /* 0x0003e80000000800 */
[----:B----4-:R-:W-:Y:S01]  /*6b80*/  FFMA.FTZ R2, R92, UR6, -R4 ;  /* 0x000000065c027c23 */ /* 0x010fe20008010804 */
[----:B---3--:R-:W-:-:S03]  /*6b90*/  FMNMX.FTZ R38, R38, R6, !PT ;  /* 0x0000000626267209 */ /* 0x008fc60007810000 */
[----:B------:R2:W-:Y:S01]  /*6ba0*/  MUFU.EX2 R117, R2 ;  /* 0x0000000200757308 */ /* 0x0005e20000000800 */
[----:B------:R-:W-:Y:S02]  /*6bb0*/  IMAD R6, R217, 0x20, R214 ;  /* 0x00000020d9067824 */ /* 0x000fe400078e02d6 */
[----:B-1----:R-:W-:-:S05]  /*6bc0*/  FFMA.FTZ R3, R69, UR6, -R5 ;  /* 0x0000000645037c23 */ /* 0x002fca0008010805 */
        /* <DEDUP_REMOVED lines=12> */
[----:B-1----:R-:W1:Y:S01]  /*6c90*/  SHFL.BFLY PT, R3, R38, 0x1, 0x1f ;  /* 0x0c201f0026037f89 */ /* 0x002e6200000e0000 */
[----:B--2---:R-:W-:Y:S01]  /*6ca0*/  FFMA.FTZ R2, R88, UR6, -R4 ;  /* 0x0000000658027c23 */ /* 0x004fe20008010804 */
[----:B---3--:R-:W-:-:S05]  /*6cb0*/  F2FP.F16.F32.PACK_AB R10, R127, R126 ;  /* 0x0000007e7f0a723e */ /* 0x008fca00000000ff */
[----:B------:R2:W-:Y:S01]  /*6cc0*/  MUFU.EX2 R129, R2 ;  /* 0x0000000200817308 */ /* 0x0005e20000000800 */
[----:B-1----:R-:W-:-:S04]  /*6cd0*/  FMNMX.FTZ R38, R38, R3, !PT ;  /* 0x0000000326267209 */ /* 0x002fc80007810000 */
[----:B------:R-:W-:Y:S01]  /*6ce0*/  FSETP.NEU.FTZ.AND P1, PT, R38, -INF , PT ;  /* 0xff8000002600780b */ /* 0x000fe20003f3d000 */
[----:B--2---:R-:W-:Y:S01]  /*6cf0*/  FFMA.FTZ R2, R60, UR6, -R4 ;  /* 0x000000063c027c23 */ /* 0x004fe20008010804 */
[----:B------:R-:W-:-:S03]  /*6d00*/  FMUL.FTZ R3, R38, UR6 ;  /* 0x0000000626037c20 */ /* 0x000fc60008410000 */
[----:B------:R1:W-:Y:S02]  /*6d10*/  MUFU.EX2 R133, R2 ;  /* 0x0000000200857308 */ /* 0x0003e40000000800 */
[----:B------:R-:W-:Y:S01]  /*6d20*/  FSEL R3, R3, RZ, P1 ;  /* 0x000000ff03037208 */ /* 0x000fe20000800000 */
        /* <DEDUP_REMOVED lines=13> */
[----:B------:R-:W-:-:S03]  /*6e00*/  FFMA.FTZ R6, R93, UR6, -R3 ;  /* 0x000000065d067c23 */ /* 0x000fc60008010803 */
[----:B------:R-:W-:Y:S01]  /*6e10*/  LEA R184, R2, UR4, 0x1 ;  /* 0x0000000402b87c11 */ /* 0x000fe2000f8e08ff */
[----:B------:R-:W-:Y:S01]  /*6e20*/  MUFU.EX2 R90, R6 ;  /* 0x00000006005a7308 */ /* 0x000fe20000000800 */
[----:B------:R-:W-:-:S03]  /*6e30*/  FFMA.FTZ R2, R163, UR6, -R5 ;  /* 0x00000006a3027c23 */ /* 0x000fc60008010805 */
[----:B------:R-:W-:Y:S02]  /*6e40*/  IMAD R185, R0, 0x2, R184 ;  /* 0x0000000200b97824 */ /* 0x000fe400078e02b8 */
[--C-:B------:R-:W-:Y:S01]  /*6e50*/  FFMA.FTZ R0, R95, UR6, -R3.reuse ;  /* 0x000000065f007c23 */ /* 0x100fe20008010803 */
[----:B------:R-:W1:Y:S03]  /*6e60*/  LDSM.16.MT88.4 R16, [R184+0x4000] ;  /* 0x00400000b810783b */ /* 0x000e660000004200 */
[----:B------:R2:W3:Y:S01]  /*6e70*/  MUFU.EX2 R6, R0 ;  /* 0x0000000000067308 */ /* 0x0004e20000000800 */
[----:B------:R-:W4:Y:S04]  /*6e80*/  LDSM.16.MT88.4 R20, [R185+0x4000] ;  /* 0x00400000b914783b */ /* 0x000f280000004200 */
[----:B------:R-:W5:Y:S01]  /*6e90*/  LDSM.16.MT88.4 R28, [R185+0x4400] ;  /* 0x00440000b91c783b */ /* 0x000f620000004200 */
[----:B--2---:R-:W-:Y:S01]  /*6ea0*/  FFMA.FTZ R0, R96, UR6, -R3 ;  /* 0x0000000660007c23 */ /* 0x004fe20008010803 */
[----:B---3--:R-:W-:-:S03]  /*6eb0*/  F2FP.F16.F32.PACK_AB R9, R6, R90 ;  /* 0x0000005a0609723e */ /* 0x008fc600000000ff */
[----:B------:R2:W-:Y:S01]  /*6ec0*/  MUFU.EX2 R93, R0 ;  /* 0x00000000005d7308 */ /* 0x0005e20000000800 */
[----:B-1----:R-:W-:Y:S01]  /*6ed0*/  HMMA.16816.F32 R72, R12, R16, RZ ;  /* 0x000000100c48723c */ /* 0x002fe200000018ff */
[----:B--2---:R-:W-:-:S06]  /*6ee0*/  FFMA.FTZ R0, R94, UR6, -R3 ;  /* 0x000000065e007c23 */ /* 0x004fcc0008010803 */
[----:B------:R1:W2:Y:S02]  /*6ef0*/  MUFU.EX2 R95, R0 ;  /* 0x00000000005f7308 */ /* 0x0002a40000000800 */
[----:B-1----:R-:W-:Y:S01]  /*6f00*/  FFMA.FTZ R0, R25, UR6, -R4 ;  /* 0x0000000619007c23 */ /* 0x002fe20008010804 */
[----:B--2---:R-:W-:Y:S01]  /*6f10*/  F2FP.F16.F32.PACK_AB R11, R95, R93 ;  /* 0x0000005d5f0b723e */ /* 0x004fe200000000ff */
[----:B------:R-:W1:Y:S04]  /*6f20*/  LDSM.16.MT88.4 R24, [R184+0x4400] ;  /* 0x00440000b818783b */ /* 0x000e680000004200 */
[----:B------:R2:W-:Y:S02]  /*6f30*/  MUFU.EX2 R168, R0 ;  /* 0x0000000000a87308 */ /* 0x0005e40000000800 */
[C---:B----4-:R-:W-:Y:S06]  /*6f40*/  HMMA.16816.F32 R44, R8.reuse, R20, RZ ;  /* 0x00000014082c723c */ /* 0x050fec00000018ff */
[C---:B------:R-:W-:Y:S06]  /*6f50*/  HMMA.16816.F32 R52, R8.reuse, R22, RZ ;  /* 0x000000160834723c */ /* 0x040fec00000018ff */
[----:B------:R-:W-:Y:S01]  /*6f60*/  HMMA.16816.F32 R32, R8, R16, RZ ;  /* 0x000000100820723c */ /* 0x000fe200000018ff */
[----:B--2---:R-:W-:-:S04]  /*6f70*/  FFMA.FTZ R0, R63, UR6, -R3 ;  /* 0x000000063f007c23 */ /* 0x004fc80008010803 */
[----:B------:R2:W-:Y:S01]  /*6f80*/  MUFU.EX2 R118, R0 ;  /* 0x0000000000767308 */ /* 0x0005e20000000800 */
[----:B------:R-:W-:Y:S06]  /*6f90*/  HMMA.16816.F32 R60, R12, R20, RZ ;  /* 0x000000140c3c723c */ /* 0x000fec00000018ff */
[----:B------:R-:W-:Y:S07]  /*6fa0*/  HMMA.16816.F32 R48, R8, R18, RZ ;  /* 0x000000120830723c */ /* 0x000fee00000018ff */
[----:B------:R-:W-:-:S02]  /*6fb0*/  F2FP.F16.F32.PACK_AB R8, R131, R129 ;  /* 0x000000818308723e */ /* 0x000fc400000000ff */
[----:B------:R-:W-:Y:S01]  /*6fc0*/  F2FP.F16.F32.PACK_AB R10, R134, R133 ;  /* 0x00000085860a723e */ /* 0x000fe200000000ff */
[----:B--2---:R-:W-:-:S04]  /*6fd0*/  FFMA.FTZ R0, R65, UR6, -R3 ;  /* 0x0000000641007c23 */ /* 0x004fc80008010803 */
[----:B------:R2:W3:Y:S02]  /*6fe0*/  MUFU.EX2 R120, R0 ;  /* 0x0000000000787308 */ /* 0x0004e40000000800 */
[----:B--2---:R-:W-:Y:S01]  /*6ff0*/  FFMA.FTZ R0, R67, UR6, -R3 ;  /* 0x0000000643007c23 */ /* 0x004fe20008010803 */
[----:B---3--:R-:W-:-:S05]  /*7000*/  F2FP.F16.F32.PACK_AB R9, R120, R118 ;  /* 0x000000767809723e */ /* 0x008fca00000000ff */
[----:B------:R2:W-:Y:S02]  /*7010*/  MUFU.EX2 R124, R0 ;  /* 0x00000000007c7308 */ /* 0x0005e40000000800 */
[----:B--2---:R-:W-:Y:S02]  /*7020*/  FFMA.FTZ R0, R68, UR6, -R3 ;  /* 0x0000000644007c23 */ /* 0x004fe40008010803 */
[----:B------:R-:W-:Y:S01]  /*7030*/  HMMA.16816.F32 R68, R12, R18, RZ ;  /* 0x000000120c44723c */ /* 0x000fe200000018ff */
[----:B------:R-:W2:Y:S03]  /*7040*/  LDSM.16.MT88.4 R16, [R185+0x4800] ;  /* 0x00480000b910783b */ /* 0x000ea60000004200 */
[----:B------:R3:W4:Y:S02]  /*7050*/  MUFU.EX2 R125, R0 ;  /* 0x00000000007d7308 */ /* 0x0007240000000800 */
[----:B---3--:R-:W-:Y:S01]  /*7060*/  FFMA.FTZ R0, R64, UR6, -R4 ;  /* 0x0000000640007c23 */ /* 0x008fe20008010804 */
[----:B----4-:R-:W-:-:S05]  /*7070*/  F2FP.F16.F32.PACK_AB R11, R125, R124 ;  /* 0x0000007c7d0b723e */ /* 0x010fca00000000ff */
[----:B------:R3:W-:Y:S02]  /*7080*/  MUFU.EX2 R132, R0 ;  /* 0x0000000000847308 */ /* 0x0007e40000000800 */
[C---:B-----5:R-:W-:Y:S06]  /*7090*/  HMMA.16816.F32 R56, R8.reuse, R28, R44 ;  /* 0x0000001c0838723c */ /* 0x060fec000000182c */
[C---:B------:R-:W-:Y:S06]  /*70a0*/  HMMA.16816.F32 R44, R8.reuse, R30, R52 ;  /* 0x0000001e082c723c */ /* 0x040fec0000001834 */
[----:B-1----:R-:W-:Y:S01]  /*70b0*/  HMMA.16816.F32 R136, R8, R24, R32 ;  /* 0x000000180888723c */ /* 0x002fe20000001820 */
[----:B---3--:R-:W-:-:S04]  /*70c0*/  FFMA.FTZ R0, R66, UR6, -R4 ;  /* 0x0000000642007c23 */ /* 0x008fc80008010804 */
[----:B------:R1:W-:Y:S01]  /*70d0*/  MUFU.EX2 R130, R0 ;  /* 0x0000000000827308 */ /* 0x0003e20000000800 */
[----:B------:R-:W-:Y:S01]  /*70e0*/  HMMA.16816.F32 R64, R12, R22, RZ ;  /* 0x000000160c40723c */ /* 0x000fe200000018ff */
[----:B------:R-:W3:Y:S05]  /*70f0*/  LDSM.16.MT88.4 R20, [R184+0x4800] ;  /* 0x00480000b814783b */ /* 0x000eea0000004200 */
[----:B------:R-:W-:Y:S01]  /*7100*/  HMMA.16816.F32 R32, R8, R26, R48 ;  /* 0x0000001a0820723c */ /* 0x000fe20000001830 */
[----:B------:R-:W-:Y:S02]  /*7110*/  F2FP.F16.F32.PACK_AB R12, R240, R242 ;  /* 0x000000f2f00c723e */ /* 0x000fe400000000ff */
[----:B------:R-:W-:-:S02]  /*7120*/  F2FP.F16.F32.PACK_AB R13, R206, R195 ;  /* 0x000000c3ce0d723e */ /* 0x000fc400000000ff */
[----:B------:R-:W-:Y:S02]  /*7130*/  F2FP.F16.F32.PACK_AB R14, R250, R246 ;  /* 0x000000f6fa0e723e */ /* 0x000fe400000000ff */
[----:B------:R-:W-:Y:S02]  /*7140*/  F2FP.F16.F32.PACK_AB R15, R208, R205 ;  /* 0x000000cdd00f723e */ /* 0x000fe400000000ff */
[----:B------:R-:W-:Y:S01]  /*7150*/  F2FP.F16.F32.PACK_AB R8, R170, R169 ;  /* 0x000000a9aa08723e */ /* 0x000fe200000000ff */
[----:B-1----:R-:W-:Y:S01]  /*7160*/  FFMA.FTZ R0, R7, UR6, -R4 ;  /* 0x0000000607007c23 */ /* 0x002fe20008010804 */
[----:B------:R-:W-:-:S03]  /*7170*/  F2FP.F16.F32.PACK_AB R10, R171, R172 ;  /* 0x000000acab0a723e */ /* 0x000fc600000000ff */
[----:B------:R1:W-:Y:S01]  /*7180*/  MUFU.EX2 R128, R0 ;  /* 0x0000000000807308 */ /* 0x0003e20000000800 */
[C---:B------:R-:W-:Y:S06]  /*7190*/  HMMA.16816.F32 R72, R12.reuse, R24, R72 ;  /* 0x000000180c48723c */ /* 0x040fec0000001848 */
[C---:B------:R-:W-:Y:S01]  /*71a0*/  HMMA.16816.F32 R48, R12.reuse, R26, R68 ;  /* 0x0000001a0c30723c */ /* 0x040fe20000001844 */
[----:B------:R-:W-:Y:S05]  /*71b0*/  LDSM.16.MT88.4 R24, [R185+0x4c00] ;  /* 0x004c0000b918783b */ /* 0x000fea0000004200 */
[----:B------:R-:W-:Y:S01]  /*71c0*/  HMMA.16816.F32 R52, R12, R30, R64 ;  /* 0x0000001e0c34723c */ /* 0x000fe20000001840 */
[----:B-1----:R-:W-:-:S04]  /*71d0*/  FFMA.FTZ R0, R76, UR6, -R3 ;  /* 0x000000064c007c23 */ /* 0x002fc80008010803 */
        /* <DEDUP_REMOVED lines=9> */
[----:B----4-:R-:W-:Y:S01]  /*7270*/  F2FP.F16.F32.PACK_AB R11, R94, R92 ;  /* 0x0000005c5e0b723e */ /* 0x010fe200000000ff */
        /* <DEDUP_REMOVED lines=9> */
[----:B---3--:R-:W-:Y:S01]  /*7310*/  HMMA.16816.F32 R136, R8, R20, R136 ;  /* 0x000000140888723c */ /* 0x008fe20000001888 */
[----:B----4-:R-:W-:-:S04]  /*7320*/  FFMA.FTZ R0, R80, UR6, -R4 ;  /* 0x0000000650007c23 */ /* 0x010fc80008010804 */
[----:B------:R2:W-:Y:S01]  /*7330*/  MUFU.EX2 R96, R0 ;  /* 0x0000000000607308 */ /* 0x0005e20000000800 */
[C---:B------:R-:W-:Y:S06]  /*7340*/  HMMA.16816.F32 R44, R12.reuse, R16, R76 ;  /* 0x000000100c2c723c */ /* 0x040fec000000184c */
[----:B------:R-:W-:Y:S06]  /*7350*/  HMMA.16816.F32 R68, R12, R20, R72 ;  /* 0x000000140c44723c */ /* 0x000fec0000001848 */
[----:B------:R-:W-:Y:S01]  /*7360*/  HMMA.16816.F32 R148, R8, R22, R32 ;  /* 0x000000160894723c */ /* 0x000fe20000001820 */
[----:B--2---:R-:W-:-:S05]  /*7370*/  FFMA.FTZ R0, R82, UR6, -R4 ;  /* 0x0000000652007c23 */ /* 0x004fca0008010804 */
[C---:B------:R-:W-:Y:S01]  /*7380*/  HMMA.16816.F32 R56, R12.reuse, R22, R48 ;  /* 0x000000160c38723c */ /* 0x040fe20000001830 */
[----:B------:R-:W2:Y:S01]  /*7390*/  LDSM.16.MT88.4 R20, [R184+0x5000] ;  /* 0x00500000b814783b */ /* 0x000ea20000004200 */
[----:B------:R3:W-:Y:S01]  /*73a0*/  MUFU.EX2 R91, R0 ;  /* 0x00000000005b7308 */ /* 0x0007e20000000800 */
[----:B------:R-:W-:Y:S02]  /*73b0*/  F2FP.F16.F32.PACK_AB R8, R168, R173 ;  /* 0x000000ada808723e */ /* 0x000fe400000000ff */
[----:B------:R-:W-:Y:S01]  /*73c0*/  F2FP.F16.F32.PACK_AB R10, R130, R132 ;  /* 0x00000084820a723e */ /* 0x000fe200000000ff */
[----:B------:R-:W-:Y:S01]  /*73d0*/  HMMA.16816.F32 R32, R12, R18, R52 ;  /* 0x000000120c20723c */ /* 0x000fe20000001834 */
[----:B------:R-:W4:Y:S06]  /*73e0*/  LDSM.16.MT88.4 R16, [R185+0x5000] ;  /* 0x00500000b910783b */ /* 0x000f2c0000004200 */
[----:B------:R-:W-:-:S02]  /*73f0*/  F2FP.F16.F32.PACK_AB R12, R249, R251 ;  /* 0x000000fbf90c723e */ /* 0x000fc400000000ff */
[----:B------:R-:W-:Y:S02]  /*7400*/  F2FP.F16.F32.PACK_AB R13, R207, R209 ;  /* 0x000000d1cf0d723e */ /* 0x000fe400000000ff */
[----:B------:R-:W-:Y:S01]  /*7410*/  F2FP.F16.F32.PACK_AB R14, R247, R248 ;  /* 0x000000f8f70e723e */ /* 0x000fe200000000ff */
[----:B---3--:R-:W-:Y:S01]  /*7420*/  FFMA.FTZ R0, R83, UR6, -R3 ;  /* 0x0000000653007c23 */ /* 0x008fe20008010803 */
[----:B------:R-:W-:-:S03]  /*7430*/  F2FP.F16.F32.PACK_AB R15, R194, R204 ;  /* 0x000000ccc20f723e */ /* 0x000fc600000000ff */
[----:B------:R3:W-:Y:S04]  /*7440*/  MUFU.EX2 R89, R0 ;  /* 0x0000000000597308 */ /* 0x0007e80000000800 */
[C---:B-1----:R-:W-:Y:S06]  /*7450*/  HMMA.16816.F32 R68, R12.reuse, R28, R68 ;  /* 0x0000001c0c44723c */ /* 0x042fec0000001844 */
[C---:B------:R-:W-:Y:S06]  /*7460*/  HMMA.16816.F32 R56, R12.reuse, R30, R56 ;  /* 0x0000001e0c38723c */ /* 0x040fec0000001838 */
[----:B------:R-:W-:Y:S01]  /*7470*/  HMMA.16816.F32 R44, R12, R24, R44 ;  /* 0x000000180c2c723c */ /* 0x000fe2000000182c */
        /* <DEDUP_REMOVED lines=10> */
[----:B--2---:R-:W-:Y:S01]  /*7520*/  HMMA.16816.F32 R140, R12, R20, R68 ;  /* 0x000000140c8c723c */ /* 0x004fe20000001844 */
[----:B-1----:R-:W-:-:S05]  /*7530*/  FFMA.FTZ R0, R101, UR6, -R3 ;  /* 0x0000000665007c23 */ /* 0x002fca0008010803 */
        /* <DEDUP_REMOVED lines=11> */
[----:B------:R-:W3:Y:S05]  /*75f0*/  LDSM.16.MT88.4 R24, [R185+0x5400] ;  /* 0x00540000b918783b */ /* 0x000eea0000004200 */
[----:B------:R-:W-:Y:S01]  /*7600*/  HMMA.16816.F32 R60, R12, R22, R56 ;  /* 0x000000160c3c723c */ /* 0x000fe20000001838 */
[----:B------:R-:W-:-:S02]  /*7610*/  F2FP.F16.F32.PACK_AB R8, R119, R128 ;  /* 0x000000807708723e */ /* 0x000fc400000000ff */
[----:B------:R-:W-:-:S03]  /*7620*/  F2FP.F16.F32.PACK_AB R10, R91, R96 ;  /* 0x000000605b0a723e */ /* 0x000fc600000000ff */
[----:B----4-:R-:W-:Y:S01]  /*7630*/  HMMA.16816.F32 R56, R12, R16, R44 ;  /* 0x000000100c38723c */ /* 0x010fe2000000182c */
[----:B--2---:R-:W-:-:S05]  /*7640*/  FFMA.FTZ R0, R99, UR6, -R4 ;  /* 0x0000000663007c23 */ /* 0x004fca0008010804 */
[----:B------:R-:W-:Y:S01]  /*7650*/  HMMA.16816.F32 R44, R12, R18, R32 ;  /* 0x000000120c2c723c */ /* 0x000fe20000001820 */
[----:B------:R2:W-:Y:S06]  /*7660*/  MUFU.EX2 R82, R0 ;  /* 0x0000000000527308 */ /* 0x0005ec0000000800 */
[----:B------:R-:W-:Y:S02]  /*7670*/  F2FP.F16.F32.PACK_AB R12, R237, R238 ;  /* 0x000000eeed0c723e */ /* 0x000fe400000000ff */
[----:B------:R-:W-:Y:S02]  /*7680*/  F2FP.F16.F32.PACK_AB R13, R183, R189 ;  /* 0x000000bdb70d723e */ /* 0x000fe400000000ff */
[----:B------:R-:W-:-:S02]  /*7690*/  F2FP.F16.F32.PACK_AB R14, R235, R236 ;  /* 0x000000eceb0e723e */ /* 0x000fc400000000ff */
[----:B------:R-:W-:Y:S01]  /*76a0*/  F2FP.F16.F32.PACK_AB R15, R181, R182 ;  /* 0x000000b6b50f723e */ /* 0x000fe200000000ff */
[----:B--2---:R-:W-:-:S06]  /*76b0*/  FFMA.FTZ R0, R103, UR6, -R3 ;  /* 0x0000000667007c23 */ /* 0x004fcc0008010803 */
[C---:B-1----:R-:W-:Y:S01]  /*76c0*/  HMMA.16816.F32 R140, R12.reuse, R28, R140 ;  /* 0x0000001c0c8c723c */ /* 0x042fe2000000188c */
[----:B------:R1:W-:Y:S05]  /*76d0*/  MUFU.EX2 R81, R0 ;  /* 0x0000000000517308 */ /* 0x0003ea0000000800 */
[C---:B------:R-:W-:Y:S06]  /*76e0*/  HMMA.16816.F32 R60, R12.reuse, R30, R60 ;  /* 0x0000001e0c3c723c */ /* 0x040fec000000183c */
[C---:B---3--:R-:W-:Y:S06]  /*76f0*/  HMMA.16816.F32 R56, R12.reuse, R24, R56 ;  /* 0x000000180c38723c */ /* 0x048fec0000001838 */
        /* <DEDUP_REMOVED lines=16> */
[----:B------:R-:W-:Y:S03]  /*7800*/  LDSM.16.MT88.4 R20, [R185+0x5800] ;  /* 0x00580000b914783b */ /* 0x000fe60000004200 */
[----:B------:R1:W-:Y:S01]  /*7810*/  MUFU.EX2 R77, R0 ;  /* 0x00000000004d7308 */ /* 0x0003e20000000800 */
[----:B------:R-:W-:Y:S01]  /*7820*/  HMMA.16816.F32 R52, R8, R18, R52 ;  /* 0x000000120834723c */ /* 0x000fe20000001834 */
[----:B------:R-:W3:Y:S06]  /*7830*/  LDSM.16.MT88.4 R16, [R184+0x5800] ;  /* 0x00580000b810783b */ /* 0x000eec0000004200 */
[----:B------:R-:W-:-:S02]  /*7840*/  F2FP.F16.F32.PACK_AB R8, R85, R86 ;  /* 0x000000565508723e */ /* 0x000fc400000000ff */
        /* <DEDUP_REMOVED lines=48> */
[----:B------:R-:W-:Y:S01]  /*7b50*/  FADD.FTZ R4, R117, R115 ;  /* 0x0000007375047221 */ /* 0x000fe20000010000 */
[----:B------:R-:W1:Y:S02]  /*7b60*/  LDSM.16.MT88.4 R144, [R184+0x5c00] ;  /* 0x005c0000b890783b */ /* 0x000e640000004200 */
[----:B------:R2:W3:Y:S02]  /*7b70*/  MUFU.EX2 R28, R0 ;  /* 0x00000000001c7308 */ /* 0x0004e40000000800 */
[C---:B------:R-:W-:Y:S06]  /*7b80*/  HMMA.16816.F32 R140, R8.reuse, R16, R140 ;  /* 0x00000010088c723c */ /* 0x040fec000000188c */
[C---:B------:R-:W-:Y:S06]  /*7b90*/  HMMA.16816.F32 R60, R8.reuse, R18, R60 ;  /* 0x00000012083c723c */ /* 0x040fec000000183c */
[----:B------:R-:W-:Y:S01]  /*7ba0*/  HMMA.16816.F32 R56, R8, R20, R56 ;  /* 0x000000140838723c */ /* 0x000fe20000001838 */
[----:B--2---:R-:W-:Y:S01]  /*7bb0*/  FFMA.FTZ R0, R111, UR6, -R3 ;  /* 0x000000066f007c23 */ /* 0x004fe20008010803 */
[----:B---3--:R-:W-:-:S04]  /*7bc0*/  F2FP.F16.F32.PACK_AB R166, R28, R29 ;  /* 0x0000001d1ca6723e */ /* 0x008fc800000000ff */
[----:B------:R-:W-:Y:S01]  /*7bd0*/  HMMA.16816.F32 R44, R8, R22, R44 ;  /* 0x00000016082c723c */ /* 0x000fe2000000182c */
[----:B------:R2:W-:Y:S08]  /*7be0*/  MUFU.EX2 R8, R2 ;  /* 0x0000000200087308 */ /* 0x0005f00000000800 */
[----:B------:R3:W-:Y:S01]  /*7bf0*/  MUFU.EX2 R27, R0 ;  /* 0x00000000001b7308 */ /* 0x0007e20000000800 */
[----:B--2---:R-:W-:Y:S01]  /*7c00*/  FADD.FTZ R2, R126, R4 ;  /* 0x000000047e027221 */ /* 0x004fe20000010000 */
[----:B---3--:R-:W-:-:S06]  /*7c10*/  FFMA.FTZ R0, R112, UR6, -R3 ;  /* 0x0000000670007c23 */ /* 0x008fcc0008010803 */
        /* <DEDUP_REMOVED lines=9> */
[----:B----4-:R-:W-:-:S03]  /*7cb0*/  F2FP.F16.F32.PACK_AB R167, R25, R24 ;  /* 0x0000001819a7723e */ /* 0x010fc600000000ff */
[----:B------:R-:W-:-:S04]  /*7cc0*/  FADD.FTZ R3, R154, R3 ;  /* 0x000000039a037221 */ /* 0x000fc80000010000 */
[----:B------:R-:W-:Y:S01]  /*7cd0*/  FADD.FTZ R4, R155, R3 ;  /* 0x000000039b047221 */ /* 0x000fe20000010000 */
[----:B------:R-:W-:Y:S01]  /*7ce0*/  FADD.FTZ R3, R127, R2 ;  /* 0x000000027f037221 */ /* 0x000fe20000010000 */
[----:B--2---:R-:W-:Y:S01]  /*7cf0*/  FFMA.FTZ R0, R164, UR6, -R5 ;  /* 0x00000006a4007c23 */ /* 0x004fe20008010805 */
[----:B------:R-:W-:Y:S01]  /*7d00*/  FADD.FTZ R5, R223, R222 ;  /* 0x000000dedf057221 */ /* 0x000fe20000010000 */
[----:B------:R-:W-:Y:S02]  /*7d10*/  F2FP.F16.F32.PACK_AB R164, R42, R65 ;  /* 0x000000412aa4723e */ /* 0x000fe400000000ff */
[----:B------:R2:W3:Y:S01]  /*7d20*/  MUFU.EX2 R16, R0 ;  /* 0x0000000000107308 */ /* 0x0004e20000000800 */
[----:B------:R-:W-:Y:S01]  /*7d30*/  FADD.FTZ R5, R227, R5 ;  /* 0x00000005e3057221 */ /* 0x000fe20000010000 */
[----:B-----5:R-:W-:-:S03]  /*7d40*/  F2FP.F16.F32.PACK_AB R161, R17, R174 ;  /* 0x000000ae11a1723e */ /* 0x020fc600000000ff */
[----:B------:R-:W-:Y:S01]  /*7d50*/  FADD.FTZ R5, R229, R5 ;  /* 0x00000005e5057221 */ /* 0x000fe20000010000 */
[C---:B-1----:R-:W-:Y:S06]  /*7d60*/  HMMA.16816.F32 R136, R164.reuse, R144, R136 ;  /* 0x00000090a488723c */ /* 0x042fec0000001888 */
[----:B------:R-:W-:Y:S01]  /*7d70*/  HMMA.16816.F32 R148, R164, R146, R148 ;  /* 0x00000092a494723c */ /* 0x000fe20000001894 */
[----:B--2---:R-:W-:Y:S01]  /*7d80*/  FADD.FTZ R0, R90, R6 ;  /* 0x000000065a007221 */ /* 0x004fe20000010000 */
[----:B---3--:R-:W-:-:S04]  /*7d90*/  F2FP.F16.F32.PACK_AB R163, R8, R16 ;  /* 0x0000001008a3723e */ /* 0x008fc800000000ff */
        /* <DEDUP_REMOVED lines=133> */
[----:B------:R-:W2:Y:S04]  /*85f0*/  LDL R220, [R1+0x3c] ;  /* 0x00003c0001dc7983 */ /* 0x000ea80000100800 */
[----:B------:R-:W3:Y:S04]  /*8600*/  LDL.64 R214, [R1] ;  /* 0x0000000001d67983 */ /* 0x000ee80000100a00 */
[----:B------:R-:W3:Y:S01]  /*8610*/  LDL R218, [R1+0x28] ;  /* 0x0000280001da7983 */ /* 0x000ee20000100800 */
[----:B------:R-:W-:Y:S01]  /*8620*/  VIADD R225, R219, 0xfffffffe ;  /* 0xfffffffedbe17836 */ /* 0x000fe20000000000 */
[----:B------:R-:W-:-:S04]  /*8630*/  DEPBAR.LE SB0, 0x0 ;  /* 0x000080000000791a */ /* 0x000fc80000000000 */
[----:B-1----:R-:W-:Y:S01]  /*8640*/  SHF.R.S32.HI R0, RZ, 0x1f, R225 ;  /* 0x0000001fff007819 */ /* 0x002fe200000114e1 */
[----:B------:R-:W-:Y:S01]  /*8650*/  ULDC.64 UR4, c[0x0][0x220] ;  /* 0x0000880000047ab9 */ /* 0x000fe20000000a00 */
[----:B------:R-:W-:Y:S01]  /*8660*/  IMAD.SHL.U32 R8, R178, 0x40, RZ ;  /* 0x00000040b2087824 */ /* 0x000fe200078e00ff */
[----:B------:R-:W4:Y:S01]  /*8670*/  LDL R221, [R1+0x38] ;  /* 0x0000380001dd7983 */ /* 0x000f220000100800 */
[----:B------:R-:W1:Y:S02]  /*8680*/  S2R R37, SR_TID.X ;  /* 0x0000000000257919 */ /* 0x000e640000002100 */
[----:B-1----:R-:W-:-:S04]  /*8690*/  SHF.L.U32 R37, R37, 0x1, RZ ;  /* 0x0000000125257819 */ /* 0x002fc800000006ff */
[----:B------:R-:W-:Y:S01]  /*86a0*/  LOP3.LUT R37, R37, 0x6, RZ, 0xc0, !PT ;  /* 0x0000000625257812 */ /* 0x000fe200078ec0ff */
[----:B------:R-:W-:Y:S01]  /*86b0*/  BAR.SYNC.DEFER_BLOCKING 0x0 ;  /* 0x0000000000007b1d */ /* 0x000fe20000010000 */
[----:B--2---:R-:W-:Y:S02]  /*86c0*/  IMAD R4, R220, R225, RZ ;  /* 0x000000e1dc047224 */ /* 0x004fe400078e02ff */
[----:B---3--:R-:W-:-:S04]  /*86d0*/  IMAD.WIDE.U32 R2, R225, R218, R214 ;  /* 0x000000dae1027225 */ /* 0x008fc800078e00d6 */
[----:B------:R-:W-:Y:S01]  /*86e0*/  IMAD R0, R0, R218, R4 ;  /* 0x000000da00007224 */ /* 0x000fe200078e0204 */
[----:B------:R-:W-:-:S04]  /*86f0*/  LEA R6, P1, R2, UR4, 0x1 ;  /* 0x0000000402067c11 */ /* 0x000fc8000f8208ff */
[----:B------:R-:W-:Y:S01]  /*8700*/  IADD3 R3, R3, R0, RZ ;  /* 0x0000000003037210 */ /* 0x000fe20007ffe0ff */
[----:B----4-:R-:W-:Y:S01]  /*8710*/  IMAD.MOV.U32 R104, RZ, RZ, R221 ;  /* 0x000000ffff687224 */ /* 0x010fe200078e00dd */
        /* <DEDUP_REMOVED lines=10> */
[----:B------:R-:W-:Y:S02]  /*87c0*/  IMAD.X R3, R5, 0x1, R0, P1 ;  /* 0x0000000105037824 */ /* 0x000fe400008e0600 */
[----:B------:R1:W-:Y:S03]  /*87d0*/  LDGSTS.E.BYPASS.LTC128B.128 [R241+0x4800], desc[UR12][R4.64] ;  /* 0x0480000004f17fae */ /* 0x0003e6000b901d4c */
[----:B------:R-:W-:Y:S01]  /*87e0*/  IADD3.X R9, R3, R0, RZ, P0, !PT ;  /* 0x0000000003097210 */ /* 0x000fe200007fe4ff */
[----:B------:R-:W-:Y:S04]  /*87f0*/  LDGSTS.E.BYPASS.LTC128B.128 [R241+0x5000], desc[UR12][R2.64] ;  /* 0x0500000002f17fae */ /* 0x000fe8000b901d4c */
[----:B------:R2:W-:Y:S04]  /*8800*/  LDGSTS.E.BYPASS.LTC128B.128 [R241+0x5800], desc[UR12][R8.64] ;  /* 0x0580000008f17fae */ /* 0x0005e8000b901d4c */
[----:B------:R-:W-:Y:S04]  /*8810*/  LDSM.16.M88.4 R16, [R186] ;  /* 0x00000000ba10783b */ /* 0x000fe80000000200 */
[----:B------:R-:W3:Y:S04]  /*8820*/  LDSM.16.M88.4 R20, [R135+0x2000] ;  /* 0x002000008714783b */ /* 0x000ee80000000200 */
[----:B------:R-:W4:Y:S04]  /*8830*/  LDSM.16.M88.4 R12, [R186+0x1000] ;  /* 0x00100000ba0c783b */ /* 0x000f280000000200 */
[----:B------:R-:W-:Y:S04]  /*8840*/  LDSM.16.M88.4 R24, [R188] ;  /* 0x00000000bc18783b */ /* 0x000fe80000000200 */
[----:B-1----:R-:W-:Y:S04]  /*8850*/  LDSM.16.M88.4 R4, [R187+0x1000] ;  /* 0x00100000bb04783b */ /* 0x002fe80000000200 */
[----:B------:R-:W0:Y:S04]  /*8860*/  LDGDEPBAR ;  /* 0x00000000000079af */ /* 0x000e280000000000 */
[----:B--2---:R-:W1:Y:S01]  /*8870*/  LDSM.16.M88.4 R8, [R187] ;  /* 0x00000000bb08783b */ /* 0x004e620000000200 */
[-C--:B---3--:R-:W-:Y:S06]  /*8880*/  HMMA.16816.F32 R28, R16, R20.reuse, RZ ;  /* 0x00000014101c723c */ /* 0x088fec00000018ff */
[C---:B----4-:R-:W-:Y:S06]  /*8890*/  HMMA.16816.F32 R44, R12.reuse, R20, RZ ;  /* 0x000000140c2c723c */ /* 0x050fec00000018ff */
[----:B------:R-:W-:-:S12]  /*88a0*/  HMMA.16816.F32 R48, R12, R22, RZ ;  /* 0x000000160c30723c */ /* 0x000fd800000018ff */
[-C--:B-1----:R-:W-:Y:S01]  /*88b0*/  HMMA.16816.F32 R32, R8, R24.reuse, R28 ;  /* 0x000000180820723c */ /* 0x082fe2000000181c */
[----:B------:R-:W1:Y:S05]  /*88c0*/  LDSM.16.M88.4 R28, [R135+0x2400] ;  /* 0x00240000871c783b */ /* 0x000e6a0000000200 */
[----:B------:R-:W-:Y:S06]  /*88d0*/  HMMA.16816.F32 R56, R4, R24, R44 ;  /* 0x000000180438723c */ /* 0x000fec000000182c */
[----:B------:R-:W-:Y:S01]  /*88e0*/  HMMA.16816.F32 R44, R16, R22, RZ ;  /* 0x00000016102c723c */ /* 0x000fe200000018ff */
[----:B------:R-:W2:Y:S05]  /*88f0*/  LDSM.16.M88.4 R20, [R195] ;  /* 0x00000000c314783b */ /* 0x000eaa0000000200 */
[----:B------:R-:W-:Y:S06]  /*8900*/  HMMA.16816.F32 R48, R4, R26, R48 ;  /* 0x0000001a0430723c */ /* 0x000fec0000001830 */
[----:B------:R-:W-:Y:S01]  /*8910*/  FMUL.FTZ R32, R32, UR8 ;  /* 0x0000000820207c20 */ /* 0x000fe20008410000 */
[----:B------:R-:W-:Y:S01]  /*8920*/  FMUL.FTZ R33, R33, UR8 ;  /* 0x0000000821217c20 */ /* 0x000fe20008410000 */
[----:B------:R-:W-:Y:S01]  /*8930*/  FMUL.FTZ R34, R34, UR8 ;  /* 0x0000000822227c20 */ /* 0x000fe20008410000 */
[----:B------:R-:W-:Y:S01]  /*8940*/  FMUL.FTZ R35, R35, UR8 ;  /* 0x0000000823237c20 */ /* 0x000fe20008410000 */
[----:B------:R-:W3:Y:S02]  /*8950*/  MUFU.TANH R43, R32 ;  /* 0x00000020002b7308 */ /* 0x000ee40000002400 */
[----:B------:R-:W-:Y:S01]  /*8960*/  FMUL.FTZ R56, R56, UR8 ;  /* 0x0000000838387c20 */ /* 0x000fe20008410000 */
[----:B------:R-:W-:Y:S01]  /*8970*/  FMUL.FTZ R57, R57, UR8 ;  /* 0x0000000839397c20 */ /* 0x000fe20008410000 */
[----:B------:R-:W-:Y:S01]  /*8980*/  FMUL.FTZ R58, R58, UR8 ;  /* 0x000000083a3a7c20 */ /* 0x000fe20008410000 */
[----:B------:R-:W-:-:S03]  /*8990*/  FMUL.FTZ R59, R59, UR8 ;  /* 0x000000083b3b7c20 */ /* 0x000fc60008410000 */
[----:B------:R-:W-:Y:S01]  /*89a0*/  HMMA.16816.F32 R52, R8, R26, R44 ;  /* 0x0000001a0834723c */ /* 0x000fe2000000182c */
[----:B------:R-:W4:Y:S05]  /*89b0*/  MUFU.TANH R252, R33 ;  /* 0x0000002100fc7308 */ /* 0x000f2a0000002400 */
[----:B-1----:R-:W-:Y:S01]  /*89c0*/  HMMA.16816.F32 R24, R12, R28, RZ ;  /* 0x0000001c0c18723c */ /* 0x002fe200000018ff */
[----:B------:R-:W-:Y:S01]  /*89d0*/  FMUL.FTZ R48, R48, UR8 ;  /* 0x0000000830307c20 */ /* 0x000fe20008410000 */
[----:B------:R-:W-:Y:S01]  /*89e0*/  FMUL.FTZ R50, R50, UR8 ;  /* 0x0000000832327c20 */ /* 0x000fe20008410000 */
[----:B------:R-:W-:Y:S01]  /*89f0*/  MUFU.TANH R223, R34 ;  /* 0x0000002200df7308 */ /* 0x000fe20000002400 */
[----:B------:R-:W-:Y:S01]  /*8a00*/  FMUL.FTZ R49, R49, UR8 ;  /* 0x0000000831317c20 */ /* 0x000fe20008410000 */
[----:B------:R-:W-:-:S06]  /*8a10*/  FMUL.FTZ R51, R51, UR8 ;  /* 0x0000000833337c20 */ /* 0x000fcc0008410000 */
[----:B------:R1:W-:Y:S07]  /*8a20*/  MUFU.TANH R220, R35 ;  /* 0x0000002300dc7308 */ /* 0x0003ee0000002400 */
[----:B------:R-:W-:Y:S01]  /*8a30*/  FMUL.FTZ R52, R52, UR8 ;  /* 0x0000000834347c20 */ /* 0x000fe20008410000 */
[----:B------:R-:W-:Y:S01]  /*8a40*/  MUFU.TANH R215, R56 ;  /* 0x0000003800d77308 */ /* 0x000fe20000002400 */
[----:B------:R-:W-:Y:S01]  /*8a50*/  FMUL.FTZ R54, R54, UR8 ;  /* 0x0000000836367c20 */ /* 0x000fe20008410000 */
[----:B------:R-:W-:Y:S01]  /*8a60*/  FMUL.FTZ R53, R53, UR8 ;  /* 0x0000000835357c20 */ /* 0x000fe20008410000 */
[----:B------:R-:W-:-:S05]  /*8a70*/  FMUL.FTZ R55, R55, UR8 ;  /* 0x0000000837377c20 */ /* 0x000fca0008410000 */
[----:B------:R-:W-:Y:S01]  /*8a80*/  MUFU.TANH R218, R57 ;  /* 0x0000003900da7308 */ /* 0x000fe20000002400 */
[----:B-1----:R-:W-:Y:S07]  /*8a90*/  HMMA.16816.F32 R32, R16, R28, RZ ;  /* 0x0000001c1020723c */ /* 0x002fee00000018ff */
[----:B------:R-:W-:Y:S08]  /*8aa0*/  MUFU.TANH R217, R58 ;  /* 0x0000003a00d97308 */ /* 0x000ff00000002400 */
[----:B------:R1:W-:Y:S08]  /*8ab0*/  MUFU.TANH R210, R59 ;  /* 0x0000003b00d27308 */ /* 0x0003f00000002400 */
[----:B------:R-:W-:Y:S01]  /*8ac0*/  MUFU.TANH R246, R48 ;  /* 0x0000003000f67308 */ /* 0x000fe20000002400 */
[----:B--2---:R-:W-:Y:S06]  /*8ad0*/  HMMA.16816.F32 R44, R8, R20, R32 ;  /* 0x00000014082c723c */ /* 0x004fec0000001820 */
[----:B------:R-:W-:Y:S01]  /*8ae0*/  HMMA.16816.F32 R32, R12, R30, RZ ;  /* 0x0000001e0c20723c */ /* 0x000fe200000018ff */
[----:B------:R-:W-:Y:S05]  /*8af0*/  MUFU.TANH R244, R50 ;  /* 0x0000003200f47308 */ /* 0x000fea0000002400 */
[----:B-1----:R-:W-:Y:S01]  /*8b00*/  HMMA.16816.F32 R56, R4, R20, R24 ;  /* 0x000000140438723c */ /* 0x002fe20000001818 */
[----:B------:R-:W1:Y:S02]  /*8b10*/  LDSM.16.M88.4 R24, [R135+0x2800] ;  /* 0x002800008718783b */ /* 0x000e640000000200 */
[----:B------:R-:W-:Y:S08]  /*8b20*/  MUFU.TANH R245, R49 ;  /* 0x0000003100f57308 */ /* 0x000ff00000002400 */
[----:B------:R2:W-:Y:S01]  /*8b30*/  MUFU.TANH R242, R51 ;  /* 0x0000003300f27308 */ /* 0x0005e20000002400 */
[----:B------:R-:W-:Y:S01]  /*8b40*/  FMUL.FTZ R44, R44, UR8 ;  /* 0x000000082c2c7c20 */ /* 0x000fe20008410000 */
[----:B------:R-:W-:Y:S01]  /*8b50*/  FMUL.FTZ R45, R45, UR8 ;  /* 0x000000082d2d7c20 */ /* 0x000fe20008410000 */
[----:B------:R-:W-:Y:S01]  /*8b60*/  FMUL.FTZ R46, R46, UR8 ;  /* 0x000000082e2e7c20 */ /* 0x000fe20008410000 */
[----:B------:R-:W-:-:S03]  /*8b70*/  FMUL.FTZ R47, R47, UR8 ;  /* 0x000000082f2f7c20 */ /* 0x000fc60008410000 */
[----:B------:R-:W-:Y:S01]  /*8b80*/  HMMA.16816.F32 R32, R4, R22, R32 ;  /* 0x000000160420723c */ /* 0x000fe20000001820 */
[----:B------:R-:W5:Y:S05]  /*8b90*/  MUFU.TANH R251, R52 ;  /* 0x0000003400fb7308 */ /* 0x000f6a0000002400 */
[----:B------:R-:W-:Y:S01]  /*8ba0*/  FMUL.FTZ R56, R56, UR8 ;  /* 0x0000000838387c20 */ /* 0x000fe20008410000 */
[----:B------:R-:W-:Y:S01]  /*8bb0*/  FMUL.FTZ R57, R57, UR8 ;  /* 0x0000000839397c20 */ /* 0x000fe20008410000 */
[----:B------:R-:W-:Y:S01]  /*8bc0*/  FMUL.FTZ R58, R58, UR8 ;  /* 0x000000083a3a7c20 */ /* 0x000fe20008410000 */
[----:B------:R-:W-:Y:S01]  /*8bd0*/  MUFU.TANH R208, R54 ;  /* 0x0000003600d07308 */ /* 0x000fe20000002400 */
[----:B--2---:R-:W-:Y:S01]  /*8be0*/  HMMA.16816.F32 R48, R16, R30, RZ ;  /* 0x0000001e1030723c */ /* 0x004fe200000018ff */
[----:B------:R-:W2:Y:S01]  /*8bf0*/  LDSM.16.M88.4 R28, [R194] ;  /* 0x00000000c21c783b */ /* 0x000ea20000000200 */
[----:B------:R-:W-:-:S05]  /*8c00*/  FMUL.FTZ R59, R59, UR8 ;  /* 0x000000083b3b7c20 */ /* 0x000fca0008410000 */
[----:B------:R-:W5:Y:S07]  /*8c10*/  MUFU.TANH R250, R53 ;  /* 0x0000003500fa7308 */ /* 0x000f6e0000002400 */
[----:B------:R-:W-:Y:S01]  /*8c20*/  FMUL.FTZ R32, R32, UR8 ;  /* 0x0000000820207c20 */ /* 0x000fe20008410000 */
[----:B------:R1:W-:Y:S01]  /*8c30*/  MUFU.TANH R181, R55 ;  /* 0x0000003700b57308 */ /* 0x0003e20000002400 */
[----:B------:R-:W-:Y:S01]  /*8c40*/  FMUL.FTZ R34, R34, UR8 ;  /* 0x0000000822227c20 */ /* 0x000fe20008410000 */
[----:B------:R-:W-:Y:S01]  /*8c50*/  FMUL.FTZ R33, R33, UR8 ;  /* 0x0000000821217c20 */ /* 0x000fe20008410000 */
[----:B------:R-:W-:-:S05]  /*8c60*/  FMUL.FTZ R35, R35, UR8 ;  /* 0x0000000823237c20 */ /* 0x000fca0008410000 */
[----:B------:R-:W5:Y:S08]  /*8c70*/  MUFU.TANH R249, R44 ;  /* 0x0000002c00f97308 */ /* 0x000f700000002400 */
[----:B------:R-:W5:Y:S01]  /*8c80*/  MUFU.TANH R248, R45 ;  /* 0x0000002d00f87308 */ /* 0x000f620000002400 */
[----:B-1----:R-:W-:Y:S07]  /*8c90*/  HMMA.16816.F32 R52, R16, R24, RZ ;  /* 0x000000181034723c */ /* 0x002fee00000018ff */
[----:B------:R-:W-:Y:S08]  /*8ca0*/  MUFU.TANH R180, R46 ;  /* 0x0000002e00b47308 */ /* 0x000ff00000002400 */
[----:B------:R1:W-:Y:S08]  /*8cb0*/  MUFU.TANH R177, R47 ;  /* 0x0000002f00b17308 */ /* 0x0003f00000002400 */
[----:B------:R-:W-:Y:S08]  /*8cc0*/  MUFU.TANH R236, R32 ;  /* 0x0000002000ec7308 */ /* 0x000ff00000002400 */
[----:B------:R-:W-:Y:S01]  /*8cd0*/  MUFU.TANH R233, R34 ;  /* 0x0000002200e97308 */ /* 0x000fe20000002400 */
[----:B-1----:R-:W-:Y:S06]  /*8ce0*/  HMMA.16816.F32 R44, R8, R22, R48 ;  /* 0x00000016082c723c */ /* 0x002fec0000001830 */
[----:B------:R-:W-:Y:S01]  /*8cf0*/  HMMA.16816.F32 R20, R12, R24, RZ ;  /* 0x000000180c14723c */ /* 0x000fe200000018ff */
[----:B------:R-:W-:Y:S05]  /*8d00*/  MUFU.TANH R228, R33 ;  /* 0x0000002100e47308 */ /* 0x000fea0000002400 */
[----:B--2---:R-:W-:Y:S03]  /*8d10*/  HMMA.16816.F32 R48, R8, R28, R52 ;  /* 0x0000001c0830723c */ /* 0x004fe60000001834 */
[----:B------:R1:W-:Y:S08]  /*8d20*/  MUFU.TANH R227, R35 ;  /* 0x0000002300e37308 */ /* 0x0003f00000002400 */
[----:B------:R-:W-:Y:S01]  /*8d30*/  MUFU.TANH R240, R56 ;  /* 0x0000003800f07308 */ /* 0x000fe20000002400 */
[----:B------:R-:W-:Y:S01]  /*8d40*/  FMUL.FTZ R44, R44, UR8 ;  /* 0x000000082c2c7c20 */ /* 0x000fe20008410000 */
[----:B------:R-:W-:Y:S01]  /*8d50*/  FMUL.FTZ R46, R46, UR8 ;  /* 0x000000082e2e7c20 */ /* 0x000fe20008410000 */
[----:B------:R-:W-:Y:S01]  /*8d60*/  FMUL.FTZ R45, R45, UR8 ;  /* 0x000000082d2d7c20 */ /* 0x000fe20008410000 */
[----:B------:R-:W-:-:S03]  /*8d70*/  FMUL.FTZ R47, R47, UR8 ;  /* 0x000000082f2f7c20 */ /* 0x000fc60008410000 */
[----:B------:R-:W-:Y:S01]  /*8d80*/  HMMA.16816.F32 R52, R4, R28, R20 ;  /* 0x0000001c0434723c */ /* 0x000fe20000001814 */
[----:B------:R-:W2:Y:S01]  /*8d90*/  MUFU.TANH R247, R44 ;  /* 0x0000002c00f77308 */ /* 0x000ea20000002400 */
[----:B-1----:R-:W1:Y:S04]  /*8da0*/  LDSM.16.M88.4 R32, [R135+0x2c00] ;  /* 0x002c00008720783b */ /* 0x002e680000000200 */
[-C--:B------:R-:W-:Y:S01]  /*8db0*/  HMMA.16816.F32 R20, R12, R26.reuse, RZ ;  /* 0x0000001a0c14723c */ /* 0x080fe200000018ff */
[----:B------:R-:W-:Y:S01]  /*8dc0*/  FMUL.FTZ R48, R48, UR8 ;  /* 0x0000000830307c20 */ /* 0x000fe20008410000 */
[----:B------:R-:W-:Y:S01]  /*8dd0*/  FMUL.FTZ R49, R49, UR8 ;  /* 0x0000000831317c20 */ /* 0x000fe20008410000 */
[----:B------:R-:W-:Y:S01]  /*8de0*/  MUFU.TANH R176, R46 ;  /* 0x0000002e00b07308 */ /* 0x000fe20000002400 */
[----:B------:R-:W-:Y:S01]  /*8df0*/  FMUL.FTZ R50, R50, UR8 ;  /* 0x0000000832327c20 */ /* 0x000fe20008410000 */
[----:B------:R-:W-:Y:S01]  /*8e00*/  FMUL.FTZ R51, R51, UR8 ;  /* 0x0000000833337c20 */ /* 0x000fe20008410000 */
[----:B------:R-:W-:Y:S05]  /*8e10*/  HMMA.16816.F32 R24, R16, R26, RZ ;  /* 0x0000001a1018723c */ /* 0x000fea00000018ff */
[----:B------:R-:W2:Y:S07]  /*8e20*/  MUFU.TANH R109, R45 ;  /* 0x0000002d006d7308 */ /* 0x000eae0000002400 */
[----:B------:R-:W-:Y:S01]  /*8e30*/  FMUL.FTZ R52, R52, UR8 ;  /* 0x0000000834347c20 */ /* 0x000fe20008410000 */
[----:B------:R3:W-:Y:S01]  /*8e40*/  MUFU.TANH R170, R47 ;  /* 0x0000002f00aa7308 */ /* 0x0007e20000002400 */
[----:B------:R-:W-:Y:S01]  /*8e50*/  FMUL.FTZ R53, R53, UR8 ;  /* 0x0000000835357c20 */ /* 0x000fe20008410000 */
[----:B------:R-:W-:Y:S01]  /*8e60*/  FMUL.FTZ R54, R54, UR8 ;  /* 0x0000000836367c20 */ /* 0x000fe20008410000 */
[----:B------:R-:W-:-:S05]  /*8e70*/  FMUL.FTZ R55, R55, UR8 ;  /* 0x0000000837377c20 */ /* 0x000fca0008410000 */
[----:B------:R-:W2:Y:S08]  /*8e80*/  MUFU.TANH R243, R48 ;  /* 0x0000003000f37308 */ /* 0x000eb00000002400 */
[----:B------:R-:W2:Y:S01]  /*8e90*/  MUFU.TANH R111, R49 ;  /* 0x00000031006f7308 */ /* 0x000ea20000002400 */
[----:B---3--:R-:W-:Y:S01]  /*8ea0*/  HMMA.16816.F32 R44, R4, R30, R20 ;  /* 0x0000001e042c723c */ /* 0x008fe20000001814 */
[----:B------:R-:W3:Y:S06]  /*8eb0*/  LDSM.16.M88.4 R20, [R193] ;  /* 0x00000000c114783b */ /* 0x000eec0000000200 */
[----:B------:R-:W-:Y:S08]  /*8ec0*/  MUFU.TANH R169, R50 ;  /* 0x0000003200a97308 */ /* 0x000ff00000002400 */
[----:B------:R4:W-:Y:S08]  /*8ed0*/  MUFU.TANH R134, R51 ;  /* 0x0000003300867308 */ /* 0x0009f00000002400 */
[----:B------:R-:W-:Y:S01]  /*8ee0*/  MUFU.TANH R239, R57 ;  /* 0x0000003900ef7308 */ /* 0x000fe20000002400 */
[----:B------:R-:W-:Y:S01]  /*8ef0*/  FMUL.FTZ R44, R44, UR8 ;  /* 0x000000082c2c7c20 */ /* 0x000fe20008410000 */
[----:B------:R-:W-:Y:S01]  /*8f00*/  FMUL.FTZ R46, R46, UR8 ;  /* 0x000000082e2e7c20 */ /* 0x000fe20008410000 */
[----:B------:R-:W-:Y:S01]  /*8f10*/  FMUL.FTZ R45, R45, UR8 ;  /* 0x000000082d2d7c20 */ /* 0x000fe20008410000 */
[----:B------:R-:W-:-:S04]  /*8f20*/  FMUL.FTZ R47, R47, UR8 ;  /* 0x000000082f2f7c20 */ /* 0x000fc80008410000 */
[----:B------:R-:W-:Y:S01]  /*8f30*/  MUFU.TANH R213, R44 ;  /* 0x0000002c00d57308 */ /* 0x000fe20000002400 */
[----:B----4-:R-:W-:Y:S06]  /*8f40*/  HMMA.16816.F32 R48, R8, R30, R24 ;  /* 0x0000001e0830723c */ /* 0x010fec0000001818 */
[-C--:B-1----:R-:W-:Y:S01]  /*8f50*/  HMMA.16816.F32 R28, R16, R32.reuse, RZ ;  /* 0x00000020101c723c */ /* 0x082fe200000018ff */
[----:B------:R-:W-:Y:S05]  /*8f60*/  MUFU.TANH R216, R46 ;  /* 0x0000002e00d87308 */ /* 0x000fea0000002400 */
[----:B------:R-:W-:Y:S03]  /*8f70*/  HMMA.16816.F32 R24, R12, R32, RZ ;  /* 0x000000200c18723c */ /* 0x000fe600000018ff */
[----:B------:R-:W-:Y:S08]  /*8f80*/  MUFU.TANH R212, R45 ;  /* 0x0000002d00d47308 */ /* 0x000ff00000002400 */
[----:B------:R3:W-:Y:S01]  /*8f90*/  MUFU.TANH R211, R47 ;  /* 0x0000002f00d37308 */ /* 0x0007e20000002400 */
[----:B------:R-:W-:Y:S01]  /*8fa0*/  FMUL.FTZ R48, R48, UR8 ;  /* 0x0000000830307c20 */ /* 0x000fe20008410000 */
[----:B------:R-:W-:Y:S01]  /*8fb0*/  FMUL.FTZ R50, R50, UR8 ;  /* 0x0000000832327c20 */ /* 0x000fe20008410000 */
[----:B------:R-:W-:Y:S01]  /*8fc0*/  FMUL.FTZ R49, R49, UR8 ;  /* 0x0000000831317c20 */ /* 0x000fe20008410000 */
[----:B------:R-:W-:-:S04]  /*8fd0*/  FMUL.FTZ R51, R51, UR8 ;  /* 0x0000000833337c20 */ /* 0x000fc80008410000 */
[----:B------:R-:W-:Y:S08]  /*8fe0*/  MUFU.TANH R238, R58 ;  /* 0x0000003a00ee7308 */ /* 0x000ff00000002400 */
[----:B------:R1:W-:Y:S01]  /*8ff0*/  MUFU.TANH R237, R59 ;  /* 0x0000003b00ed7308 */ /* 0x0003e20000002400 */
[----:B---3--:R-:W-:Y:S06]  /*9000*/  HMMA.16816.F32 R44, R8, R20, R28 ;  /* 0x00000014082c723c */ /* 0x008fec000000181c */
[----:B------:R-:W-:Y:S01]  /*9010*/  HMMA.16816.F32 R28, R12, R34, RZ ;  /* 0x000000220c1c723c */ /* 0x000fe200000018ff */
[----:B------:R-:W3:Y:S08]  /*9020*/  MUFU.TANH R226, R48 ;  /* 0x0000003000e27308 */ /* 0x000ef00000002400 */
[----:B------:R-:W-:Y:S01]  /*9030*/  MUFU.TANH R131, R50 ;  /* 0x0000003200837308 */ /* 0x000fe20000002400 */
[----:B-1----:R-:W-:Y:S01]  /*9040*/  HMMA.16816.F32 R56, R4, R20, R24 ;  /* 0x000000140438723c */ /* 0x002fe20000001818 */
[----:B------:R-:W1:Y:S06]  /*9050*/  LDSM.16.M88.4 R24, [R135+0x3000] ;  /* 0x003000008718783b */ /* 0x000e6c0000000200 */
[----:B------:R-:W4:Y:S01]  /*9060*/  MUFU.TANH R124, R49 ;  /* 0x00000031007c7308 */ /* 0x000f220000002400 */
[----:B------:R-:W-:Y:S01]  /*9070*/  FMUL.FTZ R44, R44, UR8 ;  /* 0x000000082c2c7c20 */ /* 0x000fe20008410000 */
[----:B------:R-:W-:Y:S01]  /*9080*/  FMUL.FTZ R45, R45, UR8 ;  /* 0x000000082d2d7c20 */ /* 0x000fe20008410000 */
[----:B------:R-:W-:Y:S01]  /*9090*/  FMUL.FTZ R46, R46, UR8 ;  /* 0x000000082e2e7c20 */ /* 0x000fe20008410000 */
[----:B------:R-:W-:-:S04]  /*90a0*/  FMUL.FTZ R47, R47, UR8 ;  /* 0x000000082f2f7c20 */ /* 0x000fc80008410000 */
[----:B------:R5:W-:Y:S08]  /*90b0*/  MUFU.TANH R130, R51 ;  /* 0x0000003300827308 */ /* 0x000bf00000002400 */
[----:B------:R-:W-:Y:S01]  /*90c0*/  MUFU.TANH R222, R52 ;  /* 0x0000003400de7308 */ /* 0x000fe20000002400 */
[----:B------:R-:W-:Y:S01]  /*90d0*/  FMUL.FTZ R56, R56, UR8 ;  /* 0x0000000838387c20 */ /* 0x000fe20008410000 */
[----:B------:R-:W-:Y:S01]  /*90e0*/  FMUL.FTZ R57, R57, UR8 ;  /* 0x0000000839397c20 */ /* 0x000fe20008410000 */
[----:B------:R-:W-:Y:S01]  /*90f0*/  FMUL.FTZ R58, R58, UR8 ;  /* 0x000000083a3a7c20 */ /* 0x000fe20008410000 */
[----:B------:R-:W-:-:S04]  /*9100*/  FMUL.FTZ R59, R59, UR8 ;  /* 0x000000083b3b7c20 */ /* 0x000fc80008410000 */
[----:B------:R-:W-:Y:S01]  /*9110*/  MUFU.TANH R224, R53 ;  /* 0x0000003500e07308 */ /* 0x000fe20000002400 */
[----:B-----5:R-:W-:Y:S06]  /*9120*/  HMMA.16816.F32 R48, R16, R34, RZ ;  /* 0x000000221030723c */ /* 0x020fec00000018ff */
[----:B------:R-:W-:Y:S01]  /*9130*/  HMMA.16816.F32 R32, R4, R22, R28 ;  /* 0x000000160420723c */ /* 0x000fe2000000181c */
[----:B------:R-:W5:Y:S01]  /*9140*/  LDSM.16.M88.4 R28, [R192] ;  /* 0x00000000c01c783b */ /* 0x000f620000000200 */
[----:B------:R-:W-:Y:S08]  /*9150*/  MUFU.TANH R221, R54 ;  /* 0x0000003600dd7308 */ /* 0x000ff00000002400 */
[----:B------:R1:W-:Y:S08]  /*9160*/  MUFU.TANH R214, R55 ;  /* 0x0000003700d67308 */ /* 0x0003f00000002400 */
[----:B------:R-:W4:Y:S06]  /*9170*/  MUFU.TANH R209, R44 ;  /* 0x0000002c00d17308 */ /* 0x000f2c0000002400 */
[----:B------:R-:W-:Y:S01]  /*9180*/  FMUL.FTZ R32, R32, UR8 ;  /* 0x0000000820207c20 */ /* 0x000fe20008410000 */
[----:B------:R-:W-:Y:S01]  /*9190*/  FMUL.FTZ R34, R34, UR8 ;  /* 0x0000000822227c20 */ /* 0x000fe20008410000 */
[----:B------:R-:W4:Y:S01]  /*91a0*/  MUFU.TANH R121, R45 ;  /* 0x0000002d00797308 */ /* 0x000f220000002400 */
[----:B-1----:R-:W-:Y:S01]  /*91b0*/  HMMA.16816.F32 R52, R16, R24, RZ ;  /* 0x000000181034723c */ /* 0x002fe200000018ff */
[----:B------:R-:W-:Y:S01]  /*91c0*/  FMUL.FTZ R33, R33, UR8 ;  /* 0x0000000821217c20 */ /* 0x000fe20008410000 */
[----:B------:R-:W-:-:S05]  /*91d0*/  FMUL.FTZ R35, R35, UR8 ;  /* 0x0000000823237c20 */ /* 0x000fca0008410000 */
[----:B------:R-:W-:Y:S08]  /*91e0*/  MUFU.TANH R129, R46 ;  /* 0x0000002e00817308 */ /* 0x000ff00000002400 */
[----:B------:R1:W-:Y:S08]  /*91f0*/  MUFU.TANH R128, R47 ;  /* 0x0000002f00807308 */ /* 0x0003f00000002400 */
[----:B------:R-:W-:Y:S08]  /*9200*/  MUFU.TANH R205, R56 ;  /* 0x0000003800cd7308 */ /* 0x000ff00000002400 */
[----:B------:R-:W-:Y:S01]  /*9210*/  MUFU.TANH R206, R57 ;  /* 0x0000003900ce7308 */ /* 0x000fe20000002400 */
[----:B-1----:R-:W-:Y:S01]  /*9220*/  HMMA.16816.F32 R44, R8, R22, R48 ;  /* 0x00000016082c723c */ /* 0x002fe20000001830 */
[----:B------:R-:W1:Y:S05]  /*9230*/  LDSM.16.M88.4 R20, [R135+0x3400] ;  /* 0x003400008714783b */ /* 0x000e6a0000000200 */
[----:B------:R-:W-:Y:S01]  /*9240*/  HMMA.16816.F32 R48, R12, R24, RZ ;  /* 0x000000180c30723c */ /* 0x000fe200000018ff */
[----:B------:R-:W-:Y:S08]  /*9250*/  MUFU.TANH R204, R58 ;  /* 0x0000003a00cc7308 */ /* 0x000ff00000002400 */
[----:B------:R2:W-:Y:S08]  /*9260*/  MUFU.TANH R207, R59 ;  /* 0x0000003b00cf7308 */ /* 0x0005f00000002400 */
[----:B------:R-:W-:Y:S01]  /*9270*/  MUFU.TANH R182, R32 ;  /* 0x0000002000b67308 */ /* 0x000fe20000002400 */
[----:B------:R-:W-:Y:S01]  /*9280*/  FMUL.FTZ R44, R44, UR8 ;  /* 0x000000082c2c7c20 */ /* 0x000fe20008410000 */
[----:B------:R-:W-:Y:S01]  /*9290*/  FMUL.FTZ R46, R46, UR8 ;  /* 0x000000082e2e7c20 */ /* 0x000fe20008410000 */
[----:B------:R-:W-:Y:S01]  /*92a0*/  FMUL.FTZ R45, R45, UR8 ;  /* 0x000000082d2d7c20 */ /* 0x000fe20008410000 */
[----:B------:R-:W-:-:S03]  /*92b0*/  FMUL.FTZ R47, R47, UR8 ;  /* 0x000000082f2f7c20 */ /* 0x000fc60008410000 */
[-C--:B-----5:R-:W-:Y:S01]  /*92c0*/  HMMA.16816.F32 R48, R4, R28.reuse, R48 ;  /* 0x0000001c0430723c */ /* 0x0a0fe20000001830 */
[----:B------:R-:W-:Y:S05]  /*92d0*/  MUFU.TANH R234, R34 ;  /* 0x0000002200ea7308 */ /* 0x000fea0000002400 */
[----:B--2---:R-:W-:Y:S03]  /*92e0*/  HMMA.16816.F32 R56, R8, R28, R52 ;  /* 0x0000001c0838723c */ /* 0x004fe60000001834 */
[----:B------:R-:W-:Y:S03]  /*92f0*/  MUFU.TANH R183, R33 ;  /* 0x0000002100b77308 */ /* 0x000fe60000002400 */
[-C--:B------:R-:W-:Y:S05]  /*9300*/  HMMA.16816.F32 R52, R12, R26.reuse, RZ ;  /* 0x0000001a0c34723c */ /* 0x080fea00000018ff */
[----:B------:R2:W-:Y:S01]  /*9310*/  MUFU.TANH R235, R35 ;  /* 0x0000002300eb7308 */ /* 0x0005e20000002400 */
[----:B------:R-:W-:Y:S06]  /*9320*/  HMMA.16816.F32 R24, R16, R26, RZ ;  /* 0x0000001a1018723c */ /* 0x000fec00000018ff */
[C---:B-1----:R-:W-:Y:S01]  /*9330*/  HMMA.16816.F32 R68, R12.reuse, R20, RZ ;  /* 0x000000140c44723c */ /* 0x042fe200000018ff */
[----:B------:R-:W1:Y:S01]  /*9340*/  MUFU.TANH R132, R44 ;  /* 0x0000002c00847308 */ /* 0x000e620000002400 */
[----:B------:R-:W-:Y:S01]  /*9350*/  FMUL.FTZ R48, R48, UR8 ;  /* 0x0000000830307c20 */ /* 0x000fe20008410000 */
[----:B------:R-:W-:Y:S01]  /*9360*/  FMUL.FTZ R49, R49, UR8 ;  /* 0x0000000831317c20 */ /* 0x000fe20008410000 */
[----:B------:R-:W-:Y:S01]  /*9370*/  FMUL.FTZ R50, R50, UR8 ;  /* 0x0000000832327c20 */ /* 0x000fe20008410000 */
[----:B------:R-:W-:Y:S01]  /*9380*/  FMUL.FTZ R51, R51, UR8 ;  /* 0x0000000833337c20 */ /* 0x000fe20008410000 */
[----:B------:R-:W-:Y:S01]  /*9390*/  HMMA.16816.F32 R72, R12, R22, RZ ;  /* 0x000000160c48723c */ /* 0x000fe200000018ff */
[----:B------:R-:W-:Y:S01]  /*93a0*/  FMUL.FTZ R56, R56, UR8 ;  /* 0x0000000838387c20 */ /* 0x000fe20008410000 */
[----:B------:R-:W-:Y:S01]  /*93b0*/  FMUL.FTZ R57, R57, UR8 ;  /* 0x0000000839397c20 */ /* 0x000fe20008410000 */
[----:B------:R-:W-:Y:S01]  /*93c0*/  MUFU.TANH R119, R46 ;  /* 0x0000002e00777308 */ /* 0x000fe20000002400 */
[----:B--2---:R-:W2:Y:S01]  /*93d0*/  LDSM.16.M88.4 R32, [R135+0x3800] ;  /* 0x003800008720783b */ /* 0x004ea20000000200 */
[----:B------:R-:W-:Y:S01]  /*93e0*/  FMUL.FTZ R58, R58, UR8 ;  /* 0x000000083a3a7c20 */ /* 0x000fe20008410000 */
[----:B------:R-:W-:Y:S01]  /*93f0*/  HMMA.16816.F32 R52, R4, R30, R52 ;  /* 0x0000001e0434723c */ /* 0x000fe20000001834 */
[----:B------:R-:W-:-:S04]  /*9400*/  FMUL.FTZ R59, R59, UR8 ;  /* 0x000000083b3b7c20 */ /* 0x000fc80008410000 */
[----:B------:R-:W5:Y:S01]  /*9410*/  MUFU.TANH R127, R45 ;  /* 0x0000002d007f7308 */ /* 0x000f620000002400 */
[----:B------:R-:W-:Y:S01]  /*9420*/  HMMA.16816.F32 R60, R8, R30, R24 ;  /* 0x0000001e083c723c */ /* 0x000fe20000001818 */
[----:B------:R-:W3:Y:S05]  /*9430*/  LDSM.16.M88.4 R24, [R191] ;  /* 0x00000000bf18783b */ /* 0x000eea0000000200 */
[C---:B------:R-:W-:Y:S01]  /*9440*/  HMMA.16816.F32 R28, R16.reuse, R20, RZ ;  /* 0x00000014101c723c */ /* 0x040fe200000018ff */
[----:B------:R4:W-:Y:S05]  /*9450*/  MUFU.TANH R118, R47 ;  /* 0x0000002f00767308 */ /* 0x0009ea0000002400 */
[----:B------:R-:W-:Y:S01]  /*9460*/  HMMA.16816.F32 R76, R16, R22, RZ ;  /* 0x00000016104c723c */ /* 0x000fe200000018ff */
[----:B------:R-:W-:Y:S02]  /*9470*/  LDSM.16.M88.4 R20, [R190] ;  /* 0x00000000be14783b */ /* 0x000fe40000000200 */
[----:B------:R-:W-:Y:S03]  /*9480*/  MUFU.TANH R173, R48 ;  /* 0x0000003000ad7308 */ /* 0x000fe60000002400 */
[----:B------:R-:W-:Y:S01]  /*9490*/  FMUL.FTZ R52, R52, UR8 ;  /* 0x0000000834347c20 */ /* 0x000fe20008410000 */
[----:B------:R-:W-:Y:S01]  /*94a0*/  FMUL.FTZ R54, R54, UR8 ;  /* 0x0000000836367c20 */ /* 0x000fe20008410000 */
[----:B------:R-:W-:Y:S01]  /*94b0*/  FMUL.FTZ R53, R53, UR8 ;  /* 0x0000000835357c20 */ /* 0x000fe20008410000 */
[----:B------:R-:W-:-:S02]  /*94c0*/  FMUL.FTZ R55, R55, UR8 ;  /* 0x0000000837377c20 */ /* 0x000fc40008410000 */
[----:B------:R-:W-:Y:S01]  /*94d0*/  MUFU.TANH R174, R49 ;  /* 0x0000003100ae7308 */ /* 0x000fe20000002400 */
[----:B----4-:R-:W4:Y:S01]  /*94e0*/  LDSM.16.M88.4 R44, [R135+0x3c00] ;  /* 0x003c0000872c783b */ /* 0x010f220000000200 */
[----:B------:R-:W-:Y:S01]  /*94f0*/  FMUL.FTZ R60, R60, UR8 ;  /* 0x000000083c3c7c20 */ /* 0x000fe20008410000 */
[----:B------:R-:W-:Y:S01]  /*9500*/  FMUL.FTZ R61, R61, UR8 ;  /* 0x000000083d3d7c20 */ /* 0x000fe20008410000 */
[----:B------:R-:W-:Y:S01]  /*9510*/  FMUL.FTZ R62, R62, UR8 ;  /* 0x000000083e3e7c20 */ /* 0x000fe20008410000 */
[----:B------:R-:W-:-:S03]  /*9520*/  FMUL.FTZ R63, R63, UR8 ;  /* 0x000000083f3f7c20 */ /* 0x000fc60008410000 */
[----:B------:R-:W-:Y:S01]  /*9530*/  MUFU.TANH R230, R50 ;  /* 0x0000003200e67308 */ /* 0x000fe20000002400 */
[C---:B--2---:R-:W-:Y:S06]  /*9540*/  HMMA.16816.F32 R88, R12.reuse, R32, RZ ;  /* 0x000000200c58723c */ /* 0x044fec00000018ff */
[----:B------:R-:W-:Y:S01]  /*9550*/  HMMA.16816.F32 R100, R12, R34, RZ ;  /* 0x000000220c64723c */ /* 0x000fe200000018ff */
[----:B------:R3:W-:Y:S05]  /*9560*/  MUFU.TANH R232, R51 ;  /* 0x0000003300e87308 */ /* 0x0007ea0000002400 */
[C---:B------:R-:W-:Y:S03]  /*9570*/  HMMA.16816.F32 R84, R16.reuse, R32, RZ ;  /* 0x000000201054723c */ /* 0x040fe600000018ff */
[----:B------:R-:W-:Y:S03]  /*9580*/  MUFU.TANH R172, R52 ;  /* 0x0000003400ac7308 */ /* 0x000fe60000002400 */
[----:B------:R-:W-:Y:S05]  /*9590*/  HMMA.16816.F32 R80, R16, R34, RZ ;  /* 0x000000221050723c */ /* 0x000fea00000018ff */
[----:B------:R-:W-:Y:S01]  /*95a0*/  MUFU.TANH R231, R54 ;  /* 0x0000003600e77308 */ /* 0x000fe20000002400 */
[-C--:B---3--:R-:W-:Y:S06]  /*95b0*/  HMMA.16816.F32 R48, R8, R24.reuse, R28 ;  /* 0x000000180830723c */ /* 0x088fec000000181c */
[----:B------:R-:W-:Y:S01]  /*95c0*/  HMMA.16816.F32 R28, R4, R24, R68 ;  /* 0x00000018041c723c */ /* 0x000fe20000001844 */
[----:B------:R-:W-:Y:S05]  /*95d0*/  MUFU.TANH R168, R53 ;  /* 0x0000003500a87308 */ /* 0x000fea0000002400 */
[C---:B----4-:R-:W-:Y:S03]  /*95e0*/  HMMA.16816.F32 R96, R12.reuse, R44, RZ ;  /* 0x0000002c0c60723c */ /* 0x050fe600000018ff */
[----:B------:R2:W-:Y:S03]  /*95f0*/  MUFU.TANH R229, R55 ;  /* 0x0000003700e57308 */ /* 0x0005e60000002400 */
[----:B------:R-:W-:Y:S01]  /*9600*/  HMMA.16816.F32 R92, R12, R46, RZ ;  /* 0x0000002e0c5c723c */ /* 0x000fe200000018ff */
[----:B------:R-:W3:Y:S01]  /*9610*/  LDSM.16.M88.4 R12, [R189] ;  /* 0x00000000bd0c783b */ /* 0x000ee20000000200 */
[----:B------:R-:W-:-:S04]  /*9620*/  DEPBAR.LE SB0, 0x0 ;  /* 0x000080000000791a */ /* 0x000fc80000000000 */
[----:B------:R-:W-:Y:S01]  /*9630*/  HMMA.16816.F32 R64, R16, R44, RZ ;  /* 0x0000002c1040723c */ /* 0x000fe200000018ff */
[----:B------:R-:W4:Y:S01]  /*9640*/  MUFU.TANH R117, R56 ;  /* 0x0000003800757308 */ /* 0x000f220000002400 */
[----:B------:R-:W-:Y:S01]  /*9650*/  FMUL.FTZ R49, R49, UR8 ;  /* 0x0000000831317c20 */ /* 0x000fe20008410000 */
[----:B------:R-:W-:Y:S01]  /*9660*/  FMUL.FTZ R48, R48, UR8 ;  /* 0x0000000830307c20 */ /* 0x000fe20008410000 */
[----:B------:R-:W-:Y:S01]  /*9670*/  FMUL.FTZ R50, R50, UR8 ;  /* 0x0000000832327c20 */ /* 0x000fe20008410000 */
[----:B------:R-:W-:Y:S01]  /*9680*/  FMUL.FTZ R51, R51, UR8 ;  /* 0x0000000833337c20 */ /* 0x000fe20008410000 */
[----:B------:R-:W-:Y:S01]  /*9690*/  FMUL.FTZ R0, R28, UR8 ;  /* 0x000000081c007c20 */ /* 0x000fe20008410000 */
[C---:B------:R-:W-:Y:S02]  /*96a0*/  HMMA.16816.F32 R32, R4.reuse, R20, R88 ;  /* 0x000000140420723c */ /* 0x040fe40000001858 */
[----:B------:R-:W4:Y:S04]  /*96b0*/  MUFU.TANH R114, R57 ;  /* 0x0000003900727308 */ /* 0x000f280000002400 */
[-C--:B--2---:R-:W-:Y:S04]  /*96c0*/  HMMA.16816.F32 R52, R4, R26.reuse, R72 ;  /* 0x0000001a0434723c */ /* 0x084fe80000001848 */
[----:B------:R2:W-:Y:S02]  /*96d0*/  MUFU.TANH R125, R0 ;  /* 0x00000000007d7308 */ /* 0x0005e40000002400 */
[----:B------:R-:W-:Y:S06]  /*96e0*/  HMMA.16816.F32 R24, R8, R26, R76 ;  /* 0x0000001a0818723c */ /* 0x000fec000000184c */
[----:B------:R-:W-:Y:S01]  /*96f0*/  MUFU.TANH R115, R58 ;  /* 0x0000003a00737308 */ /* 0x000fe20000002400 */
[----:B------:R-:W-:Y:S05]  /*9700*/  HMMA.16816.F32 R100, R4, R22, R100 ;  /* 0x000000160464723c */ /* 0x000fea0000001864 */
[----:B------:R-:W-:Y:S01]  /*9710*/  FMUL.FTZ R34, R34, UR8 ;  /* 0x0000000822227c20 */ /* 0x000fe20008410000 */
[----:B------:R-:W-:Y:S01]  /*9720*/  FMUL.FTZ R35, R35, UR8 ;  /* 0x0000000823237c20 */ /* 0x000fe20008410000 */
[----:B------:R1:W-:Y:S01]  /*9730*/  MUFU.TANH R113, R59 ;  /* 0x0000003b00717308 */ /* 0x0003e20000002400 */
[----:B--2---:R-:W-:-:S03]  /*9740*/  FMUL.FTZ R0, R29, UR8 ;  /* 0x000000081d007c20 */ /* 0x004fc60008410000 */
[----:B------:R-:W-:-:S04]  /*9750*/  FMUL.FTZ R3, R53, UR8 ;  /* 0x0000000835037c20 */ /* 0x000fc80008410000 */
[----:B------:R2:W-:Y:S02]  /*9760*/  MUFU.TANH R120, R0 ;  /* 0x0000000000787308 */ /* 0x0005e40000002400 */
[----:B------:R-:W-:-:S06]  /*9770*/  FMUL.FTZ R2, R24, UR8 ;  /* 0x0000000818027c20 */ /* 0x000fcc0008410000 */
[----:B------:R5:W4:Y:S01]  /*9780*/  MUFU.TANH R107, R60 ;  /* 0x0000003c006b7308 */ /* 0x000b220000002400 */
[----:B-1----:R-:W-:Y:S06]  /*9790*/  HMMA.16816.F32 R56, R16, R46, RZ ;  /* 0x0000002e1038723c */ /* 0x002fec00000018ff */
[----:B---3--:R-:W-:Y:S01]  /*97a0*/  HMMA.16816.F32 R44, R4, R12, R96 ;  /* 0x0000000c042c723c */ /* 0x008fe20000001860 */
[----:B------:R-:W-:Y:S01]  /*97b0*/  MUFU.TANH R112, R3 ;  /* 0x0000000300707308 */ /* 0x000fe20000002400 */
[----:B--2---:R-:W-:Y:S01]  /*97c0*/  FMUL.FTZ R0, R30, UR8 ;  /* 0x000000081e007c20 */ /* 0x004fe20008410000 */
[----:B------:R-:W-:-:S03]  /*97d0*/  FMUL.FTZ R30, R32, UR8 ;  /* 0x00000008201e7c20 */ /* 0x000fc60008410000 */
[----:B------:R-:W-:Y:S03]  /*97e0*/  HMMA.16816.F32 R96, R4, R14, R92 ;  /* 0x0000000e0460723c */ /* 0x000fe6000000185c */
[----:B------:R1:W-:Y:S01]  /*97f0*/  MUFU.TANH R175, R0 ;  /* 0x0000000000af7308 */ /* 0x0003e20000002400 */
[----:B-----5:R-:W-:Y:S02]  /*9800*/  IMAD.MOV.U32 R60, RZ, RZ, R104 ;  /* 0x000000ffff3c7224 */ /* 0x020fe400078e0068 */
[C---:B------:R-:W-:Y:S05]  /*9810*/  HMMA.16816.F32 R4, R8.reuse, R12, R64 ;  /* 0x0000000c0804723c */ /* 0x040fea0000001840 */
[----:B------:R-:W-:Y:S01]  /*9820*/  MUFU.TANH R68, R49 ;  /* 0x0000003100447308 */ /* 0x000fe20000002400 */
[----:B------:R-:W-:Y:S01]  /*9830*/  HMMA.16816.F32 R16, R8, R20, R84 ;  /* 0x000000140810723c */ /* 0x000fe20000001854 */
[----:B------:R-:W-:-:S05]  /*9840*/  FMUL.FTZ R12, R27, UR8 ;  /* 0x000000081b0c7c20 */ /* 0x000fca0008410000 */
[C---:B------:R-:W-:Y:S01]  /*9850*/  HMMA.16816.F32 R84, R8.reuse, R22, R80 ;  /* 0x000000160854723c */ /* 0x040fe20000001850 */
[----:B------:R-:W-:Y:S01]  /*9860*/  MUFU.TANH R49, R2 ;  /* 0x0000000200317308 */ /* 0x000fe20000002400 */
[----:B-1----:R-:W-:Y:S01]  /*9870*/  FMUL.FTZ R0, R31, UR8 ;  /* 0x000000081f007c20 */ /* 0x002fe20008410000 */
[----:B------:R-:W-:Y:S01]  /*9880*/  FMUL.FTZ R67, R45, UR8 ;  /* 0x000000082d437c20 */ /* 0x000fe20008410000 */
[----:B------:R-:W-:Y:S01]  /*9890*/  FMUL.FTZ R69, R46, UR8 ;  /* 0x000000082e457c20 */ /* 0x000fe20008410000 */
[----:B------:R-:W-:Y:S01]  /*98a0*/  FMUL.FTZ R79, R47, UR8 ;  /* 0x000000082f4f7c20 */ /* 0x000fe20008410000 */
[----:B------:R-:W-:Y:S01]  /*98b0*/  HMMA.16816.F32 R80, R8, R14, R56 ;  /* 0x0000000e0850723c */ /* 0x000fe20000001838 */
[----:B------:R-:W-:Y:S02]  /*98c0*/  FMUL.FTZ R31, R33, UR8 ;  /* 0x00000008211f7c20 */ /* 0x000fe40008410000 */
[----:B------:R1:W-:Y:S03]  /*98d0*/  MUFU.TANH R171, R0 ;  /* 0x0000000000ab7308 */ /* 0x0003e60000002400 */
[----:B------:R-:W-:Y:S01]  /*98e0*/  FMUL.FTZ R42, R7, UR8 ;  /* 0x00000008072a7c20 */ /* 0x000fe20008410000 */
[----:B------:R-:W-:Y:S01]  /*98f0*/  FMUL.FTZ R11, R25, UR8 ;  /* 0x00000008190b7c20 */ /* 0x000fe20008410000 */
[----:B------:R-:W-:Y:S01]  /*9900*/  FMUL.FTZ R8, R26, UR8 ;  /* 0x000000081a087c20 */ /* 0x000fe20008410000 */
[----:B------:R-:W-:Y:S01]  /*9910*/  FMUL.FTZ R36, R6, UR8 ;  /* 0x0000000806247c20 */ /* 0x000fe20008410000 */
[----:B------:R-:W-:Y:S01]  /*9920*/  FMUL.FTZ R33, R5, UR8 ;  /* 0x0000000805217c20 */ /* 0x000fe20008410000 */
[----:B------:R-:W-:Y:S01]  /*9930*/  MUFU.TANH R70, R48 ;  /* 0x0000003000467308 */ /* 0x000fe20000002400 */
[----:B------:R-:W-:Y:S01]  /*9940*/  FMUL.FTZ R32, R4, UR8 ;  /* 0x0000000804207c20 */ /* 0x000fe20008410000 */
[----:B------:R-:W-:Y:S01]  /*9950*/  FMUL.FTZ R28, R18, UR8 ;  /* 0x00000008121c7c20 */ /* 0x000fe20008410000 */
[----:B------:R-:W-:Y:S01]  /*9960*/  FMUL.FTZ R29, R19, UR8 ;  /* 0x00000008131d7c20 */ /* 0x000fe20008410000 */
[----:B------:R-:W-:Y:S01]  /*9970*/  FMUL.FTZ R13, R17, UR8 ;  /* 0x00000008110d7c20 */ /* 0x000fe20008410000 */
[----:B------:R-:W-:-:S03]  /*9980*/  FMUL.FTZ R14, R16, UR8 ;  /* 0x00000008100e7c20 */ /* 0x000fc60008410000 */
[----:B------:R-:W-:Y:S01]  /*9990*/  MUFU.TANH R90, R8 ;  /* 0x00000008005a7308 */ /* 0x000fe20000002400 */
[----:B-1----:R-:W-:-:S07]  /*99a0*/  FMUL.FTZ R0, R52, UR8 ;  /* 0x0000000834007c20 */ /* 0x002fce0008410000 */
[----:B------:R1:W-:Y:S08]  /*99b0*/  MUFU.TANH R116, R0 ;  /* 0x0000000000747308 */ /* 0x0003f00000002400 */
[----:B------:R-:W-:Y:S08]  /*99c0*/  MUFU.TANH R105, R50 ;  /* 0x0000003200697308 */ /* 0x000ff00000002400 */
[----:B------:R-:W-:Y:S01]  /*99d0*/  MUFU.TANH R104, R51 ;  /* 0x0000003300687308 */ /* 0x000fe20000002400 */
[----:B-1----:R-:W-:Y:S01]  /*99e0*/  FMUL.FTZ R0, R54, UR8 ;  /* 0x0000000836007c20 */ /* 0x002fe20008410000 */
[----:B------:R-:W-:-:S06]  /*99f0*/  FMUL.FTZ R54, R44, UR8 ;  /* 0x000000082c367c20 */ /* 0x000fcc0008410000 */
[----:B------:R1:W-:Y:S08]  /*9a00*/  MUFU.TANH R133, R0 ;  /* 0x0000000000857308 */ /* 0x0003f00000002400 */
[----:B------:R-:W-:Y:S08]  /*9a10*/  MUFU.TANH R92, R28 ;  /* 0x0000001c005c7308 */ /* 0x000ff00000002400 */
[----:B------:R-:W2:Y:S01]  /*9a20*/  MUFU.TANH R106, R61 ;  /* 0x0000003d006a7308 */ /* 0x000ea20000002400 */
[----:B-1----:R-:W-:-:S07]  /*9a30*/  FMUL.FTZ R0, R55, UR8 ;  /* 0x0000000837007c20 */ /* 0x002fce0008410000 */
[----:B------:R1:W-:Y:S08]  /*9a40*/  MUFU.TANH R126, R0 ;  /* 0x00000000007e7308 */ /* 0x0003f00000002400 */
[----:B------:R-:W-:Y:S08]  /*9a50*/  MUFU.TANH R110, R62 ;  /* 0x0000003e006e7308 */ /* 0x000ff00000002400 */
[----:B------:R-:W-:Y:S01]  /*9a60*/  MUFU.TANH R108, R63 ;  /* 0x0000003f006c7308 */ /* 0x000fe20000002400 */
[----:B-1----:R-:W-:-:S05]  /*9a70*/  VIADD R0, R219, 0xfffffffe ;  /* 0xfffffffedb007836 */ /* 0x002fca0000000000 */
[C---:B------:R-:W-:Y:S01]  /*9a80*/  ISETP.GT.AND P0, PT, R0.reuse, R60, PT ;  /* 0x0000003c0000720c */ /* 0x040fe20003f04270 */
[----:B------:R-:W-:Y:S01]  /*9a90*/  IMAD R0, R0, 0x80, R37 ;  /* 0x0000008000007824 */ /* 0x000fe200078e0225 */
[----:B------:R-:W-:Y:S03]  /*9aa0*/  MUFU.TANH R64, R14 ;  /* 0x0000000e00407308 */ /* 0x000fe60000002400 */
[C---:B------:R-:W-:Y:S01]  /*9ab0*/  VIADD R3, R0.reuse, 0x1 ;  /* 0x0000000100037836 */ /* 0x040fe20000000000 */
[C---:B------:R-:W-:Y:S01]  /*9ac0*/  ISETP.GE.AND P1, PT, R0.reuse, R203, PT ;  /* 0x000000cb0000720c */ /* 0x040fe20003f26270 */
[C---:B------:R-:W-:Y:S01]  /*9ad0*/  VIADD R10, R0.reuse, 0x9 ;  /* 0x00000009000a7836 */ /* 0x040fe20000000000 */
[C---:B------:R-:W-:Y:S01]  /*9ae0*/  IADD3 R2, R0.reuse, 0x8, RZ ;  /* 0x0000000800027810 */ /* 0x040fe20007ffe0ff */
[C---:B------:R-:W-:Y:S01]  /*9af0*/  VIADD R9, R0.reuse, 0x10 ;  /* 0x0000001000097836 */ /* 0x040fe20000000000 */
[C---:B------:R-:W-:Y:S01]  /*9b00*/  ISETP.LT.OR P1, PT, R0.reuse, R199, P1 ;  /* 0x000000c70000720c */ /* 0x040fe20000f21670 */
[----:B------:R1:W3:Y:S01]  /*9b10*/  MUFU.TANH R37, R11 ;  /* 0x0000000b00257308 */ /* 0x0002e20000002400 */
[CC--:B------:R-:W-:Y:S01]  /*9b20*/  ISETP.GE.AND P6, PT, R3.reuse, R203.reuse, PT ;  /* 0x000000cb0300720c */ /* 0x0c0fe20003fc6270 */
[----:B------:R-:W-:Y:S01]  /*9b30*/  VIADD R7, R0, 0x18 ;  /* 0x0000001800077836 */ /* 0x000fe20000000000 */
[----:B------:R-:W-:Y:S01]  /*9b40*/  ISETP.GE.AND P5, PT, R2, R203, PT ;  /* 0x000000cb0200720c */ /* 0x000fe20003fa6270 */
[C---:B------:R-:W-:Y:S01]  /*9b50*/  VIADD R6, R0.reuse, 0x19 ;  /* 0x0000001900067836 */ /* 0x040fe20000000000 */
[----:B------:R-:W-:Y:S01]  /*9b60*/  ISETP.LT.OR P6, PT, R3, R199, P6 ;  /* 0x000000c70300720c */ /* 0x000fe200037c1670 */
[C---:B------:R-:W-:Y:S01]  /*9b70*/  VIADD R4, R0.reuse, 0x21 ;  /* 0x0000002100047836 */ /* 0x040fe20000000000 */
[----:B------:R-:W-:Y:S01]  /*9b80*/  FSEL R43, R43, -INF , !P1 ;  /* 0xff8000002b2b7808 */ /* 0x000fe20004800000 */
[----:B------:R-:W-:Y:S01]  /*9b90*/  VIADD R27, R0, 0x28 ;  /* 0x00000028001b7836 */ /* 0x000fe20000000000 */
[----:B------:R-:W-:Y:S01]  /*9ba0*/  ISETP.GE.AND P4, PT, R10, R203, PT ;  /* 0x000000cb0a00720c */ /* 0x000fe20003f86270 */
[----:B------:R-:W-:Y:S01]  /*9bb0*/  VIADD R25, R0, 0x30 ;  /* 0x0000003000197836 */ /* 0x000fe20000000000 */
[----:B------:R-:W-:Y:S01]  /*9bc0*/  ISETP.LT.OR P5, PT, R2, R199, P5 ;  /* 0x000000c70200720c */ /* 0x000fe20002fa1670 */
[----:B------:R-:W-:Y:S01]  /*9bd0*/  VIADD R24, R0, 0x31 ;  /* 0x0000003100187836 */ /* 0x000fe20000000000 */
[----:B------:R-:W-:Y:S01]  /*9be0*/  FSEL R44, R252, -INF , !P6 ;  /* 0xff800000fc2c7808 */ /* 0x000fe20007000000 */
[C---:B------:R-:W-:Y:S01]  /*9bf0*/  VIADD R22, R0.reuse, 0x39 ;  /* 0x0000003900167836 */ /* 0x040fe20000000000 */
[C---:B------:R-:W-:Y:S01]  /*9c00*/  IADD3 R8, R0.reuse, 0x11, RZ ;  /* 0x0000001100087810 */ /* 0x040fe20007ffe0ff */
[C---:B------:R-:W-:Y:S01]  /*9c10*/  VIADD R21, R0.reuse, 0x40 ;  /* 0x0000004000157836 */ /* 0x040fe20000000000 */
[----:B-1----:R-:W-:Y:S01]  /*9c20*/  FMNMX.FTZ R11, R41, R43, !PT ;  /* 0x0000002b290b7209 */ /* 0x002fe20007810000 */
[C---:B------:R-:W-:Y:S01]  /*9c30*/  VIADD R19, R0.reuse, 0x48 ;  /* 0x0000004800137836 */ /* 0x040fe20000000000 */
[----:B------:R-:W-:Y:S01]  /*9c40*/  ISETP.GE.AND P3, PT, R9, R203, PT ;  /* 0x000000cb0900720c */ /* 0x000fe20003f66270 */
[----:B------:R-:W-:Y:S01]  /*9c50*/  VIADD R18, R0, 0x49 ;  /* 0x0000004900127836 */ /* 0x000fe20000000000 */
[----:B------:R-:W-:Y:S01]  /*9c60*/  ISETP.LT.OR P4, PT, R10, R199, P4 ;  /* 0x000000c70a00720c */ /* 0x000fe20002781670 */
[C---:B------:R-:W-:Y:S01]  /*9c70*/  VIADD R16, R0.reuse, 0x51 ;  /* 0x0000005100107836 */ /* 0x040fe20000000000 */
[----:B------:R-:W-:Y:S01]  /*9c80*/  FSEL R45, R251, -INF , !P5 ;  /* 0xff800000fb2d7808 */ /* 0x000fe20006800000 */
[----:B------:R-:W-:Y:S01]  /*9c90*/  VIADD R15, R0, 0x58 ;  /* 0x00000058000f7836 */ /* 0x000fe20000000000 */
[----:B------:R-:W-:Y:S01]  /*9ca0*/  FMNMX.FTZ R11, R44, R11, !PT ;  /* 0x0000000b2c0b7209 */ /* 0x000fe20007810000 */
[----:B------:R1:W5:Y:S01]  /*9cb0*/  MUFU.TANH R71, R13 ;  /* 0x0000000d00477308 */ /* 0x0003620000002400 */
[----:B------:R-:W-:-:S02]  /*9cc0*/  ISETP.GE.AND P2, PT, R8, R203, PT ;  /* 0x000000cb0800720c */ /* 0x000fc40003f46270 */
[----:B------:R-:W-:Y:S02]  /*9cd0*/  ISETP.LT.OR P3, PT, R9, R199, P3 ;  /* 0x000000c70900720c */ /* 0x000fe40001f61670 */
[----:B------:R-:W-:Y:S02]  /*9ce0*/  FSEL R46, R250, -INF , !P4 ;  /* 0xff800000fa2e7808 */ /* 0x000fe40006000000 */
[----:B------:R-:W-:Y:S01]  /*9cf0*/  FMNMX.FTZ R11, R45, R11, !PT ;  /* 0x0000000b2d0b7209 */ /* 0x000fe20007810000 */
[----:B------:R4:W-:Y:S01]  /*9d00*/  MUFU.TANH R93, R29 ;  /* 0x0000001d005d7308 */ /* 0x0009e20000002400 */
[----:B------:R-:W-:Y:S02]  /*9d10*/  ISETP.GE.AND P1, PT, R7, R203, PT ;  /* 0x000000cb0700720c */ /* 0x000fe40003f26270 */
[----:B------:R-:W-:Y:S02]  /*9d20*/  ISETP.LT.OR P2, PT, R8, R199, P2 ;  /* 0x000000c70800720c */ /* 0x000fe40001741670 */
[----:B------:R-:W-:-:S02]  /*9d30*/  FSEL R47, R249, -INF , !P3 ;  /* 0xff800000f92f7808 */ /* 0x000fc40005800000 */
[----:B------:R-:W-:Y:S01]  /*9d40*/  FMNMX.FTZ R11, R46, R11, !PT ;  /* 0x0000000b2e0b7209 */ /* 0x000fe20007810000 */
[----:B------:R2:W-:Y:S01]  /*9d50*/  MUFU.TANH R74, R33 ;  /* 0x00000021004a7308 */ /* 0x0005e20000002400 */
[C---:B------:R-:W-:Y:S01]  /*9d60*/  IADD3 R5, R0.reuse, 0x20, RZ ;  /* 0x0000002000057810 */ /* 0x040fe20007ffe0ff */
[----:B-1----:R-:W-:Y:S01]  /*9d70*/  VIADD R13, R0, 0x60 ;  /* 0x00000060000d7836 */ /* 0x002fe20000000000 */
[----:B------:R-:W-:Y:S02]  /*9d80*/  ISETP.GE.AND P6, PT, R6, R203, PT ;  /* 0x000000cb0600720c */ /* 0x000fe40003fc6270 */
[----:B------:R-:W-:Y:S02]  /*9d90*/  ISETP.LT.OR P1, PT, R7, R199, P1 ;  /* 0x000000c70700720c */ /* 0x000fe40000f21670 */
[----:B------:R-:W-:Y:S01]  /*9da0*/  FSEL R48, R248, -INF , !P2 ;  /* 0xff800000f8307808 */ /* 0x000fe20005000000 */
[----:B------:R1:W-:Y:S01]  /*9db0*/  MUFU.TANH R91, R12 ;  /* 0x0000000c005b7308 */ /* 0x0003e20000002400 */
[----:B------:R-:W-:Y:S01]  /*9dc0*/  FMNMX.FTZ R11, R47, R11, !PT ;  /* 0x0000000b2f0b7209 */ /* 0x000fe20007810000 */
[----:B----4-:R-:W-:Y:S01]  /*9dd0*/  FMUL.FTZ R29, R84, UR8 ;  /* 0x00000008541d7c20 */ /* 0x010fe20008410000 */
[----:B------:R-:W-:-:S02]  /*9de0*/  ISETP.GE.AND P5, PT, R5, R203, PT ;  /* 0x000000cb0500720c */ /* 0x000fc40003fa6270 */
[----:B------:R-:W-:Y:S02]  /*9df0*/  ISETP.LT.OR P6, PT, R6, R199, P6 ;  /* 0x000000c70600720c */ /* 0x000fe400037c1670 */
[----:B------:R-:W-:Y:S01]  /*9e00*/  FSEL R50, R247, -INF , !P1 ;  /* 0xff800000f7327808 */ /* 0x000fe20004800000 */
[----:B------:R4:W-:Y:S01]  /*9e10*/  MUFU.TANH R75, R32 ;  /* 0x00000020004b7308 */ /* 0x0009e20000002400 */
[----:B------:R-:W-:Y:S01]  /*9e20*/  FMNMX.FTZ R11, R48, R11, !PT ;  /* 0x0000000b300b7209 */ /* 0x000fe20007810000 */
[----:B--2---:R-:W-:Y:S01]  /*9e30*/  FMUL.FTZ R33, R85, UR8 ;  /* 0x0000000855217c20 */ /* 0x004fe20008410000 */
[----:B------:R-:W-:Y:S02]  /*9e40*/  ISETP.GE.AND P4, PT, R4, R203, PT ;  /* 0x000000cb0400720c */ /* 0x000fe40003f86270 */
[----:B------:R-:W-:Y:S02]  /*9e50*/  ISETP.LT.OR P5, PT, R5, R199, P5 ;  /* 0x000000c70500720c */ /* 0x000fe40002fa1670 */
[----:B------:R-:W-:Y:S01]  /*9e60*/  FSEL R51, R109, -INF , !P6 ;  /* 0xff8000006d337808 */ /* 0x000fe20007000000 */
[----:B------:R-:W-:Y:S01]  /*9e70*/  MUFU.TANH R33, R33 ;  /* 0x0000002100217308 */ /* 0x000fe20000002400 */
[----:B------:R-:W-:Y:S01]  /*9e80*/  FMNMX.FTZ R11, R50, R11, !PT ;  /* 0x0000000b320b7209 */ /* 0x000fe20007810000 */
[C---:B-1----:R-:W-:Y:S01]  /*9e90*/  VIADD R12, R0.reuse, 0x61 ;  /* 0x00000061000c7836 */ /* 0x042fe20000000000 */
[----:B------:R-:W-:-:S02]  /*9ea0*/  IADD3 R26, R0, 0x29, RZ ;  /* 0x00000029001a7810 */ /* 0x000fc40007ffe0ff */
[----:B------:R-:W-:Y:S02]  /*9eb0*/  ISETP.GE.AND P3, PT, R27, R203, PT ;  /* 0x000000cb1b00720c */ /* 0x000fe40003f66270 */
[----:B------:R-:W-:Y:S01]  /*9ec0*/  ISETP.LT.OR P4, PT, R4, R199, P4 ;  /* 0x000000c70400720c */ /* 0x000fe20002781670 */
[----:B------:R-:W-:Y:S01]  /*9ed0*/  MUFU.TANH R89, R36 ;  /* 0x0000002400597308 */ /* 0x000fe20000002400 */
[----:B------:R-:W-:Y:S01]  /*9ee0*/  FSEL R52, R243, -INF , !P5 ;  /* 0xff800000f3347808 */ /* 0x000fe20006800000 */
[----:B----4-:R-:W-:Y:S01]  /*9ef0*/  VIADD R32, R0, 0x69 ;  /* 0x0000006900207836 */ /* 0x010fe20000000000 */
[----:B------:R-:W-:Y:S02]  /*9f00*/  FMNMX.FTZ R11, R51, R11, !PT ;  /* 0x0000000b330b7209 */ /* 0x000fe40007810000 */
[----:B------:R-:W-:Y:S02]  /*9f10*/  ISETP.GE.AND P2, PT, R26, R203, PT ;  /* 0x000000cb1a00720c */ /* 0x000fe40003f46270 */
[----:B------:R-:W-:Y:S01]  /*9f20*/  ISETP.LT.OR P3, PT, R27, R199, P3 ;  /* 0x000000c71b00720c */ /* 0x000fe20001f61670 */
[----:B------:R-:W-:Y:S01]  /*9f30*/  MUFU.TANH R109, R30 ;  /* 0x0000001e006d7308 */ /* 0x000fe20000002400 */
[----:B------:R-:W-:-:S02]  /*9f40*/  FSEL R53, R111, -INF , !P4 ;  /* 0xff8000006f357808 */ /* 0x000fc40006000000 */
[----:B------:R-:W-:Y:S02]  /*9f50*/  FMNMX.FTZ R11, R52, R11, !PT ;  /* 0x0000000b340b7209 */ /* 0x000fe40007810000 */
[----:B------:R-:W-:Y:S02]  /*9f60*/  ISETP.GE.AND P1, PT, R25, R203, PT ;  /* 0x000000cb1900720c */ /* 0x000fe40003f26270 */
[----:B------:R-:W-:Y:S01]  /*9f70*/  ISETP.LT.OR P2, PT, R26, R199, P2 ;  /* 0x000000c71a00720c */ /* 0x000fe20001741670 */
[----:B------:R1:W-:Y:S01]  /*9f80*/  MUFU.TANH R111, R31 ;  /* 0x0000001f006f7308 */ /* 0x0003e20000002400 */
[----:B------:R-:W-:Y:S02]  /*9f90*/  FSEL R55, R226, -INF , !P3 ;  /* 0xff800000e2377808 */ /* 0x000fe40005800000 */
[----:B------:R-:W-:Y:S02]  /*9fa0*/  FMNMX.FTZ R11, R53, R11, !PT ;  /* 0x0000000b350b7209 */ /* 0x000fe40007810000 */
[----:B------:R-:W-:-:S02]  /*9fb0*/  IADD3 R23, R0, 0x38, RZ ;  /* 0x0000003800177810 */ /* 0x000fc40007ffe0ff */
[----:B------:R-:W-:Y:S01]  /*9fc0*/  ISETP.GE.AND P6, PT, R24, R203, PT ;  /* 0x000000cb1800720c */ /* 0x000fe20003fc6270 */
[----:B------:R-:W-:Y:S01]  /*9fd0*/  MUFU.TANH R88, R42 ;  /* 0x0000002a00587308 */ /* 0x000fe20000002400 */
[----:B------:R-:W-:Y:S02]  /*9fe0*/  FSEL R56, R124, -INF , !P2 ;  /* 0xff8000007c387808 */ /* 0x000fe40005000000 */
[----:B------:R-:W-:Y:S02]  /*9ff0*/  ISETP.LT.OR P1, PT, R25, R199, P1 ;  /* 0x000000c71900720c */ /* 0x000fe40000f21670 */
[----:B------:R-:W-:Y:S02]  /*a000*/  FMNMX.FTZ R11, R55, R11, !PT ;  /* 0x0000000b370b7209 */ /* 0x000fe40007810000 */
[----:B------:R-:W-:Y:S01]  /*a010*/  ISETP.GE.AND P5, PT, R23, R203, PT ;  /* 0x000000cb1700720c */ /* 0x000fe20003fa6270 */
[----:B------:R-:W-:Y:S01]  /*a020*/  MUFU.TANH R124, R34 ;  /* 0x00000022007c7308 */ /* 0x000fe20000002400 */
[----:B------:R-:W-:Y:S01]  /*a030*/  ISETP.LT.OR P6, PT, R24, R199, P6 ;  /* 0x000000c71800720c */ /* 0x000fe200037c1670 */
[----:B-1----:R-:W-:Y:S01]  /*a040*/  VIADD R31, R0, 0x70 ;  /* 0x00000070001f7836 */ /* 0x002fe20000000000 */
[----:B------:R-:W-:-:S02]  /*a050*/  FSEL R57, R209, -INF , !P1 ;  /* 0xff800000d1397808 */ /* 0x000fc40004800000 */
[----:B------:R-:W-:Y:S02]  /*a060*/  FMNMX.FTZ R11, R56, R11, !PT ;  /* 0x0000000b380b7209 */ /* 0x000fe40007810000 */
[----:B------:R-:W-:Y:S01]  /*a070*/  ISETP.GE.AND P4, PT, R22, R203, PT ;  /* 0x000000cb1600720c */ /* 0x000fe20003f86270 */
[----:B------:R1:W2:Y:S01]  /*a080*/  MUFU.TANH R34, R29 ;  /* 0x0000001d00227308 */ /* 0x0002a20000002400 */
[----:B------:R-:W-:Y:S02]  /*a090*/  FSEL R58, R121, -INF , !P6 ;  /* 0xff800000793a7808 */ /* 0x000fe40007000000 */
[----:B------:R-:W-:Y:S02]  /*a0a0*/  ISETP.LT.OR P5, PT, R23, R199, P5 ;  /* 0x000000c71700720c */ /* 0x000fe40002fa1670 */
[----:B------:R-:W-:Y:S02]  /*a0b0*/  FMNMX.FTZ R28, R57, R11, !PT ;  /* 0x0000000b391c7209 */ /* 0x000fe40007810000 */
[----:B------:R-:W-:Y:S01]  /*a0c0*/  IADD3 R20, R0, 0x41, RZ ;  /* 0x0000004100147810 */ /* 0x000fe20007ffe0ff */
[----:B------:R4:W-:Y:S01]  /*a0d0*/  MUFU.TANH R121, R35 ;  /* 0x0000002300797308 */ /* 0x0009e20000002400 */
[----:B------:R-:W-:-:S02]  /*a0e0*/  ISETP.GE.AND P3, PT, R21, R203, PT ;  /* 0x000000cb1500720c */ /* 0x000fc40003f66270 */
[----:B------:R-:W-:Y:S02]  /*a0f0*/  ISETP.LT.OR P4, PT, R22, R199, P4 ;  /* 0x000000c71600720c */ /* 0x000fe40002781670 */
[----:B------:R-:W-:Y:S02]  /*a100*/  FSEL R59, R132, -INF , !P5 ;  /* 0xff800000843b7808 */ /* 0x000fe40006800000 */
[----:B------:R-:W-:Y:S02]  /*a110*/  FMNMX.FTZ R28, R58, R28, !PT ;  /* 0x0000001c3a1c7209 */ /* 0x000fe40007810000 */
[----:B------:R-:W-:Y:S01]  /*a120*/  ISETP.GE.AND P2, PT, R20, R203, PT ;  /* 0x000000cb1400720c */ /* 0x000fe20003f46270 */
[----:B-1----:R-:W-:Y:S01]  /*a130*/  VIADD R29, R0, 0x78 ;  /* 0x00000078001d7836 */ /* 0x002fe20000000000 */
[----:B------:R-:W-:Y:S02]  /*a140*/  FSEL R60, R127, -INF , !P4 ;  /* 0xff8000007f3c7808 */ /* 0x000fe40006000000 */
[----:B------:R-:W-:-:S02]  /*a150*/  ISETP.LT.OR P3, PT, R21, R199, P3 ;  /* 0x000000c71500720c */ /* 0x000fc40001f61670 */
[----:B------:R-:W-:Y:S02]  /*a160*/  FMNMX.FTZ R28, R59, R28, !PT ;  /* 0x0000001c3b1c7209 */ /* 0x000fe40007810000 */
[----:B------:R-:W-:Y:S01]  /*a170*/  ISETP.GE.AND P1, PT, R19, R203, PT ;  /* 0x000000cb1300720c */ /* 0x000fe20003f26270 */
[----:B----4-:R-:W-:Y:S01]  /*a180*/  FMUL.FTZ R35, R80, UR8 ;  /* 0x0000000850237c20 */ /* 0x010fe20008410000 */
[----:B------:R-:W-:Y:S02]  /*a190*/  ISETP.LT.OR P2, PT, R20, R199, P2 ;  /* 0x000000c71400720c */ /* 0x000fe40001741670 */
[----:B------:R-:W-:Y:S01]  /*a1a0*/  FSEL R61, R117, -INF , !P3 ;  /* 0xff800000753d7808 */ /* 0x000fe20005800000 */
[----:B------:R1:W4:Y:S01]  /*a1b0*/  MUFU.TANH R36, R35 ;  /* 0x0000002300247308 */ /* 0x0003220000002400 */
[----:B------:R-:W-:Y:S02]  /*a1c0*/  FMNMX.FTZ R28, R60, R28, !PT ;  /* 0x0000001c3c1c7209 */ /* 0x000fe40007810000 */
[----:B------:R-:W-:-:S02]  /*a1d0*/  IADD3 R17, R0, 0x50, RZ ;  /* 0x0000005000117810 */ /* 0x000fc40007ffe0ff */
[----:B------:R-:W-:Y:S02]  /*a1e0*/  ISETP.GE.AND P6, PT, R18, R203, PT ;  /* 0x000000cb1200720c */ /* 0x000fe40003fc6270 */
[----:B------:R-:W-:Y:S01]  /*a1f0*/  FSEL R62, R114, -INF , !P2 ;  /* 0xff800000723e7808 */ /* 0x000fe20005000000 */
[----:B------:R5:W-:Y:S01]  /*a200*/  MUFU.TANH R117, R69 ;  /* 0x0000004500757308 */ /* 0x000be20000002400 */
[----:B------:R-:W-:Y:S02]  /*a210*/  ISETP.LT.OR P1, PT, R19, R199, P1 ;  /* 0x000000c71300720c */ /* 0x000fe40000f21670 */
[----:B------:R-:W-:Y:S02]  /*a220*/  FMNMX.FTZ R28, R61, R28, !PT ;  /* 0x0000001c3d1c7209 */ /* 0x000fe40007810000 */
[----:B------:R-:W-:Y:S02]  /*a230*/  ISETP.GE.AND P5, PT, R17, R203, PT ;  /* 0x000000cb1100720c */ /* 0x000fe40003fa6270 */
[----:B------:R-:W-:Y:S01]  /*a240*/  FSEL R63, R107, -INF , !P1 ;  /* 0xff8000006b3f7808 */ /* 0x000fe20004800000 */
[----:B------:R-:W-:Y:S01]  /*a250*/  MUFU.TANH R114, R79 ;  /* 0x0000004f00727308 */ /* 0x000fe20000002400 */
[----:B------:R-:W-:Y:S01]  /*a260*/  ISETP.LT.OR P6, PT, R18, R199, P6 ;  /* 0x000000c71200720c */ /* 0x000fe200037c1670 */
[----:B-1----:R-:W-:Y:S01]  /*a270*/  FMUL.FTZ R35, R81, UR8 ;  /* 0x0000000851237c20 */ /* 0x002fe20008410000 */
[----:B------:R-:W-:-:S02]  /*a280*/  FMNMX.FTZ R28, R62, R28, !PT ;  /* 0x0000001c3e1c7209 */ /* 0x000fc40007810000 */
[----:B------:R-:W-:Y:S02]  /*a290*/  ISETP.GE.AND P4, PT, R16, R203, PT ;  /* 0x000000cb1000720c */ /* 0x000fe40003f86270 */
[----:B------:R-:W-:Y:S01]  /*a2a0*/  FSEL R65, R106, -INF , !P6 ;  /* 0xff8000006a417808 */ /* 0x000fe20007000000 */
[----:B------:R-:W-:Y:S01]  /*a2b0*/  MUFU.TANH R107, R67 ;  /* 0x00000043006b7308 */ /* 0x000fe20000002400 */
[----:B------:R-:W-:Y:S02]  /*a2c0*/  ISETP.LT.OR P5, PT, R17, R199, P5 ;  /* 0x000000c71100720c */ /* 0x000fe40002fa1670 */
[----:B------:R-:W-:Y:S02]  /*a2d0*/  FMNMX.FTZ R28, R63, R28, !PT ;  /* 0x0000001c3f1c7209 */ /* 0x000fe40007810000 */
[----:B------:R-:W-:Y:S02]  /*a2e0*/  IADD3 R14, R0, 0x59, RZ ;  /* 0x00000059000e7810 */ /* 0x000fe40007ffe0ff */
[----:B------:R-:W-:Y:S01]  /*a2f0*/  ISETP.GE.AND P3, PT, R15, R203, PT ;  /* 0x000000cb0f00720c */ /* 0x000fe20003f66270 */
[----:B------:R-:W-:Y:S01]  /*a300*/  MUFU.TANH R106, R54 ;  /* 0x00000036006a7308 */ /* 0x000fe20000002400 */
[----:B------:R-:W-:-:S02]  /*a310*/  FSEL R66, R70, -INF , !P5 ;  /* 0xff80000046427808 */ /* 0x000fc40006800000 */
[----:B------:R-:W-:Y:S02]  /*a320*/  ISETP.LT.OR P4, PT, R16, R199, P4 ;  /* 0x000000c71000720c */ /* 0x000fe40002781670 */
[----:B------:R-:W-:Y:S02]  /*a330*/  FMNMX.FTZ R28, R65, R28, !PT ;  /* 0x0000001c411c7209 */ /* 0x000fe40007810000 */
[----:B------:R-:W-:Y:S02]  /*a340*/  ISETP.GE.AND P2, PT, R14, R203, PT ;  /* 0x000000cb0e00720c */ /* 0x000fe40003f46270 */
[----:B------:R-:W-:Y:S02]  /*a350*/  FSEL R68, R68, -INF , !P4 ;  /* 0xff80000044447808 */ /* 0x000fe40006000000 */
[----:B------:R-:W-:Y:S02]  /*a360*/  ISETP.LT.OR P3, PT, R15, R199, P3 ;  /* 0x000000c70f00720c */ /* 0x000fe40001f61670 */
[----:B------:R-:W-:-:S02]  /*a370*/  FMNMX.FTZ R28, R66, R28, !PT ;  /* 0x0000001c421c7209 */ /* 0x000fc40007810000 */
[----:B------:R-:W-:Y:S02]  /*a380*/  ISETP.GE.AND P1, PT, R13, R203, PT ;  /* 0x000000cb0d00720c */ /* 0x000fe40003f26270 */
[----:B------:R-:W-:Y:S01]  /*a390*/  FSEL R72, R49, -INF , !P3 ;  /* 0xff80000031487808 */ /* 0x000fe20005800000 */
[----:B------:R-:W-:Y:S01]  /*a3a0*/  FMUL.FTZ R49, R100, UR8 ;  /* 0x0000000864317c20 */ /* 0x000fe20008410000 */
[----:B------:R-:W-:Y:S02]  /*a3b0*/  ISETP.LT.OR P2, PT, R14, R199, P2 ;  /* 0x000000c70e00720c */ /* 0x000fe40001741670 */
[----:B------:R-:W-:Y:S02]  /*a3c0*/  FMNMX.FTZ R28, R68, R28, !PT ;  /* 0x0000001c441c7209 */ /* 0x000fe40007810000 */
[----:B------:R-:W-:Y:S02]  /*a3d0*/  ISETP.GE.AND P6, PT, R12, R203, PT ;  /* 0x000000cb0c00720c */ /* 0x000fe40003fc6270 */
[----:B------:R-:W-:-:S02]  /*a3e0*/  IADD3 R11, R0, 0x68, RZ ;  /* 0x00000068000b7810 */ /* 0x000fc40007ffe0ff */
[----:B---3--:R-:W-:Y:S01]  /*a3f0*/  FSEL R73, R37, -INF , !P2 ;  /* 0xff80000025497808 */ /* 0x008fe20005000000 */
[----:B------:R-:W-:Y:S01]  /*a400*/  BAR.SYNC.DEFER_BLOCKING 0x0 ;  /* 0x0000000000007b1d */ /* 0x000fe20000010000 */
[----:B------:R-:W-:Y:S02]  /*a410*/  ISETP.LT.OR P1, PT, R13, R199, P1 ;  /* 0x000000c70d00720c */ /* 0x000fe40000f21670 */
[----:B------:R-:W-:Y:S02]  /*a420*/  FMNMX.FTZ R28, R72, R28, !PT ;  /* 0x0000001c481c7209 */ /* 0x000fe40007810000 */
[----:B------:R-:W-:Y:S02]  /*a430*/  ISETP.GE.AND P5, PT, R11, R203, PT ;  /* 0x000000cb0b00720c */ /* 0x000fe40003fa6270 */
[----:B------:R-:W-:Y:S02]  /*a440*/  FSEL R70, R64, -INF , !P1 ;  /* 0xff80000040467808 */ /* 0x000fe40004800000 */
[----:B------:R-:W-:-:S02]  /*a450*/  ISETP.LT.OR P6, PT, R12, R199, P6 ;  /* 0x000000c70c00720c */ /* 0x000fc400037c1670 */
[----:B------:R-:W-:Y:S02]  /*a460*/  FMNMX.FTZ R28, R73, R28, !PT ;  /* 0x0000001c491c7209 */ /* 0x000fe40007810000 */
[----:B------:R-:W-:Y:S02]  /*a470*/  ISETP.GE.AND P4, PT, R32, R203, PT ;  /* 0x000000cb2000720c */ /* 0x000fe40003f86270 */
[-C--:B------:R-:W-:Y:S02]  /*a480*/  ISETP.LT.OR P5, PT, R11, R199.reuse, P5 ;  /* 0x000000c70b00720c */ /* 0x080fe40002fa1670 */
[----:B-----5:R-:W-:Y:S02]  /*a490*/  FSEL R69, R71, -INF , !P6 ;  /* 0xff80000047457808 */ /* 0x020fe40007000000 */
[----:B------:R-:W-:Y:S02]  /*a4a0*/  FMNMX.FTZ R28, R70, R28, !PT ;  /* 0x0000001c461c7209 */ /* 0x000fe40007810000 */
[----:B------:R-:W-:-:S02]  /*a4b0*/  ISETP.LT.OR P4, PT, R32, R199, P4 ;  /* 0x000000c72000720c */ /* 0x000fc40002781670 */
[-C--:B------:R-:W-:Y:S02]  /*a4c0*/  ISETP.GE.AND P3, PT, R31, R203.reuse, PT ;  /* 0x000000cb1f00720c */ /* 0x080fe40003f66270 */
[----:B------:R-:W-:Y:S02]  /*a4d0*/  IADD3 R30, R0, 0x71, RZ ;  /* 0x00000071001e7810 */ /* 0x000fe40007ffe0ff */
[----:B--2---:R-:W-:Y:S02]  /*a4e0*/  FSEL R71, R34, -INF , !P5 ;  /* 0xff80000022477808 */ /* 0x004fe40006800000 */
[----:B------:R-:W-:Y:S01]  /*a4f0*/  FMNMX.FTZ R28, R69, R28, !PT ;  /* 0x0000001c451c7209 */ /* 0x000fe20007810000 */
[----:B------:R-:W1:Y:S01]  /*a500*/  MUFU.TANH R34, R35 ;  /* 0x0000002300227308 */ /* 0x000e620000002400 */
[----:B------:R-:W-:Y:S02]  /*a510*/  FSEL R78, R33, -INF , !P4 ;  /* 0xff800000214e7808 */ /* 0x000fe40006000000 */
[----:B------:R-:W-:-:S02]  /*a520*/  ISETP.GE.AND P2, PT, R30, R203, PT ;  /* 0x000000cb1e00720c */ /* 0x000fc40003f46270 */
[----:B------:R-:W-:Y:S02]  /*a530*/  ISETP.LT.OR P3, PT, R31, R199, P3 ;  /* 0x000000c71f00720c */ /* 0x000fe40001f61670 */
[----:B------:R-:W-:Y:S02]  /*a540*/  FMNMX.FTZ R33, R71, R28, !PT ;  /* 0x0000001c47217209 */ /* 0x000fe40007810000 */
[----:B------:R-:W-:Y:S02]  /*a550*/  ISETP.GE.AND P1, PT, R29, R203, PT ;  /* 0x000000cb1d00720c */ /* 0x000fe40003f26270 */
[----:B------:R-:W-:Y:S02]  /*a560*/  ISETP.LT.OR P2, PT, R30, R199, P2 ;  /* 0x000000c71e00720c */ /* 0x000fe40001741670 */
[----:B------:R-:W-:Y:S02]  /*a570*/  IADD3 R28, R0, 0x79, RZ ;  /* 0x00000079001c7810 */ /* 0x000fe40007ffe0ff */
[----:B------:R-:W-:-:S02]  /*a580*/  FSEL R77, R75, -INF , !P3 ;  /* 0xff8000004b4d7808 */ /* 0x000fc40005800000 */
[----:B------:R-:W-:Y:S02]  /*a590*/  FMNMX.FTZ R33, R78, R33, !PT ;  /* 0x000000214e217209 */ /* 0x000fe40007810000 */
[----:B------:R-:W-:Y:S02]  /*a5a0*/  ISETP.GE.AND P3, PT, R28, R203, PT ;  /* 0x000000cb1c00720c */ /* 0x000fe40003f66270 */
[----:B------:R-:W-:Y:S02]  /*a5b0*/  ISETP.LT.OR P1, PT, R29, R199, P1 ;  /* 0x000000c71d00720c */ /* 0x000fe40000f21670 */
[----:B------:R-:W-:Y:S02]  /*a5c0*/  FSEL R76, R74, -INF , !P2 ;  /* 0xff8000004a4c7808 */ /* 0x000fe40005000000 */
[----:B------:R-:W-:Y:S02]  /*a5d0*/  FMNMX.FTZ R33, R77, R33, !PT ;  /* 0x000000214d217209 */ /* 0x000fe40007810000 */
[----:B------:R-:W-:-:S02]  /*a5e0*/  ISETP.LT.OR P3, PT, R28, R199, P3 ;  /* 0x000000c71c00720c */ /* 0x000fc40001f61670 */
[----:B----4-:R-:W-:Y:S02]  /*a5f0*/  FSEL R75, R36, -INF , !P1 ;  /* 0xff800000244b7808 */ /* 0x010fe40004800000 */
[----:B------:R-:W-:Y:S02]  /*a600*/  FMNMX.FTZ R33, R76, R33, !PT ;  /* 0x000000214c217209 */ /* 0x000fe40007810000 */
[----:B-1----:R-:W-:Y:S02]  /*a610*/  FSEL R74, R34, -INF , !P3 ;  /* 0xff800000224a7808 */ /* 0x002fe40005800000 */
        /* <DEDUP_REMOVED lines=32> */
.L_x_914:
[----:B------:R-:W2:Y:S04]  /*a820*/  LDL.LU R64, [R1+0x24] ;  /* 0x0000240001407983 */ /* 0x000ea80000300800 */
[----:B------:R-:W3:Y:S04]  /*a830*/  LDL.LU R54, [R1+0x20] ;  /* 0x0000200001367983 */ /* 0x000ee80000300800 */
[----:B-1----:R-:W4:Y:S04]  /*a840*/  LDL.LU R37, [R1+0x18] ;  /* 0x0000180001257983 */ /* 0x002f280000300800 */
[----:B------:R-:W5:Y:S01]  /*a850*/  LDL.LU R36, [R1+0x1c] ;  /* 0x00001c0001247983 */ /* 0x000f620000300800 */
[----:B------:R-:W-:Y:S01]  /*a860*/  FMUL.FTZ R33, R101, UR8 ;  /* 0x0000000865217c20 */ /* 0x000fe20008410000 */
[C---:B------:R-:W-:Y:S01]  /*a870*/  ISETP.GE.AND P4, PT, R0.reuse, R202, PT ;  /* 0x000000ca0000720c */ /* 0x040fe20003f86270 */
[----:B------:R1:W-:Y:S01]  /*a880*/  MUFU.TANH R94, R49 ;  /* 0x00000031005e7308 */ /* 0x0003e20000002400 */
[----:B------:R-:W1:Y:S01]  /*a890*/  SHFL.BFLY PT, R34, R42, 0x2, 0x1f ;  /* 0x0c401f002a227f89 */ /* 0x000e6200000e0000 */
[----:B------:R-:W-:-:S02]  /*a8a0*/  ISETP.GE.AND P2, PT, R0, R201, PT ;  /* 0x000000c90000720c */ /* 0x000fc40003f46270 */
[C---:B------:R-:W-:Y:S02]  /*a8b0*/  ISETP.GE.AND P0, PT, R0.reuse, R200, PT ;  /* 0x000000c80000720c */ /* 0x040fe40003f06270 */
[C---:B------:R-:W-:Y:S02]  /*a8c0*/  ISETP.LT.OR P4, PT, R0.reuse, R198, P4 ;  /* 0x000000c60000720c */ /* 0x040fe40002781670 */
[----:B------:R1:W-:Y:S01]  /*a8d0*/  MUFU.TANH R100, R33 ;  /* 0x0000002100647308 */ /* 0x0003e20000002400 */
[C---:B------:R-:W-:Y:S02]  /*a8e0*/  ISETP.LT.OR P2, PT, R0.reuse, R197, P2 ;  /* 0x000000c50000720c */ /* 0x040fe40001741670 */
[----:B------:R-:W-:Y:S01]  /*a8f0*/  ISETP.LT.OR P0, PT, R0, R196, P0 ;  /* 0x000000c40000720c */ /* 0x000fe20000701670 */
[----:B------:R-:W-:Y:S01]  /*a900*/  FMUL.FTZ R0, R86, UR8 ;  /* 0x0000000856007c20 */ /* 0x000fe20008410000 */
[CC--:B------:R-:W-:Y:S02]  /*a910*/  ISETP.GE.AND P3, PT, R3.reuse, R202.reuse, PT ;  /* 0x000000ca0300720c */ /* 0x0c0fe40003f66270 */
[----:B------:R-:W-:Y:S01]  /*a920*/  ISETP.GE.AND P6, PT, R2, R202, PT ;  /* 0x000000ca0200720c */ /* 0x000fe20003fc6270 */
[----:B------:R1:W-:Y:S01]  /*a930*/  MUFU.TANH R95, R0 ;  /* 0x00000000005f7308 */ /* 0x0003e20000002400 */
[----:B------:R-:W-:-:S02]  /*a940*/  ISETP.LT.OR P3, PT, R3, R198, P3 ;  /* 0x000000c60300720c */ /* 0x000fc40001f61670 */
[----:B------:R-:W-:Y:S02]  /*a950*/  FSEL R79, R215, -INF , !P2 ;  /* 0xff800000d74f7808 */ /* 0x000fe40005000000 */
[----:B-1----:R-:W-:Y:S02]  /*a960*/  FSEL R49, R220, -INF , !P3 ;  /* 0xff800000dc317808 */ /* 0x002fe40005800000 */
[----:B------:R-:W-:Y:S01]  /*a970*/  ISETP.GE.AND P3, PT, R2, R200, PT ;  /* 0x000000c80200720c */ /* 0x000fe20003f66270 */
[----:B------:R-:W-:Y:S01]  /*a980*/  FMUL.FTZ R33, R102, UR8 ;  /* 0x0000000866217c20 */ /* 0x000fe20008410000 */
[----:B------:R-:W-:Y:S02]  /*a990*/  ISETP.GE.AND P1, PT, R3, R201, PT ;  /* 0x000000c90300720c */ /* 0x000fe40003f26270 */
[C---:B------:R-:W-:Y:S01]  /*a9a0*/  ISETP.LT.OR P6, PT, R2.reuse, R198, P6 ;  /* 0x000000c60200720c */ /* 0x040fe200037c1670 */
[----:B------:R1:W-:Y:S01]  /*a9b0*/  MUFU.TANH R102, R33 ;  /* 0x0000002100667308 */ /* 0x0003e20000002400 */
[----:B------:R-:W-:-:S02]  /*a9c0*/  ISETP.LT.OR P3, PT, R2, R196, P3 ;  /* 0x000000c40200720c */ /* 0x000fc40001f61670 */
[----:B------:R-:W-:Y:S01]  /*a9d0*/  ISETP.GE.AND P5, PT, R3, R200, PT ;  /* 0x000000c80300720c */ /* 0x000fe20003fa6270 */
[----:B------:R-:W-:Y:S01]  /*a9e0*/  FMUL.FTZ R0, R87, UR8 ;  /* 0x0000000857007c20 */ /* 0x000fe20008410000 */
[C---:B------:R-:W-:Y:S02]  /*a9f0*/  ISETP.LT.OR P1, PT, R3.reuse, R197, P1 ;  /* 0x000000c50300720c */ /* 0x040fe40000f21670 */
[----:B------:R-:W-:Y:S01]  /*aa00*/  ISETP.LT.OR P5, PT, R3, R196, P5 ;  /* 0x000000c40300720c */ /* 0x000fe20002fa1670 */
[----:B------:R1:W-:Y:S01]  /*aa10*/  MUFU.TANH R67, R0 ;  /* 0x0000000000437308 */ /* 0x0003e20000002400 */
[----:B------:R-:W-:Y:S02]  /*aa20*/  FSEL R80, R218, -INF , !P1 ;  /* 0xff800000da507808 */ /* 0x000fe40004800000 */
[----:B------:R-:W-:Y:S02]  /*aa30*/  ISETP.GE.AND P1, PT, R10, R202, PT ;  /* 0x000000ca0a00720c */ /* 0x000fe40003f26270 */
[----:B------:R-:W-:-:S02]  /*aa40*/  FSEL R81, R217, -INF , !P0 ;  /* 0xff800000d9517808 */ /* 0x000fc40004000000 */
[C---:B------:R-:W-:Y:S01]  /*aa50*/  ISETP.GE.AND P0, PT, R10.reuse, R201, PT ;  /* 0x000000c90a00720c */ /* 0x040fe20003f06270 */
[----:B-1----:R-:W-:Y:S01]  /*aa60*/  FMUL.FTZ R33, R103, UR8 ;  /* 0x0000000867217c20 */ /* 0x002fe20008410000 */
[C---:B------:R-:W-:Y:S02]  /*aa70*/  ISETP.LT.OR P1, PT, R10.reuse, R198, P1 ;  /* 0x000000c60a00720c */ /* 0x040fe40000f21670 */
[----:B------:R-:W-:Y:S01]  /*aa80*/  ISETP.LT.OR P0, PT, R10, R197, P0 ;  /* 0x000000c50a00720c */ /* 0x000fe20000701670 */
[----:B------:R1:W-:Y:S01]  /*aa90*/  MUFU.TANH R132, R33 ;  /* 0x0000002100847308 */ /* 0x0003e20000002400 */
[----:B------:R-:W-:Y:S01]  /*aaa0*/  FMUL.FTZ R0, R82, UR8 ;  /* 0x0000000852007c20 */ /* 0x000fe20008410000 */
[----:B------:R-:W-:Y:S02]  /*aab0*/  FSEL R82, R210, -INF , !P5 ;  /* 0xff800000d2527808 */ /* 0x000fe40006800000 */
[----:B------:R-:W-:-:S04]  /*aac0*/  ISETP.GE.AND P5, PT, R10, R200, PT ;  /* 0x000000c80a00720c */ /* 0x000fc80003fa6270 */
[----:B------:R-:W-:Y:S01]  /*aad0*/  MUFU.TANH R84, R0 ;  /* 0x0000000000547308 */ /* 0x000fe20000002400 */
[----:B------:R-:W-:Y:S02]  /*aae0*/  ISETP.LT.OR P5, PT, R10, R196, P5 ;  /* 0x000000c40a00720c */ /* 0x000fe40002fa1670 */
[----:B------:R-:W-:Y:S02]  /*aaf0*/  FSEL R10, R181, -INF , !P1 ;  /* 0xff800000b50a7808 */ /* 0x000fe40004800000 */
[----:B------:R-:W-:Y:S01]  /*ab00*/  ISETP.GE.AND P1, PT, R8, R202, PT ;  /* 0x000000ca0800720c */ /* 0x000fe20003f26270 */
[----:B-1----:R-:W-:-:S03]  /*ab10*/  FMUL.FTZ R33, R96, UR8 ;  /* 0x0000000860217c20 */ /* 0x002fc60008410000 */
[----:B------:R-:W-:Y:S01]  /*ab20*/  ISETP.LT.OR P1, PT, R8, R198, P1 ;  /* 0x000000c60800720c */ /* 0x000fe20000f21670 */
[----:B------:R1:W-:Y:S02]  /*ab30*/  MUFU.TANH R96, R33 ;  /* 0x0000002100607308 */ /* 0x0003e40000002400 */
[----:B-1----:R-:W-:Y:S01]  /*ab40*/  FMNMX.FTZ R33, R42, R34, !PT ;  /* 0x000000222a217209 */ /* 0x002fe20007810000 */
[----:B------:R-:W-:-:S04]  /*ab50*/  FMUL.FTZ R34, R97, UR8 ;  /* 0x0000000861227c20 */ /* 0x000fc80008410000 */
[----:B------:R-:W1:Y:S01]  /*ab60*/  SHFL.BFLY PT, R35, R33, 0x1, 0x1f ;  /* 0x0c201f0021237f89 */ /* 0x000e6200000e0000 */
[----:B------:R1:W-:Y:S02]  /*ab70*/  MUFU.TANH R101, R34 ;  /* 0x0000002200657308 */ /* 0x0003e40000002400 */
[----:B-1----:R-:W-:-:S06]  /*ab80*/  FMUL.FTZ R34, R98, UR8 ;  /* 0x0000000862227c20 */ /* 0x002fcc0008410000 */
[----:B------:R1:W-:Y:S01]  /*ab90*/  MUFU.TANH R243, R34 ;  /* 0x0000002200f37308 */ /* 0x0003e20000002400 */
[----:B------:R-:W-:Y:S02]  /*aba0*/  FMNMX.FTZ R127, R33, R35, !PT ;  /* 0x00000023217f7209 */ /* 0x000fe40007810000 */
[----:B------:R-:W-:Y:S02]  /*abb0*/  FSEL R33, R208, -INF , !P6 ;  /* 0xff800000d0217808 */ /* 0x000fe40007000000 */
[C---:B------:R-:W-:Y:S01]  /*abc0*/  FSETP.NEU.FTZ.AND P2, PT, R127.reuse, -INF , PT ;  /* 0xff8000007f00780b */ /* 0x040fe20003f5d000 */
[----:B------:R-:W-:Y:S01]  /*abd0*/  FMUL.FTZ R0, R127, UR6 ;  /* 0x000000067f007c20 */ /* 0x000fe20008410000 */
[----:B------:R-:W-:-:S04]  /*abe0*/  ISETP.GE.AND P6, PT, R9, R202, PT ;  /* 0x000000ca0900720c */ /* 0x000fc80003fc6270 */
[----:B------:R-:W-:Y:S02]  /*abf0*/  FSEL R0, R0, RZ, P2 ;  /* 0x000000ff00007208 */ /* 0x000fe40001000000 */
[----:B------:R-:W-:Y:S01]  /*ac00*/  ISETP.LT.OR P6, PT, R9, R198, P6 ;  /* 0x000000c60900720c */ /* 0x000fe200037c1670 */
[----:B-1----:R-:W-:-:S03]  /*ac10*/  FMUL.FTZ R34, R99, UR8 ;  /* 0x0000000863227c20 */ /* 0x002fc60008410000 */
[----:B------:R-:W-:Y:S01]  /*ac20*/  FSEL R35, R180, -INF , !P6 ;  /* 0xff800000b4237808 */ /* 0x000fe20007000000 */
[----:B------:R-:W-:Y:S01]  /*ac30*/  FFMA.FTZ R3, R51, UR6, -R0 ;  /* 0x0000000633037c23 */ /* 0x000fe20008010800 */
[C---:B------:R-:W-:Y:S01]  /*ac40*/  ISETP.GE.AND P6, PT, R7.reuse, R202, PT ;  /* 0x000000ca0700720c */ /* 0x040fe20003fc6270 */
[----:B------:R1:W-:Y:S03]  /*ac50*/  MUFU.TANH R247, R34 ;  /* 0x0000002200f77308 */ /* 0x0003e60000002400 */
[----:B------:R-:W-:-:S05]  /*ac60*/  ISETP.LT.OR P6, PT, R7, R198, P6 ;  /* 0x000000c60700720c */ /* 0x000fca00037c1670 */
[----:B------:R1:W-:Y:S02]  /*ac70*/  MUFU.EX2 R220, R3 ;  /* 0x0000000300dc7308 */ /* 0x0003e40000000800 */
[----:B-1----:R-:W-:Y:S02]  /*ac80*/  FSEL R34, R177, -INF , !P1 ;  /* 0xff800000b1227808 */ /* 0x002fe40004800000 */
[----:B------:R-:W-:-:S04]  /*ac90*/  ISETP.GE.AND P1, PT, R6, R202, PT ;  /* 0x000000ca0600720c */ /* 0x000fc80003f26270 */
[----:B------:R-:W-:Y:S01]  /*aca0*/  ISETP.LT.OR P1, PT, R6, R198, P1 ;  /* 0x000000c60600720c */ /* 0x000fe20000f21670 */
[----:B------:R-:W-:-:S03]  /*acb0*/  FFMA.FTZ R3, R52, UR6, -R0 ;  /* 0x0000000634037c23 */ /* 0x000fc60008010800 */
[----:B------:R-:W-:Y:S02]  /*acc0*/  FSEL R42, R170, -INF , !P1 ;  /* 0xff800000aa2a7808 */ /* 0x000fe40004800000 */
[----:B------:R-:W-:-:S04]  /*acd0*/  ISETP.GE.AND P1, PT, R4, R202, PT ;  /* 0x000000ca0400720c */ /* 0x000fc80003f26270 */
[----:B------:R-:W-:Y:S01]  /*ace0*/  ISETP.LT.OR P1, PT, R4, R198, P1 ;  /* 0x000000c60400720c */ /* 0x000fe20000f21670 */
[----:B--2---:R-:W-:Y:S02]  /*acf0*/  IMAD.MOV.U32 R99, RZ, RZ, R64 ;  /* 0x000000ffff637224 */ /* 0x004fe400078e0040 */
[----:B---3--:R-:W-:Y:S02]  /*ad00*/  IMAD.MOV.U32 R86, RZ, RZ, R54 ;  /* 0x000000ffff567224 */ /* 0x008fe400078e0036 */
[----:B----4-:R-:W-:Y:S01]  /*ad10*/  IMAD.MOV.U32 R226, RZ, RZ, R37 ;  /* 0x000000ffffe27224 */ /* 0x010fe200078e0025 */
[----:B------:R-:W-:Y:S02]  /*ad20*/  FSEL R37, R223, -INF , !P4 ;  /* 0xff800000df257808 */ /* 0x000fe40006000000 */
[----:B------:R-:W-:Y:S01]  /*ad30*/  ISETP.GE.AND P4, PT, R2, R201, PT ;  /* 0x000000c90200720c */ /* 0x000fe20003f86270 */
[----:B-----5:R-:W-:Y:S01]  /*ad40*/  IMAD.MOV.U32 R219, RZ, RZ, R36 ;  /* 0x000000ffffdb7224 */ /* 0x020fe200078e0024 */
[----:B------:R-:W-:-:S02]  /*ad50*/  FSEL R36, R176, -INF , !P6 ;  /* 0xff800000b0247808 */ /* 0x000fc40007000000 */
[----:B------:R-:W-:Y:S01]  /*ad60*/  ISETP.LT.OR P4, PT, R2, R197, P4 ;  /* 0x000000c50200720c */ /* 0x000fe20002781670 */
[----:B------:R-:W-:Y:S01]  /*ad70*/  FMUL.FTZ R2, R83, UR8 ;  /* 0x0000000853027c20 */ /* 0x000fe20008410000 */
[----:B------:R-:W-:-:S03]  /*ad80*/  ISETP.GE.AND P6, PT, R5, R202, PT ;  /* 0x000000ca0500720c */ /* 0x000fc60003fc6270 */
[----:B------:R1:W-:Y:S01]  /*ad90*/  MUFU.TANH R83, R2 ;  /* 0x0000000200537308 */ /* 0x0003e20000002400 */
[----:B------:R-:W-:Y:S01]  /*ada0*/  ISETP.LT.OR P6, PT, R5, R198, P6 ;  /* 0x000000c60500720c */ /* 0x000fe200037c1670 */
[----:B-1----:R-:W-:-:S03]  /*adb0*/  FFMA.FTZ R2, R43, UR6, -R0 ;  /* 0x000000062b027c23 */ /* 0x002fc60008010800 */
[----:B------:R-:W-:Y:S02]  /*adc0*/  FSEL R43, R169, -INF , !P6 ;  /* 0xff800000a92b7808 */ /* 0x000fe40007000000 */
[C---:B------:R-:W-:Y:S01]  /*add0*/  ISETP.GE.AND P6, PT, R27.reuse, R202, PT ;  /* 0x000000ca1b00720c */ /* 0x040fe20003fc6270 */
[----:B------:R1:W-:Y:S03]  /*ade0*/  MUFU.EX2 R250, R2 ;  /* 0x0000000200fa7308 */ /* 0x0003e60000000800 */
[----:B------:R-:W-:Y:S01]  /*adf0*/  ISETP.LT.OR P6, PT, R27, R198, P6 ;  /* 0x000000c61b00720c */ /* 0x000fe200037c1670 */
[--C-:B-1----:R-:W-:Y:S01]  /*ae00*/  FFMA.FTZ R2, R44, UR6, -R0.reuse ;  /* 0x000000062c027c23 */ /* 0x102fe20008010800 */
[----:B------:R-:W-:Y:S02]  /*ae10*/  FSEL R44, R134, -INF , !P1 ;  /* 0xff800000862c7808 */ /* 0x000fe40004800000 */
[C---:B------:R-:W-:Y:S01]  /*ae20*/  ISETP.GE.AND P1, PT, R26.reuse, R202, PT ;  /* 0x000000ca1a00720c */ /* 0x040fe20003f26270 */
[----:B------:R1:W-:Y:S03]  /*ae30*/  MUFU.EX2 R251, R2 ;  /* 0x0000000200fb7308 */ /* 0x0003e60000000800 */
[----:B------:R-:W-:Y:S01]  /*ae40*/  ISETP.LT.OR P1, PT, R26, R198, P1 ;  /* 0x000000c61a00720c */ /* 0x000fe20000f21670 */
[----:B-1----:R-:W-:Y:S01]  /*ae50*/  FFMA.FTZ R2, R45, UR6, -R0 ;  /* 0x000000062d027c23 */ /* 0x002fe20008010800 */
[----:B------:R-:W-:-:S02]  /*ae60*/  FSEL R45, R131, -INF , !P6 ;  /* 0xff800000832d7808 */ /* 0x000fc40007000000 */
[C---:B------:R-:W-:Y:S01]  /*ae70*/  ISETP.GE.AND P6, PT, R25.reuse, R202, PT ;  /* 0x000000ca1900720c */ /* 0x040fe20003fc6270 */
[----:B------:R1:W-:Y:S03]  /*ae80*/  MUFU.EX2 R252, R2 ;  /* 0x0000000200fc7308 */ /* 0x0003e60000000800 */
        /* <DEDUP_REMOVED lines=14> */
[----:B------:R1:W-:Y:S03]  /*af70*/  MUFU.EX2 R170, R2 ;  /* 0x0000000200aa7308 */ /* 0x0003e60000000800 */
[----:B------:R-:W-:-:S04]  /*af80*/  ISETP.LT.OR P1, PT, R24, R198, P1 ;  /* 0x000000c61800720c */ /* 0x000fc80000f21670 */
[----:B------:R-:W-:Y:S02]  /*af90*/  FSEL R54, R128, -INF , !P1 ;  /* 0xff80000080367808 */ /* 0x000fe40004800000 */
[C---:B------:R-:W-:Y:S01]  /*afa0*/  ISETP.GE.AND P1, PT, R22.reuse, R202, PT ;  /* 0x000000ca1600720c */ /* 0x040fe20003f26270 */
[----:B------:R2:W-:Y:S03]  /*afb0*/  MUFU.EX2 R128, R3 ;  /* 0x0000000300807308 */ /* 0x0005e60000000800 */
[----:B------:R-:W-:Y:S01]  /*afc0*/  ISETP.LT.OR P1, PT, R22, R198, P1 ;  /* 0x000000c61600720c */ /* 0x000fe20000f21670 */
[----:B-1----:R-:W-:-:S03]  /*afd0*/  FFMA.FTZ R2, R50, UR6, -R0 ;  /* 0x0000000632027c23 */ /* 0x002fc60008010800 */
[----:B------:R-:W-:Y:S02]  /*afe0*/  FSEL R51, R118, -INF , !P1 ;  /* 0xff80000076337808 */ /* 0x000fe40004800000 */
[C---:B------:R-:W-:Y:S01]  /*aff0*/  ISETP.GE.AND P1, PT, R20.reuse, R202, PT ;  /* 0x000000ca1400720c */ /* 0x040fe20003f26270 */
[----:B------:R1:W-:Y:S01]  /*b000*/  MUFU.EX2 R209, R2 ;  /* 0x0000000200d17308 */ /* 0x0003e20000000800 */
[----:B------:R-:W-:Y:S02]  /*b010*/  FSEL R50, R115, -INF , !P6 ;  /* 0xff80000073327808 */ /* 0x000fe40007000000 */
[----:B------:R-:W-:Y:S02]  /*b020*/  ISETP.LT.OR P1, PT, R20, R198, P1 ;  /* 0x000000c61400720c */ /* 0x000fe40000f21670 */
[----:B------:R-:W-:Y:S01]  /*b030*/  ISETP.GE.AND P6, PT, R19, R202, PT ;  /* 0x000000ca1300720c */ /* 0x000fe20003fc6270 */
[----:B--2---:R-:W-:Y:S01]  /*b040*/  FFMA.FTZ R3, R53, UR6, -R0 ;  /* 0x0000000635037c23 */ /* 0x004fe20008010800 */
[----:B------:R-:W-:-:S02]  /*b050*/  FSEL R53, R113, -INF , !P1 ;  /* 0xff80000071357808 */ /* 0x000fc40004800000 */
[C---:B------:R-:W-:Y:S01]  /*b060*/  ISETP.GE.AND P1, PT, R18.reuse, R202, PT ;  /* 0x000000ca1200720c */ /* 0x040fe20003f26270 */
[----:B------:R2:W3:Y:S01]  /*b070*/  MUFU.EX2 R87, R3 ;  /* 0x0000000300577308 */ /* 0x0004e20000000800 */
[-C--:B------:R-:W-:Y:S02]  /*b080*/  ISETP.LT.OR P6, PT, R19, R198.reuse, P6 ;  /* 0x000000c61300720c */ /* 0x080fe400037c1670 */
[----:B------:R-:W-:Y:S02]  /*b090*/  ISETP.LT.OR P1, PT, R18, R198, P1 ;  /* 0x000000c61200720c */ /* 0x000fe40000f21670 */
[----:B------:R-:W-:Y:S02]  /*b0a0*/  FSEL R52, R110, -INF , !P6 ;  /* 0xff8000006e347808 */ /* 0x000fe40007000000 */
[----:B-1----:R-:W-:Y:S02]  /*b0b0*/  FMNMX.FTZ R2, R40, R37, !PT ;  /* 0x0000002528027209 */ /* 0x002fe40007810000 */
[----:B------:R-:W-:-:S02]  /*b0c0*/  ISETP.GE.AND P6, PT, R17, R202, PT ;  /* 0x000000ca1100720c */ /* 0x000fc40003fc6270 */
[----:B------:R-:W-:Y:S02]  /*b0d0*/  FMNMX.FTZ R2, R49, R2, !PT ;  /* 0x0000000231027209 */ /* 0x000fe40007810000 */
[----:B------:R-:W-:Y:S02]  /*b0e0*/  ISETP.LT.OR P6, PT, R17, R198, P6 ;  /* 0x000000c61100720c */ /* 0x000fe400037c1670 */
[----:B------:R-:W-:Y:S01]  /*b0f0*/  FMNMX.FTZ R2, R33, R2, !PT ;  /* 0x0000000221027209 */ /* 0x000fe20007810000 */
[----:B--2---:R-:W-:Y:S01]  /*b100*/  FFMA.FTZ R3, R55, UR6, -R0 ;  /* 0x0000000637037c23 */ /* 0x004fe20008010800 */
[----:B------:R-:W-:Y:S01]  /*b110*/  FSEL R55, R108, -INF , !P1 ;  /* 0xff8000006c377808 */ /* 0x000fe20004800000 */
[----:B---3--:R-:W-:Y:S01]  /*b120*/  IMAD.MOV.U32 R113, RZ, RZ, R87 ;  /* 0x000000ffff717224 */ /* 0x008fe200078e0057 */
[----:B------:R-:W-:Y:S01]  /*b130*/  FMNMX.FTZ R2, R10, R2, !PT ;  /* 0x000000020a027209 */ /* 0x000fe20007810000 */
[----:B------:R1:W-:Y:S01]  /*b140*/  MUFU.EX2 R118, R3 ;  /* 0x0000000300767308 */ /* 0x0003e20000000800 */
[----:B------:R-:W-:-:S02]  /*b150*/  ISETP.GE.AND P1, PT, R16, R202, PT ;  /* 0x000000ca1000720c */ /* 0x000fc40003f26270 */
[----:B------:R-:W-:Y:S02]  /*b160*/  FMNMX.FTZ R2, R35, R2, !PT ;  /* 0x0000000223027209 */ /* 0x000fe40007810000 */
[----:B------:R-:W-:Y:S02]  /*b170*/  ISETP.LT.OR P1, PT, R16, R198, P1 ;  /* 0x000000c61000720c */ /* 0x000fe40000f21670 */
[----:B------:R-:W-:-:S04]  /*b180*/  FMNMX.FTZ R2, R34, R2, !PT ;  /* 0x0000000222027209 */ /* 0x000fc80007810000 */
[----:B------:R-:W-:-:S04]  /*b190*/  FMNMX.FTZ R2, R36, R2, !PT ;  /* 0x0000000224027209 */ /* 0x000fc80007810000 */
[----:B------:R-:W-:Y:S01]  /*b1a0*/  FMNMX.FTZ R2, R42, R2, !PT ;  /* 0x000000022a027209 */ /* 0x000fe20007810000 */
[----:B-1----:R-:W-:Y:S01]  /*b1b0*/  FFMA.FTZ R3, R56, UR6, -R0 ;  /* 0x0000000638037c23 */ /* 0x002fe20008010800 */
[----:B------:R-:W-:Y:S01]  /*b1c0*/  FSEL R56, R105, -INF , !P6 ;  /* 0xff80000069387808 */ /* 0x000fe20007000000 */
[----:B------:R-:W-:Y:S01]  /*b1d0*/  IMAD.MOV.U32 R105, RZ, RZ, R85 ;  /* 0x000000ffff697224 */ /* 0x000fe200078e0055 */
[----:B------:R-:W-:Y:S01]  /*b1e0*/  FMNMX.FTZ R2, R43, R2, !PT ;  /* 0x000000022b027209 */ /* 0x000fe20007810000 */
[----:B------:R1:W-:Y:S01]  /*b1f0*/  MUFU.EX2 R119, R3 ;  /* 0x0000000300777308 */ /* 0x0003e20000000800 */
[C---:B------:R-:W-:Y:S02]  /*b200*/  ISETP.GE.AND P6, PT, R15.reuse, R202, PT ;  /* 0x000000ca0f00720c */ /* 0x040fe40003fc6270 */
[----:B------:R-:W-:Y:S02]  /*b210*/  FMNMX.FTZ R2, R44, R2, !PT ;  /* 0x000000022c027209 */ /* 0x000fe40007810000 */
[----:B------:R-:W-:-:S02]  /*b220*/  ISETP.LT.OR P6, PT, R15, R198, P6 ;  /* 0x000000c60f00720c */ /* 0x000fc400037c1670 */
[----:B------:R-:W-:-:S04]  /*b230*/  FMNMX.FTZ R2, R45, R2, !PT ;  /* 0x000000022d027209 */ /* 0x000fc80007810000 */
[----:B------:R-:W-:-:S04]  /*b240*/  FMNMX.FTZ R2, R48, R2, !PT ;  /* 0x0000000230027209 */ /* 0x000fc80007810000 */
[----:B------:R-:W-:Y:S01]  /*b250*/  FMNMX.FTZ R2, R47, R2, !PT ;  /* 0x000000022f027209 */ /* 0x000fe20007810000 */
[----:B-1----:R-:W-:Y:S01]  /*b260*/  FFMA.FTZ R3, R57, UR6, -R0 ;  /* 0x0000000639037c23 */ /* 0x002fe20008010800 */
[----:B------:R-:W-:Y:S02]  /*b270*/  FSEL R57, R104, -INF , !P1 ;  /* 0xff80000068397808 */ /* 0x000fe40004800000 */
[----:B------:R-:W-:Y:S01]  /*b280*/  FMNMX.FTZ R2, R54, R2, !PT ;  /* 0x0000000236027209 */ /* 0x000fe20007810000 */
[----:B------:R1:W-:Y:S01]  /*b290*/  MUFU.EX2 R98, R3 ;  /* 0x0000000300627308 */ /* 0x0003e20000000800 */
[----:B------:R-:W-:Y:S02]  /*b2a0*/  ISETP.GE.AND P1, PT, R14, R202, PT ;  /* 0x000000ca0e00720c */ /* 0x000fe40003f26270 */
        /* <DEDUP_REMOVED lines=8> */
[----:B------:R1:W2:Y:S01]  /*b330*/  MUFU.EX2 R210, R3 ;  /* 0x0000000300d27308 */ /* 0x0002a20000000800 */
        /* <DEDUP_REMOVED lines=18> */
[----:B------:R-:W-:Y:S02]  /*b460*/  FMNMX.FTZ R2, R60, R2, !PT ;  /* 0x000000023c027209 */ /* 0x000fe40007810000 */
[----:B------:R-:W-:Y:S02]  /*b470*/  ISETP.LT.OR P1, PT, R12, R198, P1 ;  /* 0x000000c60c00720c */ /* 0x000fe40000f21670 */
[----:B------:R-:W-:-:S02]  /*b480*/  FMNMX.FTZ R2, R59, R2, !PT ;  /* 0x000000023b027209 */ /* 0x000fc40007810000 */
[----:B------:R-:W-:Y:S02]  /*b490*/  FSEL R64, R93, -INF , !P1 ;  /* 0xff8000005d407808 */ /* 0x000fe40004800000 */
[----:B------:R-:W-:Y:S02]  /*b4a0*/  ISETP.GE.AND P1, PT, R32, R202, PT ;  /* 0x000000ca2000720c */ /* 0x000fe40003f26270 */
[----:B------:R-:W-:Y:S02]  /*b4b0*/  FMNMX.FTZ R2, R64, R2, !PT ;  /* 0x0000000240027209 */ /* 0x000fe40007810000 */
[----:B------:R-:W-:Y:S02]  /*b4c0*/  ISETP.LT.OR P1, PT, R32, R198, P1 ;  /* 0x000000c62000720c */ /* 0x000fe40000f21670 */
[----:B------:R-:W-:Y:S01]  /*b4d0*/  FMNMX.FTZ R2, R95, R2, !PT ;  /* 0x000000025f027209 */ /* 0x000fe20007810000 */
[----:B-1----:R-:W-:Y:S01]  /*b4e0*/  FFMA.FTZ R3, R61, UR6, -R0 ;  /* 0x000000063d037c23 */ /* 0x002fe20008010800 */
[----:B------:R-:W-:-:S02]  /*b4f0*/  FSEL R97, R67, -INF , !P1 ;  /* 0xff80000043617808 */ /* 0x000fc40004800000 */
[C---:B------:R-:W-:Y:S01]  /*b500*/  ISETP.GE.AND P1, PT, R30.reuse, R202, PT ;  /* 0x000000ca1e00720c */ /* 0x040fe20003f26270 */
        /* <DEDUP_REMOVED lines=8> */
[C---:B------:R-:W-:Y:S01]  /*b590*/  ISETP.GE.AND P1, PT, R9.reuse, R201, PT ;  /* 0x000000c90900720c */ /* 0x040fe20003f26270 */
[----:B------:R1:W-:Y:S03]  /*b5a0*/  MUFU.EX2 R131, R3 ;  /* 0x0000000300837308 */ /* 0x0003e60000000800 */
[----:B------:R-:W-:Y:S01]  /*b5b0*/  ISETP.LT.OR P1, PT, R9, R197, P1 ;  /* 0x000000c50900720c */ /* 0x000fe20000f21670 */
[----:B-1----:R-:W-:-:S04]  /*b5c0*/  FFMA.FTZ R3, R63, UR6, -R0 ;  /* 0x000000063f037c23 */ /* 0x002fc80008010800 */
[----:B------:R1:W3:Y:S02]  /*b5d0*/  MUFU.EX2 R176, R3 ;  /* 0x0000000300b07308 */ /* 0x0002e40000000800 */
[----:B-1----:R-:W-:Y:S01]  /*b5e0*/  FFMA.FTZ R3, R65, UR6, -R0 ;  /* 0x0000000641037c23 */ /* 0x002fe20008010800 */
[----:B------:R-:W-:Y:S02]  /*b5f0*/  FSEL R65, R89, -INF , !P6 ;  /* 0xff80000059417808 */ /* 0x000fe40007000000 */
[----:B------:R-:W-:-:S03]  /*b600*/  ISETP.GE.AND P6, PT, R29, R202, PT ;  /* 0x000000ca1d00720c */ /* 0x000fc60003fc6270 */
[----:B------:R1:W-:Y:S01]  /*b610*/  MUFU.EX2 R115, R3 ;  /* 0x0000000300737308 */ /* 0x0003e20000000800 */
[----:B------:R-:W-:Y:S02]  /*b620*/  FMNMX.FTZ R2, R65, R2, !PT ;  /* 0x0000000241027209 */ /* 0x000fe40007810000 */
[----:B------:R-:W-:Y:S02]  /*b630*/  ISETP.LT.OR P6, PT, R29, R198, P6 ;  /* 0x000000c61d00720c */ /* 0x000fe400037c1670 */
[----:B------:R-:W-:Y:S02]  /*b640*/  FMNMX.FTZ R2, R67, R2, !PT ;  /* 0x0000000243027209 */ /* 0x000fe40007810000 */
[----:B------:R-:W-:Y:S02]  /*b650*/  FSEL R249, R84, -INF , !P6 ;  /* 0xff80000054f97808 */ /* 0x000fe40007000000 */
[----:B------:R-:W-:Y:S02]  /*b660*/  ISETP.GE.AND P6, PT, R9, R200, PT ;  /* 0x000000c80900720c */ /* 0x000fe40003fc6270 */
[----:B------:R-:W-:-:S02]  /*b670*/  FMNMX.FTZ R2, R249, R2, !PT ;  /* 0x00000002f9027209 */ /* 0x000fc40007810000 */
[----:B------:R-:W-:Y:S02]  /*b680*/  ISETP.LT.OR P6, PT, R9, R196, P6 ;  /* 0x000000c40900720c */ /* 0x000fe400037c1670 */
[----:B------:R-:W-:Y:S01]  /*b690*/  FMNMX.FTZ R2, R248, R2, !PT ;  /* 0x00000002f8027209 */ /* 0x000fe20007810000 */
[----:B-1----:R-:W-:Y:S01]  /*b6a0*/  FFMA.FTZ R3, R66, UR6, -R0 ;  /* 0x0000000642037c23 */ /* 0x002fe20008010800 */
[----:B------:R-:W-:-:S03]  /*b6b0*/  FSEL R66, R240, -INF , !P1 ;  /* 0xff800000f0427808 */ /* 0x000fc60004800000 */
[----:B------:R-:W1:Y:S01]  /*b6c0*/  SHFL.BFLY PT, R9, R2, 0x2, 0x1f ;  /* 0x0c401f0002097f89 */ /* 0x000e6200000e0000 */
[----:B------:R4:W-:Y:S01]  /*b6d0*/  MUFU.EX2 R134, R3 ;  /* 0x0000000300867308 */ /* 0x0009e20000000800 */
[----:B------:R-:W-:-:S04]  /*b6e0*/  ISETP.GE.AND P1, PT, R6, R201, PT ;  /* 0x000000c90600720c */ /* 0x000fc80003f26270 */
[----:B------:R-:W-:-:S04]  /*b6f0*/  ISETP.LT.OR P1, PT, R6, R197, P1 ;  /* 0x000000c50600720c */ /* 0x000fc80000f21670 */
[----:B------:R-:W-:Y:S01]  /*b700*/  FSEL R62, R228, -INF , !P1 ;  /* 0xff800000e43e7808 */ /* 0x000fe20004800000 */
[--C-:B----4-:R-:W-:Y:S01]  /*b710*/  FFMA.FTZ R3, R68, UR6, -R0.reuse ;  /* 0x0000000644037c23 */ /* 0x110fe20008010800 */
[----:B------:R-:W-:Y:S02]  /*b720*/  FSEL R68, R246, -INF , !P4 ;  /* 0xff800000f6447808 */ /* 0x000fe40006000000 */
[----:B------:R-:W-:Y:S01]  /*b730*/  ISETP.GE.AND P4, PT, R8, R201, PT ;  /* 0x000000c90800720c */ /* 0x000fe20003f86270 */
[----:B------:R4:W5:Y:S01]  /*b740*/  MUFU.EX2 R223, R3 ;  /* 0x0000000300df7308 */ /* 0x0009620000000800 */
[----:B-1----:R-:W-:Y:S02]  /*b750*/  FMNMX.FTZ R2, R2, R9, !PT ;  /* 0x0000000902027209 */ /* 0x002fe40007810000 */
[----:B------:R-:W-:Y:S01]  /*b760*/  ISETP.LT.OR P4, PT, R8, R197, P4 ;  /* 0x000000c50800720c */ /* 0x000fe20002781670 */
[----:B----4-:R-:W-:Y:S01]  /*b770*/  FFMA.FTZ R3, R72, UR6, -R0 ;  /* 0x0000000648037c23 */ /* 0x010fe20008010800 */
[----:B------:R-:W-:-:S02]  /*b780*/  FSEL R72, R242, -INF , !P5 ;  /* 0xff800000f2487808 */ /* 0x000fc40006800000 */
[C---:B------:R-:W-:Y:S01]  /*b790*/  ISETP.GE.AND P5, PT, R7.reuse, R200, PT ;  /* 0x000000c80700720c */ /* 0x040fe20003fa6270 */
[----:B------:R1:W4:Y:S03]  /*b7a0*/  MUFU.EX2 R218, R3 ;  /* 0x0000000300da7308 */ /* 0x0003260000000800 */
[----:B------:R-:W-:Y:S01]  /*b7b0*/  ISETP.LT.OR P5, PT, R7, R196, P5 ;  /* 0x000000c40700720c */ /* 0x000fe20002fa1670 */
[--C-:B-1----:R-:W-:Y:S01]  /*b7c0*/  FFMA.FTZ R3, R73, UR6, -R0.reuse ;  /* 0x0000000649037c23 */ /* 0x102fe20008010800 */
[----:B------:R-:W-:Y:S02]  /*b7d0*/  FSEL R73, R244, -INF , !P3 ;  /* 0xff800000f4497808 */ /* 0x000fe40005800000 */
[C---:B------:R-:W-:Y:S01]  /*b7e0*/  ISETP.GE.AND P3, PT, R8.reuse, R200, PT ;  /* 0x000000c80800720c */ /* 0x040fe20003f66270 */
[----:B------:R1:W4:Y:S03]  /*b7f0*/  MUFU.EX2 R217, R3 ;  /* 0x0000000300d97308 */ /* 0x0003260000000800 */
[----:B------:R-:W-:Y:S01]  /*b800*/  ISETP.LT.OR P3, PT, R8, R196, P3 ;  /* 0x000000c40800720c */ /* 0x000fe20001f61670 */
[----:B-1----:R-:W-:Y:S01]  /*b810*/  FFMA.FTZ R3, R70, UR6, -R0 ;  /* 0x0000000646037c23 */ /* 0x002fe20008010800 */
[----:B------:R-:W-:-:S02]  /*b820*/  FSEL R70, R245, -INF , !P0 ;  /* 0xff800000f5467808 */ /* 0x000fc40004000000 */
[C---:B------:R-:W-:Y:S01]  /*b830*/  ISETP.GE.AND P0, PT, R7.reuse, R201, PT ;  /* 0x000000c90700720c */ /* 0x040fe20003f06270 */
[----:B------:R1:W4:Y:S03]  /*b840*/  MUFU.EX2 R215, R3 ;  /* 0x0000000300d77308 */ /* 0x0003260000000800 */
[----:B------:R-:W-:Y:S02]  /*b850*/  ISETP.LT.OR P0, PT, R7, R197, P0 ;  /* 0x000000c50700720c */ /* 0x000fe40000701670 */
[----:B------:R-:W2:Y:S02]  /*b860*/  SHFL.BFLY PT, R7, R2, 0x1, 0x1f ;  /* 0x0c201f0002077f89 */ /* 0x000ea400000e0000 */
[----:B------:R-:W-:Y:S02]  /*b870*/  FSEL R63, R236, -INF , !P0 ;  /* 0xff800000ec3f7808 */ /* 0x000fe40004000000 */
[----:B------:R-:W-:-:S04]  /*b880*/  ISETP.GE.AND P0, PT, R4, R201, PT ;  /* 0x000000c90400720c */ /* 0x000fc80003f06270 */
[----:B------:R-:W-:Y:S01]  /*b890*/  ISETP.LT.OR P0, PT, R4, R197, P0 ;  /* 0x000000c50400720c */ /* 0x000fe20000701670 */
[----:B-1----:R-:W-:Y:S01]  /*b8a0*/  FFMA.FTZ R3, R69, UR6, -R0 ;  /* 0x0000000645037c23 */ /* 0x002fe20008010800 */
[----:B------:R-:W-:Y:S02]  /*b8b0*/  FSEL R69, R239, -INF , !P4 ;  /* 0xff800000ef457808 */ /* 0x000fe40006000000 */
[C---:B------:R-:W-:Y:S01]  /*b8c0*/  ISETP.GE.AND P4, PT, R6.reuse, R200, PT ;  /* 0x000000c80600720c */ /* 0x040fe20003f86270 */
[----:B------:R1:W4:Y:S03]  /*b8d0*/  MUFU.EX2 R130, R3 ;  /* 0x0000000300827308 */ /* 0x0003260000000800 */
[----:B------:R-:W-:Y:S02]  /*b8e0*/  ISETP.LT.OR P4, PT, R6, R196, P4 ;  /* 0x000000c40600720c */ /* 0x000fe40002781670 */
[----:B--2---:R-:W-:-:S02]  /*b8f0*/  FMNMX.FTZ R110, R2, R7, !PT ;  /* 0x00000007026e7209 */ /* 0x004fc40007810000 */
[----:B------:R-:W-:Y:S02]  /*b900*/  FMNMX.FTZ R2, R39, R79, !PT ;  /* 0x0000004f27027209 */ /* 0x000fe40007810000 */
[----:B------:R-:W-:Y:S02]  /*b910*/  FSETP.NEU.FTZ.AND P1, PT, R110, -INF , PT ;  /* 0xff8000006e00780b */ /* 0x000fe40003f3d000 */
[----:B------:R-:W-:Y:S01]  /*b920*/  FMNMX.FTZ R2, R80, R2, !PT ;  /* 0x0000000250027209 */ /* 0x000fe20007810000 */
[----:B-1----:R-:W-:Y:S01]  /*b930*/  FFMA.FTZ R3, R71, UR6, -R0 ;  /* 0x0000000647037c23 */ /* 0x002fe20008010800 */
[----:B------:R-:W-:Y:S02]  /*b940*/  FSEL R71, R238, -INF , !P6 ;  /* 0xff800000ee477808 */ /* 0x000fe40007000000 */
[----:B------:R-:W-:Y:S01]  /*b950*/  ISETP.GE.AND P6, PT, R5, R201, PT ;  /* 0x000000c90500720c */ /* 0x000fe20003fc6270 */
[----:B------:R1:W-:Y:S01]  /*b960*/  MUFU.EX2 R246, R3 ;  /* 0x0000000300f67308 */ /* 0x0003e20000000800 */
[----:B------:R-:W-:-:S02]  /*b970*/  FMNMX.FTZ R2, R68, R2, !PT ;  /* 0x0000000244027209 */ /* 0x000fc40007810000 */
[----:B------:R-:W-:-:S04]  /*b980*/  ISETP.LT.OR P6, PT, R5, R197, P6 ;  /* 0x000000c50500720c */ /* 0x000fc800037c1670 */
[----:B------:R-:W-:Y:S02]  /*b990*/  FSEL R61, R222, -INF , !P6 ;  /* 0xff800000de3d7808 */ /* 0x000fe40007000000 */
[----:B------:R-:W-:-:S04]  /*b9a0*/  ISETP.GE.AND P6, PT, R27, R200, PT ;  /* 0x000000c81b00720c */ /* 0x000fc80003fc6270 */
        /* <DEDUP_REMOVED lines=8> */
[----:B------:R-:W-:-:S03]  /*ba30*/  FFMA.FTZ R5, R76, UR6, -R0 ;  /* 0x000000064c057c23 */ /* 0x000fc60008010800 */
[----:B------:R-:W-:-:S03]  /*ba40*/  FSEL R83, R221, -INF , !P3 ;  /* 0xff800000dd537808 */ /* 0x000fc60005800000 */
[----:B------:R-:W-:Y:S01]  /*ba50*/  MUFU.EX2 R242, R5 ;  /* 0x0000000500f27308 */ /* 0x000fe20000000800 */
[----:B------:R-:W-:-:S04]  /*ba60*/  ISETP.GE.AND P3, PT, R26, R200, PT ;  /* 0x000000c81a00720c */ /* 0x000fc80003f66270 */
[----:B------:R-:W-:Y:S01]  /*ba70*/  ISETP.LT.OR P3, PT, R26, R196, P3 ;  /* 0x000000c41a00720c */ /* 0x000fe20001f61670 */
[--C-:B-1----:R-:W-:Y:S01]  /*ba80*/  FFMA.FTZ R3, R75, UR6, -R0.reuse ;  /* 0x000000064b037c23 */ /* 0x102fe20008010800 */
[----:B------:R-:W-:Y:S01]  /*ba90*/  FFMA.FTZ R0, R74, UR6, -R0 ;  /* 0x000000064a007c23 */ /* 0x000fe20008010800 */
[----:B------:R-:W-:Y:S02]  /*baa0*/  FSEL R74, R233, -INF , !P5 ;  /* 0xff800000e94a7808 */ /* 0x000fe40006800000 */
[----:B------:R1:W-:Y:S01]  /*bab0*/  MUFU.EX2 R240, R3 ;  /* 0x0000000300f07308 */ /* 0x0003e20000000800 */
[----:B------:R-:W-:Y:S02]  /*bac0*/  ISETP.GE.AND P5, PT, R4, R200, PT ;  /* 0x000000c80400720c */ /* 0x000fe40003fa6270 */
[----:B------:R-:W-:Y:S02]  /*bad0*/  FSEL R75, R227, -INF , !P4 ;  /* 0xff800000e34b7808 */ /* 0x000fe40006000000 */
[----:B------:R-:W-:-:S02]  /*bae0*/  ISETP.GE.AND P4, PT, R27, R201, PT ;  /* 0x000000c91b00720c */ /* 0x000fc40003f86270 */
[----:B------:R-:W-:Y:S01]  /*baf0*/  ISETP.LT.OR P5, PT, R4, R196, P5 ;  /* 0x000000c40400720c */ /* 0x000fe20002fa1670 */
[----:B------:R2:W-:Y:S01]  /*bb00*/  MUFU.EX2 R239, R0 ;  /* 0x0000000000ef7308 */ /* 0x0005e20000000800 */
[----:B------:R-:W-:Y:S02]  /*bb10*/  ISETP.LT.OR P4, PT, R27, R197, P4 ;  /* 0x000000c51b00720c */ /* 0x000fe40002781670 */
[----:B------:R-:W-:Y:S02]  /*bb20*/  FSEL R85, R214, -INF , !P5 ;  /* 0xff800000d6557808 */ /* 0x000fe40006800000 */
[----:B------:R-:W-:Y:S02]  /*bb30*/  ISETP.GE.AND P5, PT, R25, R201, PT ;  /* 0x000000c91900720c */ /* 0x000fe40003fa6270 */
[----:B------:R-:W-:Y:S01]  /*bb40*/  FSEL R27, R213, -INF , !P4 ;  /* 0xff800000d51b7808 */ /* 0x000fe20006000000 */
[----:B-1----:R-:W-:Y:S01]  /*bb50*/  FMUL.FTZ R3, R110, UR6 ;  /* 0x000000066e037c20 */ /* 0x002fe20008410000 */
[----:B------:R-:W-:-:S02]  /*bb60*/  ISETP.GE.AND P4, PT, R25, R200, PT ;  /* 0x000000c81900720c */ /* 0x000fc40003f86270 */
[----:B------:R-:W-:Y:S02]  /*bb70*/  ISETP.LT.OR P5, PT, R25, R197, P5 ;  /* 0x000000c51900720c */ /* 0x000fe40002fa1670 */
[----:B------:R-:W-:Y:S02]  /*bb80*/  FSEL R3, R3, RZ, P1 ;  /* 0x000000ff03037208 */ /* 0x000fe40000800000 */
[----:B------:R-:W-:Y:S02]  /*bb90*/  ISETP.LT.OR P4, PT, R25, R196, P4 ;  /* 0x000000c41900720c */ /* 0x000fe40002781670 */
[----:B------:R-:W-:Y:S01]  /*bba0*/  FSEL R87, R211, -INF , !P3 ;  /* 0xff800000d3577808 */ /* 0x000fe20005800000 */
[--C-:B--2---:R-:W-:Y:S01]  /*bbb0*/  FFMA.FTZ R0, R37, UR6, -R3.reuse ;  /* 0x0000000625007c23 */ /* 0x104fe20008010803 */
[----:B------:R-:W-:Y:S01]  /*bbc0*/  FSEL R37, R224, -INF , !P0 ;  /* 0xff800000e0257808 */ /* 0x000fe20004000000 */
[----:B------:R-:W-:Y:S01]  /*bbd0*/  FFMA.FTZ R4, R55, UR6, -R3 ;  /* 0x0000000637047c23 */ /* 0x000fe20008010803 */
[----:B------:R-:W-:Y:S01]  /*bbe0*/  ISETP.GE.AND P0, PT, R26, R201, PT ;  /* 0x000000c91a00720c */ /* 0x000fe20003f06270 */
[----:B------:R1:W-:Y:S01]  /*bbf0*/  MUFU.EX2 R129, R0 ;  /* 0x0000000000817308 */ /* 0x0003e20000000800 */
[----:B------:R-:W-:-:S02]  /*bc00*/  FSEL R25, R205, -INF , !P5 ;  /* 0xff800000cd197808 */ /* 0x000fc40006800000 */
[----:B------:R-:W-:Y:S02]  /*bc10*/  ISETP.LT.OR P0, PT, R26, R197, P0 ;  /* 0x000000c51a00720c */ /* 0x000fe40000701670 */
[C---:B------:R-:W-:Y:S02]  /*bc20*/  ISETP.GE.AND P3, PT, R23.reuse, R201, PT ;  /* 0x000000c91700720c */ /* 0x040fe40003f66270 */
[----:B------:R-:W-:Y:S01]  /*bc30*/  FSEL R26, R212, -INF , !P0 ;  /* 0xff800000d41a7808 */ /* 0x000fe20004000000 */
[----:B------:R2:W-:Y:S01]  /*bc40*/  MUFU.EX2 R213, R4 ;  /* 0x0000000400d57308 */ /* 0x0005e20000000800 */
[CC--:B------:R-:W-:Y:S02]  /*bc50*/  ISETP.GE.AND P0, PT, R24.reuse, R200.reuse, PT ;  /* 0x000000c81800720c */ /* 0x0c0fe40003f06270 */
[----:B------:R-:W-:Y:S02]  /*bc60*/  ISETP.GE.AND P5, PT, R23, R200, PT ;  /* 0x000000c81700720c */ /* 0x000fe40003fa6270 */
[----:B------:R-:W-:-:S02]  /*bc70*/  ISETP.LT.OR P0, PT, R24, R196, P0 ;  /* 0x000000c41800720c */ /* 0x000fc40000701670 */
[----:B------:R-:W-:Y:S01]  /*bc80*/  ISETP.LT.OR P3, PT, R23, R197, P3 ;  /* 0x000000c51700720c */ /* 0x000fe20001f61670 */
[--C-:B-1----:R-:W-:Y:S01]  /*bc90*/  FFMA.FTZ R0, R49, UR6, -R3.reuse ;  /* 0x0000000631007c23 */ /* 0x102fe20008010803 */
[----:B------:R-:W-:Y:S01]  /*bca0*/  IMAD.MOV.U32 R49, RZ, RZ, R220 ;  /* 0x000000ffff317224 */ /* 0x000fe200078e00dc */
[----:B------:R-:W-:Y:S01]  /*bcb0*/  ISETP.LT.OR P5, PT, R23, R196, P5 ;  /* 0x000000c41700720c */ /* 0x000fe20002fa1670 */
[----:B------:R-:W-:Y:S01]  /*bcc0*/  IMAD.MOV.U32 R220, RZ, RZ, R86 ;  /* 0x000000ffffdc7224 */ /* 0x000fe200078e0056 */
[----:B------:R1:W-:Y:S01]  /*bcd0*/  MUFU.EX2 R177, R0 ;  /* 0x0000000000b17308 */ /* 0x0003e20000000800 */
[----:B------:R-:W-:Y:S02]  /*bce0*/  FSEL R86, R216, -INF , !P6 ;  /* 0xff800000d8567808 */ /* 0x000fe40007000000 */
[----:B------:R-:W-:Y:S01]  /*bcf0*/  ISETP.GE.AND P6, PT, R24, R201, PT ;  /* 0x000000c91800720c */ /* 0x000fe20003fc6270 */
[----:B--2---:R-:W-:Y:S01]  /*bd00*/  FFMA.FTZ R4, R56, UR6, -R3 ;  /* 0x0000000638047c23 */ /* 0x004fe20008010803 */
[----:B------:R-:W-:-:S02]  /*bd10*/  FSEL R93, R207, -INF , !P0 ;  /* 0xff800000cf5d7808 */ /* 0x000fc40004000000 */
[----:B------:R-:W-:Y:S01]  /*bd20*/  ISETP.LT.OR P6, PT, R24, R197, P6 ;  /* 0x000000c51800720c */ /* 0x000fe200037c1670 */
[----:B------:R-:W-:Y:S01]  /*bd30*/  IMAD.MOV.U32 R24, RZ, RZ, R128 ;  /* 0x000000ffff187224 */ /* 0x000fe200078e0080 */
[CC--:B------:R-:W-:Y:S01]  /*bd40*/  ISETP.GE.AND P0, PT, R21.reuse, R201.reuse, PT ;  /* 0x000000c91500720c */ /* 0x0c0fe20003f06270 */
[----:B------:R-:W-:Y:S01]  /*bd50*/  IMAD.MOV.U32 R128, RZ, RZ, R209 ;  /* 0x000000ffff807224 */ /* 0x000fe200078e00d1 */
[----:B------:R-:W-:Y:S01]  /*bd60*/  FSEL R23, R206, -INF , !P6 ;  /* 0xff800000ce177808 */ /* 0x000fe20007000000 */
[----:B------:R2:W-:Y:S01]  /*bd70*/  MUFU.EX2 R212, R4 ;  /* 0x0000000400d47308 */ /* 0x0005e20000000800 */
[C---:B------:R-:W-:Y:S02]  /*bd80*/  ISETP.GE.AND P6, PT, R22.reuse, R201, PT ;  /* 0x000000c91600720c */ /* 0x040fe40003fc6270 */
[-C--:B------:R-:W-:Y:S01]  /*bd90*/  ISETP.LT.OR P0, PT, R21, R197.reuse, P0 ;  /* 0x000000c51500720c */ /* 0x080fe20000701670 */
[----:B-1----:R-:W-:Y:S01]  /*bda0*/  FFMA.FTZ R0, R33, UR6, -R3 ;  /* 0x0000000621007c23 */ /* 0x002fe20008010803 */
[----:B------:R-:W-:-:S02]  /*bdb0*/  ISETP.LT.OR P6, PT, R22, R197, P6 ;  /* 0x000000c51600720c */ /* 0x000fc400037c1670 */
[----:B------:R-:W-:Y:S01]  /*bdc0*/  FSEL R92, R204, -INF , !P4 ;  /* 0xff800000cc5c7808 */ /* 0x000fe20006000000 */
[----:B------:R1:W-:Y:S01]  /*bdd0*/  MUFU.EX2 R180, R0 ;  /* 0x0000000000b47308 */ /* 0x0003e20000000800 */
[C---:B------:R-:W-:Y:S02]  /*bde0*/  ISETP.GE.AND P4, PT, R22.reuse, R200, PT ;  /* 0x000000c81600720c */ /* 0x040fe40003f86270 */
[----:B------:R-:W-:Y:S02]  /*bdf0*/  FSEL R9, R173, -INF , !P0 ;  /* 0xff800000ad097808 */ /* 0x000fe40004000000 */
[----:B------:R-:W-:Y:S02]  /*be00*/  ISETP.GE.AND P0, PT, R19, R201, PT ;  /* 0x000000c91300720c */ /* 0x000fe40003f06270 */
[----:B------:R-:W-:Y:S01]  /*be10*/  ISETP.LT.OR P4, PT, R22, R196, P4 ;  /* 0x000000c41600720c */ /* 0x000fe20002781670 */
[----:B--2---:R-:W-:Y:S01]  /*be20*/  FFMA.FTZ R4, R57, UR6, -R3 ;  /* 0x0000000639047c23 */ /* 0x004fe20008010803 */
[----:B------:R-:W-:-:S02]  /*be30*/  FSEL R22, R182, -INF , !P3 ;  /* 0xff800000b6167808 */ /* 0x000fc40005800000 */
[----:B------:R-:W-:Y:S01]  /*be40*/  ISETP.LT.OR P0, PT, R19, R197, P0 ;  /* 0x000000c51300720c */ /* 0x000fe20000701670 */
[----:B------:R-:W-:Y:S01]  /*be50*/  MUFU.EX2 R211, R4 ;  /* 0x0000000400d37308 */ /* 0x000fe20000000800 */
[----:B------:R-:W-:Y:S02]  /*be60*/  ISETP.GE.AND P3, PT, R21, R200, PT ;  /* 0x000000c81500720c */ /* 0x000fe40003f66270 */
[----:B------:R-:W-:Y:S01]  /*be70*/  FSEL R7, R172, -INF , !P0 ;  /* 0xff800000ac077808 */ /* 0x000fe20004000000 */
[----:B-1----:R-:W-:Y:S01]  /*be80*/  FFMA.FTZ R0, R10, UR6, -R3 ;  /* 0x000000060a007c23 */ /* 0x002fe20008010803 */
[----:B------:R-:W-:Y:S02]  /*be90*/  FSEL R10, R183, -INF , !P6 ;  /* 0xff800000b70a7808 */ /* 0x000fe40007000000 */
[-C--:B------:R-:W-:Y:S01]  /*bea0*/  ISETP.GE.AND P6, PT, R20, R201.reuse, PT ;  /* 0x000000c91400720c */ /* 0x080fe20003fc6270 */
[----:B------:R1:W2:Y:S01]  /*beb0*/  MUFU.EX2 R181, R0 ;  /* 0x0000000000b57308 */ /* 0x0002a20000000800 */
[----:B------:R-:W-:-:S02]  /*bec0*/  ISETP.GE.AND P0, PT, R17, R201, PT ;  /* 0x000000c91100720c */ /* 0x000fc40003f06270 */
[-C--:B------:R-:W-:Y:S02]  /*bed0*/  ISETP.LT.OR P6, PT, R20, R197.reuse, P6 ;  /* 0x000000c51400720c */ /* 0x080fe400037c1670 */
[----:B------:R-:W-:Y:S02]  /*bee0*/  ISETP.LT.OR P0, PT, R17, R197, P0 ;  /* 0x000000c51100720c */ /* 0x000fe40000701670 */
[----:B------:R-:W-:Y:S02]  /*bef0*/  FSEL R8, R174, -INF , !P6 ;  /* 0xff800000ae087808 */ /* 0x000fe40007000000 */
[C---:B------:R-:W-:Y:S02]  /*bf00*/  ISETP.GE.AND P6, PT, R18.reuse, R201, PT ;  /* 0x000000c91200720c */ /* 0x040fe40003fc6270 */
[----:B------:R-:W-:Y:S01]  /*bf10*/  ISETP.LT.OR P3, PT, R21, R196, P3 ;  /* 0x000000c41500720c */ /* 0x000fe20001f61670 */
[----:B------:R-:W-:Y:S01]  /*bf20*/  IMAD.MOV.U32 R21, RZ, RZ, R210 ;  /* 0x000000ffff157224 */ /* 0x000fe200078e00d2 */
[----:B------:R-:W-:-:S02]  /*bf30*/  ISETP.LT.OR P6, PT, R18, R197, P6 ;  /* 0x000000c51200720c */ /* 0x000fc400037c1670 */
[----:B------:R-:W-:Y:S01]  /*bf40*/  FSEL R55, R235, -INF , !P4 ;  /* 0xff800000eb377808 */ /* 0x000fe20006000000 */
[----:B-1----:R-:W-:Y:S01]  /*bf50*/  FFMA.FTZ R0, R35, UR6, -R3 ;  /* 0x0000000623007c23 */ /* 0x002fe20008010803 */
[----:B------:R-:W-:Y:S02]  /*bf60*/  FSEL R33, R168, -INF , !P6 ;  /* 0xff800000a8217808 */ /* 0x000fe40007000000 */
[----:B------:R-:W-:Y:S01]  /*bf70*/  ISETP.GE.AND P6, PT, R16, R201, PT ;  /* 0x000000c91000720c */ /* 0x000fe20003fc6270 */
[----:B------:R1:W-:Y:S01]  /*bf80*/  MUFU.EX2 R209, R0 ;  /* 0x0000000000d17308 */ /* 0x0003e20000000800 */
[----:B------:R-:W-:Y:S02]  /*bf90*/  FSEL R89, R230, -INF , !P3 ;  /* 0xff800000e6597808 */ /* 0x000fe40005800000 */
[----:B------:R-:W-:Y:S02]  /*bfa0*/  ISETP.LT.OR P6, PT, R16, R197, P6 ;  /* 0x000000c51000720c */ /* 0x000fe400037c1670 */
[----:B------:R-:W-:-:S02]  /*bfb0*/  ISETP.GE.AND P4, PT, R17, R200, PT ;  /* 0x000000c81100720c */ /* 0x000fc40003f86270 */
[----:B------:R-:W-:Y:S01]  /*bfc0*/  FSEL R35, R120, -INF , !P6 ;  /* 0xff80000078237808 */ /* 0x000fe20007000000 */
[----:B---3--:R-:W-:Y:S01]  /*bfd0*/  IMAD.MOV.U32 R120, RZ, RZ, R176 ;  /* 0x000000ffff787224 */ /* 0x008fe200078e00b0 */
[----:B------:R-:W-:Y:S02]  /*bfe0*/  ISETP.GE.AND P6, PT, R14, R201, PT ;  /* 0x000000c90e00720c */ /* 0x000fe40003fc6270 */
[----:B------:R-:W-:Y:S02]  /*bff0*/  ISETP.GE.AND P3, PT, R16, R200, PT ;  /* 0x000000c81000720c */ /* 0x000fe40003f66270 */
[----:B------:R-:W-:Y:S02]  /*c000*/  ISETP.LT.OR P6, PT, R14, R197, P6 ;  /* 0x000000c50e00720c */ /* 0x000fe400037c1670 */
[----:B------:R-:W-:Y:S01]  /*c010*/  ISETP.LT.OR P4, PT, R17, R196, P4 ;  /* 0x000000c41100720c */ /* 0x000fe20002781670 */
[----:B-1----:R-:W-:Y:S01]  /*c020*/  FFMA.FTZ R0, R34, UR6, -R3 ;  /* 0x0000000622007c23 */ /* 0x002fe20008010803 */
[----:B------:R-:W-:Y:S01]  /*c030*/  FSEL R34, R125, -INF , !P0 ;  /* 0xff8000007d227808 */ /* 0x000fe20004000000 */
[----:B------:R-:W-:Y:S01]  /*c040*/  IMAD.MOV.U32 R125, RZ, RZ, R208 ;  /* 0x000000ffff7d7224 */ /* 0x000fe200078e00d0 */
[C---:B------:R-:W-:Y:S01]  /*c050*/  ISETP.GE.AND P0, PT, R15.reuse, R201, PT ;  /* 0x000000c90f00720c */ /* 0x040fe20003f06270 */
[----:B------:R1:W-:Y:S01]  /*c060*/  MUFU.EX2 R222, R0 ;  /* 0x0000000000de7308 */ /* 0x0003e20000000800 */
[----:B------:R-:W-:Y:S01]  /*c070*/  FSEL R78, R112, -INF , !P6 ;  /* 0xff800000704e7808 */ /* 0x000fe20007000000 */
[----:B------:R-:W-:Y:S01]  /*c080*/  IMAD.MOV.U32 R112, RZ, RZ, R169 ;  /* 0x000000ffff707224 */ /* 0x000fe200078e00a9 */
[----:B------:R-:W-:-:S02]  /*c090*/  ISETP.LT.OR P0, PT, R15, R197, P0 ;  /* 0x000000c50f00720c */ /* 0x000fc40000701670 */
[-C--:B------:R-:W-:Y:S02]  /*c0a0*/  ISETP.GE.AND P6, PT, R12, R201.reuse, PT ;  /* 0x000000c90c00720c */ /* 0x080fe40003fc6270 */
[----:B------:R-:W-:Y:S02]  /*c0b0*/  FSEL R76, R116, -INF , !P0 ;  /* 0xff800000744c7808 */ /* 0x000fe40004000000 */
[C---:B------:R-:W-:Y:S02]  /*c0c0*/  ISETP.GE.AND P0, PT, R13.reuse, R201, PT ;  /* 0x000000c90d00720c */ /* 0x040fe40003f06270 */
[-C--:B------:R-:W-:Y:S02]  /*c0d0*/  ISETP.LT.OR P6, PT, R12, R197.reuse, P6 ;  /* 0x000000c50c00720c */ /* 0x080fe400037c1670 */
[----:B------:R-:W-:Y:S02]  /*c0e0*/  ISETP.LT.OR P0, PT, R13, R197, P0 ;  /* 0x000000c50d00720c */ /* 0x000fe40000701670 */
[----:B------:R-:W-:Y:S01]  /*c0f0*/  FSEL R91, R111, -INF , !P6 ;  /* 0xff8000006f5b7808 */ /* 0x000fe20007000000 */
[----:B-1----:R-:W-:Y:S01]  /*c100*/  FFMA.FTZ R0, R36, UR6, -R3 ;  /* 0x0000000624007c23 */ /* 0x002fe20008010803 */
[----:B------:R-:W-:Y:S01]  /*c110*/  FSEL R84, R109, -INF , !P0 ;  /* 0xff8000006d547808 */ /* 0x000fe20004000000 */
[----:B------:R-:W-:Y:S01]  /*c120*/  IMAD.MOV.U32 R36, RZ, RZ, R105 ;  /* 0x000000ffff247224 */ /* 0x000fe200078e0069 */
[CC--:B------:R-:W-:Y:S01]  /*c130*/  ISETP.GE.AND P0, PT, R11.reuse, R201.reuse, PT ;  /* 0x000000c90b00720c */ /* 0x0c0fe20003f06270 */
[----:B------:R1:W-:Y:S01]  /*c140*/  MUFU.EX2 R221, R0 ;  /* 0x0000000000dd7308 */ /* 0x0003e20000000800 */
[----:B------:R-:W-:Y:S01]  /*c150*/  ISETP.GE.AND P6, PT, R32, R201, PT ;  /* 0x000000c92000720c */ /* 0x000fe20003fc6270 */
[----:B------:R-:W-:Y:S01]  /*c160*/  IMAD.MOV.U32 R105, RZ, RZ, R98 ;  /* 0x000000ffff697224 */ /* 0x000fe200078e0062 */
[----:B------:R-:W-:-:S02]  /*c170*/  ISETP.LT.OR P0, PT, R11, R197, P0 ;  /* 0x000000c50b00720c */ /* 0x000fc40000701670 */
[----:B------:R-:W-:Y:S02]  /*c180*/  ISETP.LT.OR P6, PT, R32, R197, P6 ;  /* 0x000000c52000720c */ /* 0x000fe400037c1670 */
[----:B------:R-:W-:Y:S02]  /*c190*/  FSEL R236, R94, -INF , !P0 ;  /* 0xff8000005eec7808 */ /* 0x000fe40004000000 */
[C---:B------:R-:W-:Y:S02]  /*c1a0*/  ISETP.GE.AND P0, PT, R31.reuse, R201, PT ;  /* 0x000000c91f00720c */ /* 0x040fe40003f06270 */
[----:B------:R-:W-:Y:S02]  /*c1b0*/  FSEL R233, R100, -INF , !P6 ;  /* 0xff80000064e97808 */ /* 0x000fe40007000000 */
[----:B------:R-:W-:Y:S02]  /*c1c0*/  ISETP.LT.OR P0, PT, R31, R197, P0 ;  /* 0x000000c51f00720c */ /* 0x000fe40000701670 */
[----:B------:R-:W-:-:S02]  /*c1d0*/  ISETP.GE.AND P6, PT, R30, R201, PT ;  /* 0x000000c91e00720c */ /* 0x000fc40003fc6270 */
[----:B-1----:R-:W-:Y:S01]  /*c1e0*/  FMNMX.FTZ R0, R70, R2, !PT ;  /* 0x0000000246007209 */ /* 0x002fe20007810000 */
[----:B------:R-:W-:Y:S01]  /*c1f0*/  FFMA.FTZ R2, R42, UR6, -R3 ;  /* 0x000000062a027c23 */ /* 0x000fe20008010803 */
[----:B------:R-:W-:Y:S01]  /*c200*/  ISETP.LT.OR P6, PT, R30, R197, P6 ;  /* 0x000000c51e00720c */ /* 0x000fe200037c1670 */
[----:B------:R-:W-:Y:S01]  /*c210*/  IMAD.MOV.U32 R42, RZ, RZ, R113 ;  /* 0x000000ffff2a7224 */ /* 0x000fe200078e0071 */
[----:B------:R-:W-:Y:S01]  /*c220*/  FMNMX.FTZ R0, R66, R0, !PT ;  /* 0x0000000042007209 */ /* 0x000fe20007810000 */
[----:B------:R1:W-:Y:S01]  /*c230*/  MUFU.EX2 R228, R2 ;  /* 0x0000000200e47308 */ /* 0x0003e20000000800 */
[----:B------:R-:W-:Y:S02]  /*c240*/  FSEL R100, R107, -INF , !P6 ;  /* 0xff8000006b647808 */ /* 0x000fe40007000000 */
[----:B------:R-:W-:Y:S02]  /*c250*/  FMNMX.FTZ R0, R69, R0, !PT ;  /* 0x0000000045007209 */ /* 0x000fe40007810000 */
[----:B------:R-:W-:-:S02]  /*c260*/  ISETP.GE.AND P6, PT, R20, R200, PT ;  /* 0x000000c81400720c */ /* 0x000fc40003fc6270 */
[----:B------:R-:W-:Y:S02]  /*c270*/  FMNMX.FTZ R0, R63, R0, !PT ;  /* 0x000000003f007209 */ /* 0x000fe40007810000 */
[----:B------:R-:W-:Y:S01]  /*c280*/  ISETP.LT.OR P6, PT, R20, R196, P6 ;  /* 0x000000c41400720c */ /* 0x000fe200037c1670 */
[----:B------:R-:W-:Y:S01]  /*c290*/  IMAD.MOV.U32 R20, RZ, RZ, R103 ;  /* 0x000000ffff147224 */ /* 0x000fe200078e0067 */
[----:B------:R-:W-:Y:S02]  /*c2a0*/  FMNMX.FTZ R0, R62, R0, !PT ;  /* 0x000000003e007209 */ /* 0x000fe40007810000 */
[----:B------:R-:W-:Y:S02]  /*c2b0*/  FSEL R88, R232, -INF , !P6 ;  /* 0xff800000e8587808 */ /* 0x000fe40007000000 */
[----:B------:R-:W-:Y:S01]  /*c2c0*/  FMNMX.FTZ R0, R61, R0, !PT ;  /* 0x000000003d007209 */ /* 0x000fe20007810000 */
[----:B-1----:R-:W-:Y:S01]  /*c2d0*/  FFMA.FTZ R2, R43, UR6, -R3 ;  /* 0x000000062b027c23 */ /* 0x002fe20008010803 */
[----:B------:R-:W-:Y:S01]  /*c2e0*/  ISETP.LT.OR P3, PT, R16, R196, P3 ;  /* 0x000000c41000720c */ /* 0x000fe20001f61670 */
[----:B------:R-:W-:Y:S01]  /*c2f0*/  IMAD.MOV.U32 R43, RZ, RZ, R128 ;  /* 0x000000ffff2b7224 */ /* 0x000fe200078e0080 */
        /* <DEDUP_REMOVED lines=9> */
[----:B------:R-:W-:Y:S02]  /*c390*/  IMAD.MOV.U32 R44, RZ, RZ, R170 ;  /* 0x000000ffff2c7224 */ /* 0x000fe400078e00aa */
[----:B------:R-:W-:Y:S01]  /*c3a0*/  FMNMX.FTZ R0, R22, R0, !PT ;  /* 0x0000000016007209 */ /* 0x000fe20007810000 */
[----:B------:R-:W-:Y:S02]  /*c3b0*/  IMAD.MOV.U32 R170, RZ, RZ, R220 ;  /* 0x000000ffffaa7224 */ /* 0x000fe400078e00dc */
[----:B------:R-:W-:Y:S01]  /*c3c0*/  IMAD.MOV.U32 R220, RZ, RZ, R226 ;  /* 0x000000ffffdc7224 */ /* 0x000fe200078e00e2 */
[----:B------:R-:W-:Y:S01]  /*c3d0*/  FMNMX.FTZ R0, R10, R0, !PT ;  /* 0x000000000a007209 */ /* 0x000fe20007810000 */
[----:B------:R1:W-:Y:S03]  /*c3e0*/  MUFU.EX2 R226, R2 ;  /* 0x0000000200e27308 */ /* 0x0003e60000000800 */
[----:B------:R-:W-:-:S04]  /*c3f0*/  FMNMX.FTZ R0, R9, R0, !PT ;  /* 0x0000000009007209 */ /* 0x000fc80007810000 */
[----:B------:R-:W-:-:S04]  /*c400*/  FMNMX.FTZ R0, R8, R0, !PT ;  /* 0x0000000008007209 */ /* 0x000fc80007810000 */
[----:B------:R-:W-:-:S04]  /*c410*/  FMNMX.FTZ R0, R7, R0, !PT ;  /* 0x0000000007007209 */ /* 0x000fc80007810000 */
[----:B------:R-:W-:Y:S01]  /*c420*/  FMNMX.FTZ R0, R33, R0, !PT ;  /* 0x0000000021007209 */ /* 0x000fe20007810000 */
[----:B-1----:R-:W-:Y:S01]  /*c430*/  FFMA.FTZ R2, R45, UR6, -R3 ;  /* 0x000000062d027c23 */ /* 0x002fe20008010803 */
[----:B------:R-:W-:Y:S02]  /*c440*/  IMAD.MOV.U32 R45, RZ, RZ, R131 ;  /* 0x000000ffff2d7224 */ /* 0x000fe400078e0083 */
[----:B------:R-:W-:Y:S01]  /*c450*/  FMNMX.FTZ R0, R34, R0, !PT ;  /* 0x0000000022007209 */ /* 0x000fe20007810000 */
[----:B------:R-:W-:Y:S01]  /*c460*/  IMAD.MOV.U32 R131, RZ, RZ, R219 ;  /* 0x000000ffff837224 */ /* 0x000fe200078e00db */
[----:B------:R1:W-:Y:S02]  /*c470*/  MUFU.EX2 R224, R2 ;  /* 0x0000000200e07308 */ /* 0x0003e40000000800 */
[----:B------:R-:W-:-:S04]  /*c480*/  FMNMX.FTZ R0, R35, R0, !PT ;  /* 0x0000000023007209 */ /* 0x000fc80007810000 */
[----:B------:R-:W-:-:S04]  /*c490*/  FMNMX.FTZ R0, R76, R0, !PT ;  /* 0x000000004c007209 */ /* 0x000fc80007810000 */
[----:B------:R-:W-:-:S04]  /*c4a0*/  FMNMX.FTZ R0, R78, R0, !PT ;  /* 0x000000004e007209 */ /* 0x000fc80007810000 */
[----:B------:R-:W-:Y:S01]  /*c4b0*/  FMNMX.FTZ R0, R84, R0, !PT ;  /* 0x0000000054007209 */ /* 0x000fe20007810000 */
[----:B-1----:R-:W-:Y:S01]  /*c4c0*/  FFMA.FTZ R2, R48, UR6, -R3 ;  /* 0x0000000630027c23 */ /* 0x002fe20008010803 */
[----:B-----5:R-:W-:Y:S02]  /*c4d0*/  IMAD.MOV.U32 R48, RZ, RZ, R223 ;  /* 0x000000ffff307224 */ /* 0x020fe400078e00df */
[----:B------:R-:W-:Y:S01]  /*c4e0*/  FMNMX.FTZ R0, R91, R0, !PT ;  /* 0x000000005b007209 */ /* 0x000fe20007810000 */
[----:B------:R1:W-:Y:S03]  /*c4f0*/  MUFU.EX2 R223, R2 ;  /* 0x0000000200df7308 */ /* 0x0003e60000000800 */
[----:B------:R-:W-:-:S04]  /*c500*/  FMNMX.FTZ R0, R236, R0, !PT ;  /* 0x00000000ec007209 */ /* 0x000fc80007810000 */
[----:B------:R-:W-:Y:S01]  /*c510*/  FMNMX.FTZ R0, R233, R0, !PT ;  /* 0x00000000e9007209 */ /* 0x000fe20007810000 */
[----:B-1----:R-:W-:Y:S01]  /*c520*/  FFMA.FTZ R2, R47, UR6, -R3 ;  /* 0x000000062f027c23 */ /* 0x002fe20008010803 */
[----:B------:R-:W-:Y:S02]  /*c530*/  IMAD.MOV.U32 R47, RZ, RZ, R134 ;  /* 0x000000ffff2f7224 */ /* 0x000fe400078e0086 */
[----:B------:R-:W-:Y:S02]  /*c540*/  IMAD.MOV.U32 R134, RZ, RZ, R170 ;  /* 0x000000ffff867224 */ /* 0x000fe400078e00aa */
[----:B------:R-:W-:Y:S02]  /*c550*/  IMAD.MOV.U32 R170, RZ, RZ, R220 ;  /* 0x000000ffffaa7224 */ /* 0x000fe400078e00dc */
[----:B------:R1:W-:Y:S01]  /*c560*/  MUFU.EX2 R220, R2 ;  /* 0x0000000200dc7308 */ /* 0x0003e20000000800 */
[----:B------:R-:W-:Y:S02]  /*c570*/  IMAD.MOV.U32 R107, RZ, RZ, R134 ;  /* 0x000000ffff6b7224 */ /* 0x000fe400078e0086 */
[----:B------:R-:W-:-:S02]  /*c580*/  IMAD.MOV.U32 R116, RZ, RZ, R170 ;  /* 0x000000ffff747224 */ /* 0x000fc400078e00aa */
[--C-:B-1----:R-:W-:Y:S01]  /*c590*/  FFMA.FTZ R2, R54, UR6, -R3.reuse ;  /* 0x0000000636027c23 */ /* 0x102fe20008010803 */
[----:B------:R-:W-:Y:S02]  /*c5a0*/  FSEL R54, R234, -INF , !P5 ;  /* 0xff800000ea367808 */ /* 0x000fe40006800000 */
[C---:B------:R-:W-:Y:S01]  /*c5b0*/  ISETP.GE.AND P5, PT, R18.reuse, R200, PT ;  /* 0x000000c81200720c */ /* 0x040fe20003fa6270 */
[----:B------:R1:W-:Y:S03]  /*c5c0*/  MUFU.EX2 R219, R2 ;  /* 0x0000000200db7308 */ /* 0x0003e60000000800 */
[----:B------:R-:W-:Y:S01]  /*c5d0*/  ISETP.LT.OR P5, PT, R18, R196, P5 ;  /* 0x000000c41200720c */ /* 0x000fe20002fa1670 */
[----:B-1----:R-:W-:Y:S01]  /*c5e0*/  FFMA.FTZ R2, R46, UR6, -R3 ;  /* 0x000000062e027c23 */ /* 0x002fe20008010803 */
[----:B----4-:R-:W-:-:S03]  /*c5f0*/  IMAD.MOV.U32 R46, RZ, RZ, R218 ;  /* 0x000000ffff2e7224 */ /* 0x010fc600078e00da */
[----:B------:R1:W-:Y:S01]  /*c600*/  MUFU.EX2 R218, R2 ;  /* 0x0000000200da7308 */ /* 0x0003e20000000800 */
[----:B------:R-:W-:Y:S02]  /*c610*/  IMAD.MOV.U32 R235, RZ, RZ, R46 ;  /* 0x000000ffffeb7224 */ /* 0x000fe400078e002e */
[----:B-1----:R-:W-:Y:S01]  /*c620*/  FFMA.FTZ R2, R51, UR6, -R3 ;  /* 0x0000000633027c23 */ /* 0x002fe20008010803 */
[----:B------:R-:W-:-:S04]  /*c630*/  IMAD.MOV.U32 R51, RZ, RZ, R217 ;  /* 0x000000ffff337224 */ /* 0x000fc800078e00d9 */
[----:B------:R1:W-:Y:S02]  /*c640*/  MUFU.EX2 R217, R2 ;  /* 0x0000000200d97308 */ /* 0x0003e40000000800 */
[----:B-1----:R-:W-:Y:S01]  /*c650*/  FFMA.FTZ R2, R50, UR6, -R3 ;  /* 0x0000000632027c23 */ /* 0x002fe20008010803 */
[----:B------:R-:W-:Y:S02]  /*c660*/  IMAD.MOV.U32 R50, RZ, RZ, R131 ;  /* 0x000000ffff327224 */ /* 0x000fe400078e0083 */
[----:B------:R-:W-:-:S03]  /*c670*/  IMAD.MOV.U32 R131, RZ, RZ, R99 ;  /* 0x000000ffff837224 */ /* 0x000fc600078e0063 */
[----:B------:R1:W-:Y:S01]  /*c680*/  MUFU.EX2 R216, R2 ;  /* 0x0000000200d87308 */ /* 0x0003e20000000800 */
[----:B------:R-:W-:Y:S01]  /*c690*/  FSEL R99, R106, -INF , !P0 ;  /* 0xff8000006a637808 */ /* 0x000fe20004000000 */
[----:B------:R-:W-:Y:S01]  /*c6a0*/  IMAD.MOV.U32 R57, RZ, RZ, R50 ;  /* 0x000000ffff397224 */ /* 0x000fe200078e0032 */
[----:B------:R-:W-:Y:S01]  /*c6b0*/  ISETP.GE.AND P0, PT, R29, R201, PT ;  /* 0x000000c91d00720c */ /* 0x000fe20003f06270 */
[----:B------:R-:W-:Y:S01]  /*c6c0*/  IMAD.MOV.U32 R56, RZ, RZ, R131 ;  /* 0x000000ffff387224 */ /* 0x000fe200078e0083 */
[----:B------:R-:W-:Y:S02]  /*c6d0*/  FMNMX.FTZ R0, R99, R0, !PT ;  /* 0x0000000063007209 */ /* 0x000fe40007810000 */
[----:B------:R-:W-:Y:S02]  /*c6e0*/  ISETP.LT.OR P0, PT, R29, R197, P0 ;  /* 0x000000c51d00720c */ /* 0x000fe40000701670 */
[----:B------:R-:W-:Y:S02]  /*c6f0*/  FMNMX.FTZ R0, R100, R0, !PT ;  /* 0x0000000064007209 */ /* 0x000fe40007810000 */
[----:B------:R-:W-:-:S02]  /*c700*/  FSEL R238, R96, -INF , !P0 ;  /* 0xff80000060ee7808 */ /* 0x000fc40004000000 */
[----:B------:R-:W-:Y:S02]  /*c710*/  ISETP.GE.AND P0, PT, R28, R201, PT ;  /* 0x000000c91c00720c */ /* 0x000fe40003f06270 */
[----:B------:R-:W-:Y:S01]  /*c720*/  FMNMX.FTZ R0, R238, R0, !PT ;  /* 0x00000000ee007209 */ /* 0x000fe20007810000 */
[----:B-1----:R-:W-:Y:S01]  /*c730*/  FFMA.FTZ R2, R53, UR6, -R3 ;  /* 0x0000000635027c23 */ /* 0x002fe20008010803 */
[----:B------:R-:W-:Y:S01]  /*c740*/  IMAD.MOV.U32 R53, RZ, RZ, R215 ;  /* 0x000000ffff357224 */ /* 0x000fe200078e00d7 */
[----:B------:R-:W-:Y:S02]  /*c750*/  ISETP.LT.OR P0, PT, R28, R197, P0 ;  /* 0x000000c51c00720c */ /* 0x000fe40000701670 */
[----:B------:R1:W-:Y:S01]  /*c760*/  MUFU.EX2 R215, R2 ;  /* 0x0000000200d77308 */ /* 0x0003e20000000800 */
[----:B------:R-:W-:Y:S01]  /*c770*/  FSEL R96, R171, -INF , !P3 ;  /* 0xff800000ab607808 */ /* 0x000fe20005800000 */
[----:B------:R-:W-:Y:S01]  /*c780*/  IMAD.MOV.U32 R234, RZ, RZ, R53 ;  /* 0x000000ffffea7224 */ /* 0x000fe200078e0035 */
[----:B------:R-:W-:-:S02]  /*c790*/  FSEL R237, R101, -INF , !P0 ;  /* 0xff80000065ed7808 */ /* 0x000fc40004000000 */
[----:B------:R-:W-:Y:S02]  /*c7a0*/  ISETP.GE.AND P0, PT, R19, R200, PT ;  /* 0x000000c81300720c */ /* 0x000fe40003f06270 */
[----:B------:R-:W-:Y:S02]  /*c7b0*/  FMNMX.FTZ R0, R237, R0, !PT ;  /* 0x00000000ed007209 */ /* 0x000fe40007810000 */
[----:B------:R-:W-:Y:S02]  /*c7c0*/  ISETP.LT.OR P0, PT, R19, R196, P0 ;  /* 0x000000c41300720c */ /* 0x000fe40000701670 */
[-C--:B------:R-:W-:Y:S01]  /*c7d0*/  ISETP.GE.AND P3, PT, R11, R200.reuse, PT ;  /* 0x000000c80b00720c */ /* 0x080fe20003f66270 */
[----:B------:R-:W3:Y:S01]  /*c7e0*/  SHFL.BFLY PT, R5, R0, 0x2, 0x1f ;  /* 0x0c401f0000057f89 */ /* 0x000ee200000e0000 */
[----:B------:R-:W-:Y:S02]  /*c7f0*/  FSEL R90, R231, -INF , !P0 ;  /* 0xff800000e75a7808 */ /* 0x000fe40004000000 */
[----:B------:R-:W-:Y:S01]  /*c800*/  ISETP.GE.AND P0, PT, R14, R200, PT ;  /* 0x000000c80e00720c */ /* 0x000fe20003f06270 */
[----:B------:R-:W-:Y:S01]  /*c810*/  LDSM.16.MT88.4 R16, [R185+0x4000] ;  /* 0x00400000b910783b */ /* 0x000fe20000004200 */
[----:B-1----:R-:W-:Y:S01]  /*c820*/  FFMA.FTZ R2, R52, UR6, -R3 ;  /* 0x0000000634027c23 */ /* 0x002fe20008010803 */
[-C--:B------:R-:W-:Y:S01]  /*c830*/  ISETP.LT.OR P3, PT, R11, R196.reuse, P3 ;  /* 0x000000c40b00720c */ /* 0x080fe20001f61670 */
[----:B------:R-:W-:Y:S01]  /*c840*/  IMAD.MOV.U32 R52, RZ, RZ, R130 ;  /* 0x000000ffff347224 */ /* 0x000fe200078e0082 */
[----:B------:R-:W-:Y:S01]  /*c850*/  ISETP.LT.OR P0, PT, R14, R196, P0 ;  /* 0x000000c40e00720c */ /* 0x000fe20000701670 */
[----:B------:R1:W-:Y:S01]  /*c860*/  MUFU.EX2 R214, R2 ;  /* 0x0000000200d67308 */ /* 0x0003e20000000800 */
[----:B------:R-:W-:-:S02]  /*c870*/  FSEL R232, R102, -INF , !P3 ;  /* 0xff80000066e87808 */ /* 0x000fc40005800000 */
[----:B------:R-:W-:Y:S01]  /*c880*/  FSEL R98, R126, -INF , !P0 ;  /* 0xff8000007e627808 */ /* 0x000fe20004000000 */
[----:B------:R-:W-:Y:S01]  /*c890*/  IMAD.MOV.U32 R126, RZ, RZ, R45 ;  /* 0x000000ffff7e7224 */ /* 0x000fe200078e002d */
[----:B------:R-:W-:Y:S02]  /*c8a0*/  ISETP.GE.AND P3, PT, R29, R200, PT ;  /* 0x000000c81d00720c */ /* 0x000fe40003f66270 */
[----:B--2---:R-:W-:Y:S02]  /*c8b0*/  F2FP.F16.F32.PACK_AB R11, R181, R180 ;  /* 0x000000b4b50b723e */ /* 0x004fe400000000ff */
[----:B------:R-:W-:Y:S02]  /*c8c0*/  ISETP.LT.OR P3, PT, R29, R196, P3 ;  /* 0x000000c41d00720c */ /* 0x000fe40001f61670 */
[----:B---3--:R-:W-:Y:S02]  /*c8d0*/  FMNMX.FTZ R0, R0, R5, !PT ;  /* 0x0000000500007209 */ /* 0x008fe40007810000 */
[----:B-1----:R-:W-:-:S03]  /*c8e0*/  FMNMX.FTZ R2, R38, R81, !PT ;  /* 0x0000005126027209 */ /* 0x002fc60007810000 */
[----:B------:R-:W1:Y:S01]  /*c8f0*/  SHFL.BFLY PT, R5, R0, 0x1, 0x1f ;  /* 0x0c201f0000057f89 */ /* 0x000e6200000e0000 */
[----:B------:R-:W-:-:S04]  /*c900*/  FMNMX.FTZ R2, R82, R2, !PT ;  /* 0x0000000252027209 */ /* 0x000fc80007810000 */
[----:B------:R-:W-:-:S04]  /*c910*/  FMNMX.FTZ R2, R73, R2, !PT ;  /* 0x0000000249027209 */ /* 0x000fc80007810000 */
[----:B------:R-:W-:-:S04]  /*c920*/  FMNMX.FTZ R2, R72, R2, !PT ;  /* 0x0000000248027209 */ /* 0x000fc80007810000 */
[----:B------:R-:W-:-:S04]  /*c930*/  FMNMX.FTZ R2, R71, R2, !PT ;  /* 0x0000000247027209 */ /* 0x000fc80007810000 */
[----:B------:R-:W-:Y:S01]  /*c940*/  FMNMX.FTZ R4, R77, R2, !PT ;  /* 0x000000024d047209 */ /* 0x000fe20007810000 */
[----:B------:R-:W-:Y:S01]  /*c950*/  FFMA.FTZ R2, R58, UR6, -R3 ;  /* 0x000000063a027c23 */ /* 0x000fe20008010803 */
[----:B------:R-:W-:Y:S02]  /*c960*/  IMAD.MOV.U32 R58, RZ, RZ, R51 ;  /* 0x000000ffff3a7224 */ /* 0x000fe400078e0033 */
[----:B------:R-:W-:Y:S01]  /*c970*/  FMNMX.FTZ R4, R74, R4, !PT ;  /* 0x000000044a047209 */ /* 0x000fe20007810000 */
[----:B------:R2:W-:Y:S01]  /*c980*/  MUFU.EX2 R210, R2 ;  /* 0x0000000200d27308 */ /* 0x0005e20000000800 */
[----:B-1----:R-:W-:Y:S01]  /*c990*/  FMNMX.FTZ R94, R0, R5, !PT ;  /* 0x00000005005e7209 */ /* 0x002fe20007810000 */
[----:B------:R-:W-:Y:S01]  /*c9a0*/  FFMA.FTZ R0, R65, UR6, -R3 ;  /* 0x0000000641007c23 */ /* 0x000fe20008010803 */
[----:B------:R-:W-:Y:S02]  /*c9b0*/  FSEL R65, R133, -INF , !P6 ;  /* 0xff80000085417808 */ /* 0x000fe40007000000 */
[----:B------:R-:W-:-:S03]  /*c9c0*/  FSETP.NEU.FTZ.AND P0, PT, R94, -INF , PT ;  /* 0xff8000005e00780b */ /* 0x000fc60003f1d000 */
[----:B------:R-:W-:Y:S01]  /*c9d0*/  MUFU.EX2 R183, R0 ;  /* 0x0000000000b77308 */ /* 0x000fe20000000800 */
[----:B------:R-:W-:-:S04]  /*c9e0*/  ISETP.GE.AND P6, PT, R32, R200, PT ;  /* 0x000000c82000720c */ /* 0x000fc80003fc6270 */
[----:B------:R-:W-:Y:S01]  /*c9f0*/  ISETP.LT.OR P6, PT, R32, R196, P6 ;  /* 0x000000c42000720c */ /* 0x000fe200037c1670 */
[----:B------:R-:W-:Y:S01]  /*ca00*/  IMAD.MOV.U32 R32, RZ, RZ, R43 ;  /* 0x000000ffff207224 */ /* 0x000fe200078e002b */
[----:B--2---:R-:W-:Y:S01]  /*ca10*/  FMNMX.FTZ R2, R75, R4, !PT ;  /* 0x000000044b027209 */ /* 0x004fe20007810000 */
[----:B------:R-:W-:Y:S01]  /*ca20*/  FFMA.FTZ R4, R60, UR6, -R3 ;  /* 0x000000063c047c23 */ /* 0x000fe20008010803 */
[----:B------:R-:W-:Y:S01]  /*ca30*/  FSEL R231, R132, -INF , !P6 ;  /* 0xff80000084e77808 */ /* 0x000fe20007000000 */
        /* <DEDUP_REMOVED lines=8> */
[----:B------:R-:W-:-:S03]  /*cac0*/  IMAD.MOV.U32 R59, RZ, RZ, R47 ;  /* 0x000000ffff3b7224 */ /* 0x000fc600078e002f */
[----:B------:R1:W-:Y:S02]  /*cad0*/  MUFU.EX2 R207, R4 ;  /* 0x0000000400cf7308 */ /* 0x0003e40000000800 */
[----:B-1----:R-:W-:Y:S01]  /*cae0*/  FFMA.FTZ R4, R64, UR6, -R3 ;  /* 0x0000000640047c23 */ /* 0x002fe20008010803 */
[----:B------:R-:W-:Y:S02]  /*caf0*/  FSEL R64, R229, -INF , !P5 ;  /* 0xff800000e5407808 */ /* 0x000fe40006800000 */
[----:B------:R-:W-:-:S03]  /*cb00*/  ISETP.GE.AND P5, PT, R13, R200, PT ;  /* 0x000000c80d00720c */ /* 0x000fc60003fa6270 */
[----:B------:R1:W-:Y:S01]  /*cb10*/  MUFU.EX2 R206, R4 ;  /* 0x0000000400ce7308 */ /* 0x0003e20000000800 */
[----:B------:R-:W-:Y:S01]  /*cb20*/  FSEL R229, R243, -INF , !P3 ;  /* 0xff800000f3e57808 */ /* 0x000fe20005800000 */
[----:B------:R-:W-:Y:S01]  /*cb30*/  IMAD.MOV.U32 R243, RZ, RZ, R24 ;  /* 0x000000fffff37224 */ /* 0x000fe200078e0018 */
[----:B------:R-:W-:-:S04]  /*cb40*/  ISETP.LT.OR P5, PT, R13, R196, P5 ;  /* 0x000000c40d00720c */ /* 0x000fc80002fa1670 */
[----:B------:R-:W-:Y:S02]  /*cb50*/  FSEL R104, R124, -INF , !P5 ;  /* 0xff8000007c687808 */ /* 0x000fe40006800000 */
        /* <DEDUP_REMOVED lines=8> */
[----:B------:R-:W-:-:S02]  /*cbe0*/  FSEL R102, R117, -INF , !P5 ;  /* 0xff80000075667808 */ /* 0x000fc40006800000 */
[----:B------:R-:W-:Y:S02]  /*cbf0*/  ISETP.LT.OR P4, PT, R12, R196, P4 ;  /* 0x000000c40c00720c */ /* 0x000fe40002781670 */
[-C--:B------:R-:W-:Y:S01]  /*cc00*/  ISETP.GE.AND P5, PT, R28, R200.reuse, PT ;  /* 0x000000c81c00720c */ /* 0x080fe20003fa6270 */
[----:B------:R-:W-:Y:S01]  /*cc10*/  LDSM.16.MT88.4 R12, [R184+0x4000] ;  /* 0x00400000b80c783b */ /* 0x000fe20000004200 */
[----:B------:R-:W-:Y:S02]  /*cc20*/  FSEL R103, R121, -INF , !P4 ;  /* 0xff80000079677808 */ /* 0x000fe40006000000 */
[----:B------:R-:W-:Y:S02]  /*cc30*/  ISETP.GE.AND P4, PT, R30, R200, PT ;  /* 0x000000c81e00720c */ /* 0x000fe40003f86270 */
[-C--:B------:R-:W-:Y:S02]  /*cc40*/  ISETP.LT.OR P5, PT, R28, R196.reuse, P5 ;  /* 0x000000c41c00720c */ /* 0x080fe40002fa1670 */
[----:B------:R-:W-:-:S02]  /*cc50*/  ISETP.LT.OR P4, PT, R30, R196, P4 ;  /* 0x000000c41e00720c */ /* 0x000fc40002781670 */
[----:B-1----:R-:W-:Y:S01]  /*cc60*/  FMNMX.FTZ R2, R55, R4, !PT ;  /* 0x0000000437027209 */ /* 0x002fe20007810000 */
[----:B------:R-:W-:Y:S01]  /*cc70*/  FFMA.FTZ R4, R97, UR6, -R3 ;  /* 0x0000000661047c23 */ /* 0x000fe20008010803 */
[----:B------:R-:W-:Y:S01]  /*cc80*/  FSEL R101, R114, -INF , !P4 ;  /* 0xff80000072657808 */ /* 0x000fe20006000000 */
[----:B------:R-:W-:Y:S01]  /*cc90*/  LDSM.16.MT88.4 R28, [R184+0x4400] ;  /* 0x00440000b81c783b */ /* 0x000fe20000004200 */
[----:B------:R-:W-:Y:S01]  /*cca0*/  FMNMX.FTZ R2, R89, R2, !PT ;  /* 0x0000000259027209 */ /* 0x000fe20007810000 */
[----:B------:R1:W-:Y:S01]  /*ccb0*/  MUFU.EX2 R204, R4 ;  /* 0x0000000400cc7308 */ /* 0x0003e20000000800 */
[----:B------:R-:W-:Y:S01]  /*ccc0*/  FSEL R230, R247, -INF , !P5 ;  /* 0xff800000f7e67808 */ /* 0x000fe20006800000 */
[----:B------:R-:W-:Y:S01]  /*ccd0*/  IMAD.MOV.U32 R247, RZ, RZ, R49 ;  /* 0x000000fffff77224 */ /* 0x000fe200078e0031 */
[----:B------:R-:W-:-:S04]  /*cce0*/  FMNMX.FTZ R2, R88, R2, !PT ;  /* 0x0000000258027209 */ /* 0x000fc80007810000 */
[----:B------:R-:W-:-:S04]  /*ccf0*/  FMNMX.FTZ R2, R90, R2, !PT ;  /* 0x000000025a027209 */ /* 0x000fc80007810000 */
[----:B------:R-:W-:Y:S01]  /*cd00*/  FMNMX.FTZ R0, R64, R2, !PT ;  /* 0x0000000240007209 */ /* 0x000fe20007810000 */
[----:B------:R-:W-:-:S03]  /*cd10*/  FMUL.FTZ R2, R94, UR6 ;  /* 0x000000065e027c20 */ /* 0x000fc60008410000 */
[----:B------:R-:W-:Y:S01]  /*cd20*/  FMNMX.FTZ R0, R95, R0, !PT ;  /* 0x000000005f007209 */ /* 0x000fe20007810000 */
[----:B-1----:R-:W-:Y:S01]  /*cd30*/  FFMA.FTZ R4, R67, UR6, -R3 ;  /* 0x0000000643047c23 */ /* 0x002fe20008010803 */
[----:B------:R-:W-:Y:S01]  /*cd40*/  FSEL R2, R2, RZ, P0 ;  /* 0x000000ff02027208 */ /* 0x000fe20000000000 */
[----:B------:R-:W-:Y:S02]  /*cd50*/  IMAD.MOV.U32 R67, RZ, RZ, R44 ;  /* 0x000000ffff437224 */ /* 0x000fe400078e002c */
[----:B------:R1:W-:Y:S02]  /*cd60*/  MUFU.EX2 R182, R4 ;  /* 0x0000000400b67308 */ /* 0x0003e40000000800 */
[----:B------:R-:W-:-:S06]  /*cd70*/  FFMA.FTZ R5, R27, UR6, -R2 ;  /* 0x000000061b057c23 */ /* 0x000fcc0008010802 */
[----:B------:R-:W-:Y:S01]  /*cd80*/  MUFU.EX2 R134, R5 ;  /* 0x0000000500867308 */ /* 0x000fe20000000800 */
[----:B-1----:R-:W-:Y:S01]  /*cd90*/  FMNMX.FTZ R4, R96, R0, !PT ;  /* 0x0000000060047209 */ /* 0x002fe20007810000 */
[----:B------:R-:W-:-:S03]  /*cda0*/  FFMA.FTZ R0, R79, UR6, -R2 ;  /* 0x000000064f007c23 */ /* 0x000fc60008010802 */
[----:B------:R-:W-:-:S03]  /*cdb0*/  FMNMX.FTZ R4, R65, R4, !PT ;  /* 0x0000000441047209 */ /* 0x000fc60007810000 */
[----:B------:R1:W-:Y:S01]  /*cdc0*/  MUFU.EX2 R111, R0 ;  /* 0x00000000006f7308 */ /* 0x0003e20000000800 */
[----:B------:R-:W-:-:S04]  /*cdd0*/  FMNMX.FTZ R4, R98, R4, !PT ;  /* 0x0000000462047209 */ /* 0x000fc80007810000 */
[----:B------:R-:W-:Y:S01]  /*cde0*/  FMNMX.FTZ R4, R104, R4, !PT ;  /* 0x0000000468047209 */ /* 0x000fe20007810000 */
[----:B-1----:R-:W-:Y:S01]  /*cdf0*/  FFMA.FTZ R0, R80, UR6, -R2 ;  /* 0x0000000650007c23 */ /* 0x002fe20008010802 */
[----:B------:R-:W-:-:S03]  /*ce00*/  IMAD.MOV.U32 R80, RZ, RZ, R42 ;  /* 0x000000ffff507224 */ /* 0x000fc600078e002a */
[----:B------:R1:W-:Y:S02]  /*ce10*/  MUFU.EX2 R113, R0 ;  /* 0x0000000000717308 */ /* 0x0003e40000000800 */
[----:B-1----:R-:W-:Y:S01]  /*ce20*/  FMNMX.FTZ R0, R103, R4, !PT ;  /* 0x0000000467007209 */ /* 0x002fe20007810000 */
[----:B------:R-:W-:Y:S01]  /*ce30*/  FFMA.FTZ R4, R68, UR6, -R2 ;  /* 0x0000000644047c23 */ /* 0x000fe20008010802 */
[----:B------:R-:W-:Y:S02]  /*ce40*/  IMAD.MOV.U32 R68, RZ, RZ, R36 ;  /* 0x000000ffff447224 */ /* 0x000fe400078e0024 */
        /* <DEDUP_REMOVED lines=10> */
[----:B-1----:R-:W-:Y:S01]  /*cef0*/  FFMA.FTZ R4, R66, UR6, -R2 ;  /* 0x0000000642047c23 */ /* 0x002fe20008010802 */
[----:B------:R-:W-:-:S03]  /*cf00*/  IMAD.MOV.U32 R66, RZ, RZ, R118 ;  /* 0x000000ffff427224 */ /* 0x000fc600078e0076 */
        /* <DEDUP_REMOVED lines=11> */
[----:B------:R-:W-:Y:S02]  /*cfc0*/  IMAD.MOV.U32 R63, RZ, RZ, R119 ;  /* 0x000000ffff3f7224 */ /* 0x000fe400078e0077 */
[----:B------:R-:W-:-:S04]  /*cfd0*/  FADD.FTZ R5, R39, -R5 ;  /* 0x8000000527057221 */ /* 0x000fc80000010000 */
[----:B------:R-:W-:Y:S01]  /*cfe0*/  FMUL.FTZ R5, R5, UR6 ;  /* 0x0000000605057c20 */ /* 0x000fe20008410000 */
[----:B------:R2:W-:Y:S08]  /*cff0*/  MUFU.EX2 R131, R4 ;  /* 0x0000000400837308 */ /* 0x0005f00000000800 */
[----:B------:R3:W4:Y:S01]  /*d000*/  MUFU.EX2 R70, R5 ;  /* 0x0000000500467308 */ /* 0x0007220000000800 */
[----:B-1----:R-:W-:-:S05]  /*d010*/  FMUL.FTZ R0, R79, UR6 ;  /* 0x000000064f007c20 */ /* 0x002fca0008410000 */
[----:B------:R-:W-:Y:S01]  /*d020*/  FSEL R0, R0, RZ, P3 ;  /* 0x000000ff00007208 */ /* 0x000fe20001800000 */
[----:B--2---:R-:W-:Y:S01]  /*d030*/  FFMA.FTZ R4, R62, UR6, -R2 ;  /* 0x000000063e047c23 */ /* 0x004fe20008010802 */
[----:B------:R-:W-:-:S03]  /*d040*/  IMAD.MOV.U32 R62, RZ, RZ, R107 ;  /* 0x000000ffff3e7224 */ /* 0x000fc600078e006b */
[----:B------:R-:W-:Y:S01]  /*d050*/  FFMA.FTZ R6, R72, UR6, -R0 ;  /* 0x0000000648067c23 */ /* 0x000fe20008010800 */
[----:B------:R-:W-:Y:S01]  /*d060*/  IMAD.MOV.U32 R72, RZ, RZ, R20 ;  /* 0x000000ffff487224 */ /* 0x000fe200078e0014 */
[----:B------:R1:W-:Y:S01]  /*d070*/  MUFU.EX2 R132, R4 ;  /* 0x0000000400847308 */ /* 0x0003e20000000800 */
[----:B------:R-:W-:Y:S01]  /*d080*/  IMAD.MOV.U32 R20, RZ, RZ, R52 ;  /* 0x000000ffff147224 */ /* 0x000fe200078e0034 */
[----:B---3--:R-:W-:Y:S01]  /*d090*/  FSEL R5, R127, RZ, P2 ;  /* 0x000000ff7f057208 */ /* 0x008fe20001000000 */
[-C--:B----4-:R-:W-:Y:S01]  /*d0a0*/  FMUL.FTZ R164, R164, R70.reuse ;  /* 0x00000046a4a47220 */ /* 0x090fe20000410000 */
[-C--:B------:R-:W-:Y:S01]  /*d0b0*/  FMUL.FTZ R165, R165, R70.reuse ;  /* 0x00000046a5a57220 */ /* 0x080fe20000410000 */
[----:B------:R-:W-:-:S03]  /*d0c0*/  FMUL.FTZ R136, R136, R70 ;  /* 0x0000004688887220 */ /* 0x000fc60000410000 */
        /* <DEDUP_REMOVED lines=10> */
[----:B------:R-:W-:Y:S01]  /*d170*/  IMAD.MOV.U32 R61, RZ, RZ, R112 ;  /* 0x000000ffff3d7224 */ /* 0x000fe200078e0070 */
[----:B--2---:R-:W-:-:S06]  /*d180*/  FSEL R6, R110, RZ, P1 ;  /* 0x000000ff6e067208 */ /* 0x004fcc0000800000 */
        /* <DEDUP_REMOVED lines=20> */
[----:B------:R-:W-:-:S05]  /*d2d0*/  F2FP.F16.F32.PACK_AB R10, R72, R252 ;  /* 0x000000fc480a723e */ /* 0x000fca00000000ff */
[----:B------:R1:W-:Y:S02]  /*d2e0*/  MUFU.EX2 R174, R4 ;  /* 0x0000000400ae7308 */ /* 0x0003e40000000800 */
[----:B-1----:R-:W-:Y:S01]  /*d2f0*/  FFMA.FTZ R4, R8, UR6, -R2 ;  /* 0x0000000608047c23 */ /* 0x002fe20008010802 */
[----:B------:R-:W-:Y:S01]  /*d300*/  FFMA.FTZ R8, R77, UR6, -R0 ;  /* 0x000000064d087c23 */ /* 0x000fe20008010800 */
[----:B------:R-:W-:-:S04]  /*d310*/  IMAD.MOV.U32 R77, RZ, RZ, R67 ;  /* 0x000000ffff4d7224 */ /* 0x000fc800078e0043 */
[----:B------:R1:W-:Y:S01]  /*d320*/  MUFU.EX2 R175, R4 ;  /* 0x0000000400af7308 */ /* 0x0003e20000000800 */
[----:B------:R-:W-:-:S07]  /*d330*/  IMAD.MOV.U32 R67, RZ, RZ, R116 ;  /* 0x000000ffff437224 */ /* 0x000fce00078e0074 */
[----:B------:R2:W-:Y:S01]  /*d340*/  MUFU.EX2 R114, R8 ;  /* 0x0000000800727308 */ /* 0x0005e20000000800 */
[----:B-1----:R-:W-:-:S07]  /*d350*/  FFMA.FTZ R4, R7, UR6, -R2 ;  /* 0x0000000607047c23 */ /* 0x002fce0008010802 */
[----:B------:R1:W-:Y:S01]  /*d360*/  MUFU.EX2 R176, R4 ;  /* 0x0000000400b07308 */ /* 0x0003e20000000800 */
[----:B--2---:R-:W-:-:S07]  /*d370*/  FFMA.FTZ R8, R74, UR6, -R0 ;  /* 0x000000064a087c23 */ /* 0x004fce0008010800 */
[----:B------:R2:W-:Y:S01]  /*d380*/  MUFU.EX2 R117, R8 ;  /* 0x0000000800757308 */ /* 0x0005e20000000800 */
[----:B-1----:R-:W-:-:S07]  /*d390*/  FFMA.FTZ R4, R81, UR6, -R0 ;  /* 0x0000000651047c23 */ /* 0x002fce0008010800 */
[----:B------:R1:W-:Y:S01]  /*d3a0*/  MUFU.EX2 R97, R4 ;  /* 0x0000000400617308 */ /* 0x0003e20000000800 */
[----:B--2---:R-:W-:Y:S01]  /*d3b0*/  F2FP.F16.F32.PACK_AB R8, R251, R250 ;  /* 0x000000fafb08723e */ /* 0x004fe200000000ff */
[----:B-1----:R-:W-:-:S06]  /*d3c0*/  FFMA.FTZ R4, R82, UR6, -R0 ;  /* 0x0000000652047c23 */ /* 0x002fcc0008010800 */
[----:B------:R1:W2:Y:S02]  /*d3d0*/  MUFU.EX2 R106, R4 ;  /* 0x00000004006a7308 */ /* 0x0002a40000000800 */
[----:B-1----:R-:W-:Y:S01]  /*d3e0*/  FFMA.FTZ R4, R73, UR6, -R0 ;  /* 0x0000000649047c23 */ /* 0x002fe20008010800 */
[----:B--2---:R-:W-:Y:S01]  /*d3f0*/  F2FP.F16.F32.PACK_AB R5, R106, R97 ;  /* 0x000000616a05723e */ /* 0x004fe200000000ff */
[----:B------:R-:W-:-:S04]  /*d400*/  IMAD.MOV.U32 R73, RZ, RZ, R120 ;  /* 0x000000ffff497224 */ /* 0x000fc800078e0078 */
        /* <DEDUP_REMOVED lines=16> */
[----:B------:R-:W-:Y:S02]  /*d510*/  IMAD.MOV.U32 R71, RZ, RZ, R32 ;  /* 0x000000ffff477224 */ /* 0x000fe400078e0020 */
[----:B-1----:R-:W-:Y:S01]  /*d520*/  FADD.FTZ R4, R40, -R6 ;  /* 0x8000000628047221 */ /* 0x002fe20000010000 */
[----:B------:R-:W-:-:S03]  /*d530*/  F2FP.F16.F32.PACK_AB R6, R121, R124 ;  /* 0x0000007c7906723e */ /* 0x000fc600000000ff */
[----:B------:R-:W-:Y:S01]  /*d540*/  FMUL.FTZ R9, R4, UR6 ;  /* 0x0000000604097c20 */ /* 0x000fe20008410000 */
[----:B------:R-:W-:-:S03]  /*d550*/  F2FP.F16.F32.PACK_AB R4, R113, R111 ;  /* 0x0000006f7104723e */ /* 0x000fc600000000ff */
[----:B------:R1:W2:Y:S04]  /*d560*/  MUFU.EX2 R52, R9 ;  /* 0x0000000900347308 */ /* 0x0002a80000000800 */
[C---:B------:R-:W-:Y:S06]  /*d570*/  HMMA.16816.F32 R44, R4.reuse, R18, R164 ;  /* 0x00000012042c723c */ /* 0x040fec00000018a4 */
[----:B------:R-:W-:Y:S01]  /*d580*/  HMMA.16816.F32 R24, R4, R12, R136 ;  /* 0x0000000c0418723c */ /* 0x000fe20000001888 */
[----:B------:R-:W-:-:S02]  /*d590*/  IMAD.MOV.U32 R167, RZ, RZ, R247 ;  /* 0x000000ffffa77224 */ /* 0x000fc400078e00f7 */
[----:B------:R-:W-:Y:S02]  /*d5a0*/  IMAD.MOV.U32 R247, RZ, RZ, R235 ;  /* 0x000000fffff77224 */ /* 0x000fe400078e00eb */
[----:B------:R-:W-:Y:S01]  /*d5b0*/  IMAD.MOV.U32 R235, RZ, RZ, R234 ;  /* 0x000000ffffeb7224 */ /* 0x000fe200078e00ea */
[C---:B------:R-:W-:Y:S01]  /*d5c0*/  HMMA.16816.F32 R36, R4.reuse, R14, R148 ;  /* 0x0000000e0424723c */ /* 0x040fe20000001894 */
[----:B------:R-:W-:Y:S01]  /*d5d0*/  IMAD.MOV.U32 R234, RZ, RZ, R20 ;  /* 0x000000ffffea7224 */ /* 0x000fe200078e0014 */
[----:B-1----:R-:W-:Y:S01]  /*d5e0*/  F2FP.F16.F32.PACK_AB R9, R177, R129 ;  /* 0x00000081b109723e */ /* 0x002fe200000000ff */
[----:B------:R-:W-:Y:S02]  /*d5f0*/  IMAD.MOV.U32 R138, RZ, RZ, R21 ;  /* 0x000000ffff8a7224 */ /* 0x000fe400078e0015 */
[-C--:B--2---:R-:W-:Y:S01]  /*d600*/  FMUL.FTZ R142, R142, R52.reuse ;  /* 0x000000348e8e7220 */ /* 0x084fe20000410000 */
[----:B------:R-:W1:Y:S01]  /*d610*/  LDSM.16.MT88.4 R20, [R185+0x4400] ;  /* 0x00440000b914783b */ /* 0x000e620000004200 */
[----:B------:R-:W-:Y:S01]  /*d620*/  HMMA.16816.F32 R40, R4, R16, R156 ;  /* 0x000000100428723c */ /* 0x000fe2000000189c */
[-C--:B------:R-:W-:Y:S01]  /*d630*/  FMUL.FTZ R143, R143, R52.reuse ;  /* 0x000000348f8f7220 */ /* 0x080fe20000410000 */
[-C--:B------:R-:W-:Y:S01]  /*d640*/  FMUL.FTZ R146, R146, R52.reuse ;  /* 0x0000003492927220 */ /* 0x080fe20000410000 */
[-C--:B------:R-:W-:Y:S01]  /*d650*/  FMUL.FTZ R147, R147, R52.reuse ;  /* 0x0000003493937220 */ /* 0x080fe20000410000 */
[-C--:B------:R-:W-:Y:S01]  /*d660*/  FMUL.FTZ R154, R154, R52.reuse ;  /* 0x000000349a9a7220 */ /* 0x080fe20000410000 */
[-C--:B------:R-:W-:Y:S01]  /*d670*/  FMUL.FTZ R155, R155, R52.reuse ;  /* 0x000000349b9b7220 */ /* 0x080fe20000410000 */
[-C--:B------:R-:W-:Y:S01]  /*d680*/  FMUL.FTZ R162, R162, R52.reuse ;  /* 0x00000034a2a27220 */ /* 0x080fe20000410000 */
[----:B------:R-:W-:Y:S01]  /*d690*/  FFMA.FTZ R4, R75, UR6, -R0 ;  /* 0x000000064b047c23 */ /* 0x000fe20008010800 */
[----:B------:R-:W-:Y:S01]  /*d6a0*/  FMUL.FTZ R163, R163, R52 ;  /* 0x00000034a3a37220 */ /* 0x000fe20000410000 */
[C---:B------:R-:W-:Y:S01]  /*d6b0*/  HMMA.16816.F32 R48, R8.reuse, R12, R140 ;  /* 0x0000000c0830723c */ /* 0x040fe2000000188c */
[----:B------:R-:W-:Y:S01]  /*d6c0*/  IMAD.MOV.U32 R150, RZ, RZ, R126 ;  /* 0x000000ffff967224 */ /* 0x000fe200078e007e */
[----:B------:R2:W3:Y:S01]  /*d6d0*/  MUFU.EX2 R116, R4 ;  /* 0x0000000400747308 */ /* 0x0004e20000000800 */
[----:B------:R-:W-:Y:S01]  /*d6e0*/  IMAD.MOV.U32 R139, RZ, RZ, R125 ;  /* 0x000000ffff8b7224 */ /* 0x000fe200078e007d */
[----:B------:R-:W-:Y:S01]  /*d6f0*/  F2FP.F16.F32.PACK_AB R5, R114, R118 ;  /* 0x000000767205723e */ /* 0x000fe200000000ff */
[----:B------:R-:W-:Y:S01]  /*d700*/  IMAD.MOV.U32 R137, RZ, RZ, R105 ;  /* 0x000000ffff897224 */ /* 0x000fe200078e0069 */
[----:B------:R-:W-:Y:S01]  /*d710*/  HMMA.16816.F32 R144, R8, R14, R144 ;  /* 0x0000000e0890723c */ /* 0x000fe20000001890 */
[----:B------:R-:W-:Y:S01]  /*d720*/  LDSM.16.MT88.4 R12, [R185+0x4800] ;  /* 0x00480000b90c783b */ /* 0x000fe20000004200 */
[----:B------:R-:W-:Y:S01]  /*d730*/  F2FP.F16.F32.PACK_AB R6, R132, R131 ;  /* 0x000000838406723e */ /* 0x000fe200000000ff */
[----:B------:R-:W-:-:S02]  /*d740*/  IMAD.MOV.U32 R165, RZ, RZ, R68 ;  /* 0x000000ffffa57224 */ /* 0x000fc400078e0044 */
[----:B------:R-:W-:Y:S01]  /*d750*/  IMAD.MOV.U32 R143, RZ, RZ, R63 ;  /* 0x000000ffff8f7224 */ /* 0x000fe200078e003f */
[C---:B------:R-:W-:Y:S01]  /*d760*/  HMMA.16816.F32 R152, R8.reuse, R16, R152 ;  /* 0x000000100898723c */ /* 0x040fe20000001898 */
[----:B------:R-:W-:Y:S02]  /*d770*/  IMAD.MOV.U32 R140, RZ, RZ, R66 ;  /* 0x000000ffff8c7224 */ /* 0x000fe400078e0042 */
[----:B------:R-:W-:Y:S02]  /*d780*/  IMAD.MOV.U32 R166, RZ, RZ, R243 ;  /* 0x000000ffffa67224 */ /* 0x000fe400078e00f3 */
[----:B------:R-:W-:Y:S01]  /*d790*/  IMAD.MOV.U32 R66, RZ, RZ, R59 ;  /* 0x000000ffff427224 */ /* 0x000fe200078e003b */
[----:B------:R-:W-:Y:S01]  /*d7a0*/  HMMA.16816.F32 R160, R8, R18, R160 ;  /* 0x0000001208a0723c */ /* 0x000fe200000018a0 */
[----:B--2---:R-:W-:Y:S01]  /*d7b0*/  FFMA.FTZ R4, R33, UR6, -R2 ;  /* 0x0000000621047c23 */ /* 0x004fe20008010802 */
[----:B------:R-:W2:Y:S01]  /*d7c0*/  LDSM.16.MT88.4 R16, [R184+0x4800] ;  /* 0x00480000b810783b */ /* 0x000ea20000004200 */
[----:B---3--:R-:W-:Y:S01]  /*d7d0*/  F2FP.F16.F32.PACK_AB R7, R116, R117 ;  /* 0x000000757407723e */ /* 0x008fe200000000ff */
[----:B------:R-:W-:Y:S01]  /*d7e0*/  IMAD.MOV.U32 R243, RZ, RZ, R58 ;  /* 0x000000fffff37224 */ /* 0x000fe200078e003a */
[----:B------:R3:W-:Y:S01]  /*d7f0*/  MUFU.EX2 R126, R4 ;  /* 0x00000004007e7308 */ /* 0x0007e20000000800 */
[----:B------:R-:W-:-:S02]  /*d800*/  IMAD.MOV.U32 R68, RZ, RZ, R57 ;  /* 0x000000ffff447224 */ /* 0x000fc400078e0039 */
[----:B------:R-:W-:Y:S01]  /*d810*/  FFMA.FTZ R8, R35, UR6, -R2 ;  /* 0x0000000623087c23 */ /* 0x000fe20008010802 */
[----:B------:R-:W-:Y:S01]  /*d820*/  F2FP.F16.F32.PACK_AB R9, R222, R209 ;  /* 0x000000d1de09723e */ /* 0x000fe200000000ff */
[----:B------:R-:W-:Y:S01]  /*d830*/  IMAD.MOV.U32 R63, RZ, RZ, R56 ;  /* 0x000000ffff3f7224 */ /* 0x000fe200078e0038 */
[----:B------:R-:W-:Y:S01]  /*d840*/  F2FP.F16.F32.PACK_AB R10, R167, R71 ;  /* 0x00000047a70a723e */ /* 0x000fe200000000ff */
[----:B------:R-:W-:Y:S01]  /*d850*/  IMAD.MOV.U32 R151, RZ, RZ, R115 ;  /* 0x000000ffff977224 */ /* 0x000fe200078e0073 */
[----:B------:R-:W-:Y:S01]  /*d860*/  F2FP.F16.F32.PACK_AB R11, R228, R221 ;  /* 0x000000dde40b723e */ /* 0x000fe200000000ff */
[----:B------:R4:W-:Y:S01]  /*d870*/  MUFU.EX2 R120, R8 ;  /* 0x0000000800787308 */ /* 0x0009e20000000800 */
[----:B------:R-:W-:Y:S02]  /*d880*/  IMAD.MOV.U32 R136, RZ, RZ, R108 ;  /* 0x000000ffff887224 */ /* 0x000fe400078e006c */
[----:B------:R-:W-:Y:S02]  /*d890*/  IMAD.MOV.U32 R164, RZ, RZ, R80 ;  /* 0x000000ffffa47224 */ /* 0x000fe400078e0050 */
[----:B------:R-:W-:-:S02]  /*d8a0*/  IMAD.MOV.U32 R142, RZ, RZ, R137 ;  /* 0x000000ffff8e7224 */ /* 0x000fc400078e0089 */
[----:B------:R-:W-:Y:S02]  /*d8b0*/  IMAD.MOV.U32 R141, RZ, RZ, R138 ;  /* 0x000000ffff8d7224 */ /* 0x000fe400078e008a */
[----:B---3--:R-:W-:Y:S01]  /*d8c0*/  FFMA.FTZ R4, R34, UR6, -R2 ;  /* 0x0000000622047c23 */ /* 0x008fe20008010802 */
[----:B------:R-:W-:Y:S02]  /*d8d0*/  IMAD.MOV.U32 R137, RZ, RZ, R61 ;  /* 0x000000ffff897224 */ /* 0x000fe400078e003d */
[----:B------:R-:W-:Y:S01]  /*d8e0*/  IMAD.MOV.U32 R138, RZ, RZ, R62 ;  /* 0x000000ffff8a7224 */ /* 0x000fe200078e003e */
[----:B------:R3:W-:Y:S01]  /*d8f0*/  MUFU.EX2 R125, R4 ;  /* 0x00000004007d7308 */ /* 0x0007e20000000800 */
[----:B----4-:R-:W-:-:S07]  /*d900*/  FFMA.FTZ R8, R83, UR6, -R0 ;  /* 0x0000000653087c23 */ /* 0x010fce0008010800 */
[----:B------:R4:W-:Y:S01]  /*d910*/  MUFU.EX2 R107, R8 ;  /* 0x00000008006b7308 */ /* 0x0009e20000000800 */
[----:B---3--:R-:W-:-:S07]  /*d920*/  F2FP.F16.F32.PACK_AB R4, R130, R128 ;  /* 0x000000808204723e */ /* 0x008fce00000000ff */
[----:B------:R-:W-:Y:S01]  /*d930*/  HMMA.16816.F32 R24, R4, R28, R24 ;  /* 0x0000001c0418723c */ /* 0x000fe20000001818 */
[----:B----4-:R-:W-:-:S04]  /*d940*/  FFMA.FTZ R8, R85, UR6, -R0 ;  /* 0x0000000655087c23 */ /* 0x010fc80008010800 */
[----:B------:R3:W4:Y:S01]  /*d950*/  MUFU.EX2 R105, R8 ;  /* 0x0000000800697308 */ /* 0x0007220000000800 */
[C---:B------:R-:W-:Y:S06]  /*d960*/  HMMA.16816.F32 R36, R4.reuse, R30, R36 ;  /* 0x0000001e0424723c */ /* 0x040fec0000001824 */
[C---:B-1----:R-:W-:Y:S06]  /*d970*/  HMMA.16816.F32 R40, R4.reuse, R20, R40 ;  /* 0x000000140428723c */ /* 0x042fec0000001828 */
[----:B------:R-:W-:Y:S01]  /*d980*/  HMMA.16816.F32 R44, R4, R22, R44 ;  /* 0x00000016042c723c */ /* 0x000fe2000000182c */
[----:B---3--:R-:W-:-:S06]  /*d990*/  FFMA.FTZ R8, R86, UR6, -R0 ;  /* 0x0000000656087c23 */ /* 0x008fcc0008010800 */
[----:B------:R-:W-:Y:S01]  /*d9a0*/  FFMA.FTZ R4, R87, UR6, -R0 ;  /* 0x0000000657047c23 */ /* 0x000fe20008010800 */
[----:B------:R1:W-:Y:S01]  /*d9b0*/  MUFU.EX2 R86, R8 ;  /* 0x0000000800567308 */ /* 0x0003e20000000800 */
[----:B----4-:R-:W-:Y:S02]  /*d9c0*/  F2FP.F16.F32.PACK_AB R5, R105, R107 ;  /* 0x0000006b6905723e */ /* 0x010fe400000000ff */
[----:B------:R-:W-:-:S05]  /*d9d0*/  F2FP.F16.F32.PACK_AB R6, R169, R134 ;  /* 0x00000086a906723e */ /* 0x000fca00000000ff */
[----:B------:R3:W4:Y:S01]  /*d9e0*/  MUFU.EX2 R87, R4 ;  /* 0x0000000400577308 */ /* 0x0007220000000800 */
[----:B-1----:R-:W-:-:S07]  /*d9f0*/  F2FP.F16.F32.PACK_AB R8, R77, R165 ;  /* 0x000000a54d08723e */ /* 0x002fce00000000ff */
[----:B------:R-:W-:Y:S01]  /*da00*/  HMMA.16816.F32 R48, R8, R28, R48 ;  /* 0x0000001c0830723c */ /* 0x000fe20000001830 */
[----:B---3--:R-:W-:Y:S01]  /*da10*/  FFMA.FTZ R4, R76, UR6, -R2 ;  /* 0x000000064c047c23 */ /* 0x008fe20008010802 */
[----:B----4-:R-:W-:-:S03]  /*da20*/  F2FP.F16.F32.PACK_AB R7, R87, R86 ;  /* 0x000000565707723e */ /* 0x010fc600000000ff */
[----:B------:R1:W-:Y:S01]  /*da30*/  MUFU.EX2 R115, R4 ;  /* 0x0000000400737308 */ /* 0x0003e20000000800 */
[C---:B------:R-:W-:Y:S01]  /*da40*/  HMMA.16816.F32 R56, R8.reuse, R30, R144 ;  /* 0x0000001e0838723c */ /* 0x040fe20000001890 */
[----:B------:R-:W3:Y:S05]  /*da50*/  LDSM.16.MT88.4 R28, [R184+0x4c00] ;  /* 0x004c0000b81c783b */ /* 0x000eea0000004200 */
[----:B------:R-:W-:Y:S01]  /*da60*/  HMMA.16816.F32 R152, R8, R20, R152 ;  /* 0x000000140898723c */ /* 0x000fe20000001898 */
[----:B------:R-:W-:Y:S02]  /*da70*/  IMAD.MOV.U32 R147, RZ, RZ, R72 ;  /* 0x000000ffff937224 */ /* 0x000fe400078e0048 */
[----:B------:R-:W-:-:S02]  /*da80*/  IMAD.MOV.U32 R145, RZ, RZ, R77 ;  /* 0x000000ffff917224 */ /* 0x000fc400078e004d */
[----:B------:R-:W-:Y:S01]  /*da90*/  IMAD.MOV.U32 R146, RZ, RZ, R71 ;  /* 0x000000ffff927224 */ /* 0x000fe200078e0047 */
[----:B------:R-:W-:Y:S01]  /*daa0*/  HMMA.16816.F32 R160, R8, R22, R160 ;  /* 0x0000001608a0723c */ /* 0x000fe200000018a0 */
[----:B------:R-:W-:Y:S01]  /*dab0*/  FFMA.FTZ R71, R248, UR6, -R3 ;  /* 0x00000006f8477c23 */ /* 0x000fe20008010803 */
[----:B------:R-:W-:Y:S02]  /*dac0*/  IMAD.MOV.U32 R248, RZ, RZ, R166 ;  /* 0x000000fffff87224 */ /* 0x000fe400078e00a6 */
[----:B-1----:R-:W-:-:S03]  /*dad0*/  FFMA.FTZ R4, R78, UR6, -R2 ;  /* 0x000000064e047c23 */ /* 0x002fc60008010802 */
[----:B------:R-:W-:Y:S01]  /*dae0*/  FFMA.FTZ R8, R84, UR6, -R2 ;  /* 0x0000000654087c23 */ /* 0x000fe20008010802 */
[----:B------:R1:W-:Y:S01]  /*daf0*/  MUFU.EX2 R112, R4 ;  /* 0x0000000400707308 */ /* 0x0003e20000000800 */
[----:B------:R-:W-:Y:S02]  /*db00*/  F2FP.F16.F32.PACK_AB R9, R226, R227 ;  /* 0x000000e3e209723e */ /* 0x000fe400000000ff */
[----:B------:R-:W-:Y:S02]  /*db10*/  F2FP.F16.F32.PACK_AB R10, R143, R140 ;  /* 0x0000008c8f0a723e */ /* 0x000fe400000000ff */
[----:B------:R-:W-:-:S03]  /*db20*/  F2FP.F16.F32.PACK_AB R11, R223, R224 ;  /* 0x000000e0df0b723e */ /* 0x000fc600000000ff */
[----:B------:R4:W-:Y:S01]  /*db30*/  MUFU.EX2 R108, R8 ;  /* 0x00000008006c7308 */ /* 0x0009e20000000800 */
[----:B-1----:R-:W-:-:S07]  /*db40*/  F2FP.F16.F32.PACK_AB R4, R168, R133 ;  /* 0x00000085a804723e */ /* 0x002fce00000000ff */
[----:B--2---:R-:W-:Y:S01]  /*db50*/  HMMA.16816.F32 R20, R4, R18, R36 ;  /* 0x000000120414723c */ /* 0x004fe20000001824 */
[----:B----4-:R-:W-:-:S04]  /*db60*/  FFMA.FTZ R8, R92, UR6, -R0 ;  /* 0x000000065c087c23 */ /* 0x010fc80008010800 */
[----:B------:R1:W-:Y:S01]  /*db70*/  MUFU.EX2 R82, R8 ;  /* 0x0000000800527308 */ /* 0x0003e20000000800 */
[C---:B------:R-:W-:Y:S01]  /*db80*/  HMMA.16816.F32 R32, R4.reuse, R16, R24 ;  /* 0x000000100420723c */ /* 0x040fe20000001818 */
[----:B------:R-:W2:Y:S05]  /*db90*/  LDSM.16.MT88.4 R24, [R185+0x4c00] ;  /* 0x004c0000b918783b */ /* 0x000eaa0000004200 */
[C---:B------:R-:W-:Y:S06]  /*dba0*/  HMMA.16816.F32 R36, R4.reuse, R12, R40 ;  /* 0x0000000c0424723c */ /* 0x040fec0000001828 */
[----:B------:R-:W-:Y:S01]  /*dbb0*/  HMMA.16816.F32 R44, R4, R14, R44 ;  /* 0x0000000e042c723c */ /* 0x000fe2000000182c */
[----:B-1----:R-:W-:-:S06]  /*dbc0*/  FFMA.FTZ R8, R93, UR6, -R0 ;  /* 0x000000065d087c23 */ /* 0x002fcc0008010800 */
[----:B------:R-:W-:Y:S01]  /*dbd0*/  FFMA.FTZ R4, R55, UR6, -R0 ;  /* 0x0000000637047c23 */ /* 0x000fe20008010800 */
[----:B------:R1:W4:Y:S01]  /*dbe0*/  MUFU.EX2 R81, R8 ;  /* 0x0000000800517308 */ /* 0x0003220000000800 */
[----:B------:R-:W-:Y:S01]  /*dbf0*/  F2FP.F16.F32.PACK_AB R6, R174, R172 ;  /* 0x000000acae06723e */ /* 0x000fe200000000ff */
[----:B------:R-:W-:-:S06]  /*dc00*/  IMAD.MOV.U32 R55, RZ, RZ, R68 ;  /* 0x000000ffff377224 */ /* 0x000fcc00078e0044 */
[----:B------:R5:W-:Y:S01]  /*dc10*/  MUFU.EX2 R80, R4 ;  /* 0x0000000400507308 */ /* 0x000be20000000800 */
[----:B-1----:R-:W-:Y:S01]  /*dc20*/  FFMA.FTZ R8, R54, UR6, -R0 ;  /* 0x0000000636087c23 */ /* 0x002fe20008010800 */
[----:B----4-:R-:W-:Y:S01]  /*dc30*/  F2FP.F16.F32.PACK_AB R5, R81, R82 ;  /* 0x000000525105723e */ /* 0x010fe200000000ff */
[----:B------:R-:W-:-:S05]  /*dc40*/  IMAD.MOV.U32 R54, RZ, RZ, R138 ;  /* 0x000000ffff367224 */ /* 0x000fca00078e008a */
[----:B------:R1:W4:Y:S01]  /*dc50*/  MUFU.EX2 R78, R8 ;  /* 0x00000008004e7308 */ /* 0x0003220000000800 */
[----:B-----5:R-:W-:Y:S01]  /*dc60*/  FFMA.FTZ R4, R91, UR6, -R2 ;  /* 0x000000065b047c23 */ /* 0x020fe20008010802 */
[----:B------:R-:W-:Y:S02]  /*dc70*/  IMAD.MOV.U32 R91, RZ, RZ, R151 ;  /* 0x000000ffff5b7224 */ /* 0x000fe400078e0097 */
[----:B------:R-:W-:-:S04]  /*dc80*/  IMAD.MOV.U32 R151, RZ, RZ, R136 ;  /* 0x000000ffff977224 */ /* 0x000fc800078e0088 */
[----:B------:R5:W-:Y:S01]  /*dc90*/  MUFU.EX2 R85, R4 ;  /* 0x0000000400557308 */ /* 0x000be20000000800 */
[----:B------:R-:W-:Y:S02]  /*dca0*/  IMAD.MOV.U32 R136, RZ, RZ, R139 ;  /* 0x000000ffff887224 */ /* 0x000fe400078e008b */
[----:B------:R-:W-:-:S04]  /*dcb0*/  IMAD.MOV.U32 R139, RZ, RZ, R63 ;  /* 0x000000ffff8b7224 */ /* 0x000fc800078e003f */
[----:B------:R-:W-:Y:S01]  /*dcc0*/  IMAD.MOV.U32 R144, RZ, RZ, R139 ;  /* 0x000000ffff907224 */ /* 0x000fe200078e008b */
[----:B-1----:R-:W-:Y:S02]  /*dcd0*/  F2FP.F16.F32.PACK_AB R8, R164, R166 ;  /* 0x000000a6a408723e */ /* 0x002fe400000000ff */
[----:B----4-:R-:W-:-:S05]  /*dce0*/  F2FP.F16.F32.PACK_AB R7, R80, R78 ;  /* 0x0000004e5007723e */ /* 0x010fca00000000ff */
[C---:B------:R-:W-:Y:S01]  /*dcf0*/  HMMA.16816.F32 R48, R8.reuse, R16, R48 ;  /* 0x000000100830723c */ /* 0x040fe20000001830 */
[----:B-----5:R-:W-:Y:S01]  /*dd00*/  FFMA.FTZ R4, R236, UR6, -R2 ;  /* 0x00000006ec047c23 */ /* 0x020fe20008010802 */
[----:B------:R-:W-:Y:S02]  /*dd10*/  IMAD.MOV.U32 R236, RZ, RZ, R73 ;  /* 0x000000ffffec7224 */ /* 0x000fe400078e0049 */
[----:B------:R-:W-:Y:S01]  /*dd20*/  IMAD.MOV.U32 R73, RZ, RZ, R66 ;  /* 0x000000ffff497224 */ /* 0x000fe200078e0042 */
[----:B------:R1:W-:Y:S01]  /*dd30*/  MUFU.EX2 R84, R4 ;  /* 0x0000000400547308 */ /* 0x0003e20000000800 */
[----:B------:R-:W-:Y:S01]  /*dd40*/  IMAD.MOV.U32 R66, RZ, RZ, R60 ;  /* 0x000000ffff427224 */ /* 0x000fe200078e003c */
[----:B------:R-:W-:Y:S01]  /*dd50*/  HMMA.16816.F32 R56, R8, R18, R56 ;  /* 0x000000120838723c */ /* 0x000fe20000001838 */
[----:B------:R-:W-:Y:S01]  /*dd60*/  IMAD.MOV.U32 R93, RZ, RZ, R73 ;  /* 0x000000ffff5d7224 */ /* 0x000fe200078e0049 */
[----:B------:R-:W-:Y:S01]  /*dd70*/  LDSM.16.MT88.4 R16, [R185+0x5000] ;  /* 0x00500000b910783b */ /* 0x000fe20000004200 */
[----:B------:R-:W-:-:S02]  /*dd80*/  IMAD.MOV.U32 R92, RZ, RZ, R66 ;  /* 0x000000ffff5c7224 */ /* 0x000fc400078e0042 */
[----:B------:R-:W-:Y:S01]  /*dd90*/  FFMA.FTZ R66, R249, UR6, -R3 ;  /* 0x00000006f9427c23 */ /* 0x000fe20008010803 */
[----:B------:R-:W-:Y:S01]  /*dda0*/  FFMA.FTZ R3, R65, UR6, -R0 ;  /* 0x0000000641037c23 */ /* 0x000fe20008010800 */
[C---:B------:R-:W-:Y:S03]  /*ddb0*/  HMMA.16816.F32 R60, R8.reuse, R12, R152 ;  /* 0x0000000c083c723c */ /* 0x040fe60000001898 */
[----:B------:R4:W-:Y:S03]  /*ddc0*/  MUFU.EX2 R65, R3 ;  /* 0x0000000300417308 */ /* 0x0009e60000000800 */
[----:B------:R-:W-:Y:S01]  /*ddd0*/  HMMA.16816.F32 R160, R8, R14, R160 ;  /* 0x0000000e08a0723c */ /* 0x000fe200000018a0 */
[----:B------:R-:W-:Y:S01]  /*dde0*/  IMAD.MOV.U32 R155, RZ, RZ, R67 ;  /* 0x000000ffff9b7224 */ /* 0x000fe200078e0043 */
[----:B-1----:R-:W-:Y:S01]  /*ddf0*/  F2FP.F16.F32.PACK_AB R4, R171, R170 ;  /* 0x000000aaab04723e */ /* 0x002fe200000000ff */
[----:B------:R-:W-:-:S02]  /*de00*/  IMAD.MOV.U32 R153, RZ, RZ, R147 ;  /* 0x000000ffff997224 */ /* 0x000fc400078e0093 */
[----:B------:R-:W-:Y:S02]  /*de10*/  IMAD.MOV.U32 R154, RZ, RZ, R145 ;  /* 0x000000ffff9a7224 */ /* 0x000fe400078e0091 */
[----:B------:R-:W-:Y:S01]  /*de20*/  FFMA.FTZ R8, R233, UR6, -R2 ;  /* 0x00000006e9087c23 */ /* 0x000fe20008010802 */
[----:B------:R-:W-:Y:S01]  /*de30*/  F2FP.F16.F32.PACK_AB R9, R219, R220 ;  /* 0x000000dcdb09723e */ /* 0x000fe200000000ff */
[----:B------:R-:W-:Y:S01]  /*de40*/  IMAD.MOV.U32 R233, RZ, RZ, R150 ;  /* 0x000000ffffe97224 */ /* 0x000fe200078e0096 */
[C---:B---3--:R-:W-:Y:S01]  /*de50*/  HMMA.16816.F32 R12, R4.reuse, R30, R20 ;  /* 0x0000001e040c723c */ /* 0x048fe20000001814 */
[----:B------:R-:W1:Y:S01]  /*de60*/  LDSM.16.MT88.4 R20, [R184+0x5000] ;  /* 0x00500000b814783b */ /* 0x000e620000004200 */
[----:B------:R3:W-:Y:S01]  /*de70*/  MUFU.EX2 R83, R8 ;  /* 0x0000000800537308 */ /* 0x0007e20000000800 */
[----:B------:R-:W-:Y:S01]  /*de80*/  F2FP.F16.F32.PACK_AB R11, R217, R218 ;  /* 0x000000dad90b723e */ /* 0x000fe200000000ff */
[--C-:B----4-:R-:W-:Y:S02]  /*de90*/  FFMA.FTZ R3, R103, UR6, -R0.reuse ;  /* 0x0000000667037c23 */ /* 0x110fe40008010800 */
[C---:B------:R-:W-:Y:S06]  /*dea0*/  HMMA.16816.F32 R40, R4.reuse, R28, R32 ;  /* 0x0000001c0428723c */ /* 0x040fec0000001820 */
[C---:B--2---:R-:W-:Y:S06]  /*deb0*/  HMMA.16816.F32 R36, R4.reuse, R24, R36 ;  /* 0x000000180424723c */ /* 0x044fec0000001824 */
[----:B------:R-:W-:Y:S01]  /*dec0*/  HMMA.16816.F32 R32, R4, R26, R44 ;  /* 0x0000001a0420723c */ /* 0x000fe2000000182c */
[----:B---3--:R-:W-:Y:S01]  /*ded0*/  FFMA.FTZ R8, R89, UR6, -R0 ;  /* 0x0000000659087c23 */ /* 0x008fe20008010800 */
[----:B------:R-:W-:-:S03]  /*dee0*/  IMAD.MOV.U32 R89, RZ, RZ, R151 ;  /* 0x000000ffff597224 */ /* 0x000fc600078e0097 */
[----:B------:R2:W-:Y:S02]  /*def0*/  MUFU.EX2 R75, R8 ;  /* 0x00000008004b7308 */ /* 0x0005e40000000800 */
[----:B------:R-:W-:Y:S01]  /*df00*/  FFMA.FTZ R4, R64, UR6, -R0 ;  /* 0x0000000640047c23 */ /* 0x000fe20008010800 */
[----:B------:R-:W-:-:S05]  /*df10*/  F2FP.F16.F32.PACK_AB R6, R126, R176 ;  /* 0x000000b07e06723e */ /* 0x000fca00000000ff */
[----:B------:R3:W-:Y:S01]  /*df20*/  MUFU.EX2 R73, R4 ;  /* 0x0000000400497308 */ /* 0x0007e20000000800 */
[----:B--2---:R-:W-:Y:S01]  /*df30*/  FFMA.FTZ R8, R88, UR6, -R0 ;  /* 0x0000000658087c23 */ /* 0x004fe20008010800 */
[----:B------:R-:W-:-:S06]  /*df40*/  IMAD.MOV.U32 R88, RZ, RZ, R136 ;  /* 0x000000ffff587224 */ /* 0x000fcc00078e0088 */
[----:B------:R2:W4:Y:S01]  /*df50*/  MUFU.EX2 R74, R8 ;  /* 0x00000008004a7308 */ /* 0x0005220000000800 */
[----:B---3--:R-:W-:Y:S01]  /*df60*/  FFMA.FTZ R4, R99, UR6, -R2 ;  /* 0x0000000663047c23 */ /* 0x008fe20008010802 */
[----:B------:R-:W-:-:S06]  /*df70*/  IMAD.MOV.U32 R99, RZ, RZ, R141 ;  /* 0x000000ffff637224 */ /* 0x000fcc00078e008d */
[----:B------:R3:W-:Y:S01]  /*df80*/  MUFU.EX2 R77, R4 ;  /* 0x00000004004d7308 */ /* 0x0007e20000000800 */
[----:B--2---:R-:W-:Y:S01]  /*df90*/  FFMA.FTZ R8, R90, UR6, -R0 ;  /* 0x000000065a087c23 */ /* 0x004fe20008010800 */
[----:B------:R-:W-:Y:S01]  /*dfa0*/  IMAD.MOV.U32 R90, RZ, RZ, R137 ;  /* 0x000000ffff5a7224 */ /* 0x000fe200078e0089 */
[----:B----4-:R-:W-:-:S05]  /*dfb0*/  F2FP.F16.F32.PACK_AB R5, R74, R75 ;  /* 0x0000004b4a05723e */ /* 0x010fca00000000ff */
[----:B------:R2:W4:Y:S01]  /*dfc0*/  MUFU.EX2 R72, R8 ;  /* 0x0000000800487308 */ /* 0x0005220000000800 */
[----:B------:R-:W-:Y:S01]  /*dfd0*/  F2FP.F16.F32.PACK_AB R10, R88, R90 ;  /* 0x0000005a580a723e */ /* 0x000fe200000000ff */
[----:B---3--:R-:W-:Y:S01]  /*dfe0*/  FFMA.FTZ R4, R100, UR6, -R2 ;  /* 0x0000000664047c23 */ /* 0x008fe20008010802 */
[----:B------:R-:W-:-:S05]  /*dff0*/  IMAD.MOV.U32 R100, RZ, RZ, R142 ;  /* 0x000000ffff647224 */ /* 0x000fca00078e008e */
[----:B------:R3:W-:Y:S01]  /*e000*/  MUFU.EX2 R76, R4 ;  /* 0x00000004004c7308 */ /* 0x0007e20000000800 */
[----:B--2---:R-:W-:Y:S02]  /*e010*/  F2FP.F16.F32.PACK_AB R8, R141, R142 ;  /* 0x0000008e8d08723e */ /* 0x004fe400000000ff */
[----:B----4-:R-:W-:-:S05]  /*e020*/  F2FP.F16.F32.PACK_AB R7, R73, R72 ;  /* 0x000000484907723e */ /* 0x010fca00000000ff */
[C---:B------:R-:W-:Y:S01]  /*e030*/  HMMA.16816.F32 R44, R8.reuse, R28, R48 ;  /* 0x0000001c082c723c */ /* 0x040fe20000001830 */
[----:B---3--:R-:W-:Y:S01]  /*e040*/  F2FP.F16.F32.PACK_AB R4, R175, R173 ;  /* 0x000000adaf04723e */ /* 0x008fe200000000ff */
[----:B------:R2:W-:Y:S04]  /*e050*/  MUFU.EX2 R51, R3 ;  /* 0x0000000300337308 */ /* 0x0005e80000000800 */
[C---:B------:R-:W-:Y:S01]  /*e060*/  HMMA.16816.F32 R56, R8.reuse, R30, R56 ;  /* 0x0000001e0838723c */ /* 0x040fe20000001838 */
[----:B------:R-:W-:Y:S01]  /*e070*/  FFMA.FTZ R49, R155, R53, R250 ;  /* 0x000000359b317223 */ /* 0x000fe200000100fa */
[----:B------:R-:W-:Y:S01]  /*e080*/  FFMA.FTZ R48, R55, R52, R129 ;  /* 0x0000003437307223 */ /* 0x000fe20000010081 */
[----:B------:R-:W-:Y:S02]  /*e090*/  IMAD.MOV.U32 R155, RZ, RZ, R54 ;  /* 0x000000ffff9b7224 */ /* 0x000fe400078e0036 */
[----:B------:R-:W-:Y:S01]  /*e0a0*/  FFMA.FTZ R50, R230, UR6, -R0 ;  /* 0x00000006e6327c23 */ /* 0x000fe20008010800 */
[----:B------:R-:W-:Y:S01]  /*e0b0*/  FADD.FTZ R49, R251, R49 ;  /* 0x00000031fb317221 */ /* 0x000fe20000010000 */
[C---:B------:R-:W-:Y:S04]  /*e0c0*/  HMMA.16816.F32 R60, R8.reuse, R24, R60 ;  /* 0x00000018083c723c */ /* 0x040fe8000000183c */
[----:B------:R-:W-:Y:S02]  /*e0d0*/  MUFU.EX2 R50, R50 ;  /* 0x0000003200327308 */ /* 0x000fe40000000800 */
[----:B------:R-:W-:Y:S01]  /*e0e0*/  HMMA.16816.F32 R28, R8, R26, R160 ;  /* 0x0000001a081c723c */ /* 0x000fe200000018a0 */
[----:B------:R-:W3:Y:S01]  /*e0f0*/  LDSM.16.MT88.4 R24, [R184+0x5400] ;  /* 0x00540000b818783b */ /* 0x000ee20000004200 */
[----:B--2---:R-:W-:-:S04]  /*e100*/  FADD.FTZ R3, R177, R48 ;  /* 0x00000030b1037221 */ /* 0x004fc80000010000 */
[C---:B-1----:R-:W-:Y:S01]  /*e110*/  HMMA.16816.F32 R148, R4.reuse, R22, R12 ;  /* 0x000000160494723c */ /* 0x042fe2000000180c */
[----:B------:R-:W1:Y:S01]  /*e120*/  LDSM.16.MT88.4 R12, [R185+0x5400] ;  /* 0x00540000b90c783b */ /* 0x000e620000004200 */
[----:B------:R-:W-:Y:S01]  /*e130*/  FFMA.FTZ R8, R95, UR6, -R0 ;  /* 0x000000065f087c23 */ /* 0x000fe20008010800 */
[----:B------:R-:W-:Y:S01]  /*e140*/  FFMA.FTZ R9, R238, UR6, -R2 ;  /* 0x00000006ee097c23 */ /* 0x000fe20008010802 */
[----:B------:R-:W-:Y:S01]  /*e150*/  F2FP.F16.F32.PACK_AB R10, R112, R115 ;  /* 0x00000073700a723e */ /* 0x000fe200000000ff */
[----:B------:R-:W-:Y:S01]  /*e160*/  FADD.FTZ R3, R180, R3 ;  /* 0x00000003b4037221 */ /* 0x000fe20000010000 */
[----:B------:R2:W-:Y:S01]  /*e170*/  MUFU.EX2 R68, R8 ;  /* 0x0000000800447308 */ /* 0x0005e20000000800 */
[C---:B------:R-:W-:Y:S01]  /*e180*/  HMMA.16816.F32 R136, R4.reuse, R20, R40 ;  /* 0x000000140488723c */ /* 0x040fe20000001828 */
[----:B------:R-:W-:Y:S02]  /*e190*/  IMAD.MOV.U32 R238, RZ, RZ, R167 ;  /* 0x000000ffffee7224 */ /* 0x000fe400078e00a7 */
[----:B------:R-:W-:Y:S01]  /*e1a0*/  FADD.FTZ R3, R181, R3 ;  /* 0x00000003b5037221 */ /* 0x000fe20000010000 */
[----:B------:R-:W-:Y:S01]  /*e1b0*/  IMAD.MOV.U32 R95, RZ, RZ, R143 ;  /* 0x000000ffff5f7224 */ /* 0x000fe200078e008f */
[----:B------:R-:W-:Y:S01]  /*e1c0*/  F2FP.F16.F32.PACK_AB R160, R242, R244 ;  /* 0x000000f4f2a0723e */ /* 0x000fe200000000ff */
[----:B------:R-:W-:Y:S01]  /*e1d0*/  HMMA.16816.F32 R156, R4, R16, R36 ;  /* 0x00000010049c723c */ /* 0x000fe20000001824 */
[----:B------:R-:W-:Y:S01]  /*e1e0*/  FADD.FTZ R3, R209, R3 ;  /* 0x00000003d1037221 */ /* 0x000fe20000010000 */
[----:B------:R-:W-:-:S02]  /*e1f0*/  F2FP.F16.F32.PACK_AB R161, R182, R183 ;  /* 0x000000b7b6a1723e */ /* 0x000fc400000000ff */
[----:B------:R-:W-:Y:S01]  /*e200*/  F2FP.F16.F32.PACK_AB R162, R239, R240 ;  /* 0x000000f0efa2723e */ /* 0x000fe200000000ff */
[----:B------:R-:W-:Y:S01]  /*e210*/  FADD.FTZ R3, R222, R3 ;  /* 0x00000003de037221 */ /* 0x000fe20000010000 */
[----:B------:R-:W-:Y:S01]  /*e220*/  HMMA.16816.F32 R52, R4, R18, R32 ;  /* 0x000000120434723c */ /* 0x000fe20000001820 */
[----:B--2---:R-:W-:Y:S01]  /*e230*/  FFMA.FTZ R8, R96, UR6, -R0 ;  /* 0x0000000660087c23 */ /* 0x004fe20008010800 */
[----:B------:R-:W-:-:S05]  /*e240*/  IMAD.MOV.U32 R96, RZ, RZ, R140 ;  /* 0x000000ffff607224 */ /* 0x000fca00078e008c */
[----:B------:R-:W-:Y:S01]  /*e250*/  F2FP.F16.F32.PACK_AB R4, R233, R89 ;  /* 0x00000059e904723e */ /* 0x000fe200000000ff */
[----:B------:R2:W4:Y:S01]  /*e260*/  MUFU.EX2 R67, R8 ;  /* 0x0000000800437308 */ /* 0x0005220000000800 */
[----:B------:R-:W-:Y:S02]  /*e270*/  F2FP.F16.F32.PACK_AB R5, R215, R216 ;  /* 0x000000d8d705723e */ /* 0x000fe400000000ff */
[----:B------:R-:W-:Y:S02]  /*e280*/  F2FP.F16.F32.PACK_AB R6, R91, R236 ;  /* 0x000000ec5b06723e */ /* 0x000fe400000000ff */
[----:B------:R-:W-:-:S07]  /*e290*/  F2FP.F16.F32.PACK_AB R7, R213, R214 ;  /* 0x000000d6d507723e */ /* 0x000fce00000000ff */
[----:B------:R-:W-:Y:S01]  /*e2a0*/  HMMA.16816.F32 R44, R4, R20, R44 ;  /* 0x00000014042c723c */ /* 0x000fe2000000182c */
[----:B--2---:R-:W-:Y:S01]  /*e2b0*/  FFMA.FTZ R8, R237, UR6, -R2 ;  /* 0x00000006ed087c23 */ /* 0x004fe20008010802 */
[----:B------:R-:W-:-:S04]  /*e2c0*/  FFMA.FTZ R2, R98, UR6, -R0 ;  /* 0x0000000662027c23 */ /* 0x000fc80008010800 */
[C---:B------:R-:W-:Y:S01]  /*e2d0*/  HMMA.16816.F32 R40, R4.reuse, R22, R56 ;  /* 0x000000160428723c */ /* 0x040fe20000001838 */
[----:B------:R-:W-:Y:S01]  /*e2e0*/  LDSM.16.MT88.4 R20, [R185+0x5800] ;  /* 0x00580000b914783b */ /* 0x000fe20000004200 */
[----:B------:R4:W-:Y:S04]  /*e2f0*/  MUFU.EX2 R58, R9 ;  /* 0x00000009003a7308 */ /* 0x0009e80000000800 */
[C---:B------:R-:W-:Y:S04]  /*e300*/  HMMA.16816.F32 R36, R4.reuse, R16, R60 ;  /* 0x000000100424723c */ /* 0x040fe8000000183c */
[----:B------:R-:W2:Y:S02]  /*e310*/  MUFU.EX2 R64, R2 ;  /* 0x0000000200407308 */ /* 0x000ea40000000800 */
[----:B------:R-:W-:Y:S01]  /*e320*/  HMMA.16816.F32 R32, R4, R18, R28 ;  /* 0x000000120420723c */ /* 0x000fe2000000181c */
[----:B------:R-:W5:Y:S05]  /*e330*/  LDSM.16.MT88.4 R16, [R184+0x5800] ;  /* 0x00580000b810783b */ /* 0x000f6a0000004200 */
[----:B------:R3:W1:Y:S01]  /*e340*/  MUFU.EX2 R57, R8 ;  /* 0x0000000800397308 */ /* 0x0006620000000800 */
[----:B----4-:R-:W-:Y:S01]  /*e350*/  F2FP.F16.F32.PACK_AB R9, R67, R68 ;  /* 0x000000444309723e */ /* 0x010fe200000000ff */
[--C-:B------:R-:W-:Y:S01]  /*e360*/  FFMA.FTZ R29, R231, UR6, -R0.reuse ;  /* 0x00000006e71d7c23 */ /* 0x100fe20008010800 */
[--C-:B------:R-:W-:Y:S01]  /*e370*/  FFMA.FTZ R4, R232, UR6, -R0.reuse ;  /* 0x00000006e8047c23 */ /* 0x100fe20008010800 */
[----:B------:R-:W-:Y:S01]  /*e380*/  F2FP.F16.F32.PACK_AB R5, R211, R212 ;  /* 0x000000d4d305723e */ /* 0x000fe200000000ff */
[--C-:B------:R-:W-:Y:S01]  /*e390*/  FFMA.FTZ R28, R102, UR6, -R0.reuse ;  /* 0x00000006661c7c23 */ /* 0x100fe20008010800 */
[----:B------:R-:W-:Y:S01]  /*e3a0*/  F2FP.F16.F32.PACK_AB R6, R243, R247 ;  /* 0x000000f7f306723e */ /* 0x000fe200000000ff */
[--C-:B------:R-:W-:Y:S01]  /*e3b0*/  FFMA.FTZ R30, R101, UR6, -R0.reuse ;  /* 0x00000006651e7c23 */ /* 0x100fe20008010800 */
[----:B------:R4:W-:Y:S01]  /*e3c0*/  MUFU.EX2 R48, R4 ;  /* 0x0000000400307308 */ /* 0x0009e20000000800 */
[----:B--2---:R-:W-:Y:S01]  /*e3d0*/  F2FP.F16.F32.PACK_AB R11, R64, R65 ;  /* 0x00000041400b723e */ /* 0x004fe200000000ff */
[--C-:B------:R-:W-:Y:S01]  /*e3e0*/  FFMA.FTZ R2, R104, UR6, -R0.reuse ;  /* 0x0000000668027c23 */ /* 0x100fe20008010800 */
[----:B------:R-:W-:Y:S01]  /*e3f0*/  F2FP.F16.F32.PACK_AB R7, R208, R210 ;  /* 0x000000d2d007723e */ /* 0x000fe200000000ff */
[----:B------:R-:W-:Y:S01]  /*e400*/  FFMA.FTZ R31, R229, UR6, -R0 ;  /* 0x00000006e51f7c23 */ /* 0x000fe20008010800 */
[----:B------:R-:W-:Y:S01]  /*e410*/  FFMA.FTZ R0, R155, R70, R111 ;  /* 0x000000469b007223 */ /* 0x000fe2000001006f */
[----:B------:R-:W-:-:S02]  /*e420*/  IMAD.MOV.U32 R155, RZ, RZ, R146 ;  /* 0x000000ffff9b7224 */ /* 0x000fc400078e0092 */
[----:B------:R2:W5:Y:S01]  /*e430*/  MUFU.EX2 R56, R2 ;  /* 0x0000000200387308 */ /* 0x0005620000000800 */
[----:B---3--:R-:W-:Y:S01]  /*e440*/  F2FP.F16.F32.PACK_AB R8, R120, R125 ;  /* 0x0000007d7808723e */ /* 0x008fe200000000ff */
[----:B------:R-:W-:Y:S01]  /*e450*/  FADD.FTZ R0, R113, R0 ;  /* 0x0000000071007221 */ /* 0x000fe20000010000 */
[----:B-1----:R-:W-:-:S03]  /*e460*/  F2FP.F16.F32.PACK_AB R166, R57, R58 ;  /* 0x0000003a39a6723e */ /* 0x002fc600000000ff */
[----:B------:R-:W-:Y:S02]  /*e470*/  FADD.FTZ R0, R124, R0 ;  /* 0x000000007c007221 */ /* 0x000fe40000010000 */
[----:B------:R-:W-:Y:S01]  /*e480*/  HMMA.16816.F32 R136, R8, R24, R136 ;  /* 0x000000180888723c */ /* 0x000fe20000001888 */
[----:B------:R-:W1:Y:S01]  /*e490*/  MUFU.EX2 R29, R29 ;  /* 0x0000001d001d7308 */ /* 0x000e620000000800 */
[----:B----4-:R-:W-:-:S04]  /*e4a0*/  F2FP.F16.F32.PACK_AB R4, R92, R93 ;  /* 0x0000005d5c04723e */ /* 0x010fc800000000ff */
[C---:B------:R-:W-:Y:S01]  /*e4b0*/  HMMA.16816.F32 R148, R8.reuse, R26, R148 ;  /* 0x0000001a0894723c */ /* 0x040fe20000001894 */
[----:B--2---:R-:W-:Y:S02]  /*e4c0*/  FFMA.FTZ R2, R144, R69, R97 ;  /* 0x0000004590027223 */ /* 0x004fe40000010061 */
[----:B------:R-:W-:Y:S01]  /*e4d0*/  MUFU.EX2 R28, R28 ;  /* 0x0000001c001c7308 */ /* 0x000fe20000000800 */
[----:B------:R-:W2:Y:S02]  /*e4e0*/  LDSM.16.MT88.4 R144, [R184+0x5c00] ;  /* 0x005c0000b890783b */ /* 0x000ea40000004200 */
[----:B------:R-:W-:Y:S01]  /*e4f0*/  HMMA.16816.F32 R156, R8, R12, R156 ;  /* 0x0000000c089c723c */ /* 0x000fe2000000189c */
[----:B------:R-:W-:-:S04]  /*e500*/  FADD.FTZ R2, R106, R2 ;  /* 0x000000026a027221 */ /* 0x000fc80000010000 */
[----:B------:R-:W-:Y:S01]  /*e510*/  FADD.FTZ R2, R109, R2 ;  /* 0x000000026d027221 */ /* 0x000fe20000010000 */
[----:B------:R-:W-:Y:S01]  /*e520*/  HMMA.16816.F32 R52, R8, R14, R52 ;  /* 0x0000000e0834723c */ /* 0x000fe20000001834 */
[----:B------:R-:W-:Y:S05]  /*e530*/  MUFU.EX2 R30, R30 ;  /* 0x0000001e001e7308 */ /* 0x000fea0000000800 */
[----:B------:R-:W-:Y:S01]  /*e540*/  HMMA.16816.F32 R44, R4, R24, R44 ;  /* 0x00000018042c723c */ /* 0x000fe2000000182c */
[----:B------:R-:W-:Y:S01]  /*e550*/  FADD.FTZ R8, R252, R49 ;  /* 0x00000031fc087221 */ /* 0x000fe20000010000 */
[----:B------:R-:W-:Y:S01]  /*e560*/  F2FP.F16.F32.PACK_AB R9, R206, R207 ;  /* 0x000000cfce09723e */ /* 0x000fe200000000ff */
[----:B------:R-:W3:Y:S01]  /*e570*/  MUFU.EX2 R31, R31 ;  /* 0x0000001f001f7308 */ /* 0x000ee20000000800 */
[----:B------:R-:W-:-:S02]  /*e580*/  F2FP.F16.F32.PACK_AB R10, R245, R246 ;  /* 0x000000f6f50a723e */ /* 0x000fc400000000ff */
[----:B------:R-:W-:Y:S01]  /*e590*/  HMMA.16816.F32 R40, R4, R26, R40 ;  /* 0x0000001a0428723c */ /* 0x000fe20000001828 */
[----:B------:R-:W4:Y:S01]  /*e5a0*/  LDSM.16.MT88.4 R24, [R185+0x5c00] ;  /* 0x005c0000b918783b */ /* 0x000f220000004200 */
[----:B------:R-:W-:-:S04]  /*e5b0*/  F2FP.F16.F32.PACK_AB R11, R204, R205 ;  /* 0x000000cdcc0b723e */ /* 0x000fc800000000ff */
[C---:B------:R-:W-:Y:S06]  /*e5c0*/  HMMA.16816.F32 R36, R4.reuse, R12, R36 ;  /* 0x0000000c0424723c */ /* 0x040fec0000001824 */
[----:B------:R-:W-:Y:S01]  /*e5d0*/  HMMA.16816.F32 R32, R4, R14, R32 ;  /* 0x0000000e0420723c */ /* 0x000fe20000001820 */
[----:B------:R-:W-:Y:S01]  /*e5e0*/  FADD.FTZ R13, R153, R8 ;  /* 0x00000008990d7221 */ /* 0x000fe20000010000 */
[----:B------:R-:W-:Y:S01]  /*e5f0*/  FADD.FTZ R12, R121, R0 ;  /* 0x00000000790c7221 */ /* 0x000fe20000010000 */
[----:B------:R-:W-:Y:S01]  /*e600*/  FADD.FTZ R0, R119, R2 ;  /* 0x0000000277007221 */ /* 0x000fe20000010000 */
[----:B------:R-:W-:Y:S01]  /*e610*/  IMAD.MOV.U32 R153, RZ, RZ, R154 ;  /* 0x000000ffff997224 */ /* 0x000fe200078e009a */
[----:B------:R-:W-:Y:S01]  /*e620*/  F2FP.F16.F32.PACK_AB R8, R234, R235 ;  /* 0x000000ebea08723e */ /* 0x000fe200000000ff */
[----:B------:R-:W-:Y:S01]  /*e630*/  FADD.FTZ R2, R128, R12 ;  /* 0x0000000c80027221 */ /* 0x000fe20000010000 */
[----:B------:R-:W-:Y:S01]  /*e640*/  F2FP.F16.F32.PACK_AB R4, R85, R108 ;  /* 0x0000006c5504723e */ /* 0x000fe200000000ff */
[----:B------:R-:W-:Y:S01]  /*e650*/  IMAD.MOV.U32 R154, RZ, RZ, R164 ;  /* 0x000000ffff9a7224 */ /* 0x000fe200078e00a4 */
[----:B-----5:R-:W-:Y:S01]  /*e660*/  F2FP.F16.F32.PACK_AB R5, R51, R56 ;  /* 0x000000383305723e */ /* 0x020fe200000000ff */
[----:B------:R-:W-:Y:S01]  /*e670*/  FADD.FTZ R2, R130, R2 ;  /* 0x0000000282027221 */ /* 0x000fe20000010000 */
[----:B------:R-:W-:Y:S01]  /*e680*/  F2FP.F16.F32.PACK_AB R6, R83, R84 ;  /* 0x000000545306723e */ /* 0x000fe200000000ff */
[----:B------:R-:W-:Y:S01]  /*e690*/  IMAD.MOV.U32 R249, RZ, RZ, R154 ;  /* 0x000000fffff97224 */ /* 0x000fe200078e009a */
[----:B-1----:R-:W-:Y:S01]  /*e6a0*/  F2FP.F16.F32.PACK_AB R7, R29, R48 ;  /* 0x000000301d07723e */ /* 0x002fe200000000ff */
[----:B------:R-:W-:Y:S01]  /*e6b0*/  MUFU.EX2 R14, R66 ;  /* 0x00000042000e7308 */ /* 0x000fe20000000800 */
[----:B------:R-:W-:Y:S01]  /*e6c0*/  HMMA.16816.F32 R44, R8, R16, R44 ;  /* 0x00000010082c723c */ /* 0x000fe2000000182c */
[----:B------:R-:W-:-:S02]  /*e6d0*/  F2FP.F16.F32.PACK_AB R164, R76, R77 ;  /* 0x0000004d4ca4723e */ /* 0x000fc400000000ff */
[----:B---3--:R-:W-:-:S03]  /*e6e0*/  F2FP.F16.F32.PACK_AB R167, R50, R31 ;  /* 0x0000001f32a7723e */ /* 0x008fc600000000ff */
[C---:B------:R-:W-:Y:S01]  /*e6f0*/  HMMA.16816.F32 R136, R4.reuse, R16, R136 ;  /* 0x000000100488723c */ /* 0x040fe20000001888 */
[----:B------:R-:W1:Y:S05]  /*e700*/  MUFU.EX2 R12, R71 ;  /* 0x00000047000c7308 */ /* 0x000e6a0000000800 */
[C---:B------:R-:W-:Y:S06]  /*e710*/  HMMA.16816.F32 R148, R4.reuse, R18, R148 ;  /* 0x000000120494723c */ /* 0x040fec0000001894 */
[C---:B------:R-:W-:Y:S06]  /*e720*/  HMMA.16816.F32 R156, R4.reuse, R20, R156 ;  /* 0x00000014049c723c */ /* 0x040fec000000189c */
[----:B------:R-:W-:Y:S01]  /*e730*/  HMMA.16816.F32 R52, R4, R22, R52 ;  /* 0x000000160434723c */ /* 0x000fe20000001834 */
[----:B-1----:R-:W-:-:S05]  /*e740*/  F2FP.F16.F32.PACK_AB R163, R12, R14 ;  /* 0x0000000e0ca3723e */ /* 0x002fca00000000ff */
[C---:B------:R-:W-:Y:S01]  /*e750*/  HMMA.16816.F32 R40, R8.reuse, R18, R40 ;  /* 0x000000120828723c */ /* 0x040fe20000001828 */
[----:B------:R-:W-:Y:S01]  /*e760*/  FADD.FTZ R5, R165, R13 ;  /* 0x0000000da5057221 */ /* 0x000fe20000010000 */
[----:B------:R-:W-:Y:S01]  /*e770*/  FADD.FTZ R4, R118, R0 ;  /* 0x0000000076047221 */ /* 0x000fe20000010000 */
[----:B------:R-:W-:Y:S02]  /*e780*/  F2FP.F16.F32.PACK_AB R165, R30, R28 ;  /* 0x0000001c1ea5723e */ /* 0x000fe400000000ff */
        /* <DEDUP_REMOVED lines=14> */
[C---:B------:R-:W-:Y:S02]  /*e870*/  HMMA.16816.F32 R36, R8.reuse, R20, R36 ;  /* 0x000000140824723c */ /* 0x040fe40000001824 */
        /* <DEDUP_REMOVED lines=93> */
[C---:B--2---:R-:W-:Y:S01]  /*ee50*/  HMMA.16816.F32 R136, R164.reuse, R144, R136 ;  /* 0x00000090a488723c */ /* 0x044fe20000001888 */
[----:B------:R2:W-:Y:S04]  /*ee60*/  STL [R1+0x18], R4 ;  /* 0x0000180401007387 */ /* 0x0005e80000100800 */
[----:B------:R2:W-:Y:S01]  /*ee70*/  STL [R1+0x1c], R3 ;  /* 0x00001c0301007387 */ /* 0x0005e20000100800 */
[----:B------:R-:W-:Y:S03]  /*ee80*/  HMMA.16816.F32 R148, R164, R146, R148 ;  /* 0x00000092a494723c */ /* 0x000fe60000001894 */
[----:B------:R2:W-:Y:S03]  /*ee90*/  STL [R1+0x20], R2 ;  /* 0x0000200201007387 */ /* 0x0005e60000100800 */
[----:B------:R-:W-:Y:S01]  /*eea0*/  HMMA.16816.F32 R140, R160, R144, R44 ;  /* 0x00000090a08c723c */ /* 0x000fe2000000182c */
[----:B------:R2:W-:Y:S05]  /*eeb0*/  STL [R1+0x24], R0 ;  /* 0x0000240001007387 */ /* 0x0005ea0000100800 */
[----:B----4-:R-:W-:Y:S06]  /*eec0*/  HMMA.16816.F32 R156, R164, R24, R156 ;  /* 0x00000018a49c723c */ /* 0x010fec000000189c */
[C---:B------:R-:W-:Y:S06]  /*eed0*/  HMMA.16816.F32 R144, R160.reuse, R146, R40 ;  /* 0x00000092a090723c */ /* 0x040fec0000001828 */
[----:B------:R-:W-:Y:S01]  /*eee0*/  HMMA.16816.F32 R152, R160, R24, R36 ;  /* 0x00000018a098723c */ /* 0x000fe20000001824 */
[----:B------:R-:W-:-:S02]  /*eef0*/  IMAD.MOV.U32 R40, RZ, RZ, R110 ;  /* 0x000000ffff287224 */ /* 0x000fc400078e006e */
[----:B------:R-:W-:-:S03]  /*ef00*/  IMAD.MOV.U32 R41, RZ, RZ, R127 ;  /* 0x000000ffff297224 */ /* 0x000fc600078e007f */
[----:B------:R-:W-:Y:S01]  /*ef10*/  HMMA.16816.F32 R164, R164, R26, R52 ;  /* 0x0000001aa4a4723c */ /* 0x000fe20000001834 */
[----:B------:R-:W-:Y:S02]  /*ef20*/  IMAD.MOV.U32 R38, RZ, RZ, R79 ;  /* 0x000000ffff267224 */ /* 0x000fe400078e004f */
[----:B------:R-:W-:-:S03]  /*ef30*/  IMAD.MOV.U32 R39, RZ, RZ, R94 ;  /* 0x000000ffff277224 */ /* 0x000fc600078e005e */
[----:B--2---:R-:W-:-:S15]  /*ef40*/  HMMA.16816.F32 R160, R160, R26, R32 ;  /* 0x0000001aa0a0723c */ /* 0x004fde0000001820 */
[----:B------:R-:W-:-:S09]  /*ef50*/  NOP ;  /* 0x0000000000007918 */ /* 0x000fd20000000000 */
.L_x_913:
[----:B-1----:R-:W2:Y:S02]  /*ef60*/  LDL R0, [R1+0x38] ;  /* 0x0000380001007983 */ /* 0x002ea40000100800 */
[----:B--2---:R-:W-:-:S13]  /*ef70*/  ISETP.GT.AND P0, PT, R225, R0, PT ;  /* 0x00000000e100720c */ /* 0x004fda0003f04270 */
[----:B------:R-:W-:Y:S05]  /*ef80*/  @!P0 BRA `(.L_x_915) ;  /* 0x0000006400808947 */ /* 0x000fea0003800000 */
[C---:B------:R-:W-:Y:S01]  /*ef90*/  SHF.L.U64.HI R0, R178.reuse, 0x6, R179 ;  /* 0x00000006b2007819 */ /* 0x040fe200000102b3 */
[----:B------:R-:W-:Y:S01]  /*efa0*/  IMAD.SHL.U32 R3, R178, 0x40, RZ ;  /* 0x00000040b2037824 */ /* 0x000fe200078e00ff */
[C---:B------:R-:W-:Y:S01]  /*efb0*/  SHF.L.U64.HI R2, R122.reuse, 0x6, R123 ;  /* 0x000000067a027819 */ /* 0x040fe2000001027b */
[----:B------:R-:W-:Y:S01]  /*efc0*/  IMAD.MOV.U32 R132, RZ, RZ, R40 ;  /* 0x000000ffff847224 */ /* 0x000fe200078e0028 */
[----:B------:R-:W-:Y:S01]  /*efd0*/  MOV R133, R39 ;  /* 0x0000002700857202 */ /* 0x000fe20000000f00 */
[----:B------:R1:W-:Y:S01]  /*efe0*/  STL [R1+0x14], R0 ;  /* 0x0000140001007387 */ /* 0x0003e20000100800 */
[----:B------:R-:W-:Y:S01]  /*eff0*/  IMAD.MOV.U32 R134, RZ, RZ, R38 ;  /* 0x000000ffff867224 */ /* 0x000fe200078e0026 */
[----:B------:R-:W-:Y:S01]  /*f000*/  ULDC UR5, c[0x0][0x39c] ;  /* 0x0000e70000057ab9 */ /* 0x000fe20000000800 */
[----:B------:R-:W-:Y:S01]  /*f010*/  ULDC UR4, c[0x0][0x2ec] ;  /* 0x0000bb0000047ab9 */ /* 0x000fe20000000800 */
[----:B------:R2:W-:Y:S01]  /*f020*/  STL [R1+0x10], R3 ;  /* 0x0000100301007387 */ /* 0x0005e20000100800 */
[----:B------:R-:W-:Y:S01]  /*f030*/  ULDC.64 UR6, c[0x0][0x218] ;  /* 0x0000860000067ab9 */ /* 0x000fe20000000a00 */
[----:B------:R-:W-:Y:S01]  /*f040*/  ULDC.64 UR10, c[0x0][0x220] ;  /* 0x00008800000a7ab9 */ /* 0x000fe20000000a00 */
[----:B------:R-:W-:Y:S01]  /*f050*/  ULDC.64 UR8, c[0x0][0x248] ;  /* 0x0000920000087ab9 */ /* 0x000fe20000000a00 */
[----:B------:R3:W-:Y:S01]  /*f060*/  STL [R1+0xc], R2 ;  /* 0x00000c0201007387 */ /* 0x0007e20000100800 */
[----:B-1----:R-:W-:-:S02]  /*f070*/  SHF.L.U32 R0, R122, 0x6, RZ ;  /* 0x000000067a007819 */ /* 0x002fc400000006ff */
[----:B--2---:R-:W-:-:S03]  /*f080*/  MOV R3, R41 ;  /* 0x0000002900037202 */ /* 0x004fc60000000f00 */
[----:B------:R3:W-:Y:S04]  /*f090*/  STL [R1+0x8], R0 ;  /* 0x0000080001007387 */ /* 0x0007e80000100800 */
[----:B------:R-:W2:Y:S04]  /*f0a0*/  LDL.LU.64 R6, [R1] ;  /* 0x0000000001067983 */ /* 0x000ea80000300a00 */
[----:B------:R-:W2:Y:S02]  /*f0b0*/  LDL.LU.64 R4, [R1+0x30] ;  /* 0x0000300001047983 */ /* 0x000ea40000300a00 */
[----:B--2---:R-:W-:-:S05]  /*f0c0*/  IMAD.MOV.U32 R5, RZ, RZ, R7 ;  /* 0x000000ffff057224 */ /* 0x004fca00078e0007 */
[----:B------:R3:W-:Y:S01]  /*f0d0*/  STL.64 [R1+0x30], R4 ;  /* 0x0000300401007387 */ /* 0x0007e20000100a00 */
[----:B------:R-:W-:Y:S05]  /*f0e0*/  BRA `(.L_x_916) ;  /* 0x0000000000747947 */ /* 0x000fea0003800000 */
.L_x_918:
[----:B-1----:R-:W2:Y:S01]  /*f0f0*/  LDL.64 R38, [R1+0x48] ;  /* 0x0000480001267983 */ /* 0x002ea20000100a00 */
[----:B------:R-:W-:Y:S03]  /*f100*/  VIADD R2, R225, 0xfffffffe ;  /* 0xfffffffee1027836 */ /* 0x000fe60000000000 */
[----:B------:R-:W3:Y:S01]  /*f110*/  LDL.64 R26, [R1+0x40] ;  /* 0x00004000011a7983 */ /* 0x000ee20000100a00 */
[----:B------:R-:W-:Y:S01]  /*f120*/  IMAD.WIDE.U32 R4, R2, UR8, RZ ;  /* 0x0000000802047c25 */ /* 0x000fe2000f8e00ff */
[----:B------:R-:W-:Y:S02]  /*f130*/  SHF.R.S32.HI R6, RZ, 0x1f, R2 ;  /* 0x0000001fff067819 */ /* 0x000fe40000011402 */
[----:B------:R-:W4:Y:S03]  /*f140*/  LDL R10, [R1+0x8] ;  /* 0x00000800010a7983 */ /* 0x000f260000100800 */
[----:B------:R-:W-:Y:S01]  /*f150*/  IMAD R6, R6, UR8, RZ ;  /* 0x0000000806067c24 */ /* 0x000fe2000f8e02ff */
[----:B------:R-:W5:Y:S03]  /*f160*/  LDL R21, [R1+0xc] ;  /* 0x00000c0001157983 */ /* 0x000f660000100800 */
[----:B------:R-:W-:Y:S04]  /*f170*/  IMAD R6, R2, UR9, R6 ;  /* 0x0000000902067c24 */ /* 0x000fe8000f8e0206 */
[----:B------:R-:W-:Y:S01]  /*f180*/  IMAD.IADD R6, R5, 0x1, R6 ;  /* 0x0000000105067824 */ /* 0x000fe200078e0206 */
[----:B--2---:R-:W-:Y:S04]  /*f190*/  LEA R2, P0, R4, R38, 0x7 ;  /* 0x0000002604027211 */ /* 0x004fe800078038ff */
[----:B------:R-:W-:Y:S02]  /*f1a0*/  LEA R8, P1, R2, UR6, 0x1 ;  /* 0x0000000602087c11 */ /* 0x000fe4000f8208ff */
[----:B---3--:R-:W-:Y:S02]  /*f1b0*/  LEA.HI.X R4, R4, R27, R6, 0x7, P0 ;  /* 0x0000001b04047211 */ /* 0x008fe400000f3c06 */
[-C--:B----4-:R-:W-:Y:S02]  /*f1c0*/  IADD3 R6, P0, R8, R10.reuse, RZ ;  /* 0x0000000a08067210 */ /* 0x090fe40007f1e0ff */
[----:B------:R-:W-:Y:S02]  /*f1d0*/  LEA.HI.X R9, R2, UR7, R4, 0x1, P1 ;  /* 0x0000000702097c11 */ /* 0x000fe400088f0c04 */
[-C--:B------:R-:W-:Y:S03]  /*f1e0*/  IADD3 R4, P1, R6, R10.reuse, RZ ;  /* 0x0000000a06047210 */ /* 0x080fe60007f3e0ff */
[----:B------:R-:W-:Y:S01]  /*f1f0*/  @!PT LDS RZ, [RZ] ;  /* 0x00000000fffff984 */ /* 0x000fe20000000800 */
[----:B------:R-:W-:Y:S01]  /*f200*/  @!PT LDS RZ, [RZ] ;  /* 0x00000000fffff984 */ /* 0x000fe20000000800 */
[----:B------:R-:W-:Y:S01]  /*f210*/  @!PT LDS RZ, [RZ] ;  /* 0x00000000fffff984 */ /* 0x000fe20000000800 */
[----:B------:R2:W-:Y:S01]  /*f220*/  LDGSTS.E.BYPASS.LTC128B.128 [R241+0x2000], desc[UR12][R8.64] ;  /* 0x0200000008f17fae */ /* 0x0005e2000b901d4c */
[--C-:B-----5:R-:W-:Y:S01]  /*f230*/  IMAD.X R7, R9, 0x1, R21.reuse, P0 ;  /* 0x0000000109077824 */ /* 0x120fe200000e0615 */
[----:B------:R-:W-:Y:S03]  /*f240*/  IADD3 R10, P0, R4, R10, RZ ;  /* 0x0000000a040a7210 */ /* 0x000fe60007f1e0ff */
[--C-:B------:R-:W-:Y:S01]  /*f250*/  IMAD.X R5, R7, 0x1, R21.reuse, P1 ;  /* 0x0000000107057824 */ /* 0x100fe200008e0615 */
[----:B------:R2:W-:Y:S03]  /*f260*/  LDGSTS.E.BYPASS.LTC128B.128 [R241+0x2800], desc[UR12][R6.64] ;  /* 0x0280000006f17fae */ /* 0x0005e6000b901d4c */
[----:B------:R-:W-:Y:S01]  /*f270*/  IMAD.X R11, R5, 0x1, R21, P0 ;  /* 0x00000001050b7824 */ /* 0x000fe200000e0615 */
[----:B------:R2:W-:Y:S04]  /*f280*/  LDGSTS.E.BYPASS.LTC128B.128 [R241+0x3000], desc[UR12][R4.64] ;  /* 0x0300000004f17fae */ /* 0x0005e8000b901d4c */
[----:B------:R2:W-:Y:S04]  /*f290*/  LDGSTS.E.BYPASS.LTC128B.128 [R241+0x3800], desc[UR12][R10.64] ;  /* 0x038000000af17fae */ /* 0x0005e8000b901d4c */
[----:B------:R-:W0:Y:S01]  /*f2a0*/  LDGDEPBAR ;  /* 0x00000000000079af */ /* 0x000e220000000000 */
[----:B------:R-:W-:Y:S05]  /*f2b0*/  BRA `(.L_x_917) ;  /* 0x0000000c00c87947 */ /* 0x000fea0003800000 */
.L_x_916:
[----:B--23--:R-:W2:Y:S01]  /*f2c0*/  LDL R0, [R1+0x3c] ;  /* 0x00003c0001007983 */ /* 0x00cea20000100800 */
[----:B------:R-:W-:Y:S04]  /*f2d0*/  DEPBAR.LE SB0, 0x0 ;  /* 0x000080000000791a */ /* 0x000fe80000000000 */
[----:B------:R-:W3:Y:S01]  /*f2e0*/  LDL.64 R4, [R1+0x30] ;  /* 0x0000300001047983 */ /* 0x000ee20000100a00 */
[----:B------:R-:W-:Y:S04]  /*f2f0*/  IADD3 R204, R225, -0x1, RZ ;  /* 0xffffffffe1cc7810 */ /* 0x000fe80007ffe0ff */
[----:B------:R-:W-:Y:S01]  /*f300*/  SHF.R.S32.HI R2, RZ, 0x1f, R204 ;  /* 0x0000001fff027819 */ /* 0x000fe200000114cc */
[----:B------:R-:W3:Y:S04]  /*f310*/  LDL R6, [R1+0x28] ;  /* 0x0000280001067983 */ /* 0x000ee80000100800 */
[----:B------:R-:W4:Y:S04]  /*f320*/  LDL R10, [R1+0x10] ;  /* 0x00001000010a7983 */ /* 0x000f280000100800 */
[----:B------:R-:W5:Y:S01]  /*f330*/  LDL R12, [R1+0x14] ;  /* 0x00001400010c7983 */ /* 0x000f620000100800 */
[----:B------:R-:W-:Y:S06]  /*f340*/  BAR.SYNC.DEFER_BLOCKING 0x0 ;  /* 0x0000000000007b1d */ /* 0x000fec0000010000 */
[----:B------:R-:W5:Y:S01]  /*f350*/  LDL R226, [R1+0x38] ;  /* 0x0000380001e27983 */ /* 0x000f620000100800 */
[----:B--2---:R-:W-:Y:S02]  /*f360*/  IMAD R0, R0, R204, RZ ;  /* 0x000000cc00007224 */ /* 0x004fe400078e02ff */
[-C--:B---3--:R-:W-:Y:S04]  /*f370*/  IMAD.WIDE.U32 R4, R204, R6.reuse, R4 ;  /* 0x00000006cc047225 */ /* 0x088fe800078e0004 */
[----:B------:R-:W-:Y:S01]  /*f380*/  IMAD R0, R2, R6, R0 ;  /* 0x0000000602007224 */ /* 0x000fe200078e0200 */
[----:B------:R-:W-:Y:S01]  /*f390*/  LEA R8, P1, R4, UR10, 0x1 ;  /* 0x0000000a04087c11 */ /* 0x000fe2000f8208ff */
[----:B------:R-:W1:Y:S03]  /*f3a0*/  S2R R2, SR_TID.X ;  /* 0x0000000000027919 */ /* 0x000e660000002100 */
[----:B------:R-:W-:Y:S02]  /*f3b0*/  IADD3 R0, R5, R0, RZ ;  /* 0x0000000005007210 */ /* 0x000fe40007ffe0ff */
[-C--:B----4-:R-:W-:Y:S02]  /*f3c0*/  IADD3 R6, P0, R8, R10.reuse, RZ ;  /* 0x0000000a08067210 */ /* 0x090fe40007f1e0ff */
[----:B------:R-:W-:Y:S02]  /*f3d0*/  LEA.HI.X R9, R4, UR11, R0, 0x1, P1 ;  /* 0x0000000b04097c11 */ /* 0x000fe400088f0c00 */
[----:B------:R-:W-:Y:S02]  /*f3e0*/  IADD3 R4, P1, R6, R10, RZ ;  /* 0x0000000a06047210 */ /* 0x000fe40007f3e0ff */
[----:B-----5:R-:W-:Y:S01]  /*f3f0*/  IADD3.X R7, R9, R12, RZ, P0, !PT ;  /* 0x0000000c09077210 */ /* 0x020fe200007fe4ff */
[----:B------:R-:W-:Y:S01]  /*f400*/  @!PT LDS RZ, [RZ] ;  /* 0x00000000fffff984 */ /* 0x000fe20000000800 */
[----:B------:R-:W-:Y:S01]  /*f410*/  @!PT LDS RZ, [RZ] ;  /* 0x00000000fffff984 */ /* 0x000fe20000000800 */
[----:B------:R-:W-:Y:S01]  /*f420*/  @!PT LDS RZ, [RZ] ;  /* 0x00000000fffff984 */ /* 0x000fe20000000800 */
[----:B------:R-:W-:Y:S01]  /*f430*/  LDGSTS.E.BYPASS.LTC128B.128 [R241+0x4000], desc[UR12][R8.64] ;  /* 0x0400000008f17fae */ /* 0x000fe2000b901d4c */
[----:B------:R-:W-:Y:S02]  /*f440*/  IADD3 R10, P0, R4, R10, RZ ;  /* 0x0000000a040a7210 */ /* 0x000fe40007f1e0ff */
[-C--:B------:R-:W-:Y:S04]  /*f450*/  IADD3.X R5, R7, R12.reuse, RZ, P1, !PT ;  /* 0x0000000c07057210 */ /* 0x080fe80000ffe4ff */
[----:B------:R-:W-:Y:S01]  /*f460*/  IADD3.X R11, R5, R12, RZ, P0, !PT ;  /* 0x0000000c050b7210 */ /* 0x000fe200007fe4ff */
[----:B------:R-:W-:Y:S01]  /*f470*/  LDGSTS.E.BYPASS.LTC128B.128 [R241+0x4800], desc[UR12][R6.64] ;  /* 0x0480000006f17fae */ /* 0x000fe2000b901d4c */
[----:B------:R-:W-:Y:S07]  /*f480*/  ISETP.GT.AND P0, PT, R204, R226, PT ;  /* 0x000000e2cc00720c */ /* 0x000fee0003f04270 */
[----:B------:R2:W-:Y:S01]  /*f490*/  LDGSTS.E.BYPASS.LTC128B.128 [R241+0x5000], desc[UR12][R4.64] ;  /* 0x0500000004f17fae */ /* 0x0005e2000b901d4c */
[----:B-1----:R-:W-:Y:S07]  /*f4a0*/  SHF.L.U32 R2, R2, 0x1, RZ ;  /* 0x0000000102027819 */ /* 0x002fee00000006ff */
[----:B------:R1:W-:Y:S01]  /*f4b0*/  LDGSTS.E.BYPASS.LTC128B.128 [R241+0x5800], desc[UR12][R10.64] ;  /* 0x058000000af17fae */ /* 0x0003e2000b901d4c */
[----:B------:R-:W-:Y:S07]  /*f4c0*/  LOP3.LUT R2, R2, 0x6, RZ, 0xc0, !PT ;  /* 0x0000000602027812 */ /* 0x000fee00078ec0ff */
[----:B------:R-:W-:Y:S08]  /*f4d0*/  LDSM.16.M88.4 R128, [R186] ;  /* 0x00000000ba80783b */ /* 0x000ff00000000200 */
[----:B------:R-:W2:Y:S08]  /*f4e0*/  LDSM.16.M88.4 R16, [R135+0x2000] ;  /* 0x002000008710783b */ /* 0x000eb00000000200 */
[----:B------:R-:W1:Y:S08]  /*f4f0*/  LDSM.16.M88.4 R124, [R186+0x1000] ;  /* 0x00100000ba7c783b */ /* 0x000e700000000200 */
[----:B------:R-:W3:Y:S08]  /*f500*/  LDSM.16.M88.4 R32, [R135+0x2400] ;  /* 0x002400008720783b */ /* 0x000ef00000000200 */
[----:B------:R-:W4:Y:S08]  /*f510*/  LDSM.16.M88.4 R48, [R135+0x2800] ;  /* 0x002800008730783b */ /* 0x000f300000000200 */
[----:B------:R-:W5:Y:S01]  /*f520*/  LDSM.16.M88.4 R64, [R135+0x2c00] ;  /* 0x002c00008740783b */ /* 0x000f620000000200 */
[-C--:B--2---:R-:W-:Y:S07]  /*f530*/  HMMA.16816.F32 R4, R128, R16.reuse, RZ ;  /* 0x000000108004723c */ /* 0x084fee00000018ff */
[----:B------:R-:W0:Y:S08]  /*f540*/  LDGDEPBAR ;  /* 0x00000000000079af */ /* 0x000e300000000000 */
[----:B------:R-:W2:Y:S01]  /*f550*/  LDSM.16.M88.4 R80, [R135+0x3000] ;  /* 0x003000008750783b */ /* 0x000ea20000000200 */
[C---:B-1----:R-:W-:Y:S07]  /*f560*/  HMMA.16816.F32 R8, R124.reuse, R16, RZ ;  /* 0x000000107c08723c */ /* 0x042fee00000018ff */
[----:B------:R-:W1:Y:S01]  /*f570*/  LDSM.16.M88.4 R96, [R135+0x3400] ;  /* 0x003400008760783b */ /* 0x000e620000000200 */
[-C--:B------:R-:W-:Y:S06]  /*f580*/  HMMA.16816.F32 R12, R124, R18.reuse, RZ ;  /* 0x000000127c0c723c */ /* 0x080fec00000018ff */
[C---:B------:R-:W-:Y:S01]  /*f590*/  HMMA.16816.F32 R16, R128.reuse, R18, RZ ;  /* 0x000000128010723c */ /* 0x040fe200000018ff */
[----:B------:R-:W1:Y:S05]  /*f5a0*/  LDSM.16.M88.4 R112, [R135+0x3800] ;  /* 0x003800008770783b */ /* 0x000e6a0000000200 */
        /* <DEDUP_REMOVED lines=9> */
[C---:B------:R-:W-:Y:S06]  /*f640*/  HMMA.16816.F32 R40, R124.reuse, R48, RZ ;  /* 0x000000307c28723c */ /* 0x040fec00000018ff */
[-C--:B------:R-:W-:Y:S06]  /*f650*/  HMMA.16816.F32 R44, R124, R50.reuse, RZ ;  /* 0x000000327c2c723c */ /* 0x080fec00000018ff */
[C---:B------:R-:W-:Y:S06]  /*f660*/  HMMA.16816.F32 R48, R128.reuse, R50, RZ ;  /* 0x000000328030723c */ /* 0x040fec00000018ff */
[-C--:B-----5:R-:W-:Y:S06]  /*f670*/  HMMA.16816.F32 R52, R128, R64.reuse, RZ ;  /* 0x000000408034723c */ /* 0x0a0fec00000018ff */
[C---:B------:R-:W-:Y:S06]  /*f680*/  HMMA.16816.F32 R56, R124.reuse, R64, RZ ;  /* 0x000000407c38723c */ /* 0x040fec00000018ff */
[-C--:B------:R-:W-:Y:S06]  /*f690*/  HMMA.16816.F32 R60, R124, R66.reuse, RZ ;  /* 0x000000427c3c723c */ /* 0x080fec00000018ff */
[C---:B------:R-:W-:Y:S06]  /*f6a0*/  HMMA.16816.F32 R64, R128.reuse, R66, RZ ;  /* 0x000000428040723c */ /* 0x040fec00000018ff */
[-C--:B--2---:R-:W-:Y:S06]  /*f6b0*/  HMMA.16816.F32 R68, R128, R80.reuse, RZ ;  /* 0x000000508044723c */ /* 0x084fec00000018ff */
[C---:B------:R-:W-:Y:S06]  /*f6c0*/  HMMA.16816.F32 R72, R124.reuse, R80, RZ ;  /* 0x000000507c48723c */ /* 0x040fec00000018ff */
[-C--:B------:R-:W-:Y:S06]  /*f6d0*/  HMMA.16816.F32 R76, R124, R82.reuse, RZ ;  /* 0x000000527c4c723c */ /* 0x080fec00000018ff */
[C---:B------:R-:W-:Y:S06]  /*f6e0*/  HMMA.16816.F32 R80, R128.reuse, R82, RZ ;  /* 0x000000528050723c */ /* 0x040fec00000018ff */
[-C--:B-1----:R-:W-:Y:S06]  /*f6f0*/  HMMA.16816.F32 R84, R128, R96.reuse, RZ ;  /* 0x000000608054723c */ /* 0x082fec00000018ff */
        /* <DEDUP_REMOVED lines=24> */
[----:B------:R-:W2:Y:S01]  /*f880*/  MUFU.TANH R224, R6 ;  /* 0x0000000600e07308 */ /* 0x000ea20000002400 */
[----:B------:R-:W-:Y:S01]  /*f890*/  FMUL.FTZ R12, R12, UR5 ;  /* 0x000000050c0c7c20 */ /* 0x000fe20008410000 */
[----:B------:R-:W-:Y:S01]  /*f8a0*/  FMUL.FTZ R13, R13, UR5 ;  /* 0x000000050d0d7c20 */ /* 0x000fe20008410000 */
[----:B------:R-:W-:Y:S01]  /*f8b0*/  FMUL.FTZ R14, R14, UR5 ;  /* 0x000000050e0e7c20 */ /* 0x000fe20008410000 */
[----:B------:R-:W-:Y:S01]  /*f8c0*/  FMUL.FTZ R15, R15, UR5 ;  /* 0x000000050f0f7c20 */ /* 0x000fe20008410000 */
[----:B------:R-:W-:Y:S01]  /*f8d0*/  FMUL.FTZ R16, R16, UR5 ;  /* 0x0000000510107c20 */ /* 0x000fe20008410000 */
[----:B------:R-:W-:Y:S04]  /*f8e0*/  FMUL.FTZ R18, R18, UR5 ;  /* 0x0000000512127c20 */ /* 0x000fe80008410000 */
[----:B------:R3:W4:Y:S01]  /*f8f0*/  MUFU.TANH R222, R5 ;  /* 0x0000000500de7308 */ /* 0x0007220000002400 */
[----:B------:R-:W-:Y:S01]  /*f900*/  FMUL.FTZ R17, R17, UR5 ;  /* 0x0000000511117c20 */ /* 0x000fe20008410000 */
[----:B------:R-:W-:Y:S08]  /*f910*/  FMUL.FTZ R19, R19, UR5 ;  /* 0x0000000513137c20 */ /* 0x000ff00008410000 */
[----:B------:R-:W1:Y:S10]  /*f920*/  MUFU.TANH R168, R8 ;  /* 0x0000000800a87308 */ /* 0x000e740000002400 */
[----:B------:R-:W1:Y:S01]  /*f930*/  MUFU.TANH R221, R9 ;  /* 0x0000000900dd7308 */ /* 0x000e620000002400 */
[----:B---3--:R-:W3:Y:S09]  /*f940*/  LDSM.16.M88.4 R4, [R195] ;  /* 0x00000000c304783b */ /* 0x008ef20000000200 */
[----:B------:R-:W1:Y:S10]  /*f950*/  MUFU.TANH R220, R10 ;  /* 0x0000000a00dc7308 */ /* 0x000e740000002400 */
[----:B------:R5:W1:Y:S10]  /*f960*/  MUFU.TANH R170, R11 ;  /* 0x0000000b00aa7308 */ /* 0x000a740000002400 */
[----:B------:R-:W1:Y:S10]  /*f970*/  MUFU.TANH R169, R12 ;  /* 0x0000000c00a97308 */ /* 0x000e740000002400 */
[----:B------:R-:W1:Y:S01]  /*f980*/  MUFU.TANH R218, R13 ;  /* 0x0000000d00da7308 */ /* 0x000e620000002400 */
[----:B-----5:R-:W5:Y:S09]  /*f990*/  LDSM.16.M88.4 R8, [R194] ;  /* 0x00000000c208783b */ /* 0x020f720000000200 */
[----:B------:R-:W1:Y:S01]  /*f9a0*/  MUFU.TANH R217, R14 ;  /* 0x0000000e00d97308 */ /* 0x000e620000002400 */
[-C--:B---3--:R-:W-:Y:S06]  /*f9b0*/  HMMA.16816.F32 R20, R172, R4.reuse, R20 ;  /* 0x00000004ac14723c */ /* 0x088fec0000001814 */
[C---:B------:R-:W-:Y:S03]  /*f9c0*/  HMMA.16816.F32 R24, R180.reuse, R4, R24 ;  /* 0x00000004b418723c */ /* 0x040fe60000001818 */
[----:B------:R3:W1:Y:S03]  /*f9d0*/  MUFU.TANH R216, R15 ;  /* 0x0000000f00d87308 */ /* 0x0006660000002400 */
        /* <DEDUP_REMOVED lines=8> */
[----:B---3--:R-:W3:Y:S01]  /*fa60*/  LDSM.16.M88.4 R12, [R192] ;  /* 0x00000000c00c783b */ /* 0x008ee20000000200 */
[----:B------:R-:W-:Y:S01]  /*fa70*/  FMUL.FTZ R21, R21, UR5 ;  /* 0x0000000515157c20 */ /* 0x000fe20008410000 */
[----:B------:R-:W-:Y:S03]  /*fa80*/  FMUL.FTZ R24, R24, UR5 ;  /* 0x0000000518187c20 */ /* 0x000fe60008410000 */
[----:B------:R-:W1:Y:S01]  /*fa90*/  MUFU.TANH R213, R17 ;  /* 0x0000001100d57308 */ /* 0x000e620000002400 */
[-C--:B-----5:R-:W-:Y:S03]  /*faa0*/  HMMA.16816.F32 R36, R172, R8.reuse, R36 ;  /* 0x00000008ac24723c */ /* 0x0a0fe60000001824 */
[----:B------:R-:W-:Y:S01]  /*fab0*/  FMUL.FTZ R25, R25, UR5 ;  /* 0x0000000519197c20 */ /* 0x000fe20008410000 */
[----:B------:R-:W-:Y:S01]  /*fac0*/  FMUL.FTZ R29, R29, UR5 ;  /* 0x000000051d1d7c20 */ /* 0x000fe20008410000 */
[----:B------:R-:W-:Y:S01]  /*fad0*/  FMUL.FTZ R30, R30, UR5 ;  /* 0x000000051e1e7c20 */ /* 0x000fe20008410000 */
[C---:B------:R-:W-:Y:S03]  /*fae0*/  HMMA.16816.F32 R40, R180.reuse, R8, R40 ;  /* 0x00000008b428723c */ /* 0x040fe60000001828 */
[----:B------:R-:W1:Y:S02]  /*faf0*/  MUFU.TANH R209, R19 ;  /* 0x0000001300d17308 */ /* 0x000e640000002400 */
[----:B------:R-:W-:Y:S01]  /*fb00*/  FMUL.FTZ R31, R31, UR5 ;  /* 0x000000051f1f7c20 */ /* 0x000fe20008410000 */
[-C--:B------:R-:W-:Y:S07]  /*fb10*/  HMMA.16816.F32 R44, R180, R10.reuse, R44 ;  /* 0x0000000ab42c723c */ /* 0x080fee000000182c */
[----:B------:R5:W1:Y:S01]  /*fb20*/  MUFU.TANH R208, R20 ;  /* 0x0000001400d07308 */ /* 0x000a620000002400 */
[----:B------:R-:W-:Y:S01]  /*fb30*/  FMUL.FTZ R32, R32, UR5 ;  /* 0x0000000520207c20 */ /* 0x000fe20008410000 */
[C---:B------:R-:W-:Y:S01]  /*fb40*/  HMMA.16816.F32 R48, R172.reuse, R10, R48 ;  /* 0x0000000aac30723c */ /* 0x040fe20000001830 */
[----:B------:R-:W4:Y:S07]  /*fb50*/  LDSM.16.M88.4 R8, [R191] ;  /* 0x00000000bf08783b */ /* 0x000f2e0000000200 */
[----:B------:R1:W1:Y:S03]  /*fb60*/  MUFU.TANH R219, R0 ;  /* 0x0000000000db7308 */ /* 0x0002660000002400 */
[----:B------:R-:W-:Y:S01]  /*fb70*/  FMUL.FTZ R34, R34, UR5 ;  /* 0x0000000522227c20 */ /* 0x000fe20008410000 */
[----:B------:R-:W-:Y:S01]  /*fb80*/  FMUL.FTZ R33, R33, UR5 ;  /* 0x0000000521217c20 */ /* 0x000fe20008410000 */
[----:B------:R-:W-:Y:S01]  /*fb90*/  FMUL.FTZ R35, R35, UR5 ;  /* 0x0000000523237c20 */ /* 0x000fe20008410000 */
[-C--:B--2---:R-:W-:Y:S03]  /*fba0*/  HMMA.16816.F32 R52, R172, R4.reuse, R52 ;  /* 0x00000004ac34723c */ /* 0x084fe60000001834 */
[----:B------:R-:W-:Y:S01]  /*fbb0*/  FMUL.FTZ R36, R36, UR5 ;  /* 0x0000000524247c20 */ /* 0x000fe20008410000 */
[----:B------:R2:W1:Y:S01]  /*fbc0*/  MUFU.TANH R212, R22 ;  /* 0x0000001600d47308 */ /* 0x0004620000002400 */
[----:B------:R-:W-:Y:S01]  /*fbd0*/  FMUL.FTZ R40, R40, UR5 ;  /* 0x0000000528287c20 */ /* 0x000fe20008410000 */
[C---:B------:R-:W-:Y:S05]  /*fbe0*/  HMMA.16816.F32 R56, R180.reuse, R4, R56 ;  /* 0x00000004b438723c */ /* 0x040fea0000001838 */
[----:B------:R-:W-:Y:S03]  /*fbf0*/  FMUL.FTZ R43, R43, UR5 ;  /* 0x000000052b2b7c20 */ /* 0x000fe60008410000 */
[----:B------:R2:W1:Y:S01]  /*fc00*/  MUFU.TANH R210, R23 ;  /* 0x0000001700d27308 */ /* 0x0004620000002400 */
[-C--:B------:R-:W-:Y:S03]  /*fc10*/  HMMA.16816.F32 R60, R180, R6.reuse, R60 ;  /* 0x00000006b43c723c */ /* 0x080fe6000000183c */
[----:B------:R-:W-:Y:S01]  /*fc20*/  FMUL.FTZ R46, R46, UR5 ;  /* 0x000000052e2e7c20 */ /* 0x000fe20008410000 */
[----:B------:R-:W-:Y:S02]  /*fc30*/  FMUL.FTZ R47, R47, UR5 ;  /* 0x000000052f2f7c20 */ /* 0x000fe40008410000 */
[C---:B------:R-:W-:Y:S03]  /*fc40*/  HMMA.16816.F32 R64, R172.reuse, R6, R64 ;  /* 0x00000006ac40723c */ /* 0x040fe60000001840 */
[----:B------:R2:W1:Y:S01]  /*fc50*/  MUFU.TANH R171, R24 ;  /* 0x0000001800ab7308 */ /* 0x0004620000002400 */
[----:B------:R-:W1:Y:S01]  /*fc60*/  LDSM.16.M88.4 R4, [R190] ;  /* 0x00000000be04783b */ /* 0x000e620000000200 */
[----:B------:R-:W-:Y:S01]  /*fc70*/  FMUL.FTZ R48, R48, UR5 ;  /* 0x0000000530307c20 */ /* 0x000fe20008410000 */
[-C--:B---3--:R-:W-:Y:S07]  /*fc80*/  HMMA.16816.F32 R68, R172, R12.reuse, R68 ;  /* 0x0000000cac44723c */ /* 0x088fee0000001844 */
[----:B------:R2:W3:Y:S01]  /*fc90*/  MUFU.TANH R207, R25 ;  /* 0x0000001900cf7308 */ /* 0x0004e20000002400 */
[----:B------:R-:W-:Y:S01]  /*fca0*/  FMUL.FTZ R50, R50, UR5 ;  /* 0x0000000532327c20 */ /* 0x000fe20008410000 */
[C---:B------:R-:W-:Y:S08]  /*fcb0*/  HMMA.16816.F32 R72, R180.reuse, R12, R72 ;  /* 0x0000000cb448723c */ /* 0x040ff00000001848 */
[----:B------:R2:W1:Y:S01]  /*fcc0*/  MUFU.TANH R179, R29 ;  /* 0x0000001d00b37308 */ /* 0x0004620000002400 */
[-C--:B------:R-:W-:Y:S03]  /*fcd0*/  HMMA.16816.F32 R76, R180, R14.reuse, R76 ;  /* 0x0000000eb44c723c */ /* 0x080fe6000000184c */
[----:B-----5:R-:W-:Y:S03]  /*fce0*/  FMUL.FTZ R20, R49, UR5 ;  /* 0x0000000531147c20 */ /* 0x020fe60008410000 */
[C---:B------:R-:W-:Y:S03]  /*fcf0*/  HMMA.16816.F32 R80, R172.reuse, R14, R80 ;  /* 0x0000000eac50723c */ /* 0x040fe60000001850 */
[----:B------:R2:W1:Y:S01]  /*fd00*/  MUFU.TANH R178, R30 ;  /* 0x0000001e00b27308 */ /* 0x0004620000002400 */
[----:B------:R-:W5:Y:S01]  /*fd10*/  LDSM.16.M88.4 R12, [R189] ;  /* 0x00000000bd0c783b */ /* 0x000f620000000200 */
[----:B------:R-:W-:Y:S01]  /*fd20*/  FMUL.FTZ R19, R51, UR5 ;  /* 0x0000000533137c20 */ /* 0x000fe20008410000 */
[----:B------:R-:W-:Y:S07]  /*fd30*/  DEPBAR.LE SB0, 0x0 ;  /* 0x000080000000791a */ /* 0x000fee0000000000 */
[----:B------:R2:W1:Y:S01]  /*fd40*/  MUFU.TANH R176, R31 ;  /* 0x0000001f00b07308 */ /* 0x0004620000002400 */
[----:B------:R-:W-:Y:S01]  /*fd50*/  BAR.SYNC.DEFER_BLOCKING 0x0 ;  /* 0x0000000000007b1d */ /* 0x000fe20000010000 */
[-C--:B----4-:R-:W-:Y:S05]  /*fd60*/  HMMA.16816.F32 R84, R172, R8.reuse, R84 ;  /* 0x00000008ac54723c */ /* 0x090fea0000001854 */
[----:B------:R-:W-:Y:S03]  /*fd70*/  FMUL.FTZ R18, R52, UR5 ;  /* 0x0000000534127c20 */ /* 0x000fe60008410000 */
[----:B------:R2:W4:Y:S01]  /*fd80*/  MUFU.TANH R25, R32 ;  /* 0x0000002000197308 */ /* 0x0005220000002400 */
[C---:B------:R-:W-:Y:S04]  /*fd90*/  HMMA.16816.F32 R88, R180.reuse, R8, R88 ;  /* 0x00000008b458723c */ /* 0x040fe80000001858 */
[----:B------:R-:W-:Y:S01]  /*fda0*/  FMUL.FTZ R17, R54, UR5 ;  /* 0x0000000536117c20 */ /* 0x000fe20008410000 */
[----:B------:R-:W-:Y:S01]  /*fdb0*/  FMUL.FTZ R16, R53, UR5 ;  /* 0x0000000535107c20 */ /* 0x000fe20008410000 */
[-C--:B------:R-:W-:Y:S03]  /*fdc0*/  HMMA.16816.F32 R92, R180, R10.reuse, R92 ;  /* 0x0000000ab45c723c */ /* 0x080fe6000000185c */
[----:B------:R2:W2:Y:S02]  /*fdd0*/  MUFU.TANH R24, R34 ;  /* 0x0000002200187308 */ /* 0x0004a40000002400 */
[----:B------:R-:W-:Y:S01]  /*fde0*/  FMUL.FTZ R26, R26, UR5 ;  /* 0x000000051a1a7c20 */ /* 0x000fe20008410000 */
[C---:B------:R-:W-:Y:S07]  /*fdf0*/  HMMA.16816.F32 R96, R172.reuse, R10, R96 ;  /* 0x0000000aac60723c */ /* 0x040fee0000001860 */
[----:B------:R2:W2:Y:S01]  /*fe00*/  MUFU.TANH R22, R33 ;  /* 0x0000002100167308 */ /* 0x0004a20000002400 */
[----:B------:R-:W-:Y:S01]  /*fe10*/  FMUL.FTZ R27, R27, UR5 ;  /* 0x000000051b1b7c20 */ /* 0x000fe20008410000 */
[-C--:B-1----:R-:W-:Y:S08]  /*fe20*/  HMMA.16816.F32 R100, R172, R4.reuse, R100 ;  /* 0x00000004ac64723c */ /* 0x082ff00000001864 */
[----:B------:R1:W1:Y:S01]  /*fe30*/  MUFU.TANH R23, R35 ;  /* 0x0000002300177308 */ /* 0x0002620000002400 */
[C---:B------:R-:W-:Y:S04]  /*fe40*/  HMMA.16816.F32 R104, R180.reuse, R4, R104 ;  /* 0x00000004b468723c */ /* 0x040fe80000001868 */
[----:B------:R-:W-:Y:S02]  /*fe50*/  FMUL.FTZ R28, R28, UR5 ;  /* 0x000000051c1c7c20 */ /* 0x000fe40008410000 */
[-C--:B------:R-:W-:Y:S03]  /*fe60*/  HMMA.16816.F32 R108, R180, R6.reuse, R108 ;  /* 0x00000006b46c723c */ /* 0x080fe6000000186c */
[----:B------:R1:W1:Y:S02]  /*fe70*/  MUFU.TANH R211, R21 ;  /* 0x0000001500d37308 */ /* 0x0002640000002400 */
[----:B------:R-:W-:Y:S01]  /*fe80*/  FMUL.FTZ R38, R38, UR5 ;  /* 0x0000000526267c20 */ /* 0x000fe20008410000 */
[C---:B------:R-:W-:Y:S07]  /*fe90*/  HMMA.16816.F32 R112, R172.reuse, R6, R112 ;  /* 0x00000006ac70723c */ /* 0x040fee0000001870 */
[----:B------:R1:W1:Y:S01]  /*fea0*/  MUFU.TANH R206, R26 ;  /* 0x0000001a00ce7308 */ /* 0x0002620000002400 */
[----:B------:R-:W-:Y:S01]  /*feb0*/  FMUL.FTZ R37, R37, UR5 ;  /* 0x0000000525257c20 */ /* 0x000fe20008410000 */
[-C--:B-----5:R-:W-:Y:S08]  /*fec0*/  HMMA.16816.F32 R116, R172, R12.reuse, R116 ;  /* 0x0000000cac74723c */ /* 0x0a0ff00000001874 */
[----:B------:R1:W1:Y:S01]  /*fed0*/  MUFU.TANH R205, R27 ;  /* 0x0000001b00cd7308 */ /* 0x0002620000002400 */
[C---:B------:R-:W-:Y:S04]  /*fee0*/  HMMA.16816.F32 R120, R180.reuse, R12, R120 ;  /* 0x0000000cb478723c */ /* 0x040fe80000001878 */
[----:B------:R-:W-:Y:S01]  /*fef0*/  FMUL.FTZ R39, R39, UR5 ;  /* 0x0000000527277c20 */ /* 0x000fe20008410000 */
[----:B------:R-:W-:Y:S04]  /*ff00*/  FMUL.FTZ R41, R41, UR5 ;  /* 0x0000000529297c20 */ /* 0x000fe80008410000 */
[----:B------:R1:W1:Y:S02]  /*ff10*/  MUFU.TANH R177, R28 ;  /* 0x0000001c00b17308 */ /* 0x0002640000002400 */
[----:B------:R-:W-:Y:S01]  /*ff20*/  FMUL.FTZ R12, R56, UR5 ;  /* 0x00000005380c7c20 */ /* 0x000fe20008410000 */
[-C--:B------:R-:W-:Y:S03]  /*ff30*/  HMMA.16816.F32 R124, R180, R14.reuse, R124 ;  /* 0x0000000eb47c723c */ /* 0x080fe6000000187c */
[----:B------:R-:W-:Y:S01]  /*ff40*/  FMUL.FTZ R42, R42, UR5 ;  /* 0x000000052a2a7c20 */ /* 0x000fe20008410000 */
[----:B------:R-:W-:Y:S01]  /*ff50*/  FMUL.FTZ R44, R44, UR5 ;  /* 0x000000052c2c7c20 */ /* 0x000fe20008410000 */
[----:B------:R-:W-:Y:S02]  /*ff60*/  FMUL.FTZ R45, R45, UR5 ;  /* 0x000000052d2d7c20 */ /* 0x000fe40008410000 */
[----:B------:R-:W1:Y:S01]  /*ff70*/  MUFU.TANH R36, R36 ;  /* 0x0000002400247308 */ /* 0x000e620000002400 */
[----:B------:R-:W-:Y:S01]  /*ff80*/  FMUL.FTZ R55, R55, UR5 ;  /* 0x0000000537377c20 */ /* 0x000fe20008410000 */
[----:B------:R-:W-:Y:S04]  /*ff90*/  HMMA.16816.F32 R128, R172, R14, R128 ;  /* 0x0000000eac80723c */ /* 0x000fe80000001880 */
[----:B------:R-:W-:Y:S01]  /*ffa0*/  LEA R0, R204, R2, 0x7 ;  /* 0x00000002cc007211 */ /* 0x000fe200078e38ff */
[----:B------:R-:W-:Y:S03]  /*ffb0*/  FMUL.FTZ R57, R57, UR5 ;  /* 0x0000000539397c20 */ /* 0x000fe60008410000 */
[----:B------:R1:W1:Y:S03]  /*ffc0*/  MUFU.TANH R34, R38 ;  /* 0x0000002600227308 */ /* 0x0002660000002400 */
[----:B------:R-:W-:Y:S01]  /*ffd0*/  FMUL.FTZ R58, R58, UR5 ;  /* 0x000000053a3a7c20 */ /* 0x000fe20008410000 */
[C---:B------:R-:W-:Y:S02]  /*ffe0*/  IADD3 R2, R0.reuse, 0x1, RZ ;  /* 0x0000000100027810 */ /* 0x040fe40007ffe0ff */
[-C--:B------:R-:W-:Y:S01]  /*fff0*/  ISETP.GE.AND P6, PT, R0, R199.reuse, PT ;  /* 0x000000c70000720c */ /* 0x080fe20003fc6270 */
[----:B------:R-:W-:Y:S01]  /*10000*/  FMUL.FTZ R59, R59, UR5 ;  /* 0x000000053b3b7c20 */ /* 0x000fe20008410000 */
[C---:B------:R-:W-:Y:S02]  /*10010*/  ISETP.GE.AND P5, PT, R2.reuse, R199, PT ;  /* 0x000000c70200720c */ /* 0x040fe40003fa6270 */
[----:B------:R1:W1:Y:S01]  /*10020*/  MUFU.TANH R31, R37 ;  /* 0x00000025001f7308 */ /* 0x0002620000002400 */
[C---:B------:R-:W-:Y:S02]  /*10030*/  ISETP.GE.AND P4, PT, R2.reuse, R198, PT ;  /* 0x000000c60200720c */ /* 0x040fe40003f86270 */
[C---:B------:R-:W-:Y:S02]  /*10040*/  ISETP.GE.AND P3, PT, R2.reuse, R197, PT ;  /* 0x000000c50200720c */ /* 0x040fe40003f66270 */
[C---:B------:R-:W-:Y:S02]  /*10050*/  ISETP.GE.AND P2, PT, R2.reuse, R196, PT ;  /* 0x000000c40200720c */ /* 0x040fe40003f46270 */
[C---:B------:R-:W-:Y:S03]  /*10060*/  ISETP.GE.OR P5, PT, R2.reuse, R203, !P5 ;  /* 0x000000cb0200720c */ /* 0x040fe60006fa6670 */
[----:B------:R1:W1:Y:S01]  /*10070*/  MUFU.TANH R33, R39 ;  /* 0x0000002700217308 */ /* 0x0002620000002400 */
[C---:B------:R-:W-:Y:S02]  /*10080*/  ISETP.GE.OR P4, PT, R2.reuse, R202, !P4 ;  /* 0x000000ca0200720c */ /* 0x040fe40006786670 */
[C---:B------:R-:W-:Y:S02]  /*10090*/  ISETP.GE.OR P3, PT, R2.reuse, R201, !P3 ;  /* 0x000000c90200720c */ /* 0x040fe40005f66670 */
[----:B------:R-:W-:Y:S02]  /*100a0*/  ISETP.GE.OR P2, PT, R2, R200, !P2 ;  /* 0x000000c80200720c */ /* 0x000fe40005746670 */
[----:B------:R-:W-:Y:S03]  /*100b0*/  ISETP.GE.OR P6, PT, R0, R203, !P6 ;  /* 0x000000cb0000720c */ /* 0x000fe600077c6670 */
[----:B------:R-:W1:Y:S10]  /*100c0*/  MUFU.TANH R40, R40 ;  /* 0x0000002800287308 */ /* 0x000e740000002400 */
[----:B------:R1:W1:Y:S10]  /*100d0*/  MUFU.TANH R30, R41 ;  /* 0x00000029001e7308 */ /* 0x0002740000002400 */
[----:B------:R1:W1:Y:S10]  /*100e0*/  MUFU.TANH R35, R42 ;  /* 0x0000002a00237308 */ /* 0x0002740000002400 */
[----:B------:R-:W1:Y:S10]  /*100f0*/  MUFU.TANH R43, R43 ;  /* 0x0000002b002b7308 */ /* 0x000e740000002400 */
[----:B------:R1:W1:Y:S10]  /*10100*/  MUFU.TANH R32, R44 ;  /* 0x0000002c00207308 */ /* 0x0002740000002400 */
[----:B------:R1:W1:Y:S10]  /*10110*/  MUFU.TANH R29, R45 ;  /* 0x0000002d001d7308 */ /* 0x0002740000002400 */
[----:B------:R-:W1:Y:S10]  /*10120*/  MUFU.TANH R46, R46 ;  /* 0x0000002e002e7308 */ /* 0x000e740000002400 */
        /* <DEDUP_REMOVED lines=8> */
[----:B------:R1:W1:Y:S10]  /*101b0*/  MUFU.TANH R13, R55 ;  /* 0x00000037000d7308 */ /* 0x0002740000002400 */
[----:B------:R-:W1:Y:S01]  /*101c0*/  MUFU.TANH R12, R12 ;  /* 0x0000000c000c7308 */ /* 0x000e620000002400 */
[----:B--234-:R-:W-:Y:S05]  /*101d0*/  @P0 BRA `(.L_x_918) ;  /* 0xffffffec00c40947 */ /* 0x01cfea000383ffff */
.L_x_917:
[----:B------:R-:W3:Y:S01]  /*101e0*/  MUFU.TANH R57, R57 ;  /* 0x0000003900397308 */ /* 0x000ee20000002400 */
[C---:B------:R-:W-:Y:S01]  /*101f0*/  ISETP.GE.AND P0, PT, R0.reuse, R197, PT ;  /* 0x000000c50000720c */ /* 0x040fe20003f06270 */
[C---:B------:R-:W-:Y:S01]  /*10200*/  VIADD R2, R0.reuse, 0x8 ;  /* 0x0000000800027836 */ /* 0x040fe20000000000 */
[----:B------:R-:W-:Y:S01]  /*10210*/  ISETP.GE.AND P1, PT, R0, R198, PT ;  /* 0x000000c60000720c */ /* 0x000fe20003f26270 */
[----:B------:R-:W-:Y:S01]  /*10220*/  FMUL.FTZ R60, R60, UR5 ;  /* 0x000000053c3c7c20 */ /* 0x000fe20008410000 */
[C---:B------:R-:W-:Y:S01]  /*10230*/  ISETP.GE.OR P0, PT, R0.reuse, R201, !P0 ;  /* 0x000000c90000720c */ /* 0x040fe20004706670 */
[----:B------:R-:W-:Y:S01]  /*10240*/  FMUL.FTZ R63, R63, UR5 ;  /* 0x000000053f3f7c20 */ /* 0x000fe20008410000 */
[----:B------:R-:W-:Y:S03]  /*10250*/  ISETP.GE.OR P1, PT, R0, R202, !P1 ;  /* 0x000000ca0000720c */ /* 0x000fe60004f26670 */
[----:B-1----:R1:W-:Y:S01]  /*10260*/  MUFU.TANH R38, R60 ;  /* 0x0000003c00267308 */ /* 0x0023e20000002400 */
[----:B------:R-:W-:Y:S01]  /*10270*/  FSEL R26, R222, -INF , !P5 ;  /* 0xff800000de1a7808 */ /* 0x000fe20006800000 */
[----:B--2---:R-:W-:Y:S01]  /*10280*/  VIADD R4, R0, 0x10 ;  /* 0x0000001000047836 */ /* 0x004fe20000000000 */
[----:B------:R-:W-:Y:S01]  /*10290*/  FSEL R27, R168, -INF , !P0 ;  /* 0xff800000a81b7808 */ /* 0x000fe20004000000 */
[----:B------:R-:W-:Y:S01]  /*102a0*/  FMUL.FTZ R62, R62, UR5 ;  /* 0x000000053e3e7c20 */ /* 0x000fe20008410000 */
[----:B------:R-:W-:Y:S01]  /*102b0*/  FSEL R10, R224, -INF , !P1 ;  /* 0xff800000e00a7808 */ /* 0x000fe20004800000 */
[----:B------:R-:W-:Y:S01]  /*102c0*/  FMUL.FTZ R67, R67, UR5 ;  /* 0x0000000543437c20 */ /* 0x000fe20008410000 */
[----:B------:R-:W-:Y:S03]  /*102d0*/  FSEL R28, R219, -INF , !P4 ;  /* 0xff800000db1c7808 */ /* 0x000fe60006000000 */
[----:B------:R-:W-:Y:S01]  /*102e0*/  MUFU.TANH R7, R62 ;  /* 0x0000003e00077308 */ /* 0x000fe20000002400 */
[----:B------:R-:W-:Y:S01]  /*102f0*/  FSEL R9, R223, -INF , !P6 ;  /* 0xff800000df097808 */ /* 0x000fe20007000000 */
[----:B------:R-:W-:Y:S01]  /*10300*/  FMUL.FTZ R61, R61, UR5 ;  /* 0x000000053d3d7c20 */ /* 0x000fe20008410000 */
[C---:B------:R-:W-:Y:S01]  /*10310*/  ISETP.GE.AND P1, PT, R2.reuse, R197, PT ;  /* 0x000000c50200720c */ /* 0x040fe20003f26270 */
[----:B------:R-:W-:Y:S01]  /*10320*/  FMUL.FTZ R65, R65, UR5 ;  /* 0x0000000541417c20 */ /* 0x000fe20008410000 */
[----:B------:R-:W-:Y:S01]  /*10330*/  ISETP.GE.AND P5, PT, R2, R196, PT ;  /* 0x000000c40200720c */ /* 0x000fe20003fa6270 */
[----:B------:R-:W-:Y:S01]  /*10340*/  FMUL.FTZ R80, R80, UR5 ;  /* 0x0000000550507c20 */ /* 0x000fe20008410000 */
[C---:B------:R-:W-:Y:S03]  /*10350*/  ISETP.GE.AND P4, PT, R2.reuse, R199, PT ;  /* 0x000000c70200720c */ /* 0x040fe60003f86270 */
[----:B------:R2:W-:Y:S01]  /*10360*/  MUFU.TANH R6, R63 ;  /* 0x0000003f00067308 */ /* 0x0005e20000002400 */
[----:B------:R-:W-:Y:S01]  /*10370*/  ISETP.GE.AND P0, PT, R2, R198, PT ;  /* 0x000000c60200720c */ /* 0x000fe20003f06270 */
[----:B------:R-:W-:Y:S01]  /*10380*/  FMUL.FTZ R82, R82, UR5 ;  /* 0x0000000552527c20 */ /* 0x000fe20008410000 */
[----:B------:R-:W-:Y:S01]  /*10390*/  ISETP.GE.AND P6, PT, R0, R196, PT ;  /* 0x000000c40000720c */ /* 0x000fe20003fc6270 */
[----:B------:R-:W-:Y:S01]  /*103a0*/  FMUL.FTZ R127, R127, UR5 ;  /* 0x000000057f7f7c20 */ /* 0x000fe20008410000 */
[C---:B------:R-:W-:Y:S01]  /*103b0*/  ISETP.GE.OR P1, PT, R2.reuse, R201, !P1 ;  /* 0x000000c90200720c */ /* 0x040fe20004f26670 */
[----:B------:R-:W-:Y:S01]  /*103c0*/  FMUL.FTZ R83, R83, UR5 ;  /* 0x0000000553537c20 */ /* 0x000fe20008410000 */
[C---:B------:R-:W-:Y:S03]  /*103d0*/  ISETP.GE.OR P5, PT, R2.reuse, R200, !P5 ;  /* 0x000000c80200720c */ /* 0x040fe60006fa6670 */
[----:B------:R4:W-:Y:S01]  /*103e0*/  MUFU.TANH R5, R67 ;  /* 0x0000004300057308 */ /* 0x0009e20000002400 */
[----:B------:R-:W-:Y:S01]  /*103f0*/  ISETP.GE.OR P4, PT, R2, R203, !P4 ;  /* 0x000000cb0200720c */ /* 0x000fe20006786670 */
[----:B------:R-:W-:Y:S01]  /*10400*/  FMUL.FTZ R84, R84, UR5 ;  /* 0x0000000554547c20 */ /* 0x000fe20008410000 */
[----:B------:R-:W-:Y:S01]  /*10410*/  ISETP.GE.OR P0, PT, R2, R202, !P0 ;  /* 0x000000ca0200720c */ /* 0x000fe20004706670 */
[C---:B------:R-:W-:Y:S01]  /*10420*/  VIADD R2, R0.reuse, 0x9 ;  /* 0x0000000900027836 */ /* 0x040fe20000000000 */
[----:B------:R-:W-:Y:S01]  /*10430*/  ISETP.GE.OR P6, PT, R0, R200, !P6 ;  /* 0x000000c80000720c */ /* 0x000fe200077c6670 */
[----:B------:R-:W-:Y:S01]  /*10440*/  FMUL.FTZ R97, R97, UR5 ;  /* 0x0000000561617c20 */ /* 0x000fe20008410000 */
[----:B------:R-:W-:Y:S03]  /*10450*/  FSEL R168, R221, -INF , !P3 ;  /* 0xff800000dda87808 */ /* 0x000fe60005800000 */
[----:B------:R5:W-:Y:S01]  /*10460*/  MUFU.TANH R8, R61 ;  /* 0x0000003d00087308 */ /* 0x000be20000002400 */
[----:B------:R-:W-:Y:S01]  /*10470*/  FSEL R37, R220, -INF , !P6 ;  /* 0xff800000dc257808 */ /* 0x000fe20007000000 */
[----:B------:R-:W-:Y:S01]  /*10480*/  FMUL.FTZ R101, R101, UR5 ;  /* 0x0000000565657c20 */ /* 0x000fe20008410000 */
[C---:B------:R-:W-:Y:S01]  /*10490*/  ISETP.GE.AND P3, PT, R2.reuse, R197, PT ;  /* 0x000000c50200720c */ /* 0x040fe20003f66270 */
[----:B------:R-:W-:Y:S01]  /*104a0*/  FMUL.FTZ R103, R103, UR5 ;  /* 0x0000000567677c20 */ /* 0x000fe20008410000 */
[----:B------:R-:W-:Y:S01]  /*104b0*/  ISETP.GE.AND P6, PT, R2, R196, PT ;  /* 0x000000c40200720c */ /* 0x000fe20003fc6270 */
[----:B------:R-:W-:Y:S01]  /*104c0*/  FMUL.FTZ R106, R106, UR5 ;  /* 0x000000056a6a7c20 */ /* 0x000fe20008410000 */
[C---:B------:R-:W-:Y:S03]  /*104d0*/  ISETP.GE.OR P3, PT, R2.reuse, R201, !P3 ;  /* 0x000000c90200720c */ /* 0x040fe60005f66670 */
[----:B------:R-:W3:Y:S01]  /*104e0*/  MUFU.TANH R58, R58 ;  /* 0x0000003a003a7308 */ /* 0x000ee20000002400 */
[----:B------:R-:W-:Y:S01]  /*104f0*/  ISETP.GE.OR P6, PT, R2, R200, !P6 ;  /* 0x000000c80200720c */ /* 0x000fe200077c6670 */
[----:B------:R-:W-:Y:S01]  /*10500*/  FMUL.FTZ R114, R114, UR5 ;  /* 0x0000000572727c20 */ /* 0x000fe20008410000 */
[----:B------:R-:W-:Y:S01]  /*10510*/  FSEL R169, R169, -INF , !P1 ;  /* 0xff800000a9a97808 */ /* 0x000fe20004800000 */
[----:B------:R-:W-:Y:S01]  /*10520*/  FMUL.FTZ R115, R115, UR5 ;  /* 0x0000000573737c20 */ /* 0x000fe20008410000 */
[----:B------:R-:W-:Y:S01]  /*10530*/  FSEL R173, R170, -INF , !P2 ;  /* 0xff800000aaad7808 */ /* 0x000fe20005000000 */
[----:B------:R-:W-:Y:S01]  /*10540*/  FMUL.FTZ R119, R119, UR5 ;  /* 0x0000000577777c20 */ /* 0x000fe20008410000 */
[----:B------:R-:W-:Y:S03]  /*10550*/  FSEL R55, R218, -INF , !P3 ;  /* 0xff800000da377808 */ /* 0x000fe60005800000 */
[----:B------:R-:W3:Y:S01]  /*10560*/  MUFU.TANH R59, R59 ;  /* 0x0000003b003b7308 */ /* 0x000ee20000002400 */
[----:B------:R-:W-:Y:S01]  /*10570*/  FSEL R172, R216, -INF , !P6 ;  /* 0xff800000d8ac7808 */ /* 0x000fe20007000000 */
[----:B------:R-:W-:Y:S01]  /*10580*/  FMUL.FTZ R64, R64, UR5 ;  /* 0x0000000540407c20 */ /* 0x000fe20008410000 */
[----:B------:R-:W-:Y:S01]  /*10590*/  FSEL R14, R215, -INF , !P4 ;  /* 0xff800000d70e7808 */ /* 0x000fe20006000000 */
[----:B------:R-:W-:Y:S01]  /*105a0*/  FMUL.FTZ R66, R66, UR5 ;  /* 0x0000000542427c20 */ /* 0x000fe20008410000 */
[CC--:B------:R-:W-:Y:S01]  /*105b0*/  ISETP.GE.AND P2, PT, R2.reuse, R199.reuse, PT ;  /* 0x000000c70200720c */ /* 0x0c0fe20003f46270 */
[----:B------:R-:W-:Y:S01]  /*105c0*/  FMUL.FTZ R129, R129, UR5 ;  /* 0x0000000581817c20 */ /* 0x000fe20008410000 */
[----:B------:R-:W-:Y:S03]  /*105d0*/  ISETP.GE.AND P1, PT, R2, R198, PT ;  /* 0x000000c60200720c */ /* 0x000fe60003f26270 */
[----:B------:R-:W3:Y:S01]  /*105e0*/  MUFU.TANH R64, R64 ;  /* 0x0000004000407308 */ /* 0x000ee20000002400 */
[----:B------:R-:W-:Y:S01]  /*105f0*/  FSEL R170, R217, -INF , !P5 ;  /* 0xff800000d9aa7808 */ /* 0x000fe20006800000 */
[----:B------:R-:W-:Y:S01]  /*10600*/  FMUL.FTZ R125, R125, UR5 ;  /* 0x000000057d7d7c20 */ /* 0x000fe20008410000 */
[C---:B------:R-:W-:Y:S01]  /*10610*/  ISETP.GE.AND P4, PT, R4.reuse, R196, PT ;  /* 0x000000c40400720c */ /* 0x040fe20003f86270 */
[----:B------:R-:W-:Y:S01]  /*10620*/  FMUL.FTZ R107, R107, UR5 ;  /* 0x000000056b6b7c20 */ /* 0x000fe20008410000 */
[C---:B------:R-:W-:Y:S01]  /*10630*/  ISETP.GE.AND P3, PT, R4.reuse, R199, PT ;  /* 0x000000c70400720c */ /* 0x040fe20003f66270 */
[----:B------:R-:W-:Y:S01]  /*10640*/  FMUL.FTZ R69, R69, UR5 ;  /* 0x0000000545457c20 */ /* 0x000fe20008410000 */
[C---:B------:R-:W-:Y:S03]  /*10650*/  ISETP.GE.AND P5, PT, R4.reuse, R198, PT ;  /* 0x000000c60400720c */ /* 0x040fe60003fa6270 */
[----:B------:R-:W-:Y:S01]  /*10660*/  MUFU.TANH R66, R66 ;  /* 0x0000004200427308 */ /* 0x000fe20000002400 */
[----:B------:R-:W-:Y:S01]  /*10670*/  ISETP.GE.AND P6, PT, R4, R197, PT ;  /* 0x000000c50400720c */ /* 0x000fe20003fc6270 */
[----:B------:R-:W-:Y:S01]  /*10680*/  FMUL.FTZ R71, R71, UR5 ;  /* 0x0000000547477c20 */ /* 0x000fe20008410000 */
[-C--:B------:R-:W-:Y:S01]  /*10690*/  ISETP.GE.OR P2, PT, R2, R203.reuse, !P2 ;  /* 0x000000cb0200720c */ /* 0x080fe20005746670 */
[----:B------:R-:W-:Y:S01]  /*106a0*/  FMUL.FTZ R76, R76, UR5 ;  /* 0x000000054c4c7c20 */ /* 0x000fe20008410000 */
[----:B------:R-:W-:Y:S01]  /*106b0*/  ISETP.GE.OR P1, PT, R2, R202, !P1 ;  /* 0x000000ca0200720c */ /* 0x000fe20004f26670 */
[----:B------:R-:W-:Y:S01]  /*106c0*/  VIADD R2, R0, 0x11 ;  /* 0x0000001100027836 */ /* 0x000fe20000000000 */
[C---:B------:R-:W-:Y:S03]  /*106d0*/  ISETP.GE.OR P4, PT, R4.reuse, R200, !P4 ;  /* 0x000000c80400720c */ /* 0x040fe60006786670 */
[----:B------:R-:W3:Y:S01]  /*106e0*/  MUFU.TANH R65, R65 ;  /* 0x0000004100417308 */ /* 0x000ee20000002400 */
[----:B------:R-:W-:Y:S01]  /*106f0*/  ISETP.GE.OR P3, PT, R4, R203, !P3 ;  /* 0x000000cb0400720c */ /* 0x000fe20005f66670 */
[----:B------:R-:W-:Y:S01]  /*10700*/  FMUL.FTZ R70, R70, UR5 ;  /* 0x0000000546467c20 */ /* 0x000fe20008410000 */
[----:B------:R-:W-:Y:S01]  /*10710*/  ISETP.GE.OR P5, PT, R4, R202, !P5 ;  /* 0x000000ca0400720c */ /* 0x000fe20006fa6670 */
[----:B------:R-:W-:Y:S01]  /*10720*/  FMUL.FTZ R72, R72, UR5 ;  /* 0x0000000548487c20 */ /* 0x000fe20008410000 */
[----:B------:R-:W-:Y:S01]  /*10730*/  ISETP.GE.OR P6, PT, R4, R201, !P6 ;  /* 0x000000c90400720c */ /* 0x000fe200077c6670 */
[----:B------:R-:W-:Y:S01]  /*10740*/  VIADD R4, R0, 0x18 ;  /* 0x0000001800047836 */ /* 0x000fe20000000000 */
[----:B-1----:R-:W-:Y:S03]  /*10750*/  FSEL R60, R208, -INF , !P3 ;  /* 0xff800000d03c7808 */ /* 0x002fe60005800000 */
[----:B------:R-:W-:Y:S01]  /*10760*/  MUFU.TANH R70, R70 ;  /* 0x0000004600467308 */ /* 0x000fe20000002400 */
[----:B------:R-:W-:Y:S01]  /*10770*/  FSEL R11, R213, -INF , !P2 ;  /* 0xff800000d50b7808 */ /* 0x000fe20005000000 */
[----:B------:R-:W-:Y:S01]  /*10780*/  FMUL.FTZ R77, R77, UR5 ;  /* 0x000000054d4d7c20 */ /* 0x000fe20008410000 */
[----:B------:R-:W-:Y:S01]  /*10790*/  FSEL R21, R209, -INF , !P1 ;  /* 0xff800000d1157808 */ /* 0x000fe20004800000 */
[----:B------:R-:W-:Y:S01]  /*107a0*/  FMUL.FTZ R78, R78, UR5 ;  /* 0x000000054e4e7c20 */ /* 0x000fe20008410000 */
[----:B------:R-:W-:Y:S01]  /*107b0*/  FSEL R15, R214, -INF , !P0 ;  /* 0xff800000d60f7808 */ /* 0x000fe20004000000 */
[----:B------:R-:W-:Y:S01]  /*107c0*/  FMUL.FTZ R79, R79, UR5 ;  /* 0x000000054f4f7c20 */ /* 0x000fe20008410000 */
[----:B------:R-:W-:Y:S03]  /*107d0*/  ISETP.GE.AND P2, PT, R2, R198, PT ;  /* 0x000000c60200720c */ /* 0x000fe60003f46270 */
[----:B------:R-:W1:Y:S01]  /*107e0*/  MUFU.TANH R69, R69 ;  /* 0x0000004500457308 */ /* 0x000e620000002400 */
[----:B------:R-:W-:Y:S01]  /*107f0*/  FSEL R51, R212, -INF , !P5 ;  /* 0xff800000d4337808 */ /* 0x000fe20006800000 */
[----:B------:R-:W-:Y:S01]  /*10800*/  FMUL.FTZ R88, R88, UR5 ;  /* 0x0000000558587c20 */ /* 0x000fe20008410000 */
[----:B------:R-:W-:Y:S01]  /*10810*/  ISETP.GE.AND P0, PT, R2, R199, PT ;  /* 0x000000c70200720c */ /* 0x000fe20003f06270 */
[----:B------:R-:W-:Y:S01]  /*10820*/  FMUL.FTZ R90, R90, UR5 ;  /* 0x000000055a5a7c20 */ /* 0x000fe20008410000 */
[-C--:B------:R-:W-:Y:S01]  /*10830*/  ISETP.GE.AND P1, PT, R2, R197.reuse, PT ;  /* 0x000000c50200720c */ /* 0x080fe20003f26270 */
[----:B------:R-:W-:Y:S01]  /*10840*/  FMUL.FTZ R92, R92, UR5 ;  /* 0x000000055c5c7c20 */ /* 0x000fe20008410000 */
[----:B------:R-:W-:Y:S03]  /*10850*/  ISETP.GE.AND P3, PT, R2, R196, PT ;  /* 0x000000c40200720c */ /* 0x000fe60003f66270 */
[----:B------:R-:W1:Y:S01]  /*10860*/  MUFU.TANH R71, R71 ;  /* 0x0000004700477308 */ /* 0x000e620000002400 */
[----:B------:R-:W-:Y:S01]  /*10870*/  ISETP.GE.AND P5, PT, R4, R197, PT ;  /* 0x000000c50400720c */ /* 0x000fe20003fa6270 */
[----:B------:R-:W-:Y:S01]  /*10880*/  FMUL.FTZ R95, R95, UR5 ;  /* 0x000000055f5f7c20 */ /* 0x000fe20008410000 */
[----:B------:R-:W-:Y:S01]  /*10890*/  ISETP.GE.OR P2, PT, R2, R202, !P2 ;  /* 0x000000ca0200720c */ /* 0x000fe20005746670 */
[----:B------:R-:W-:Y:S01]  /*108a0*/  FMUL.FTZ R98, R98, UR5 ;  /* 0x0000000562627c20 */ /* 0x000fe20008410000 */
[----:B------:R-:W-:Y:S01]  /*108b0*/  ISETP.GE.OR P1, PT, R2, R201, !P1 ;  /* 0x000000c90200720c */ /* 0x000fe20004f26670 */
[----:B------:R-:W-:Y:S01]  /*108c0*/  FMUL.FTZ R100, R100, UR5 ;  /* 0x0000000564647c20 */ /* 0x000fe20008410000 */
[C---:B------:R-:W-:Y:S03]  /*108d0*/  ISETP.GE.OR P0, PT, R2.reuse, R203, !P0 ;  /* 0x000000cb0200720c */ /* 0x040fe60004706670 */
[----:B------:R-:W1:Y:S01]  /*108e0*/  MUFU.TANH R72, R72 ;  /* 0x0000004800487308 */ /* 0x000e620000002400 */
[----:B------:R-:W-:Y:S01]  /*108f0*/  ISETP.GE.OR P3, PT, R2, R200, !P3 ;  /* 0x000000c80200720c */ /* 0x000fe20005f66670 */
[----:B------:R-:W-:Y:S01]  /*10900*/  VIADD R2, R0, 0x19 ;  /* 0x0000001900027836 */ /* 0x000fe20000000000 */
[----:B------:R-:W-:Y:S01]  /*10910*/  ISETP.GE.OR P5, PT, R4, R201, !P5 ;  /* 0x000000c90400720c */ /* 0x000fe20006fa6670 */
[----:B------:R-:W-:Y:S01]  /*10920*/  FMUL.FTZ R68, R68, UR5 ;  /* 0x0000000544447c20 */ /* 0x000fe20008410000 */
[----:B--2---:R-:W-:Y:S01]  /*10930*/  FSEL R63, R206, -INF , !P4 ;  /* 0xff800000ce3f7808 */ /* 0x004fe20006000000 */
[----:B------:R-:W-:Y:S01]  /*10940*/  FMUL.FTZ R73, R73, UR5 ;  /* 0x0000000549497c20 */ /* 0x000fe20008410000 */
[----:B------:R-:W-:Y:S03]  /*10950*/  FSEL R62, R207, -INF , !P1 ;  /* 0xff800000cf3e7808 */ /* 0x000fe60004800000 */
[----:B------:R-:W-:Y:S01]  /*10960*/  MUFU.TANH R76, R76 ;  /* 0x0000004c004c7308 */ /* 0x000fe20000002400 */
[----:B------:R-:W-:Y:S01]  /*10970*/  FSEL R56, R177, -INF , !P5 ;  /* 0xff800000b1387808 */ /* 0x000fe20006800000 */
[----:B------:R-:W-:Y:S01]  /*10980*/  FMUL.FTZ R104, R104, UR5 ;  /* 0x0000000568687c20 */ /* 0x000fe20008410000 */
[----:B----4-:R-:W-:Y:S01]  /*10990*/  FSEL R67, R205, -INF , !P3 ;  /* 0xff800000cd437808 */ /* 0x010fe20005800000 */
[----:B------:R-:W-:Y:S01]  /*109a0*/  FMUL.FTZ R105, R105, UR5 ;  /* 0x0000000569697c20 */ /* 0x000fe20008410000 */
[----:B------:R-:W-:Y:S01]  /*109b0*/  ISETP.GE.AND P4, PT, R2, R196, PT ;  /* 0x000000c40200720c */ /* 0x000fe20003f86270 */
[----:B------:R-:W-:Y:S01]  /*109c0*/  FMUL.FTZ R108, R108, UR5 ;  /* 0x000000056c6c7c20 */ /* 0x000fe20008410000 */
[C---:B------:R-:W-:Y:S03]  /*109d0*/  ISETP.GE.AND P1, PT, R2.reuse, R197, PT ;  /* 0x000000c50200720c */ /* 0x040fe60003f26270 */
[----:B------:R-:W2:Y:S01]  /*109e0*/  MUFU.TANH R68, R68 ;  /* 0x0000004400447308 */ /* 0x000ea20000002400 */
[C---:B------:R-:W-:Y:S01]  /*109f0*/  ISETP.GE.AND P3, PT, R2.reuse, R199, PT ;  /* 0x000000c70200720c */ /* 0x040fe20003f66270 */
[----:B------:R-:W-:Y:S01]  /*10a00*/  FMUL.FTZ R113, R113, UR5 ;  /* 0x0000000571717c20 */ /* 0x000fe20008410000 */
[----:B------:R-:W-:Y:S01]  /*10a10*/  ISETP.GE.AND P5, PT, R2, R198, PT ;  /* 0x000000c60200720c */ /* 0x000fe20003fa6270 */
[----:B------:R-:W-:Y:S01]  /*10a20*/  FMUL.FTZ R116, R116, UR5 ;  /* 0x0000000574747c20 */ /* 0x000fe20008410000 */
[----:B------:R-:W-:Y:S01]  /*10a30*/  ISETP.GE.OR P4, PT, R2, R200, !P4 ;  /* 0x000000c80200720c */ /* 0x000fe20006786670 */
[----:B------:R-:W-:Y:S01]  /*10a40*/  FMUL.FTZ R118, R118, UR5 ;  /* 0x0000000576767c20 */ /* 0x000fe20008410000 */
[C---:B------:R-:W-:Y:S03]  /*10a50*/  ISETP.GE.OR P1, PT, R2.reuse, R201, !P1 ;  /* 0x000000c90200720c */ /* 0x040fe60004f26670 */
[----:B------:R-:W4:Y:S01]  /*10a60*/  MUFU.TANH R73, R73 ;  /* 0x0000004900497308 */ /* 0x000f220000002400 */
[----:B------:R-:W-:Y:S01]  /*10a70*/  ISETP.GE.OR P3, PT, R2, R203, !P3 ;  /* 0x000000cb0200720c */ /* 0x000fe20005f66670 */
[----:B------:R-:W-:Y:S01]  /*10a80*/  FMUL.FTZ R74, R74, UR5 ;  /* 0x000000054a4a7c20 */ /* 0x000fe20008410000 */
[----:B------:R-:W-:Y:S01]  /*10a90*/  ISETP.GE.OR P5, PT, R2, R202, !P5 ;  /* 0x000000ca0200720c */ /* 0x000fe20006fa6670 */
[----:B------:R-:W-:Y:S01]  /*10aa0*/  VIADD R2, R0, 0x20 ;  /* 0x0000002000027836 */ /* 0x000fe20000000000 */
[----:B------:R-:W-:Y:S01]  /*10ab0*/  FSEL R53, R210, -INF , !P2 ;  /* 0xff800000d2357808 */ /* 0x000fe20005000000 */
[----:B------:R-:W-:Y:S01]  /*10ac0*/  FMUL.FTZ R75, R75, UR5 ;  /* 0x000000054b4b7c20 */ /* 0x000fe20008410000 */
[----:B------:R-:W-:Y:S03]  /*10ad0*/  FSEL R49, R211, -INF , !P0 ;  /* 0xff800000d3317808 */ /* 0x000fe60004000000 */
[----:B------:R-:W4:Y:S01]  /*10ae0*/  MUFU.TANH R74, R74 ;  /* 0x0000004a004a7308 */ /* 0x000f220000002400 */
[----:B------:R-:W-:Y:S01]  /*10af0*/  FSEL R171, R171, -INF , !P6 ;  /* 0xff800000abab7808 */ /* 0x000fe20007000000 */
[----:B------:R-:W-:Y:S01]  /*10b00*/  FMUL.FTZ R117, R117, UR5 ;  /* 0x0000000575757c20 */ /* 0x000fe20008410000 */
[----:B------:R-:W-:Y:S01]  /*10b10*/  ISETP.GE.AND P0, PT, R4, R196, PT ;  /* 0x000000c40400720c */ /* 0x000fe20003f06270 */
[----:B------:R-:W-:Y:S01]  /*10b20*/  FMUL.FTZ R128, R128, UR5 ;  /* 0x0000000580807c20 */ /* 0x000fe20008410000 */
[-C--:B------:R-:W-:Y:S01]  /*10b30*/  ISETP.GE.AND P2, PT, R4, R199.reuse, PT ;  /* 0x000000c70400720c */ /* 0x080fe20003f46270 */
[----:B------:R-:W-:Y:S01]  /*10b40*/  FMUL.FTZ R130, R130, UR5 ;  /* 0x0000000582827c20 */ /* 0x000fe20008410000 */
[----:B------:R-:W-:Y:S03]  /*10b50*/  ISETP.GE.AND P6, PT, R4, R198, PT ;  /* 0x000000c60400720c */ /* 0x000fe60003fc6270 */
[----:B------:R-:W4:Y:S01]  /*10b60*/  MUFU.TANH R75, R75 ;  /* 0x0000004b004b7308 */ /* 0x000f220000002400 */
[----:B------:R-:W-:Y:S01]  /*10b70*/  FSEL R45, R179, -INF , !P1 ;  /* 0xff800000b32d7808 */ /* 0x000fe20004800000 */
[----:B------:R-:W-:Y:S01]  /*10b80*/  FMUL.FTZ R131, R131, UR5 ;  /* 0x0000000583837c20 */ /* 0x000fe20008410000 */
[----:B------:R-:W-:Y:S01]  /*10b90*/  ISETP.GE.AND P1, PT, R2, R199, PT ;  /* 0x000000c70200720c */ /* 0x000fe20003f26270 */
[----:B------:R-:W-:Y:S01]  /*10ba0*/  FMUL.FTZ R120, R120, UR5 ;  /* 0x0000000578787c20 */ /* 0x000fe20008410000 */
[C---:B------:R-:W-:Y:S01]  /*10bb0*/  ISETP.GE.OR P0, PT, R4.reuse, R200, !P0 ;  /* 0x000000c80400720c */ /* 0x040fe20004706670 */
[----:B------:R-:W-:Y:S01]  /*10bc0*/  FMUL.FTZ R121, R121, UR5 ;  /* 0x0000000579797c20 */ /* 0x000fe20008410000 */
[CC--:B------:R-:W-:Y:S03]  /*10bd0*/  ISETP.GE.OR P2, PT, R4.reuse, R203.reuse, !P2 ;  /* 0x000000cb0400720c */ /* 0x0c0fe60005746670 */
[----:B------:R-:W4:Y:S01]  /*10be0*/  MUFU.TANH R77, R77 ;  /* 0x0000004d004d7308 */ /* 0x000f220000002400 */
[----:B------:R-:W-:Y:S01]  /*10bf0*/  ISETP.GE.OR P6, PT, R4, R202, !P6 ;  /* 0x000000ca0400720c */ /* 0x000fe200077c6670 */
[----:B------:R-:W-:Y:S01]  /*10c00*/  VIADD R4, R0, 0x21 ;  /* 0x0000002100047836 */ /* 0x000fe20000000000 */
[----:B------:R-:W-:Y:S01]  /*10c10*/  ISETP.GE.OR P1, PT, R2, R203, !P1 ;  /* 0x000000cb0200720c */ /* 0x000fe20004f26670 */
[----:B------:R-:W-:Y:S01]  /*10c20*/  FMUL.FTZ R81, R81, UR5 ;  /* 0x0000000551517c20 */ /* 0x000fe20008410000 */
[----:B------:R-:W-:Y:S01]  /*10c30*/  FSEL R54, R178, -INF , !P0 ;  /* 0xff800000b2367808 */ /* 0x000fe20004000000 */
[----:B------:R-:W-:Y:S01]  /*10c40*/  FMUL.FTZ R124, R124, UR5 ;  /* 0x000000057c7c7c20 */ /* 0x000fe20008410000 */
[----:B-----5:R-:W-:Y:S03]  /*10c50*/  FSEL R61, R176, -INF , !P4 ;  /* 0xff800000b03d7808 */ /* 0x020fe60006000000 */
[----:B------:R-:W-:Y:S01]  /*10c60*/  MUFU.TANH R78, R78 ;  /* 0x0000004e004e7308 */ /* 0x000fe20000002400 */
[----:B------:R-:W-:Y:S01]  /*10c70*/  FSEL R25, R25, -INF , !P2 ;  /* 0xff80000019197808 */ /* 0x000fe20005000000 */
[----:B------:R-:W-:Y:S01]  /*10c80*/  FMUL.FTZ R122, R122, UR5 ;  /* 0x000000057a7a7c20 */ /* 0x000fe20008410000 */
[----:B------:R-:W-:Y:S01]  /*10c90*/  FSEL R24, R24, -INF , !P6 ;  /* 0xff80000018187808 */ /* 0x000fe20007000000 */
[----:B------:R-:W-:Y:S01]  /*10ca0*/  FMUL.FTZ R111, R111, UR5 ;  /* 0x000000056f6f7c20 */ /* 0x000fe20008410000 */
[----:B------:R-:W-:Y:S01]  /*10cb0*/  ISETP.GE.AND P4, PT, R2, R197, PT ;  /* 0x000000c50200720c */ /* 0x000fe20003f86270 */
[----:B------:R-:W-:Y:S01]  /*10cc0*/  FMUL.FTZ R123, R123, UR5 ;  /* 0x000000057b7b7c20 */ /* 0x000fe20008410000 */
[----:B------:R-:W-:Y:S03]  /*10cd0*/  FSEL R36, R36, -INF , !P1 ;  /* 0xff80000024247808 */ /* 0x000fe60004800000 */
[----:B------:R-:W-:Y:S01]  /*10ce0*/  MUFU.TANH R79, R79 ;  /* 0x0000004f004f7308 */ /* 0x000fe20000002400 */
[----:B------:R-:W-:Y:S01]  /*10cf0*/  FSEL R22, R22, -INF , !P3 ;  /* 0xff80000016167808 */ /* 0x000fe20005800000 */
[----:B------:R-:W-:Y:S01]  /*10d00*/  FMUL.FTZ R126, R126, UR5 ;  /* 0x000000057e7e7c20 */ /* 0x000fe20008410000 */
[----:B------:R-:W-:Y:S01]  /*10d10*/  FSEL R23, R23, -INF , !P5 ;  /* 0xff80000017177808 */ /* 0x000fe20006800000 */
[----:B------:R-:W-:Y:S01]  /*10d20*/  FMUL.FTZ R85, R85, UR5 ;  /* 0x0000000555557c20 */ /* 0x000fe20008410000 */
[C---:B------:R-:W-:Y:S01]  /*10d30*/  ISETP.GE.AND P0, PT, R2.reuse, R198, PT ;  /* 0x000000c60200720c */ /* 0x040fe20003f06270 */
[----:B------:R-:W-:Y:S01]  /*10d40*/  FMUL.FTZ R87, R87, UR5 ;  /* 0x0000000557577c20 */ /* 0x000fe20008410000 */
[----:B------:R-:W-:Y:S03]  /*10d50*/  ISETP.GE.AND P2, PT, R2, R196, PT ;  /* 0x000000c40200720c */ /* 0x000fe60003f46270 */
[----:B------:R-:W5:Y:S01]  /*10d60*/  MUFU.TANH R80, R80 ;  /* 0x0000005000507308 */ /* 0x000f620000002400 */
[C---:B------:R-:W-:Y:S01]  /*10d70*/  ISETP.GE.AND P6, PT, R4.reuse, R199, PT ;  /* 0x000000c70400720c */ /* 0x040fe20003fc6270 */
[----:B------:R-:W-:Y:S01]  /*10d80*/  FMUL.FTZ R89, R89, UR5 ;  /* 0x0000000559597c20 */ /* 0x000fe20008410000 */
[C---:B------:R-:W-:Y:S01]  /*10d90*/  ISETP.GE.AND P3, PT, R4.reuse, R198, PT ;  /* 0x000000c60400720c */ /* 0x040fe20003f66270 */
[----:B------:R-:W-:Y:S01]  /*10da0*/  FMUL.FTZ R91, R91, UR5 ;  /* 0x000000055b5b7c20 */ /* 0x000fe20008410000 */
[----:B------:R-:W-:Y:S01]  /*10db0*/  ISETP.GE.AND P5, PT, R4, R197, PT ;  /* 0x000000c50400720c */ /* 0x000fe20003fa6270 */
[----:B------:R-:W-:Y:S01]  /*10dc0*/  FMUL.FTZ R96, R96, UR5 ;  /* 0x0000000560607c20 */ /* 0x000fe20008410000 */
[----:B------:R-:W-:Y:S03]  /*10dd0*/  ISETP.GE.AND P1, PT, R4, R196, PT ;  /* 0x000000c40400720c */ /* 0x000fe60003f26270 */
[----:B------:R-:W5:Y:S01]  /*10de0*/  MUFU.TANH R82, R82 ;  /* 0x0000005200527308 */ /* 0x000f620000002400 */
[----:B------:R-:W-:Y:S01]  /*10df0*/  ISETP.GE.OR P4, PT, R2, R201, !P4 ;  /* 0x000000c90200720c */ /* 0x000fe20006786670 */
[----:B------:R-:W-:Y:S01]  /*10e00*/  FMUL.FTZ R102, R102, UR5 ;  /* 0x0000000566667c20 */ /* 0x000fe20008410000 */
[C---:B------:R-:W-:Y:S01]  /*10e10*/  ISETP.GE.OR P0, PT, R2.reuse, R202, !P0 ;  /* 0x000000ca0200720c */ /* 0x040fe20004706670 */
[----:B------:R-:W-:Y:S01]  /*10e20*/  FMUL.FTZ R109, R109, UR5 ;  /* 0x000000056d6d7c20 */ /* 0x000fe20008410000 */
[----:B------:R-:W-:Y:S01]  /*10e30*/  ISETP.GE.OR P2, PT, R2, R200, !P2 ;  /* 0x000000c80200720c */ /* 0x000fe20005746670 */
[----:B------:R-:W-:Y:S01]  /*10e40*/  VIADD R2, R0, 0x28 ;  /* 0x0000002800027836 */ /* 0x000fe20000000000 */
[C---:B------:R-:W-:Y:S03]  /*10e50*/  ISETP.GE.OR P6, PT, R4.reuse, R203, !P6 ;  /* 0x000000cb0400720c */ /* 0x040fe600077c6670 */
[----:B------:R-:W-:Y:S01]  /*10e60*/  MUFU.TANH R81, R81 ;  /* 0x0000005100517308 */ /* 0x000fe20000002400 */
[----:B------:R-:W-:Y:S01]  /*10e70*/  ISETP.GE.OR P3, PT, R4, R202, !P3 ;  /* 0x000000ca0400720c */ /* 0x000fe20005f66670 */
[----:B------:R-:W-:Y:S01]  /*10e80*/  FMUL.FTZ R112, R112, UR5 ;  /* 0x0000000570707c20 */ /* 0x000fe20008410000 */
[----:B------:R-:W-:Y:S01]  /*10e90*/  ISETP.GE.OR P5, PT, R4, R201, !P5 ;  /* 0x000000c90400720c */ /* 0x000fe20006fa6670 */
[----:B------:R-:W-:Y:S01]  /*10ea0*/  FMUL.FTZ R110, R110, UR5 ;  /* 0x000000056e6e7c20 */ /* 0x000fe20008410000 */
[----:B------:R-:W-:Y:S01]  /*10eb0*/  ISETP.GE.OR P1, PT, R4, R200, !P1 ;  /* 0x000000c80400720c */ /* 0x000fe20004f26670 */
[----:B------:R-:W-:Y:S01]  /*10ec0*/  VIADD R4, R0, 0x29 ;  /* 0x0000002900047836 */ /* 0x000fe20000000000 */
[----:B------:R-:W-:Y:S03]  /*10ed0*/  FSEL R52, R40, -INF , !P4 ;  /* 0xff80000028347808 */ /* 0x000fe60006000000 */
[----:B------:R-:W5:Y:S01]  /*10ee0*/  MUFU.TANH R83, R83 ;  /* 0x0000005300537308 */ /* 0x000f620000002400 */
[----:B------:R-:W-:Y:S01]  /*10ef0*/  FSEL R34, R34, -INF , !P0 ;  /* 0xff80000022227808 */ /* 0x000fe20004000000 */
[----:B------:R-:W-:Y:S01]  /*10f00*/  FMUL.FTZ R86, R86, UR5 ;  /* 0x0000000556567c20 */ /* 0x000fe20008410000 */
[----:B------:R-:W-:Y:S01]  /*10f10*/  FSEL R31, R31, -INF , !P6 ;  /* 0xff8000001f1f7808 */ /* 0x000fe20007000000 */
[----:B------:R-:W-:Y:S01]  /*10f20*/  FMUL.FTZ R93, R93, UR5 ;  /* 0x000000055d5d7c20 */ /* 0x000fe20008410000 */
[----:B------:R-:W-:Y:S01]  /*10f30*/  FSEL R33, R33, -INF , !P3 ;  /* 0xff80000021217808 */ /* 0x000fe20005800000 */
[----:B------:R-:W-:Y:S01]  /*10f40*/  FMUL.FTZ R99, R99, UR5 ;  /* 0x0000000563637c20 */ /* 0x000fe20008410000 */
[----:B------:R-:W-:Y:S03]  /*10f50*/  FSEL R30, R30, -INF , !P5 ;  /* 0xff8000001e1e7808 */ /* 0x000fe60006800000 */
[----:B------:R-:W5:Y:S01]  /*10f60*/  MUFU.TANH R84, R84 ;  /* 0x0000005400547308 */ /* 0x000f620000002400 */
[----:B------:R-:W-:Y:S01]  /*10f70*/  FSEL R35, R35, -INF , !P2 ;  /* 0xff80000023237808 */ /* 0x000fe20005000000 */
[----:B------:R-:W-:Y:S01]  /*10f80*/  FMUL.FTZ R94, R94, UR5 ;  /* 0x000000055e5e7c20 */ /* 0x000fe20008410000 */
[C---:B------:R-:W-:Y:S02]  /*10f90*/  ISETP.GE.AND P0, PT, R2.reuse, R197, PT ;  /* 0x000000c50200720c */ /* 0x040fe40003f06270 */
[C---:B------:R-:W-:Y:S02]  /*10fa0*/  ISETP.GE.AND P6, PT, R2.reuse, R196, PT ;  /* 0x000000c40200720c */ /* 0x040fe40003fc6270 */
[C---:B------:R-:W-:Y:S03]  /*10fb0*/  ISETP.GE.AND P3, PT, R2.reuse, R199, PT ;  /* 0x000000c70200720c */ /* 0x040fe60003f66270 */
[----:B------:R-:W-:Y:S01]  /*10fc0*/  MUFU.TANH R86, R86 ;  /* 0x0000005600567308 */ /* 0x000fe20000002400 */
[----:B------:R-:W-:Y:S02]  /*10fd0*/  ISETP.GE.AND P4, PT, R2, R198, PT ;  /* 0x000000c60200720c */ /* 0x000fe40003f86270 */
[C---:B------:R-:W-:Y:S02]  /*10fe0*/  ISETP.GE.AND P5, PT, R4.reuse, R197, PT ;  /* 0x000000c50400720c */ /* 0x040fe40003fa6270 */
[----:B------:R-:W-:Y:S02]  /*10ff0*/  ISETP.GE.AND P2, PT, R4, R196, PT ;  /* 0x000000c40400720c */ /* 0x000fe40003f46270 */
[C---:B------:R-:W-:Y:S03]  /*11000*/  ISETP.GE.OR P0, PT, R2.reuse, R201, !P0 ;  /* 0x000000c90200720c */ /* 0x040fe60004706670 */
[----:B------:R-:W5:Y:S01]  /*11010*/  MUFU.TANH R85, R85 ;  /* 0x0000005500557308 */ /* 0x000f620000002400 */
[C---:B------:R-:W-:Y:S02]  /*11020*/  ISETP.GE.OR P6, PT, R2.reuse, R200, !P6 ;  /* 0x000000c80200720c */ /* 0x040fe400077c6670 */
[C---:B------:R-:W-:Y:S02]  /*11030*/  ISETP.GE.OR P3, PT, R2.reuse, R203, !P3 ;  /* 0x000000cb0200720c */ /* 0x040fe40005f66670 */
[----:B------:R-:W-:Y:S01]  /*11040*/  ISETP.GE.OR P4, PT, R2, R202, !P4 ;  /* 0x000000ca0200720c */ /* 0x000fe20006786670 */
[----:B------:R-:W-:Y:S01]  /*11050*/  VIADD R2, R0, 0x30 ;  /* 0x0000003000027836 */ /* 0x000fe20000000000 */
[C---:B------:R-:W-:Y:S03]  /*11060*/  ISETP.GE.OR P5, PT, R4.reuse, R201, !P5 ;  /* 0x000000c90400720c */ /* 0x040fe60006fa6670 */
[----:B------:R-:W5:Y:S01]  /*11070*/  MUFU.TANH R87, R87 ;  /* 0x0000005700577308 */ /* 0x000f620000002400 */
[----:B------:R-:W-:Y:S02]  /*11080*/  ISETP.GE.OR P2, PT, R4, R200, !P2 ;  /* 0x000000c80400720c */ /* 0x000fe40005746670 */
[----:B------:R-:W-:Y:S02]  /*11090*/  FSEL R44, R43, -INF , !P1 ;  /* 0xff8000002b2c7808 */ /* 0x000fe40004800000 */
[----:B------:R-:W-:Y:S02]  /*110a0*/  FSEL R32, R32, -INF , !P0 ;  /* 0xff80000020207808 */ /* 0x000fe40004000000 */
[----:B------:R-:W-:Y:S03]  /*110b0*/  FSEL R29, R29, -INF , !P5 ;  /* 0xff8000001d1d7808 */ /* 0x000fe60006800000 */
[----:B------:R-:W5:Y:S01]  /*110c0*/  MUFU.TANH R88, R88 ;  /* 0x0000005800587308 */ /* 0x000f620000002400 */
[----:B------:R-:W-:Y:S02]  /*110d0*/  FSEL R46, R46, -INF , !P6 ;  /* 0xff8000002e2e7808 */ /* 0x000fe40007000000 */
[----:B------:R-:W-:Y:S02]  /*110e0*/  FSEL R47, R47, -INF , !P2 ;  /* 0xff8000002f2f7808 */ /* 0x000fe40005000000 */
[----:B------:R-:W-:Y:S02]  /*110f0*/  FSEL R48, R48, -INF , !P3 ;  /* 0xff80000030307808 */ /* 0x000fe40005800000 */
[CC--:B------:R-:W-:Y:S03]  /*11100*/  ISETP.GE.AND P0, PT, R4.reuse, R198.reuse, PT ;  /* 0x000000c60400720c */ /* 0x0c0fe60003f06270 */
[----:B------:R-:W5:Y:S01]  /*11110*/  MUFU.TANH R89, R89 ;  /* 0x0000005900597308 */ /* 0x000f620000002400 */
[-C--:B------:R-:W-:Y:S02]  /*11120*/  ISETP.GE.AND P1, PT, R4, R199.reuse, PT ;  /* 0x000000c70400720c */ /* 0x080fe40003f26270 */
[C---:B------:R-:W-:Y:S02]  /*11130*/  ISETP.GE.AND P5, PT, R2.reuse, R199, PT ;  /* 0x000000c70200720c */ /* 0x040fe40003fa6270 */
[C---:B------:R-:W-:Y:S02]  /*11140*/  ISETP.GE.AND P6, PT, R2.reuse, R198, PT ;  /* 0x000000c60200720c */ /* 0x040fe40003fc6270 */
[C---:B------:R-:W-:Y:S03]  /*11150*/  ISETP.GE.AND P3, PT, R2.reuse, R196, PT ;  /* 0x000000c40200720c */ /* 0x040fe60003f66270 */
[----:B------:R-:W5:Y:S01]  /*11160*/  MUFU.TANH R91, R91 ;  /* 0x0000005b005b7308 */ /* 0x000f620000002400 */
[----:B------:R-:W-:Y:S02]  /*11170*/  ISETP.GE.AND P2, PT, R2, R197, PT ;  /* 0x000000c50200720c */ /* 0x000fe40003f46270 */
[CC--:B------:R-:W-:Y:S02]  /*11180*/  ISETP.GE.OR P0, PT, R4.reuse, R202.reuse, !P0 ;  /* 0x000000ca0400720c */ /* 0x0c0fe40004706670 */
[-C--:B------:R-:W-:Y:S01]  /*11190*/  ISETP.GE.OR P1, PT, R4, R203.reuse, !P1 ;  /* 0x000000cb0400720c */ /* 0x080fe20004f26670 */
[----:B------:R-:W-:Y:S01]  /*111a0*/  VIADD R4, R0, 0x31 ;  /* 0x0000003100047836 */ /* 0x000fe20000000000 */
[C---:B------:R-:W-:Y:S03]  /*111b0*/  ISETP.GE.OR P5, PT, R2.reuse, R203, !P5 ;  /* 0x000000cb0200720c */ /* 0x040fe60006fa6670 */
[----:B------:R-:W5:Y:S01]  /*111c0*/  MUFU.TANH R90, R90 ;  /* 0x0000005a005a7308 */ /* 0x000f620000002400 */
[C---:B------:R-:W-:Y:S02]  /*111d0*/  ISETP.GE.OR P6, PT, R2.reuse, R202, !P6 ;  /* 0x000000ca0200720c */ /* 0x040fe400077c6670 */
[C---:B------:R-:W-:Y:S02]  /*111e0*/  ISETP.GE.OR P3, PT, R2.reuse, R200, !P3 ;  /* 0x000000c80200720c */ /* 0x040fe40005f66670 */
[----:B------:R-:W-:Y:S01]  /*111f0*/  ISETP.GE.OR P2, PT, R2, R201, !P2 ;  /* 0x000000c90200720c */ /* 0x000fe20005746670 */
[----:B------:R-:W-:Y:S01]  /*11200*/  VIADD R2, R0, 0x38 ;  /* 0x0000003800027836 */ /* 0x000fe20000000000 */
[----:B------:R-:W-:Y:S03]  /*11210*/  FSEL R19, R19, -INF , !P0 ;  /* 0xff80000013137808 */ /* 0x000fe60004000000 */
[----:B------:R-:W5:Y:S01]  /*11220*/  MUFU.TANH R92, R92 ;  /* 0x0000005c005c7308 */ /* 0x000f620000002400 */
[----:B------:R-:W-:Y:S02]  /*11230*/  FSEL R18, R18, -INF , !P5 ;  /* 0xff80000012127808 */ /* 0x000fe40006800000 */
[----:B------:R-:W-:Y:S02]  /*11240*/  FSEL R50, R50, -INF , !P4 ;  /* 0xff80000032327808 */ /* 0x000fe40006000000 */
[----:B------:R-:W-:Y:S02]  /*11250*/  FSEL R20, R20, -INF , !P1 ;  /* 0xff80000014147808 */ /* 0x000fe40004800000 */
[----:B------:R-:W-:Y:S03]  /*11260*/  FSEL R17, R17, -INF , !P6 ;  /* 0xff80000011117808 */ /* 0x000fe60007000000 */
[----:B------:R-:W5:Y:S01]  /*11270*/  MUFU.TANH R93, R93 ;  /* 0x0000005d005d7308 */ /* 0x000f620000002400 */
[C---:B------:R-:W-:Y:S02]  /*11280*/  ISETP.GE.AND P4, PT, R4.reuse, R199, PT ;  /* 0x000000c70400720c */ /* 0x040fe40003f86270 */
[C---:B------:R-:W-:Y:S02]  /*11290*/  ISETP.GE.AND P1, PT, R4.reuse, R198, PT ;  /* 0x000000c60400720c */ /* 0x040fe40003f26270 */
[CC--:B------:R-:W-:Y:S02]  /*112a0*/  ISETP.GE.AND P0, PT, R4.reuse, R197.reuse, PT ;  /* 0x000000c50400720c */ /* 0x0c0fe40003f06270 */
[----:B------:R-:W-:Y:S03]  /*112b0*/  ISETP.GE.AND P5, PT, R4, R196, PT ;  /* 0x000000c40400720c */ /* 0x000fe60003fa6270 */
[----:B------:R-:W5:Y:S01]  /*112c0*/  MUFU.TANH R95, R95 ;  /* 0x0000005f005f7308 */ /* 0x000f620000002400 */
[----:B------:R-:W-:Y:S02]  /*112d0*/  ISETP.GE.AND P6, PT, R2, R197, PT ;  /* 0x000000c50200720c */ /* 0x000fe40003fc6270 */
[C---:B------:R-:W-:Y:S02]  /*112e0*/  ISETP.GE.OR P4, PT, R4.reuse, R203, !P4 ;  /* 0x000000cb0400720c */ /* 0x040fe40006786670 */
[CC--:B------:R-:W-:Y:S02]  /*112f0*/  ISETP.GE.OR P0, PT, R4.reuse, R201.reuse, !P0 ;  /* 0x000000c90400720c */ /* 0x0c0fe40004706670 */
[C---:B------:R-:W-:Y:S03]  /*11300*/  ISETP.GE.OR P5, PT, R4.reuse, R200, !P5 ;  /* 0x000000c80400720c */ /* 0x040fe60006fa6670 */
[----:B------:R-:W-:Y:S01]  /*11310*/  MUFU.TANH R98, R98 ;  /* 0x0000006200627308 */ /* 0x000fe20000002400 */
[----:B------:R-:W-:Y:S01]  /*11320*/  ISETP.GE.OR P1, PT, R4, R202, !P1 ;  /* 0x000000ca0400720c */ /* 0x000fe20004f26670 */
[----:B------:R-:W-:Y:S01]  /*11330*/  VIADD R4, R0, 0x39 ;  /* 0x0000003900047836 */ /* 0x000fe20000000000 */
[----:B------:R-:W-:Y:S02]  /*11340*/  ISETP.GE.OR P6, PT, R2, R201, !P6 ;  /* 0x000000c90200720c */ /* 0x000fe400077c6670 */
[----:B------:R-:W-:Y:S02]  /*11350*/  FSEL R16, R16, -INF , !P4 ;  /* 0xff80000010107808 */ /* 0x000fe40006000000 */
[----:B------:R-:W-:Y:S03]  /*11360*/  FSEL R13, R13, -INF , !P1 ;  /* 0xff8000000d0d7808 */ /* 0x000fe60004800000 */
[----:B------:R-:W5:Y:S01]  /*11370*/  MUFU.TANH R97, R97 ;  /* 0x0000006100617308 */ /* 0x000f620000002400 */
[----:B------:R-:W-:Y:S02]  /*11380*/  FSEL R12, R12, -INF , !P2 ;  /* 0xff8000000c0c7808 */ /* 0x000fe40005000000 */
[C---:B------:R-:W-:Y:S02]  /*11390*/  ISETP.GE.AND P4, PT, R2.reuse, R196, PT ;  /* 0x000000c40200720c */ /* 0x040fe40003f86270 */
[C---:B------:R-:W-:Y:S02]  /*113a0*/  ISETP.GE.AND P1, PT, R2.reuse, R199, PT ;  /* 0x000000c70200720c */ /* 0x040fe40003f26270 */
[C---:B------:R-:W-:Y:S03]  /*113b0*/  ISETP.GE.AND P2, PT, R2.reuse, R198, PT ;  /* 0x000000c60200720c */ /* 0x040fe60003f46270 */
[----:B------:R-:W-:Y:S01]  /*113c0*/  MUFU.TANH R99, R99 ;  /* 0x0000006300637308 */ /* 0x000fe20000002400 */
[C---:B------:R-:W-:Y:S02]  /*113d0*/  ISETP.GE.OR P1, PT, R2.reuse, R203, !P1 ;  /* 0x000000cb0200720c */ /* 0x040fe40004f26670 */
[C---:B------:R-:W-:Y:S02]  /*113e0*/  ISETP.GE.OR P4, PT, R2.reuse, R200, !P4 ;  /* 0x000000c80200720c */ /* 0x040fe40006786670 */
[----:B------:R-:W-:Y:S01]  /*113f0*/  ISETP.GE.OR P2, PT, R2, R202, !P2 ;  /* 0x000000ca0200720c */ /* 0x000fe20005746670 */
[----:B------:R-:W-:Y:S04]  /*11400*/  VIADD R2, R0, 0x40 ;  /* 0x0000004000027836 */ /* 0x000fe80000000000 */
[----:B------:R-:W5:Y:S10]  /*11410*/  MUFU.TANH R100, R100 ;  /* 0x0000006400647308 */ /* 0x000f740000002400 */
[----:B------:R-:W5:Y:S10]  /*11420*/  MUFU.TANH R94, R94 ;  /* 0x0000005e005e7308 */ /* 0x000f740000002400 */
[----:B------:R-:W5:Y:S10]  /*11430*/  MUFU.TANH R96, R96 ;  /* 0x0000006000607308 */ /* 0x000f740000002400 */
[----:B------:R-:W5:Y:S10]  /*11440*/  MUFU.TANH R102, R102 ;  /* 0x0000006600667308 */ /* 0x000f740000002400 */
[----:B------:R-:W5:Y:S10]  /*11450*/  MUFU.TANH R101, R101 ;  /* 0x0000006500657308 */ /* 0x000f740000002400 */
[----:B------:R-:W5:Y:S10]  /*11460*/  MUFU.TANH R103, R103 ;  /* 0x0000006700677308 */ /* 0x000f740000002400 */
[----:B------:R-:W-:Y:S10]  /*11470*/  MUFU.TANH R104, R104 ;  /* 0x0000006800687308 */ /* 0x000ff40000002400 */
[----:B------:R-:W5:Y:S10]  /*11480*/  MUFU.TANH R105, R105 ;  /* 0x0000006900697308 */ /* 0x000f740000002400 */
[----:B------:R-:W5:Y:S10]  /*11490*/  MUFU.TANH R106, R106 ;  /* 0x0000006a006a7308 */ /* 0x000f740000002400 */
[----:B------:R-:W5:Y:S10]  /*114a0*/  MUFU.TANH R108, R108 ;  /* 0x0000006c006c7308 */ /* 0x000f740000002400 */
[----:B------:R-:W5:Y:S10]  /*114b0*/  MUFU.TANH R109, R109 ;  /* 0x0000006d006d7308 */ /* 0x000f740000002400 */
[----:B------:R-:W-:Y:S10]  /*114c0*/  MUFU.TANH R112, R112 ;  /* 0x0000007000707308 */ /* 0x000ff40000002400 */
[----:B------:R-:W5:Y:S10]  /*114d0*/  MUFU.TANH R114, R114 ;  /* 0x0000007200727308 */ /* 0x000f740000002400 */
[----:B------:R-:W-:Y:S10]  /*114e0*/  MUFU.TANH R113, R113 ;  /* 0x0000007100717308 */ /* 0x000ff40000002400 */
[----:B------:R-:W5:Y:S10]  /*114f0*/  MUFU.TANH R115, R115 ;  /* 0x0000007300737308 */ /* 0x000f740000002400 */
        /* <DEDUP_REMOVED lines=17> */
[----:B------:R-:W5:Y:S01]  /*11610*/  MUFU.TANH R126, R126 ;  /* 0x0000007e007e7308 */ /* 0x000f620000002400 */
[----:B---3--:R-:W-:Y:S02]  /*11620*/  FSEL R220, R57, -INF , !P0 ;  /* 0xff80000039dc7808 */ /* 0x008fe40004000000 */
        /* <DEDUP_REMOVED lines=14> */
[C---:B------:R-:W-:Y:S01]  /*11710*/  VIADD R8, R0.reuse, 0x78 ;  /* 0x0000007800087836 */ /* 0x040fe20000000000 */
[----:B------:R-:W-:Y:S01]  /*11720*/  FSEL R221, R7, -INF , !P4 ;  /* 0xff80000007dd7808 */ /* 0x000fe20006000000 */
[----:B------:R-:W-:Y:S01]  /*11730*/  VIADD R7, R0, 0x79 ;  /* 0x0000007900077836 */ /* 0x000fe20000000000 */
[----:B------:R-:W-:Y:S01]  /*11740*/  FSEL R218, R6, -INF , !P3 ;  /* 0xff80000006da7808 */ /* 0x000fe20005800000 */
[----:B------:R-:W-:Y:S01]  /*11750*/  VIADD R6, R0, 0x71 ;  /* 0x0000007100067836 */ /* 0x000fe20000000000 */
[----:B------:R-:W-:Y:S02]  /*11760*/  FSEL R59, R65, -INF , !P5 ;  /* 0xff800000413b7808 */ /* 0x000fe40006800000 */
[C---:B------:R-:W-:Y:S02]  /*11770*/  ISETP.GE.AND P0, PT, R2.reuse, R199, PT ;  /* 0x000000c70200720c */ /* 0x040fe40003f06270 */
[C---:B------:R-:W-:Y:S02]  /*11780*/  ISETP.GE.AND P4, PT, R2.reuse, R198, PT ;  /* 0x000000c60200720c */ /* 0x040fe40003f86270 */
[C---:B------:R-:W-:Y:S02]  /*11790*/  ISETP.GE.AND P3, PT, R2.reuse, R197, PT ;  /* 0x000000c50200720c */ /* 0x040fe40003f66270 */
[----:B------:R-:W-:Y:S02]  /*117a0*/  ISETP.GE.AND P1, PT, R2, R196, PT ;  /* 0x000000c40200720c */ /* 0x000fe40003f26270 */
[----:B------:R-:W-:Y:S02]  /*117b0*/  FSEL R182, R66, -INF , !P2 ;  /* 0xff80000042b67808 */ /* 0x000fe40005000000 */
[C---:B------:R-:W-:Y:S02]  /*117c0*/  ISETP.GE.AND P2, PT, R4.reuse, R199, PT ;  /* 0x000000c70400720c */ /* 0x040fe40003f46270 */
[----:B------:R-:W-:Y:S02]  /*117d0*/  ISETP.GE.AND P5, PT, R4, R198, PT ;  /* 0x000000c60400720c */ /* 0x000fe40003fa6270 */
[C---:B------:R-:W-:Y:S02]  /*117e0*/  ISETP.GE.OR P0, PT, R2.reuse, R203, !P0 ;  /* 0x000000cb0200720c */ /* 0x040fe40004706670 */
[C---:B------:R-:W-:Y:S02]  /*117f0*/  ISETP.GE.OR P4, PT, R2.reuse, R202, !P4 ;  /* 0x000000ca0200720c */ /* 0x040fe40006786670 */
[C---:B------:R-:W-:Y:S02]  /*11800*/  ISETP.GE.OR P3, PT, R2.reuse, R201, !P3 ;  /* 0x000000c90200720c */ /* 0x040fe40005f66670 */
[----:B------:R-:W-:Y:S01]  /*11810*/  ISETP.GE.OR P1, PT, R2, R200, !P1 ;  /* 0x000000c80200720c */ /* 0x000fe20004f26670 */
[----:B------:R-:W-:Y:S01]  /*11820*/  VIADD R2, R0, 0x48 ;  /* 0x0000004800027836 */ /* 0x000fe20000000000 */
[C---:B------:R-:W-:Y:S02]  /*11830*/  ISETP.GE.OR P2, PT, R4.reuse, R203, !P2 ;  /* 0x000000cb0400720c */ /* 0x040fe40005746670 */
[----:B------:R-:W-:Y:S02]  /*11840*/  ISETP.GE.OR P5, PT, R4, R202, !P5 ;  /* 0x000000ca0400720c */ /* 0x000fe40006fa6670 */
[----:B-1----:R-:W-:Y:S02]  /*11850*/  FSEL R69, R69, -INF , !P2 ;  /* 0xff80000045457808 */ /* 0x002fe40005000000 */
[----:B------:R-:W-:Y:S02]  /*11860*/  FSEL R71, R71, -INF , !P5 ;  /* 0xff80000047477808 */ /* 0x000fe40006800000 */
[----:B------:R-:W-:Y:S02]  /*11870*/  FSEL R70, R70, -INF , !P4 ;  /* 0xff80000046467808 */ /* 0x000fe40006000000 */
[----:B------:R-:W-:Y:S02]  /*11880*/  FSEL R219, R72, -INF , !P3 ;  /* 0xff80000048db7808 */ /* 0x000fe40005800000 */
[----:B------:R-:W-:Y:S02]  /*11890*/  FSEL R181, R5, -INF , !P6 ;  /* 0xff80000005b57808 */ /* 0x000fe40007000000 */
[C---:B------:R-:W-:Y:S02]  /*118a0*/  ISETP.GE.AND P5, PT, R2.reuse, R199, PT ;  /* 0x000000c70200720c */ /* 0x040fe40003fa6270 */
[C---:B------:R-:W-:Y:S02]  /*118b0*/  ISETP.GE.AND P3, PT, R2.reuse, R198, PT ;  /* 0x000000c60200720c */ /* 0x040fe40003f66270 */
[CC--:B------:R-:W-:Y:S02]  /*118c0*/  ISETP.GE.AND P4, PT, R2.reuse, R197.reuse, PT ;  /* 0x000000c50200720c */ /* 0x0c0fe40003f86270 */
[----:B------:R-:W-:Y:S02]  /*118d0*/  ISETP.GE.AND P2, PT, R2, R196, PT ;  /* 0x000000c40200720c */ /* 0x000fe40003f46270 */
[----:B------:R-:W-:Y:S02]  /*118e0*/  ISETP.GE.AND P6, PT, R4, R197, PT ;  /* 0x000000c50400720c */ /* 0x000fe40003fc6270 */
[C---:B------:R-:W-:Y:S02]  /*118f0*/  ISETP.GE.OR P5, PT, R2.reuse, R203, !P5 ;  /* 0x000000cb0200720c */ /* 0x040fe40006fa6670 */
[C---:B------:R-:W-:Y:S02]  /*11900*/  ISETP.GE.OR P3, PT, R2.reuse, R202, !P3 ;  /* 0x000000ca0200720c */ /* 0x040fe40005f66670 */
[C---:B------:R-:W-:Y:S02]  /*11910*/  ISETP.GE.OR P2, PT, R2.reuse, R200, !P2 ;  /* 0x000000c80200720c */ /* 0x040fe40005746670 */
[-C--:B------:R-:W-:Y:S01]  /*11920*/  ISETP.GE.OR P4, PT, R2, R201.reuse, !P4 ;  /* 0x000000c90200720c */ /* 0x080fe20006786670 */
[----:B------:R-:W-:Y:S01]  /*11930*/  VIADD R2, R0, 0x49 ;  /* 0x0000004900027836 */ /* 0x000fe20000000000 */
[----:B------:R-:W-:Y:S02]  /*11940*/  ISETP.GE.OR P6, PT, R4, R201, !P6 ;  /* 0x000000c90400720c */ /* 0x000fe400077c6670 */
[----:B--2---:R-:W-:Y:S02]  /*11950*/  FSEL R214, R68, -INF , !P0 ;  /* 0xff80000044d67808 */ /* 0x004fe40004000000 */
[----:B------:R-:W-:Y:S02]  /*11960*/  ISETP.GE.AND P0, PT, R4, R196, PT ;  /* 0x000000c40400720c */ /* 0x000fe40003f06270 */
[----:B----4-:R-:W-:Y:S02]  /*11970*/  FSEL R73, R73, -INF , !P6 ;  /* 0xff80000049497808 */ /* 0x010fe40007000000 */
[----:B------:R-:W-:Y:S02]  /*11980*/  ISETP.GE.AND P6, PT, R2, R197, PT ;  /* 0x000000c50200720c */ /* 0x000fe40003fc6270 */
[----:B------:R-:W-:Y:S01]  /*11990*/  ISETP.GE.OR P0, PT, R4, R200, !P0 ;  /* 0x000000c80400720c */ /* 0x000fe20004706670 */
[----:B------:R-:W-:Y:S01]  /*119a0*/  VIADD R4, R0, 0x50 ;  /* 0x0000005000047836 */ /* 0x000fe20000000000 */
[----:B------:R-:W-:Y:S02]  /*119b0*/  ISETP.GE.OR P6, PT, R2, R201, !P6 ;  /* 0x000000c90200720c */ /* 0x000fe400077c6670 */
[----:B------:R-:W-:Y:S02]  /*119c0*/  FSEL R225, R74, -INF , !P1 ;  /* 0xff8000004ae17808 */ /* 0x000fe40004800000 */
[----:B------:R-:W-:Y:S02]  /*119d0*/  FSEL R232, R75, -INF , !P0 ;  /* 0xff8000004be87808 */ /* 0x000fe40004000000 */
[----:B------:R-:W-:Y:S02]  /*119e0*/  FSEL R72, R76, -INF , !P4 ;  /* 0xff8000004c487808 */ /* 0x000fe40006000000 */
[C---:B------:R-:W-:Y:S02]  /*119f0*/  ISETP.GE.AND P4, PT, R2.reuse, R198, PT ;  /* 0x000000c60200720c */ /* 0x040fe40003f86270 */
[----:B------:R-:W-:Y:S02]  /*11a00*/  FSEL R68, R77, -INF , !P6 ;  /* 0xff8000004d447808 */ /* 0x000fe40007000000 */
[C---:B------:R-:W-:Y:S02]  /*11a10*/  ISETP.GE.AND P1, PT, R2.reuse, R196, PT ;  /* 0x000000c40200720c */ /* 0x040fe40003f26270 */
[-C--:B------:R-:W-:Y:S02]  /*11a20*/  ISETP.GE.AND P0, PT, R2, R199.reuse, PT ;  /* 0x000000c70200720c */ /* 0x080fe40003f06270 */
[----:B------:R-:W-:Y:S02]  /*11a30*/  ISETP.GE.AND P6, PT, R4, R199, PT ;  /* 0x000000c70400720c */ /* 0x000fe40003fc6270 */
[C---:B------:R-:W-:Y:S02]  /*11a40*/  ISETP.GE.OR P4, PT, R2.reuse, R202, !P4 ;  /* 0x000000ca0200720c */ /* 0x040fe40006786670 */
[C---:B------:R-:W-:Y:S02]  /*11a50*/  ISETP.GE.OR P1, PT, R2.reuse, R200, !P1 ;  /* 0x000000c80200720c */ /* 0x040fe40004f26670 */
[-C--:B------:R-:W-:Y:S01]  /*11a60*/  ISETP.GE.OR P0, PT, R2, R203.reuse, !P0 ;  /* 0x000000cb0200720c */ /* 0x080fe20004706670 */
[----:B------:R-:W-:Y:S01]  /*11a70*/  VIADD R2, R0, 0x51 ;  /* 0x0000005100027836 */ /* 0x000fe20000000000 */
[----:B------:R-:W-:Y:S02]  /*11a80*/  ISETP.GE.OR P6, PT, R4, R203, !P6 ;  /* 0x000000cb0400720c */ /* 0x000fe400077c6670 */
[----:B-----5:R-:W-:Y:S02]  /*11a90*/  FSEL R58, R80, -INF , !P5 ;  /* 0xff800000503a7808 */ /* 0x020fe40006800000 */
        /* <DEDUP_REMOVED lines=11> */
[C---:B------:R-:W-:Y:S02]  /*11b50*/  ISETP.GE.AND P4, PT, R2.reuse, R197, PT ;  /* 0x000000c50200720c */ /* 0x040fe40003f86270 */
[----:B------:R-:W-:Y:S02]  /*11b60*/  ISETP.GE.AND P6, PT, R2, R196, PT ;  /* 0x000000c40200720c */ /* 0x000fe40003fc6270 */
[C---:B------:R-:W-:Y:S02]  /*11b70*/  ISETP.GE.OR P1, PT, R4.reuse, R201, !P1 ;  /* 0x000000c90400720c */ /* 0x040fe40004f26670 */
[C---:B------:R-:W-:Y:S02]  /*11b80*/  ISETP.GE.OR P5, PT, R4.reuse, R200, !P5 ;  /* 0x000000c80400720c */ /* 0x040fe40006fa6670 */
[-C--:B------:R-:W-:Y:S01]  /*11b90*/  ISETP.GE.OR P2, PT, R4, R202.reuse, !P2 ;  /* 0x000000ca0400720c */ /* 0x080fe20005746670 */
[----:B------:R-:W-:Y:S01]  /*11ba0*/  VIADD R4, R0, 0x58 ;  /* 0x0000005800047836 */ /* 0x000fe20000000000 */
        /* <DEDUP_REMOVED lines=24> */
[C---:B------:R-:W-:Y:S02]  /*11d30*/  ISETP.GE.AND P5, PT, R2.reuse, R196, PT ;  /* 0x000000c40200720c */ /* 0x040fe40003fa6270 */
[CC--:B------:R-:W-:Y:S02]  /*11d40*/  ISETP.GE.AND P6, PT, R2.reuse, R199.reuse, PT ;  /* 0x000000c70200720c */ /* 0x0c0fe40003fc6270 */
[----:B------:R-:W-:Y:S02]  /*11d50*/  ISETP.GE.AND P2, PT, R2, R198, PT ;  /* 0x000000c60200720c */ /* 0x000fe40003f46270 */
[----:B------:R-:W-:Y:S02]  /*11d60*/  FSEL R93, R93, -INF , !P4 ;  /* 0xff8000005d5d7808 */ /* 0x000fe40006000000 */
[----:B------:R-:W-:Y:S02]  /*11d70*/  ISETP.GE.AND P4, PT, R4, R199, PT ;  /* 0x000000c70400720c */ /* 0x000fe40003f86270 */
[C---:B------:R-:W-:Y:S02]  /*11d80*/  ISETP.GE.OR P5, PT, R2.reuse, R200, !P5 ;  /* 0x000000c80200720c */ /* 0x040fe40006fa6670 */
[CC--:B------:R-:W-:Y:S02]  /*11d90*/  ISETP.GE.OR P6, PT, R2.reuse, R203.reuse, !P6 ;  /* 0x000000cb0200720c */ /* 0x0c0fe400077c6670 */
[----:B------:R-:W-:Y:S01]  /*11da0*/  ISETP.GE.OR P2, PT, R2, R202, !P2 ;  /* 0x000000ca0200720c */ /* 0x000fe20005746670 */
[----:B------:R-:W-:Y:S01]  /*11db0*/  VIADD R2, R0, 0x61 ;  /* 0x0000006100027836 */ /* 0x000fe20000000000 */
[----:B------:R-:W-:Y:S02]  /*11dc0*/  ISETP.GE.OR P4, PT, R4, R203, !P4 ;  /* 0x000000cb0400720c */ /* 0x000fe40006786670 */
[----:B------:R-:W-:Y:S02]  /*11dd0*/  FSEL R41, R95, -INF , !P5 ;  /* 0xff8000005f297808 */ /* 0x000fe40006800000 */
[----:B------:R-:W-:Y:S02]  /*11de0*/  FSEL R88, R97, -INF , !P6 ;  /* 0xff80000061587808 */ /* 0x000fe40007000000 */
[----:B------:R-:W-:Y:S02]  /*11df0*/  FSEL R95, R100, -INF , !P4 ;  /* 0xff800000645f7808 */ /* 0x000fe40006000000 */
[----:B------:R-:W-:Y:S02]  /*11e00*/  FSEL R89, R98, -INF , !P1 ;  /* 0xff80000062597808 */ /* 0x000fe40004800000 */
[----:B------:R-:W-:Y:S02]  /*11e10*/  FSEL R99, R99, -INF , !P2 ;  /* 0xff80000063637808 */ /* 0x000fe40005000000 */
[C---:B------:R-:W-:Y:S02]  /*11e20*/  ISETP.GE.AND P1, PT, R2.reuse, R199, PT ;  /* 0x000000c70200720c */ /* 0x040fe40003f26270 */
[----:B------:R-:W-:Y:S02]  /*11e30*/  ISETP.GE.AND P4, PT, R2, R196, PT ;  /* 0x000000c40200720c */ /* 0x000fe40003f86270 */
[----:B------:R-:W-:Y:S02]  /*11e40*/  FSEL R94, R94, -INF , !P3 ;  /* 0xff8000005e5e7808 */ /* 0x000fe40005800000 */
[CC--:B------:R-:W-:Y:S02]  /*11e50*/  ISETP.GE.AND P6, PT, R2.reuse, R198.reuse, PT ;  /* 0x000000c60200720c */ /* 0x0c0fe40003fc6270 */
[----:B------:R-:W-:Y:S02]  /*11e60*/  ISETP.GE.AND P2, PT, R2, R197, PT ;  /* 0x000000c50200720c */ /* 0x000fe40003f46270 */
[----:B------:R-:W-:Y:S02]  /*11e70*/  ISETP.GE.AND P3, PT, R4, R198, PT ;  /* 0x000000c60400720c */ /* 0x000fe40003f66270 */
[C---:B------:R-:W-:Y:S02]  /*11e80*/  ISETP.GE.OR P1, PT, R2.reuse, R203, !P1 ;  /* 0x000000cb0200720c */ /* 0x040fe40004f26670 */
[C---:B------:R-:W-:Y:S02]  /*11e90*/  ISETP.GE.OR P4, PT, R2.reuse, R200, !P4 ;  /* 0x000000c80200720c */ /* 0x040fe40006786670 */
[CC--:B------:R-:W-:Y:S02]  /*11ea0*/  ISETP.GE.OR P6, PT, R2.reuse, R202.reuse, !P6 ;  /* 0x000000ca0200720c */ /* 0x0c0fe400077c6670 */
[----:B------:R-:W-:Y:S01]  /*11eb0*/  ISETP.GE.OR P2, PT, R2, R201, !P2 ;  /* 0x000000c90200720c */ /* 0x000fe20005746670 */
[----:B------:R-:W-:Y:S01]  /*11ec0*/  VIADD R2, R0, 0x68 ;  /* 0x0000006800027836 */ /* 0x000fe20000000000 */
[----:B------:R-:W-:Y:S02]  /*11ed0*/  ISETP.GE.OR P3, PT, R4, R202, !P3 ;  /* 0x000000ca0400720c */ /* 0x000fe40005f66670 */
[----:B------:R-:W-:Y:S02]  /*11ee0*/  FSEL R96, R96, -INF , !P0 ;  /* 0xff80000060607808 */ /* 0x000fe40004000000 */
[CC--:B------:R-:W-:Y:S02]  /*11ef0*/  ISETP.GE.AND P5, PT, R4.reuse, R197.reuse, PT ;  /* 0x000000c50400720c */ /* 0x0c0fe40003fa6270 */
[----:B------:R-:W-:Y:S02]  /*11f00*/  ISETP.GE.AND P0, PT, R4, R196, PT ;  /* 0x000000c40400720c */ /* 0x000fe40003f06270 */
[----:B------:R-:W-:Y:S02]  /*11f10*/  FSEL R39, R102, -INF , !P3 ;  /* 0xff80000066277808 */ /* 0x000fe40005800000 */
[----:B------:R-:W-:Y:S02]  /*11f20*/  ISETP.GE.AND P3, PT, R2, R197, PT ;  /* 0x000000c50200720c */ /* 0x000fe40003f66270 */
[C---:B------:R-:W-:Y:S02]  /*11f30*/  ISETP.GE.OR P0, PT, R4.reuse, R200, !P0 ;  /* 0x000000c80400720c */ /* 0x040fe40004706670 */
[-C--:B------:R-:W-:Y:S01]  /*11f40*/  ISETP.GE.OR P5, PT, R4, R201.reuse, !P5 ;  /* 0x000000c90400720c */ /* 0x080fe20006fa6670 */
[----:B------:R-:W-:Y:S01]  /*11f50*/  VIADD R4, R0, 0x69 ;  /* 0x0000006900047836 */ /* 0x000fe20000000000 */
[----:B------:R-:W-:Y:S02]  /*11f60*/  ISETP.GE.OR P3, PT, R2, R201, !P3 ;  /* 0x000000c90200720c */ /* 0x000fe40005f66670 */
[----:B------:R-:W-:Y:S02]  /*11f70*/  FSEL R237, R101, -INF , !P1 ;  /* 0xff80000065ed7808 */ /* 0x000fe40004800000 */
[----:B------:R-:W-:Y:S02]  /*11f80*/  FSEL R175, R103, -INF , !P6 ;  /* 0xff80000067af7808 */ /* 0x000fe40007000000 */
[----:B------:R-:W-:Y:S02]  /*11f90*/  FSEL R105, R105, -INF , !P2 ;  /* 0xff80000069697808 */ /* 0x000fe40005000000 */
[----:B------:R-:W-:Y:S01]  /*11fa0*/  FSEL R42, R104, -INF , !P5 ;  /* 0xff800000682a7808 */ /* 0x000fe20006800000 */
[----:B------:R-:W-:Y:S01]  /*11fb0*/  IMAD.MOV.U32 R104, RZ, RZ, R41 ;  /* 0x000000ffff687224 */ /* 0x000fe200078e0029 */
[----:B------:R-:W-:Y:S02]  /*11fc0*/  FSEL R103, R106, -INF , !P0 ;  /* 0xff8000006a677808 */ /* 0x000fe40004000000 */
[----:B------:R-:W-:Y:S02]  /*11fd0*/  ISETP.GE.AND P2, PT, R4, R197, PT ;  /* 0x000000c50400720c */ /* 0x000fe40003f46270 */
[----:B------:R-:W-:Y:S02]  /*11fe0*/  ISETP.GE.AND P6, PT, R2, R198, PT ;  /* 0x000000c60200720c */ /* 0x000fe40003fc6270 */
[----:B------:R-:W-:Y:S02]  /*11ff0*/  FSEL R75, R108, -INF , !P3 ;  /* 0xff8000006c4b7808 */ /* 0x000fe40005800000 */
[CC--:B------:R-:W-:Y:S02]  /*12000*/  ISETP.GE.AND P1, PT, R2.reuse, R199.reuse, PT ;  /* 0x000000c70200720c */ /* 0x0c0fe40003f26270 */
[----:B------:R-:W-:Y:S02]  /*12010*/  ISETP.GE.AND P5, PT, R2, R196, PT ;  /* 0x000000c40200720c */ /* 0x000fe40003fa6270 */
[C---:B------:R-:W-:Y:S02]  /*12020*/  ISETP.GE.AND P0, PT, R4.reuse, R199, PT ;  /* 0x000000c70400720c */ /* 0x040fe40003f06270 */
[----:B------:R-:W-:Y:S02]  /*12030*/  ISETP.GE.AND P3, PT, R4, R198, PT ;  /* 0x000000c60400720c */ /* 0x000fe40003f66270 */
[----:B------:R-:W-:Y:S02]  /*12040*/  ISETP.GE.OR P6, PT, R2, R202, !P6 ;  /* 0x000000ca0200720c */ /* 0x000fe400077c6670 */
[----:B------:R-:W-:Y:S02]  /*12050*/  ISETP.GE.OR P2, PT, R4, R201, !P2 ;  /* 0x000000c90400720c */ /* 0x000fe40005746670 */
[CC--:B------:R-:W-:Y:S02]  /*12060*/  ISETP.GE.OR P1, PT, R2.reuse, R203.reuse, !P1 ;  /* 0x000000cb0200720c */ /* 0x0c0fe40004f26670 */
[----:B------:R-:W-:Y:S01]  /*12070*/  ISETP.GE.OR P5, PT, R2, R200, !P5 ;  /* 0x000000c80200720c */ /* 0x000fe20006fa6670 */
[----:B------:R-:W-:Y:S01]  /*12080*/  VIADD R2, R0, 0x70 ;  /* 0x0000007000027836 */ /* 0x000fe20000000000 */
[C---:B------:R-:W-:Y:S02]  /*12090*/  ISETP.GE.OR P0, PT, R4.reuse, R203, !P0 ;  /* 0x000000cb0400720c */ /* 0x040fe40004706670 */
[----:B------:R-:W-:Y:S02]  /*120a0*/  ISETP.GE.OR P3, PT, R4, R202, !P3 ;  /* 0x000000ca0400720c */ /* 0x000fe40005f66670 */
[----:B------:R-:W-:Y:S01]  /*120b0*/  FSEL R64, R109, -INF , !P2 ;  /* 0xff8000006d407808 */ /* 0x000fe20005000000 */
[----:B------:R-:W-:Y:S01]  /*120c0*/  IMAD.MOV.U32 R109, RZ, RZ, R39 ;  /* 0x000000ffff6d7224 */ /* 0x000fe200078e0027 */
[----:B------:R-:W-:Y:S02]  /*120d0*/  FSEL R97, R114, -INF , !P6 ;  /* 0xff80000072617808 */ /* 0x000fe40007000000 */
[----:B------:R-:W-:Y:S02]  /*120e0*/  ISETP.GE.AND P2, PT, R4, R196, PT ;  /* 0x000000c40400720c */ /* 0x000fe40003f46270 */
[----:B------:R-:W-:Y:S02]  /*120f0*/  FSEL R65, R115, -INF , !P3 ;  /* 0xff80000073417808 */ /* 0x000fe40005800000 */
[----:B------:R-:W-:Y:S02]  /*12100*/  FSEL R106, R112, -INF , !P1 ;  /* 0xff800000706a7808 */ /* 0x000fe40004800000 */
[----:B------:R-:W-:Y:S02]  /*12110*/  FSEL R238, R113, -INF , !P0 ;  /* 0xff80000071ee7808 */ /* 0x000fe40004000000 */
[C---:B------:R-:W-:Y:S02]  /*12120*/  ISETP.GE.AND P1, PT, R2.reuse, R199, PT ;  /* 0x000000c70200720c */ /* 0x040fe40003f26270 */
[C---:B------:R-:W-:Y:S02]  /*12130*/  ISETP.GE.AND P6, PT, R2.reuse, R198, PT ;  /* 0x000000c60200720c */ /* 0x040fe40003fc6270 */
[C---:B------:R-:W-:Y:S02]  /*12140*/  ISETP.GE.AND P0, PT, R2.reuse, R197, PT ;  /* 0x000000c50200720c */ /* 0x040fe40003f06270 */
[----:B------:R-:W-:Y:S02]  /*12150*/  ISETP.GE.AND P3, PT, R2, R196, PT ;  /* 0x000000c40200720c */ /* 0x000fe40003f66270 */
[----:B------:R-:W-:Y:S02]  /*12160*/  ISETP.GE.OR P2, PT, R4, R200, !P2 ;  /* 0x000000c80400720c */ /* 0x000fe40005746670 */
[----:B------:R-:W-:Y:S02]  /*12170*/  FMNMX.FTZ R4, R9, R3, !PT ;  /* 0x0000000309047209 */ /* 0x000fe40007810000 */
[C---:B------:R-:W-:Y:S02]  /*12180*/  ISETP.GE.OR P1, PT, R2.reuse, R203, !P1 ;  /* 0x000000cb0200720c */ /* 0x040fe40004f26670 */
[C---:B------:R-:W-:Y:S02]  /*12190*/  ISETP.GE.OR P6, PT, R2.reuse, R202, !P6 ;  /* 0x000000ca0200720c */ /* 0x040fe400077c6670 */
        /* <DEDUP_REMOVED lines=73> */
[----:B------:R-:W-:Y:S02]  /*12630*/  FMNMX.FTZ R4, R47, R0, !PT ;  /* 0x000000002f047209 */ /* 0x000fe40007810000 */
[----:B------:R-:W-:Y:S02]  /*12640*/  ISETP.GE.AND P1, PT, R6, R199, PT ;  /* 0x000000c70600720c */ /* 0x000fe40003f26270 */
[----:B------:R-:W-:Y:S02]  /*12650*/  FMNMX.FTZ R0, R220, R2, !PT ;  /* 0x00000002dc007209 */ /* 0x000fe40007810000 */
[----:B------:R-:W-:Y:S02]  /*12660*/  FMNMX.FTZ R40, R99, R40, !PT ;  /* 0x0000002863287209 */ /* 0x000fe40007810000 */
[----:B------:R-:W-:Y:S02]  /*12670*/  FSEL R39, R118, -INF , !P6 ;  /* 0xff80000076277808 */ /* 0x000fe40007000000 */
[----:B------:R-:W-:Y:S02]  /*12680*/  FMNMX.FTZ R41, R95, R41, !PT ;  /* 0x000000295f297209 */ /* 0x000fe40007810000 */
[C---:B------:R-:W-:Y:S02]  /*12690*/  ISETP.GE.AND P6, PT, R6.reuse, R198, PT ;  /* 0x000000c60600720c */ /* 0x040fe40003fc6270 */
[----:B------:R-:W-:Y:S02]  /*126a0*/  ISETP.GE.OR P1, PT, R6, R203, !P1 ;  /* 0x000000cb0600720c */ /* 0x000fe40004f26670 */
[----:B------:R-:W-:Y:S02]  /*126b0*/  FMNMX.FTZ R40, R109, R40, !PT ;  /* 0x000000286d287209 */ /* 0x000fe40007810000 */
[----:B------:R-:W-:Y:S02]  /*126c0*/  FMNMX.FTZ R0, R212, R0, !PT ;  /* 0x00000000d4007209 */ /* 0x000fe40007810000 */
[----:B------:R-:W-:Y:S02]  /*126d0*/  FMNMX.FTZ R41, R237, R41, !PT ;  /* 0x00000029ed297209 */ /* 0x000fe40007810000 */
[----:B------:R-:W-:Y:S02]  /*126e0*/  ISETP.GE.OR P6, PT, R6, R202, !P6 ;  /* 0x000000ca0600720c */ /* 0x000fe400077c6670 */
[----:B------:R-:W-:Y:S02]  /*126f0*/  FSEL R38, R117, -INF , !P1 ;  /* 0xff80000075267808 */ /* 0x000fe40004800000 */
[----:B------:R-:W-:Y:S02]  /*12700*/  FMNMX.FTZ R40, R175, R40, !PT ;  /* 0x00000028af287209 */ /* 0x000fe40007810000 */
[----:B------:R-:W-:Y:S02]  /*12710*/  FMNMX.FTZ R0, R216, R0, !PT ;  /* 0x00000000d8007209 */ /* 0x000fe40007810000 */
[----:B------:R-:W-:Y:S02]  /*12720*/  ISETP.GE.AND P1, PT, R8, R199, PT ;  /* 0x000000c70800720c */ /* 0x000fe40003f26270 */
[----:B------:R-:W-:Y:S02]  /*12730*/  FMNMX.FTZ R41, R106, R41, !PT ;  /* 0x000000296a297209 */ /* 0x000fe40007810000 */
[----:B------:R-:W-:Y:S02]  /*12740*/  FSEL R43, R119, -INF , !P6 ;  /* 0xff800000772b7808 */ /* 0x000fe40007000000 */
[C---:B------:R-:W-:Y:S02]  /*12750*/  ISETP.GE.AND P6, PT, R8.reuse, R198, PT ;  /* 0x000000c60800720c */ /* 0x040fe40003fc6270 */
[----:B------:R-:W-:Y:S02]  /*12760*/  ISETP.GE.OR P1, PT, R8, R203, !P1 ;  /* 0x000000cb0800720c */ /* 0x000fe40004f26670 */
[----:B------:R-:W-:Y:S02]  /*12770*/  FMNMX.FTZ R40, R97, R40, !PT ;  /* 0x0000002861287209 */ /* 0x000fe40007810000 */
[----:B------:R-:W-:Y:S02]  /*12780*/  FMNMX.FTZ R0, R219, R0, !PT ;  /* 0x00000000db007209 */ /* 0x000fe40007810000 */
[----:B------:R-:W-:Y:S02]  /*12790*/  FMNMX.FTZ R41, R238, R41, !PT ;  /* 0x00000029ee297209 */ /* 0x000fe40007810000 */
[----:B------:R-:W-:Y:S02]  /*127a0*/  ISETP.GE.OR P6, PT, R8, R202, !P6 ;  /* 0x000000ca0800720c */ /* 0x000fe400077c6670 */
[----:B------:R-:W-:Y:S02]  /*127b0*/  FMNMX.FTZ R2, R224, R4, !PT ;  /* 0x00000004e0027209 */ /* 0x000fe40007810000 */
[----:B------:R-:W-:Y:S02]  /*127c0*/  FSEL R66, R128, -INF , !P1 ;  /* 0xff80000080427808 */ /* 0x000fe40004800000 */
[----:B------:R-:W-:Y:S02]  /*127d0*/  FMNMX.FTZ R40, R65, R40, !PT ;  /* 0x0000002841287209 */ /* 0x000fe40007810000 */
[----:B------:R-:W-:Y:S02]  /*127e0*/  FMNMX.FTZ R0, R73, R0, !PT ;  /* 0x0000000049007209 */ /* 0x000fe40007810000 */
[----:B------:R-:W-:Y:S02]  /*127f0*/  ISETP.GE.AND P1, PT, R7, R199, PT ;  /* 0x000000c70700720c */ /* 0x000fe40003f26270 */
[----:B------:R-:W-:Y:S02]  /*12800*/  FMNMX.FTZ R41, R102, R41, !PT ;  /* 0x0000002966297209 */ /* 0x000fe40007810000 */
[----:B------:R-:W-:Y:S02]  /*12810*/  FSEL R76, R130, -INF , !P6 ;  /* 0xff800000824c7808 */ /* 0x000fe40007000000 */
[----:B------:R-:W-:Y:S02]  /*12820*/  FMNMX.FTZ R4, R223, R2, !PT ;  /* 0x00000002df047209 */ /* 0x000fe40007810000 */
[----:B------:R-:W-:Y:S02]  /*12830*/  ISETP.GE.AND P6, PT, R7, R198, PT ;  /* 0x000000c60700720c */ /* 0x000fe40003fc6270 */
[----:B------:R-:W-:Y:S02]  /*12840*/  FMNMX.FTZ R40, R39, R40, !PT ;  /* 0x0000002827287209 */ /* 0x000fe40007810000 */
[----:B------:R-:W-:Y:S02]  /*12850*/  FMNMX.FTZ R2, R72, R0, !PT ;  /* 0x0000000048027209 */ /* 0x000fe40007810000 */
[----:B------:R-:W-:Y:S02]  /*12860*/  ISETP.GE.OR P1, PT, R7, R203, !P1 ;  /* 0x000000cb0700720c */ /* 0x000fe40004f26670 */
[----:B------:R-:W-:Y:S02]  /*12870*/  FMNMX.FTZ R41, R38, R41, !PT ;  /* 0x0000002926297209 */ /* 0x000fe40007810000 */
[----:B------:R-:W-:Y:S02]  /*12880*/  FMNMX.FTZ R0, R221, R4, !PT ;  /* 0x00000004dd007209 */ /* 0x000fe40007810000 */
[----:B------:R-:W-:Y:S02]  /*12890*/  ISETP.GE.OR P6, PT, R7, R202, !P6 ;  /* 0x000000ca0700720c */ /* 0x000fe400077c6670 */
[----:B------:R-:W-:Y:S02]  /*128a0*/  FMNMX.FTZ R40, R43, R40, !PT ;  /* 0x000000282b287209 */ /* 0x000fe40007810000 */
[----:B------:R-:W-:Y:S02]  /*128b0*/  FMNMX.FTZ R2, R68, R2, !PT ;  /* 0x0000000244027209 */ /* 0x000fe40007810000 */
[----:B------:R-:W-:Y:S02]  /*128c0*/  FSEL R174, R129, -INF , !P1 ;  /* 0xff80000081ae7808 */ /* 0x000fe40004800000 */
[----:B------:R-:W-:Y:S02]  /*128d0*/  FMNMX.FTZ R41, R66, R41, !PT ;  /* 0x0000002942297209 */ /* 0x000fe40007810000 */
[----:B------:R-:W-:Y:S02]  /*128e0*/  FMNMX.FTZ R0, R218, R0, !PT ;  /* 0x00000000da007209 */ /* 0x000fe40007810000 */
[----:B------:R-:W-:Y:S02]  /*128f0*/  FSEL R112, R131, -INF , !P6 ;  /* 0xff80000083707808 */ /* 0x000fe40007000000 */
[----:B------:R-:W-:Y:S02]  /*12900*/  FMNMX.FTZ R40, R76, R40, !PT ;  /* 0x000000284c287209 */ /* 0x000fe40007810000 */
[----:B------:R-:W-:Y:S02]  /*12910*/  FMNMX.FTZ R2, R249, R2, !PT ;  /* 0x00000002f9027209 */ /* 0x000fe40007810000 */
[----:B------:R-:W-:Y:S02]  /*12920*/  FMNMX.FTZ R41, R174, R41, !PT ;  /* 0x00000029ae297209 */ /* 0x000fe40007810000 */
[----:B------:R-:W-:Y:S02]  /*12930*/  FMNMX.FTZ R0, R225, R0, !PT ;  /* 0x00000000e1007209 */ /* 0x000fe40007810000 */
[----:B------:R-:W-:Y:S01]  /*12940*/  FMNMX.FTZ R40, R112, R40, !PT ;  /* 0x0000002870287209 */ /* 0x000fe20007810000 */
[----:B------:R-:W1:Y:S01]  /*12950*/  SHFL.BFLY PT, R4, R41, 0x2, 0x1f ;  /* 0x0c401f0029047f89 */ /* 0x000e6200000e0000 */
[----:B------:R-:W-:Y:S02]  /*12960*/  FMNMX.FTZ R2, R250, R2, !PT ;  /* 0x00000002fa027209 */ /* 0x000fe40007810000 */
[----:B------:R-:W-:Y:S05]  /*12970*/  FMNMX.FTZ R0, R232, R0, !PT ;  /* 0x00000000e8007209 */ /* 0x000fea0007810000 */
[----:B------:R-:W2:Y:S01]  /*12980*/  SHFL.BFLY PT, R5, R40, 0x2, 0x1f ;  /* 0x0c401f0028057f89 */ /* 0x000ea200000e0000 */
        /* <DEDUP_REMOVED lines=10> */
[----:B------:R-:W-:Y:S02]  /*12a30*/  ISETP.GE.OR P1, PT, R6, R201, !P1 ;  /* 0x000000c90600720c */ /* 0x000fe40004f26670 */
[----:B------:R-:W-:Y:S02]  /*12a40*/  FSEL R248, R120, -INF , !P0 ;  /* 0xff80000078f87808 */ /* 0x000fe40004000000 */
[----:B------:R-:W-:Y:S02]  /*12a50*/  FMNMX.FTZ R0, R94, R0, !PT ;  /* 0x000000005e007209 */ /* 0x000fe40007810000 */
[----:B------:R-:W-:Y:S02]  /*12a60*/  FMNMX.FTZ R2, R64, R2, !PT ;  /* 0x0000000240027209 */ /* 0x000fe40007810000 */
[-C--:B------:R-:W-:Y:S02]  /*12a70*/  ISETP.GE.AND P0, PT, R8, R197.reuse, PT ;  /* 0x000000c50800720c */ /* 0x080fe40003f06270 */
[----:B-1----:R-:W-:Y:S02]  /*12a80*/  FMNMX.FTZ R41, R41, R4, !PT ;  /* 0x0000000429297209 */ /* 0x002fe40007810000 */
[----:B------:R-:W-:Y:S02]  /*12a90*/  FMNMX.FTZ R4, R104, R0, !PT ;  /* 0x0000000068047209 */ /* 0x000fe40007810000 */
[----:B------:R-:W-:Y:S02]  /*12aa0*/  FSEL R246, R121, -INF , !P1 ;  /* 0xff80000079f67808 */ /* 0x000fe40004800000 */
[C---:B------:R-:W-:Y:S02]  /*12ab0*/  ISETP.GE.AND P1, PT, R7.reuse, R197, PT ;  /* 0x000000c50700720c */ /* 0x040fe40003f26270 */
[----:B------:R-:W-:Y:S02]  /*12ac0*/  FMNMX.FTZ R0, R248, R2, !PT ;  /* 0x00000002f8007209 */ /* 0x000fe40007810000 */
[----:B------:R-:W-:Y:S02]  /*12ad0*/  ISETP.GE.OR P0, PT, R8, R201, !P0 ;  /* 0x000000c90800720c */ /* 0x000fe40004706670 */
[----:B--2---:R-:W-:Y:S02]  /*12ae0*/  FMNMX.FTZ R40, R40, R5, !PT ;  /* 0x0000000528287209 */ /* 0x004fe40007810000 */
[----:B------:R-:W1:Y:S01]  /*12af0*/  SHFL.BFLY PT, R5, R41, 0x1, 0x1f ;  /* 0x0c201f0029057f89 */ /* 0x000e6200000e0000 */
[----:B------:R-:W-:Y:S02]  /*12b00*/  ISETP.GE.OR P1, PT, R7, R201, !P1 ;  /* 0x000000c90700720c */ /* 0x000fe40004f26670 */
[----:B------:R-:W-:Y:S02]  /*12b10*/  FSEL R243, R124, -INF , !P0 ;  /* 0xff8000007cf37808 */ /* 0x000fe40004000000 */
[----:B------:R-:W-:Y:S02]  /*12b20*/  FMNMX.FTZ R2, R246, R0, !PT ;  /* 0x00000000f6027209 */ /* 0x000fe40007810000 */
[----:B------:R-:W-:Y:S02]  /*12b30*/  FSEL R90, R125, -INF , !P1 ;  /* 0xff8000007d5a7808 */ /* 0x000fe40004800000 */
[----:B------:R-:W-:Y:S02]  /*12b40*/  FMNMX.FTZ R2, R243, R2, !PT ;  /* 0x00000002f3027209 */ /* 0x000fe40007810000 */
[----:B------:R-:W-:Y:S01]  /*12b50*/  FSEL R245, R110, -INF , !P5 ;  /* 0xff8000006ef57808 */ /* 0x000fe20006800000 */
[----:B------:R-:W-:Y:S01]  /*12b60*/  IMAD.MOV.U32 R110, RZ, RZ, R39 ;  /* 0x000000ffff6e7224 */ /* 0x000fe200078e0027 */
[----:B------:R-:W-:Y:S02]  /*12b70*/  FMNMX.FTZ R39, R90, R2, !PT ;  /* 0x000000025a277209 */ /* 0x000fe40007810000 */
[----:B------:R-:W-:Y:S01]  /*12b80*/  FMNMX.FTZ R0, R103, R4, !PT ;  /* 0x0000000467007209 */ /* 0x000fe20007810000 */
[----:B------:R-:W2:Y:S01]  /*12b90*/  SHFL.BFLY PT, R2, R40, 0x1, 0x1f ;  /* 0x0c201f0028027f89 */ /* 0x000ea200000e0000 */
[----:B------:R-:W-:Y:S02]  /*12ba0*/  ISETP.GE.AND P0, PT, R8, R196, PT ;  /* 0x000000c40800720c */ /* 0x000fe40003f06270 */
[----:B------:R-:W-:Y:S05]  /*12bb0*/  FSEL R242, R122, -INF , !P3 ;  /* 0xff8000007af27808 */ /* 0x000fea0005800000 */
[----:B------:R-:W3:Y:S01]  /*12bc0*/  SHFL.BFLY PT, R4, R39, 0x2, 0x1f ;  /* 0x0c401f0027047f89 */ /* 0x000ee200000e0000 */
[----:B------:R-:W-:Y:S01]  /*12bd0*/  ISETP.GE.OR P0, PT, R8, R200, !P0 ;  /* 0x000000c80800720c */ /* 0x000fe20004706670 */
[----:B------:R-:W-:Y:S01]  /*12be0*/  IMAD.MOV.U32 R8, RZ, RZ, R43 ;  /* 0x000000ffff087224 */ /* 0x000fe200078e002b */
[----:B------:R-:W-:Y:S01]  /*12bf0*/  FSEL R247, R107, -INF , !P4 ;  /* 0xff8000006bf77808 */ /* 0x000fe20006000000 */
[----:B------:R-:W-:Y:S01]  /*12c00*/  IMAD.MOV.U32 R107, RZ, RZ, R42 ;  /* 0x000000ffff6b7224 */ /* 0x000fe200078e002a */
[----:B-1----:R-:W-:Y:S01]  /*12c10*/  FMNMX.FTZ R41, R41, R5, !PT ;  /* 0x0000000529297209 */ /* 0x002fe20007810000 */
[----:B------:R-:W1:Y:S01]  /*12c20*/  MUFU.TANH R42, R127 ;  /* 0x0000007f002a7308 */ /* 0x000e620000002400 */
[----:B------:R-:W-:Y:S02]  /*12c30*/  FMNMX.FTZ R0, R247, R0, !PT ;  /* 0x00000000f7007209 */ /* 0x000fe40007810000 */
[C---:B------:R-:W-:Y:S01]  /*12c40*/  FSETP.NEU.FTZ.AND P3, PT, R41.reuse, -INF , PT ;  /* 0xff8000002900780b */ /* 0x040fe20003f7d000 */
[----:B------:R-:W-:Y:S01]  /*12c50*/  FMUL.FTZ R43, R41, UR4 ;  /* 0x00000004292b7c20 */ /* 0x000fe20008410000 */
[----:B------:R-:W-:Y:S02]  /*12c60*/  FSEL R244, R111, -INF , !P2 ;  /* 0xff8000006ff47808 */ /* 0x000fe40005000000 */
[C---:B------:R-:W-:Y:S02]  /*12c70*/  ISETP.GE.AND P6, PT, R6.reuse, R196, PT ;  /* 0x000000c40600720c */ /* 0x040fe40003fc6270 */
[----:B------:R-:W-:Y:S02]  /*12c80*/  FSEL R43, R43, RZ, P3 ;  /* 0x000000ff2b2b7208 */ /* 0x000fe40001800000 */
[----:B------:R-:W-:Y:S02]  /*12c90*/  FMNMX.FTZ R0, R245, R0, !PT ;  /* 0x00000000f5007209 */ /* 0x000fe40007810000 */
[----:B------:R-:W-:Y:S01]  /*12ca0*/  ISETP.GE.OR P6, PT, R6, R200, !P6 ;  /* 0x000000c80600720c */ /* 0x000fe200077c6670 */
[--C-:B------:R-:W-:Y:S01]  /*12cb0*/  FFMA.FTZ R6, R49, UR4, -R43.reuse ;  /* 0x0000000431067c23 */ /* 0x100fe2000801082b */
[----:B--2---:R-:W-:Y:S01]  /*12cc0*/  FMNMX.FTZ R40, R40, R2, !PT ;  /* 0x0000000228287209 */ /* 0x004fe20007810000 */
[----:B------:R-:W-:Y:S01]  /*12cd0*/  IMAD.MOV.U32 R49, RZ, RZ, R106 ;  /* 0x000000ffff317224 */ /* 0x000fe200078e006a */
[----:B------:R-:W-:Y:S01]  /*12ce0*/  FMNMX.FTZ R0, R244, R0, !PT ;  /* 0x00000000f4007209 */ /* 0x000fe20007810000 */
[----:B------:R2:W-:Y:S01]  /*12cf0*/  MUFU.EX2 R121, R6 ;  /* 0x0000000600797308 */ /* 0x0005e20000000800 */
[----:B---3--:R-:W-:Y:S01]  /*12d00*/  FMNMX.FTZ R39, R39, R4, !PT ;  /* 0x0000000427277209 */ /* 0x008fe20007810000 */
[--C-:B------:R-:W-:Y:S01]  /*12d10*/  FFMA.FTZ R4, R9, UR4, -R43.reuse ;  /* 0x0000000409047c23 */ /* 0x100fe2000801082b */
[----:B------:R-:W-:Y:S02]  /*12d20*/  IMAD.MOV.U32 R9, RZ, RZ, R64 ;  /* 0x000000ffff097224 */ /* 0x000fe400078e0040 */
[C---:B------:R-:W-:Y:S01]  /*12d30*/  FMUL.FTZ R64, R40.reuse, UR4 ;  /* 0x0000000428407c20 */ /* 0x040fe20008410000 */
[----:B------:R-:W-:Y:S01]  /*12d40*/  FSETP.NEU.FTZ.AND P2, PT, R40, -INF , PT ;  /* 0xff8000002800780b */ /* 0x000fe20003f5d000 */
[----:B------:R-:W3:Y:S01]  /*12d50*/  SHFL.BFLY PT, R5, R39, 0x1, 0x1f ;  /* 0x0c201f0027057f89 */ /* 0x000ee200000e0000 */
[----:B------:R-:W-:Y:S02]  /*12d60*/  ISETP.GE.AND P1, PT, R7, R196, PT ;  /* 0x000000c40700720c */ /* 0x000fe40003f26270 */
[----:B------:R4:W-:Y:S01]  /*12d70*/  MUFU.EX2 R82, R4 ;  /* 0x0000000400527308 */ /* 0x0009e20000000800 */
[----:B------:R-:W-:Y:S02]  /*12d80*/  FSEL R64, R64, RZ, P2 ;  /* 0x000000ff40407208 */ /* 0x000fe40001000000 */
[----:B------:R-:W-:Y:S02]  /*12d90*/  FSEL R101, R123, -INF , !P6 ;  /* 0xff8000007b657808 */ /* 0x000fe40007000000 */
[----:B------:R-:W-:Y:S02]  /*12da0*/  FMNMX.FTZ R0, R242, R0, !PT ;  /* 0x00000000f2007209 */ /* 0x000fe40007810000 */
[----:B------:R-:W-:Y:S01]  /*12db0*/  ISETP.GE.OR P1, PT, R7, R200, !P1 ;  /* 0x000000c80700720c */ /* 0x000fe20004f26670 */
[--C-:B------:R-:W-:Y:S01]  /*12dc0*/  FFMA.FTZ R7, R60, UR4, -R43.reuse ;  /* 0x000000043c077c23 */ /* 0x100fe2000801082b */
[----:B------:R-:W-:Y:S01]  /*12dd0*/  FSEL R129, R126, -INF , !P0 ;  /* 0xff8000007e817808 */ /* 0x000fe20004000000 */
[----:B------:R-:W-:Y:S01]  /*12de0*/  IMAD.MOV.U32 R60, RZ, RZ, R174 ;  /* 0x000000ffff3c7224 */ /* 0x000fe200078e00ae */
[----:B------:R-:W-:Y:S01]  /*12df0*/  FMNMX.FTZ R0, R101, R0, !PT ;  /* 0x0000000065007209 */ /* 0x000fe20007810000 */
[----:B------:R5:W-:Y:S01]  /*12e00*/  MUFU.EX2 R114, R7 ;  /* 0x0000000700727308 */ /* 0x000be20000000800 */
[----:B-1----:R-:W-:Y:S01]  /*12e10*/  FSEL R42, R42, -INF , !P1 ;  /* 0xff8000002a2a7808 */ /* 0x002fe20004800000 */
[--C-:B--2---:R-:W-:Y:S01]  /*12e20*/  FFMA.FTZ R6, R31, UR4, -R43.reuse ;  /* 0x000000041f067c23 */ /* 0x104fe2000801082b */
[----:B------:R-:W-:Y:S01]  /*12e30*/  FMNMX.FTZ R0, R129, R0, !PT ;  /* 0x0000000081007209 */ /* 0x000fe20007810000 */
[--C-:B----4-:R-:W-:Y:S03]  /*12e40*/  FFMA.FTZ R4, R26, UR4, -R43.reuse ;  /* 0x000000041a047c23 */ /* 0x110fe6000801082b */
[----:B------:R-:W-:Y:S03]  /*12e50*/  FMNMX.FTZ R0, R42, R0, !PT ;  /* 0x000000002a007209 */ /* 0x000fe60007810000 */
[----:B------:R1:W-:Y:S01]  /*12e60*/  MUFU.EX2 R179, R6 ;  /* 0x0000000600b37308 */ /* 0x0003e20000000800 */
[----:B---3--:R-:W-:Y:S01]  /*12e70*/  FMNMX.FTZ R39, R39, R5, !PT ;  /* 0x0000000527277209 */ /* 0x008fe20007810000 */
[--C-:B------:R-:W-:Y:S01]  /*12e80*/  FFMA.FTZ R5, R25, UR4, -R43.reuse ;  /* 0x0000000419057c23 */ /* 0x100fe2000801082b */
[----:B------:R-:W2:Y:S02]  /*12e90*/  SHFL.BFLY PT, R2, R0, 0x2, 0x1f ;  /* 0x0c401f0000027f89 */ /* 0x000ea400000e0000 */
[C---:B------:R-:W-:Y:S05]  /*12ea0*/  FSETP.NEU.FTZ.AND P1, PT, R39.reuse, -INF , PT ;  /* 0xff8000002700780b */ /* 0x040fea0003f3d000 */
[----:B------:R3:W-:Y:S01]  /*12eb0*/  MUFU.EX2 R92, R4 ;  /* 0x00000004005c7308 */ /* 0x0007e20000000800 */
[--C-:B-----5:R-:W-:Y:S09]  /*12ec0*/  FFMA.FTZ R7, R36, UR4, -R43.reuse ;  /* 0x0000000424077c23 */ /* 0x120ff2000801082b */
[----:B------:R4:W-:Y:S01]  /*12ed0*/  MUFU.EX2 R124, R5 ;  /* 0x00000005007c7308 */ /* 0x0009e20000000800 */
[--C-:B-1----:R-:W-:Y:S09]  /*12ee0*/  FFMA.FTZ R6, R16, UR4, -R43.reuse ;  /* 0x0000000410067c23 */ /* 0x102ff2000801082b */
[----:B------:R1:W-:Y:S01]  /*12ef0*/  MUFU.EX2 R174, R7 ;  /* 0x0000000700ae7308 */ /* 0x0003e20000000800 */
[----:B---3--:R-:W-:Y:S01]  /*12f00*/  FFMA.FTZ R4, R10, UR4, -R64 ;  /* 0x000000040a047c23 */ /* 0x008fe20008010840 */
[----:B------:R-:W-:Y:S01]  /*12f10*/  IMAD.MOV.U32 R10, RZ, RZ, R76 ;  /* 0x000000ffff0a7224 */ /* 0x000fe200078e004c */
[----:B--2---:R-:W-:Y:S01]  /*12f20*/  FMNMX.FTZ R0, R0, R2, !PT ;  /* 0x0000000200007209 */ /* 0x004fe20007810000 */
[----:B------:R-:W-:Y:S01]  /*12f30*/  FFMA.FTZ R2, R14, UR4, -R43 ;  /* 0x000000040e027c23 */ /* 0x000fe2000801082b */
[----:B------:R-:W-:Y:S02]  /*12f40*/  IMAD.MOV.U32 R14, RZ, RZ, R65 ;  /* 0x000000ffff0e7224 */ /* 0x000fe400078e0041 */
[----:B------:R-:W-:Y:S03]  /*12f50*/  FMUL.FTZ R65, R39, UR4 ;  /* 0x0000000427417c20 */ /* 0x000fe60008410000 */
[----:B------:R2:W-:Y:S01]  /*12f60*/  MUFU.EX2 R80, R4 ;  /* 0x0000000400507308 */ /* 0x0005e20000000800 */
[--C-:B----4-:R-:W-:Y:S01]  /*12f70*/  FFMA.FTZ R5, R48, UR4, -R43.reuse ;  /* 0x0000000430057c23 */ /* 0x110fe2000801082b */
[----:B------:R-:W-:Y:S08]  /*12f80*/  FSEL R65, R65, RZ, P1 ;  /* 0x000000ff41417208 */ /* 0x000ff00000800000 */
[----:B------:R3:W-:Y:S01]  /*12f90*/  MUFU.EX2 R123, R2 ;  /* 0x00000002007b7308 */ /* 0x0007e20000000800 */
[----:B-1----:R-:W-:Y:S09]  /*12fa0*/  FFMA.FTZ R7, R18, UR4, -R43 ;  /* 0x0000000412077c23 */ /* 0x002ff2000801082b */
[----:B------:R1:W-:Y:S01]  /*12fb0*/  MUFU.EX2 R207, R5 ;  /* 0x0000000500cf7308 */ /* 0x0003e20000000800 */
[--C-:B--2---:R-:W-:Y:S01]  /*12fc0*/  FFMA.FTZ R4, R28, UR4, -R64.reuse ;  /* 0x000000041c047c23 */ /* 0x104fe20008010840 */
[----:B------:R-:W-:Y:S08]  /*12fd0*/  IMAD.MOV.U32 R28, RZ, RZ, R75 ;  /* 0x000000ffff1c7224 */ /* 0x000ff000078e004b */
[----:B------:R2:W-:Y:S01]  /*12fe0*/  MUFU.EX2 R98, R4 ;  /* 0x0000000400627308 */ /* 0x0005e20000000800 */
[----:B---3--:R-:W3:Y:S09]  /*12ff0*/  SHFL.BFLY PT, R2, R0, 0x1, 0x1f ;  /* 0x0c201f0000027f89 */ /* 0x008ef200000e0000 */
[----:B------:R4:W-:Y:S01]  /*13000*/  MUFU.EX2 R178, R7 ;  /* 0x0000000700b27308 */ /* 0x0009e20000000800 */
[--C-:B-1----:R-:W-:Y:S09]  /*13010*/  FFMA.FTZ R5, R211, UR4, -R43.reuse ;  /* 0x00000004d3057c23 */ /* 0x102ff2000801082b */
[----:B------:R1:W-:Y:S01]  /*13020*/  MUFU.EX2 R206, R6 ;  /* 0x0000000600ce7308 */ /* 0x0003e20000000800 */
[----:B--2---:R-:W-:Y:S01]  /*13030*/  FFMA.FTZ R4, R11, UR4, -R43 ;  /* 0x000000040b047c23 */ /* 0x004fe2000801082b */
[----:B------:R-:W-:Y:S08]  /*13040*/  IMAD.MOV.U32 R11, RZ, RZ, R175 ;  /* 0x000000ffff0b7224 */ /* 0x000ff000078e00af */
[----:B------:R2:W-:Y:S01]  /*13050*/  MUFU.EX2 R128, R4 ;  /* 0x0000000400807308 */ /* 0x0005e20000000800 */
[--C-:B----4-:R-:W-:Y:S09]  /*13060*/  FFMA.FTZ R7, R214, UR4, -R43.reuse ;  /* 0x00000004d6077c23 */ /* 0x110ff2000801082b */
[----:B------:R4:W-:Y:S01]  /*13070*/  MUFU.EX2 R215, R5 ;  /* 0x0000000500d77308 */ /* 0x0009e20000000800 */
[--C-:B-1----:R-:W-:Y:S09]  /*13080*/  FFMA.FTZ R6, R69, UR4, -R43.reuse ;  /* 0x0000000445067c23 */ /* 0x102ff2000801082b */
[----:B------:R-:W-:Y:S01]  /*13090*/  MUFU.EX2 R227, R6 ;  /* 0x0000000600e37308 */ /* 0x000fe20000000800 */
[----:B--2---:R-:W-:Y:S01]  /*130a0*/  FFMA.FTZ R4, R15, UR4, -R64 ;  /* 0x000000040f047c23 */ /* 0x004fe20008010840 */
[----:B------:R-:W-:Y:S08]  /*130b0*/  IMAD.MOV.U32 R15, RZ, RZ, R66 ;  /* 0x000000ffff0f7224 */ /* 0x000ff000078e0042 */
[----:B------:R1:W-:Y:S01]  /*130c0*/  MUFU.EX2 R117, R4 ;  /* 0x0000000400757308 */ /* 0x0003e20000000800 */
[----:B----4-:R-:W-:Y:S09]  /*130d0*/  FFMA.FTZ R5, R58, UR4, -R43 ;  /* 0x000000043a057c23 */ /* 0x010ff2000801082b */
[----:B------:R2:W-:Y:S01]  /*130e0*/  MUFU.EX2 R230, R5 ;  /* 0x0000000500e67308 */ /* 0x0005e20000000800 */
[----:B-1----:R-:W-:Y:S01]  /*130f0*/  FFMA.FTZ R4, R21, UR4, -R64 ;  /* 0x0000000415047c23 */ /* 0x002fe20008010840 */
[----:B------:R-:W-:Y:S01]  /*13100*/  IMAD.MOV.U32 R21, RZ, RZ, R38 ;  /* 0x000000ffff157224 */ /* 0x000fe200078e0026 */
[----:B---3--:R-:W-:Y:S01]  /*13110*/  FMNMX.FTZ R38, R0, R2, !PT ;  /* 0x0000000200267209 */ /* 0x008fe20007810000 */
[--C-:B------:R-:W-:Y:S06]  /*13120*/  FFMA.FTZ R0, R168, UR4, -R65.reuse ;  /* 0x00000004a8007c23 */ /* 0x100fec0008010841 */
[----:B------:R1:W-:Y:S01]  /*13130*/  MUFU.EX2 R127, R4 ;  /* 0x00000004007f7308 */ /* 0x0003e20000000800 */
[----:B------:R-:W-:Y:S01]  /*13140*/  FFMA.FTZ R2, R55, UR4, -R65 ;  /* 0x0000000437027c23 */ /* 0x000fe20008010841 */
[C---:B------:R-:W-:Y:S01]  /*13150*/  FSETP.NEU.FTZ.AND P0, PT, R38.reuse, -INF , PT ;  /* 0xff8000002600780b */ /* 0x040fe20003f1d000 */
[----:B------:R-:W-:Y:S01]  /*13160*/  FMUL.FTZ R66, R38, UR4 ;  /* 0x0000000426427c20 */ /* 0x000fe20008410000 */
[----:B--2---:R-:W-:Y:S01]  /*13170*/  FFMA.FTZ R5, R84, UR4, -R43 ;  /* 0x0000000454057c23 */ /* 0x004fe2000801082b */
[----:B------:R-:W-:Y:S05]  /*13180*/  IMAD.MOV.U32 R84, RZ, RZ, R60 ;  /* 0x000000ffff547224 */ /* 0x000fea00078e003c */
[----:B------:R2:W-:Y:S01]  /*13190*/  MUFU.EX2 R77, R0 ;  /* 0x00000000004d7308 */ /* 0x0005e20000000800 */
[----:B------:R-:W-:Y:S05]  /*131a0*/  FSEL R66, R66, RZ, P0 ;  /* 0x000000ff42427208 */ /* 0x000fea0000000000 */
[--C-:B------:R-:W-:Y:S01]  /*131b0*/  FFMA.FTZ R101, R101, UR4, -R66.reuse ;  /* 0x0000000465657c23 */ /* 0x100fe20008010842 */
[----:B------:R-:W-:Y:S03]  /*131c0*/  FFMA.FTZ R129, R129, UR4, -R66 ;  /* 0x0000000481817c23 */ /* 0x000fe60008010842 */
[----:B------:R3:W-:Y:S01]  /*131d0*/  MUFU.EX2 R116, R2 ;  /* 0x0000000200747308 */ /* 0x0007e20000000800 */
[--C-:B-1----:R-:W-:Y:S09]  /*131e0*/  FFMA.FTZ R4, R27, UR4, -R65.reuse ;  /* 0x000000041b047c23 */ /* 0x102ff20008010841 */
[----:B------:R1:W4:Y:S01]  /*131f0*/  MUFU.EX2 R76, R4 ;  /* 0x00000004004c7308 */ /* 0x0003220000000800 */
[----:B--2---:R-:W-:Y:S09]  /*13200*/  FFMA.FTZ R0, R169, UR4, -R65 ;  /* 0x00000004a9007c23 */ /* 0x004ff20008010841 */
[----:B------:R2:W-:Y:S01]  /*13210*/  MUFU.EX2 R108, R0 ;  /* 0x00000000006c7308 */ /* 0x0005e20000000800 */
[----:B---3--:R-:W-:Y:S01]  /*13220*/  FFMA.FTZ R2, R51, UR4, -R64 ;  /* 0x0000000433027c23 */ /* 0x008fe20008010840 */
[----:B------:R-:W-:Y:S08]  /*13230*/  IMAD.MOV.U32 R51, RZ, RZ, R226 ;  /* 0x000000ffff337224 */ /* 0x000ff000078e00e2 */
[----:B------:R3:W-:Y:S01]  /*13240*/  MUFU.EX2 R111, R2 ;  /* 0x00000002006f7308 */ /* 0x0007e20000000800 */
[----:B-1----:R-:W-:Y:S01]  /*13250*/  FFMA.FTZ R4, R22, UR4, -R43 ;  /* 0x0000000416047c23 */ /* 0x002fe2000801082b */
[----:B------:R-:W-:Y:S01]  /*13260*/  IMAD.MOV.U32 R22, RZ, RZ, R105 ;  /* 0x000000ffff167224 */ /* 0x000fe200078e0069 */
[----:B----4-:R-:W-:Y:S07]  /*13270*/  F2FP.F16.F32.PACK_AB R48, R77, R76 ;  /* 0x0000004c4d30723e */ /* 0x010fee00000000ff */
[----:B------:R1:W-:Y:S01]  /*13280*/  MUFU.EX2 R130, R4 ;  /* 0x0000000400827308 */ /* 0x0003e20000000800 */
[----:B--2---:R-:W-:Y:S09]  /*13290*/  FFMA.FTZ R0, R37, UR4, -R66 ;  /* 0x0000000425007c23 */ /* 0x004ff20008010842 */
[----:B------:R2:W-:Y:S01]  /*132a0*/  MUFU.EX2 R75, R0 ;  /* 0x00000000004b7308 */ /* 0x0005e20000000800 */
[----:B---3--:R-:W-:Y:S09]  /*132b0*/  FFMA.FTZ R2, R34, UR4, -R64 ;  /* 0x0000000422027c23 */ /* 0x008ff20008010840 */
[----:B------:R-:W-:Y:S01]  /*132c0*/  MUFU.EX2 R233, R5 ;  /* 0x0000000500e97308 */ /* 0x000fe20000000800 */
        /* <DEDUP_REMOVED lines=8> */
[----:B-1----:R-:W-:Y:S01]  /*13350*/  FFMA.FTZ R4, R81, UR4, -R43 ;  /* 0x0000000451047c23 */ /* 0x002fe2000801082b */
[----:B------:R-:W-:Y:S08]  /*13360*/  IMAD.MOV.U32 R81, RZ, RZ, R9 ;  /* 0x000000ffff517224 */ /* 0x000ff000078e0009 */
[----:B------:R1:W-:Y:S01]  /*13370*/  MUFU.EX2 R231, R4 ;  /* 0x0000000400e77308 */ /* 0x0003e20000000800 */
[----:B--2---:R-:W-:Y:S09]  /*13380*/  FFMA.FTZ R0, R172, UR4, -R66 ;  /* 0x00000004ac007c23 */ /* 0x004ff20008010842 */
[----:B------:R2:W3:Y:S10]  /*13390*/  MUFU.EX2 R115, R0 ;  /* 0x0000000000737308 */ /* 0x0004f40000000800 */
[----:B------:R4:W-:Y:S01]  /*133a0*/  MUFU.EX2 R172, R2 ;  /* 0x0000000200ac7308 */ /* 0x0009e20000000800 */
[----:B-1----:R-:W-:Y:S01]  /*133b0*/  FFMA.FTZ R4, R85, UR4, -R43 ;  /* 0x0000000455047c23 */ /* 0x002fe2000801082b */
[----:B------:R-:W-:Y:S08]  /*133c0*/  IMAD.MOV.U32 R85, RZ, RZ, R22 ;  /* 0x000000ffff557224 */ /* 0x000ff000078e0016 */
[----:B------:R1:W-:Y:S01]  /*133d0*/  MUFU.EX2 R240, R4 ;  /* 0x0000000400f07308 */ /* 0x0003e20000000800 */
[--C-:B--2---:R-:W-:Y:S09]  /*133e0*/  FFMA.FTZ R0, R53, UR4, -R64.reuse ;  /* 0x0000000435007c23 */ /* 0x104ff20008010840 */
[----:B------:R2:W-:Y:S01]  /*133f0*/  MUFU.EX2 R119, R0 ;  /* 0x0000000000777308 */ /* 0x0005e20000000800 */
[--C-:B----4-:R-:W-:Y:S09]  /*13400*/  FFMA.FTZ R2, R17, UR4, -R64.reuse ;  /* 0x0000000411027c23 */ /* 0x110ff20008010840 */
[----:B------:R4:W-:Y:S01]  /*13410*/  MUFU.EX2 R177, R2 ;  /* 0x0000000200b17308 */ /* 0x0009e20000000800 */
[----:B-1----:R-:W-:Y:S01]  /*13420*/  FFMA.FTZ R4, R87, UR4, -R64 ;  /* 0x0000000457047c23 */ /* 0x002fe20008010840 */
[----:B------:R-:W-:Y:S08]  /*13430*/  IMAD.MOV.U32 R87, RZ, RZ, R14 ;  /* 0x000000ffff577224 */ /* 0x000ff000078e000e */
[----:B------:R-:W-:Y:S01]  /*13440*/  MUFU.EX2 R239, R4 ;  /* 0x0000000400ef7308 */ /* 0x000fe20000000800 */
[--C-:B--2---:R-:W-:Y:S02]  /*13450*/  FFMA.FTZ R0, R24, UR4, -R64.reuse ;  /* 0x0000000418007c23 */ /* 0x104fe40008010840 */
[----:B------:R-:W1:Y:S07]  /*13460*/  LDSM.16.MT88.4 R24, [R184+0x4000] ;  /* 0x00400000b818783b */ /* 0x000e6e0000004200 */
[----:B------:R2:W-:Y:S01]  /*13470*/  MUFU.EX2 R120, R0 ;  /* 0x0000000000787308 */ /* 0x0005e20000000800 */
[--C-:B----4-:R-:W-:Y:S01]  /*13480*/  FFMA.FTZ R2, R70, UR4, -R64.reuse ;  /* 0x0000000446027c23 */ /* 0x110fe20008010840 */
[----:B------:R-:W-:Y:S04]  /*13490*/  IMAD.MOV.U32 R70, RZ, RZ, R21 ;  /* 0x000000ffff467224 */ /* 0x000fe800078e0015 */
[----:B------:R-:W-:Y:S01]  /*134a0*/  FFMA.FTZ R70, R70, UR4, -R43 ;  /* 0x0000000446467c23 */ /* 0x000fe2000801082b */
[----:B--2---:R-:W-:Y:S01]  /*134b0*/  FFMA.FTZ R0, R23, UR4, -R64 ;  /* 0x0000000417007c23 */ /* 0x004fe20008010840 */
[----:B------:R-:W-:Y:S03]  /*134c0*/  IMAD.MOV.U32 R23, RZ, RZ, R102 ;  /* 0x000000ffff177224 */ /* 0x000fe600078e0066 */
[----:B------:R2:W-:Y:S01]  /*134d0*/  MUFU.EX2 R131, R0 ;  /* 0x0000000000837308 */ /* 0x0005e20000000800 */
[----:B------:R-:W-:Y:S04]  /*134e0*/  IMAD.MOV.U32 R69, RZ, RZ, R23 ;  /* 0x000000ffff457224 */ /* 0x000fe800078e0017 */
[----:B------:R-:W-:Y:S01]  /*134f0*/  FFMA.FTZ R69, R69, UR4, -R43 ;  /* 0x0000000445457c23 */ /* 0x000fe2000801082b */
[--C-:B--2---:R-:W-:Y:S04]  /*13500*/  FFMA.FTZ R0, R171, UR4, -R65.reuse ;  /* 0x00000004ab007c23 */ /* 0x104fe80008010841 */
[----:B------:R2:W-:Y:S02]  /*13510*/  MUFU.EX2 R102, R0 ;  /* 0x0000000000667308 */ /* 0x0005e40000000800 */
[----:B--2---:R-:W-:Y:S01]  /*13520*/  FFMA.FTZ R0, R62, UR4, -R65 ;  /* 0x000000043e007c23 */ /* 0x004fe20008010841 */
[----:B------:R-:W-:Y:S07]  /*13530*/  IMAD.MOV.U32 R62, RZ, RZ, R103 ;  /* 0x000000ffff3e7224 */ /* 0x000fee00078e0067 */
[----:B------:R2:W-:Y:S02]  /*13540*/  MUFU.EX2 R106, R0 ;  /* 0x00000000006a7308 */ /* 0x0005e40000000800 */
[----:B--2---:R-:W-:Y:S01]  /*13550*/  FFMA.FTZ R0, R56, UR4, -R65 ;  /* 0x0000000438007c23 */ /* 0x004fe20008010841 */
[----:B------:R-:W-:Y:S07]  /*13560*/  IMAD.MOV.U32 R56, RZ, RZ, R97 ;  /* 0x000000ffff387224 */ /* 0x000fee00078e0061 */
[----:B------:R2:W-:Y:S02]  /*13570*/  MUFU.EX2 R113, R0 ;  /* 0x0000000000717308 */ /* 0x0005e40000000800 */
[----:B--2---:R-:W-:Y:S01]  /*13580*/  FFMA.FTZ R0, R45, UR4, -R65 ;  /* 0x000000042d007c23 */ /* 0x004fe20008010841 */
[----:B------:R-:W-:Y:S07]  /*13590*/  F2FP.F16.F32.PACK_AB R45, R98, R80 ;  /* 0x00000050622d723e */ /* 0x000fee00000000ff */
[----:B------:R2:W-:Y:S02]  /*135a0*/  MUFU.EX2 R125, R0 ;  /* 0x00000000007d7308 */ /* 0x0005e40000000800 */
[--C-:B--2---:R-:W-:Y:S08]  /*135b0*/  FFMA.FTZ R0, R63, UR4, -R66.reuse ;  /* 0x000000043f007c23 */ /* 0x104ff00008010842 */
[----:B------:R2:W-:Y:S02]  /*135c0*/  MUFU.EX2 R97, R0 ;  /* 0x0000000000617308 */ /* 0x0005e40000000800 */
[--C-:B--2---:R-:W-:Y:S01]  /*135d0*/  FFMA.FTZ R0, R67, UR4, -R66.reuse ;  /* 0x0000000443007c23 */ /* 0x104fe20008010842 */
[----:B------:R-:W-:Y:S01]  /*135e0*/  IMAD.MOV.U32 R67, RZ, RZ, R51 ;  /* 0x000000ffff437224 */ /* 0x000fe200078e0033 */
[----:B---3--:R-:W-:Y:S06]  /*135f0*/  F2FP.F16.F32.PACK_AB R51, R115, R100 ;  /* 0x000000647333723e */ /* 0x008fec00000000ff */
[----:B------:R2:W-:Y:S02]  /*13600*/  MUFU.EX2 R103, R0 ;  /* 0x0000000000677308 */ /* 0x0005e40000000800 */
[--C-:B--2---:R-:W-:Y:S08]  /*13610*/  FFMA.FTZ R0, R54, UR4, -R66.reuse ;  /* 0x0000000436007c23 */ /* 0x104ff00008010842 */
[----:B------:R2:W-:Y:S02]  /*13620*/  MUFU.EX2 R105, R0 ;  /* 0x0000000000697308 */ /* 0x0005e40000000800 */
[----:B--2---:R-:W-:Y:S08]  /*13630*/  FFMA.FTZ R0, R61, UR4, -R66 ;  /* 0x000000043d007c23 */ /* 0x004ff00008010842 */
[----:B------:R2:W-:Y:S02]  /*13640*/  MUFU.EX2 R122, R0 ;  /* 0x00000000007a7308 */ /* 0x0005e40000000800 */
[--C-:B--2---:R-:W-:Y:S08]  /*13650*/  FFMA.FTZ R0, R33, UR4, -R64.reuse ;  /* 0x0000000421007c23 */ /* 0x104ff00008010840 */
[----:B------:R2:W-:Y:S02]  /*13660*/  MUFU.EX2 R180, R0 ;  /* 0x0000000000b47308 */ /* 0x0005e40000000800 */
[--C-:B--2---:R-:W-:Y:S01]  /*13670*/  FFMA.FTZ R0, R50, UR4, -R64.reuse ;  /* 0x0000000432007c23 */ /* 0x104fe20008010840 */
        /* <DEDUP_REMOVED lines=8> */
[----:B------:R3:W-:Y:S02]  /*13700*/  MUFU.EX2 R171, R0 ;  /* 0x0000000000ab7308 */ /* 0x0007e40000000800 */
[--C-:B---3--:R-:W-:Y:S08]  /*13710*/  FFMA.FTZ R0, R32, UR4, -R65.reuse ;  /* 0x0000000420007c23 */ /* 0x108ff00008010841 */
[----:B------:R3:W-:Y:S02]  /*13720*/  MUFU.EX2 R176, R0 ;  /* 0x0000000000b07308 */ /* 0x0007e40000000800 */
[--C-:B---3--:R-:W-:Y:S08]  /*13730*/  FFMA.FTZ R0, R29, UR4, -R65.reuse ;  /* 0x000000041d007c23 */ /* 0x108ff00008010841 */
[----:B------:R3:W-:Y:S02]  /*13740*/  MUFU.EX2 R183, R0 ;  /* 0x0000000000b77308 */ /* 0x0007e40000000800 */
[--C-:B---3--:R-:W-:Y:S08]  /*13750*/  FFMA.FTZ R0, R35, UR4, -R66.reuse ;  /* 0x0000000423007c23 */ /* 0x108ff00008010842 */
[----:B------:R3:W-:Y:S02]  /*13760*/  MUFU.EX2 R118, R0 ;  /* 0x0000000000767308 */ /* 0x0007e40000000800 */
[--C-:B---3--:R-:W-:Y:S01]  /*13770*/  FFMA.FTZ R0, R44, UR4, -R66.reuse ;  /* 0x000000042c007c23 */ /* 0x108fe20008010842 */
[----:B------:R-:W-:Y:S07]  /*13780*/  F2FP.F16.F32.PACK_AB R44, R92, R82 ;  /* 0x000000525c2c723e */ /* 0x000fee00000000ff */
[----:B------:R3:W-:Y:S02]  /*13790*/  MUFU.EX2 R169, R0 ;  /* 0x0000000000a97308 */ /* 0x0007e40000000800 */
[--C-:B---3--:R-:W-:Y:S01]  /*137a0*/  FFMA.FTZ R0, R46, UR4, -R66.reuse ;  /* 0x000000042e007c23 */ /* 0x108fe20008010842 */
[----:B------:R-:W-:Y:S07]  /*137b0*/  F2FP.F16.F32.PACK_AB R46, R128, R123 ;  /* 0x0000007b802e723e */ /* 0x000fee00000000ff */
[----:B------:R3:W-:Y:S02]  /*137c0*/  MUFU.EX2 R170, R0 ;  /* 0x0000000000aa7308 */ /* 0x0007e40000000800 */
[----:B---3--:R-:W-:Y:S01]  /*137d0*/  FFMA.FTZ R0, R47, UR4, -R66 ;  /* 0x000000042f007c23 */ /* 0x008fe20008010842 */
[----:B------:R-:W-:Y:S07]  /*137e0*/  F2FP.F16.F32.PACK_AB R47, R127, R117 ;  /* 0x000000757f2f723e */ /* 0x000fee00000000ff */
[----:B------:R3:W-:Y:S02]  /*137f0*/  MUFU.EX2 R175, R0 ;  /* 0x0000000000af7308 */ /* 0x0007e40000000800 */
[--C-:B---3--:R-:W-:Y:S08]  /*13800*/  FFMA.FTZ R0, R13, UR4, -R64.reuse ;  /* 0x000000040d007c23 */ /* 0x108ff00008010840 */
[----:B------:R3:W-:Y:S02]  /*13810*/  MUFU.EX2 R208, R0 ;  /* 0x0000000000d07308 */ /* 0x0007e40000000800 */
[--C-:B---3--:R-:W-:Y:S08]  /*13820*/  FFMA.FTZ R0, R182, UR4, -R64.reuse ;  /* 0x00000004b6007c23 */ /* 0x108ff00008010840 */
[----:B------:R3:W-:Y:S02]  /*13830*/  MUFU.EX2 R213, R0 ;  /* 0x0000000000d57308 */ /* 0x0007e40000000800 */
[----:B---3--:R-:W-:Y:S08]  /*13840*/  FFMA.FTZ R0, R181, UR4, -R64 ;  /* 0x00000004b5007c23 */ /* 0x008ff00008010840 */
[----:B------:R3:W-:Y:S02]  /*13850*/  MUFU.EX2 R222, R0 ;  /* 0x0000000000de7308 */ /* 0x0007e40000000800 */
[--C-:B---3--:R-:W-:Y:S08]  /*13860*/  FFMA.FTZ R0, R12, UR4, -R65.reuse ;  /* 0x000000040c007c23 */ /* 0x108ff00008010841 */
        /* <DEDUP_REMOVED lines=10> */
[----:B------:R-:W-:Y:S10]  /*13910*/  MUFU.EX2 R223, R7 ;  /* 0x0000000700df7308 */ /* 0x000ff40000000800 */
[----:B------:R3:W-:Y:S02]  /*13920*/  MUFU.EX2 R182, R0 ;  /* 0x0000000000b67308 */ /* 0x0007e40000000800 */
[----:B---3--:R-:W-:Y:S08]  /*13930*/  FFMA.FTZ R0, R221, UR4, -R66 ;  /* 0x00000004dd007c23 */ /* 0x008ff00008010842 */
[----:B------:R3:W-:Y:S10]  /*13940*/  MUFU.EX2 R221, R2 ;  /* 0x0000000200dd7308 */ /* 0x0007f40000000800 */
[----:B------:R4:W-:Y:S01]  /*13950*/  MUFU.EX2 R211, R0 ;  /* 0x0000000000d37308 */ /* 0x0009e20000000800 */
[----:B---3--:R-:W-:Y:S01]  /*13960*/  FFMA.FTZ R2, R86, UR4, -R64 ;  /* 0x0000000456027c23 */ /* 0x008fe20008010840 */
[----:B------:R-:W-:Y:S08]  /*13970*/  IMAD.MOV.U32 R86, RZ, RZ, R107 ;  /* 0x000000ffff567224 */ /* 0x000ff000078e006b */
[----:B------:R-:W-:Y:S01]  /*13980*/  MUFU.EX2 R236, R2 ;  /* 0x0000000200ec7308 */ /* 0x000fe20000000800 */
[----:B----4-:R-:W-:Y:S09]  /*13990*/  FFMA.FTZ R0, R218, UR4, -R66 ;  /* 0x00000004da007c23 */ /* 0x010ff20008010842 */
[----:B------:R3:W-:Y:S02]  /*139a0*/  MUFU.EX2 R218, R0 ;  /* 0x0000000000da7308 */ /* 0x0007e40000000800 */
[----:B---3--:R-:W-:Y:S01]  /*139b0*/  FFMA.FTZ R0, R71, UR4, -R64 ;  /* 0x0000000447007c23 */ /* 0x008fe20008010840 */
[----:B------:R-:W-:Y:S07]  /*139c0*/  IMAD.MOV.U32 R71, RZ, RZ, R110 ;  /* 0x000000ffff477224 */ /* 0x000fee00078e006e */
[----:B------:R3:W-:Y:S01]  /*139d0*/  MUFU.EX2 R226, R0 ;  /* 0x0000000000e27308 */ /* 0x0007e20000000800 */
[--C-:B------:R-:W-:Y:S01]  /*139e0*/  FFMA.FTZ R71, R71, UR4, -R64.reuse ;  /* 0x0000000447477c23 */ /* 0x100fe20008010840 */
[--C-:B---3--:R-:W-:Y:S08]  /*139f0*/  FFMA.FTZ R0, R57, UR4, -R64.reuse ;  /* 0x0000000439007c23 */ /* 0x108ff00008010840 */
[----:B------:R3:W-:Y:S02]  /*13a00*/  MUFU.EX2 R229, R0 ;  /* 0x0000000000e57308 */ /* 0x0007e40000000800 */
[----:B---3--:R-:W-:Y:S01]  /*13a10*/  FFMA.FTZ R0, R83, UR4, -R64 ;  /* 0x0000000453007c23 */ /* 0x008fe20008010840 */
[----:B------:R-:W-:Y:S02]  /*13a20*/  IMAD.MOV.U32 R83, RZ, RZ, R62 ;  /* 0x000000ffff537224 */ /* 0x000fe400078e003e */
[----:B------:R-:W-:Y:S05]  /*13a30*/  LDSM.16.MT88.4 R60, [R185+0x4400] ;  /* 0x00440000b93c783b */ /* 0x000fea0000004200 */
[----:B------:R3:W-:Y:S02]  /*13a40*/  MUFU.EX2 R234, R0 ;  /* 0x0000000000ea7308 */ /* 0x0007e40000000800 */
[--C-:B---3--:R-:W-:Y:S08]  /*13a50*/  FFMA.FTZ R0, R219, UR4, -R65.reuse ;  /* 0x00000004db007c23 */ /* 0x108ff00008010841 */
[----:B------:R3:W-:Y:S02]  /*13a60*/  MUFU.EX2 R216, R0 ;  /* 0x0000000000d87308 */ /* 0x0007e40000000800 */
[----:B---3--:R-:W-:Y:S01]  /*13a70*/  FFMA.FTZ R0, R73, UR4, -R65 ;  /* 0x0000000449007c23 */ /* 0x008fe20008010841 */
[----:B------:R-:W-:Y:S07]  /*13a80*/  IMAD.MOV.U32 R73, RZ, RZ, R15 ;  /* 0x000000ffff497224 */ /* 0x000fee00078e000f */
[----:B------:R3:W-:Y:S01]  /*13a90*/  MUFU.EX2 R224, R0 ;  /* 0x0000000000e07308 */ /* 0x0007e20000000800 */
[----:B------:R-:W-:Y:S09]  /*13aa0*/  FFMA.FTZ R73, R73, UR4, -R43 ;  /* 0x0000000449497c23 */ /* 0x000ff2000801082b */
[----:B------:R-:W-:Y:S01]  /*13ab0*/  MUFU.EX2 R73, R73 ;  /* 0x0000004900497308 */ /* 0x000fe20000000800 */
[--C-:B---3--:R-:W-:Y:S01]  /*13ac0*/  FFMA.FTZ R0, R72, UR4, -R65.reuse ;  /* 0x0000000448007c23 */ /* 0x108fe20008010841 */
[----:B------:R-:W-:Y:S08]  /*13ad0*/  IMAD.MOV.U32 R72, RZ, RZ, R8 ;  /* 0x000000ffff487224 */ /* 0x000ff000078e0008 */
[----:B------:R3:W-:Y:S01]  /*13ae0*/  MUFU.EX2 R228, R0 ;  /* 0x0000000000e47308 */ /* 0x0007e20000000800 */
[----:B------:R-:W-:Y:S09]  /*13af0*/  FFMA.FTZ R72, R72, UR4, -R64 ;  /* 0x0000000448487c23 */ /* 0x000ff20008010840 */
[----:B------:R-:W-:Y:S01]  /*13b00*/  MUFU.EX2 R72, R72 ;  /* 0x0000004800487308 */ /* 0x000fe20000000800 */
[----:B---3--:R-:W-:Y:S01]  /*13b10*/  FFMA.FTZ R0, R68, UR4, -R65 ;  /* 0x0000000444007c23 */ /* 0x008fe20008010841 */
[----:B------:R-:W-:Y:S08]  /*13b20*/  IMAD.MOV.U32 R68, RZ, RZ, R112 ;  /* 0x000000ffff447224 */ /* 0x000ff000078e0070 */
[----:B------:R3:W-:Y:S02]  /*13b30*/  MUFU.EX2 R235, R0 ;  /* 0x0000000000eb7308 */ /* 0x0007e40000000800 */
[--C-:B---3--:R-:W-:Y:S08]  /*13b40*/  FFMA.FTZ R0, R225, UR4, -R66.reuse ;  /* 0x00000004e1007c23 */ /* 0x108ff00008010842 */
[----:B------:R3:W-:Y:S02]  /*13b50*/  MUFU.EX2 R214, R0 ;  /* 0x0000000000d67308 */ /* 0x0007e40000000800 */
[--C-:B---3--:R-:W-:Y:S08]  /*13b60*/  FFMA.FTZ R0, R232, UR4, -R66.reuse ;  /* 0x00000004e8007c23 */ /* 0x108ff00008010842 */
[----:B------:R3:W-:Y:S02]  /*13b70*/  MUFU.EX2 R219, R0 ;  /* 0x0000000000db7308 */ /* 0x0007e40000000800 */
[----:B---3--:R-:W-:Y:S01]  /*13b80*/  FFMA.FTZ R0, R78, UR4, -R66 ;  /* 0x000000044e007c23 */ /* 0x008fe20008010842 */
[----:B------:R-:W-:Y:S07]  /*13b90*/  IMAD.MOV.U32 R78, RZ, RZ, R10 ;  /* 0x000000ffff4e7224 */ /* 0x000fee00078e000a */
[----:B------:R3:W-:Y:S02]  /*13ba0*/  MUFU.EX2 R225, R0 ;  /* 0x0000000000e17308 */ /* 0x0007e40000000800 */
[----:B---3--:R-:W-:Y:S01]  /*13bb0*/  FFMA.FTZ R0, R74, UR4, -R66 ;  /* 0x000000044a007c23 */ /* 0x008fe20008010842 */
[----:B------:R-:W-:Y:S07]  /*13bc0*/  IMAD.MOV.U32 R74, RZ, RZ, R28 ;  /* 0x000000ffff4a7224 */ /* 0x000fee00078e001c */
[----:B------:R3:W-:Y:S02]  /*13bd0*/  MUFU.EX2 R232, R0 ;  /* 0x0000000000e87308 */ /* 0x0007e40000000800 */
[----:B---3--:R-:W-:Y:S05]  /*13be0*/  FSEL R0, R41, RZ, P3 ;  /* 0x000000ff29007208 */ /* 0x008fea0001800000 */
[----:B------:R-:W-:Y:S01]  /*13bf0*/  FADD.FTZ R2, -R0, R3 ;  /* 0x0000000300027221 */ /* 0x000fe20000010100 */
[----:B------:R-:W-:Y:S02]  /*13c00*/  FSEL R0, R40, RZ, P2 ;  /* 0x000000ff28007208 */ /* 0x000fe40001000000 */
[----:B------:R-:W-:Y:S01]  /*13c10*/  FSEL R3, R39, RZ, P1 ;  /* 0x000000ff27037208 */ /* 0x000fe20000800000 */
[----:B------:R-:W-:Y:S02]  /*13c20*/  FMUL.FTZ R2, R2, UR4 ;  /* 0x0000000402027c20 */ /* 0x000fe40008410000 */
[----:B------:R-:W-:Y:S02]  /*13c30*/  FADD.FTZ R0, -R0, R132 ;  /* 0x0000008400007221 */ /* 0x000fe40000010100 */
[----:B------:R3:W4:Y:S01]  /*13c40*/  MUFU.EX2 R37, R2 ;  /* 0x0000000200257308 */ /* 0x0007220000000800 */
[----:B------:R-:W-:Y:S01]  /*13c50*/  FADD.FTZ R3, -R3, R133 ;  /* 0x0000008503037221 */ /* 0x000fe20000010100 */
[----:B---3--:R-:W-:Y:S01]  /*13c60*/  FMUL.FTZ R2, R0, UR4 ;  /* 0x0000000400027c20 */ /* 0x008fe20008410000 */
[C---:B----4-:R-:W-:Y:S01]  /*13c70*/  FMUL.FTZ R20, R37.reuse, R152 ;  /* 0x0000009825147220 */ /* 0x050fe20000410000 */
[----:B------:R-:W-:Y:S01]  /*13c80*/  FSEL R0, R38, RZ, P0 ;  /* 0x000000ff26007208 */ /* 0x000fe20000000000 */
[C---:B------:R-:W-:Y:S05]  /*13c90*/  FMUL.FTZ R5, R37.reuse, R141 ;  /* 0x0000008d25057220 */ /* 0x040fea0000410000 */
[----:B------:R3:W4:Y:S01]  /*13ca0*/  MUFU.EX2 R36, R2 ;  /* 0x0000000200247308 */ /* 0x0007220000000800 */
[----:B------:R-:W-:Y:S02]  /*13cb0*/  IMAD.MOV.U32 R141, RZ, RZ, R49 ;  /* 0x000000ffff8d7224 */ /* 0x000fe400078e0031 */
[----:B------:R-:W-:Y:S01]  /*13cc0*/  FMUL.FTZ R4, R37, R140 ;  /* 0x0000008c25047220 */ /* 0x000fe20000410000 */
[----:B------:R-:W-:Y:S01]  /*13cd0*/  FADD.FTZ R0, -R0, R134 ;  /* 0x0000008600007221 */ /* 0x000fe20000010100 */
[----:B------:R-:W-:Y:S01]  /*13ce0*/  IMAD.MOV.U32 R140, RZ, RZ, R56 ;  /* 0x000000ffff8c7224 */ /* 0x000fe200078e0038 */
[----:B------:R-:W-:Y:S01]  /*13cf0*/  F2FP.F16.F32.PACK_AB R49, R79, R75 ;  /* 0x0000004b4f31723e */ /* 0x000fe200000000ff */
[C---:B------:R-:W-:Y:S01]  /*13d00*/  FMUL.FTZ R16, R37.reuse, R144 ;  /* 0x0000009025107220 */ /* 0x040fe20000410000 */
[----:B------:R-:W-:Y:S01]  /*13d10*/  FMUL.FTZ R0, R0, UR4 ;  /* 0x0000000400007c20 */ /* 0x000fe20008410000 */
[C---:B------:R-:W-:Y:S01]  /*13d20*/  FMUL.FTZ R17, R37.reuse, R145 ;  /* 0x0000009125117220 */ /* 0x040fe20000410000 */
[----:B------:R-:W5:Y:S01]  /*13d30*/  LDSM.16.MT88.4 R56, [R184+0x4400] ;  /* 0x00440000b838783b */ /* 0x000f620000004200 */
[C---:B------:R-:W-:Y:S01]  /*13d40*/  FMUL.FTZ R21, R37.reuse, R153 ;  /* 0x0000009925157220 */ /* 0x040fe20000410000 */
[C---:B------:R-:W-:Y:S01]  /*13d50*/  FMUL.FTZ R32, R37.reuse, R160 ;  /* 0x000000a025207220 */ /* 0x040fe20000410000 */
[----:B------:R-:W-:Y:S01]  /*13d60*/  FMUL.FTZ R33, R37, R161 ;  /* 0x000000a125217220 */ /* 0x000fe20000410000 */
[----:B------:R-:W2:Y:S01]  /*13d70*/  MUFU.EX2 R0, R0 ;  /* 0x0000000000007308 */ /* 0x000ea20000000800 */
[----:B---3--:R-:W-:Y:S01]  /*13d80*/  FMUL.FTZ R2, R3, UR4 ;  /* 0x0000000403027c20 */ /* 0x008fe20008410000 */
[----:B------:R-:W-:Y:S01]  /*13d90*/  FFMA.FTZ R3, R96, UR4, -R43 ;  /* 0x0000000460037c23 */ /* 0x000fe2000801082b */
[----:B------:R-:W-:Y:S02]  /*13da0*/  IMAD.MOV.U32 R96, RZ, RZ, R238 ;  /* 0x000000ffff607224 */ /* 0x000fe400078e00ee */
[C---:B----4-:R-:W-:Y:S01]  /*13db0*/  FMUL.FTZ R7, R36.reuse, R143 ;  /* 0x0000008f24077220 */ /* 0x050fe20000410000 */
[----:B------:R-:W-:Y:S04]  /*13dc0*/  IMAD.MOV.U32 R143, RZ, RZ, R109 ;  /* 0x000000ffff8f7224 */ /* 0x000fe800078e006d */
[----:B------:R3:W-:Y:S01]  /*13dd0*/  MUFU.EX2 R238, R3 ;  /* 0x0000000300ee7308 */ /* 0x0007e20000000800 */
[C---:B------:R-:W-:Y:S01]  /*13de0*/  FMUL.FTZ R6, R36.reuse, R142 ;  /* 0x0000008e24067220 */ /* 0x040fe20000410000 */
[----:B------:R-:W-:Y:S02]  /*13df0*/  IMAD.MOV.U32 R142, RZ, RZ, R11 ;  /* 0x000000ffff8e7224 */ /* 0x000fe400078e000b */
[C---:B------:R-:W-:Y:S01]  /*13e00*/  FMUL.FTZ R18, R36.reuse, R146 ;  /* 0x0000009224127220 */ /* 0x040fe20000410000 */
[C---:B------:R-:W-:Y:S01]  /*13e10*/  FMUL.FTZ R19, R36.reuse, R147 ;  /* 0x0000009324137220 */ /* 0x040fe20000410000 */
[C---:B------:R-:W-:Y:S01]  /*13e20*/  FMUL.FTZ R22, R36.reuse, R154 ;  /* 0x0000009a24167220 */ /* 0x040fe20000410000 */
[----:B------:R-:W-:Y:S01]  /*13e30*/  LDSM.16.MT88.4 R144, [R184+0x5c00] ;  /* 0x005c0000b890783b */ /* 0x000fe20000004200 */
[----:B------:R-:W-:Y:S01]  /*13e40*/  FMUL.FTZ R23, R36, R155 ;  /* 0x0000009b24177220 */ /* 0x000fe20000410000 */
[-C--:B-1----:R-:W-:Y:S01]  /*13e50*/  HMMA.16816.F32 R4, R44, R24.reuse, R4 ;  /* 0x000000182c04723c */ /* 0x082fe20000001804 */
[----:B------:R-:W1:Y:S04]  /*13e60*/  MUFU.EX2 R2, R2 ;  /* 0x0000000200027308 */ /* 0x000e680000000800 */
[C---:B--2---:R-:W-:Y:S01]  /*13e70*/  FMUL.FTZ R11, R0.reuse, R139 ;  /* 0x0000008b000b7220 */ /* 0x044fe20000410000 */
[C---:B------:R-:W-:Y:S01]  /*13e80*/  FMUL.FTZ R10, R0.reuse, R138 ;  /* 0x0000008a000a7220 */ /* 0x040fe20000410000 */
[C---:B------:R-:W-:Y:S01]  /*13e90*/  FMUL.FTZ R14, R0.reuse, R150 ;  /* 0x00000096000e7220 */ /* 0x040fe20000410000 */
[----:B------:R-:W-:Y:S03]  /*13ea0*/  FMUL.FTZ R15, R0, R151 ;  /* 0x00000097000f7220 */ /* 0x000fe60000410000 */
[----:B---3--:R-:W-:Y:S01]  /*13eb0*/  FFMA.FTZ R3, R88, UR4, -R43 ;  /* 0x0000000458037c23 */ /* 0x008fe2000801082b */
[C---:B------:R-:W-:Y:S01]  /*13ec0*/  FMUL.FTZ R30, R0.reuse, R166 ;  /* 0x000000a6001e7220 */ /* 0x040fe20000410000 */
[----:B------:R-:W-:Y:S01]  /*13ed0*/  FMUL.FTZ R31, R0, R167 ;  /* 0x000000a7001f7220 */ /* 0x000fe20000410000 */
[C---:B------:R-:W-:Y:S01]  /*13ee0*/  FMUL.FTZ R34, R36.reuse, R162 ;  /* 0x000000a224227220 */ /* 0x040fe20000410000 */
[----:B------:R-:W-:Y:S01]  /*13ef0*/  FMUL.FTZ R35, R36, R163 ;  /* 0x000000a324237220 */ /* 0x000fe20000410000 */
[C---:B-1----:R-:W-:Y:S01]  /*13f00*/  FMUL.FTZ R9, R2.reuse, R137 ;  /* 0x0000008902097220 */ /* 0x042fe20000410000 */
[----:B------:R-:W-:Y:S02]  /*13f10*/  IMAD.MOV.U32 R137, RZ, RZ, R237 ;  /* 0x000000ffff897224 */ /* 0x000fe400078e00ed */
[C---:B------:R-:W-:Y:S01]  /*13f20*/  FMUL.FTZ R12, R2.reuse, R148 ;  /* 0x00000094020c7220 */ /* 0x040fe20000410000 */
[----:B------:R1:W-:Y:S01]  /*13f30*/  MUFU.EX2 R237, R3 ;  /* 0x0000000300ed7308 */ /* 0x0003e20000000800 */
[C---:B------:R-:W-:Y:S01]  /*13f40*/  FMUL.FTZ R8, R2.reuse, R136 ;  /* 0x0000008802087220 */ /* 0x040fe20000410000 */
[C---:B------:R-:W-:Y:S01]  /*13f50*/  FMUL.FTZ R13, R2.reuse, R149 ;  /* 0x00000095020d7220 */ /* 0x040fe20000410000 */
[C---:B------:R-:W-:Y:S01]  /*13f60*/  FMUL.FTZ R28, R2.reuse, R164 ;  /* 0x000000a4021c7220 */ /* 0x040fe20000410000 */
[C---:B------:R-:W-:Y:S04]  /*13f70*/  FMUL.FTZ R29, R2.reuse, R165 ;  /* 0x000000a5021d7220 */ /* 0x040fe80000410000 */
[C---:B------:R-:W-:Y:S06]  /*13f80*/  HMMA.16816.F32 R8, R48.reuse, R24, R8 ;  /* 0x000000183008723c */ /* 0x040fec0000001808 */
[-C--:B------:R-:W-:Y:S05]  /*13f90*/  HMMA.16816.F32 R12, R48, R26.reuse, R12 ;  /* 0x0000001a300c723c */ /* 0x080fea000000180c */
[--C-:B-1----:R-:W-:Y:S01]  /*13fa0*/  FFMA.FTZ R3, R89, UR4, -R64.reuse ;  /* 0x0000000459037c23 */ /* 0x102fe20008010840 */
[C---:B------:R-:W-:Y:S03]  /*13fb0*/  HMMA.16816.F32 R16, R44.reuse, R26, R16 ;  /* 0x0000001a2c10723c */ /* 0x040fe60000001810 */
[----:B------:R1:W-:Y:S02]  /*13fc0*/  MUFU.EX2 R148, R3 ;  /* 0x0000000300947308 */ /* 0x0003e40000000800 */
[C---:B------:R-:W-:Y:S01]  /*13fd0*/  FMUL.FTZ R24, R2.reuse, R156 ;  /* 0x0000009c02187220 */ /* 0x040fe20000410000 */
[-C--:B------:R-:W-:Y:S05]  /*13fe0*/  HMMA.16816.F32 R20, R44, R52.reuse, R20 ;  /* 0x000000342c14723c */ /* 0x080fea0000001814 */
[----:B------:R-:W-:Y:S01]  /*13ff0*/  FMUL.FTZ R25, R2, R157 ;  /* 0x0000009d02197220 */ /* 0x000fe20000410000 */
[C---:B------:R-:W-:Y:S01]  /*14000*/  FMUL.FTZ R26, R0.reuse, R158 ;  /* 0x0000009e001a7220 */ /* 0x040fe20000410000 */
[----:B------:R-:W-:Y:S07]  /*14010*/  FMUL.FTZ R27, R0, R159 ;  /* 0x0000009f001b7220 */ /* 0x000fee0000410000 */
[C---:B------:R-:W-:Y:S04]  /*14020*/  HMMA.16816.F32 R24, R48.reuse, R52, R24 ;  /* 0x000000343018723c */ /* 0x040fe80000001818 */
[----:B-1----:R-:W-:Y:S02]  /*14030*/  FFMA.FTZ R3, R99, UR4, -R64 ;  /* 0x0000000463037c23 */ /* 0x002fe40008010840 */
[-C--:B------:R-:W-:Y:S02]  /*14040*/  HMMA.16816.F32 R28, R48, R54.reuse, R28 ;  /* 0x00000036301c723c */ /* 0x080fe4000000181c */
[----:B------:R1:W-:Y:S04]  /*14050*/  MUFU.EX2 R152, R3 ;  /* 0x0000000300987308 */ /* 0x0003e80000000800 */
[----:B------:R-:W-:Y:S01]  /*14060*/  HMMA.16816.F32 R32, R44, R54, R32 ;  /* 0x000000362c20723c */ /* 0x000fe20000001820 */
[----:B------:R-:W2:Y:S04]  /*14070*/  LDSM.16.MT88.4 R52, [R184+0x4800] ;  /* 0x00480000b834783b */ /* 0x000ea80000004200 */
[----:B------:R-:W-:Y:S02]  /*14080*/  F2FP.F16.F32.PACK_AB R48, R121, R114 ;  /* 0x000000727930723e */ /* 0x000fe400000000ff */
[----:B------:R-:W-:Y:S04]  /*14090*/  F2FP.F16.F32.PACK_AB R49, R119, R111 ;  /* 0x0000006f7731723e */ /* 0x000fe800000000ff */
[----:B------:R-:W-:Y:S01]  /*140a0*/  F2FP.F16.F32.PACK_AB R50, R130, R124 ;  /* 0x0000007c8232723e */ /* 0x000fe200000000ff */
[----:B-1----:R-:W-:Y:S01]  /*140b0*/  FFMA.FTZ R3, R249, UR4, -R65 ;  /* 0x00000004f9037c23 */ /* 0x002fe20008010841 */
[----:B------:R-:W-:Y:S01]  /*140c0*/  F2FP.F16.F32.PACK_AB R51, R131, R120 ;  /* 0x000000788333723e */ /* 0x000fe200000000ff */
[----:B------:R-:W-:Y:S01]  /*140d0*/  IMAD.MOV.U32 R249, RZ, RZ, R67 ;  /* 0x000000fffff97224 */ /* 0x000fe200078e0043 */
[----:B------:R-:W-:Y:S01]  /*140e0*/  F2FP.F16.F32.PACK_AB R44, R106, R102 ;  /* 0x000000666a2c723e */ /* 0x000fe200000000ff */
[----:B------:R1:W-:Y:S01]  /*140f0*/  MUFU.EX2 R134, R3 ;  /* 0x0000000300867308 */ /* 0x0003e20000000800 */
[----:B------:R-:W-:Y:S01]  /*14100*/  F2FP.F16.F32.PACK_AB R46, R125, R113 ;  /* 0x000000717d2e723e */ /* 0x000fe200000000ff */
[--C-:B------:R-:W-:Y:S01]  /*14110*/  FFMA.FTZ R67, R245, UR4, -R66.reuse ;  /* 0x00000004f5437c23 */ /* 0x100fe20008010842 */
[----:B------:R-:W-:Y:S01]  /*14120*/  F2FP.F16.F32.PACK_AB R45, R103, R97 ;  /* 0x00000061672d723e */ /* 0x000fe200000000ff */
[-C--:B-----5:R-:W-:Y:S05]  /*14130*/  HMMA.16816.F32 R4, R48, R56.reuse, R4 ;  /* 0x000000383004723c */ /* 0x0a0fea0000001804 */
[----:B------:R-:W-:Y:S02]  /*14140*/  F2FP.F16.F32.PACK_AB R47, R122, R105 ;  /* 0x000000697a2f723e */ /* 0x000fe400000000ff */
[----:B------:R-:W-:Y:S05]  /*14150*/  ISETP.GT.AND P0, PT, R204, R249, PT ;  /* 0x000000f9cc00720c */ /* 0x000fea0003f04270 */
[C---:B------:R-:W-:Y:S04]  /*14160*/  HMMA.16816.F32 R8, R44.reuse, R56, R8 ;  /* 0x000000382c08723c */ /* 0x040fe80000001808 */
[--C-:B-1----:R-:W-:Y:S02]  /*14170*/  FFMA.FTZ R3, R250, UR4, -R65.reuse ;  /* 0x00000004fa037c23 */ /* 0x102fe40008010841 */
[-C--:B------:R-:W-:Y:S02]  /*14180*/  HMMA.16816.F32 R12, R44, R58.reuse, R12 ;  /* 0x0000003a2c0c723c */ /* 0x080fe4000000180c */
[----:B------:R1:W-:Y:S04]  /*14190*/  MUFU.EX2 R136, R3 ;  /* 0x0000000300887308 */ /* 0x0003e80000000800 */
[C---:B------:R-:W-:Y:S01]  /*141a0*/  HMMA.16816.F32 R16, R48.reuse, R58, R16 ;  /* 0x0000003a3010723c */ /* 0x040fe20000001810 */
[----:B------:R-:W3:Y:S05]  /*141b0*/  LDSM.16.MT88.4 R56, [R185+0x4800] ;  /* 0x00480000b938783b */ /* 0x000eea0000004200 */
[-C--:B------:R-:W-:Y:S06]  /*141c0*/  HMMA.16816.F32 R20, R48, R60.reuse, R20 ;  /* 0x0000003c3014723c */ /* 0x080fec0000001814 */
[C---:B------:R-:W-:Y:S05]  /*141d0*/  HMMA.16816.F32 R24, R44.reuse, R60, R24 ;  /* 0x0000003c2c18723c */ /* 0x040fea0000001818 */
[--C-:B-1----:R-:W-:Y:S01]  /*141e0*/  FFMA.FTZ R3, R91, UR4, -R65.reuse ;  /* 0x000000045b037c23 */ /* 0x102fe20008010841 */
[-C--:B------:R-:W-:Y:S03]  /*141f0*/  HMMA.16816.F32 R28, R44, R62.reuse, R28 ;  /* 0x0000003e2c1c723c */ /* 0x080fe6000000181c */
[----:B------:R1:W-:Y:S03]  /*14200*/  MUFU.EX2 R132, R3 ;  /* 0x0000000300847308 */ /* 0x0003e60000000800 */
[----:B------:R-:W-:Y:S01]  /*14210*/  HMMA.16816.F32 R32, R48, R62, R32 ;  /* 0x0000003e3020723c */ /* 0x000fe20000001820 */
[----:B------:R-:W4:Y:S04]  /*14220*/  LDSM.16.MT88.4 R60, [R184+0x4c00] ;  /* 0x004c0000b83c783b */ /* 0x000f280000004200 */
[----:B------:R-:W-:Y:S02]  /*14230*/  F2FP.F16.F32.PACK_AB R44, R179, R174 ;  /* 0x000000aeb32c723e */ /* 0x000fe400000000ff */
[----:B------:R-:W-:Y:S04]  /*14240*/  F2FP.F16.F32.PACK_AB R45, R180, R172 ;  /* 0x000000acb42d723e */ /* 0x000fe800000000ff */
[----:B------:R-:W-:Y:S02]  /*14250*/  F2FP.F16.F32.PACK_AB R46, R210, R207 ;  /* 0x000000cfd22e723e */ /* 0x000fe400000000ff */
[----:B------:R-:W-:Y:S01]  /*14260*/  F2FP.F16.F32.PACK_AB R47, R209, R205 ;  /* 0x000000cdd12f723e */ /* 0x000fe200000000ff */
[----:B-1----:R-:W-:Y:S01]  /*14270*/  FFMA.FTZ R3, R93, UR4, -R65 ;  /* 0x000000045d037c23 */ /* 0x002fe20008010841 */
[----:B------:R-:W-:Y:S02]  /*14280*/  F2FP.F16.F32.PACK_AB R48, R171, R126 ;  /* 0x0000007eab30723e */ /* 0x000fe400000000ff */
[----:B------:R-:W-:Y:S01]  /*14290*/  F2FP.F16.F32.PACK_AB R50, R183, R176 ;  /* 0x000000b0b732723e */ /* 0x000fe200000000ff */
[----:B------:R1:W-:Y:S01]  /*142a0*/  MUFU.EX2 R133, R3 ;  /* 0x0000000300857308 */ /* 0x0003e20000000800 */
[----:B------:R-:W-:Y:S01]  /*142b0*/  F2FP.F16.F32.PACK_AB R49, R169, R118 ;  /* 0x00000076a931723e */ /* 0x000fe200000000ff */
[-C--:B--2---:R-:W-:Y:S05]  /*142c0*/  HMMA.16816.F32 R4, R44, R52.reuse, R4 ;  /* 0x000000342c04723c */ /* 0x084fea0000001804 */
[----:B------:R-:W-:Y:S07]  /*142d0*/  F2FP.F16.F32.PACK_AB R51, R175, R170 ;  /* 0x000000aaaf33723e */ /* 0x000fee00000000ff */
[C---:B------:R-:W-:Y:S04]  /*142e0*/  HMMA.16816.F32 R8, R48.reuse, R52, R8 ;  /* 0x000000343008723c */ /* 0x040fe80000001808 */
[--C-:B-1----:R-:W-:Y:S02]  /*142f0*/  FFMA.FTZ R3, R251, UR4, -R66.reuse ;  /* 0x00000004fb037c23 */ /* 0x102fe40008010842 */
[-C--:B------:R-:W-:Y:S02]  /*14300*/  HMMA.16816.F32 R12, R48, R54.reuse, R12 ;  /* 0x00000036300c723c */ /* 0x080fe4000000180c */
[----:B------:R1:W-:Y:S04]  /*14310*/  MUFU.EX2 R110, R3 ;  /* 0x00000003006e7308 */ /* 0x0003e80000000800 */
[C---:B------:R-:W-:Y:S01]  /*14320*/  HMMA.16816.F32 R16, R44.reuse, R54, R16 ;  /* 0x000000362c10723c */ /* 0x040fe20000001810 */
[----:B------:R-:W2:Y:S05]  /*14330*/  LDSM.16.MT88.4 R52, [R185+0x4c00] ;  /* 0x004c0000b934783b */ /* 0x000eaa0000004200 */
[-C--:B---3--:R-:W-:Y:S06]  /*14340*/  HMMA.16816.F32 R20, R44, R56.reuse, R20 ;  /* 0x000000382c14723c */ /* 0x088fec0000001814 */
[C---:B------:R-:W-:Y:S05]  /*14350*/  HMMA.16816.F32 R24, R48.reuse, R56, R24 ;  /* 0x000000383018723c */ /* 0x040fea0000001818 */
[--C-:B-1----:R-:W-:Y:S01]  /*14360*/  FFMA.FTZ R3, R252, UR4, -R66.reuse ;  /* 0x00000004fc037c23 */ /* 0x102fe20008010842 */
[-C--:B------:R-:W-:Y:S03]  /*14370*/  HMMA.16816.F32 R28, R48, R58.reuse, R28 ;  /* 0x0000003a301c723c */ /* 0x080fe6000000181c */
[----:B------:R1:W-:Y:S03]  /*14380*/  MUFU.EX2 R107, R3 ;  /* 0x00000003006b7308 */ /* 0x0003e60000000800 */
[----:B------:R-:W-:Y:S01]  /*14390*/  HMMA.16816.F32 R32, R44, R58, R32 ;  /* 0x0000003a2c20723c */ /* 0x000fe20000001820 */
[----:B------:R-:W3:Y:S04]  /*143a0*/  LDSM.16.MT88.4 R56, [R184+0x5000] ;  /* 0x00500000b838783b */ /* 0x000ee80000004200 */
[----:B------:R-:W-:Y:S02]  /*143b0*/  F2FP.F16.F32.PACK_AB R48, R181, R173 ;  /* 0x000000adb530723e */ /* 0x000fe400000000ff */
[----:B------:R-:W-:Y:S04]  /*143c0*/  F2FP.F16.F32.PACK_AB R44, R206, R178 ;  /* 0x000000b2ce2c723e */ /* 0x000fe800000000ff */
[----:B------:R-:W-:Y:S02]  /*143d0*/  F2FP.F16.F32.PACK_AB R45, R208, R177 ;  /* 0x000000b1d02d723e */ /* 0x000fe400000000ff */
[----:B------:R-:W-:Y:S01]  /*143e0*/  F2FP.F16.F32.PACK_AB R46, R217, R215 ;  /* 0x000000d7d92e723e */ /* 0x000fe200000000ff */
[--C-:B-1----:R-:W-:Y:S01]  /*143f0*/  FFMA.FTZ R3, R94, UR4, -R66.reuse ;  /* 0x000000045e037c23 */ /* 0x102fe20008010842 */
[----:B------:R-:W-:Y:S02]  /*14400*/  F2FP.F16.F32.PACK_AB R47, R222, R213 ;  /* 0x000000d5de2f723e */ /* 0x000fe400000000ff */
[----:B------:R-:W-:Y:S01]  /*14410*/  F2FP.F16.F32.PACK_AB R50, R220, R212 ;  /* 0x000000d4dc32723e */ /* 0x000fe200000000ff */
[----:B------:R1:W-:Y:S01]  /*14420*/  MUFU.EX2 R109, R3 ;  /* 0x00000003006d7308 */ /* 0x0003e20000000800 */
[----:B------:R-:W-:Y:S02]  /*14430*/  F2FP.F16.F32.PACK_AB R49, R182, R168 ;  /* 0x000000a8b631723e */ /* 0x000fe400000000ff */
[----:B------:R-:W-:Y:S01]  /*14440*/  F2FP.F16.F32.PACK_AB R51, R218, R211 ;  /* 0x000000d3da33723e */ /* 0x000fe200000000ff */
[-C--:B----4-:R-:W-:Y:S06]  /*14450*/  HMMA.16816.F32 R4, R44, R60.reuse, R4 ;  /* 0x0000003c2c04723c */ /* 0x090fec0000001804 */
[C---:B------:R-:W-:Y:S06]  /*14460*/  HMMA.16816.F32 R8, R48.reuse, R60, R8 ;  /* 0x0000003c3008723c */ /* 0x040fec0000001808 */
[-C--:B------:R-:W-:Y:S05]  /*14470*/  HMMA.16816.F32 R12, R48, R62.reuse, R12 ;  /* 0x0000003e300c723c */ /* 0x080fea000000180c */
[--C-:B-1----:R-:W-:Y:S01]  /*14480*/  FFMA.FTZ R3, R104, UR4, -R66.reuse ;  /* 0x0000000468037c23 */ /* 0x102fe20008010842 */
[----:B------:R-:W-:Y:S01]  /*14490*/  FFMA.FTZ R60, R247, UR4, -R66 ;  /* 0x00000004f73c7c23 */ /* 0x000fe20008010842 */
[C---:B------:R-:W-:Y:S02]  /*144a0*/  HMMA.16816.F32 R16, R44.reuse, R62, R16 ;  /* 0x0000003e2c10723c */ /* 0x040fe40000001810 */
[----:B------:R1:W-:Y:S04]  /*144b0*/  MUFU.EX2 R112, R3 ;  /* 0x0000000300707308 */ /* 0x0003e80000000800 */
[-C--:B--2---:R-:W-:Y:S06]  /*144c0*/  HMMA.16816.F32 R20, R44, R52.reuse, R20 ;  /* 0x000000342c14723c */ /* 0x084fec0000001814 */
[C---:B------:R-:W-:Y:S06]  /*144d0*/  HMMA.16816.F32 R24, R48.reuse, R52, R24 ;  /* 0x000000343018723c */ /* 0x040fec0000001818 */
[-C--:B------:R-:W-:Y:S05]  /*144e0*/  HMMA.16816.F32 R28, R48, R54.reuse, R28 ;  /* 0x00000036301c723c */ /* 0x080fea000000181c */
[--C-:B-1----:R-:W-:Y:S01]  /*144f0*/  FFMA.FTZ R3, R95, UR4, -R43.reuse ;  /* 0x000000045f037c23 */ /* 0x102fe2000801082b */
[----:B------:R-:W-:Y:S01]  /*14500*/  HMMA.16816.F32 R32, R44, R54, R32 ;  /* 0x000000362c20723c */ /* 0x000fe20000001820 */
[----:B------:R-:W-:Y:S02]  /*14510*/  LDSM.16.MT88.4 R52, [R184+0x5400] ;  /* 0x00540000b834783b */ /* 0x000fe40000004200 */
        /* <DEDUP_REMOVED lines=8> */
[--C-:B-1----:R-:W-:Y:S01]  /*145a0*/  FFMA.FTZ R3, R137, UR4, -R43.reuse ;  /* 0x0000000489037c23 */ /* 0x102fe2000801082b */
[-C--:B---3--:R-:W-:Y:S03]  /*145b0*/  HMMA.16816.F32 R4, R48, R56.reuse, R4 ;  /* 0x000000383004723c */ /* 0x088fe60000001804 */
[----:B------:R1:W-:Y:S02]  /*145c0*/  MUFU.EX2 R99, R3 ;  /* 0x0000000300637308 */ /* 0x0003e40000000800 */
[----:B------:R-:W-:Y:S07]  /*145d0*/  F2FP.F16.F32.PACK_AB R47, R232, R225 ;  /* 0x000000e1e82f723e */ /* 0x000fee00000000ff */
[C---:B------:R-:W-:Y:S06]  /*145e0*/  HMMA.16816.F32 R8, R44.reuse, R56, R8 ;  /* 0x000000382c08723c */ /* 0x040fec0000001808 */
[-C--:B------:R-:W-:Y:S05]  /*145f0*/  HMMA.16816.F32 R12, R44, R58.reuse, R12 ;  /* 0x0000003a2c0c723c */ /* 0x080fea000000180c */
[--C-:B-1----:R-:W-:Y:S01]  /*14600*/  FFMA.FTZ R3, R143, UR4, -R64.reuse ;  /* 0x000000048f037c23 */ /* 0x102fe20008010840 */
[C---:B------:R-:W-:Y:S01]  /*14610*/  HMMA.16816.F32 R16, R48.reuse, R58, R16 ;  /* 0x0000003a3010723c */ /* 0x040fe20000001810 */
[----:B------:R-:W-:Y:S02]  /*14620*/  LDSM.16.MT88.4 R56, [R185+0x5400] ;  /* 0x00540000b938783b */ /* 0x000fe40000004200 */
[----:B------:R1:W-:Y:S02]  /*14630*/  MUFU.EX2 R93, R3 ;  /* 0x00000003005d7308 */ /* 0x0003e40000000800 */
[--C-:B-1----:R-:W-:Y:S08]  /*14640*/  FFMA.FTZ R3, R142, UR4, -R64.reuse ;  /* 0x000000048e037c23 */ /* 0x102ff00008010840 */
[----:B------:R1:W-:Y:S02]  /*14650*/  MUFU.EX2 R94, R3 ;  /* 0x00000003005e7308 */ /* 0x0003e40000000800 */
[--C-:B-1----:R-:W-:Y:S08]  /*14660*/  FFMA.FTZ R3, R141, UR4, -R43.reuse ;  /* 0x000000048d037c23 */ /* 0x102ff0000801082b */
[----:B------:R1:W-:Y:S02]  /*14670*/  MUFU.EX2 R95, R3 ;  /* 0x00000003005f7308 */ /* 0x0003e40000000800 */
[--C-:B-1----:R-:W-:Y:S01]  /*14680*/  FFMA.FTZ R3, R96, UR4, -R43.reuse ;  /* 0x0000000460037c23 */ /* 0x102fe2000801082b */
[----:B------:R-:W-:Y:S01]  /*14690*/  FFMA.FTZ R43, R84, UR4, -R43 ;  /* 0x00000004542b7c23 */ /* 0x000fe2000801082b */
[--C-:B------:R-:W-:Y:S06]  /*146a0*/  FFMA.FTZ R84, R243, UR4, -R65.reuse ;  /* 0x00000004f3547c23 */ /* 0x100fec0008010841 */
[----:B------:R1:W-:Y:S02]  /*146b0*/  MUFU.EX2 R96, R3 ;  /* 0x0000000300607308 */ /* 0x0003e40000000800 */
[--C-:B-1----:R-:W-:Y:S02]  /*146c0*/  FFMA.FTZ R3, R140, UR4, -R64.reuse ;  /* 0x000000048c037c23 */ /* 0x102fe40008010840 */
[----:B------:R-:W2:Y:S06]  /*146d0*/  LDL.LU R140, [R1+0x18] ;  /* 0x00001800018c7983 */ /* 0x000eac0000300800 */
[----:B------:R1:W-:Y:S01]  /*146e0*/  MUFU.EX2 R91, R3 ;  /* 0x00000003005b7308 */ /* 0x0003e20000000800 */
[----:B------:R-:W3:Y:S04]  /*146f0*/  LDL.LU R139, [R1+0x1c] ;  /* 0x00001c00018b7983 */ /* 0x000ee80000300800 */
[----:B------:R-:W4:Y:S04]  /*14700*/  LDL.LU R138, [R1+0x20] ;  /* 0x00002000018a7983 */ /* 0x000f280000300800 */
[----:B------:R-:W5:Y:S01]  /*14710*/  LDL.LU R137, [R1+0x24] ;  /* 0x0000240001897983 */ /* 0x000f620000300800 */
[--C-:B-1----:R-:W-:Y:S04]  /*14720*/  FFMA.FTZ R3, R87, UR4, -R64.reuse ;  /* 0x0000000457037c23 */ /* 0x102fe80008010840 */
[----:B------:R1:W-:Y:S02]  /*14730*/  MUFU.EX2 R89, R3 ;  /* 0x0000000300597308 */ /* 0x0003e40000000800 */
[--C-:B-1----:R-:W-:Y:S08]  /*14740*/  FFMA.FTZ R3, R86, UR4, -R65.reuse ;  /* 0x0000000456037c23 */ /* 0x102ff00008010841 */
[----:B------:R1:W-:Y:S02]  /*14750*/  MUFU.EX2 R87, R3 ;  /* 0x0000000300577308 */ /* 0x0003e40000000800 */
[--C-:B-1----:R-:W-:Y:S08]  /*14760*/  FFMA.FTZ R3, R85, UR4, -R65.reuse ;  /* 0x0000000455037c23 */ /* 0x102ff00008010841 */
[----:B------:R1:W-:Y:S02]  /*14770*/  MUFU.EX2 R86, R3 ;  /* 0x0000000300567308 */ /* 0x0003e40000000800 */
[--C-:B-1----:R-:W-:Y:S01]  /*14780*/  FFMA.FTZ R3, R74, UR4, -R65.reuse ;  /* 0x000000044a037c23 */ /* 0x102fe20008010841 */
[--C-:B------:R-:W-:Y:S01]  /*14790*/  FFMA.FTZ R74, R78, UR4, -R64.reuse ;  /* 0x000000044e4a7c23 */ /* 0x100fe20008010840 */
[----:B------:R-:W-:Y:S01]  /*147a0*/  FFMA.FTZ R64, R68, UR4, -R64 ;  /* 0x0000000444407c23 */ /* 0x000fe20008010840 */
[--C-:B------:R-:W-:Y:S05]  /*147b0*/  FFMA.FTZ R68, R244, UR4, -R66.reuse ;  /* 0x00000004f4447c23 */ /* 0x100fea0008010842 */
[----:B------:R1:W-:Y:S01]  /*147c0*/  MUFU.EX2 R85, R3 ;  /* 0x0000000300557308 */ /* 0x0003e20000000800 */
[--C-:B------:R-:W-:Y:S01]  /*147d0*/  FFMA.FTZ R78, R248, UR4, -R65.reuse ;  /* 0x00000004f84e7c23 */ /* 0x100fe20008010841 */
[--C-:B-1----:R-:W-:Y:S01]  /*147e0*/  FFMA.FTZ R3, R81, UR4, -R65.reuse ;  /* 0x0000000451037c23 */ /* 0x102fe20008010841 */
[--C-:B------:R-:W-:Y:S01]  /*147f0*/  FFMA.FTZ R81, R246, UR4, -R65.reuse ;  /* 0x00000004f6517c23 */ /* 0x100fe20008010841 */
[----:B------:R-:W-:Y:S01]  /*14800*/  FFMA.FTZ R65, R90, UR4, -R65 ;  /* 0x000000045a417c23 */ /* 0x000fe20008010841 */
[--C-:B------:R-:W-:Y:S05]  /*14810*/  FFMA.FTZ R90, R242, UR4, -R66.reuse ;  /* 0x00000004f25a7c23 */ /* 0x100fea0008010842 */
[----:B------:R1:W-:Y:S10]  /*14820*/  MUFU.EX2 R88, R3 ;  /* 0x0000000300587308 */ /* 0x0003f40000000800 */
[----:B------:R-:W-:Y:S01]  /*14830*/  MUFU.EX2 R65, R65 ;  /* 0x0000004100417308 */ /* 0x000fe20000000800 */
[--C-:B-1----:R-:W-:Y:S01]  /*14840*/  FFMA.FTZ R3, R83, UR4, -R66.reuse ;  /* 0x0000000453037c23 */ /* 0x102fe20008010842 */
[----:B------:R-:W-:Y:S08]  /*14850*/  FFMA.FTZ R66, R42, UR4, -R66 ;  /* 0x000000042a427c23 */ /* 0x000ff00008010842 */
[----:B------:R1:W-:Y:S10]  /*14860*/  MUFU.EX2 R83, R3 ;  /* 0x0000000300537308 */ /* 0x0003f40000000800 */
[----:B------:R-:W-:Y:S01]  /*14870*/  MUFU.EX2 R66, R66 ;  /* 0x0000004200427308 */ /* 0x000fe20000000800 */
[----:B--2---:R-:W-:Y:S09]  /*14880*/  FFMA.FTZ R37, R37, R140, R82 ;  /* 0x0000008c25257223 */ /* 0x004ff20000010052 */
[----:B------:R2:W-:Y:S01]  /*14890*/  MUFU.EX2 R82, R60 ;  /* 0x0000003c00527308 */ /* 0x0005e20000000800 */
[----:B---3--:R-:W-:Y:S01]  /*148a0*/  FFMA.FTZ R36, R36, R139, R80 ;  /* 0x0000008b24247223 */ /* 0x008fe20000010050 */
[----:B------:R-:W-:Y:S01]  /*148b0*/  FADD.FTZ R37, R92, R37 ;  /* 0x000000255c257221 */ /* 0x000fe20000010000 */
[----:B----4-:R-:W-:Y:S02]  /*148c0*/  FFMA.FTZ R2, R2, R138, R76 ;  /* 0x0000008a02027223 */ /* 0x010fe4000001004c */
[----:B-1----:R-:W-:Y:S05]  /*148d0*/  FADD.FTZ R3, R98, R36 ;  /* 0x0000002462037221 */ /* 0x002fea0000010000 */
[----:B------:R-:W-:Y:S01]  /*148e0*/  MUFU.EX2 R76, R70 ;  /* 0x00000046004c7308 */ /* 0x000fe20000000800 */
[----:B-----5:R-:W-:Y:S01]  /*148f0*/  FFMA.FTZ R0, R0, R137, R75 ;  /* 0x0000008900007223 */ /* 0x020fe2000001004b */
[----:B------:R-:W-:Y:S01]  /*14900*/  FADD.FTZ R2, R77, R2 ;  /* 0x000000024d027221 */ /* 0x000fe20000010000 */
[----:B------:R-:W-:Y:S02]  /*14910*/  FADD.FTZ R3, R117, R3 ;  /* 0x0000000375037221 */ /* 0x000fe40000010000 */
[----:B------:R-:W-:Y:S01]  /*14920*/  FADD.FTZ R36, R79, R0 ;  /* 0x000000004f247221 */ /* 0x000fe20000010000 */
[----:B------:R-:W-:Y:S04]  /*14930*/  FADD.FTZ R0, R123, R37 ;  /* 0x000000257b007221 */ /* 0x000fe80000010000 */
[----:B------:R-:W1:Y:S01]  /*14940*/  MUFU.EX2 R77, R69 ;  /* 0x00000045004d7308 */ /* 0x000e620000000800 */
[----:B--2---:R-:W2:Y:S01]  /*14950*/  LDSM.16.MT88.4 R60, [R185+0x5000] ;  /* 0x00500000b93c783b */ /* 0x004ea20000004200 */
        /* <DEDUP_REMOVED lines=8> */
[----:B------:R-:W-:Y:S03]  /*149e0*/  FADD.FTZ R2, R116, R2 ;  /* 0x0000000274027221 */ /* 0x000fe60000010000 */
[----:B------:R-:W-:Y:S01]  /*149f0*/  FADD.FTZ R36, R119, R36 ;  /* 0x0000002477247221 */ /* 0x000fe20000010000 */
[----:B------:R-:W-:Y:S01]  /*14a00*/  FADD.FTZ R3, R102, R2 ;  /* 0x0000000266037221 */ /* 0x000fe20000010000 */
[----:B------:R-:W-:Y:S03]  /*14a10*/  FADD.FTZ R2, R97, R0 ;  /* 0x0000000061027221 */ /* 0x000fe60000010000 */
[----:B------:R-:W3:Y:S01]  /*14a20*/  MUFU.EX2 R75, R71 ;  /* 0x00000047004b7308 */ /* 0x000ee20000000800 */
[----:B-1----:R-:W-:Y:S01]  /*14a30*/  F2FP.F16.F32.PACK_AB R160, R76, R77 ;  /* 0x0000004d4ca0723e */ /* 0x002fe200000000ff */
[----:B------:R-:W-:Y:S01]  /*14a40*/  FADD.FTZ R36, R120, R36 ;  /* 0x0000002478247221 */ /* 0x000fe20000010000 */
[----:B------:R-:W-:Y:S01]  /*14a50*/  FADD.FTZ R0, R121, R37 ;  /* 0x0000002579007221 */ /* 0x000fe20000010000 */
[----:B------:R-:W-:Y:S01]  /*14a60*/  FADD.FTZ R3, R106, R3 ;  /* 0x000000036a037221 */ /* 0x000fe20000010000 */
[----:B------:R-:W-:Y:S01]  /*14a70*/  FADD.FTZ R2, R103, R2 ;  /* 0x0000000267027221 */ /* 0x000fe20000010000 */
[----:B------:R-:W-:Y:S01]  /*14a80*/  FADD.FTZ R42, R131, R36 ;  /* 0x00000024832a7221 */ /* 0x000fe20000010000 */
[----:B------:R-:W-:Y:S03]  /*14a90*/  FADD.FTZ R0, R124, R0 ;  /* 0x000000007c007221 */ /* 0x000fe60000010000 */
[----:B------:R-:W1:Y:S01]  /*14aa0*/  MUFU.EX2 R71, R43 ;  /* 0x0000002b00477308 */ /* 0x000e620000000800 */
[----:B------:R-:W-:Y:S01]  /*14ab0*/  FADD.FTZ R3, R113, R3 ;  /* 0x0000000371037221 */ /* 0x000fe20000010000 */
[----:B------:R-:W-:Y:S01]  /*14ac0*/  FADD.FTZ R2, R105, R2 ;  /* 0x0000000269027221 */ /* 0x000fe20000010000 */
[----:B------:R-:W-:Y:S02]  /*14ad0*/  FADD.FTZ R0, R130, R0 ;  /* 0x0000000082007221 */ /* 0x000fe40000010000 */
[----:B------:R-:W-:Y:S01]  /*14ae0*/  FADD.FTZ R37, R125, R3 ;  /* 0x000000037d257221 */ /* 0x000fe20000010000 */
[----:B------:R-:W-:Y:S01]  /*14af0*/  FADD.FTZ R3, R172, R42 ;  /* 0x0000002aac037221 */ /* 0x000fe20000010000 */
[----:B------:R-:W-:Y:S03]  /*14b00*/  FADD.FTZ R36, R122, R2 ;  /* 0x000000027a247221 */ /* 0x000fe60000010000 */
[----:B------:R-:W4:Y:S01]  /*14b10*/  MUFU.EX2 R70, R74 ;  /* 0x0000004a00467308 */ /* 0x000f220000000800 */
[----:B---3--:R-:W-:Y:S01]  /*14b20*/  F2FP.F16.F32.PACK_AB R161, R72, R75 ;  /* 0x0000004b48a1723e */ /* 0x008fe200000000ff */
[----:B------:R-:W-:Y:S01]  /*14b30*/  FADD.FTZ R0, R174, R0 ;  /* 0x00000000ae007221 */ /* 0x000fe20000010000 */
[----:B------:R-:W-:Y:S01]  /*14b40*/  FADD.FTZ R2, R126, R37 ;  /* 0x000000257e027221 */ /* 0x000fe20000010000 */
[----:B------:R-:W-:Y:S01]  /*14b50*/  FADD.FTZ R37, R118, R36 ;  /* 0x0000002476257221 */ /* 0x000fe20000010000 */
[----:B------:R-:W-:Y:S01]  /*14b60*/  FADD.FTZ R3, R180, R3 ;  /* 0x00000003b4037221 */ /* 0x000fe20000010000 */
[----:B------:R-:W-:Y:S01]  /*14b70*/  FADD.FTZ R36, R179, R0 ;  /* 0x00000000b3247221 */ /* 0x000fe20000010000 */
[----:B------:R-:W-:Y:S03]  /*14b80*/  FADD.FTZ R2, R171, R2 ;  /* 0x00000002ab027221 */ /* 0x000fe60000010000 */
[----:B------:R-:W-:Y:S01]  /*14b90*/  MUFU.EX2 R64, R84 ;  /* 0x0000005400407308 */ /* 0x000fe20000000800 */
[-C--:B--2---:R-:W-:Y:S03]  /*14ba0*/  HMMA.16816.F32 R20, R48, R60.reuse, R20 ;  /* 0x0000003c3014723c */ /* 0x084fe60000001814 */
[----:B-1----:R-:W-:Y:S01]  /*14bb0*/  F2FP.F16.F32.PACK_AB R162, R71, R73 ;  /* 0x0000004947a2723e */ /* 0x002fe200000000ff */
[----:B------:R-:W-:Y:S01]  /*14bc0*/  FADD.FTZ R0, R169, R37 ;  /* 0x00000025a9007221 */ /* 0x000fe20000010000 */
[----:B------:R-:W-:Y:S01]  /*14bd0*/  FADD.FTZ R37, R207, R36 ;  /* 0x00000024cf257221 */ /* 0x000fe20000010000 */
[C---:B------:R-:W-:Y:S03]  /*14be0*/  HMMA.16816.F32 R24, R44.reuse, R60, R24 ;  /* 0x0000003c2c18723c */ /* 0x040fe60000001818 */
[----:B------:R-:W-:Y:S02]  /*14bf0*/  MUFU.EX2 R43, R129 ;  /* 0x00000081002b7308 */ /* 0x000fe40000000800 */
[----:B----4-:R-:W-:Y:S01]  /*14c00*/  F2FP.F16.F32.PACK_AB R163, R69, R70 ;  /* 0x0000004645a3723e */ /* 0x010fe200000000ff */
[-C--:B------:R-:W-:Y:S07]  /*14c10*/  HMMA.16816.F32 R28, R44, R62.reuse, R28 ;  /* 0x0000003e2c1c723c */ /* 0x080fee000000181c */
[----:B------:R-:W-:Y:S01]  /*14c20*/  MUFU.EX2 R80, R67 ;  /* 0x0000004300507308 */ /* 0x000fe20000000800 */
[----:B------:R-:W-:Y:S01]  /*14c30*/  FADD.FTZ R36, R205, R3 ;  /* 0x00000003cd247221 */ /* 0x000fe20000010000 */
[----:B------:R-:W-:Y:S01]  /*14c40*/  HMMA.16816.F32 R32, R48, R62, R32 ;  /* 0x0000003e3020723c */ /* 0x000fe20000001820 */
[----:B------:R-:W1:Y:S03]  /*14c50*/  LDSM.16.MT88.4 R60, [R184+0x5800] ;  /* 0x00580000b83c783b */ /* 0x000e660000004200 */
[----:B------:R-:W-:Y:S04]  /*14c60*/  F2FP.F16.F32.PACK_AB R44, R240, R233 ;  /* 0x000000e9f02c723e */ /* 0x000fe800000000ff */
[----:B------:R-:W2:Y:S03]  /*14c70*/  MUFU.EX2 R79, R68 ;  /* 0x00000044004f7308 */ /* 0x000ea60000000800 */
[----:B------:R-:W-:Y:S01]  /*14c80*/  F2FP.F16.F32.PACK_AB R45, R239, R236 ;  /* 0x000000ecef2d723e */ /* 0x000fe200000000ff */
[----:B------:R-:W-:Y:S01]  /*14c90*/  FADD.FTZ R36, R209, R36 ;  /* 0x00000024d1247221 */ /* 0x000fe20000010000 */
[----:B------:R-:W-:Y:S03]  /*14ca0*/  F2FP.F16.F32.PACK_AB R46, R237, R238 ;  /* 0x000000eeed2e723e */ /* 0x000fe600000000ff */
[----:B------:R-:W-:Y:S01]  /*14cb0*/  FADD.FTZ R36, R177, R36 ;  /* 0x00000024b1247221 */ /* 0x000fe20000010000 */
[----:B------:R-:W-:Y:S01]  /*14cc0*/  F2FP.F16.F32.PACK_AB R47, R152, R148 ;  /* 0x00000094982f723e */ /* 0x000fe200000000ff */
[----:B------:R-:W-:Y:S01]  /*14cd0*/  MUFU.EX2 R67, R81 ;  /* 0x0000005100437308 */ /* 0x000fe20000000800 */
[----:B------:R-:W-:Y:S01]  /*14ce0*/  F2FP.F16.F32.PACK_AB R48, R136, R134 ;  /* 0x000000868830723e */ /* 0x000fe200000000ff */
[----:B------:R-:W-:Y:S01]  /*14cf0*/  FADD.FTZ R36, R208, R36 ;  /* 0x00000024d0247221 */ /* 0x000fe20000010000 */
[----:B------:R-:W-:Y:S01]  /*14d00*/  F2FP.F16.F32.PACK_AB R50, R133, R132 ;  /* 0x000000848532723e */ /* 0x000fe200000000ff */
[----:B------:R-:W-:Y:S01]  /*14d10*/  FADD.FTZ R3, R176, R2 ;  /* 0x00000002b0037221 */ /* 0x000fe20000010000 */
[----:B------:R-:W-:Y:S01]  /*14d20*/  F2FP.F16.F32.PACK_AB R49, R107, R110 ;  /* 0x0000006e6b31723e */ /* 0x000fe200000000ff */
[-C--:B------:R-:W-:Y:S04]  /*14d30*/  HMMA.16816.F32 R4, R44, R52.reuse, R4 ;  /* 0x000000342c04723c */ /* 0x080fe80000001804 */
[----:B------:R-:W3:Y:S01]  /*14d40*/  MUFU.EX2 R68, R78 ;  /* 0x0000004e00447308 */ /* 0x000ee20000000800 */
        /* <DEDUP_REMOVED lines=11> */
[----:B------:R-:W4:Y:S04]  /*14e00*/  LDSM.16.MT88.4 R52, [R185+0x5800] ;  /* 0x00580000b934783b */ /* 0x000f280000004200 */
[----:B------:R-:W-:Y:S01]  /*14e10*/  FADD.FTZ R0, R215, R0 ;  /* 0x00000000d7007221 */ /* 0x000fe20000010000 */
[-C--:B------:R-:W-:Y:S05]  /*14e20*/  HMMA.16816.F32 R20, R44, R56.reuse, R20 ;  /* 0x000000382c14723c */ /* 0x080fea0000001814 */
[----:B------:R-:W-:Y:S01]  /*14e30*/  FADD.FTZ R42, R217, R0 ;  /* 0x00000000d92a7221 */ /* 0x000fe20000010000 */
[C---:B------:R-:W-:Y:S05]  /*14e40*/  HMMA.16816.F32 R24, R48.reuse, R56, R24 ;  /* 0x000000383018723c */ /* 0x040fea0000001818 */
[----:B------:R-:W-:Y:S01]  /*14e50*/  FADD.FTZ R2, R175, R2 ;  /* 0x00000002af027221 */ /* 0x000fe20000010000 */
[-C--:B------:R-:W-:Y:S05]  /*14e60*/  HMMA.16816.F32 R28, R48, R58.reuse, R28 ;  /* 0x0000003a301c723c */ /* 0x080fea000000181c */
[----:B------:R-:W-:Y:S01]  /*14e70*/  FADD.FTZ R2, R168, R2 ;  /* 0x00000002a8027221 */ /* 0x000fe20000010000 */
[----:B------:R-:W-:Y:S01]  /*14e80*/  HMMA.16816.F32 R32, R44, R58, R32 ;  /* 0x0000003a2c20723c */ /* 0x000fe20000001820 */
[----:B------:R-:W5:Y:S04]  /*14e90*/  LDSM.16.MT88.4 R56, [R185+0x5c00] ;  /* 0x005c0000b938783b */ /* 0x000f680000004200 */
        /* <DEDUP_REMOVED lines=14> */
[----:B--2---:R-:W-:Y:S01]  /*14f80*/  F2FP.F16.F32.PACK_AB R47, R79, R80 ;  /* 0x000000504f2f723e */ /* 0x004fe200000000ff */
[----:B------:R-:W-:Y:S01]  /*14f90*/  FADD.FTZ R2, R216, R2 ;  /* 0x00000002d8027221 */ /* 0x000fe20000010000 */
[----:B------:R-:W-:Y:S01]  /*14fa0*/  FADD.FTZ R37, R211, R37 ;  /* 0x00000025d3257221 */ /* 0x000fe20000010000 */
[----:B---3--:R-:W-:Y:S03]  /*14fb0*/  F2FP.F16.F32.PACK_AB R164, R67, R68 ;  /* 0x0000004443a4723e */ /* 0x008fe600000000ff */
[----:B------:R-:W-:Y:S01]  /*14fc0*/  FADD.FTZ R0, R218, R37 ;  /* 0x00000025da007221 */ /* 0x000fe20000010000 */
[C---:B------:R-:W-:Y:S01]  /*14fd0*/  HMMA.16816.F32 R8, R44.reuse, R60, R8 ;  /* 0x0000003c2c08723c */ /* 0x040fe20000001808 */
[----:B------:R-:W-:Y:S03]  /*14fe0*/  MUFU.EX2 R61, R90 ;  /* 0x0000005a003d7308 */ /* 0x000fe60000000800 */
[----:B------:R-:W-:Y:S01]  /*14ff0*/  FADD.FTZ R37, R221, R3 ;  /* 0x00000003dd257221 */ /* 0x000fe20000010000 */
[----:B------:R-:W-:Y:S01]  /*15000*/  FADD.FTZ R3, R214, R0 ;  /* 0x00000000d6037221 */ /* 0x000fe20000010000 */
[-C--:B------:R-:W-:Y:S05]  /*15010*/  HMMA.16816.F32 R12, R44, R62.reuse, R12 ;  /* 0x0000003e2c0c723c */ /* 0x080fea000000180c */
[----:B------:R-:W1:Y:S01]  /*15020*/  MUFU.EX2 R60, R101 ;  /* 0x00000065003c7308 */ /* 0x000e620000000800 */
[----:B------:R-:W-:Y:S01]  /*15030*/  FADD.FTZ R37, R226, R37 ;  /* 0x00000025e2257221 */ /* 0x000fe20000010000 */
[C---:B------:R-:W-:Y:S04]  /*15040*/  HMMA.16816.F32 R16, R48.reuse, R62, R16 ;  /* 0x0000003e3010723c */ /* 0x040fe80000001810 */
[----:B------:R-:W-:Y:S02]  /*15050*/  FADD.FTZ R3, R219, R3 ;  /* 0x00000003db037221 */ /* 0x000fe40000010000 */
[-C--:B----4-:R-:W-:Y:S05]  /*15060*/  HMMA.16816.F32 R20, R48, R52.reuse, R20 ;  /* 0x000000343014723c */ /* 0x090fea0000001814 */
[----:B------:R-:W-:Y:S01]  /*15070*/  FADD.FTZ R3, R225, R3 ;  /* 0x00000003e1037221 */ /* 0x000fe20000010000 */
[C---:B------:R-:W-:Y:S05]  /*15080*/  HMMA.16816.F32 R24, R44.reuse, R52, R24 ;  /* 0x000000342c18723c */ /* 0x040fea0000001818 */
[----:B------:R-:W-:Y:S01]  /*15090*/  FADD.FTZ R3, R232, R3 ;  /* 0x00000003e8037221 */ /* 0x000fe20000010000 */
[-C--:B------:R-:W-:Y:S05]  /*150a0*/  HMMA.16816.F32 R28, R44, R54.reuse, R28 ;  /* 0x000000362c1c723c */ /* 0x080fea000000181c */
[----:B------:R-:W-:Y:S01]  /*150b0*/  FADD.FTZ R0, R227, R36 ;  /* 0x00000024e3007221 */ /* 0x000fe20000010000 */
[----:B------:R-:W-:Y:S05]  /*150c0*/  HMMA.16816.F32 R32, R48, R54, R32 ;  /* 0x000000363020723c */ /* 0x000fea0000001820 */
[----:B------:R-:W-:Y:S01]  /*150d0*/  FADD.FTZ R0, R230, R0 ;  /* 0x00000000e6007221 */ /* 0x000fe20000010000 */
[-C--:B------:R-:W-:Y:S05]  /*150e0*/  HMMA.16816.F32 R140, R160, R144.reuse, R4 ;  /* 0x00000090a08c723c */ /* 0x080fea0000001804 */
[----:B------:R-:W-:Y:S01]  /*150f0*/  FADD.FTZ R0, R231, R0 ;  /* 0x00000000e7007221 */ /* 0x000fe20000010000 */
[----:B------:R-:W-:Y:S01]  /*15100*/  FADD.FTZ R36, R224, R2 ;  /* 0x00000002e0247221 */ /* 0x000fe20000010000 */
[----:B------:R-:W-:Y:S01]  /*15110*/  FADD.FTZ R2, R229, R37 ;  /* 0x00000025e5027221 */ /* 0x000fe20000010000 */
[----:B------:R-:W-:Y:S03]  /*15120*/  F2FP.F16.F32.PACK_AB R166, R65, R64 ;  /* 0x0000004041a6723e */ /* 0x000fe600000000ff */
        /* <DEDUP_REMOVED lines=13> */
[----:B------:R-:W-:Y:S01]  /*15200*/  IMAD.MOV.U32 R225, RZ, RZ, R204 ;  /* 0x000000ffffe17224 */ /* 0x000fe200078e00cc */
[----:B------:R-:W-:Y:S01]  /*15210*/  F2FP.F16.F32.PACK_AB R167, R66, R43 ;  /* 0x0000002b42a7723e */ /* 0x000fe200000000ff */
[----:B------:R-:W-:Y:S01]  /*15220*/  FADD.FTZ R5, R136, R2 ;  /* 0x0000000288057221 */ /* 0x000fe20000010000 */
[----:B------:R-:W-:Y:S01]  /*15230*/  FADD.FTZ R2, R148, R6 ;  /* 0x0000000694027221 */ /* 0x000fe20000010000 */
[----:B------:R-:W-:Y:S02]  /*15240*/  IMAD.MOV.U32 R134, RZ, RZ, R38 ;  /* 0x000000ffff867224 */ /* 0x000fe400078e0026 */
[----:B------:R-:W-:Y:S01]  /*15250*/  FADD.FTZ R3, R132, R5 ;  /* 0x0000000584037221 */ /* 0x000fe20000010000 */
[----:B------:R-:W-:Y:S01]  /*15260*/  FADD.FTZ R5, R237, R0 ;  /* 0x00000000ed057221 */ /* 0x000fe20000010000 */
[C---:B------:R-:W-:Y:S04]  /*15270*/  HMMA.16816.F32 R136, R164.reuse, R144, R8 ;  /* 0x00000090a488723c */ /* 0x040fe80000001808 */
[----:B------:R-:W-:Y:S01]  /*15280*/  FADD.FTZ R0, R152, R2 ;  /* 0x0000000298007221 */ /* 0x000fe20000010000 */
        /* <DEDUP_REMOVED lines=32> */
[----:B------:R-:W-:Y:S04]  /*15490*/  IMAD.MOV.U32 R132, RZ, RZ, R40 ;  /* 0x000000ffff847224 */ /* 0x000fe800078e0028 */
        /* <DEDUP_REMOVED lines=9> */
[----:B------:R-:W-:Y:S03]  /*15530*/  FADD.FTZ R0, R66, R0 ;  /* 0x0000000042007221 */ /* 0x000fe60000010000 */
[----:B------:R1:W-:Y:S04]  /*15540*/  STL [R1+0x1c], R3 ;  /* 0x00001c0301007387 */ /* 0x0003e80000100800 */
[----:B------:R2:W-:Y:S04]  /*15550*/  STL [R1+0x20], R2 ;  /* 0x0000200201007387 */ /* 0x0005e80000100800 */
[----:B------:R2:W-:Y:S01]  /*15560*/  STL [R1+0x24], R0 ;  /* 0x0000240001007387 */ /* 0x0005e20000100800 */
[----:B-1----:R-:W-:Y:S01]  /*15570*/  IMAD.MOV.U32 R3, RZ, RZ, R41 ;  /* 0x000000ffff037224 */ /* 0x002fe200078e0029 */
[----:B------:R-:W-:Y:S06]  /*15580*/  @P0 BRA `(.L_x_916) ;  /* 0xffffff9c004c0947 */ /* 0x000fec000383ffff */
.L_x_915:
        /* <DEDUP_REMOVED lines=60> */
.L_x_919:
        /* <DEDUP_REMOVED lines=23> */
.L_x_920:
        /* <DEDUP_REMOVED lines=60> */
[----:B------:R-:W-:Y:S01]  /*15e80*/  STS [R16], R7 ;  /* 0x0000000710007388 */ /* 0x000fe20000000800 */
[----:B------:R-:W-:Y:S01]  /*15e90*/  F2FP.F16.F32.PACK_AB R3, R145, R144 ;  /* 0x000000909103723e */ /* 0x000fe200000000ff */
[----:B--2---:R-:W1:Y:S01]  /*15ea0*/  @P3 LDC R18, c[0x0][0x2e4] ;  /* 0x0000b900ff123b82 */ /* 0x004e620000000800 */
        /* <DEDUP_REMOVED lines=17> */
[----:B------:R-:W-:-:S03]  /*15fc0*/  F2FP.F16.F32.PACK_AB R20, R167, R20 ;  /* 0x00000014a714723e */ /* 0x000fc600000000ff */
[----:B------:R1:W-:Y:S01]  /*15fd0*/  STS [R2+0x1200], R15 ;  /* 0x0012000f02007388 */ /* 0x0003e20000000800 */
[----:B--2---:R-:W2:Y:S03]  /*15fe0*/  @P0 LDC.64 R6, c[0x0][0x2c0] ;  /* 0x0000b000ff060b82 */ /* 0x004ea60000000a00 */
[----:B------:R2:W-:Y:S01]  /*15ff0*/  STS [R19], R14 ;  /* 0x0000000e13007388 */ /* 0x0005e20000000800 */
[----:B---3--:R-:W-:-:S03]  /*16000*/  IMAD.IADD R0, R27, 0x1, R19 ;  /* 0x000000011b007824 */ /* 0x008fc600078e0213 */
[----:B------:R-:W-:Y:S01]  /*16010*/  STS [R19+0x200], R13 ;  /* 0x0002000d13007388 */ /* 0x000fe20000000800 */
[----:B----4-:R-:W3:Y:S03]  /*16020*/  @P6 MUFU.LG2 R3, R25 ;  /* 0x0000001900036308 */ /* 0x010ee60000000c00 */
[----:B------:R4:W-:Y:S01]  /*16030*/  STS [R0], R10 ;  /* 0x0000000a00007388 */ /* 0x0009e20000000800 */
[----:B------:R-:W4:Y:S03]  /*16040*/  @P6 LDC R5, c[0x0][0x2e8] ;  /* 0x0000ba00ff056b82 */ /* 0x000f260000000800 */
[----:B------:R-:W-:Y:S04]  /*16050*/  STS [R0+0x200], R9 ;  /* 0x0002000900007388 */ /* 0x000fe80000000800 */
[----:B------:R4:W-:Y:S04]  /*16060*/  STS [R19+0x1000], R12 ;  /* 0x0010000c13007388 */ /* 0x0009e80000000800 */
[----:B------:R4:W-:Y:S01]  /*16070*/  STS [R19+0x1200], R11 ;  /* 0x0012000b13007388 */ /* 0x0009e20000000800 */
[----:B-1----:R-:W1:Y:S01]  /*16080*/  @P2 LDC R15, c[0x0][0x2e8] ;  /* 0x0000ba00ff0f2b82 */ /* 0x002e620000000800 */
[----:B------:R-:W-:Y:S01]  /*16090*/  LOP3.LUT R2, R31, 0xffffffe0, RZ, 0xc0, !PT ;  /* 0xffffffe01f027812 */ /* 0x000fe200078ec0ff */
[----:B---3--:R-:W-:Y:S01]  /*160a0*/  @P6 FMUL.FTZ R3, R3, 0.69314718246459960938 ;  /* 0x3f31721803036820 */ /* 0x008fe20000410000 */
[----:B------:R3:W-:Y:S01]  /*160b0*/  STS [R0+0x1000], R8 ;  /* 0x0010000800007388 */ /* 0x0007e20000000800 */
[----:B------:R-:W-:Y:S01]  /*160c0*/  IMAD.MOV.U32 R25, RZ, RZ, 0x7f800000 ;  /* 0x7f800000ff197424 */ /* 0x000fe200078e00ff */
[----:B------:R-:W-:Y:S01]  /*160d0*/  IADD3 R4, -R2, R36, RZ ;  /* 0x0000002402047210 */ /* 0x000fe20007ffe1ff */
[----:B--2---:R-:W-:Y:S01]  /*160e0*/  @P0 IMAD R2, R7, R6, RZ ;  /* 0x0000000607020224 */ /* 0x004fe200078e02ff */
[----:B------:R2:W-:Y:S01]  /*160f0*/  STS [R0+0x1200], R20 ;  /* 0x0012001400007388 */ /* 0x0005e20000000800 */
[----:B------:R-:W1:Y:S01]  /*16100*/  @!P0 LDC R14, c[0x0][0x270] ;  /* 0x00009c00ff0e8b82 */ /* 0x000e620000000800 */
[----:B------:R3:W-:Y:S01]  /*16110*/  @P1 MUFU.LG2 R6, R24 ;  /* 0x0000001800061308 */ /* 0x0007e20000000c00 */
[----:B------:R-:W-:-:S06]  /*16120*/  LOP3.LUT P3, RZ, R4, 0x3, RZ, 0xc0, !PT ;  /* 0x0000000304ff7812 */ /* 0x000fcc000786c0ff */
[----:B------:R-:W-:Y:S01]  /*16130*/  BAR.SYNC.DEFER_BLOCKING 0x0 ;  /* 0x0000000000007b1d */ /* 0x000fe20000010000 */
[----:B----4-:R-:W-:Y:S01]  /*16140*/  @P6 FFMA.FTZ R25, R41, R5, R3 ;  /* 0x0000000529196223 */ /* 0x010fe20000010003 */
[----:B------:R-:W-:-:S04]  /*16150*/  @!P0 MOV R2, R18 ;  /* 0x0000001200028202 */ /* 0x000fc80000000f00 */
[----:B------:R-:W4:Y:S01]  /*16160*/  @P2 MUFU.LG2 R10, R21 ;  /* 0x00000015000a2308 */ /* 0x000f220000000c00 */
[----:B------:R-:W4:Y:S01]  /*16170*/  S2R R16, SR_CTAID.Y ;  /* 0x0000000000107919 */ /* 0x000f220000002600 */
[----:B------:R-:W-:Y:S01]  /*16180*/  SHF.R.S32.HI R12, RZ, 0x1f, R37 ;  /* 0x0000001fff0c7819 */ /* 0x000fe20000011425 */
[----:B------:R-:W4:Y:S01]  /*16190*/  S2R R27, SR_CTAID.Z ;  /* 0x00000000001b7919 */ /* 0x000f220000002700 */
[----:B------:R-:W4:Y:S04]  /*161a0*/  @P5 LDC R11, c[0x0][0x2e8] ;  /* 0x0000ba00ff0b5b82 */ /* 0x000f280000000800 */
[----:B------:R-:W4:Y:S01]  /*161b0*/  @P5 MUFU.LG2 R9, R26 ;  /* 0x0000001a00095308 */ /* 0x000f220000000c00 */
[----:B------:R-:W-:Y:S01]  /*161c0*/  LEA.HI R12, R12, R37, RZ, 0x2 ;  /* 0x000000250c0c7211 */ /* 0x000fe200078f10ff */
[----:B------:R-:W-:Y:S01]  /*161d0*/  IMAD.MOV.U32 R19, RZ, RZ, 0x7f800000 ;  /* 0x7f800000ff137424 */ /* 0x000fe200078e00ff */
[----:B---3--:R-:W-:-:S02]  /*161e0*/  MOV R24, 0x7f800000 ;  /* 0x7f80000000187802 */ /* 0x008fc40000000f00 */
[----:B------:R-:W-:Y:S01]  /*161f0*/  LOP3.LUT R13, R12, 0xfffffffc, RZ, 0xc0, !PT ;  /* 0xfffffffc0c0d7812 */ /* 0x000fe200078ec0ff */
[----:B------:R-:W3:Y:S01]  /*16200*/  @P0 LDC R8, c[0x0][0x2c0] ;  /* 0x0000b000ff080b82 */ /* 0x000ee20000000800 */
[----:B--2---:R-:W-:Y:S01]  /*16210*/  @P0 MOV R0, 0x1 ;  /* 0x0000000100000802 */ /* 0x004fe20000000f00 */
[----:B-1----:R-:W-:Y:S01]  /*16220*/  @!P0 IMAD R0, R18, R14, RZ ;  /* 0x0000000e12008224 */ /* 0x002fe200078e02ff */
[----:B------:R1:W2:Y:S01]  /*16230*/  LDS.128 R32, [R241+0x1800] ;  /* 0x00180000f1207984 */ /* 0x0002a20000000c00 */
[----:B----4-:R-:W-:Y:S01]  /*16240*/  @P2 FMUL.FTZ R5, R10, 0.69314718246459960938 ;  /* 0x3f3172180a052820 */ /* 0x010fe20000410000 */
[----:B------:R-:W-:Y:S02]  /*16250*/  IADD3 R13, -R13, R37, RZ ;  /* 0x000000250d0d7210 */ /* 0x000fe40007ffe1ff */
[----:B------:R-:W-:Y:S01]  /*16260*/  SHF.R.S32.HI R10, RZ, 0x2, R12 ;  /* 0x00000002ff0a7819 */ /* 0x000fe2000001140c */
[----:B------:R-:W4:Y:S01]  /*16270*/  @P1 LDC R14, c[0x0][0x2e8] ;  /* 0x0000ba00ff0e1b82 */ /* 0x000f220000000800 */
[----:B------:R-:W-:Y:S01]  /*16280*/  @P2 FFMA.FTZ R19, R39, R15, R5 ;  /* 0x0000000f27132223 */ /* 0x000fe20000010005 */
[----:B------:R-:W-:Y:S01]  /*16290*/  @P5 FMUL.FTZ R4, R9, 0.69314718246459960938 ;  /* 0x3f31721809045820 */ /* 0x000fe20000410000 */
[----:B------:R-:W-:-:S03]  /*162a0*/  SHF.L.U32 R18, R13, 0x3, RZ ;  /* 0x000000030d127819 */ /* 0x000fc600000006ff */
[----:B------:R-:W-:Y:S01]  /*162b0*/  @P5 FFMA.FTZ R24, R40, R11, R4 ;  /* 0x0000000b28185223 */ /* 0x000fe20000010004 */
[----:B------:R-:W-:Y:S01]  /*162c0*/  MOV R11, 0x7f800000 ;  /* 0x7f800000000b7802 */ /* 0x000fe20000000f00 */
[----:B------:R-:W-:Y:S01]  /*162d0*/  IMAD R0, R16, R0, RZ ;  /* 0x0000000010007224 */ /* 0x000fe200078e02ff */
[----:B------:R-:W-:-:S04]  /*162e0*/  @!P0 MOV R8, 0x1 ;  /* 0x0000000100088802 */ /* 0x000fc80000000f00 */
[----:B------:R-:W-:Y:S01]  /*162f0*/  SEL R0, R0, RZ, !P4 ;  /* 0x000000ff00007207 */ /* 0x000fe20006000000 */
[----:B---3--:R-:W-:-:S04]  /*16300*/  IMAD R3, R8, UR4, RZ ;  /* 0x0000000408037c24 */ /* 0x008fc8000f8e02ff */
[----:B------:R-:W-:Y:S02]  /*16310*/  IMAD R0, R27, R2, R0 ;  /* 0x000000021b007224 */ /* 0x000fe400078e0200 */
[----:B------:R-:W-:Y:S01]  /*16320*/  @P1 FMUL.FTZ R2, R6, 0.69314718246459960938 ;  /* 0x3f31721806021820 */ /* 0x000fe20000410000 */
[----:B------:R-:W-:-:S03]  /*16330*/  SHF.L.U32 R3, R3, 0x7, RZ ;  /* 0x0000000703037819 */ /* 0x000fc600000006ff */
[----:B----4-:R-:W-:Y:S01]  /*16340*/  @P1 FFMA.FTZ R11, R38, R14, R2 ;  /* 0x0000000e260b1223 */ /* 0x010fe20000010002 */
[--C-:B------:R-:W-:Y:S02]  /*16350*/  IADD3 R6, P2, P0, R3, R22, R0.reuse ;  /* 0x0000001603067210 */ /* 0x100fe4000785e000 */
[----:B------:R-:W-:Y:S02]  /*16360*/  SHF.R.S32.HI R4, RZ, 0x1f, R3 ;  /* 0x0000001fff047819 */ /* 0x000fe40000011403 */
[----:B------:R-:W-:-:S04]  /*16370*/  SHF.R.S32.HI R0, RZ, 0x1f, R0 ;  /* 0x0000001fff007819 */ /* 0x000fc80000011400 */
[----:B------:R-:W-:Y:S01]  /*16380*/  IADD3.X R9, R4, R23, R0, P2, P0 ;  /* 0x0000001704097210 */ /* 0x000fe200017e0400 */
[----:B-12---:R-:W-:Y:S06]  /*16390*/  @P3 BRA `(.L_x_922) ;  /* 0x0000000000c03947 */ /* 0x006fec0003800000 */
        /* <DEDUP_REMOVED lines=31> */
[----:B------:R-:W-:Y:S02]  /*16590*/  @!P5 LEA.HI.X.SX32 R2, R2, R9, 0x1, P2 ;  /* 0x000000090202d211 */ /* 0x000fe400010f0eff */
[----:B------:R-:W-:-:S05]  /*165a0*/  @!P3 IADD3 R12, P0, R5, R6, RZ ;  /* 0x00000006050cb210 */ /* 0x000fca0007f1e0ff */
        /* <DEDUP_REMOVED lines=15> */
.L_x_922:
[----:B------:R-:W-:Y:S05]  /*166a0*/  BSYNC B0 ;  /* 0x0000000000007941 */ /* 0x000fea0003800000 */
.L_x_921:
[----:B------:R2:W3:Y:S01]  /*166b0*/  LDS.128 R12, [R241] ;  /* 0x00000000f10c7984 */ /* 0x0004e20000000c00 */
[C---:B------:R-:W-:Y:S01]  /*166c0*/  VIADD R0, R10.reuse, 0x40 ;  /* 0x000000400a007836 */ /* 0x040fe20000000000 */
[CC--:B-----5:R-:W-:Y:S01]  /*166d0*/  ISETP.GE.AND P3, PT, R10.reuse, R42.reuse, PT ;  /* 0x0000002a0a00720c */ /* 0x0e0fe20003f66270 */
[----:B-1----:R-:W-:Y:S01]  /*166e0*/  VIADD R3, R10, 0x20 ;  /* 0x000000200a037836 */ /* 0x002fe20000000000 */
[----:B------:R-:W1:Y:S01]  /*166f0*/  S2R R8, SR_CTAID.X ;  /* 0x0000000000087919 */ /* 0x000e620000002500 */
[----:B------:R-:W-:Y:S01]  /*16700*/  IADD3 R2, P0, R18, R29, RZ ;  /* 0x0000001d12027210 */ /* 0x000fe20007f1e0ff */
[----:B------:R-:W-:Y:S01]  /*16710*/  ULDC.64 UR4, c[0x0][0x2a0] ;  /* 0x0000a80000047ab9 */ /* 0x000fe20000000a00 */
[----:B------:R-:W-:Y:S01]  /*16720*/  SHF.R.S32.HI R4, RZ, 0x1f, R18 ;  /* 0x0000001fff047819 */ /* 0x000fe20000011412 */
[----:B------:R-:W-:Y:S01]  /*16730*/  BSSY B0, `(.L_x_923) ;  /* 0x0000018000007945 */ /* 0x000fe20003800000 */
[----:B------:R-:W-:Y:S02]  /*16740*/  SHF.R.S32.HI R5, RZ, 0x1f, R27 ;  /* 0x0000001fff057819 */ /* 0x000fe4000001141b */
[-C--:B------:R-:W-:Y:S01]  /*16750*/  ISETP.GE.AND P1, PT, R0, R42.reuse, PT ;  /* 0x0000002a0000720c */ /* 0x080fe20003f26270 */
[----:B------:R-:W-:Y:S01]  /*16760*/  VIADD R0, R10, 0x60 ;  /* 0x000000600a007836 */ /* 0x000fe20000000000 */
[----:B------:R-:W-:-:S02]  /*16770*/  ISETP.GE.AND P2, PT, R3, R42, PT ;  /* 0x0000002a0300720c */ /* 0x000fc40003f46270 */
[----:B------:R-:W-:Y:S01]  /*16780*/  IADD3.X R3, R4, R30, RZ, P0, !PT ;  /* 0x0000001e04037210 */ /* 0x000fe200007fe4ff */
[----:B------:R-:W-:Y:S01]  /*16790*/  IMAD R4, R5, UR4, RZ ;  /* 0x0000000405047c24 */ /* 0x000fe2000f8e02ff */
[----:B------:R-:W-:Y:S02]  /*167a0*/  ISETP.GE.AND P0, PT, R0, R42, PT ;  /* 0x0000002a0000720c */ /* 0x000fe40003f06270 */
[----:B------:R-:W-:Y:S01]  /*167b0*/  SHF.R.S32.HI R11, RZ, 0x1f, R10 ;  /* 0x0000001fff0b7819 */ /* 0x000fe2000001140a */
[C---:B------:R-:W-:Y:S02]  /*167c0*/  IMAD R0, R27.reuse, UR5, R4 ;  /* 0x000000051b007c24 */ /* 0x040fe4000f8e0204 */
        /* <DEDUP_REMOVED lines=14> */
.L_x_924:
[----:B------:R-:W-:Y:S05]  /*168b0*/  BSYNC B0 ;  /* 0x0000000000007941 */ /* 0x000fea0003800000 */
.L_x_923:
        /* <DEDUP_REMOVED lines=16> */
.L_x_926:
[----:B------:R-:W-:Y:S05]  /*169c0*/  BSYNC B0 ;  /* 0x0000000000007941 */ /* 0x000fea0003800000 */
.L_x_925:
        /* <DEDUP_REMOVED lines=16> */
.L_x_928:
[----:B------:R-:W-:Y:S05]  /*16ad0*/  BSYNC B0 ;  /* 0x0000000000007941 */ /* 0x000fea0003800000 */
.L_x_927:
        /* <DEDUP_REMOVED lines=15> */
.L_x_929:
        /* <DEDUP_REMOVED lines=11> */
.L_x_1323:


//--------------------- .text._ZN5flash16flash_fwd_kernelI23Flash_fwd_kernel_traitsILi32ELi128ELi128ELi4ELb0ELb0EN7cutlass6half_tE19Flash_kernel_traitsILi32ELi128ELi128ELi4ES3_EELb1ELb0ELb1ELb1ELb0ELb0ELb0ELb0EEEvNS_16Flash_fwd_paramsE --------------------------
	.section	.text._ZN5flash16flash_fwd_kernelI23Flash_fwd_kernel_traitsILi32ELi128ELi128ELi4ELb0ELb0EN7cutlass6half_tE19Flash_kernel_traitsILi32ELi128ELi128ELi4ES3_EELb1ELb0ELb1ELb1ELb0ELb0ELb0ELb0EEEvNS_16Flash_fwd_paramsE,"ax",@progbits
	.align	128
        .global         _ZN5flash16flash_fwd_kernelI23Flash_fwd_kernel_traitsILi32ELi128ELi128ELi4ELb0ELb0EN7cutlass6half_tE19Flash_kernel_traitsILi32ELi128ELi128ELi4ES3_EELb1ELb0ELb1ELb1ELb0ELb0ELb0ELb0EEEvNS_16Flash_fwd_paramsE
        .type           _ZN5flash16flash_fwd_kernelI23Flash_fwd_kernel_traitsILi32ELi128ELi128ELi4ELb0ELb0EN7cutlass6half_tE19Flash_kernel_traitsILi32ELi128ELi128ELi4ES3_EELb1ELb0ELb1ELb1ELb0ELb0ELb0ELb0EEEvNS_16Flash_fwd_paramsE,@function
        .size           _ZN5flash16flash_fwd_kernelI23Flash_fwd_kernel_traitsILi32ELi128ELi128ELi4ELb0ELb0EN7cutlass6half_tE19Flash_kernel_traitsILi32ELi128ELi128ELi4ES3_EELb1ELb0ELb1ELb1ELb0ELb0ELb0ELb0EEEvNS_16Flash_fwd_paramsE,(.L_x_1324 - _ZN5flash16flash_fwd_kernelI23Flash_fwd_kernel_traitsILi32ELi128ELi128ELi4ELb0ELb0EN7cutlass6half_tE19Flash_kernel_traitsILi32ELi128ELi128ELi4ES3_EELb1ELb0ELb1ELb1ELb0ELb0ELb0ELb0EEEvNS_16Flash_fwd_paramsE)
        .other          _ZN5flash16flash_fwd_kernelI23Flash_fwd_kernel_traitsILi32ELi128ELi128ELi4ELb0ELb0EN7cutlass6half_tE19Flash_kernel_traitsILi32ELi128ELi128ELi4ES3_EELb1ELb0ELb1ELb1ELb0ELb0ELb0ELb0EEEvNS_16Flash_fwd_paramsE,@"STO_CUDA_ENTRY STV_DEFAULT"
_ZN5flash16flash_fwd_kernelI23Flash_fwd_kernel_traitsILi32ELi128ELi128ELi4ELb0ELb0EN7cutlass6half_tE19Flash_kernel_traitsILi32ELi128ELi128ELi4ES3_EELb1ELb0ELb1ELb1ELb0ELb0ELb0ELb0EEEvNS_16Flash_fwd_paramsE:
.text._ZN5flash16flash_fwd_kernelI23Flash_fwd_kernel_traitsILi32ELi128ELi128ELi4ELb0ELb0EN7cutlass6half_tE19Flash_kernel_traitsILi32ELi128ELi128ELi4ES3_EELb1ELb0ELb1ELb1ELb0ELb0ELb0ELb0EEEvNS_16Flash_fwd_paramsE:
        /* <DEDUP_REMOVED lines=56> */
[----:B-1----:R-:W-:Y:S01]  /*0380*/  IMAD.U32 R2, RZ, RZ, UR8 ;  /* 0x00000008ff027e24 */ /* 0x002fe2000f8e00ff */
[----:B------:R-:W-:Y:S01]  /*0390*/  SHF.R.S32.HI R19, RZ, 0x1f, R105 ;  /* 0x0000001fff137819 */ /* 0x000fe20000011469 */
[----:B------:R-:W-:Y:S01]  /*03a0*/  IMAD.U32 R3, RZ, RZ, UR9 ;  /* 0x00000009ff037e24 */ /* 0x000fe2000f8e00ff */
[----:B------:R-:W-:-:S04]  /*03b0*/  ULDC UR8, c[0x0][0x270] ;  /* 0x00009c0000087ab9 */ /* 0x000fc80000000800 */
[----:B------:R1:W4:Y:S02]  /*03c0*/  @P1 LDG.E R0, desc[UR22][R2.64] ;  /* 0x0000001602001981 */ /* 0x000324000c1e1900 */
[----:B-1----:R-:W-:Y:S02]  /*03d0*/  IMAD.U32 R2, RZ, RZ, UR6 ;  /* 0x00000006ff027e24 */ /* 0x002fe4000f8e00ff */
[----:B------:R-:W-:-:S05]  /*03e0*/  IMAD.U32 R3, RZ, RZ, UR7 ;  /* 0x00000007ff037e24 */ /* 0x000fca000f8e00ff */
        /* <DEDUP_REMOVED lines=30> */
.L_x_930:
[----:B------:R-:W-:Y:S01]  /*05d0*/  ULDC UR9, c[0x0][0x2c8] ;  /* 0x0000b20000097ab9 */ /* 0x000fe20000000800 */
.L_x_931:
        /* <DEDUP_REMOVED lines=131> */
.L_x_934:
[----:B------:R-:W-:Y:S05]  /*0e10*/  BSYNC B0 ;  /* 0x0000000000007941 */ /* 0x000fea0003800000 */
.L_x_933:
        /* <DEDUP_REMOVED lines=17> */
.L_x_936:
[----:B------:R-:W-:Y:S05]  /*0f30*/  BSYNC B0 ;  /* 0x0000000000007941 */ /* 0x000fea0003800000 */
.L_x_935:
        /* <DEDUP_REMOVED lines=15> */
.L_x_938:
[----:B------:R-:W-:Y:S05]  /*1030*/  BSYNC B0 ;  /* 0x0000000000007941 */ /* 0x000fea0003800000 */
.L_x_937:
        /* <DEDUP_REMOVED lines=14> */
.L_x_940:
[----:B------:R-:W-:Y:S05]  /*1120*/  BSYNC B0 ;  /* 0x0000000000007941 */ /* 0x000fea0003800000 */
.L_x_939:
        /* <DEDUP_REMOVED lines=10> */
.L_x_942:
[----:B------:R-:W-:Y:S05]  /*11d0*/  BSYNC B0 ;  /* 0x0000000000007941 */ /* 0x000fea0003800000 */
.L_x_941:
        /* <DEDUP_REMOVED lines=10> */
.L_x_944:
[----:B------:R-:W-:Y:S05]  /*1280*/  BSYNC B0 ;  /* 0x0000000000007941 */ /* 0x000fea0003800000 */
.L_x_943:
        /* <DEDUP_REMOVED lines=10> */
.L_x_946:
[----:B------:R-:W-:Y:S05]  /*1330*/  BSYNC B0 ;  /* 0x0000000000007941 */ /* 0x000fea0003800000 */
.L_x_945:
        /* <DEDUP_REMOVED lines=10> */
.L_x_932:
[----:B------:R-:W2:Y:S01]  /*13e0*/  LDC R21, c[0x0][0x278] ;  /* 0x00009e00ff157b82 */ /* 0x000ea20000000800 */
[----:B------:R-:W3:Y:S01]  /*13f0*/  S2R R4, SR_CTAID.Z ;  /* 0x0000000000047919 */ /* 0x000ee20000002700 */
[CC--:B------:R-:W-:Y:S01]  /*1400*/  LEA.HI R6, R19.reuse, R105.reuse, RZ, 0x2 ;  /* 0x0000006913067211 */ /* 0x0c0fe200078f10ff */
[----:B------:R-:W-:Y:S01]  /*1410*/  UISETP.NE.AND UP0, UPT, UR15, -0x1, UPT ;  /* 0xffffffff0f00788c */ /* 0x000fe2000bf05270 */
[----:B------:R-:W-:Y:S01]  /*1420*/  LEA.HI R20, R19, R105, RZ, 0x3 ;  /* 0x0000006913147211 */ /* 0x000fe200078f18ff */
[----:B------:R-:W-:Y:S01]  /*1430*/  UISETP.NE.AND UP1, UPT, UR7, -0x1, UPT ;  /* 0xffffffff0700788c */ /* 0x000fe2000bf25270 */
[----:B------:R-:W-:Y:S02]  /*1440*/  SHF.R.S32.HI R95, RZ, 0x5, R5 ;  /* 0x00000005ff5f7819 */ /* 0x000fe40000011405 */
[----:B------:R-:W-:Y:S02]  /*1450*/  SHF.R.S32.HI R18, RZ, 0x3, R20 ;  /* 0x00000003ff127819 */ /* 0x000fe40000011414 */
[----:B------:R-:W-:-:S02]  /*1460*/  MOV R23, R9 ;  /* 0x0000000900177202 */ /* 0x000fc40000000f00 */
[----:B------:R-:W-:Y:S01]  /*1470*/  PLOP3.LUT P0, PT, PT, PT, UP1, 0x80, 0x0 ;  /* 0x000000000000781c */ /* 0x000fe20003f0f018 */
[----:B------:R-:W-:Y:S01]  /*1480*/  IMAD.SHL.U32 R5, R18, 0x40, RZ ;  /* 0x0000004012057824 */ /* 0x000fe200078e00ff */
[----:B------:R-:W-:Y:S01]  /*1490*/  @UP0 ULDC.64 UR4, c[0x0][0x240] ;  /* 0x0000900000040ab9 */ /* 0x000fe20000000a00 */
[----:B------:R-:W-:Y:S02]  /*14a0*/  @!UP0 USHF.R.S32.HI UR8, URZ, 0x1f, UR33 ;  /* 0x0000001f3f088899 */ /* 0x000fe40008011421 */
[----:B------:R-:W-:Y:S02]  /*14b0*/  @UP0 UIMAD.WIDE.U32 UR34, UR15, UR4, URZ ;  /* 0x000000040f2202a5 */ /* 0x000fe4000f8e003f */
[----:B------:R-:W-:Y:S02]  /*14c0*/  @UP1 UIADD3 UR9, UR6, UR7, URZ ;  /* 0x0000000706091290 */ /* 0x000fe4000fffe03f */
[----:B------:R-:W-:Y:S01]  /*14d0*/  @UP0 UIMAD UR17, UR15, UR5, UR35 ;  /* 0x000000050f1102a4 */ /* 0x000fe2000f8e0223 */
[----:B------:R-:W-:Y:S01]  /*14e0*/  @UP1 ULDC.64 UR12, c[0x0][0x248] ;  /* 0x00009200000c1ab9 */ /* 0x000fe20000000a00 */
[----:B--2---:R-:W-:Y:S01]  /*14f0*/  IABS R0, R21 ;  /* 0x0000001500007213 */ /* 0x004fe20000000000 */
[----:B------:R-:W-:Y:S01]  /*1500*/  @!UP0 ULDC.64 UR4, c[0x0][0x228] ;  /* 0x00008a0000048ab9 */ /* 0x000fe20000000a00 */
[----:B------:R-:W-:-:S02]  /*1510*/  @UP1 UIMAD.WIDE.U32 UR28, UR9, UR12, URZ ;  /* 0x0000000c091c12a5 */ /* 0x000fc4000f8e003f */
[----:B------:R-:W-:Y:S01]  /*1520*/  @!UP0 UIMAD UR8, UR8, UR4, URZ ;  /* 0x00000004080882a4 */ /* 0x000fe2000f8e023f */
[----:B------:R-:W-:Y:S01]  /*1530*/  IMAD.MOV.U32 R7, RZ, RZ, R0 ;  /* 0x000000ffff077224 */ /* 0x000fe200078e0000 */
[----:B------:R-:W-:Y:S02]  /*1540*/  @!UP0 UIMAD.WIDE.U32 UR10, UR33, UR4, URZ ;  /* 0x00000004210a82a5 */ /* 0x000fe4000f8e003f */
[----:B------:R-:W-:Y:S01]  /*1550*/  @!UP0 UIMAD UR5, UR33, UR5, UR8 ;  /* 0x00000005210582a4 */ /* 0x000fe2000f8e0208 */
[----:B------:R-:W2:Y:S01]  /*1560*/  I2F.RP R2, R7 ;  /* 0x0000000700027306 */ /* 0x000ea20000209400 */
[----:B---3--:R-:W-:Y:S01]  /*1570*/  IABS R4, R4 ;  /* 0x0000000400047213 */ /* 0x008fe20000000000 */
[----:B------:R-:W-:Y:S02]  /*1580*/  @UP1 UIMAD UR9, UR9, UR13, URZ ;  /* 0x0000000d090912a4 */ /* 0x000fe4000f8e023f */
[----:B------:R-:W-:Y:S02]  /*1590*/  @!UP0 UIADD3 UR17, UR11, UR5, URZ ;  /* 0x000000050b118290 */ /* 0x000fe4000fffe03f */
[----:B------:R-:W-:Y:S01]  /*15a0*/  @UP1 UIADD3 UR9, UR29, UR9, URZ ;  /* 0x000000091d091290 */ /* 0x000fe2000fffe03f */
[----:B------:R-:W-:Y:S01]  /*15b0*/  @!UP0 UMOV UR34, UR10 ;  /* 0x0000000a00228c82 */ /* 0x000fe20008000000 */
[----:B--2---:R-:W2:Y:S02]  /*15c0*/  MUFU.RCP R2, R2 ;  /* 0x0000000200027308 */ /* 0x004ea40000001000 */
[----:B--2---:R-:W-:-:S06]  /*15d0*/  VIADD R2, R2, 0xffffffe ;  /* 0x0ffffffe02027836 */ /* 0x004fcc0000000000 */
[----:B------:R-:W2:Y:S02]  /*15e0*/  F2I.FTZ.U32.TRUNC.NTZ R3, R2 ;  /* 0x0000000200037305 */ /* 0x000ea4000021f000 */
[----:B--2---:R-:W-:Y:S02]  /*15f0*/  IMAD.MOV R0, RZ, RZ, -R3 ;  /* 0x000000ffff007224 */ /* 0x004fe400078e0a03 */
[----:B------:R-:W-:Y:S02]  /*1600*/  IMAD.MOV.U32 R2, RZ, RZ, RZ ;  /* 0x000000ffff027224 */ /* 0x000fe400078e00ff */
[----:B------:R-:W-:-:S04]  /*1610*/  IMAD R0, R0, R7, RZ ;  /* 0x0000000700007224 */ /* 0x000fc800078e02ff */
[----:B------:R-:W-:-:S04]  /*1620*/  IMAD.HI.U32 R2, R3, R0, R2 ;  /* 0x0000000003027227 */ /* 0x000fc800078e0002 */
[----:B------:R-:W-:Y:S01]  /*1630*/  IMAD.MOV.U32 R3, RZ, RZ, R4 ;  /* 0x000000ffff037224 */ /* 0x000fe200078e0004 */
[----:B------:R-:W-:-:S03]  /*1640*/  LOP3.LUT R4, R6, 0xfffffffc, RZ, 0xc0, !PT ;  /* 0xfffffffc06047812 */ /* 0x000fc600078ec0ff */
[----:B------:R-:W-:Y:S01]  /*1650*/  IMAD.HI.U32 R14, R2, R3, RZ ;  /* 0x00000003020e7227 */ /* 0x000fe200078e00ff */
[----:B------:R-:W-:Y:S02]  /*1660*/  IADD3 R4, -R4, R105, RZ ;  /* 0x0000006904047210 */ /* 0x000fe40007ffe1ff */
[----:B------:R-:W-:Y:S01]  /*1670*/  SHF.R.S32.HI R2, RZ, 0x2, R6 ;  /* 0x00000002ff027819 */ /* 0x000fe20000011406 */
[----:B------:R-:W-:Y:S02]  /*1680*/  IMAD.MOV R0, RZ, RZ, -R14 ;  /* 0x000000ffff007224 */ /* 0x000fe400078e0a0e */
[----:B------:R-:W-:Y:S01]  /*1690*/  IMAD.SHL.U32 R8, R4, 0x8, RZ ;  /* 0x0000000804087824 */ /* 0x000fe200078e00ff */
[----:B------:R-:W-:Y:S01]  /*16a0*/  LEA.HI R6, R6, R2, RZ, 0x1 ;  /* 0x0000000206067211 */ /* 0x000fe200078f08ff */
[----:B------:R-:W-:Y:S01]  /*16b0*/  IMAD R0, R7, R0, R3 ;  /* 0x0000000007007224 */ /* 0x000fe200078e0203 */
[----:B------:R-:W-:Y:S01]  /*16c0*/  LOP3.LUT R4, R5, 0xc0, RZ, 0xc0, !PT ;  /* 0x000000c005047812 */ /* 0x000fe200078ec0ff */
[--C-:B------:R-:W-:Y:S01]  /*16d0*/  IMAD.MOV.U32 R22, RZ, RZ, R8.reuse ;  /* 0x000000ffff167224 */ /* 0x100fe200078e0008 */
[----:B------:R2:W-:Y:S01]  /*16e0*/  STL [R1+0x78], R8 ;  /* 0x0000780801007387 */ /* 0x0005e20000100800 */
[----:B------:R-:W-:Y:S01]  /*16f0*/  IMAD.MOV.U32 R22, RZ, RZ, R8 ;  /* 0x000000ffff167224 */ /* 0x000fe200078e0008 */
[----:B------:R-:W-:-:S04]  /*1700*/  LOP3.LUT R5, R6, 0x7fffffe, RZ, 0xc0, !PT ;  /* 0x07fffffe06057812 */ /* 0x000fc800078ec0ff */
        /* <DEDUP_REMOVED lines=15> */
.L_x_947:
        /* <DEDUP_REMOVED lines=26> */
.L_x_948:
[----:B------:R-:W3:Y:S01]  /*19a0*/  S2UR UR29, SR_CgaCtaId ;  /* 0x00000000001d79c3 */ /* 0x000ee20000008800 */
[----:B------:R-:W-:Y:S01]  /*19b0*/  SHF.R.S32.HI R23, RZ, 0x1f, R22 ;  /* 0x0000001fff177819 */ /* 0x000fe20000011416 */
[----:B------:R-:W-:Y:S01]  /*19c0*/  UIADD3 UR5, -UR21, UR25, URZ ;  /* 0x0000001915057290 */ /* 0x000fe2000fffe13f */
[----:B------:R-:W-:Y:S01]  /*19d0*/  @!P1 IMAD.IADD R0, R0, 0x1, -R7 ;  /* 0x0000000100009824 */ /* 0x000fe200078e0a07 */
[----:B------:R-:W-:Y:S01]  /*19e0*/  ULDC.64 UR6, c[0x0][0x258] ;  /* 0x0000960000067ab9 */ /* 0x000fe20000000a00 */
[----:B--2---:R-:W-:Y:S01]  /*19f0*/  IADD3 R8, P0, R22, UR34, RZ ;  /* 0x0000002216087c10 */ /* 0x004fe2000ff1e0ff */
[----:B------:R2:W-:Y:S01]  /*1a00*/  STL [R1+0x7c], R23 ;  /* 0x00007c1701007387 */ /* 0x0005e20000100800 */
[----:B------:R-:W-:Y:S01]  /*1a10*/  UIMAD UR4, UR31, UR6, URZ ;  /* 0x000000061f0472a4 */ /* 0x000fe2000f8e023f */
[C---:B------:R-:W-:Y:S01]  /*1a20*/  ISETP.GE.AND P3, PT, R2.reuse, UR5, PT ;  /* 0x0000000502007c0c */ /* 0x040fe2000bf66270 */
[----:B------:R-:W-:Y:S01]  /*1a30*/  VIADD R15, R2, 0x20 ;  /* 0x00000020020f7836 */ /* 0x000fe20000000000 */
[----:B------:R-:W-:Y:S01]  /*1a40*/  ISETP.GE.U32.AND P6, PT, R0, R7, PT ;  /* 0x000000070000720c */ /* 0x000fe20003fc6070 */
[----:B------:R-:W-:Y:S01]  /*1a50*/  IMAD.U32 R0, RZ, RZ, UR6 ;  /* 0x00000006ff007e24 */ /* 0x000fe2000f8e00ff */
[----:B------:R-:W-:Y:S01]  /*1a60*/  IADD3.X R9, R23, UR17, RZ, P0, !PT ;  /* 0x0000001117097c10 */ /* 0x000fe200087fe4ff */
[----:B------:R-:W-:Y:S01]  /*1a70*/  UIMAD UR7, UR32, UR7, UR4 ;  /* 0x00000007200772a4 */ /* 0x000fe2000f8e0204 */
[----:B------:R-:W-:Y:S01]  /*1a80*/  LOP3.LUT R3, R21, UR32, RZ, 0x3c, !PT ;  /* 0x0000002015037c12 */ /* 0x000fe2000f8e3cff */
[----:B------:R-:W-:Y:S01]  /*1a90*/  VIADD R16, R2, 0x40 ;  /* 0x0000004002107836 */ /* 0x000fe20000000000 */
[----:B------:R-:W-:Y:S01]  /*1aa0*/  UMOV UR4, 0x400 ;  /* 0x0000040000047882 */ /* 0x000fe20000000000 */
[----:B------:R-:W-:Y:S01]  /*1ab0*/  IMAD.WIDE.U32 R8, R0, UR32, R8 ;  /* 0x0000002000087c25 */ /* 0x000fe2000f8e0008 */
[----:B------:R-:W-:Y:S01]  /*1ac0*/  ISETP.GE.AND P4, PT, R3, RZ, PT ;  /* 0x000000ff0300720c */ /* 0x000fe20003f86270 */
[----:B------:R-:W-:Y:S01]  /*1ad0*/  BSSY B0, `(.L_x_949) ;  /* 0x0000022000007945 */ /* 0x000fe20003800000 */
[--C-:B------:R-:W-:Y:S01]  /*1ae0*/  SHF.R.S32.HI R3, RZ, 0x1f, R2.reuse ;  /* 0x0000001fff037819 */ /* 0x100fe20000011402 */
[----:B------:R-:W-:Y:S01]  /*1af0*/  VIADD R17, R2, 0x60 ;  /* 0x0000006002117836 */ /* 0x000fe20000000000 */
[----:B------:R-:W-:Y:S01]  /*1b00*/  ISETP.NE.AND P5, PT, R21, RZ, PT ;  /* 0x000000ff1500720c */ /* 0x000fe20003fa5270 */
[----:B------:R-:W-:Y:S01]  /*1b10*/  IMAD.U32 R4, RZ, RZ, UR16 ;  /* 0x00000010ff047e24 */ /* 0x000fe2000f8e00ff */
[----:B---3--:R-:W-:Y:S01]  /*1b20*/  ULEA UR4, UR29, UR4, 0x18 ;  /* 0x000000041d047291 */ /* 0x008fe2000f8ec03f */
        /* <DEDUP_REMOVED lines=8> */
[----:B--2---:R-:W-:Y:S09]  /*1bb0*/  @P3 BRA `(.L_x_950) ;  /* 0x00000000004c3947 */ /* 0x004ff20003800000 */
        /* <DEDUP_REMOVED lines=19> */
.L_x_950:
[----:B------:R-:W-:Y:S05]  /*1cf0*/  BSYNC B0 ;  /* 0x0000000000007941 */ /* 0x000fea0003800000 */
.L_x_949:
        /* <DEDUP_REMOVED lines=22> */
.L_x_952:
[----:B------:R-:W-:Y:S05]  /*1e60*/  BSYNC B0 ;  /* 0x0000000000007941 */ /* 0x000fea0003800000 */
.L_x_951:
        /* <DEDUP_REMOVED lines=22> */
.L_x_954:
[----:B------:R-:W-:Y:S05]  /*1fd0*/  BSYNC B0 ;  /* 0x0000000000007941 */ /* 0x000fea0003800000 */
.L_x_953:
        /* <DEDUP_REMOVED lines=21> */
.L_x_956:
[----:B------:R-:W-:Y:S05]  /*2130*/  BSYNC B0 ;  /* 0x0000000000007941 */ /* 0x000fea0003800000 */
.L_x_955:
[----:B-1----:R-:W-:Y:S01]  /*2140*/  IMAD R4, R3, UR12, RZ ;  /* 0x0000000c03047c24 */ /* 0x002fe2000f8e02ff */
[----:B------:R-:W-:Y:S01]  /*2150*/  MOV R0, R14 ;  /* 0x0000000e00007202 */ /* 0x000fe20000000f00 */
[----:B------:R-:W-:Y:S01]  /*2160*/  IMAD.WIDE.U32 R6, R2, UR12, R22 ;  /* 0x0000000c02067c25 */ /* 0x000fe2000f8e0016 */
[----:B------:R-:W-:Y:S01]  /*2170*/  ULDC.64 UR6, c[0x0][0x260] ;  /* 0x0000980000067ab9 */ /* 0x000fe20000000a00 */
[----:B------:R-:W-:Y:S01]  /*2180*/  UIADD3 UR17, UR18, -0x1, URZ ;  /* 0xffffffff12117890 */ /* 0x000fe2000fffe03f */
[----:B------:R-:W-:Y:S01]  /*2190*/  @!P4 IADD3 R0, -R0, RZ, RZ ;  /* 0x000000ff0000c210 */ /* 0x000fe20007ffe1ff */
[----:B------:R-:W-:Y:S01]  /*21a0*/  IMAD R8, R2, UR13, R4 ;  /* 0x0000000d02087c24 */ /* 0x000fe2000f8e0204 */
[----:B------:R-:W-:Y:S01]  /*21b0*/  IADD3 R6, P0, R6, UR28, RZ ;  /* 0x0000001c06067c10 */ /* 0x000fe2000ff1e0ff */
[----:B------:R-:W-:Y:S01]  /*21c0*/  IMAD.WIDE.U32 R4, R2, UR10, R22 ;  /* 0x0000000a02047c25 */ /* 0x000fe2000f8e0016 */
[----:B------:R-:W-:Y:S01]  /*21d0*/  @!P5 LOP3.LUT R0, RZ, R21, RZ, 0x33, !PT ;  /* 0x00000015ff00d212 */ /* 0x000fe200078e33ff */
[----:B------:R-:W-:Y:S01]  /*21e0*/  UIMAD UR28, UR17, -0x80, UR24 ;  /* 0xffffff80111c78a4 */ /* 0x000fe2000f8e0218 */
[----:B------:R-:W-:Y:S01]  /*21f0*/  IADD3.X R7, R7, UR9, R8, P0, !PT ;  /* 0x0000000907077c10 */ /* 0x000fe200087fe408 */
[----:B------:R-:W-:Y:S01]  /*2200*/  IMAD R9, R3, UR10, RZ ;  /* 0x0000000a03097c24 */ /* 0x000fe2000f8e02ff */
[----:B------:R-:W-:Y:S01]  /*2210*/  SHF.R.S32.HI R8, RZ, 0x1f, R0 ;  /* 0x0000001fff087819 */ /* 0x000fe20000011400 */
[----:B------:R-:W-:Y:S01]  /*2220*/  USHF.L.U64.HI UR29, UR12, 0x7, UR13 ;  /* 0x000000070c1d7899 */ /* 0x000fe2000801020d */
[----:B------:R-:W-:Y:S01]  /*2230*/  IADD3 R4, P0, R4, UR30, RZ ;  /* 0x0000001e04047c10 */ /* 0x000fe2000ff1e0ff */
[----:B------:R-:W-:Y:S01]  /*2240*/  IMAD R9, R2, UR11, R9 ;  /* 0x0000000b02097c24 */ /* 0x000fe2000f8e0209 */
[----:B------:R-:W-:Y:S01]  /*2250*/  USHF.L.U32 UR30, UR12, 0x7, URZ ;  /* 0x000000070c1e7899 */ /* 0x000fe2000800063f */
[----:B------:R-:W-:Y:S01]  /*2260*/  IMAD R10, R8, UR6, RZ ;  /* 0x00000006080a7c24 */ /* 0x000fe2000f8e02ff */
[----:B------:R-:W-:Y:S01]  /*2270*/  USHF.R.S32.HI UR36, URZ, 0x1f, UR17 ;  /* 0x0000001f3f247899 */ /* 0x000fe20008011411 */
[----:B------:R-:W-:Y:S01]  /*2280*/  IMAD.WIDE.U32 R24, R0, UR6, R6 ;  /* 0x0000000600187c25 */ /* 0x000fe2000f8e0006 */
[----:B------:R-:W-:Y:S01]  /*2290*/  IADD3.X R5, R5, UR8, R9, P0, !PT ;  /* 0x0000000805057c10 */ /* 0x000fe200087fe409 */
[----:B------:R-:W-:Y:S01]  /*22a0*/  UIMAD UR8, UR29, UR17, URZ ;  /* 0x000000111d0872a4 */ /* 0x000fe2000f8e023f */
[----:B------:R-:W-:Y:S01]  /*22b0*/  ISETP.GE.AND P0, PT, R2, UR28, PT ;  /* 0x0000001c02007c0c */ /* 0x000fe2000bf06270 */
[C---:B------:R-:W-:Y:S01]  /*22c0*/  IMAD R9, R0.reuse, UR7, R10 ;  /* 0x0000000700097c24 */ /* 0x040fe2000f8e020a */
[----:B------:R-:W-:Y:S01]  /*22d0*/  ULDC.64 UR6, c[0x0][0x268] ;  /* 0x00009a0000067ab9 */ /* 0x000fe20000000a00 */
[----:B---3--:R-:W-:Y:S01]  /*22e0*/  MOV R12, R24 ;  /* 0x00000018000c7202 */ /* 0x008fe20000000f00 */
[----:B------:R-:W-:Y:S01]  /*22f0*/  IMAD.WIDE.U32 R26, R0, UR6, R4 ;  /* 0x00000006001a7c25 */ /* 0x000fe2000f8e0004 */
[----:B------:R1:W-:Y:S01]  /*2300*/  STL.64 [R1+0x88], R24 ;  /* 0x0000881801007387 */ /* 0x0003e20000100a00 */
[----:B------:R-:W-:Y:S01]  /*2310*/  IADD3 R13, R25, R9, RZ ;  /* 0x00000009190d7210 */ /* 0x000fe20007ffe0ff */
[----:B------:R-:W-:Y:S01]  /*2320*/  UIMAD UR8, UR36, UR30, UR8 ;  /* 0x0000001e240872a4 */ /* 0x000fe2000f8e0208 */
[----:B------:R-:W-:Y:S01]  /*2330*/  MOV R6, UR17 ;  /* 0x0000001100067c02 */ /* 0x000fe20008000f00 */
[----:B------:R-:W-:Y:S01]  /*2340*/  IMAD R8, R8, UR6, RZ ;  /* 0x0000000608087c24 */ /* 0x000fe2000f8e02ff */
[----:B------:R-:W-:Y:S01]  /*2350*/  BSSY B0, `(.L_x_957) ;  /* 0x0000017000007945 */ /* 0x000fe20003800000 */
[----:B------:R1:W-:Y:S01]  /*2360*/  STL.64 [R1+0x80], R12 ;  /* 0x0000800c01007387 */ /* 0x0003e20000100a00 */
[----:B------:R-:W-:Y:S01]  /*2370*/  ISETP.GE.AND P3, PT, R15, UR28, PT ;  /* 0x0000001c0f007c0c */ /* 0x000fe2000bf66270 */
[----:B------:R-:W-:Y:S01]  /*2380*/  IMAD.WIDE.U32 R6, R6, UR30, R12 ;  /* 0x0000001e06067c25 */ /* 0x000fe2000f8e000c */
[----:B------:R-:W-:Y:S01]  /*2390*/  ISETP.GE.AND P2, PT, R16, UR28, PT ;  /* 0x0000001c10007c0c */ /* 0x000fe2000bf46270 */
[----:B------:R1:W-:Y:S01]  /*23a0*/  STL.64 [R1+0x98], R26 ;  /* 0x0000981a01007387 */ /* 0x0003e20000100a00 */
[----:B------:R-:W-:Y:S01]  /*23b0*/  ISETP.GE.AND P1, PT, R17, UR28, PT ;  /* 0x0000001c11007c0c */ /* 0x000fe2000bf26270 */
[----:B------:R-:W-:Y:S01]  /*23c0*/  IMAD R14, R0, UR7, R8 ;  /* 0x00000007000e7c24 */ /* 0x000fe2000f8e0208 */
[----:B------:R-:W-:Y:S01]  /*23d0*/  IADD3 R5, R7, UR8, RZ ;  /* 0x0000000807057c10 */ /* 0x000fe2000fffe0ff */
[----:B------:R-:W-:Y:S10]  /*23e0*/  @P0 BRA `(.L_x_958) ;  /* 0x0000000000340947 */ /* 0x000ff40003800000 */
        /* <DEDUP_REMOVED lines=13> */
.L_x_958:
[----:B------:R-:W-:Y:S05]  /*24c0*/  BSYNC B0 ;  /* 0x0000000000007941 */ /* 0x000fea0003800000 */
.L_x_957:
        /* <DEDUP_REMOVED lines=17> */
.L_x_960:
[----:B------:R-:W-:Y:S05]  /*25e0*/  BSYNC B0 ;  /* 0x0000000000007941 */ /* 0x000fea0003800000 */
.L_x_959:
        /* <DEDUP_REMOVED lines=18> */
.L_x_962:
[----:B------:R-:W-:Y:S05]  /*2710*/  BSYNC B0 ;  /* 0x0000000000007941 */ /* 0x000fea0003800000 */
.L_x_961:
        /* <DEDUP_REMOVED lines=18> */
.L_x_964:
[----:B------:R-:W-:Y:S05]  /*2840*/  BSYNC B0 ;  /* 0x0000000000007941 */ /* 0x000fea0003800000 */
.L_x_963:
        /* <DEDUP_REMOVED lines=23> */
[----:B------:R-:W-:Y:S01]  /*29c0*/  IMAD.IADD R8, R105, 0x1, -R0 ;  /* 0x0000000169087824 */ /* 0x000fe200078e0a00 */
        /* <DEDUP_REMOVED lines=40> */
[----:B------:R-:W-:Y:S01]  /*2c50*/  IMAD.SHL.U32 R3, R5, 0x8, RZ ;  /* 0x0000000805037824 */ /* 0x000fe200078e00ff */
        /* <DEDUP_REMOVED lines=36> */
.L_x_966:
[----:B------:R-:W-:Y:S05]  /*2ea0*/  BSYNC B0 ;  /* 0x0000000000007941 */ /* 0x000fea0003800000 */
.L_x_965:
        /* <DEDUP_REMOVED lines=12> */
[----:B--2---:R-:W-:Y:S02]  /*2f70*/  IADD3.X R7, R3, UR32, RZ, P0, !PT ;  /* 0x0000002003077c10 */ /* 0x004fe400087fe4ff */
[----:B------:R-:W-:-:S04]  /*2f80*/  LEA R6, P0, R0, UR6, 0x1 ;  /* 0x0000000600067c11 */ /* 0x000fc8000f8008ff */
[----:B------:R-:W-:-:S05]  /*2f90*/  LEA.HI.X R7, R0, UR7, R7, 0x1, P0 ;  /* 0x0000000700077c11 */ /* 0x000fca00080f0c07 */
[----:B------:R-:W-:Y:S01]  /*2fa0*/  @!PT LDS RZ, [RZ] ;  /* 0x00000000fffff984 */ /* 0x000fe20000000800 */
[----:B------:R-:W-:Y:S01]  /*2fb0*/  @!PT LDS RZ, [RZ] ;  /* 0x00000000fffff984 */ /* 0x000fe20000000800 */
[----:B------:R-:W-:Y:S01]  /*2fc0*/  @!PT LDS RZ, [RZ] ;  /* 0x00000000fffff984 */ /* 0x000fe20000000800 */
[----:B------:R2:W-:Y:S04]  /*2fd0*/  LDGSTS.E.BYPASS.LTC128B.128 [R228+0x4800], desc[UR22][R6.64] ;  /* 0x0480000006e47fae */ /* 0x0005e8000b901d56 */
.L_x_968:
[----:B------:R-:W-:Y:S05]  /*2fe0*/  BSYNC B0 ;  /* 0x0000000000007941 */ /* 0x000fea0003800000 */
.L_x_967:
        /* <DEDUP_REMOVED lines=9> */
[----:B--2---:R-:W-:Y:S02]  /*3080*/  IMAD.U32 R7, RZ, RZ, UR10 ;  /* 0x0000000aff077e24 */ /* 0x004fe4000f8e00ff */
        /* <DEDUP_REMOVED lines=9> */
.L_x_970:
[----:B------:R-:W-:Y:S05]  /*3120*/  BSYNC B0 ;  /* 0x0000000000007941 */ /* 0x000fea0003800000 */
.L_x_969:
        /* <DEDUP_REMOVED lines=19> */
.L_x_972:
[----:B------:R-:W-:Y:S05]  /*3260*/  BSYNC B0 ;  /* 0x0000000000007941 */ /* 0x000fea0003800000 */
.L_x_971:
[----:B------:R-:W-:Y:S01]  /*3270*/  LDSM.16.M88.4 R12, [R206] ;  /* 0x00000000ce0c783b */ /* 0x000fe20000000200 */
[----:B------:R-:W-:Y:S01]  /*3280*/  LOP3.LUT P0, RZ, R17, 0x2, RZ, 0xc0, !PT ;  /* 0x0000000211ff7812 */ /* 0x000fe2000780c0ff */
[----:B------:R-:W-:Y:S01]  /*3290*/  IMAD.MOV.U32 R0, RZ, RZ, 0x10 ;  /* 0x00000010ff007424 */ /* 0x000fe200078e00ff */
[----:B------:R-:W-:Y:S01]  /*32a0*/  LOP3.LUT P1, RZ, R16, 0x2, RZ, 0xc0, !PT ;  /* 0x0000000210ff7812 */ /* 0x000fe2000782c0ff */
[----:B-12---:R-:W1:Y:S01]  /*32b0*/  LDSM.16.M88.4 R4, [R135+0x2000] ;  /* 0x002000008704783b */ /* 0x006e620000000200 */
[C---:B------:R-:W-:Y:S01]  /*32c0*/  VIADD R2, R135.reuse, 0x2000 ;  /* 0x0000200087027836 */ /* 0x040fe20000000000 */
[----:B------:R-:W-:Y:S01]  /*32d0*/  UIADD3 UR6, UR24, -UR25, URZ ;  /* 0x8000001918067290 */ /* 0x000fe2000fffe03f */
[----:B------:R-:W-:Y:S01]  /*32e0*/  SEL R0, R0, 0xfffffff0, !P1 ;  /* 0xfffffff000007807 */ /* 0x000fe20004800000 */
[----:B------:R-:W2:Y:S01]  /*32f0*/  LDSM.16.M88.4 R8, [R206+0x1000] ;  /* 0x00100000ce08783b */ /* 0x000ea20000000200 */
[----:B------:R-:W-:Y:S01]  /*3300*/  VIADD R208, R135, 0x2020 ;  /* 0x0000202087d07836 */ /* 0x000fe20000000000 */
[----:B------:R-:W-:Y:S01]  /*3310*/  UIADD3 UR25, UR24, 0x1, -UR25 ;  /* 0x0000000118197890 */ /* 0x000fe2000fffe819 */
[----:B------:R-:W-:Y:S01]  /*3320*/  IMAD.U32 R3, RZ, RZ, UR16 ;  /* 0x00000010ff037e24 */ /* 0x000fe2000f8e00ff */
[----:B------:R-:W5:Y:S01]  /*3330*/  LDSM.16.M88.4 R68, [R135+0x2400] ;  /* 0x002400008744783b */ /* 0x000f620000000200 */
[----:B------:R-:W-:Y:S01]  /*3340*/  IMAD R207, R0, 0x2, R206 ;  /* 0x0000000200cf7824 */ /* 0x000fe200078e02ce */
[----:B------:R-:W-:Y:S01]  /*3350*/  UIADD3 UR25, UR25, UR19, URZ ;  /* 0x0000001319197290 */ /* 0x000fe2000fffe03f */
[----:B------:R-:W-:Y:S01]  /*3360*/  @P0 VIADD R208, R2, 0xffffffe0 ;  /* 0xffffffe002d00836 */ /* 0x000fe20000000000 */
[----:B------:R-:W3:Y:S01]  /*3370*/  LDSM.16.M88.4 R64, [R135+0x2800] ;  /* 0x002800008740783b */ /* 0x000ee20000000200 */
[----:B------:R-:W-:Y:S01]  /*3380*/  SHF.R.S32.HI R2, RZ, 0x1f, R104 ;  /* 0x0000001fff027819 */ /* 0x000fe20000011468 */
[----:B------:R-:W-:Y:S01]  /*3390*/  IMAD R205, R3, 0x8, R95 ;  /* 0x0000000803cd7824 */ /* 0x000fe200078e025f */
[----:B------:R-:W-:Y:S01]  /*33a0*/  UISETP.GT.AND UP0, UPT, UR17, UR14, UPT ;  /* 0x0000000e1100728c */ /* 0x000fe2000bf04270 */
[----:B------:R-:W4:Y:S01]  /*33b0*/  LDSM.16.M88.4 R60, [R135+0x2c00] ;  /* 0x002c0000873c783b */ /* 0x000f220000000200 */
[----:B------:R-:W-:Y:S01]  /*33c0*/  LEA.HI R2, R2, R104, RZ, 0x2 ;  /* 0x0000006802027211 */ /* 0x000fe200078f10ff */
[----:B------:R-:W-:Y:S01]  /*33d0*/  IMAD.U32 R3, RZ, RZ, UR17 ;  /* 0x00000011ff037e24 */ /* 0x000fe2000f8e00ff */
[----:B------:R-:W-:Y:S01]  /*33e0*/  UIADD3 UR36, UR27, 0x646e171e, URZ ;  /* 0x646e171e1b247890 */ /* 0x000fe2000fffe03f */
[----:B------:R-:W4:Y:S01]  /*33f0*/  LDSM.16.M88.4 R56, [R135+0x3000] ;  /* 0x003000008738783b */ /* 0x000f220000000200 */
[----:B------:R-:W-:Y:S01]  /*3400*/  SHF.R.S32.HI R2, RZ, 0x2, R2 ;  /* 0x00000002ff027819 */ /* 0x000fe20000011402 */
[----:B------:R-:W-:Y:S01]  /*3410*/  UIADD3 UR37, UR26, -0x4ab325aa, URZ ;  /* 0xb54cda561a257890 */ /* 0x000fe2000fffe03f */
[C---:B------:R-:W-:Y:S01]  /*3420*/  VIADD R211, R208.reuse, 0x1400 ;  /* 0x00001400d0d37836 */ /* 0x040fe20000000000 */
[----:B------:R-:W4:Y:S01]  /*3430*/  LDSM.16.M88.4 R52, [R135+0x3400] ;  /* 0x003400008734783b */ /* 0x000f220000000200 */
[----:B------:R-:W-:-:S02]  /*3440*/  VIADD R210, R208, 0x1800 ;  /* 0x00001800d0d27836 */ /* 0x000fc40000000000 */
[----:B------:R-:W-:Y:S01]  /*3450*/  VIADD R209, R208, 0x1c00 ;  /* 0x00001c00d0d17836 */ /* 0x000fe20000000000 */
[----:B------:R-:W4:Y:S04]  /*3460*/  LDSM.16.M88.4 R48, [R135+0x3800] ;  /* 0x003800008730783b */ /* 0x000f280000000200 */
[----:B------:R-:W4:Y:S04]  /*3470*/  LDSM.16.M88.4 R44, [R135+0x3c00] ;  /* 0x003c0000872c783b */ /* 0x000f280000000200 */
[----:B------:R-:W-:Y:S01]  /*3480*/  LDSM.16.M88.4 R40, [R208] ;  /* 0x00000000d028783b */ /* 0x000fe20000000200 */
[-C--:B-1----:R-:W-:Y:S03]  /*3490*/  HMMA.16816.F32 R184, R12, R4.reuse, RZ ;  /* 0x000000040cb8723c */ /* 0x082fe600000018ff */
[----:B------:R-:W-:Y:S04]  /*34a0*/  LDSM.16.M88.4 R36, [R208+0x400] ;  /* 0x00040000d024783b */ /* 0x000fe80000000200 */
[----:B------:R-:W-:Y:S01]  /*34b0*/  LDSM.16.M88.4 R32, [R208+0x800] ;  /* 0x00080000d020783b */ /* 0x000fe20000000200 */
[C---:B--2---:R-:W-:Y:S03]  /*34c0*/  HMMA.16816.F32 R180, R8.reuse, R4, RZ ;  /* 0x0000000408b4723c */ /* 0x044fe600000018ff */
[----:B------:R-:W-:Y:S03]  /*34d0*/  LDSM.16.M88.4 R28, [R208+0xc00] ;  /* 0x000c0000d01c783b */ /* 0x000fe60000000200 */
[-C--:B------:R-:W-:Y:S01]  /*34e0*/  HMMA.16816.F32 R176, R8, R6.reuse, RZ ;  /* 0x0000000608b0723c */ /* 0x080fe200000018ff */
[----:B------:R-:W-:Y:S04]  /*34f0*/  LDSM.16.M88.4 R24, [R208+0x1000] ;  /* 0x00100000d018783b */ /* 0x000fe80000000200 */
[----:B------:R-:W-:Y:S01]  /*3500*/  LDSM.16.M88.4 R20, [R208+0x1400] ;  /* 0x00140000d014783b */ /* 0x000fe20000000200 */
[----:B------:R-:W-:Y:S03]  /*3510*/  HMMA.16816.F32 R172, R12, R6, RZ ;  /* 0x000000060cac723c */ /* 0x000fe600000018ff */
[----:B------:R-:W1:Y:S03]  /*3520*/  LDSM.16.M88.4 R4, [R207+0x1000] ;  /* 0x00100000cf04783b */ /* 0x000e660000000200 */
[C---:B-----5:R-:W-:Y:S01]  /*3530*/  HMMA.16816.F32 R168, R8.reuse, R68, RZ ;  /* 0x0000004408a8723c */ /* 0x060fe200000018ff */
[----:B------:R-:W2:Y:S04]  /*3540*/  LDSM.16.M88.4 R72, [R208+0x1800] ;  /* 0x00180000d048783b */ /* 0x000ea80000000200 */
[----:B------:R-:W5:Y:S01]  /*3550*/  LDSM.16.M88.4 R76, [R208+0x1c00] ;  /* 0x001c0000d04c783b */ /* 0x000f620000000200 */
[C---:B------:R-:W-:Y:S03]  /*3560*/  HMMA.16816.F32 R164, R8.reuse, R70, RZ ;  /* 0x0000004608a4723c */ /* 0x040fe600000018ff */
[----:B------:R-:W5:Y:S03]  /*3570*/  LDSM.16.M88.4 R16, [R207] ;  /* 0x00000000cf10783b */ /* 0x000f660000000200 */
[C---:B---3--:R-:W-:Y:S01]  /*3580*/  HMMA.16816.F32 R160, R8.reuse, R64, RZ ;  /* 0x0000004008a0723c */ /* 0x048fe200000018ff */
[----:B------:R-:W0:Y:S04]  /*3590*/  LDGDEPBAR ;  /* 0x00000000000079af */ /* 0x000e280000000000 */
[----:B------:R3:W-:Y:S01]  /*35a0*/  STL [R1+0x18], R205 ;  /* 0x000018cd01007387 */ /* 0x0007e20000100800 */
[C---:B------:R-:W-:Y:S06]  /*35b0*/  HMMA.16816.F32 R156, R8.reuse, R66, RZ ;  /* 0x00000042089c723c */ /* 0x040fec00000018ff */
[C---:B----4-:R-:W-:Y:S06]  /*35c0*/  HMMA.16816.F32 R152, R8.reuse, R60, RZ ;  /* 0x0000003c0898723c */ /* 0x050fec00000018ff */
        /* <DEDUP_REMOVED lines=36> */
[C---:B--2---:R-:W-:Y:S06]  /*3810*/  HMMA.16816.F32 R232, R4.reuse, R72, R124 ;  /* 0x0000004804e8723c */ /* 0x044fec000000187c */
[C---:B-----5:R-:W-:Y:S06]  /*3820*/  HMMA.16816.F32 R244, R4.reuse, R76, R116 ;  /* 0x0000004c04f4723c */ /* 0x060fec0000001874 */
[C---:B------:R-:W-:Y:S06]  /*3830*/  HMMA.16816.F32 R240, R4.reuse, R74, R120 ;  /* 0x0000004a04f0723c */ /* 0x040fec0000001878 */
[----:B------:R-:W-:Y:S06]  /*3840*/  HMMA.16816.F32 R248, R4, R78, R112 ;  /* 0x0000004e04f8723c */ /* 0x000fec0000001870 */
[----:B------:R-:W-:Y:S01]  /*3850*/  HMMA.16816.F32 R172, R16, R42, R172 ;  /* 0x0000002a10ac723c */ /* 0x000fe200000018ac */
[----:B------:R-:W-:-:S02]  /*3860*/  IMAD.SHL.U32 R4, R105, 0x2, RZ ;  /* 0x0000000269047824 */ /* 0x000fc400078e00ff */
[----:B------:R-:W-:Y:S02]  /*3870*/  IMAD R5, R93, 0x20, R94 ;  /* 0x000000205d057824 */ /* 0x000fe400078e025e */
[----:B------:R-:W-:Y:S01]  /*3880*/  IMAD.U32 R6, RZ, RZ, UR6 ;  /* 0x00000006ff067e24 */ /* 0x000fe2000f8e00ff */
[----:B------:R-:W-:Y:S01]  /*3890*/  LOP3.LUT R132, R4, 0x6, RZ, 0xc0, !PT ;  /* 0x0000000604847812 */ /* 0x000fe200078ec0ff */
[C---:B------:R-:W-:Y:S01]  /*38a0*/  HMMA.16816.F32 R184, R16.reuse, R40, R184 ;  /* 0x0000002810b8723c */ /* 0x040fe200000018b8 */
[----:B------:R-:W-:Y:S01]  /*38b0*/  LEA R4, R95, UR21, 0x4 ;  /* 0x000000155f047c11 */ /* 0x000fe2000f8e20ff */
[----:B------:R-:W-:Y:S02]  /*38c0*/  IMAD.U32 R7, RZ, RZ, UR6 ;  /* 0x00000006ff077e24 */ /* 0x000fe4000f8e00ff */
[----:B------:R-:W-:Y:S02]  /*38d0*/  IMAD R3, R3, 0x80, R132 ;  /* 0x0000008003037824 */ /* 0x000fe400078e0284 */
[----:B------:R-:W-:Y:S01]  /*38e0*/  IMAD.IADD R4, R2, 0x1, R4 ;  /* 0x0000000102047824 */ /* 0x000fe200078e0204 */
[C---:B------:R-:W-:Y:S01]  /*38f0*/  HMMA.16816.F32 R104, R16.reuse, R76, R8 ;  /* 0x0000004c1068723c */ /* 0x040fe20000001808 */
[----:B------:R-:W-:Y:S01]  /*3900*/  IMAD.IADD R2, R92, 0x1, R5 ;  /* 0x000000015c027824 */ /* 0x000fe200078e0205 */
[----:B------:R-:W1:Y:S01]  /*3910*/  LDC.U8 R132, c[0x0][0x388] ;  /* 0x0000e200ff847b82 */ /* 0x000e620000000000 */
[----:B------:R-:W-:Y:S01]  /*3920*/  VIADD R220, R4, UR6 ;  /* 0x0000000604dc7c36 */ /* 0x000fe20008000000 */
[--C-:B------:R-:W-:Y:S01]  /*3930*/  IADD3 R221, R6, 0x40, R4.reuse ;  /* 0x0000004006dd7810 */ /* 0x100fe20007ffe004 */
[----:B------:R-:W-:Y:S01]  /*3940*/  IMAD.U32 R5, RZ, RZ, UR6 ;  /* 0x00000006ff057e24 */ /* 0x000fe2000f8e00ff */
[C---:B------:R-:W-:Y:S01]  /*3950*/  HMMA.16816.F32 R92, R16.reuse, R78, R12 ;  /* 0x0000004e105c723c */ /* 0x040fe2000000180c */
[----:B------:R-:W-:Y:S01]  /*3960*/  VIADD R11, R3, 0x1 ;  /* 0x00000001030b7836 */ /* 0x000fe20000000000 */
[--C-:B------:R-:W-:Y:S01]  /*3970*/  IADD3 R223, R7, 0x48, R4.reuse ;  /* 0x0000004807df7810 */ /* 0x100fe20007ffe004 */
[C---:B------:R-:W-:Y:S01]  /*3980*/  IMAD.IADD R6, R220.reuse, 0x1, -R3 ;  /* 0x00000001dc067824 */ /* 0x040fe200078e0a03 */
[----:B------:R-:W-:Y:S01]  /*3990*/  IADD3 R222, R5, 0x8, R4 ;  /* 0x0000000805de7810 */ /* 0x000fe20007ffe004 */
[C---:B------:R-:W-:Y:S01]  /*39a0*/  IMAD.IADD R5, R220.reuse, 0x1, -R11 ;  /* 0x00000001dc057824 */ /* 0x040fe200078e0a0b */
[C---:B------:R-:W-:Y:S01]  /*39b0*/  HMMA.16816.F32 R120, R16.reuse, R72, R52 ;  /* 0x000000481078723c */ /* 0x040fe20000001834 */
[----:B------:R-:W-:Y:S01]  /*39c0*/  VIADD R14, R3, 0x8 ;  /* 0x00000008030e7836 */ /* 0x000fe20000000000 */
[----:B------:R-:W-:Y:S01]  /*39d0*/  IABS R8, R6 ;  /* 0x0000000600087213 */ /* 0x000fe20000000000 */
        /* <DEDUP_REMOVED lines=9> */
[----:B------:R-:W-:Y:S01]  /*3a70*/  IADD3 R43, R12, 0x48, R4 ;  /* 0x000000480c2b7810 */ /* 0x000fe20007ffe004 */
[----:B------:R-:W-:Y:S01]  /*3a80*/  IMAD.U32 R10, RZ, RZ, UR25 ;  /* 0x00000019ff0a7e24 */ /* 0x000fe2000f8e00ff */
[----:B------:R-:W-:Y:S01]  /*3a90*/  I2FP.F32.S32 R5, R5 ;  /* 0x0000000500057245 */ /* 0x000fe20000201400 */
[C---:B------:R-:W-:Y:S01]  /*3aa0*/  VIADD R12, R3.reuse, 0x9 ;  /* 0x00000009030c7836 */ /* 0x040fe20000000000 */
[----:B------:R-:W-:Y:S01]  /*3ab0*/  I2FP.F32.S32 R7, R7 ;  /* 0x0000000700077245 */ /* 0x000fe20000201400 */
[C---:B------:R-:W-:Y:S01]  /*3ac0*/  VIADD R13, R3.reuse, 0x10 ;  /* 0x00000010030d7836 */ /* 0x040fe20000000000 */
[C---:B------:R-:W-:Y:S01]  /*3ad0*/  HMMA.16816.F32 R100, R16.reuse, R38, R100 ;  /* 0x000000261064723c */ /* 0x040fe20000001864 */
[----:B------:R-:W-:Y:S01]  /*3ae0*/  VIADD R15, R3, 0x11 ;  /* 0x00000011030f7836 */ /* 0x000fe20000000000 */
[----:B------:R-:W-:Y:S01]  /*3af0*/  VIADDMNMX R227, R4, R9, UR24, PT ;  /* 0x0000001804e37e46 */ /* 0x000fe2000b800109 */
[----:B------:R-:W-:Y:S01]  /*3b00*/  FFMA.FTZ R45, R7, -UR31, R184 ;  /* 0x8000001f072d7c23 */ /* 0x000fe200080100b8 */
[----:B------:R-:W-:Y:S01]  /*3b10*/  IADD3 R46, R10, 0x8, R4 ;  /* 0x000000080a2e7810 */ /* 0x000fe20007ffe004 */
[C---:B------:R-:W-:Y:S01]  /*3b20*/  IMAD.IADD R4, R220.reuse, 0x1, -R13 ;  /* 0x00000001dc047824 */ /* 0x040fe200078e0a0d */
[C---:B------:R-:W-:Y:S01]  /*3b30*/  HMMA.16816.F32 R96, R16.reuse, R32, R96 ;  /* 0x000000201060723c */ /* 0x040fe20000001860 */
[----:B------:R-:W-:Y:S01]  /*3b40*/  I2FP.F32.S32 R6, R6 ;  /* 0x0000000600067245 */ /* 0x000fe20000201400 */
[----:B------:R-:W-:Y:S01]  /*3b50*/  IMAD.IADD R7, R220, 0x1, -R15 ;  /* 0x00000001dc077824 */ /* 0x000fe200078e0a0f */
[----:B------:R-:W-:Y:S01]  /*3b60*/  VIMNMX R226, R46, UR24, PT ;  /* 0x000000182ee27c48 */ /* 0x000fe2000bfe0100 */
[C---:B------:R-:W-:Y:S01]  /*3b70*/  VIADD R36, R3.reuse, 0x68 ;  /* 0x0000006803247836 */ /* 0x040fe20000000000 */
[----:B------:R-:W-:Y:S01]  /*3b80*/  VIMNMX R225, R44, UR24, PT ;  /* 0x000000182ce17c48 */ /* 0x000fe2000bfe0100 */
[C---:B------:R-:W-:Y:S01]  /*3b90*/  HMMA.16816.F32 R88, R16.reuse, R34, R88 ;  /* 0x000000221058723c */ /* 0x040fe20000001858 */
[----:B------:R-:W-:Y:S01]  /*3ba0*/  FFMA.FTZ R47, R6, -UR31, R185 ;  /* 0x8000001f062f7c23 */ /* 0x000fe200080100b9 */
[----:B------:R-:W-:Y:S01]  /*3bb0*/  IABS R6, R4 ;  /* 0x0000000400067213 */ /* 0x000fe20000000000 */
[----:B------:R-:W-:Y:S01]  /*3bc0*/  VIADD R32, R3, 0x58 ;  /* 0x0000005803207836 */ /* 0x000fe20000000000 */
[----:B------:R-:W-:Y:S01]  /*3bd0*/  VIMNMX R224, R43, UR24, PT ;  /* 0x000000182be07c48 */ /* 0x000fe2000bfe0100 */
[C---:B------:R-:W-:Y:S01]  /*3be0*/  VIADD R33, R3.reuse, 0x59 ;  /* 0x0000005903217836 */ /* 0x040fe20000000000 */
[C---:B------:R-:W-:Y:S01]  /*3bf0*/  HMMA.16816.F32 R84, R16.reuse, R28, R84 ;  /* 0x0000001c1054723c */ /* 0x040fe20000001854 */
[C---:B------:R-:W-:Y:S01]  /*3c00*/  VIADD R34, R3.reuse, 0x60 ;  /* 0x0000006003227836 */ /* 0x040fe20000000000 */
[----:B------:R-:W-:Y:S01]  /*3c10*/  VIADDMNMX R219, R220, -UR20, RZ, !PT ;  /* 0x80000014dcdb7c46 */ /* 0x000fe2000f8001ff */
[C---:B------:R-:W-:Y:S01]  /*3c20*/  VIADD R35, R3.reuse, 0x61 ;  /* 0x0000006103237836 */ /* 0x040fe20000000000 */
[----:B------:R-:W-:Y:S01]  /*3c30*/  VIADDMNMX R218, R222, -UR20, RZ, !PT ;  /* 0x80000014deda7c46 */ /* 0x000fe2000f8001ff */
[C---:B------:R-:W-:Y:S01]  /*3c40*/  VIADD R38, R3.reuse, 0x69 ;  /* 0x0000006903267836 */ /* 0x040fe20000000000 */
[C---:B------:R-:W-:Y:S01]  /*3c50*/  HMMA.16816.F32 R80, R16.reuse, R30, R80 ;  /* 0x0000001e1050723c */ /* 0x040fe20000001850 */
[----:B------:R-:W-:Y:S01]  /*3c60*/  VIADD R28, R3, 0x48 ;  /* 0x00000048031c7836 */ /* 0x000fe20000000000 */
[----:B------:R-:W-:Y:S01]  /*3c70*/  VIADDMNMX R217, R221, -UR20, RZ, !PT ;  /* 0x80000014ddd97c46 */ /* 0x000fe2000f8001ff */
[----:B------:R-:W-:Y:S01]  /*3c80*/  VIADD R29, R3, 0x49 ;  /* 0x00000049031d7836 */ /* 0x000fe20000000000 */
        /* <DEDUP_REMOVED lines=16> */
[C---:B------:R-:W-:Y:S01]  /*3d90*/  ISETP.LT.OR P3, PT, R3.reuse, R219, P3 ;  /* 0x000000db0300720c */ /* 0x040fe20001f61670 */
[C---:B------:R-:W-:Y:S01]  /*3da0*/  VIADD R27, R3.reuse, 0x41 ;  /* 0x00000041031b7836 */ /* 0x040fe20000000000 */
[C---:B------:R-:W-:Y:S01]  /*3db0*/  ISETP.LT.OR P1, PT, R3.reuse, R218, P1 ;  /* 0x000000da0300720c */ /* 0x040fe20000f21670 */
[C---:B------:R-:W-:Y:S01]  /*3dc0*/  VIADD R42, R3.reuse, 0x79 ;  /* 0x00000079032a7836 */ /* 0x040fe20000000000 */
[----:B------:R-:W-:Y:S01]  /*3dd0*/  HMMA.16816.F32 R116, R16, R22, R56 ;  /* 0x000000161074723c */ /* 0x000fe20000001838 */
[C---:B------:R-:W-:Y:S01]  /*3de0*/  VIADD R20, R3.reuse, 0x28 ;  /* 0x0000002803147836 */ /* 0x040fe20000000000 */
[C---:B------:R-:W-:Y:S01]  /*3df0*/  ISETP.LT.OR P0, PT, R3.reuse, R217, P0 ;  /* 0x000000d90300720c */ /* 0x040fe20000701670 */
[C---:B------:R-:W-:Y:S01]  /*3e00*/  VIADD R21, R3.reuse, 0x29 ;  /* 0x0000002903157836 */ /* 0x040fe20000000000 */
[----:B------:R-:W-:-:S02]  /*3e10*/  ISETP.LT.OR P4, PT, R3, R216, P4 ;  /* 0x000000d80300720c */ /* 0x000fc40002781670 */
[----:B------:R-:W-:Y:S01]  /*3e20*/  HMMA.16816.F32 R72, R16, R74, R48 ;  /* 0x0000004a1048723c */ /* 0x000fe20000001830 */
[----:B------:R-:W-:Y:S01]  /*3e30*/  VIADD R22, R3, 0x30 ;  /* 0x0000003003167836 */ /* 0x000fe20000000000 */
[----:B------:R-:W-:Y:S01]  /*3e40*/  ISETP.GE.AND P2, PT, R11, R227, PT ;  /* 0x000000e30b00720c */ /* 0x000fe20003f46270 */
[----:B------:R-:W-:Y:S01]  /*3e50*/  VIADD R23, R3, 0x31 ;  /* 0x0000003103177836 */ /* 0x000fe20000000000 */
[----:B------:R-:W-:Y:S02]  /*3e60*/  FSEL R127, R45, -INF , !P3 ;  /* 0xff8000002d7f7808 */ /* 0x000fe40005800000 */
[----:B------:R-:W-:Y:S01]  /*3e70*/  ISETP.LT.OR P2, PT, R11, R219, P2 ;  /* 0x000000db0b00720c */ /* 0x000fe20001741670 */
[----:B------:R-:W-:Y:S02]  /*3e80*/  VIADD R16, R3, 0x18 ;  /* 0x0000001803107836 */ /* 0x000fe40000000000 */
[----:B------:R-:W-:Y:S01]  /*3e90*/  FFMA.FTZ R49, R5, -UR31, R172 ;  /* 0x8000001f05317c23 */ /* 0x000fe200080100ac */
[----:B------:R-:W-:Y:S01]  /*3ea0*/  VIADD R17, R3, 0x19 ;  /* 0x0000001903117836 */ /* 0x000fe20000000000 */
[C---:B------:R-:W-:Y:S01]  /*3eb0*/  ISETP.GE.AND P6, PT, R11.reuse, R226, PT ;  /* 0x000000e20b00720c */ /* 0x040fe20003fc6270 */
[C---:B------:R-:W-:Y:S01]  /*3ec0*/  IMAD.IADD R5, R220.reuse, 0x1, -R12 ;  /* 0x00000001dc057824 */ /* 0x040fe200078e0a0c */
[C---:B------:R-:W-:Y:S01]  /*3ed0*/  ISETP.GE.AND P5, PT, R11.reuse, R225, PT ;  /* 0x000000e10b00720c */ /* 0x040fe20003fa6270 */
[C---:B------:R-:W-:Y:S01]  /*3ee0*/  IMAD.IADD R8, R220.reuse, 0x1, -R16 ;  /* 0x00000001dc087824 */ /* 0x040fe200078e0a10 */
[----:B------:R-:W-:Y:S01]  /*3ef0*/  ISETP.GE.AND P3, PT, R11, R224, PT ;  /* 0x000000e00b00720c */ /* 0x000fe20003f66270 */
[C---:B------:R-:W-:Y:S01]  /*3f00*/  IMAD.IADD R10, R220.reuse, 0x1, -R17 ;  /* 0x00000001dc0a7824 */ /* 0x040fe200078e0a11 */
        /* <DEDUP_REMOVED lines=15> */
[C---:B------:R-:W-:Y:S01]  /*4000*/  IMAD.IADD R10, R220.reuse, 0x1, -R22 ;  /* 0x00000001dc0a7824 */ /* 0x040fe200078e0a16 */
        /* <DEDUP_REMOVED lines=83> */
[C---:B------:R-:W-:Y:S01]  /*4540*/  IMAD.IADD R7, R220.reuse, 0x1, -R35 ;  /* 0x00000001dc077824 */ /* 0x040fe200078e0a23 */
[----:B------:R-:W-:Y:S01]  /*4550*/  IABS R9, R5 ;  /* 0x0000000500097213 */ /* 0x000fe20000000000 */
[C---:B------:R-:W-:Y:S01]  /*4560*/  IMAD.IADD R10, R220.reuse, 0x1, -R38 ;  /* 0x00000001dc0a7824 */ /* 0x040fe200078e0a26 */
        /* <DEDUP_REMOVED lines=32> */
[----:B------:R-:W-:Y:S01]  /*4770*/  ISETP.GE.AND P2, PT, R14, R224, PT ;  /* 0x000000e00e00720c */ /* 0x000fe20003f46270 */
[----:B------:R-:W-:Y:S02]  /*4780*/  IMAD.MOV.U32 R5, RZ, RZ, R4 ;  /* 0x000000ffff057224 */ /* 0x000fe400078e0004 */
        /* <DEDUP_REMOVED lines=8> */
[----:B------:R-:W-:Y:S02]  /*4810*/  IMAD.IADD R5, R222, 0x1, -R11 ;  /* 0x00000001de057824 */ /* 0x000fe400078e0a0b */
[----:B------:R-:W-:Y:S01]  /*4820*/  FFMA.FTZ R37, R4, -UR31, R186 ;  /* 0x8000001f04257c23 */ /* 0x000fe200080100ba */
[----:B------:R-:W-:Y:S02]  /*4830*/  IMAD.IADD R4, R221, 0x1, -R3 ;  /* 0x00000001dd047824 */ /* 0x000fe400078e0a03 */
[----:B------:R-:W-:Y:S01]  /*4840*/  FFMA.FTZ R105, R7, -UR31, R105 ;  /* 0x8000001f07697c23 */ /* 0x000fe20008010069 */
[C---:B------:R-:W-:Y:S01]  /*4850*/  IMAD.IADD R3, R223.reuse, 0x1, -R3 ;  /* 0x00000001df037824 */ /* 0x040fe200078e0a03 */
        /* <DEDUP_REMOVED lines=15> */
[----:B------:R-:W-:Y:S02]  /*4950*/  I2FP.F32.S32 R5, R7 ;  /* 0x0000000700057245 */ /* 0x000fe40000201400 */
        /* <DEDUP_REMOVED lines=27> */
[----:B------:R-:W-:Y:S01]  /*4b10*/  ISETP.GE.AND P4, PT, R14, R225, PT ;  /* 0x000000e10e00720c */ /* 0x000fe20003f86270 */
[----:B------:R-:W-:Y:S01]  /*4b20*/  FFMA.FTZ R5, R5, -UR31, R178 ;  /* 0x8000001f05057c23 */ /* 0x000fe200080100b2 */
[----:B------:R-:W-:Y:S01]  /*4b30*/  I2FP.F32.S32 R6, R6 ;  /* 0x0000000600067245 */ /* 0x000fe20000201400 */
[----:B------:R-:W-:Y:S01]  /*4b40*/  IMAD.IADD R7, R221, 0x1, -R13 ;  /* 0x00000001dd077824 */ /* 0x000fe200078e0a0d */
[----:B------:R-:W-:Y:S02]  /*4b50*/  I2FP.F32.S32 R4, R4 ;  /* 0x0000000400047245 */ /* 0x000fe40000201400 */
[----:B------:R-:W-:Y:S01]  /*4b60*/  I2FP.F32.S32 R3, R3 ;  /* 0x0000000300037245 */ /* 0x000fe20000201400 */
[----:B------:R-:W-:Y:S01]  /*4b70*/  FFMA.FTZ R6, R6, -UR31, R176 ;  /* 0x8000001f06067c23 */ /* 0x000fe200080100b0 */
[----:B------:R-:W-:-:S02]  /*4b80*/  ISETP.LT.OR P2, PT, R14, R216, P2 ;  /* 0x000000d80e00720c */ /* 0x000fc40001741670 */
[C---:B------:R-:W-:Y:S01]  /*4b90*/  ISETP.LT.OR P1, PT, R14.reuse, R219, P1 ;  /* 0x000000db0e00720c */ /* 0x040fe20000f21670 */
[----:B------:R-:W-:Y:S01]  /*4ba0*/  FFMA.FTZ R11, R3, -UR31, R177 ;  /* 0x8000001f030b7c23 */ /* 0x000fe200080100b1 */
[C---:B------:R-:W-:Y:S01]  /*4bb0*/  ISETP.LT.OR P0, PT, R14.reuse, R218, P0 ;  /* 0x000000da0e00720c */ /* 0x040fe20000701670 */
[----:B------:R-:W-:Y:S01]  /*4bc0*/  IMAD.IADD R3, R223, 0x1, -R12 ;  /* 0x00000001df037824 */ /* 0x000fe200078e0a0c */
[----:B------:R-:W-:Y:S01]  /*4bd0*/  ISETP.LT.OR P4, PT, R14, R217, P4 ;  /* 0x000000d90e00720c */ /* 0x000fe20002781670 */
[----:B------:R-:W-:Y:S01]  /*4be0*/  FFMA.FTZ R14, R4, -UR31, R175 ;  /* 0x8000001f040e7c23 */ /* 0x000fe200080100af */
[--C-:B------:R-:W-:Y:S01]  /*4bf0*/  IMAD.IADD R4, R222, 0x1, -R13.reuse ;  /* 0x00000001de047824 */ /* 0x100fe200078e0a0d */
[----:B------:R-:W-:Y:S01]  /*4c00*/  FSEL R80, R5, -INF , !P2 ;  /* 0xff80000005507808 */ /* 0x000fe20005000000 */
[----:B------:R-:W-:Y:S01]  /*4c10*/  IMAD.IADD R5, R223, 0x1, -R13 ;  /* 0x00000001df057824 */ /* 0x000fe200078e0a0d */
[----:B------:R-:W-:Y:S02]  /*4c20*/  FSEL R112, R49, -INF , !P1 ;  /* 0xff80000031707808 */ /* 0x000fe40004800000 */
        /* <DEDUP_REMOVED lines=17> */
[C---:B------:R-:W-:Y:S02]  /*4d40*/  ISETP.GE.AND P1, PT, R12.reuse, R224, PT ;  /* 0x000000e00c00720c */ /* 0x040fe40003f26270 */
[----:B------:R-:W-:Y:S02]  /*4d50*/  ISETP.LT.OR P6, PT, R12, R219, P6 ;  /* 0x000000db0c00720c */ /* 0x000fe400037c1670 */
[----:B------:R-:W-:Y:S02]  /*4d60*/  I2FP.F32.S32 R3, R3 ;  /* 0x0000000300037245 */ /* 0x000fe40000201400 */
[----:B------:R-:W-:Y:S02]  /*4d70*/  ISETP.GE.AND P2, PT, R13, R225, PT ;  /* 0x000000e10d00720c */ /* 0x000fe40003f46270 */
[----:B------:R-:W-:-:S02]  /*4d80*/  FSEL R68, R10, -INF , !P5 ;  /* 0xff8000000a447808 */ /* 0x000fc40006800000 */
        /* <DEDUP_REMOVED lines=12> */
[C---:B------:R-:W-:Y:S01]  /*4e50*/  ISETP.GE.AND P6, PT, R13.reuse, R224, PT ;  /* 0x000000e00d00720c */ /* 0x040fe20003fc6270 */
[----:B-1----:R-:W-:Y:S01]  /*4e60*/  IMAD R179, R132, 0x10000, R132 ;  /* 0x0001000084b37824 */ /* 0x002fe200078e0284 */
[----:B------:R-:W-:-:S02]  /*4e70*/  ISETP.LT.OR P2, PT, R13, R217, P2 ;  /* 0x000000d90d00720c */ /* 0x000fc40001741670 */
        /* <DEDUP_REMOVED lines=51> */
[CC--:B------:R-:W-:Y:S01]  /*51b0*/  ISETP.GE.AND P5, PT, R15.reuse, R227.reuse, PT ;  /* 0x000000e30f00720c */ /* 0x0c0fe20003fa6270 */
        /* <DEDUP_REMOVED lines=11> */
[C---:B------:R-:W-:Y:S02]  /*5270*/  ISETP.LT.OR P4, PT, R16.reuse, R219, P4 ;  /* 0x000000db1000720c */ /* 0x040fe40002781670 */
        /* <DEDUP_REMOVED lines=13> */
[----:B------:R-:W-:Y:S01]  /*5350*/  ISETP.GE.AND P4, PT, R17, R224, PT ;  /* 0x000000e01100720c */ /* 0x000fe20003f86270 */
[----:B------:R-:W-:Y:S01]  /*5360*/  IMAD.IADD R3, R223, 0x1, -R18 ;  /* 0x00000001df037824 */ /* 0x000fe200078e0a12 */
[----:B------:R-:W-:Y:S01]  /*5370*/  ISETP.LT.OR P0, PT, R17, R217, P0 ;  /* 0x000000d91100720c */ /* 0x000fe20000701670 */
[----:B------:R-:W-:Y:S01]  /*5380*/  IMAD.IADD R4, R222, 0x1, -R19 ;  /* 0x00000001de047824 */ /* 0x000fe200078e0a13 */
[----:B------:R-:W-:-:S02]  /*5390*/  ISETP.LT.OR P5, PT, R16, R216, P5 ;  /* 0x000000d81000720c */ /* 0x000fc40002fa1670 */
[----:B------:R-:W-:Y:S02]  /*53a0*/  ISETP.GE.AND P3, PT, R15, R226, PT ;  /* 0x000000e20f00720c */ /* 0x000fe40003f66270 */
[C---:B------:R-:W-:Y:S02]  /*53b0*/  ISETP.LT.OR P1, PT, R17.reuse, R218, P1 ;  /* 0x000000da1100720c */ /* 0x040fe40000f21670 */
[----:B------:R-:W-:Y:S02]  /*53c0*/  ISETP.LT.OR P4, PT, R17, R216, P4 ;  /* 0x000000d81100720c */ /* 0x000fe40002781670 */
[----:B------:R-:W-:Y:S01]  /*53d0*/  FSEL R44, R6, -INF , !P0 ;  /* 0xff800000062c7808 */ /* 0x000fe20004000000 */
[----:B------:R-:W-:Y:S01]  /*53e0*/  IMAD.IADD R6, R223, 0x1, -R19 ;  /* 0x00000001df067824 */ /* 0x000fe200078e0a13 */
[----:B------:R-:W-:Y:S01]  /*53f0*/  FSEL R48, R9, -INF , !P5 ;  /* 0xff80000009307808 */ /* 0x000fe20006800000 */
[----:B------:R-:W-:Y:S01]  /*5400*/  IMAD.IADD R9, R222, 0x1, -R20 ;  /* 0x00000001de097824 */ /* 0x000fe200078e0a14 */
[----:B------:R-:W-:-:S02]  /*5410*/  ISETP.LT.OR P3, PT, R15, R218, P3 ;  /* 0x000000da0f00720c */ /* 0x000fc40001f61670 */
[----:B------:R-:W-:Y:S02]  /*5420*/  FSEL R101, R8, -INF , !P1 ;  /* 0xff80000008657808 */ /* 0x000fe40004800000 */
[----:B------:R-:W-:Y:S02]  /*5430*/  FSEL R50, R5, -INF , !P4 ;  /* 0xff80000005327808 */ /* 0x000fe40006000000 */
[----:B------:R-:W-:Y:S02]  /*5440*/  ISETP.GE.AND P2, PT, R16, R226, PT ;  /* 0x000000e21000720c */ /* 0x000fe40003f46270 */
[----:B------:R-:W-:Y:S02]  /*5450*/  IABS R8, R3 ;  /* 0x0000000300087213 */ /* 0x000fe40000000000 */
[----:B------:R-:W-:Y:S02]  /*5460*/  IABS R5, R4 ;  /* 0x0000000400057213 */ /* 0x000fe40000000000 */
[----:B------:R-:W-:-:S02]  /*5470*/  IABS R4, R7 ;  /* 0x0000000700047213 */ /* 0x000fc40000000000 */
[----:B------:R-:W-:Y:S02]  /*5480*/  IABS R3, R6 ;  /* 0x0000000600037213 */ /* 0x000fe40000000000 */
[----:B------:R-:W-:Y:S01]  /*5490*/  IABS R6, R9 ;  /* 0x0000000900067213 */ /* 0x000fe20000000000 */
[----:B------:R-:W-:Y:S01]  /*54a0*/  IMAD.MOV.U32 R7, RZ, RZ, R4 ;  /* 0x000000ffff077224 */ /* 0x000fe200078e0004 */
[----:B------:R-:W-:Y:S01]  /*54b0*/  FSEL R120, R12, -INF , !P3 ;  /* 0xff8000000c787808 */ /* 0x000fe20005800000 */
[----:B------:R-:W-:Y:S01]  /*54c0*/  IMAD.MOV.U32 R9, RZ, RZ, R5 ;  /* 0x000000ffff097224 */ /* 0x000fe200078e0005 */
[----:B------:R-:W-:Y:S01]  /*54d0*/  ISETP.LT.OR P2, PT, R16, R218, P2 ;  /* 0x000000da1000720c */ /* 0x000fe20001741670 */
[----:B------:R-:W-:Y:S01]  /*54e0*/  IMAD.MOV.U32 R4, RZ, RZ, R6 ;  /* 0x000000ffff047224 */ /* 0x000fe200078e0006 */
[----:B------:R-:W-:Y:S02]  /*54f0*/  ISETP.GE.AND P3, PT, R17, R227, PT ;  /* 0x000000e31100720c */ /* 0x000fe40003f66270 */
[----:B------:R-:W-:-:S02]  /*5500*/  FSEL R102, R11, -INF , !P2 ;  /* 0xff8000000b667808 */ /* 0x000fc40005000000 */
        /* <DEDUP_REMOVED lines=100> */
[----:B------:R-:W-:Y:S01]  /*5b50*/  ISETP.GE.AND P3, PT, R22, R226, PT ;  /* 0x000000e21600720c */ /* 0x000fe20003f66270 */
        /* <DEDUP_REMOVED lines=54> */
[C---:B------:R-:W-:Y:S01]  /*5ec0*/  ISETP.LT.OR P4, PT, R24.reuse, R216, P4 ;  /* 0x000000d81800720c */ /* 0x040fe20002781670 */
        /* <DEDUP_REMOVED lines=16> */
[C---:B------:R-:W-:Y:S01]  /*5fd0*/  ISETP.GE.AND P3, PT, R24.reuse, R227, PT ;  /* 0x000000e31800720c */ /* 0x040fe20003f66270 */
        /* <DEDUP_REMOVED lines=28> */
[----:B------:R-:W-:-:S02]  /*61a0*/  ISETP.GE.AND P6, PT, R23, R225, PT ;  /* 0x000000e11700720c */ /* 0x000fc40003fc6270 */
        /* <DEDUP_REMOVED lines=8> */
[----:B------:R-:W-:Y:S01]  /*6230*/  ISETP.LT.OR P6, PT, R23, R217, P6 ;  /* 0x000000d91700720c */ /* 0x000fe200037c1670 */
[----:B------:R-:W-:Y:S01]  /*6240*/  IMAD.MOV.U32 R5, RZ, RZ, R3 ;  /* 0x000000ffff057224 */ /* 0x000fe200078e0003 */
[----:B------:R-:W-:Y:S01]  /*6250*/  ISETP.GE.AND P1, PT, R26, R227, PT ;  /* 0x000000e31a00720c */ /* 0x000fe20003f26270 */
[----:B------:R-:W-:Y:S01]  /*6260*/  IMAD.MOV.U32 R3, RZ, RZ, R6 ;  /* 0x000000ffff037224 */ /* 0x000fe200078e0006 */
[----:B------:R-:W-:-:S02]  /*6270*/  ISETP.LT.OR P2, PT, R25, R219, P2 ;  /* 0x000000db1900720c */ /* 0x000fc40001741670 */
[----:B------:R-:W-:Y:S02]  /*6280*/  FSEL R134, R13, -INF , !P6 ;  /* 0xff8000000d867808 */ /* 0x000fe40007000000 */
[----:B------:R-:W-:Y:S02]  /*6290*/  I2FP.F32.S32 R6, R8 ;  /* 0x0000000800067245 */ /* 0x000fe40000201400 */
[----:B------:R-:W-:Y:S02]  /*62a0*/  ISETP.GE.AND P6, PT, R25, R226, PT ;  /* 0x000000e21900720c */ /* 0x000fe40003fc6270 */
[----:B------:R-:W-:Y:S01]  /*62b0*/  IABS R4, R4 ;  /* 0x0000000400047213 */ /* 0x000fe20000000000 */
[----:B------:R-:W-:Y:S01]  /*62c0*/  FFMA.FTZ R8, R6, -UR31, R71 ;  /* 0x8000001f06087c23 */ /* 0x000fe20008010047 */
[----:B------:R-:W-:Y:S02]  /*62d0*/  I2FP.F32.S32 R7, R7 ;  /* 0x0000000700077245 */ /* 0x000fe40000201400 */
[----:B------:R-:W-:-:S02]  /*62e0*/  ISETP.LT.OR P1, PT, R26, R219, P1 ;  /* 0x000000db1a00720c */ /* 0x000fc40000f21670 */
[----:B------:R-:W-:Y:S01]  /*62f0*/  FSEL R149, R61, -INF , !P2 ;  /* 0xff8000003d957808 */ /* 0x000fe20005000000 */
[----:B------:R-:W-:Y:S01]  /*6300*/  FFMA.FTZ R6, R7, -UR31, R193 ;  /* 0x8000001f07067c23 */ /* 0x000fe200080100c1 */
[----:B------:R-:W-:Y:S01]  /*6310*/  ISETP.GE.AND P3, PT, R27, R225, PT ;  /* 0x000000e11b00720c */ /* 0x000fe20003f66270 */
[----:B------:R-:W-:Y:S01]  /*6320*/  IMAD.IADD R7, R221, 0x1, -R29 ;  /* 0x00000001dd077824 */ /* 0x000fe200078e0a1d */
[----:B------:R-:W-:Y:S02]  /*6330*/  ISETP.GE.AND P2, PT, R26, R224, PT ;  /* 0x000000e01a00720c */ /* 0x000fe40003f46270 */
[----:B------:R-:W-:Y:S02]  /*6340*/  ISETP.LT.OR P6, PT, R25, R218, P6 ;  /* 0x000000da1900720c */ /* 0x000fe400037c1670 */
[----:B------:R-:W-:Y:S02]  /*6350*/  I2FP.F32.S32 R5, R5 ;  /* 0x0000000500057245 */ /* 0x000fe40000201400 */
[----:B------:R-:W-:-:S02]  /*6360*/  I2FP.F32.S32 R4, R4 ;  /* 0x0000000400047245 */ /* 0x000fc40000201400 */
[----:B------:R-:W-:Y:S01]  /*6370*/  I2FP.F32.S32 R3, R3 ;  /* 0x0000000300037245 */ /* 0x000fe20000201400 */
[----:B------:R-:W-:Y:S01]  /*6380*/  FFMA.FTZ R5, R5, -UR31, R195 ;  /* 0x8000001f05057c23 */ /* 0x000fe200080100c3 */
[----:B------:R-:W-:Y:S01]  /*6390*/  FSEL R175, R62, -INF , !P1 ;  /* 0xff8000003eaf7808 */ /* 0x000fe20004800000 */
[----:B------:R-:W-:Y:S01]  /*63a0*/  FFMA.FTZ R14, R4, -UR31, R66 ;  /* 0x8000001f040e7c23 */ /* 0x000fe20008010042 */
[C---:B------:R-:W-:Y:S01]  /*63b0*/  ISETP.GE.AND P5, PT, R27.reuse, R226, PT ;  /* 0x000000e21b00720c */ /* 0x040fe20003fa6270 */
[----:B------:R-:W-:Y:S01]  /*63c0*/  IMAD.IADD R4, R222, 0x1, -R29 ;  /* 0x00000001de047824 */ /* 0x000fe200078e0a1d */
[C---:B------:R-:W-:Y:S02]  /*63d0*/  ISETP.GE.AND P1, PT, R27.reuse, R224, PT ;  /* 0x000000e01b00720c */ /* 0x040fe40003f26270 */
[----:B------:R-:W-:Y:S02]  /*63e0*/  ISETP.LT.OR P3, PT, R27, R217, P3 ;  /* 0x000000d91b00720c */ /* 0x000fe40001f61670 */
[----:B------:R-:W-:-:S02]  /*63f0*/  ISETP.LT.OR P2, PT, R26, R216, P2 ;  /* 0x000000d81a00720c */ /* 0x000fc40001741670 */
[----:B------:R-:W-:Y:S01]  /*6400*/  FSEL R145, R12, -INF , !P6 ;  /* 0xff8000000c917808 */ /* 0x000fe20007000000 */
[----:B------:R-:W-:Y:S01]  /*6410*/  FFMA.FTZ R12, R3, -UR31, R196 ;  /* 0x8000001f030c7c23 */ /* 0x000fe200080100c4 */
[----:B------:R-:W-:Y:S01]  /*6420*/  ISETP.LT.OR P5, PT, R27, R218, P5 ;  /* 0x000000da1b00720c */ /* 0x000fe20002fa1670 */
[----:B------:R-:W-:Y:S01]  /*6430*/  IMAD.IADD R3, R223, 0x1, -R28 ;  /* 0x00000001df037824 */ /* 0x000fe200078e0a1c */
        /* <DEDUP_REMOVED lines=16> */
[----:B------:R-:W-:Y:S01]  /*6540*/  ISETP.GE.AND P6, PT, R27, R227, PT ;  /* 0x000000e31b00720c */ /* 0x000fe20003fc6270 */
[----:B------:R-:W-:Y:S01]  /*6550*/  IMAD.MOV.U32 R4, RZ, RZ, R6 ;  /* 0x000000ffff047224 */ /* 0x000fe200078e0006 */
[----:B------:R-:W-:Y:S02]  /*6560*/  FSEL R174, R11, -INF , !P0 ;  /* 0xff8000000bae7808 */ /* 0x000fe40004000000 */
[----:B------:R-:W-:Y:S02]  /*6570*/  ISETP.LT.OR P6, PT, R27, R219, P6 ;  /* 0x000000db1b00720c */ /* 0x000fe400037c1670 */
[----:B------:R-:W-:-:S02]  /*6580*/  ISETP.GE.AND P0, PT, R28, R227, PT ;  /* 0x000000e31c00720c */ /* 0x000fc40003f06270 */
[----:B------:R-:W-:Y:S01]  /*6590*/  I2FP.F32.S32 R5, R8 ;  /* 0x0000000800057245 */ /* 0x000fe20000201400 */
[----:B------:R-:W-:Y:S01]  /*65a0*/  IMAD.IADD R8, R221, 0x1, -R31 ;  /* 0x00000001dd087824 */ /* 0x000fe200078e0a1f */
[----:B------:R-:W-:Y:S02]  /*65b0*/  FSEL R171, R69, -INF , !P6 ;  /* 0xff80000045ab7808 */ /* 0x000fe40007000000 */
[----:B------:R-:W-:Y:S01]  /*65c0*/  I2FP.F32.S32 R7, R7 ;  /* 0x0000000700077245 */ /* 0x000fe20000201400 */
[----:B------:R-:W-:Y:S01]  /*65d0*/  FFMA.FTZ R5, R5, -UR31, R198 ;  /* 0x8000001f05057c23 */ /* 0x000fe200080100c6 */
[----:B------:R-:W-:Y:S02]  /*65e0*/  I2FP.F32.S32 R6, R4 ;  /* 0x0000000400067245 */ /* 0x000fe40000201400 */
[C---:B------:R-:W-:Y:S01]  /*65f0*/  ISETP.GE.AND P6, PT, R28.reuse, R224, PT ;  /* 0x000000e01c00720c */ /* 0x040fe20003fc6270 */
[----:B------:R-:W-:Y:S01]  /*6600*/  FFMA.FTZ R7, R7, -UR31, R197 ;  /* 0x8000001f07077c23 */ /* 0x000fe200080100c5 */
[----:B------:R-:W-:Y:S01]  /*6610*/  ISETP.LT.OR P0, PT, R28, R219, P0 ;  /* 0x000000db1c00720c */ /* 0x000fe20000701670 */
[----:B------:R-:W-:Y:S01]  /*6620*/  FFMA.FTZ R13, R6, -UR31, R114 ;  /* 0x8000001f060d7c23 */ /* 0x000fe20008010072 */
[----:B------:R-:W-:Y:S01]  /*6630*/  I2FP.F32.S32 R3, R3 ;  /* 0x0000000300037245 */ /* 0x000fe20000201400 */
[----:B------:R-:W-:Y:S01]  /*6640*/  IMAD.IADD R6, R221, 0x1, -R30 ;  /* 0x00000001dd067824 */ /* 0x000fe200078e0a1e */
[----:B------:R-:W-:-:S02]  /*6650*/  ISETP.GE.AND P1, PT, R29, R225, PT ;  /* 0x000000e11d00720c */ /* 0x000fc40003f26270 */
[----:B------:R-:W-:Y:S01]  /*6660*/  ISETP.LT.OR P6, PT, R28, R216, P6 ;  /* 0x000000d81c00720c */ /* 0x000fe200037c1670 */
[----:B------:R-:W-:Y:S01]  /*6670*/  FFMA.FTZ R4, R3, -UR31, R199 ;  /* 0x8000001f03047c23 */ /* 0x000fe200080100c7 */
[----:B------:R-:W-:Y:S01]  /*6680*/  FSEL R170, R63, -INF , !P0 ;  /* 0xff8000003faa7808 */ /* 0x000fe20004000000 */
[----:B------:R-:W-:Y:S01]  /*6690*/  IMAD.IADD R3, R223, 0x1, -R30 ;  /* 0x00000001df037824 */ /* 0x000fe200078e0a1e */
[C---:B------:R-:W-:Y:S02]  /*66a0*/  ISETP.GE.AND P0, PT, R29.reuse, R224, PT ;  /* 0x000000e01d00720c */ /* 0x040fe40003f06270 */
        /* <DEDUP_REMOVED lines=72> */
[----:B------:R-:W-:Y:S01]  /*6b30*/  ISETP.GE.AND P4, PT, R31, R224, PT ;  /* 0x000000e01f00720c */ /* 0x000fe20003f86270 */
[----:B------:R-:W-:Y:S01]  /*6b40*/  VIADD R212, R208, 0x1000 ;  /* 0x00001000d0d47836 */ /* 0x000fe20000000000 */
[----:B------:R-:W-:-:S02]  /*6b50*/  ISETP.LT.OR P2, PT, R28, R217, P2 ;  /* 0x000000d91c00720c */ /* 0x000fc40001741670 */
        /* <DEDUP_REMOVED lines=8> */
[----:B------:R-:W-:Y:S01]  /*6be0*/  ISETP.GE.AND P3, PT, R32, R224, PT ;  /* 0x000000e02000720c */ /* 0x000fe20003f66270 */
[----:B------:R-:W-:Y:S01]  /*6bf0*/  VIADD R214, R208, 0x800 ;  /* 0x00000800d0d67836 */ /* 0x000fe20000000000 */
[----:B------:R-:W-:-:S02]  /*6c00*/  ISETP.LT.OR P5, PT, R32, R217, P5 ;  /* 0x000000d92000720c */ /* 0x000fc40002fa1670 */
[----:B------:R-:W-:Y:S02]  /*6c10*/  ISETP.LT.OR P4, PT, R31, R216, P4 ;  /* 0x000000d81f00720c */ /* 0x000fe40002781670 */
[----:B------:R-:W-:Y:S01]  /*6c20*/  FSEL R148, R12, -INF , !P2 ;  /* 0xff8000000c947808 */ /* 0x000fe20005000000 */
[----:B------:R-:W-:Y:S01]  /*6c30*/  FFMA.FTZ R12, R3, -UR31, R213 ;  /* 0x8000001f030c7c23 */ /* 0x000fe200080100d5 */
[----:B------:R-:W-:Y:S01]  /*6c40*/  ISETP.GE.AND P2, PT, R30, R226, PT ;  /* 0x000000e21e00720c */ /* 0x000fe20003f46270 */
[C---:B------:R-:W-:Y:S01]  /*6c50*/  IMAD.IADD R3, R223.reuse, 0x1, -R33 ;  /* 0x00000001df037824 */ /* 0x040fe200078e0a21 */
[----:B------:R-:W-:Y:S01]  /*6c60*/  ISETP.LT.OR P6, PT, R32, R218, P6 ;  /* 0x000000da2000720c */ /* 0x000fe200037c1670 */
[----:B------:R-:W-:Y:S01]  /*6c70*/  VIADD R213, R208, 0xc00 ;  /* 0x00000c00d0d57836 */ /* 0x000fe20000000000 */
        /* <DEDUP_REMOVED lines=30> */
[----:B------:R-:W-:Y:S01]  /*6e60*/  ISETP.GE.AND P2, PT, R33, R224, PT ;  /* 0x000000e02100720c */ /* 0x000fe20003f46270 */
        /* <DEDUP_REMOVED lines=40> */
[----:B------:R-:W-:Y:S01]  /*70f0*/  ISETP.LT.OR P6, PT, R34, R219, P6 ;  /* 0x000000db2200720c */ /* 0x000fe200037c1670 */
[----:B------:R-:W-:Y:S01]  /*7100*/  FFMA.FTZ R7, R7, -UR31, R233 ;  /* 0x8000001f07077c23 */ /* 0x000fe200080100e9 */
[----:B------:R-:W-:Y:S01]  /*7110*/  ISETP.GE.AND P2, PT, R35, R225, PT ;  /* 0x000000e12300720c */ /* 0x000fe20003f46270 */
[----:B------:R-:W-:Y:S01]  /*7120*/  IMAD.IADD R5, R221, 0x1, -R38 ;  /* 0x00000001dd057824 */ /* 0x000fe200078e0a26 */
[----:B------:R-:W-:-:S02]  /*7130*/  I2FP.F32.S32 R9, R9 ;  /* 0x0000000900097245 */ /* 0x000fc40000201400 */
[----:B------:R-:W-:Y:S02]  /*7140*/  I2FP.F32.S32 R3, R3 ;  /* 0x0000000300037245 */ /* 0x000fe40000201400 */
[----:B------:R-:W-:Y:S01]  /*7150*/  FSEL R163, R10, -INF , !P0 ;  /* 0xff8000000aa37808 */ /* 0x000fe20004000000 */
[----:B------:R-:W-:Y:S01]  /*7160*/  FFMA.FTZ R10, R6, -UR31, R240 ;  /* 0x8000001f060a7c23 */ /* 0x000fe200080100f0 */
[----:B------:R-:W-:Y:S01]  /*7170*/  FSEL R184, R88, -INF , !P6 ;  /* 0xff80000058b87808 */ /* 0x000fe20007000000 */
[----:B------:R-:W-:Y:S01]  /*7180*/  IMAD.IADD R6, R222, 0x1, -R38 ;  /* 0x00000001de067824 */ /* 0x000fe200078e0a26 */
[----:B------:R-:W-:Y:S01]  /*7190*/  ISETP.GE.AND P6, PT, R35, R224, PT ;  /* 0x000000e02300720c */ /* 0x000fe20003fc6270 */
[----:B------:R-:W-:Y:S01]  /*71a0*/  FFMA.FTZ R11, R9, -UR31, R74 ;  /* 0x8000001f090b7c23 */ /* 0x000fe2000801004a */
[----:B------:R-:W-:Y:S01]  /*71b0*/  ISETP.LT.OR P2, PT, R35, R217, P2 ;  /* 0x000000d92300720c */ /* 0x000fe20001741670 */
[----:B------:R-:W-:Y:S01]  /*71c0*/  FFMA.FTZ R9, R3, -UR31, R242 ;  /* 0x8000001f03097c23 */ /* 0x000fe200080100f2 */
[----:B------:R-:W-:Y:S01]  /*71d0*/  ISETP.GE.AND P0, PT, R33, R226, PT ;  /* 0x000000e22100720c */ /* 0x000fe20003f06270 */
[----:B------:R-:W-:Y:S01]  /*71e0*/  IMAD.IADD R3, R223, 0x1, -R38 ;  /* 0x00000001df037824 */ /* 0x000fe200078e0a26 */
[----:B------:R-:W-:-:S02]  /*71f0*/  ISETP.LT.OR P6, PT, R35, R216, P6 ;  /* 0x000000d82300720c */ /* 0x000fc400037c1670 */
[----:B------:R-:W-:Y:S02]  /*7200*/  FSEL R229, R7, -INF , !P2 ;  /* 0xff80000007e57808 */ /* 0x000fe40005000000 */
[C---:B------:R-:W-:Y:S02]  /*7210*/  ISETP.GE.AND P4, PT, R33.reuse, R225, PT ;  /* 0x000000e12100720c */ /* 0x040fe40003f86270 */
[----:B------:R-:W-:Y:S02]  /*7220*/  ISETP.LT.OR P0, PT, R33, R218, P0 ;  /* 0x000000da2100720c */ /* 0x000fe40000701670 */
[----:B------:R-:W-:Y:S02]  /*7230*/  IABS R7, R6 ;  /* 0x0000000600077213 */ /* 0x000fe40000000000 */
[----:B------:R-:W-:Y:S02]  /*7240*/  IABS R5, R5 ;  /* 0x0000000500057213 */ /* 0x000fe40000000000 */
[----:B------:R-:W-:Y:S01]  /*7250*/  FSEL R232, R4, -INF , !P6 ;  /* 0xff80000004e87808 */ /* 0x000fe20007000000 */
[----:B------:R-:W-:Y:S01]  /*7260*/  IMAD.IADD R4, R222, 0x1, -R39 ;  /* 0x00000001de047824 */ /* 0x000fe200078e0a27 */
[----:B------:R-:W-:-:S02]  /*7270*/  IABS R3, R3 ;  /* 0x0000000300037213 */ /* 0x000fc40000000000 */
[----:B------:R-:W-:Y:S02]  /*7280*/  ISETP.LT.OR P4, PT, R33, R217, P4 ;  /* 0x000000d92100720c */ /* 0x000fe40002781670 */
[----:B------:R-:W-:Y:S02]  /*7290*/  FSEL R202, R14, -INF , !P0 ;  /* 0xff8000000eca7808 */ /* 0x000fe40004000000 */
[----:B------:R-:W-:Y:S01]  /*72a0*/  IABS R6, R8 ;  /* 0x0000000800067213 */ /* 0x000fe20000000000 */
[----:B------:R-:W-:Y:S01]  /*72b0*/  IMAD.MOV.U32 R8, RZ, RZ, R7 ;  /* 0x000000ffff087224 */ /* 0x000fe200078e0007 */
[CC--:B------:R-:W-:Y:S01]  /*72c0*/  ISETP.GE.AND P0, PT, R35.reuse, R227.reuse, PT ;  /* 0x000000e32300720c */ /* 0x0c0fe20003f06270 */
[----:B------:R-:W-:Y:S01]  /*72d0*/  IMAD.MOV.U32 R7, RZ, RZ, R5 ;  /* 0x000000ffff077224 */ /* 0x000fe200078e0005 */
[----:B------:R-:W-:Y:S01]  /*72e0*/  ISETP.GE.AND P5, PT, R36, R227, PT ;  /* 0x000000e32400720c */ /* 0x000fe20003fa6270 */
[----:B------:R-:W-:Y:S01]  /*72f0*/  IMAD.MOV.U32 R5, RZ, RZ, R3 ;  /* 0x000000ffff057224 */ /* 0x000fe200078e0003 */
[----:B------:R-:W-:Y:S01]  /*7300*/  FSEL R115, R12, -INF , !P4 ;  /* 0xff8000000c737808 */ /* 0x000fe20006000000 */
[----:B------:R-:W-:Y:S01]  /*7310*/  IMAD.MOV.U32 R3, RZ, RZ, R6 ;  /* 0x000000ffff037224 */ /* 0x000fe200078e0006 */
[----:B------:R-:W-:-:S02]  /*7320*/  ISETP.GE.AND P4, PT, R35, R226, PT ;  /* 0x000000e22300720c */ /* 0x000fc40003f86270 */
[CC--:B------:R-:W-:Y:S02]  /*7330*/  ISETP.LT.OR P0, PT, R35.reuse, R219.reuse, P0 ;  /* 0x000000db2300720c */ /* 0x0c0fe40000701670 */
[----:B------:R-:W-:Y:S02]  /*7340*/  IABS R4, R4 ;  /* 0x0000000400047213 */ /* 0x000fe40000000000 */
[----:B------:R-:W-:Y:S02]  /*7350*/  ISETP.LT.OR P5, PT, R36, R219, P5 ;  /* 0x000000db2400720c */ /* 0x000fe40002fa1670 */
[----:B------:R-:W-:Y:S02]  /*7360*/  I2FP.F32.S32 R6, R8 ;  /* 0x0000000800067245 */ /* 0x000fe40000201400 */
[----:B------:R-:W-:Y:S02]  /*7370*/  I2FP.F32.S32 R7, R7 ;  /* 0x0000000700077245 */ /* 0x000fe40000201400 */
[----:B------:R-:W-:Y:S01]  /*7380*/  ISETP.LT.OR P4, PT, R35, R218, P4 ;  /* 0x000000da2300720c */ /* 0x000fe20002781670 */
[----:B------:R-:W-:Y:S01]  /*7390*/  FFMA.FTZ R8, R6, -UR31, R75 ;  /* 0x8000001f06087c23 */ /* 0x000fe2000801004b */
[----:B------:R-:W-:Y:S01]  /*73a0*/  FSEL R186, R89, -INF , !P0 ;  /* 0xff80000059ba7808 */ /* 0x000fe20004000000 */
[----:B------:R-:W-:Y:S01]  /*73b0*/  FFMA.FTZ R6, R7, -UR31, R241 ;  /* 0x8000001f07067c23 */ /* 0x000fe200080100f1 */
[----:B------:R-:W-:Y:S01]  /*73c0*/  ISETP.GE.AND P6, PT, R38, R225, PT ;  /* 0x000000e12600720c */ /* 0x000fe20003fc6270 */
[----:B------:R-:W-:Y:S01]  /*73d0*/  IMAD.IADD R7, R221, 0x1, -R40 ;  /* 0x00000001dd077824 */ /* 0x000fe200078e0a28 */
[----:B------:R-:W-:-:S02]  /*73e0*/  I2FP.F32.S32 R5, R5 ;  /* 0x0000000500057245 */ /* 0x000fc40000201400 */
[----:B------:R-:W-:Y:S02]  /*73f0*/  I2FP.F32.S32 R4, R4 ;  /* 0x0000000400047245 */ /* 0x000fe40000201400 */
[-C--:B------:R-:W-:Y:S01]  /*7400*/  ISETP.GE.AND P0, PT, R36, R224.reuse, PT ;  /* 0x000000e02400720c */ /* 0x080fe20003f06270 */
[----:B------:R-:W-:Y:S01]  /*7410*/  FFMA.FTZ R5, R5, -UR31, R243 ;  /* 0x8000001f05057c23 */ /* 0x000fe200080100f3 */
[----:B------:R-:W-:Y:S02]  /*7420*/  FSEL R178, R96, -INF , !P5 ;  /* 0xff80000060b27808 */ /* 0x000fe40006800000 */
[----:B------:R-:W-:Y:S02]  /*7430*/  ISETP.GE.AND P5, PT, R38, R224, PT ;  /* 0x000000e02600720c */ /* 0x000fe40003fa6270 */
[----:B------:R-:W-:Y:S02]  /*7440*/  I2FP.F32.S32 R3, R3 ;  /* 0x0000000300037245 */ /* 0x000fe40000201400 */
[----:B------:R-:W-:Y:S01]  /*7450*/  FSEL R196, R13, -INF , !P4 ;  /* 0xff8000000dc47808 */ /* 0x000fe20006000000 */
[----:B------:R-:W-:Y:S01]  /*7460*/  FFMA.FTZ R13, R4, -UR31, R106 ;  /* 0x8000001f040d7c23 */ /* 0x000fe2000801006a */
[----:B------:R-:W-:Y:S01]  /*7470*/  ISETP.GE.AND P2, PT, R38, R226, PT ;  /* 0x000000e22600720c */ /* 0x000fe20003f46270 */
[----:B------:R-:W-:Y:S01]  /*7480*/  IMAD.IADD R4, R222, 0x1, -R40 ;  /* 0x00000001de047824 */ /* 0x000fe200078e0a28 */
[----:B------:R-:W-:Y:S01]  /*7490*/  ISETP.LT.OR P6, PT, R38, R217, P6 ;  /* 0x000000d92600720c */ /* 0x000fe200037c1670 */
[----:B------:R-:W-:Y:S01]  /*74a0*/  FFMA.FTZ R12, R3, -UR31, R244 ;  /* 0x8000001f030c7c23 */ /* 0x000fe200080100f4 */
[-C--:B------:R-:W-:Y:S01]  /*74b0*/  ISETP.LT.OR P0, PT, R36, R216.reuse, P0 ;  /* 0x000000d82400720c */ /* 0x080fe20000701670 */
[----:B------:R-:W-:Y:S01]  /*74c0*/  IMAD.IADD R3, R223, 0x1, -R39 ;  /* 0x00000001df037824 */ /* 0x000fe200078e0a27 */
[----:B------:R-:W-:-:S02]  /*74d0*/  ISETP.LT.OR P5, PT, R38, R216, P5 ;  /* 0x000000d82600720c */ /* 0x000fc40002fa1670 */
[----:B------:R-:W-:Y:S02]  /*74e0*/  ISETP.LT.OR P2, PT, R38, R218, P2 ;  /* 0x000000da2600720c */ /* 0x000fe40001741670 */
[----:B------:R-:W-:Y:S01]  /*74f0*/  FSEL R198, R6, -INF , !P6 ;  /* 0xff80000006c67808 */ /* 0x000fe20007000000 */
[----:B------:R-:W-:Y:S01]  /*7500*/  IMAD.IADD R6, R223, 0x1, -R40 ;  /* 0x00000001df067824 */ /* 0x000fe200078e0a28 */
[----:B------:R-:W-:Y:S01]  /*7510*/  FSEL R203, R9, -INF , !P0 ;  /* 0xff80000009cb7808 */ /* 0x000fe20004000000 */
[----:B------:R-:W-:Y:S01]  /*7520*/  IMAD.IADD R9, R222, 0x1, -R41 ;  /* 0x00000001de097824 */ /* 0x000fe200078e0a29 */
[----:B------:R-:W-:Y:S02]  /*7530*/  FSEL R200, R5, -INF , !P5 ;  /* 0xff80000005c87808 */ /* 0x000fe40006800000 */
[----:B------:R-:W-:Y:S02]  /*7540*/  ISETP.GE.AND P3, PT, R36, R226, PT ;  /* 0x000000e22400720c */ /* 0x000fe40003f66270 */
[----:B------:R-:W-:-:S02]  /*7550*/  IABS R5, R4 ;  /* 0x0000000400057213 */ /* 0x000fc40000000000 */
[----:B------:R-:W-:Y:S02]  /*7560*/  FSEL R188, R8, -INF , !P2 ;  /* 0xff80000008bc7808 */ /* 0x000fe40005000000 */
[----:B------:R-:W-:Y:S02]  /*7570*/  IABS R4, R7 ;  /* 0x0000000700047213 */ /* 0x000fe40000000000 */
[----:B------:R-:W-:Y:S02]  /*7580*/  IABS R8, R3 ;  /* 0x0000000300087213 */ /* 0x000fe40000000000 */
[----:B------:R-:W-:Y:S01]  /*7590*/  IABS R3, R6 ;  /* 0x0000000600037213 */ /* 0x000fe20000000000 */
[----:B------:R-:W-:Y:S01]  /*75a0*/  IMAD.MOV.U32 R7, RZ, RZ, R4 ;  /* 0x000000ffff077224 */ /* 0x000fe200078e0004 */
[----:B------:R-:W-:Y:S02]  /*75b0*/  ISETP.LT.OR P3, PT, R36, R218, P3 ;  /* 0x000000da2400720c */ /* 0x000fe40001f61670 */
[----:B------:R-:W-:Y:S01]  /*75c0*/  IABS R6, R9 ;  /* 0x0000000900067213 */ /* 0x000fe20000000000 */
[----:B------:R-:W-:Y:S01]  /*75d0*/  IMAD.MOV.U32 R9, RZ, RZ, R5 ;  /* 0x000000ffff097224 */ /* 0x000fe200078e0005 */
[----:B------:R-:W-:-:S02]  /*75e0*/  ISETP.GE.AND P4, PT, R38, R227, PT ;  /* 0x000000e32600720c */ /* 0x000fc40003f86270 */
[----:B------:R-:W-:Y:S01]  /*75f0*/  FSEL R189, R11, -INF , !P3 ;  /* 0xff8000000bbd7808 */ /* 0x000fe20005800000 */
[----:B------:R-:W-:Y:S01]  /*7600*/  IMAD.MOV.U32 R4, RZ, RZ, R6 ;  /* 0x000000ffff047224 */ /* 0x000fe200078e0006 */
[C---:B------:R-:W-:Y:S02]  /*7610*/  ISETP.GE.AND P3, PT, R39.reuse, R227, PT ;  /* 0x000000e32700720c */ /* 0x040fe40003f66270 */
[----:B------:R-:W-:Y:S02]  /*7620*/  ISETP.GE.AND P1, PT, R36, R225, PT ;  /* 0x000000e12400720c */ /* 0x000fe40003f26270 */
[----:B------:R-:W-:Y:S02]  /*7630*/  ISETP.LT.OR P4, PT, R38, R219, P4 ;  /* 0x000000db2600720c */ /* 0x000fe40002781670 */
[----:B------:R-:W-:Y:S02]  /*7640*/  I2FP.F32.S32 R7, R7 ;  /* 0x0000000700077245 */ /* 0x000fe40000201400 */
[----:B------:R-:W-:-:S02]  /*7650*/  ISETP.LT.OR P3, PT, R39, R219, P3 ;  /* 0x000000db2700720c */ /* 0x000fc40001f61670 */
[-C--:B------:R-:W-:Y:S01]  /*7660*/  ISETP.GE.AND P5, PT, R40, R225.reuse, PT ;  /* 0x000000e12800720c */ /* 0x080fe20003fa6270 */
[----:B------:R-:W-:Y:S01]  /*7670*/  FFMA.FTZ R7, R7, -UR31, R245 ;  /* 0x8000001f07077c23 */ /* 0x000fe200080100f5 */
[----:B------:R-:W-:Y:S02]  /*7680*/  ISETP.GE.AND P0, PT, R39, R225, PT ;  /* 0x000000e12700720c */ /* 0x000fe40003f06270 */
[----:B------:R-:W-:Y:S01]  /*7690*/  I2FP.F32.S32 R5, R8 ;  /* 0x0000000800057245 */ /* 0x000fe20000201400 */
[----:B------:R-:W-:Y:S01]  /*76a0*/  IMAD.IADD R8, R222, 0x1, -R42 ;  /* 0x00000001de087824 */ /* 0x000fe200078e0a2a */
[----:B------:R-:W-:Y:S02]  /*76b0*/  I2FP.F32.S32 R6, R4 ;  /* 0x0000000400067245 */ /* 0x000fe40000201400 */
[----:B------:R-:W-:Y:S01]  /*76c0*/  ISETP.LT.OR P1, PT, R36, R217, P1 ;  /* 0x000000d92400720c */ /* 0x000fe20000f21670 */
[----:B------:R-:W-:Y:S01]  /*76d0*/  FFMA.FTZ R4, R5, -UR31, R246 ;  /* 0x8000001f05047c23 */ /* 0x000fe200080100f6 */
[----:B------:R-:W-:Y:S01]  /*76e0*/  FSEL R123, R100, -INF , !P4 ;  /* 0xff800000647b7808 */ /* 0x000fe20006000000 */
[----:B------:R-:W-:Y:S01]  /*76f0*/  FFMA.FTZ R11, R6, -UR31, R94 ;  /* 0x8000001f060b7c23 */ /* 0x000fe2000801005e */
[----:B------:R-:W-:Y:S01]  /*7700*/  I2FP.F32.S32 R9, R9 ;  /* 0x0000000900097245 */ /* 0x000fe20000201400 */
[--C-:B------:R-:W-:Y:S01]  /*7710*/  IMAD.IADD R6, R221, 0x1, -R41.reuse ;  /* 0x00000001dd067824 */ /* 0x100fe200078e0a29 */
[----:B------:R-:W-:Y:S01]  /*7720*/  ISETP.GE.AND P4, PT, R39, R224, PT ;  /* 0x000000e02700720c */ /* 0x000fe20003f86270 */
[----:B------:R-:W-:Y:S01]  /*7730*/  IMAD.IADD R5, R223, 0x1, -R41 ;  /* 0x00000001df057824 */ /* 0x000fe200078e0a29 */
[----:B------:R-:W-:-:S02]  /*7740*/  I2FP.F32.S32 R3, R3 ;  /* 0x0000000300037245 */ /* 0x000fc40000201400 */
[----:B------:R-:W-:Y:S02]  /*7750*/  FSEL R122, R97, -INF , !P3 ;  /* 0xff800000617a7808 */ /* 0x000fe40005800000 */
[CC--:B------:R-:W-:Y:S01]  /*7760*/  ISETP.LT.OR P5, PT, R40.reuse, R217.reuse, P5 ;  /* 0x000000d92800720c */ /* 0x0c0fe20002fa1670 */
[----:B------:R-:W-:Y:S01]  /*7770*/  FFMA.FTZ R3, R3, -UR31, R247 ;  /* 0x8000001f03037c23 */ /* 0x000fe200080100f7 */
[----:B------:R-:W-:Y:S02]  /*7780*/  ISETP.LT.OR P0, PT, R39, R217, P0 ;  /* 0x000000d92700720c */ /* 0x000fe40000701670 */
[----:B------:R-:W-:Y:S02]  /*7790*/  ISETP.GE.AND P3, PT, R40, R224, PT ;  /* 0x000000e02800720c */ /* 0x000fe40003f66270 */
[----:B------:R-:W-:Y:S01]  /*77a0*/  FSEL R199, R10, -INF , !P1 ;  /* 0xff8000000ac77808 */ /* 0x000fe20004800000 */
[----:B------:R-:W-:Y:S01]  /*77b0*/  FFMA.FTZ R10, R9, -UR31, R107 ;  /* 0x8000001f090a7c23 */ /* 0x000fe2000801006b */
[----:B------:R-:W-:Y:S01]  /*77c0*/  ISETP.LT.OR P4, PT, R39, R216, P4 ;  /* 0x000000d82700720c */ /* 0x000fe20002781670 */
[----:B------:R-:W-:Y:S01]  /*77d0*/  IMAD.IADD R9, R221, 0x1, -R42 ;  /* 0x00000001dd097824 */ /* 0x000fe200078e0a2a */
[----:B------:R-:W-:-:S02]  /*77e0*/  ISETP.GE.AND P1, PT, R39, R226, PT ;  /* 0x000000e22700720c */ /* 0x000fc40003f26270 */
[----:B------:R-:W-:Y:S01]  /*77f0*/  FSEL R190, R7, -INF , !P5 ;  /* 0xff80000007be7808 */ /* 0x000fe20006800000 */
[----:B------:R-:W-:Y:S01]  /*7800*/  IMAD.IADD R7, R223, 0x1, -R42 ;  /* 0x00000001df077824 */ /* 0x000fe200078e0a2a */
[----:B------:R-:W-:Y:S02]  /*7810*/  ISETP.LT.OR P3, PT, R40, R216, P3 ;  /* 0x000000d82800720c */ /* 0x000fe40001f61670 */
[----:B------:R-:W-:Y:S02]  /*7820*/  FSEL R193, R12, -INF , !P0 ;  /* 0xff8000000cc17808 */ /* 0x000fe40004000000 */
[----:B------:R-:W-:Y:S02]  /*7830*/  ISETP.GE.AND P0, PT, R41, R226, PT ;  /* 0x000000e22900720c */ /* 0x000fe40003f06270 */
[----:B------:R-:W-:Y:S02]  /*7840*/  FSEL R195, R4, -INF , !P4 ;  /* 0xff80000004c37808 */ /* 0x000fe40006000000 */
[----:B------:R-:W-:-:S02]  /*7850*/  ISETP.LT.OR P1, PT, R39, R218, P1 ;  /* 0x000000da2700720c */ /* 0x000fc40000f21670 */
[----:B------:R-:W-:Y:S02]  /*7860*/  IABS R4, R6 ;  /* 0x0000000600047213 */ /* 0x000fe40000000000 */
[----:B------:R-:W-:Y:S02]  /*7870*/  FSEL R194, R3, -INF , !P3 ;  /* 0xff80000003c27808 */ /* 0x000fe40005800000 */
[----:B------:R-:W-:Y:S02]  /*7880*/  IABS R6, R9 ;  /* 0x0000000900067213 */ /* 0x000fe40000000000 */
[----:B------:R-:W-:Y:S02]  /*7890*/  ISETP.LT.OR P0, PT, R41, R218, P0 ;  /* 0x000000da2900720c */ /* 0x000fe40000701670 */
[----:B------:R-:W-:Y:S02]  /*78a0*/  IABS R3, R5 ;  /* 0x0000000500037213 */ /* 0x000fe40000000000 */
[----:B------:R-:W-:Y:S01]  /*78b0*/  IABS R9, R7 ;  /* 0x0000000700097213 */ /* 0x000fe20000000000 */
[----:B------:R-:W-:Y:S01]  /*78c0*/  IMAD.MOV.U32 R7, RZ, RZ, R6 ;  /* 0x000000ffff077224 */ /* 0x000fe200078e0006 */
[----:B------:R-:W-:-:S02]  /*78d0*/  FSEL R181, R13, -INF , !P1 ;  /* 0xff8000000db57808 */ /* 0x000fc40004800000 */
[----:B------:R-:W-:Y:S02]  /*78e0*/  IABS R5, R8 ;  /* 0x0000000800057213 */ /* 0x000fe40000000000 */
[CC--:B------:R-:W-:Y:S02]  /*78f0*/  ISETP.GE.AND P2, PT, R40.reuse, R227.reuse, PT ;  /* 0x000000e32800720c */ /* 0x0c0fe40003f46270 */
[----:B------:R-:W-:Y:S02]  /*7900*/  ISETP.GE.AND P6, PT, R40, R226, PT ;  /* 0x000000e22800720c */ /* 0x000fe40003fc6270 */
[----:B------:R-:W-:Y:S02]  /*7910*/  ISETP.GE.AND P1, PT, R41, R227, PT ;  /* 0x000000e32900720c */ /* 0x000fe40003f26270 */
[----:B------:R-:W-:Y:S02]  /*7920*/  I2FP.F32.S32 R8, R4 ;  /* 0x0000000400087245 */ /* 0x000fe40000201400 */
[----:B------:R-:W-:Y:S01]  /*7930*/  I2FP.F32.S32 R4, R3 ;  /* 0x0000000300047245 */ /* 0x000fe20000201400 */
[----:B------:R-:W-:Y:S01]  /*7940*/  IMAD.MOV.U32 R3, RZ, RZ, R9 ;  /* 0x000000ffff037224 */ /* 0x000fe200078e0009 */
[----:B------:R-:W-:Y:S01]  /*7950*/  FSEL R177, R11, -INF , !P0 ;  /* 0xff8000000bb17808 */ /* 0x000fe20004000000 */
[----:B------:R-:W-:Y:S01]  /*7960*/  FFMA.FTZ R8, R8, -UR31, R248 ;  /* 0x8000001f08087c23 */ /* 0x000fe200080100f8 */
[----:B------:R-:W-:Y:S01]  /*7970*/  PLOP3.LUT P0, PT, PT, PT, UP0, 0x80, 0x0 ;  /* 0x000000000000781c */ /* 0x000fe20003f0f008 */
[----:B------:R-:W-:Y:S01]  /*7980*/  FFMA.FTZ R4, R4, -UR31, R250 ;  /* 0x8000001f04047c23 */ /* 0x000fe200080100fa */
[----:B------:R-:W-:-:S02]  /*7990*/  ISETP.LT.OR P2, PT, R40, R219, P2 ;  /* 0x000000db2800720c */ /* 0x000fc40001741670 */
[----:B------:R-:W-:Y:S02]  /*79a0*/  ISETP.LT.OR P6, PT, R40, R218, P6 ;  /* 0x000000da2800720c */ /* 0x000fe400037c1670 */
[----:B------:R-:W-:Y:S02]  /*79b0*/  ISETP.LT.OR P1, PT, R41, R219, P1 ;  /* 0x000000db2900720c */ /* 0x000fe40000f21670 */
[----:B------:R-:W-:Y:S02]  /*79c0*/  I2FP.F32.S32 R6, R5 ;  /* 0x0000000500067245 */ /* 0x000fe40000201400 */
[----:B------:R-:W-:Y:S02]  /*79d0*/  I2FP.F32.S32 R5, R7 ;  /* 0x0000000700057245 */ /* 0x000fe40000201400 */
[----:B------:R-:W-:Y:S01]  /*79e0*/  I2FP.F32.S32 R3, R3 ;  /* 0x0000000300037245 */ /* 0x000fe20000201400 */
[----:B------:R-:W-:Y:S01]  /*79f0*/  FFMA.FTZ R6, R6, -UR31, R95 ;  /* 0x8000001f06067c23 */ /* 0x000fe2000801005f */
[----:B------:R-:W-:Y:S01]  /*7a00*/  FSEL R100, R105, -INF , !P2 ;  /* 0xff80000069647808 */ /* 0x000fe20005000000 */
[----:B------:R-:W-:Y:S01]  /*7a10*/  FFMA.FTZ R5, R5, -UR31, R249 ;  /* 0x8000001f05057c23 */ /* 0x000fe200080100f9 */
[----:B------:R-:W-:Y:S01]  /*7a20*/  FSEL R180, R10, -INF , !P6 ;  /* 0xff8000000ab47808 */ /* 0x000fe20007000000 */
[----:B------:R-:W-:Y:S01]  /*7a30*/  FFMA.FTZ R3, R3, -UR31, R251 ;  /* 0x8000001f03037c23 */ /* 0x000fe200080100fb */
[----:B------:R-:W-:-:S02]  /*7a40*/  FSEL R97, R92, -INF , !P1 ;  /* 0xff8000005c617808 */ /* 0x000fc40004800000 */
[C---:B------:R-:W-:Y:S02]  /*7a50*/  ISETP.GE.AND P4, PT, R41.reuse, R225, PT ;  /* 0x000000e12900720c */ /* 0x040fe40003f86270 */
[----:B------:R-:W-:Y:S02]  /*7a60*/  ISETP.GE.AND P2, PT, R41, R224, PT ;  /* 0x000000e02900720c */ /* 0x000fe40003f46270 */
[C---:B------:R-:W-:Y:S02]  /*7a70*/  ISETP.GE.AND P6, PT, R42.reuse, R227, PT ;  /* 0x000000e32a00720c */ /* 0x040fe40003fc6270 */
[C---:B------:R-:W-:Y:S02]  /*7a80*/  ISETP.GE.AND P5, PT, R42.reuse, R226, PT ;  /* 0x000000e22a00720c */ /* 0x040fe40003fa6270 */
[C---:B------:R-:W-:Y:S02]  /*7a90*/  ISETP.GE.AND P3, PT, R42.reuse, R225, PT ;  /* 0x000000e12a00720c */ /* 0x040fe40003f66270 */
[----:B------:R-:W-:-:S02]  /*7aa0*/  ISETP.GE.AND P1, PT, R42, R224, PT ;  /* 0x000000e02a00720c */ /* 0x000fc40003f26270 */
[C---:B------:R-:W-:Y:S02]  /*7ab0*/  ISETP.LT.OR P4, PT, R41.reuse, R217, P4 ;  /* 0x000000d92900720c */ /* 0x040fe40002781670 */
[----:B------:R-:W-:Y:S02]  /*7ac0*/  ISETP.LT.OR P2, PT, R41, R216, P2 ;  /* 0x000000d82900720c */ /* 0x000fe40001741670 */
[C---:B------:R-:W-:Y:S02]  /*7ad0*/  ISETP.LT.OR P6, PT, R42.reuse, R219, P6 ;  /* 0x000000db2a00720c */ /* 0x040fe400037c1670 */
[C---:B------:R-:W-:Y:S02]  /*7ae0*/  ISETP.LT.OR P5, PT, R42.reuse, R218, P5 ;  /* 0x000000da2a00720c */ /* 0x040fe40002fa1670 */
        /* <DEDUP_REMOVED lines=8> */
[----:B---3--:R-:W-:Y:S06]  /*7b70*/  @!P0 BRA `(.L_x_973) ;  /* 0x0000000000f48947 */ /* 0x008fec0003800000 */
[----:B------:R-:W2:Y:S01]  /*7b80*/  LDL.64 R16, [R1+0x78] ;  /* 0x0000780001107983 */ /* 0x000ea20000100a00 */
[----:B------:R-:W-:-:S03]  /*7b90*/  ULDC UR6, c[0x0][0x2d0] ;  /* 0x0000b40000067ab9 */ /* 0x000fc60000000800 */
[----:B------:R-:W3:Y:S01]  /*7ba0*/  LDL.64 R52, [R1+0x80] ;  /* 0x0000800001347983 */ /* 0x000ee20000100a00 */
[----:B------:R-:W-:Y:S01]  /*7bb0*/  UIADD3 UR7, UR18, -0x2, URZ ;  /* 0xfffffffe12077890 */ /* 0x000fe2000fffe03f */
[----:B------:R-:W-:Y:S01]  /*7bc0*/  IMAD.U32 R6, RZ, RZ, UR12 ;  /* 0x0000000cff067e24 */ /* 0x000fe2000f8e00ff */
[----:B------:R-:W-:Y:S01]  /*7bd0*/  BSSY B0, `(.L_x_974) ;  /* 0x0000036000007945 */ /* 0x000fe20003800000 */
[----:B------:R-:W-:Y:S02]  /*7be0*/  IMAD.U32 R9, RZ, RZ, UR12 ;  /* 0x0000000cff097e24 */ /* 0x000fe4000f8e00ff */
[----:B------:R-:W-:Y:S02]  /*7bf0*/  IMAD.U32 R8, RZ, RZ, UR13 ;  /* 0x0000000dff087e24 */ /* 0x000fe4000f8e00ff */
[----:B------:R-:W-:Y:S01]  /*7c00*/  IMAD.U32 R4, RZ, RZ, UR7 ;  /* 0x00000007ff047e24 */ /* 0x000fe2000f8e00ff */
[----:B--2---:R-:W-:Y:S01]  /*7c10*/  ISETP.GE.AND P1, PT, R16, UR6, PT ;  /* 0x0000000610007c0c */ /* 0x004fe2000bf26270 */
[----:B------:R-:W-:-:S02]  /*7c20*/  USHF.R.S32.HI UR6, URZ, 0x1f, UR7 ;  /* 0x0000001f3f067899 */ /* 0x000fc40008011407 */
[----:B------:R-:W-:Y:S01]  /*7c30*/  UIMAD UR7, UR29, UR7, URZ ;  /* 0x000000071d0772a4 */ /* 0x000fe2000f8e023f */
[----:B---3--:R-:W-:-:S03]  /*7c40*/  IMAD.WIDE.U32 R4, R4, UR30, R52 ;  /* 0x0000001e04047c25 */ /* 0x008fc6000f8e0034 */
[----:B------:R-:W-:-:S06]  /*7c50*/  UIMAD UR6, UR6, UR30, UR7 ;  /* 0x0000001e060672a4 */ /* 0x000fcc000f8e0207 */
[----:B------:R-:W1:Y:S01]  /*7c60*/  @!P1 LDC.64 R12, c[0x0][0x218] ;  /* 0x00008600ff0c9b82 */ /* 0x000e620000000a00 */
[----:B------:R-:W-:Y:S01]  /*7c70*/  VIADD R7, R5, UR6 ;  /* 0x0000000605077c36 */ /* 0x000fe20008000000 */
[----:B------:R-:W-:Y:S01]  /*7c80*/  @!P1 LEA R6, P2, R6, R4, 0x6 ;  /* 0x0000000406069211 */ /* 0x000fe200078430ff */
[----:B------:R2:W-:Y:S01]  /*7c90*/  @P1 STS [R228+0x2000], RZ ;  /* 0x002000ffe4001388 */ /* 0x0005e20000000800 */
[C---:B------:R-:W-:Y:S02]  /*7ca0*/  @!P1 IADD3 R3, P3, R4.reuse, UR35, RZ ;  /* 0x0000002304039c10 */ /* 0x040fe4000ff7e0ff */
[----:B------:R-:W-:Y:S01]  /*7cb0*/  @!P1 LEA.HI.X R14, R9, R7, R8, 0x6, P2 ;  /* 0x00000007090e9211 */ /* 0x000fe200010f3408 */
[----:B------:R2:W-:Y:S01]  /*7cc0*/  @P1 STS [R228+0x2004], RZ ;  /* 0x002004ffe4001388 */ /* 0x0005e20000000800 */
[----:B------:R-:W3:Y:S01]  /*7cd0*/  @!P1 LDC.64 R10, c[0x0][0x218] ;  /* 0x00008600ff0a9b82 */ /* 0x000ee20000000a00 */
[----:B------:R-:W-:Y:S02]  /*7ce0*/  @!P1 IADD3.X R9, R7, UR34, RZ, P3, !PT ;  /* 0x0000002207099c10 */ /* 0x000fe40009ffe4ff */
        /* <DEDUP_REMOVED lines=36> */
.L_x_975:
[----:B------:R-:W-:Y:S05]  /*7f30*/  BSYNC B0 ;  /* 0x0000000000007941 */ /* 0x000fea0003800000 */
.L_x_974:
[----:B------:R-:W0:Y:S02]  /*7f40*/  LDGDEPBAR ;  /* 0x00000000000079af */ /* 0x000e240000000000 */
.L_x_973:
[----:B------:R-:W-:Y:S01]  /*7f50*/  FMNMX.FTZ R3, R72, R68, !PT ;  /* 0x0000004448037209 */ /* 0x000fe20007810000 */
[----:B------:R-:W-:Y:S01]  /*7f60*/  STL [R1+0xe8], R222 ;  /* 0x0000e8de01007387 */ /* 0x000fe20000100800 */
[----:B-1----:R-:W-:Y:S01]  /*7f70*/  VIADD R5, R205, 0x4 ;  /* 0x00000004cd057836 */ /* 0x002fe20000000000 */
[----:B--2---:R-:W-:Y:S01]  /*7f80*/  LOP3.LUT R13, R204, UR26, RZ, 0x3c, !PT ;  /* 0x0000001acc0d7c12 */ /* 0x004fe2000f8e3cff */
[----:B------:R-:W-:Y:S01]  /*7f90*/  USHF.L.U32 UR38, UR17, 0x2, URZ ;  /* 0x0000000211267899 */ /* 0x000fe2000800063f */
[----:B------:R-:W-:Y:S01]  /*7fa0*/  FMNMX.FTZ R3, R49, R3, !PT ;  /* 0x0000000331037209 */ /* 0x000fe20007810000 */
[----:B------:R-:W-:Y:S01]  /*7fb0*/  STL [R1+0xe4], R221 ;  /* 0x0000e4dd01007387 */ /* 0x000fe20000100800 */
[----:B------:R-:W-:Y:S01]  /*7fc0*/  IMAD.WIDE.U32 R90, R5, -0x326172a9, RZ ;  /* 0xcd9e8d57055a7825 */ /* 0x000fe200078e00ff */
[----:B------:R-:W-:Y:S01]  /*7fd0*/  UIADD3 UR29, UR27, -0x4498517b, URZ ;  /* 0xbb67ae851b1d7890 */ /* 0x000fe2000fffe03f */
[----:B------:R-:W-:Y:S01]  /*7fe0*/  FMNMX.FTZ R3, R46, R3, !PT ;  /* 0x000000032e037209 */ /* 0x000fe20007810000 */
[----:B------:R-:W-:Y:S01]  /*7ff0*/  STL [R1+0xe0], R220 ;  /* 0x0000e0dc01007387 */ /* 0x000fe20000100800 */
[----:B------:R-:W-:Y:S01]  /*8000*/  IMAD.WIDE.U32 R94, R239, -0x2daee0ad, RZ ;  /* 0xd2511f53ef5e7825 */ /* 0x000fe200078e00ff */
[----:B------:R-:W-:Y:S01]  /*8010*/  UIADD3 UR30, UR26, -0x61c88647, URZ ;  /* 0x9e3779b91a1e7890 */ /* 0x000fe2000fffe03f */
[----:B------:R-:W-:Y:S01]  /*8020*/  FMNMX.FTZ R3, R47, R3, !PT ;  /* 0x000000032f037209 */ /* 0x000fe20007810000 */
[----:B------:R-:W-:Y:S01]  /*8030*/  STL [R1+0xdc], R219 ;  /* 0x0000dcdb01007387 */ /* 0x000fe20000100800 */
[----:B------:R-:W-:Y:S01]  /*8040*/  IMAD.U32 R6, RZ, RZ, UR38 ;  /* 0x00000026ff067e24 */ /* 0x000fe2000f8e00ff */
[----:B------:R-:W-:Y:S01]  /*8050*/  UIADD3 UR7, UR26, 0x3c6ef372, URZ ;  /* 0x3c6ef3721a077890 */ /* 0x000fe2000fffe03f */
[----:B------:R-:W-:Y:S01]  /*8060*/  FMNMX.FTZ R3, R45, R3, !PT ;  /* 0x000000032d037209 */ /* 0x000fe20007810000 */
[----:B------:R-:W-:Y:S01]  /*8070*/  STL [R1+0xd8], R218 ;  /* 0x0000d8da01007387 */ /* 0x000fe20000100800 */
[----:B------:R-:W-:Y:S01]  /*8080*/  UIADD3 UR6, UR27, 0x76cf5d0a, URZ ;  /* 0x76cf5d0a1b067890 */ /* 0x000fe2000fffe03f */
[----:B------:R-:W-:Y:S01]  /*8090*/  LOP3.LUT R6, R95, UR27, R6, 0x96, !PT ;  /* 0x0000001b5f067c12 */ /* 0x000fe2000f8e9606 */
[----:B------:R-:W-:Y:S01]  /*80a0*/  UIADD3 UR25, UR27, 0x32370b8f, URZ ;  /* 0x32370b8f1b197890 */ /* 0x000fe2000fffe03f */
[----:B------:R-:W-:Y:S01]  /*80b0*/  FMNMX.FTZ R3, R43, R3, !PT ;  /* 0x000000032b037209 */ /* 0x000fe20007810000 */
[----:B------:R-:W-:Y:S01]  /*80c0*/  STL [R1+0xd4], R217 ;  /* 0x0000d4d901007387 */ /* 0x000fe20000100800 */
[----:B------:R-:W-:Y:S01]  /*80d0*/  UIADD3 UR28, UR26, -0x255992d5, URZ ;  /* 0xdaa66d2b1a1c7890 */ /* 0x000fe2000fffe03f */
[----:B------:R-:W-:Y:S01]  /*80e0*/  IMAD.WIDE.U32 R14, R6, -0x326172a9, RZ ;  /* 0xcd9e8d57060e7825 */ /* 0x000fe200078e00ff */
[----:B------:R-:W-:Y:S01]  /*80f0*/  FMNMX.FTZ R3, R44, R3, !PT ;  /* 0x000000032c037209 */ /* 0x000fe20007810000 */
[----:B------:R-:W-:Y:S01]  /*8100*/  STL [R1+0xd0], R216 ;  /* 0x0000d0d801007387 */ /* 0x000fe20000100800 */
[----:B------:R-:W-:Y:S01]  /*8110*/  UIADD3 UR24, UR26, 0x78dde6e4, URZ ;  /* 0x78dde6e41a187890 */ /* 0x000fe2000fffe03f */
[----:B------:R-:W-:Y:S01]  /*8120*/  IMAD.WIDE.U32 R106, R205, -0x326172a9, RZ ;  /* 0xcd9e8d57cd6a7825 */ /* 0x000fe200078e00ff */
[----:B------:R-:W-:Y:S01]  /*8130*/  FMNMX.FTZ R3, R111, R3, !PT ;  /* 0x000000036f037209 */ /* 0x000fe20007810000 */
[----:B------:R-:W-:Y:S01]  /*8140*/  STL [R1+0xcc], R215 ;  /* 0x0000ccd701007387 */ /* 0x000fe20000100800 */
[----:B------:R-:W-:Y:S01]  /*8150*/  UIADD3 UR21, UR27, -0x126145ec, URZ ;  /* 0xed9eba141b157890 */ /* 0x000fe2000fffe03f */
[----:B------:R-:W-:Y:S01]  /*8160*/  LEA R204, R2, UR4, 0x1 ;  /* 0x0000000402cc7c11 */ /* 0x000fe2000f8e08ff */
[----:B------:R-:W-:Y:S01]  /*8170*/  UIADD3 UR19, UR27, -0x56f99767, URZ ;  /* 0xa90668991b137890 */ /* 0x000fe2000fffe03f */
[----:B------:R-:W-:Y:S01]  /*8180*/  FMNMX.FTZ R3, R110, R3, !PT ;  /* 0x000000036e037209 */ /* 0x000fe20007810000 */
[----:B------:R-:W-:Y:S01]  /*8190*/  STL [R1+0xc8], R214 ;  /* 0x0000c8d601007387 */ /* 0x000fe20000100800 */
[----:B------:R-:W-:Y:S01]  /*81a0*/  UIADD3 UR20, UR26, 0x1715609d, URZ ;  /* 0x1715609d1a147890 */ /* 0x000fe2000fffe03f */
[----:B------:R-:W-:Y:S01]  /*81b0*/  LOP3.LUT R39, R15, UR30, R106, 0x96, !PT ;  /* 0x0000001e0f277c12 */ /* 0x000fe2000f8e966a */
[----:B------:R-:W-:Y:S01]  /*81c0*/  IMAD R205, R0, 0x2, R204 ;  /* 0x0000000200cd7824 */ /* 0x000fe200078e02cc */
[----:B------:R-:W-:Y:S01]  /*81d0*/  FMNMX.FTZ R3, R99, R3, !PT ;  /* 0x0000000363037209 */ /* 0x000fe20007810000 */
[----:B------:R-:W-:Y:S01]  /*81e0*/  STL [R1+0xc4], R213 ;  /* 0x0000c4d501007387 */ /* 0x000fe20000100800 */
[----:B------:R-:W-:-:S02]  /*81f0*/  UIADD3 UR4, UR38, 0x1, URZ ;  /* 0x0000000126047890 */ /* 0x000fc4000fffe03f */
        /* <DEDUP_REMOVED lines=20> */
[----:B------:R1:W-:Y:S01]  /*8340*/  STL [R1+0xa0], R5 ;  /* 0x0000a00501007387 */ /* 0x0003e20000100800 */
[----:B------:R-:W-:-:S02]  /*8350*/  FMNMX.FTZ R3, R78, R3, !PT ;  /* 0x000000034e037209 */ /* 0x000fc40007810000 */
[----:B------:R-:W-:Y:S01]  /*8360*/  FMNMX.FTZ R4, R168, R4, !PT ;  /* 0x00000004a8047209 */ /* 0x000fe20007810000 */
[----:B------:R-:W-:Y:S01]  /*8370*/  STL [R1+0x1c], R13 ;  /* 0x00001c0d01007387 */ /* 0x000fe20000100800 */
[----:B------:R-:W-:Y:S02]  /*8380*/  FMNMX.FTZ R3, R79, R3, !PT ;  /* 0x000000034f037209 */ /* 0x000fe40007810000 */
[----:B------:R-:W-:Y:S01]  /*8390*/  FMNMX.FTZ R4, R163, R4, !PT ;  /* 0x00000004a3047209 */ /* 0x000fe20007810000 */
[----:B------:R-:W-:Y:S01]  /*83a0*/  LDSM.16.MT88.4 R52, [R204+0x4400] ;  /* 0x00440000cc34783b */ /* 0x000fe20000004200 */
        /* <DEDUP_REMOVED lines=8> */
[----:B-1----:R-:W-:-:S02]  /*8430*/  LOP3.LUT R5, R91, R13, RZ, 0x3c, !PT ;  /* 0x0000000d5b057212 */ /* 0x002fc400078e3cff */
[----:B------:R-:W-:Y:S02]  /*8440*/  FMNMX.FTZ R3, R103, R3, !PT ;  /* 0x0000000367037209 */ /* 0x000fe40007810000 */
[----:B------:R-:W-:Y:S01]  /*8450*/  FMNMX.FTZ R4, R199, R4, !PT ;  /* 0x00000004c7047209 */ /* 0x000fe20007810000 */
[----:B------:R-:W-:Y:S01]  /*8460*/  IMAD.WIDE.U32 R92, R5, -0x2daee0ad, RZ ;  /* 0xd2511f53055c7825 */ /* 0x000fe200078e00ff */
[----:B------:R-:W-:-:S04]  /*8470*/  FMNMX.FTZ R3, R87, R3, !PT ;  /* 0x0000000357037209 */ /* 0x000fc80007810000 */
[----:B------:R-:W-:Y:S02]  /*8480*/  LOP3.LUT R5, R93, UR29, R94, 0x96, !PT ;  /* 0x0000001d5d057c12 */ /* 0x000fe4000f8e965e */
[----:B------:R-:W-:-:S03]  /*8490*/  FMNMX.FTZ R3, R143, R3, !PT ;  /* 0x000000038f037209 */ /* 0x000fc60007810000 */
[----:B------:R-:W-:Y:S01]  /*84a0*/  IMAD.WIDE.U32 R58, R5, -0x326172a9, RZ ;  /* 0xcd9e8d57053a7825 */ /* 0x000fe200078e00ff */
        /* <DEDUP_REMOVED lines=11> */
[----:B------:R-:W-:Y:S02]  /*8560*/  FMNMX.FTZ R37, R182, R8, !PT ;  /* 0x00000008b6257209 */ /* 0x000fe40007810000 */
[----:B------:R-:W-:Y:S02]  /*8570*/  LOP3.LUT R5, R5, UR6, R92, 0x96, !PT ;  /* 0x0000000605057c12 */ /* 0x000fe4000f8e965c */
[----:B------:R-:W-:Y:S01]  /*8580*/  FMNMX.FTZ R3, R160, R3, !PT ;  /* 0x00000003a0037209 */ /* 0x000fe20007810000 */
[----:B------:R-:W1:Y:S01]  /*8590*/  SHFL.BFLY PT, R12, R37, 0x2, 0x1f ;  /* 0x0c401f00250c7f89 */ /* 0x000e6200000e0000 */
        /* <DEDUP_REMOVED lines=9> */
[----:B------:R-:W-:Y:S02]  /*8630*/  FMNMX.FTZ R7, R172, R3, !PT ;  /* 0x00000003ac077209 */ /* 0x000fe40007810000 */
[----:B------:R-:W-:Y:S01]  /*8640*/  LOP3.LUT R3, R107, R13, RZ, 0x3c, !PT ;  /* 0x0000000d6b037212 */ /* 0x000fe200078e3cff */
[----:B------:R-:W-:Y:S01]  /*8650*/  IMAD.WIDE.U32 R10, R10, -0x2daee0ad, RZ ;  /* 0xd2511f530a0a7825 */ /* 0x000fe200078e00ff */
[----:B------:R-:W-:-:S02]  /*8660*/  LOP3.LUT R6, R5, UR21, R6, 0x96, !PT ;  /* 0x0000001505067c12 */ /* 0x000fc4000f8e9606 */
[----:B------:R-:W-:Y:S01]  /*8670*/  FMNMX.FTZ R5, R166, R7, !PT ;  /* 0x00000007a6057209 */ /* 0x000fe20007810000 */
[----:B------:R-:W-:Y:S01]  /*8680*/  IMAD.WIDE.U32 R88, R3, -0x2daee0ad, RZ ;  /* 0xd2511f5303587825 */ /* 0x000fe200078e00ff */
[----:B------:R-:W-:Y:S02]  /*8690*/  LOP3.LUT R9, R11, UR19, R4, 0x96, !PT ;  /* 0x000000130b097c12 */ /* 0x000fe4000f8e9604 */
[----:B------:R-:W-:Y:S01]  /*86a0*/  FMNMX.FTZ R5, R165, R5, !PT ;  /* 0x00000005a5057209 */ /* 0x000fe20007810000 */
[----:B------:R-:W-:Y:S01]  /*86b0*/  IMAD.WIDE.U32 R6, R6, -0x326172a9, RZ ;  /* 0xcd9e8d5706067825 */ /* 0x000fe200078e00ff */
[----:B-1----:R-:W-:Y:S02]  /*86c0*/  FMNMX.FTZ R37, R37, R12, !PT ;  /* 0x0000000c25257209 */ /* 0x002fe40007810000 */
[----:B------:R-:W-:Y:S02]  /*86d0*/  FMNMX.FTZ R3, R118, R5, !PT ;  /* 0x0000000576037209 */ /* 0x000fe40007810000 */
[----:B------:R-:W-:Y:S01]  /*86e0*/  FMNMX.FTZ R4, R127, R113, !PT ;  /* 0x000000717f047209 */ /* 0x000fe20007810000 */
[----:B------:R-:W1:Y:S01]  /*86f0*/  SHFL.BFLY PT, R12, R37, 0x1, 0x1f ;  /* 0x0c201f00250c7f89 */ /* 0x000e6200000e0000 */
[----:B------:R-:W-:-:S02]  /*8700*/  FMNMX.FTZ R3, R238, R3, !PT ;  /* 0x00000003ee037209 */ /* 0x000fc40007810000 */
[----:B------:R-:W-:Y:S02]  /*8710*/  FMNMX.FTZ R4, R112, R4, !PT ;  /* 0x0000000470047209 */ /* 0x000fe40007810000 */
[----:B------:R-:W-:Y:S01]  /*8720*/  LOP3.LUT R5, R89, UR29, R94, 0x96, !PT ;  /* 0x0000001d59057c12 */ /* 0x000fe2000f8e965e */
[----:B------:R-:W-:Y:S01]  /*8730*/  ULDC UR29, c[0x0][0x2ec] ;  /* 0x0000bb00001d7ab9 */ /* 0x000fe20000000800 */
[----:B------:R-:W-:Y:S02]  /*8740*/  LOP3.LUT R11, R7, UR20, R8, 0x96, !PT ;  /* 0x00000014070b7c12 */ /* 0x000fe4000f8e9608 */
[----:B------:R-:W-:Y:S01]  /*8750*/  FMNMX.FTZ R3, R232, R3, !PT ;  /* 0x00000003e8037209 */ /* 0x000fe20007810000 */
[----:B------:R-:W-:Y:S01]  /*8760*/  IMAD.WIDE.U32 R56, R5, -0x326172a9, RZ ;  /* 0xcd9e8d5705387825 */ /* 0x000fe200078e00ff */
[----:B------:R-:W-:Y:S02]  /*8770*/  FMNMX.FTZ R7, R109, R4, !PT ;  /* 0x000000046d077209 */ /* 0x000fe40007810000 */
[----:B------:R-:W-:Y:S01]  /*8780*/  FMNMX.FTZ R8, R203, R3, !PT ;  /* 0x00000003cb087209 */ /* 0x000fe20007810000 */
[----:B------:R-:W-:Y:S01]  /*8790*/  IMAD.WIDE.U32 R4, R9, -0x326172a9, RZ ;  /* 0xcd9e8d5709047825 */ /* 0x000fe200078e00ff */
[----:B------:R-:W-:-:S02]  /*87a0*/  FMNMX.FTZ R7, R125, R7, !PT ;  /* 0x000000077d077209 */ /* 0x000fc40007810000 */
[----:B------:R-:W-:Y:S02]  /*87b0*/  FMNMX.FTZ R8, R200, R8, !PT ;  /* 0x00000008c8087209 */ /* 0x000fe40007810000 */
[----:B------:R-:W-:Y:S02]  /*87c0*/  LOP3.LUT R3, R5, UR37, R6, 0x96, !PT ;  /* 0x0000002505037c12 */ /* 0x000fe4000f8e9606 */
[----:B------:R-:W-:Y:S01]  /*87d0*/  FMNMX.FTZ R9, R124, R7, !PT ;  /* 0x000000077c097209 */ /* 0x000fe20007810000 */
[----:B------:R-:W-:Y:S01]  /*87e0*/  IMAD.WIDE.U32 R6, R11, -0x2daee0ad, RZ ;  /* 0xd2511f530b067825 */ /* 0x000fe200078e00ff */
[----:B------:R-:W-:Y:S02]  /*87f0*/  LOP3.LUT R11, R4, 0xffff, RZ, 0xc0, !PT ;  /* 0x0000ffff040b7812 */ /* 0x000fe400078ec0ff */
[----:B------:R-:W-:Y:S02]  /*8800*/  FMNMX.FTZ R5, R195, R8, !PT ;  /* 0x00000008c3057209 */ /* 0x000fe40007810000 */
[----:B------:R-:W-:-:S02]  /*8810*/  FMNMX.FTZ R8, R108, R9, !PT ;  /* 0x000000096c087209 */ /* 0x000fc40007810000 */
[----:B------:R-:W-:Y:S02]  /*8820*/  LOP3.LUT R15, R4, 0xff, RZ, 0xc0, !PT ;  /* 0x000000ff040f7812 */ /* 0x000fe400078ec0ff */
[--C-:B------:R-:W-:Y:S02]  /*8830*/  SHF.R.U32.HI R16, RZ, 0x10, R4.reuse ;  /* 0x00000010ff107819 */ /* 0x100fe40000011604 */
[----:B------:R-:W-:Y:S02]  /*8840*/  SHF.R.U32.HI R17, RZ, 0x18, R4 ;  /* 0x00000018ff117819 */ /* 0x000fe40000011604 */
[----:B------:R-:W-:Y:S02]  /*8850*/  FMNMX.FTZ R4, R128, R116, !PT ;  /* 0x0000007480047209 */ /* 0x000fe40007810000 */
[----:B------:R-:W-:Y:S02]  /*8860*/  FMNMX.FTZ R5, R194, R5, !PT ;  /* 0x00000005c2057209 */ /* 0x000fe40007810000 */
[----:B------:R-:W-:-:S02]  /*8870*/  FMNMX.FTZ R8, R98, R8, !PT ;  /* 0x0000000862087209 */ /* 0x000fc40007810000 */
[----:B-1----:R-:W-:Y:S02]  /*8880*/  FMNMX.FTZ R37, R37, R12, !PT ;  /* 0x0000000c25257209 */ /* 0x002fe40007810000 */
[----:B------:R-:W-:Y:S02]  /*8890*/  FMNMX.FTZ R4, R117, R4, !PT ;  /* 0x0000000475047209 */ /* 0x000fe40007810000 */
[----:B------:R-:W-:Y:S02]  /*88a0*/  FMNMX.FTZ R36, R187, R5, !PT ;  /* 0x00000005bb247209 */ /* 0x000fe40007810000 */
[----:B------:R-:W-:Y:S02]  /*88b0*/  FMNMX.FTZ R5, R151, R8, !PT ;  /* 0x0000000897057209 */ /* 0x000fe40007810000 */
[----:B------:R-:W-:Y:S01]  /*88c0*/  FMNMX.FTZ R8, R104, R4, !PT ;  /* 0x0000000468087209 */ /* 0x000fe20007810000 */
[----:B------:R-:W-:Y:S01]  /*88d0*/  FMUL.FTZ R4, R37, UR29 ;  /* 0x0000001d25047c20 */ /* 0x000fe20008410000 */
[----:B------:R-:W-:-:S02]  /*88e0*/  FMNMX.FTZ R36, R185, R36, !PT ;  /* 0x00000024b9247209 */ /* 0x000fc40007810000 */
[----:B------:R-:W-:Y:S02]  /*88f0*/  FMNMX.FTZ R9, R144, R5, !PT ;  /* 0x0000000590097209 */ /* 0x000fe40007810000 */
[----:B------:R-:W-:Y:S01]  /*8900*/  FSETP.NEU.FTZ.AND P1, PT, R37, -INF , PT ;  /* 0xff8000002500780b */ /* 0x000fe20003f3d000 */
[----:B------:R-:W1:Y:S01]  /*8910*/  SHFL.BFLY PT, R12, R36, 0x2, 0x1f ;  /* 0x0c401f00240c7f89 */ /* 0x000e6200000e0000 */
[----:B------:R-:W-:Y:S02]  /*8920*/  LOP3.LUT R18, R7, UR36, R10, 0x96, !PT ;  /* 0x0000002407127c12 */ /* 0x000fe4000f8e960a */
[----:B------:R-:W-:Y:S02]  /*8930*/  LOP3.LUT R10, R6, 0xffff, RZ, 0xc0, !PT ;  /* 0x0000ffff060a7812 */ /* 0x000fe400078ec0ff */
[----:B------:R-:W-:Y:S02]  /*8940*/  LOP3.LUT R38, R57, UR7, R14, 0x96, !PT ;  /* 0x0000000739267c12 */ /* 0x000fe4000f8e960e */
[----:B------:R-:W-:-:S02]  /*8950*/  SHF.R.U32.HI R5, RZ, 0x8, R11 ;  /* 0x00000008ff057819 */ /* 0x000fc4000001160b */
[----:B------:R-:W-:Y:S02]  /*8960*/  FSEL R4, R4, RZ, P1 ;  /* 0x000000ff04047208 */ /* 0x000fe40000800000 */
[----:B------:R-:W-:Y:S02]  /*8970*/  FMNMX.FTZ R7, R142, R9, !PT ;  /* 0x000000098e077209 */ /* 0x000fe40007810000 */
[----:B------:R-:W-:Y:S02]  /*8980*/  LOP3.LUT R11, R6, 0xff, RZ, 0xc0, !PT ;  /* 0x000000ff060b7812 */ /* 0x000fe400078ec0ff */
[--C-:B------:R-:W-:Y:S02]  /*8990*/  SHF.R.U32.HI R13, RZ, 0x10, R6.reuse ;  /* 0x00000010ff0d7819 */ /* 0x100fe40000011606 */
[----:B------:R-:W-:Y:S02]  /*89a0*/  SHF.R.U32.HI R14, RZ, 0x18, R6 ;  /* 0x00000018ff0e7819 */ /* 0x000fe40000011606 */
[----:B------:R-:W-:-:S02]  /*89b0*/  FMNMX.FTZ R6, R130, R8, !PT ;  /* 0x0000000882067209 */ /* 0x000fc40007810000 */
[----:B------:R-:W-:Y:S02]  /*89c0*/  LOP3.LUT R8, R16, 0xff, RZ, 0xc0, !PT ;  /* 0x000000ff10087812 */ /* 0x000fe400078ec0ff */
[----:B------:R-:W-:Y:S01]  /*89d0*/  PRMT R19, R15, 0x5410, R5 ;  /* 0x000054100f137816 */ /* 0x000fe20000000005 */
[--C-:B------:R-:W-:Y:S01]  /*89e0*/  FFMA.FTZ R5, R72, UR29, -R4.reuse ;  /* 0x0000001d48057c23 */ /* 0x100fe20008010804 */
[----:B------:R-:W-:Y:S01]  /*89f0*/  FMNMX.FTZ R9, R137, R7, !PT ;  /* 0x0000000789097209 */ /* 0x000fe20007810000 */
[----:B------:R-:W-:Y:S01]  /*8a00*/  FFMA.FTZ R7, R68, UR29, -R4 ;  /* 0x0000001d44077c23 */ /* 0x000fe20008010804 */
[----:B------:R-:W-:Y:S01]  /*8a10*/  FMNMX.FTZ R6, R120, R6, !PT ;  /* 0x0000000678067209 */ /* 0x000fe20007810000 */
[----:B------:R2:W-:Y:S01]  /*8a20*/  MUFU.EX2 R221, R5 ;  /* 0x0000000500dd7308 */ /* 0x0005e20000000800 */
[----:B------:R-:W-:Y:S02]  /*8a30*/  PRMT R17, R8, 0x5410, R17 ;  /* 0x0000541008117816 */ /* 0x000fe40000000011 */
[----:B------:R-:W-:-:S02]  /*8a40*/  FMNMX.FTZ R8, R159, R9, !PT ;  /* 0x000000099f087209 */ /* 0x000fc40007810000 */
[----:B------:R-:W-:Y:S02]  /*8a50*/  FMNMX.FTZ R6, R102, R6, !PT ;  /* 0x0000000666067209 */ /* 0x000fe40007810000 */
[----:B-1----:R-:W-:Y:S01]  /*8a60*/  FMNMX.FTZ R36, R36, R12, !PT ;  /* 0x0000000c24247209 */ /* 0x002fe20007810000 */
[----:B------:R1:W-:Y:S01]  /*8a70*/  MUFU.EX2 R220, R7 ;  /* 0x0000000700dc7308 */ /* 0x0003e20000000800 */
[----:B------:R-:W-:-:S03]  /*8a80*/  FMNMX.FTZ R6, R101, R6, !PT ;  /* 0x0000000665067209 */ /* 0x000fc60007810000 */
[----:B------:R-:W3:Y:S01]  /*8a90*/  SHFL.BFLY PT, R12, R36, 0x1, 0x1f ;  /* 0x0c201f00240c7f89 */ /* 0x000ee200000e0000 */
[----:B------:R-:W-:Y:S02]  /*8aa0*/  FMNMX.FTZ R6, R147, R6, !PT ;  /* 0x0000000693067209 */ /* 0x000fe40007810000 */
[----:B--2---:R-:W-:Y:S02]  /*8ab0*/  SHF.R.U32.HI R5, RZ, 0x8, R10 ;  /* 0x00000008ff057819 */ /* 0x004fe4000001160a */
[----:B------:R-:W-:Y:S01]  /*8ac0*/  FMNMX.FTZ R9, R146, R6, !PT ;  /* 0x0000000692097209 */ /* 0x000fe20007810000 */
[--C-:B------:R-:W-:Y:S01]  /*8ad0*/  FFMA.FTZ R6, R46, UR29, -R4.reuse ;  /* 0x0000001d2e067c23 */ /* 0x100fe20008010804 */
[----:B------:R-:W-:Y:S01]  /*8ae0*/  PRMT R21, R11, 0x5410, R5 ;  /* 0x000054100b157816 */ /* 0x000fe20000000005 */
[----:B------:R-:W-:Y:S01]  /*8af0*/  FFMA.FTZ R5, R49, UR29, -R4 ;  /* 0x0000001d31057c23 */ /* 0x000fe20008010804 */
[----:B------:R-:W-:Y:S01]  /*8b00*/  FMNMX.FTZ R11, R141, R9, !PT ;  /* 0x000000098d0b7209 */ /* 0x000fe20007810000 */
[----:B------:R-:W-:Y:S01]  /*8b10*/  MUFU.EX2 R233, R6 ;  /* 0x0000000600e97308 */ /* 0x000fe20000000800 */
[----:B-1----:R-:W-:-:S02]  /*8b20*/  FMNMX.FTZ R7, R158, R8, !PT ;  /* 0x000000089e077209 */ /* 0x002fc40007810000 */
[----:B------:R-:W-:Y:S02]  /*8b30*/  LOP3.LUT R8, R13, 0xff, RZ, 0xc0, !PT ;  /* 0x000000ff0d087812 */ /* 0x000fe400078ec0ff */
[----:B------:R-:W-:Y:S02]  /*8b40*/  FMNMX.FTZ R7, R150, R7, !PT ;  /* 0x0000000796077209 */ /* 0x000fe40007810000 */
[----:B------:R-:W-:Y:S01]  /*8b50*/  PRMT R20, R8, 0x5410, R14 ;  /* 0x0000541008147816 */ /* 0x000fe2000000000e */
[----:B------:R1:W2:Y:S01]  /*8b60*/  MUFU.EX2 R241, R5 ;  /* 0x0000000500f17308 */ /* 0x0002a20000000800 */
[----:B------:R-:W-:Y:S02]  /*8b70*/  LOP3.LUT R10, R3, 0xff, RZ, 0xc0, !PT ;  /* 0x000000ff030a7812 */ /* 0x000fe400078ec0ff */
[--C-:B------:R-:W-:Y:S02]  /*8b80*/  SHF.R.U32.HI R8, RZ, 0x10, R3.reuse ;  /* 0x00000010ff087819 */ /* 0x100fe40000011603 */
[----:B------:R-:W-:-:S02]  /*8b90*/  SHF.R.U32.HI R9, RZ, 0x18, R3 ;  /* 0x00000018ff097819 */ /* 0x000fc40000011603 */
[----:B---3--:R-:W-:Y:S02]  /*8ba0*/  FMNMX.FTZ R36, R36, R12, !PT ;  /* 0x0000000c24247209 */ /* 0x008fe40007810000 */
[----:B------:R-:W-:Y:S02]  /*8bb0*/  LOP3.LUT R8, R8, 0xff, RZ, 0xc0, !PT ;  /* 0x000000ff08087812 */ /* 0x000fe400078ec0ff */
[----:B------:R-:W-:Y:S02]  /*8bc0*/  FSETP.NEU.FTZ.AND P1, PT, R36, -INF , PT ;  /* 0xff8000002400780b */ /* 0x000fe40003f3d000 */
[----:B------:R-:W-:Y:S02]  /*8bd0*/  PRMT R15, R8, 0x5410, R9 ;  /* 0x00005410080f7816 */ /* 0x000fe40000000009 */
[----:B------:R-:W-:Y:S02]  /*8be0*/  LOP3.LUT R9, R18, 0xff, RZ, 0xc0, !PT ;  /* 0x000000ff12097812 */ /* 0x000fe400078ec0ff */
[----:B-1----:R-:W-:-:S02]  /*8bf0*/  FMNMX.FTZ R5, R149, R7, !PT ;  /* 0x0000000795057209 */ /* 0x002fc40007810000 */
[----:B------:R-:W-:Y:S02]  /*8c00*/  LOP3.LUT R7, R3, 0xffff, RZ, 0xc0, !PT ;  /* 0x0000ffff03077812 */ /* 0x000fe400078ec0ff */
[----:B------:R-:W-:Y:S02]  /*8c10*/  FMNMX.FTZ R5, R175, R5, !PT ;  /* 0x00000005af057209 */ /* 0x000fe40007810000 */
[----:B------:R-:W-:Y:S02]  /*8c20*/  FMNMX.FTZ R3, R136, R11, !PT ;  /* 0x0000000b88037209 */ /* 0x000fe40007810000 */
[----:B------:R-:W-:Y:S01]  /*8c30*/  FMNMX.FTZ R6, R171, R5, !PT ;  /* 0x00000005ab067209 */ /* 0x000fe20007810000 */
[----:B------:R-:W-:Y:S01]  /*8c40*/  FFMA.FTZ R5, R47, UR29, -R4 ;  /* 0x0000001d2f057c23 */ /* 0x000fe20008010804 */
[----:B------:R-:W-:Y:S02]  /*8c50*/  FMNMX.FTZ R3, R162, R3, !PT ;  /* 0x00000003a2037209 */ /* 0x000fe40007810000 */
[----:B------:R-:W-:Y:S01]  /*8c60*/  SHF.R.U32.HI R7, RZ, 0x8, R7 ;  /* 0x00000008ff077819 */ /* 0x000fe20000011607 */
[----:B------:R1:W-:Y:S03]  /*8c70*/  MUFU.EX2 R207, R5 ;  /* 0x0000000500cf7308 */ /* 0x0003e60000000800 */
[----:B------:R-:W-:-:S02]  /*8c80*/  PRMT R14, R10, 0x5410, R7 ;  /* 0x000054100a0e7816 */ /* 0x000fc40000000007 */
[----:B-1----:R-:W-:Y:S01]  /*8c90*/  FMNMX.FTZ R5, R170, R6, !PT ;  /* 0x00000006aa057209 */ /* 0x002fe20007810000 */
[----:B------:R-:W-:-:S03]  /*8ca0*/  FFMA.FTZ R6, R45, UR29, -R4 ;  /* 0x0000001d2d067c23 */ /* 0x000fc60008010804 */
[----:B------:R-:W-:Y:S01]  /*8cb0*/  FMNMX.FTZ R5, R164, R5, !PT ;  /* 0x00000005a4057209 */ /* 0x000fe20007810000 */
[----:B------:R1:W-:Y:S03]  /*8cc0*/  MUFU.EX2 R206, R6 ;  /* 0x0000000600ce7308 */ /* 0x0003e60000000800 */
[----:B-1----:R-:W-:Y:S02]  /*8cd0*/  FMNMX.FTZ R6, R230, R5, !PT ;  /* 0x00000005e6067209 */ /* 0x002fe40007810000 */
[----:B------:R-:W-:Y:S01]  /*8ce0*/  FMNMX.FTZ R5, R157, R3, !PT ;  /* 0x000000039d057209 */ /* 0x000fe20007810000 */
[--C-:B------:R-:W-:Y:S01]  /*8cf0*/  FFMA.FTZ R3, R43, UR29, -R4.reuse ;  /* 0x0000001d2b037c23 */ /* 0x100fe20008010804 */
[----:B------:R-:W-:Y:S01]  /*8d00*/  FMNMX.FTZ R6, R197, R6, !PT ;  /* 0x00000006c5067209 */ /* 0x000fe20007810000 */
[----:B------:R-:W-:Y:S01]  /*8d10*/  LDSM.16.MT88.4 R40, [R204+0x4000] ;  /* 0x00400000cc28783b */ /* 0x000fe20000004200 */
[----:B------:R-:W-:Y:S01]  /*8d20*/  FMNMX.FTZ R7, R152, R5, !PT ;  /* 0x0000000598077209 */ /* 0x000fe20007810000 */
[----:B------:R-:W-:Y:S01]  /*8d30*/  FFMA.FTZ R5, R44, UR29, -R4 ;  /* 0x0000001d2c057c23 */ /* 0x000fe20008010804 */
[----:B------:R-:W-:Y:S01]  /*8d40*/  FMNMX.FTZ R2, R192, R6, !PT ;  /* 0x00000006c0027209 */ /* 0x000fe20007810000 */
[----:B------:R1:W-:Y:S01]  /*8d50*/  MUFU.EX2 R235, R3 ;  /* 0x0000000300eb7308 */ /* 0x0003e20000000800 */
[----:B------:R-:W-:Y:S01]  /*8d60*/  FMNMX.FTZ R6, R145, R7, !PT ;  /* 0x0000000791067209 */ /* 0x000fe20007810000 */
[----:B------:R-:W-:Y:S01]  /*8d70*/  LDSM.16.MT88.4 R44, [R205+0x4000] ;  /* 0x00400000cd2c783b */ /* 0x000fe20000004200 */
[----:B------:R-:W-:-:S02]  /*8d80*/  FMNMX.FTZ R7, R191, R2, !PT ;  /* 0x00000002bf077209 */ /* 0x000fc40007810000 */
[----:B------:R-:W-:-:S03]  /*8d90*/  FMNMX.FTZ R2, R174, R6, !PT ;  /* 0x00000006ae027209 */ /* 0x000fc60007810000 */
[----:B------:R3:W-:Y:S01]  /*8da0*/  MUFU.EX2 R242, R5 ;  /* 0x0000000500f27308 */ /* 0x0007e20000000800 */
[----:B------:R-:W-:-:S04]  /*8db0*/  FMNMX.FTZ R0, R173, R2, !PT ;  /* 0x00000002ad007209 */ /* 0x000fc80007810000 */
[----:B------:R-:W-:Y:S01]  /*8dc0*/  FMNMX.FTZ R0, R169, R0, !PT ;  /* 0x00000000a9007209 */ /* 0x000fe20007810000 */
[----:B-1----:R-:W-:-:S03]  /*8dd0*/  FMUL.FTZ R3, R36, UR29 ;  /* 0x0000001d24037c20 */ /* 0x002fc60008410000 */
[----:B------:R-:W-:Y:S02]  /*8de0*/  FMNMX.FTZ R0, R167, R0, !PT ;  /* 0x00000000a7007209 */ /* 0x000fe40007810000 */
[----:B------:R-:W-:Y:S02]  /*8df0*/  FSEL R3, R3, RZ, P1 ;  /* 0x000000ff03037208 */ /* 0x000fe40000800000 */
[----:B------:R-:W-:Y:S02]  /*8e00*/  FMNMX.FTZ R0, R237, R0, !PT ;  /* 0x00000000ed007209 */ /* 0x000fe40007810000 */
[----:B---3--:R-:W-:Y:S01]  /*8e10*/  FMNMX.FTZ R5, R184, R7, !PT ;  /* 0x00000007b8057209 */ /* 0x008fe20007810000 */
[--C-:B------:R-:W-:Y:S01]  /*8e20*/  FFMA.FTZ R6, R84, UR29, -R3.reuse ;  /* 0x0000001d54067c23 */ /* 0x100fe20008010803 */
[----:B------:R-:W-:Y:S02]  /*8e30*/  FMNMX.FTZ R0, R236, R0, !PT ;  /* 0x00000000ec007209 */ /* 0x000fe40007810000 */
[----:B------:R-:W-:Y:S01]  /*8e40*/  FMNMX.FTZ R2, R186, R5, !PT ;  /* 0x00000005ba027209 */ /* 0x000fe20007810000 */
[----:B------:R-:W-:Y:S01]  /*8e50*/  FFMA.FTZ R5, R80, UR29, -R3 ;  /* 0x0000001d50057c23 */ /* 0x000fe20008010803 */
[----:B------:R1:W-:Y:S02]  /*8e60*/  MUFU.EX2 R218, R6 ;  /* 0x0000000600da7308 */ /* 0x0003e40000000800 */
[----:B------:R-:W-:-:S04]  /*8e70*/  FMNMX.FTZ R2, R178, R2, !PT ;  /* 0x00000002b2027209 */ /* 0x000fc80007810000 */
[----:B------:R-:W-:Y:S02]  /*8e80*/  FMNMX.FTZ R2, R123, R2, !PT ;  /* 0x000000027b027209 */ /* 0x000fe40007810000 */
[----:B------:R3:W-:Y:S01]  /*8e90*/  MUFU.EX2 R214, R5 ;  /* 0x0000000500d67308 */ /* 0x0007e20000000800 */
[----:B-1----:R-:W-:-:S04]  /*8ea0*/  LOP3.LUT R6, R18, 0xffff, RZ, 0xc0, !PT ;  /* 0x0000ffff12067812 */ /* 0x002fc800078ec0ff */
[----:B------:R-:W-:Y:S02]  /*8eb0*/  SHF.R.U32.HI R8, RZ, 0x8, R6 ;  /* 0x00000008ff087819 */ /* 0x000fe40000011606 */
[----:B---3--:R-:W-:Y:S01]  /*8ec0*/  FMNMX.FTZ R5, R122, R2, !PT ;  /* 0x000000027a057209 */ /* 0x008fe20007810000 */
[--C-:B------:R-:W-:Y:S01]  /*8ed0*/  FFMA.FTZ R2, R73, UR29, -R3.reuse ;  /* 0x0000001d49027c23 */ /* 0x100fe20008010803 */
[----:B------:R-:W-:Y:S01]  /*8ee0*/  PRMT R13, R9, 0x5410, R8 ;  /* 0x00005410090d7816 */ /* 0x000fe20000000008 */
[--C-:B------:R-:W-:Y:S01]  /*8ef0*/  FFMA.FTZ R9, R48, UR29, -R3.reuse ;  /* 0x0000001d30097c23 */ /* 0x100fe20008010803 */
[----:B------:R-:W-:Y:S01]  /*8f00*/  FMNMX.FTZ R5, R100, R5, !PT ;  /* 0x0000000564057209 */ /* 0x000fe20007810000 */
[----:B------:R1:W3:Y:S03]  /*8f10*/  MUFU.EX2 R210, R2 ;  /* 0x0000000200d27308 */ /* 0x0002e60000000800 */
[----:B------:R-:W-:Y:S01]  /*8f20*/  FMNMX.FTZ R7, R97, R5, !PT ;  /* 0x0000000561077209 */ /* 0x000fe20007810000 */
[----:B------:R-:W-:-:S03]  /*8f30*/  FFMA.FTZ R5, R81, UR29, -R3 ;  /* 0x0000001d51057c23 */ /* 0x000fc60008010803 */
[----:B------:R-:W-:Y:S01]  /*8f40*/  FMNMX.FTZ R7, R96, R7, !PT ;  /* 0x0000000760077209 */ /* 0x000fe20007810000 */
[----:B------:R4:W3:Y:S04]  /*8f50*/  MUFU.EX2 R219, R5 ;  /* 0x0000000500db7308 */ /* 0x0008e80000000800 */
[----:B------:R-:W3:Y:S04]  /*8f60*/  SHFL.BFLY PT, R12, R7, 0x2, 0x1f ;  /* 0x0c401f00070c7f89 */ /* 0x000ee800000e0000 */
[----:B------:R-:W-:Y:S01]  /*8f70*/  MUFU.EX2 R132, R9 ;  /* 0x0000000900847308 */ /* 0x000fe20000000800 */
[----:B-1----:R-:W-:-:S02]  /*8f80*/  FMNMX.FTZ R2, R231, R0, !PT ;  /* 0x00000000e7027209 */ /* 0x002fc40007810000 */
[----:B------:R-:W-:Y:S02]  /*8f90*/  HSET2.LE.AND R0, R19, R179, PT ;  /* 0x000000b313007233 */ /* 0x000fe40003803000 */
[----:B------:R-:W-:Y:S02]  /*8fa0*/  FMNMX.FTZ R6, R202, R2, !PT ;  /* 0x00000002ca067209 */ /* 0x000fe40007810000 */
[----:B--2---:R-:W-:Y:S02]  /*8fb0*/  F2FP.F16.F32.PACK_AB R2, R233, R241 ;  /* 0x000000f1e902723e */ /* 0x004fe400000000ff */
[----:B----4-:R-:W-:Y:S02]  /*8fc0*/  FMNMX.FTZ R5, R201, R6, !PT ;  /* 0x00000006c9057209 */ /* 0x010fe40007810000 */
[----:B------:R-:W-:Y:S01]  /*8fd0*/  LOP3.LUT R10, R0, R2, RZ, 0xc0, !PT ;  /* 0x00000002000a7212 */ /* 0x000fe200078ec0ff */
[----:B------:R-:W-:Y:S01]  /*8fe0*/  FFMA.FTZ R2, R78, UR29, -R3 ;  /* 0x0000001d4e027c23 */ /* 0x000fe20008010803 */
[----:B------:R-:W-:-:S02]  /*8ff0*/  FMNMX.FTZ R6, R196, R5, !PT ;  /* 0x00000005c4067209 */ /* 0x000fc40007810000 */
[--C-:B------:R-:W-:Y:S01]  /*9000*/  HSET2.LE.AND R0, R17, R179.reuse, PT ;  /* 0x000000b311007233 */ /* 0x100fe20003803000 */
[----:B------:R1:W-:Y:S01]  /*9010*/  MUFU.EX2 R85, R2 ;  /* 0x0000000200557308 */ /* 0x0003e20000000800 */
[----:B------:R-:W-:Y:S02]  /*9020*/  FMNMX.FTZ R8, R189, R6, !PT ;  /* 0x00000006bd087209 */ /* 0x000fe40007810000 */
[----:B------:R-:W-:Y:S02]  /*9030*/  HSET2.LE.AND R5, R14, R179, PT ;  /* 0x000000b30e057233 */ /* 0x000fe40003803000 */
[----:B------:R-:W-:Y:S02]  /*9040*/  F2FP.F16.F32.PACK_AB R6, R220, R221 ;  /* 0x000000dddc06723e */ /* 0x000fe400000000ff */
[----:B---3--:R-:W-:-:S05]  /*9050*/  FMNMX.FTZ R17, R7, R12, !PT ;  /* 0x0000000c07117209 */ /* 0x008fca0007810000 */
[----:B------:R-:W-:Y:S01]  /*9060*/  SHFL.BFLY PT, R19, R17, 0x1, 0x1f ;  /* 0x0c201f0011137f89 */ /* 0x000fe200000e0000 */
[----:B-1----:R-:W-:-:S04]  /*9070*/  F2FP.F16.F32.PACK_AB R2, R210, R214 ;  /* 0x000000d6d202723e */ /* 0x002fc800000000ff */
[----:B------:R-:W-:Y:S02]  /*9080*/  LOP3.LUT R11, R0, R2, RZ, 0xc0, !PT ;  /* 0x00000002000b7212 */ /* 0x000fe400078ec0ff */
[----:B------:R-:W-:Y:S02]  /*9090*/  FMNMX.FTZ R0, R188, R8, !PT ;  /* 0x00000008bc007209 */ /* 0x000fe40007810000 */
[----:B------:R-:W-:Y:S01]  /*90a0*/  LOP3.LUT R8, R5, R6, RZ, 0xc0, !PT ;  /* 0x0000000605087212 */ /* 0x000fe200078ec0ff */
[----:B------:R-:W-:Y:S01]  /*90b0*/  FFMA.FTZ R5, R50, UR29, -R3 ;  /* 0x0000001d32057c23 */ /* 0x000fe20008010803 */
[----:B------:R-:W-:Y:S01]  /*90c0*/  FMNMX.FTZ R6, R181, R0, !PT ;  /* 0x00000000b5067209 */ /* 0x000fe20007810000 */
[----:B------:R-:W-:Y:S01]  /*90d0*/  LDSM.16.MT88.4 R48, [R205+0x4400] ;  /* 0x00440000cd30783b */ /* 0x000fe20000004200 */
[----:B------:R-:W-:Y:S01]  /*90e0*/  HSET2.LE.AND R0, R15, R179, PT ;  /* 0x000000b30f007233 */ /* 0x000fe20003803000 */
[----:B------:R1:W-:Y:S01]  /*90f0*/  MUFU.EX2 R240, R5 ;  /* 0x0000000500f07308 */ /* 0x0003e20000000800 */
[----:B------:R-:W-:-:S02]  /*9100*/  F2FP.F16.F32.PACK_AB R2, R219, R218 ;  /* 0x000000dadb02723e */ /* 0x000fc400000000ff */
[----:B------:R-:W-:Y:S02]  /*9110*/  FMNMX.FTZ R6, R180, R6, !PT ;  /* 0x00000006b4067209 */ /* 0x000fe40007810000 */
[----:B------:R-:W-:Y:S02]  /*9120*/  LOP3.LUT R9, R0, R2, RZ, 0xc0, !PT ;  /* 0x0000000200097212 */ /* 0x000fe400078ec0ff */
[----:B------:R-:W-:Y:S02]  /*9130*/  FMNMX.FTZ R2, R177, R6, !PT ;  /* 0x00000006b1027209 */ /* 0x000fe40007810000 */
[--C-:B------:R-:W-:Y:S02]  /*9140*/  SHF.R.U32.HI R0, RZ, 0x10, R18.reuse ;  /* 0x00000010ff007819 */ /* 0x100fe40000011612 */
[----:B------:R-:W-:Y:S01]  /*9150*/  FMNMX.FTZ R16, R176, R2, !PT ;  /* 0x00000002b0107209 */ /* 0x000fe20007810000 */
[----:B------:R-:W-:Y:S01]  /*9160*/  HMMA.16816.F32 R24, R8, R40, RZ ;  /* 0x000000280818723c */ /* 0x000fe200000018ff */
[----:B------:R-:W-:-:S02]  /*9170*/  SHF.R.U32.HI R6, RZ, 0x18, R18 ;  /* 0x00000018ff067819 */ /* 0x000fc40000011612 */
[----:B------:R-:W-:Y:S01]  /*9180*/  F2FP.F16.F32.PACK_AB R2, R242, R235 ;  /* 0x000000ebf202723e */ /* 0x000fe200000000ff */
[----:B------:R-:W2:Y:S01]  /*9190*/  SHFL.BFLY PT, R18, R16, 0x2, 0x1f ;  /* 0x0c401f0010127f89 */ /* 0x000ea200000e0000 */
[----:B-1----:R-:W-:Y:S01]  /*91a0*/  FFMA.FTZ R5, R79, UR29, -R3 ;  /* 0x0000001d4f057c23 */ /* 0x002fe20008010803 */
[C---:B------:R-:W-:Y:S03]  /*91b0*/  HMMA.16816.F32 R28, R8.reuse, R44, RZ ;  /* 0x0000002c081c723c */ /* 0x040fe600000018ff */
[----:B------:R1:W3:Y:S03]  /*91c0*/  MUFU.EX2 R216, R5 ;  /* 0x0000000500d87308 */ /* 0x0002e60000000800 */
[----:B------:R-:W-:Y:S01]  /*91d0*/  HMMA.16816.F32 R32, R8, R42, RZ ;  /* 0x0000002a0820723c */ /* 0x000fe200000018ff */
[----:B-1----:R-:W-:-:S02]  /*91e0*/  LOP3.LUT R5, R0, 0xff, RZ, 0xc0, !PT ;  /* 0x000000ff00057812 */ /* 0x002fc400078ec0ff */
[--C-:B------:R-:W-:Y:S02]  /*91f0*/  HSET2.LE.AND R0, R21, R179.reuse, PT ;  /* 0x000000b315007233 */ /* 0x100fe40003803000 */
[----:B------:R-:W-:Y:S02]  /*9200*/  PRMT R7, R5, 0x5410, R6 ;  /* 0x0000541005077816 */ /* 0x000fe40000000006 */
[--C-:B------:R-:W-:Y:S02]  /*9210*/  HSET2.LE.AND R5, R13, R179.reuse, PT ;  /* 0x000000b30d057233 */ /* 0x100fe40003803000 */
[----:B------:R-:W-:Y:S02]  /*9220*/  LOP3.LUT R14, R0, R2, RZ, 0xc0, !PT ;  /* 0x00000002000e7212 */ /* 0x000fe400078ec0ff */
[--C-:B------:R-:W-:Y:S02]  /*9230*/  HSET2.LE.AND R7, R7, R179.reuse, PT ;  /* 0x000000b307077233 */ /* 0x100fe40003803000 */
[----:B------:R-:W-:-:S02]  /*9240*/  HSET2.LE.AND R0, R20, R179, PT ;  /* 0x000000b314007233 */ /* 0x000fc40003803000 */
[----:B------:R-:W-:Y:S01]  /*9250*/  F2FP.F16.F32.PACK_AB R6, R206, R207 ;  /* 0x000000cfce06723e */ /* 0x000fe200000000ff */
[----:B------:R-:W-:Y:S01]  /*9260*/  HMMA.16816.F32 R20, R8, R46, RZ ;  /* 0x0000002e0814723c */ /* 0x000fe200000018ff */
[----:B---3--:R-:W-:Y:S02]  /*9270*/  F2FP.F16.F32.PACK_AB R13, R216, R85 ;  /* 0x00000055d80d723e */ /* 0x008fe400000000ff */
[----:B------:R-:W-:Y:S02]  /*9280*/  F2FP.F16.F32.PACK_AB R2, R240, R132 ;  /* 0x00000084f002723e */ /* 0x000fe400000000ff */
[----:B------:R-:W-:Y:S02]  /*9290*/  LOP3.LUT R12, R5, R6, RZ, 0xc0, !PT ;  /* 0x00000006050c7212 */ /* 0x000fe400078ec0ff */
[----:B------:R-:W-:Y:S01]  /*92a0*/  LOP3.LUT R13, R7, R13, RZ, 0xc0, !PT ;  /* 0x0000000d070d7212 */ /* 0x000fe200078ec0ff */
[----:B------:R-:W-:Y:S01]  /*92b0*/  IMAD.WIDE.U32 R6, R39, -0x2daee0ad, RZ ;  /* 0xd2511f5327067825 */ /* 0x000fe200078e00ff */
[----:B------:R-:W-:-:S02]  /*92c0*/  LOP3.LUT R15, R0, R2, RZ, 0xc0, !PT ;  /* 0x00000002000f7212 */ /* 0x000fc400078ec0ff */
[----:B--2---:R-:W-:Y:S01]  /*92d0*/  FMNMX.FTZ R0, R16, R18, !PT ;  /* 0x0000001210007209 */ /* 0x004fe20007810000 */
[----:B------:R-:W-:Y:S01]  /*92e0*/  IMAD.WIDE.U32 R10, R38, -0x2daee0ad, RZ ;  /* 0xd2511f53260a7825 */ /* 0x000fe200078e00ff */
[----:B------:R-:W-:Y:S02]  /*92f0*/  LOP3.LUT R7, R7, UR6, R88, 0x96, !PT ;  /* 0x0000000607077c12 */ /* 0x000fe4000f8e9658 */
[----:B------:R-:W-:Y:S01]  /*9300*/  FMNMX.FTZ R39, R17, R19, !PT ;  /* 0x0000001311277209 */ /* 0x000fe20007810000 */
[----:B------:R-:W-:Y:S01]  /*9310*/  HMMA.16816.F32 R72, R12, R52, R24 ;  /* 0x000000340c48723c */ /* 0x000fe20000001818 */
[----:B------:R-:W-:Y:S01]  /*9320*/  LOP3.LUT R2, R11, UR25, R6, 0x96, !PT ;  /* 0x000000190b027c12 */ /* 0x000fe2000f8e9606 */
[----:B------:R-:W-:Y:S01]  /*9330*/  IMAD.WIDE.U32 R6, R7, -0x326172a9, RZ ;  /* 0xcd9e8d5707067825 */ /* 0x000fe200078e00ff */
[----:B------:R-:W1:Y:S01]  /*9340*/  SHFL.BFLY PT, R11, R0, 0x1, 0x1f ;  /* 0x0c201f00000b7f89 */ /* 0x000e6200000e0000 */
[----:B------:R-:W-:Y:S02]  /*9350*/  FSETP.NEU.FTZ.AND P1, PT, R39, -INF , PT ;  /* 0xff8000002700780b */ /* 0x000fe40003f3d000 */
[----:B------:R-:W-:-:S04]  /*9360*/  IMAD.WIDE.U32 R16, R2, -0x326172a9, RZ ;  /* 0xcd9e8d5702107825 */ /* 0x000fc800078e00ff */
[----:B------:R-:W-:Y:S01]  /*9370*/  FMUL.FTZ R2, R39, UR29 ;  /* 0x0000001d27027c20 */ /* 0x000fe20008410000 */
[----:B------:R-:W-:Y:S01]  /*9380*/  LOP3.LUT R5, R7, UR28, R56, 0x96, !PT ;  /* 0x0000001c07057c12 */ /* 0x000fe2000f8e9638 */
[C---:B------:R-:W-:Y:S01]  /*9390*/  HMMA.16816.F32 R64, R12.reuse, R48, R28 ;  /* 0x000000300c40723c */ /* 0x040fe2000000181c */
[----:B------:R-:W-:Y:S02]  /*93a0*/  LOP3.LUT R6, R17, UR24, R6, 0x96, !PT ;  /* 0x0000001811067c12 */ /* 0x000fe4000f8e9606 */
[----:B------:R-:W-:Y:S01]  /*93b0*/  FSEL R2, R2, RZ, P1 ;  /* 0x000000ff02027208 */ /* 0x000fe20000800000 */
[----:B------:R-:W-:Y:S02]  /*93c0*/  IMAD.WIDE.U32 R8, R5, -0x2daee0ad, RZ ;  /* 0xd2511f5305087825 */ /* 0x000fe400078e00ff */
[----:B------:R-:W-:Y:S02]  /*93d0*/  HMMA.16816.F32 R68, R12, R54, R32 ;  /* 0x000000360c44723c */ /* 0x000fe40000001820 */
[----:B------:R-:W-:-:S04]  /*93e0*/  FFMA.FTZ R5, R127, UR29, -R2 ;  /* 0x0000001d7f057c23 */ /* 0x000fc80008010802 */
[----:B------:R-:W-:Y:S01]  /*93f0*/  HMMA.16816.F32 R60, R12, R50, R20 ;  /* 0x000000320c3c723c */ /* 0x000fe20000001814 */
[----:B------:R2:W3:Y:S01]  /*9400*/  MUFU.EX2 R76, R5 ;  /* 0x00000005004c7308 */ /* 0x0004e20000000800 */
[----:B-1----:R-:W-:-:S05]  /*9410*/  FMNMX.FTZ R38, R0, R11, !PT ;  /* 0x0000000b00267209 */ /* 0x002fca0007810000 */
[----:B------:R-:W-:Y:S01]  /*9420*/  IMAD.WIDE.U32 R14, R6, -0x2daee0ad, RZ ;  /* 0xd2511f53060e7825 */ /* 0x000fe200078e00ff */
[----:B------:R-:W-:-:S04]  /*9430*/  FSETP.NEU.FTZ.AND P1, PT, R38, -INF , PT ;  /* 0xff8000002600780b */ /* 0x000fc80003f3d000 */
[----:B------:R-:W-:Y:S02]  /*9440*/  LOP3.LUT R6, R15, UR19, R8, 0x96, !PT ;  /* 0x000000130f067c12 */ /* 0x000fe4000f8e9608 */
[----:B------:R-:W-:Y:S01]  /*9450*/  LOP3.LUT R8, R9, UR21, R10, 0x96, !PT ;  /* 0x0000001509087c12 */ /* 0x000fe2000f8e960a */
[----:B------:R-:W-:Y:S02]  /*9460*/  FFMA.FTZ R9, R109, UR29, -R2 ;  /* 0x0000001d6d097c23 */ /* 0x000fe40008010802 */
[----:B------:R-:W-:-:S04]  /*9470*/  IMAD.WIDE.U32 R6, R6, -0x326172a9, RZ ;  /* 0xcd9e8d5706067825 */ /* 0x000fc800078e00ff */
[----:B--2---:R-:W-:Y:S01]  /*9480*/  FFMA.FTZ R5, R113, UR29, -R2 ;  /* 0x0000001d71057c23 */ /* 0x004fe20008010802 */
[----:B------:R1:W-:Y:S01]  /*9490*/  MUFU.EX2 R213, R9 ;  /* 0x0000000900d57308 */ /* 0x0003e20000000800 */
[----:B------:R-:W-:Y:S01]  /*94a0*/  IMAD.WIDE.U32 R12, R8, -0x326172a9, RZ ;  /* 0xcd9e8d57080c7825 */ /* 0x000fe200078e00ff */
[C---:B------:R-:W-:Y:S02]  /*94b0*/  LOP3.LUT R0, R6.reuse, 0xffff, RZ, 0xc0, !PT ;  /* 0x0000ffff06007812 */ /* 0x040fe400078ec0ff */
[----:B------:R-:W-:Y:S01]  /*94c0*/  LOP3.LUT R11, R6, 0xff, RZ, 0xc0, !PT ;  /* 0x000000ff060b7812 */ /* 0x000fe200078ec0ff */
[----:B---3--:R-:W-:Y:S01]  /*94d0*/  IMAD.MOV.U32 R113, RZ, RZ, R76 ;  /* 0x000000ffff717224 */ /* 0x008fe200078e004c */
[----:B------:R-:W-:Y:S02]  /*94e0*/  SHF.R.U32.HI R10, RZ, 0x8, R0 ;  /* 0x00000008ff0a7819 */ /* 0x000fe40000011600 */
[----:B------:R2:W-:Y:S02]  /*94f0*/  MUFU.EX2 R105, R5 ;  /* 0x0000000500697308 */ /* 0x0005e40000000800 */
[----:B------:R-:W-:-:S02]  /*9500*/  PRMT R15, R11, 0x5410, R10 ;  /* 0x000054100b0f7816 */ /* 0x000fc4000000000a */
[----:B-1----:R-:W-:Y:S01]  /*9510*/  SHF.R.U32.HI R9, RZ, 0x18, R6 ;  /* 0x00000018ff097819 */ /* 0x002fe20000011606 */
[----:B--2---:R-:W-:-:S04]  /*9520*/  FFMA.FTZ R5, R112, UR29, -R2 ;  /* 0x0000001d70057c23 */ /* 0x004fc80008010802 */
[----:B------:R1:W2:Y:S02]  /*9530*/  MUFU.EX2 R217, R5 ;  /* 0x0000000500d97308 */ /* 0x0002a40000000800 */
[----:B-1----:R-:W-:-:S05]  /*9540*/  FMUL.FTZ R5, R38, UR29 ;  /* 0x0000001d26057c20 */ /* 0x002fca0008410000 */
[----:B------:R-:W-:Y:S02]  /*9550*/  FSEL R0, R5, RZ, P1 ;  /* 0x000000ff05007208 */ /* 0x000fe40000800000 */
[----:B------:R-:W-:Y:S02]  /*9560*/  SHF.R.U32.HI R5, RZ, 0x10, R6 ;  /* 0x00000010ff057819 */ /* 0x000fe40000011606 */
[----:B------:R-:W-:Y:S01]  /*9570*/  LOP3.LUT R6, R7, UR37, R12, 0x96, !PT ;  /* 0x0000002507067c12 */ /* 0x000fe2000f8e960c */
[--C-:B------:R-:W-:Y:S01]  /*9580*/  FFMA.FTZ R7, R104, UR29, -R0.reuse ;  /* 0x0000001d68077c23 */ /* 0x100fe20008010800 */
[----:B------:R-:W-:Y:S01]  /*9590*/  LOP3.LUT R5, R5, 0xff, RZ, 0xc0, !PT ;  /* 0x000000ff05057812 */ /* 0x000fe200078ec0ff */
[----:B------:R-:W-:Y:S01]  /*95a0*/  FFMA.FTZ R8, R117, UR29, -R0 ;  /* 0x0000001d75087c23 */ /* 0x000fe20008010800 */
[C---:B------:R-:W-:Y:S01]  /*95b0*/  LOP3.LUT R10, R6.reuse, 0xff, RZ, 0xc0, !PT ;  /* 0x000000ff060a7812 */ /* 0x040fe200078ec0ff */
[----:B------:R1:W-:Y:S01]  /*95c0*/  MUFU.EX2 R212, R7 ;  /* 0x0000000700d47308 */ /* 0x0003e20000000800 */
[----:B------:R-:W-:Y:S01]  /*95d0*/  PRMT R11, R5, 0x5410, R9 ;  /* 0x00005410050b7816 */ /* 0x000fe20000000009 */
[----:B------:R-:W-:Y:S01]  /*95e0*/  IMAD.MOV.U32 R117, RZ, RZ, R233 ;  /* 0x000000ffff757224 */ /* 0x000fe200078e00e9 */
[----:B------:R-:W-:-:S02]  /*95f0*/  LOP3.LUT R5, R6, 0xffff, RZ, 0xc0, !PT ;  /* 0x0000ffff06057812 */ /* 0x000fc400078ec0ff */
[----:B------:R-:W-:-:S03]  /*9600*/  SHF.R.U32.HI R9, RZ, 0x18, R6 ;  /* 0x00000018ff097819 */ /* 0x000fc60000011606 */
[----:B------:R3:W4:Y:S01]  /*9610*/  MUFU.EX2 R109, R8 ;  /* 0x00000008006d7308 */ /* 0x0007220000000800 */
[----:B-1----:R-:W-:Y:S01]  /*9620*/  SHF.R.U32.HI R7, RZ, 0x10, R6 ;  /* 0x00000010ff077819 */ /* 0x002fe20000011606 */
[----:B------:R-:W-:-:S06]  /*9630*/  FFMA.FTZ R6, R128, UR29, -R0 ;  /* 0x0000001d80067c23 */ /* 0x000fcc0008010800 */
[----:B------:R1:W-:Y:S01]  /*9640*/  MUFU.EX2 R104, R6 ;  /* 0x0000000600687308 */ /* 0x0003e20000000800 */
[----:B---3--:R-:W-:Y:S02]  /*9650*/  SHF.R.U32.HI R8, RZ, 0x8, R5 ;  /* 0x00000008ff087819 */ /* 0x008fe40000011605 */
[----:B------:R-:W-:Y:S02]  /*9660*/  LOP3.LUT R5, R7, 0xff, RZ, 0xc0, !PT ;  /* 0x000000ff07057812 */ /* 0x000fe400078ec0ff */
[----:B------:R-:W-:Y:S02]  /*9670*/  PRMT R8, R10, 0x5410, R8 ;  /* 0x000054100a087816 */ /* 0x000fe40000000008 */
[----:B------:R-:W-:Y:S02]  /*9680*/  PRMT R7, R5, 0x5410, R9 ;  /* 0x0000541005077816 */ /* 0x000fe40000000009 */
[----:B------:R-:W-:Y:S01]  /*9690*/  HSET2.LE.AND R5, R15, R179, PT ;  /* 0x000000b30f057233 */ /* 0x000fe20003803000 */
[----:B-1----:R-:W-:-:S04]  /*96a0*/  FFMA.FTZ R6, R116, UR29, -R0 ;  /* 0x0000001d74067c23 */ /* 0x002fc80008010800 */
[----:B------:R2:W1:Y:S02]  /*96b0*/  MUFU.EX2 R91, R6 ;  /* 0x00000006005b7308 */ /* 0x0004640000000800 */
[----:B--2---:R-:W-:-:S04]  /*96c0*/  F2FP.F16.F32.PACK_AB R6, R213, R217 ;  /* 0x000000d9d506723e */ /* 0x004fc800000000ff */
        /* <DEDUP_REMOVED lines=11> */
[----:B------:R-:W-:-:S03]  /*9780*/  LOP3.LUT R6, R13, UR20, R16, 0x96, !PT ;  /* 0x000000140d067c12 */ /* 0x000fc6000f8e9610 */
[----:B------:R1:W-:Y:S02]  /*9790*/  MUFU.EX2 R209, R5 ;  /* 0x0000000500d17308 */ /* 0x0003e40000000800 */
[----:B------:R-:W-:Y:S01]  /*97a0*/  IMAD.WIDE.U32 R6, R6, -0x2daee0ad, RZ ;  /* 0xd2511f5306067825 */ /* 0x000fe200078e00ff */
[C---:B------:R-:W-:Y:S06]  /*97b0*/  HMMA.16816.F32 R20, R8.reuse, R40, RZ ;  /* 0x000000280814723c */ /* 0x040fec00000018ff */
[C---:B------:R-:W-:Y:S06]  /*97c0*/  HMMA.16816.F32 R28, R8.reuse, R42, RZ ;  /* 0x0000002a081c723c */ /* 0x040fec00000018ff */
[----:B------:R-:W-:Y:S01]  /*97d0*/  HMMA.16816.F32 R16, R8, R44, RZ ;  /* 0x0000002c0810723c */ /* 0x000fe200000018ff */
[----:B-1----:R-:W-:-:S04]  /*97e0*/  FFMA.FTZ R5, R124, UR29, -R2 ;  /* 0x0000001d7c057c23 */ /* 0x002fc80008010802 */
[----:B------:R1:W-:Y:S01]  /*97f0*/  MUFU.EX2 R135, R5 ;  /* 0x0000000500877308 */ /* 0x0003e20000000800 */
[----:B------:R-:W-:Y:S07]  /*9800*/  HMMA.16816.F32 R24, R8, R46, RZ ;  /* 0x0000002e0818723c */ /* 0x000fee00000018ff */
[----:B------:R-:W-:Y:S01]  /*9810*/  LOP3.LUT R11, R6, 0xff, RZ, 0xc0, !PT ;  /* 0x000000ff060b7812 */ /* 0x000fe200078ec0ff */
[----:B------:R-:W-:Y:S01]  /*9820*/  FFMA.FTZ R8, R98, UR29, -R2 ;  /* 0x0000001d62087c23 */ /* 0x000fe20008010802 */
[----:B------:R-:W-:-:S02]  /*9830*/  SHF.R.U32.HI R10, RZ, 0x10, R6 ;  /* 0x00000010ff0a7819 */ /* 0x000fc40000011606 */
[----:B------:R-:W-:Y:S01]  /*9840*/  SHF.R.U32.HI R9, RZ, 0x18, R6 ;  /* 0x00000018ff097819 */ /* 0x000fe20000011606 */
[----:B------:R-:W-:Y:S01]  /*9850*/  MUFU.EX2 R239, R8 ;  /* 0x0000000800ef7308 */ /* 0x000fe20000000800 */
[----:B-1----:R-:W-:-:S07]  /*9860*/  FFMA.FTZ R5, R108, UR29, -R2 ;  /* 0x0000001d6c057c23 */ /* 0x002fce0008010802 */
[----:B------:R1:W2:Y:S02]  /*9870*/  MUFU.EX2 R35, R5 ;  /* 0x0000000500237308 */ /* 0x0002a40000000800 */
[----:B-1----:R-:W-:Y:S02]  /*9880*/  LOP3.LUT R5, R7, UR36, R14, 0x96, !PT ;  /* 0x0000002407057c12 */ /* 0x002fe4000f8e960e */
[----:B------:R-:W-:-:S04]  /*9890*/  LOP3.LUT R7, R6, 0xffff, RZ, 0xc0, !PT ;  /* 0x0000ffff06077812 */ /* 0x000fc800078ec0ff */
[----:B------:R-:W-:Y:S01]  /*98a0*/  SHF.R.U32.HI R6, RZ, 0x8, R7 ;  /* 0x00000008ff067819 */ /* 0x000fe20000011607 */
[----:B------:R-:W-:-:S03]  /*98b0*/  FFMA.FTZ R7, R102, UR29, -R0 ;  /* 0x0000001d66077c23 */ /* 0x000fc60008010800 */
[----:B------:R-:W-:Y:S01]  /*98c0*/  PRMT R12, R11, 0x5410, R6 ;  /* 0x000054100b0c7816 */ /* 0x000fe20000000006 */
[----:B------:R1:W-:Y:S01]  /*98d0*/  MUFU.EX2 R102, R7 ;  /* 0x0000000700667308 */ /* 0x0003e20000000800 */
[----:B------:R-:W-:Y:S02]  /*98e0*/  LOP3.LUT R6, R10, 0xff, RZ, 0xc0, !PT ;  /* 0x000000ff0a067812 */ /* 0x000fe400078ec0ff */
[C---:B------:R-:W-:Y:S02]  /*98f0*/  LOP3.LUT R10, R5.reuse, 0xff, RZ, 0xc0, !PT ;  /* 0x000000ff050a7812 */ /* 0x040fe400078ec0ff */
[----:B------:R-:W-:Y:S02]  /*9900*/  PRMT R11, R6, 0x5410, R9 ;  /* 0x00005410060b7816 */ /* 0x000fe40000000009 */
[----:B------:R-:W-:Y:S02]  /*9910*/  LOP3.LUT R6, R5, 0xffff, RZ, 0xc0, !PT ;  /* 0x0000ffff05067812 */ /* 0x000fe400078ec0ff */
[----:B------:R-:W-:-:S02]  /*9920*/  SHF.R.U32.HI R9, RZ, 0x18, R5 ;  /* 0x00000018ff097819 */ /* 0x000fc40000011605 */
[----:B------:R-:W-:Y:S01]  /*9930*/  SHF.R.U32.HI R8, RZ, 0x8, R6 ;  /* 0x00000008ff087819 */ /* 0x000fe20000011606 */
[----:B------:R-:W-:-:S03]  /*9940*/  FFMA.FTZ R6, R130, UR29, -R0 ;  /* 0x0000001d82067c23 */ /* 0x000fc60008010800 */
[----:B------:R-:W-:Y:S01]  /*9950*/  PRMT R8, R10, 0x5410, R8 ;  /* 0x000054100a087816 */ /* 0x000fe20000000008 */
[----:B------:R3:W-:Y:S01]  /*9960*/  MUFU.EX2 R208, R6 ;  /* 0x0000000600d07308 */ /* 0x0007e20000000800 */
[----:B-1----:R-:W-:Y:S01]  /*9970*/  FFMA.FTZ R7, R101, UR29, -R0 ;  /* 0x0000001d65077c23 */ /* 0x002fe20008010800 */
[----:B------:R-:W-:-:S06]  /*9980*/  IMAD.MOV.U32 R101, RZ, RZ, R242 ;  /* 0x000000ffff657224 */ /* 0x000fcc00078e00f2 */
[----:B------:R1:W4:Y:S01]  /*9990*/  MUFU.EX2 R84, R7 ;  /* 0x0000000700547308 */ /* 0x0003220000000800 */
[----:B---3--:R-:W-:-:S07]  /*99a0*/  FFMA.FTZ R6, R120, UR29, -R0 ;  /* 0x0000001d78067c23 */ /* 0x008fce0008010800 */
[----:B------:R2:W3:Y:S01]  /*99b0*/  MUFU.EX2 R34, R6 ;  /* 0x0000000600227308 */ /* 0x0004e20000000800 */
[----:B-1----:R-:W-:-:S04]  /*99c0*/  SHF.R.U32.HI R7, RZ, 0x10, R5 ;  /* 0x00000010ff077819 */ /* 0x002fc80000011605 */
[----:B------:R-:W-:-:S04]  /*99d0*/  LOP3.LUT R5, R7, 0xff, RZ, 0xc0, !PT ;  /* 0x000000ff07057812 */ /* 0x000fc800078ec0ff */
[----:B------:R-:W-:Y:S02]  /*99e0*/  PRMT R7, R5, 0x5410, R9 ;  /* 0x0000541005077816 */ /* 0x000fe40000000009 */
[----:B------:R-:W-:Y:S02]  /*99f0*/  HSET2.LE.AND R5, R12, R179, PT ;  /* 0x000000b30c057233 */ /* 0x000fe40003803000 */
        /* <DEDUP_REMOVED lines=9> */
[----:B---3--:R-:W-:-:S04]  /*9a90*/  F2FP.F16.F32.PACK_AB R6, R34, R208 ;  /* 0x000000d02206723e */ /* 0x008fc800000000ff */
[----:B------:R-:W-:Y:S01]  /*9aa0*/  LOP3.LUT R9, R5, R6, RZ, 0xc0, !PT ;  /* 0x0000000605097212 */ /* 0x000fe200078ec0ff */
[----:B------:R-:W-:Y:S01]  /*9ab0*/  IMAD.U32 R5, RZ, RZ, UR4 ;  /* 0x00000004ff057e24 */ /* 0x000fe2000f8e00ff */
[----:B------:R-:W-:Y:S02]  /*9ac0*/  UIADD3 UR4, UR38, 0x2, URZ ;  /* 0x0000000226047890 */ /* 0x000fe4000fffe03f */
[----:B------:R-:W-:Y:S02]  /*9ad0*/  UIADD3 UR38, UR38, 0x3, URZ ;  /* 0x0000000326267890 */ /* 0x000fe4000fffe03f */
[----:B------:R-:W-:Y:S01]  /*9ae0*/  LOP3.LUT R5, R95, UR27, R5, 0x96, !PT ;  /* 0x0000001b5f057c12 */ /* 0x000fe2000f8e9605 */
[----:B------:R-:W-:Y:S01]  /*9af0*/  HMMA.16816.F32 R76, R8, R52, R20 ;  /* 0x00000034084c723c */ /* 0x000fe20000001814 */
[----:B------:R-:W1:Y:S03]  /*9b00*/  LDSM.16.MT88.4 R20, [R204+0x4800] ;  /* 0x00480000cc14783b */ /* 0x000e660000004200 */
[----:B------:R-:W-:-:S02]  /*9b10*/  IMAD.WIDE.U32 R14, R5, -0x326172a9, RZ ;  /* 0xcd9e8d57050e7825 */ /* 0x000fc400078e00ff */
[C---:B------:R-:W-:Y:S01]  /*9b20*/  HMMA.16816.F32 R80, R8.reuse, R48, R16 ;  /* 0x000000300850723c */ /* 0x040fe20000001810 */
[----:B------:R-:W2:Y:S02]  /*9b30*/  LDSM.16.MT88.4 R16, [R205+0x4800] ;  /* 0x00480000cd10783b */ /* 0x000ea40000004200 */
[----:B------:R-:W-:Y:S02]  /*9b40*/  LOP3.LUT R6, R15, UR30, R90, 0x96, !PT ;  /* 0x0000001e0f067c12 */ /* 0x000fe4000f8e965a */
[----:B------:R-:W-:Y:S01]  /*9b50*/  LOP3.LUT R5, R59, UR7, R14, 0x96, !PT ;  /* 0x000000073b057c12 */ /* 0x000fe2000f8e960e */
[----:B------:R-:W-:Y:S02]  /*9b60*/  HMMA.16816.F32 R44, R8, R54, R28 ;  /* 0x00000036082c723c */ /* 0x000fe4000000181c */
[----:B------:R-:W-:-:S04]  /*9b70*/  IMAD.WIDE.U32 R6, R6, -0x2daee0ad, RZ ;  /* 0xd2511f5306067825 */ /* 0x000fc800078e00ff */
[----:B------:R-:W-:Y:S01]  /*9b80*/  HMMA.16816.F32 R40, R8, R50, R24 ;  /* 0x000000320828723c */ /* 0x000fe20000001818 */
[----:B------:R-:W-:-:S06]  /*9b90*/  LOP3.LUT R7, R7, UR6, R92, 0x96, !PT ;  /* 0x0000000607077c12 */ /* 0x000fcc000f8e965c */
[----:B------:R-:W-:-:S05]  /*9ba0*/  IMAD.WIDE.U32 R8, R5, -0x2daee0ad, RZ ;  /* 0xd2511f5305087825 */ /* 0x000fca00078e00ff */
[----:B------:R-:W-:Y:S01]  /*9bb0*/  LOP3.LUT R5, R9, UR25, R6, 0x96, !PT ;  /* 0x0000001909057c12 */ /* 0x000fe2000f8e9606 */
        /* <DEDUP_REMOVED lines=28> */
[----:B------:R1:W3:Y:S01]  /*9d80*/  MUFU.EX2 R127, R8 ;  /* 0x00000008007f7308 */ /* 0x0002e20000000800 */
[----:B------:R-:W-:Y:S02]  /*9d90*/  LOP3.LUT R10, R6, 0xff, RZ, 0xc0, !PT ;  /* 0x000000ff060a7812 */ /* 0x000fe400078ec0ff */
[----:B------:R-:W-:-:S02]  /*9da0*/  PRMT R11, R5, 0x5410, R9 ;  /* 0x00005410050b7816 */ /* 0x000fc40000000009 */
[----:B------:R-:W-:Y:S02]  /*9db0*/  LOP3.LUT R5, R6, 0xffff, RZ, 0xc0, !PT ;  /* 0x0000ffff06057812 */ /* 0x000fe400078ec0ff */
[----:B------:R-:W-:Y:S01]  /*9dc0*/  SHF.R.U32.HI R9, RZ, 0x18, R6 ;  /* 0x00000018ff097819 */ /* 0x000fe20000011606 */
[----:B------:R4:W-:Y:S01]  /*9dd0*/  MUFU.EX2 R215, R7 ;  /* 0x0000000700d77308 */ /* 0x0009e20000000800 */
[----:B-1----:R-:W-:Y:S01]  /*9de0*/  SHF.R.U32.HI R8, RZ, 0x8, R5 ;  /* 0x00000008ff087819 */ /* 0x002fe20000011605 */
[----:B---3--:R-:W-:-:S03]  /*9df0*/  IMAD.MOV.U32 R121, RZ, RZ, R127 ;  /* 0x000000ffff797224 */ /* 0x008fc600078e007f */
[----:B------:R-:W-:Y:S02]  /*9e00*/  PRMT R8, R10, 0x5410, R8 ;  /* 0x000054100a087816 */ /* 0x000fe40000000008 */
[----:B----4-:R-:W-:Y:S01]  /*9e10*/  SHF.R.U32.HI R7, RZ, 0x10, R6 ;  /* 0x00000010ff077819 */ /* 0x010fe20000011606 */
[----:B------:R-:W-:Y:S01]  /*9e20*/  FFMA.FTZ R6, R103, UR29, -R3 ;  /* 0x0000001d67067c23 */ /* 0x000fe20008010803 */
[----:B------:R-:W-:Y:S02]  /*9e30*/  IMAD.MOV.U32 R103, RZ, RZ, R34 ;  /* 0x000000ffff677224 */ /* 0x000fe400078e0022 */
[----:B------:R-:W-:Y:S01]  /*9e40*/  LOP3.LUT R5, R7, 0xff, RZ, 0xc0, !PT ;  /* 0x000000ff07057812 */ /* 0x000fe200078ec0ff */
[----:B------:R1:W-:Y:S03]  /*9e50*/  MUFU.EX2 R124, R6 ;  /* 0x00000006007c7308 */ /* 0x0003e60000000800 */
[----:B------:R-:W-:Y:S01]  /*9e60*/  PRMT R7, R5, 0x5410, R9 ;  /* 0x0000541005077816 */ /* 0x000fe20000000009 */
[----:B------:R-:W-:-:S04]  /*9e70*/  FFMA.FTZ R5, R87, UR29, -R3 ;  /* 0x0000001d57057c23 */ /* 0x000fc80008010803 */
[----:B------:R3:W4:Y:S01]  /*9e80*/  MUFU.EX2 R112, R5 ;  /* 0x0000000500707308 */ /* 0x0007220000000800 */
[----:B-1----:R-:W-:-:S07]  /*9e90*/  FFMA.FTZ R6, R126, UR29, -R3 ;  /* 0x0000001d7e067c23 */ /* 0x002fce0008010803 */
[----:B------:R1:W2:Y:S01]  /*9ea0*/  MUFU.EX2 R13, R6 ;  /* 0x00000006000d7308 */ /* 0x0002a20000000800 */
[----:B---3--:R-:W-:Y:S02]  /*9eb0*/  HSET2.LE.AND R5, R12, R179, PT ;  /* 0x000000b30c057233 */ /* 0x008fe40003803000 */
        /* <DEDUP_REMOVED lines=10> */
[----:B------:R-:W-:Y:S02]  /*9f60*/  LOP3.LUT R9, R5, R6, RZ, 0xc0, !PT ;  /* 0x0000000605097212 */ /* 0x000fe400078ec0ff */
[----:B------:R-:W-:Y:S02]  /*9f70*/  LOP3.LUT R6, R15, UR30, R106, 0x96, !PT ;  /* 0x0000001e0f067c12 */ /* 0x000fe4000f8e966a */
[----:B------:R-:W-:-:S03]  /*9f80*/  LOP3.LUT R5, R57, UR7, R14, 0x96, !PT ;  /* 0x0000000739057c12 */ /* 0x000fc6000f8e960e */
[----:B------:R-:W-:Y:S01]  /*9f90*/  HMMA.16816.F32 R72, R8, R20, R72 ;  /* 0x000000140848723c */ /* 0x000fe20000001848 */
[----:B------:R-:W-:-:S05]  /*9fa0*/  IMAD.WIDE.U32 R6, R6, -0x2daee0ad, RZ ;  /* 0xd2511f5306067825 */ /* 0x000fca00078e00ff */
[----:B------:R-:W-:Y:S01]  /*9fb0*/  HMMA.16816.F32 R64, R8, R16, R64 ;  /* 0x000000100840723c */ /* 0x000fe20000001840 */
[----:B------:R-:W-:-:S05]  /*9fc0*/  LOP3.LUT R7, R7, UR6, R88, 0x96, !PT ;  /* 0x0000000607077c12 */ /* 0x000fca000f8e9658 */
[C---:B------:R-:W-:Y:S06]  /*9fd0*/  HMMA.16816.F32 R68, R8.reuse, R22, R68 ;  /* 0x000000160844723c */ /* 0x040fec0000001844 */
[----:B------:R-:W-:Y:S07]  /*9fe0*/  HMMA.16816.F32 R60, R8, R18, R60 ;  /* 0x00000012083c723c */ /* 0x000fee000000183c */
[----:B------:R-:W-:-:S05]  /*9ff0*/  IMAD.WIDE.U32 R8, R5, -0x2daee0ad, RZ ;  /* 0xd2511f5305087825 */ /* 0x000fca00078e00ff */
[----:B------:R-:W-:Y:S01]  /*a000*/  LOP3.LUT R5, R9, UR25, R6, 0x96, !PT ;  /* 0x0000001909057c12 */ /* 0x000fe2000f8e9606 */
[----:B------:R-:W-:-:S04]  /*a010*/  IMAD.WIDE.U32 R6, R7, -0x326172a9, RZ ;  /* 0xcd9e8d5707067825 */ /* 0x000fc800078e00ff */
[----:B------:R-:W-:Y:S01]  /*a020*/  FFMA.FTZ R9, R144, UR29, -R2 ;  /* 0x0000001d90097c23 */ /* 0x000fe20008010802 */
[----:B------:R-:W-:Y:S01]  /*a030*/  IMAD.WIDE.U32 R26, R5, -0x326172a9, RZ ;  /* 0xcd9e8d57051a7825 */ /* 0x000fe200078e00ff */
[----:B------:R-:W-:Y:S02]  /*a040*/  LOP3.LUT R7, R7, UR28, R56, 0x96, !PT ;  /* 0x0000001c07077c12 */ /* 0x000fe4000f8e9638 */
[----:B------:R-:W-:Y:S02]  /*a050*/  MUFU.EX2 R127, R9 ;  /* 0x00000009007f7308 */ /* 0x000fe40000000800 */
[----:B------:R-:W-:Y:S01]  /*a060*/  LOP3.LUT R5, R27, UR24, R6, 0x96, !PT ;  /* 0x000000181b057c12 */ /* 0x000fe2000f8e9606 */
[----:B------:R-:W-:-:S04]  /*a070*/  IMAD.WIDE.U32 R6, R7, -0x2daee0ad, RZ ;  /* 0xd2511f5307067825 */ /* 0x000fc800078e00ff */
[----:B------:R-:W-:Y:S01]  /*a080*/  IMAD.WIDE.U32 R28, R5, -0x2daee0ad, RZ ;  /* 0xd2511f53051c7825 */ /* 0x000fe200078e00ff */
[----:B------:R-:W-:-:S03]  /*a090*/  LOP3.LUT R10, R7, UR21, R8, 0x96, !PT ;  /* 0x00000015070a7c12 */ /* 0x000fc6000f8e9608 */
[----:B------:R-:W-:Y:S01]  /*a0a0*/  FFMA.FTZ R8, R151, UR29, -R2 ;  /* 0x0000001d97087c23 */ /* 0x000fe20008010802 */
[----:B------:R-:W-:-:S03]  /*a0b0*/  LOP3.LUT R6, R29, UR19, R6, 0x96, !PT ;  /* 0x000000131d067c12 */ /* 0x000fc6000f8e9606 */
[----:B------:R1:W2:Y:S01]  /*a0c0*/  MUFU.EX2 R48, R8 ;  /* 0x0000000800307308 */ /* 0x0002a20000000800 */
[----:B------:R-:W-:-:S04]  /*a0d0*/  IMAD.WIDE.U32 R14, R10, -0x326172a9, RZ ;  /* 0xcd9e8d570a0e7825 */ /* 0x000fc800078e00ff */
[----:B------:R-:W-:-:S03]  /*a0e0*/  IMAD.WIDE.U32 R6, R6, -0x326172a9, RZ ;  /* 0xcd9e8d5706067825 */ /* 0x000fc600078e00ff */
[----:B------:R-:W-:-:S04]  /*a0f0*/  LOP3.LUT R5, R6, 0xffff, RZ, 0xc0, !PT ;  /* 0x0000ffff06057812 */ /* 0x000fc800078ec0ff */
[----:B-1----:R-:W-:Y:S02]  /*a100*/  SHF.R.U32.HI R8, RZ, 0x8, R5 ;  /* 0x00000008ff087819 */ /* 0x002fe40000011605 */
[----:B------:R-:W-:-:S04]  /*a110*/  LOP3.LUT R5, R6, 0xff, RZ, 0xc0, !PT ;  /* 0x000000ff06057812 */ /* 0x000fc800078ec0ff */
[----:B------:R-:W-:Y:S01]  /*a120*/  PRMT R12, R5, 0x5410, R8 ;  /* 0x00005410050c7816 */ /* 0x000fe20000000008 */
[----:B------:R-:W-:Y:S01]  /*a130*/  FFMA.FTZ R8, R142, UR29, -R2 ;  /* 0x0000001d8e087c23 */ /* 0x000fe20008010802 */
[--C-:B------:R-:W-:Y:S01]  /*a140*/  SHF.R.U32.HI R5, RZ, 0x10, R6.reuse ;  /* 0x00000010ff057819 */ /* 0x100fe20000011606 */
[----:B------:R-:W-:Y:S02]  /*a150*/  IMAD.MOV.U32 R142, RZ, RZ, R13 ;  /* 0x000000ffff8e7224 */ /* 0x000fe400078e000d */
[----:B------:R1:W-:Y:S01]  /*a160*/  MUFU.EX2 R128, R8 ;  /* 0x0000000800807308 */ /* 0x0003e20000000800 */
[----:B------:R-:W-:Y:S02]  /*a170*/  LOP3.LUT R9, R5, 0xff, RZ, 0xc0, !PT ;  /* 0x000000ff05097812 */ /* 0x000fe400078ec0ff */
[----:B------:R-:W-:Y:S02]  /*a180*/  SHF.R.U32.HI R5, RZ, 0x18, R6 ;  /* 0x00000018ff057819 */ /* 0x000fe40000011606 */
[----:B------:R-:W-:Y:S01]  /*a190*/  LOP3.LUT R6, R7, UR37, R14, 0x96, !PT ;  /* 0x0000002507067c12 */ /* 0x000fe2000f8e960e */
[----:B------:R-:W-:Y:S01]  /*a1a0*/  FFMA.FTZ R7, R147, UR29, -R0 ;  /* 0x0000001d93077c23 */ /* 0x000fe20008010800 */
[----:B------:R-:W-:-:S02]  /*a1b0*/  PRMT R11, R9, 0x5410, R5 ;  /* 0x00005410090b7816 */ /* 0x000fc40000000005 */
[----:B------:R-:W-:Y:S01]  /*a1c0*/  LOP3.LUT R5, R6, 0xffff, RZ, 0xc0, !PT ;  /* 0x0000ffff06057812 */ /* 0x000fe200078ec0ff */
[----:B------:R3:W-:Y:S01]  /*a1d0*/  MUFU.EX2 R98, R7 ;  /* 0x0000000700627308 */ /* 0x0007e20000000800 */
[----:B-1----:R-:W-:-:S07]  /*a1e0*/  FFMA.FTZ R8, R137, UR29, -R2 ;  /* 0x0000001d89087c23 */ /* 0x002fce0008010802 */
[----:B------:R1:W-:Y:S01]  /*a1f0*/  MUFU.EX2 R130, R8 ;  /* 0x0000000800827308 */ /* 0x0003e20000000800 */
[----:B---3--:R-:W-:Y:S02]  /*a200*/  SHF.R.U32.HI R7, RZ, 0x8, R5 ;  /* 0x00000008ff077819 */ /* 0x008fe40000011605 */
[----:B------:R-:W-:-:S04]  /*a210*/  LOP3.LUT R5, R6, 0xff, RZ, 0xc0, !PT ;  /* 0x000000ff06057812 */ /* 0x000fc800078ec0ff */
[----:B------:R-:W-:Y:S02]  /*a220*/  PRMT R9, R5, 0x5410, R7 ;  /* 0x0000541005097816 */ /* 0x000fe40000000007 */
[--C-:B------:R-:W-:Y:S02]  /*a230*/  SHF.R.U32.HI R5, RZ, 0x10, R6.reuse ;  /* 0x00000010ff057819 */ /* 0x100fe40000011606 */
[----:B------:R-:W-:Y:S01]  /*a240*/  SHF.R.U32.HI R7, RZ, 0x18, R6 ;  /* 0x00000018ff077819 */ /* 0x000fe20000011606 */
[--C-:B-1----:R-:W-:Y:S01]  /*a250*/  FFMA.FTZ R8, R146, UR29, -R0.reuse ;  /* 0x0000001d92087c23 */ /* 0x102fe20008010800 */
[----:B------:R-:W-:Y:S01]  /*a260*/  FFMA.FTZ R6, R141, UR29, -R0 ;  /* 0x0000001d8d067c23 */ /* 0x000fe20008010800 */
[----:B------:R-:W-:Y:S01]  /*a270*/  LOP3.LUT R5, R5, 0xff, RZ, 0xc0, !PT ;  /* 0x000000ff05057812 */ /* 0x000fe200078ec0ff */
[----:B------:R-:W-:Y:S01]  /*a280*/  IMAD.MOV.U32 R141, RZ, RZ, R35 ;  /* 0x000000ffff8d7224 */ /* 0x000fe200078e0023 */
[----:B------:R-:W1:Y:S02]  /*a290*/  MUFU.EX2 R222, R8 ;  /* 0x0000000800de7308 */ /* 0x000e640000000800 */
[----:B------:R-:W-:-:S02]  /*a2a0*/  PRMT R7, R5, 0x5410, R7 ;  /* 0x0000541005077816 */ /* 0x000fc40000000007 */
[----:B------:R-:W-:-:S04]  /*a2b0*/  HSET2.LE.AND R5, R9, R179, PT ;  /* 0x000000b309057233 */ /* 0x000fc80003803000 */
[----:B------:R3:W-:Y:S02]  /*a2c0*/  MUFU.EX2 R116, R6 ;  /* 0x0000000600747308 */ /* 0x0007e40000000800 */
[----:B---3--:R-:W-:Y:S01]  /*a2d0*/  FFMA.FTZ R6, R136, UR29, -R0 ;  /* 0x0000001d88067c23 */ /* 0x008fe20008010800 */
[----:B--2---:R-:W-:-:S05]  /*a2e0*/  IMAD.MOV.U32 R136, RZ, RZ, R48 ;  /* 0x000000ffff887224 */ /* 0x004fca00078e0030 */
[----:B------:R2:W3:Y:S02]  /*a2f0*/  MUFU.EX2 R120, R6 ;  /* 0x0000000600787308 */ /* 0x0004e40000000800 */
[----:B--2---:R-:W-:-:S04]  /*a300*/  F2FP.F16.F32.PACK_AB R6, R127, R136 ;  /* 0x000000887f06723e */ /* 0x004fc800000000ff */
        /* <DEDUP_REMOVED lines=28> */
[----:B-1----:R-:W-:Y:S02]  /*a4d0*/  LOP3.LUT R5, R7, UR36, R32, 0x96, !PT ;  /* 0x0000002407057c12 */ /* 0x002fe4000f8e9620 */
[----:B------:R-:W-:-:S04]  /*a4e0*/  LOP3.LUT R7, R6, 0xffff, RZ, 0xc0, !PT ;  /* 0x0000ffff06077812 */ /* 0x000fc800078ec0ff */
[----:B------:R-:W-:Y:S01]  /*a4f0*/  SHF.R.U32.HI R6, RZ, 0x8, R7 ;  /* 0x00000008ff067819 */ /* 0x000fe20000011607 */
[----:B------:R-:W-:-:S03]  /*a500*/  FFMA.FTZ R7, R129, UR29, -R4 ;  /* 0x0000001d81077c23 */ /* 0x000fc60008010804 */
[----:B------:R-:W-:Y:S01]  /*a510*/  PRMT R12, R11, 0x5410, R6 ;  /* 0x000054100b0c7816 */ /* 0x000fe20000000006 */
[----:B------:R1:W4:Y:S01]  /*a520*/  MUFU.EX2 R13, R7 ;  /* 0x00000007000d7308 */ /* 0x0003220000000800 */
[----:B------:R-:W-:Y:S02]  /*a530*/  LOP3.LUT R6, R10, 0xff, RZ, 0xc0, !PT ;  /* 0x000000ff0a067812 */ /* 0x000fe400078ec0ff */
[C---:B------:R-:W-:Y:S02]  /*a540*/  LOP3.LUT R10, R5.reuse, 0xff, RZ, 0xc0, !PT ;  /* 0x000000ff050a7812 */ /* 0x040fe400078ec0ff */
[----:B------:R-:W-:Y:S02]  /*a550*/  PRMT R11, R6, 0x5410, R9 ;  /* 0x00005410060b7816 */ /* 0x000fe40000000009 */
[----:B------:R-:W-:Y:S02]  /*a560*/  LOP3.LUT R6, R5, 0xffff, RZ, 0xc0, !PT ;  /* 0x0000ffff05067812 */ /* 0x000fe400078ec0ff */
[----:B------:R-:W-:-:S02]  /*a570*/  SHF.R.U32.HI R9, RZ, 0x18, R5 ;  /* 0x00000018ff097819 */ /* 0x000fc40000011605 */
[----:B---3--:R-:W-:Y:S01]  /*a580*/  SHF.R.U32.HI R8, RZ, 0x8, R6 ;  /* 0x00000008ff087819 */ /* 0x008fe20000011606 */
[----:B------:R-:W-:Y:S01]  /*a590*/  FFMA.FTZ R6, R138, UR29, -R3 ;  /* 0x0000001d8a067c23 */ /* 0x000fe20008010803 */
[----:B------:R-:W-:Y:S02]  /*a5a0*/  IMAD.MOV.U32 R138, RZ, RZ, R85 ;  /* 0x000000ffff8a7224 */ /* 0x000fe400078e0055 */
[----:B------:R-:W-:Y:S01]  /*a5b0*/  PRMT R8, R10, 0x5410, R8 ;  /* 0x000054100a087816 */ /* 0x000fe20000000008 */
[----:B------:R3:W-:Y:S01]  /*a5c0*/  MUFU.EX2 R151, R6 ;  /* 0x0000000600977308 */ /* 0x0007e20000000800 */
[----:B-1----:R-:W-:Y:S01]  /*a5d0*/  FFMA.FTZ R7, R143, UR29, -R3 ;  /* 0x0000001d8f077c23 */ /* 0x002fe20008010803 */
[----:B------:R-:W-:-:S06]  /*a5e0*/  IMAD.MOV.U32 R143, RZ, RZ, R206 ;  /* 0x000000ffff8f7224 */ /* 0x000fcc00078e00ce */
[----:B------:R1:W-:Y:S01]  /*a5f0*/  MUFU.EX2 R206, R7 ;  /* 0x0000000700ce7308 */ /* 0x0003e20000000800 */
[----:B---3--:R-:W-:-:S07]  /*a600*/  FFMA.FTZ R6, R131, UR29, -R3 ;  /* 0x0000001d83067c23 */ /* 0x008fce0008010803 */
[----:B------:R4:W3:Y:S01]  /*a610*/  MUFU.EX2 R216, R6 ;  /* 0x0000000600d87308 */ /* 0x0008e20000000800 */
[----:B-1----:R-:W-:-:S04]  /*a620*/  SHF.R.U32.HI R7, RZ, 0x10, R5 ;  /* 0x00000010ff077819 */ /* 0x002fc80000011605 */
[----:B------:R-:W-:Y:S01]  /*a630*/  LOP3.LUT R5, R7, 0xff, RZ, 0xc0, !PT ;  /* 0x000000ff07057812 */ /* 0x000fe200078ec0ff */
[----:B------:R-:W-:-:S03]  /*a640*/  FFMA.FTZ R7, R139, UR29, -R3 ;  /* 0x0000001d8b077c23 */ /* 0x000fc60008010803 */
[----:B------:R-:W-:Y:S01]  /*a650*/  PRMT R9, R5, 0x5410, R9 ;  /* 0x0000541005097816 */ /* 0x000fe20000000009 */
[----:B------:R-:W1:Y:S01]  /*a660*/  MUFU.EX2 R139, R7 ;  /* 0x00000007008b7308 */ /* 0x000e620000000800 */
[----:B------:R-:W-:Y:S02]  /*a670*/  HSET2.LE.AND R5, R12, R179, PT ;  /* 0x000000b30c057233 */ /* 0x000fe40003803000 */
        /* <DEDUP_REMOVED lines=15> */
[C---:B--2---:R-:W-:Y:S06]  /*a770*/  HMMA.16816.F32 R76, R8.reuse, R16, R72 ;  /* 0x00000010084c723c */ /* 0x044fec0000001848 */
[C---:B------:R-:W-:Y:S06]  /*a780*/  HMMA.16816.F32 R72, R8.reuse, R18, R68 ;  /* 0x000000120848723c */ /* 0x040fec0000001844 */
[----:B------:R-:W-:Y:S01]  /*a790*/  HMMA.16816.F32 R68, R8, R20, R64 ;  /* 0x000000140844723c */ /* 0x000fe20000001840 */
[----:B-1----:R-:W-:-:S04]  /*a7a0*/  FFMA.FTZ R5, R158, UR29, -R2 ;  /* 0x0000001d9e057c23 */ /* 0x002fc80008010802 */
[----:B------:R1:W-:Y:S01]  /*a7b0*/  MUFU.EX2 R251, R5 ;  /* 0x0000000500fb7308 */ /* 0x0003e20000000800 */
[----:B------:R-:W-:Y:S07]  /*a7c0*/  HMMA.16816.F32 R32, R8, R22, R60 ;  /* 0x000000160820723c */ /* 0x000fee000000183c */
        /* <DEDUP_REMOVED lines=21> */
[----:B------:R-:W-:Y:S01]  /*a920*/  FFMA.FTZ R6, R162, UR29, -R0 ;  /* 0x0000001da2067c23 */ /* 0x000fe20008010800 */
[----:B------:R-:W-:Y:S02]  /*a930*/  IMAD.MOV.U32 R162, RZ, RZ, R128 ;  /* 0x000000ffffa27224 */ /* 0x000fe400078e0080 */
[----:B------:R-:W-:Y:S01]  /*a940*/  PRMT R8, R10, 0x5410, R8 ;  /* 0x000054100a087816 */ /* 0x000fe20000000008 */
[----:B------:R3:W-:Y:S01]  /*a950*/  MUFU.EX2 R246, R6 ;  /* 0x0000000600f67308 */ /* 0x0007e20000000800 */
[----:B-1----:R-:W-:-:S07]  /*a960*/  FFMA.FTZ R7, R145, UR29, -R0 ;  /* 0x0000001d91077c23 */ /* 0x002fce0008010800 */
        /* <DEDUP_REMOVED lines=18> */
[----:B------:R-:W-:-:S05]  /*aa90*/  IMAD.U32 R5, RZ, RZ, UR4 ;  /* 0x00000004ff057e24 */ /* 0x000fca000f8e00ff */
[----:B------:R-:W-:Y:S01]  /*aaa0*/  LOP3.LUT R5, R95, UR27, R5, 0x96, !PT ;  /* 0x0000001b5f057c12 */ /* 0x000fe2000f8e9605 */
[C---:B------:R-:W-:Y:S04]  /*aab0*/  HMMA.16816.F32 R84, R8.reuse, R16, R52 ;  /* 0x000000100854723c */ /* 0x040fe80000001834 */
[----:B------:R-:W-:Y:S02]  /*aac0*/  IMAD.WIDE.U32 R14, R5, -0x326172a9, RZ ;  /* 0xcd9e8d57050e7825 */ /* 0x000fe400078e00ff */
[----:B------:R-:W-:Y:S01]  /*aad0*/  HMMA.16816.F32 R80, R8, R18, R44 ;  /* 0x000000120850723c */ /* 0x000fe2000000182c */
[----:B------:R-:W-:Y:S02]  /*aae0*/  LDSM.16.MT88.4 R16, [R205+0x5000] ;  /* 0x00500000cd10783b */ /* 0x000fe40000004200 */
[----:B------:R-:W-:-:S02]  /*aaf0*/  LOP3.LUT R6, R15, UR30, R90, 0x96, !PT ;  /* 0x0000001e0f067c12 */ /* 0x000fc4000f8e965a */
[----:B------:R-:W-:Y:S01]  /*ab00*/  LOP3.LUT R5, R59, UR7, R14, 0x96, !PT ;  /* 0x000000073b057c12 */ /* 0x000fe2000f8e960e */
[----:B------:R-:W-:Y:S02]  /*ab10*/  HMMA.16816.F32 R64, R8, R20, R48 ;  /* 0x000000140840723c */ /* 0x000fe40000001830 */
[----:B------:R-:W-:-:S04]  /*ab20*/  IMAD.WIDE.U32 R6, R6, -0x2daee0ad, RZ ;  /* 0xd2511f5306067825 */ /* 0x000fc800078e00ff */
[----:B------:R-:W-:Y:S01]  /*ab30*/  HMMA.16816.F32 R60, R8, R22, R40 ;  /* 0x00000016083c723c */ /* 0x000fe20000001828 */
[----:B------:R-:W-:Y:S01]  /*ab40*/  LOP3.LUT R7, R7, UR6, R92, 0x96, !PT ;  /* 0x0000000607077c12 */ /* 0x000fe2000f8e965c */
[----:B------:R-:W1:Y:S05]  /*ab50*/  LDSM.16.MT88.4 R20, [R204+0x5000] ;  /* 0x00500000cc14783b */ /* 0x000e6a0000004200 */
[----:B------:R-:W-:-:S05]  /*ab60*/  IMAD.WIDE.U32 R8, R5, -0x2daee0ad, RZ ;  /* 0xd2511f5305087825 */ /* 0x000fca00078e00ff */
        /* <DEDUP_REMOVED lines=13> */
[----:B------:R-:W-:Y:S02]  /*ac40*/  LOP3.LUT R6, R31, UR19, R6, 0x96, !PT ;  /* 0x000000131f067c12 */ /* 0x000fe4000f8e9606 */
[----:B------:R3:W-:Y:S01]  /*ac50*/  MUFU.EX2 R242, R5 ;  /* 0x0000000500f27308 */ /* 0x0007e20000000800 */
[----:B------:R-:W-:-:S04]  /*ac60*/  IMAD.WIDE.U32 R24, R10, -0x326172a9, RZ ;  /* 0xcd9e8d570a187825 */ /* 0x000fc800078e00ff */
[----:B------:R-:W-:-:S03]  /*ac70*/  IMAD.WIDE.U32 R6, R6, -0x326172a9, RZ ;  /* 0xcd9e8d5706067825 */ /* 0x000fc600078e00ff */
[----:B------:R4:W-:Y:S01]  /*ac80*/  MUFU.EX2 R244, R8 ;  /* 0x0000000800f47308 */ /* 0x0009e20000000800 */
[----:B--2---:R-:W-:Y:S02]  /*ac90*/  SHF.R.U32.HI R9, RZ, 0x18, R6 ;  /* 0x00000018ff097819 */ /* 0x004fe40000011606 */
[----:B---3--:R-:W-:-:S04]  /*aca0*/  LOP3.LUT R5, R6, 0xffff, RZ, 0xc0, !PT ;  /* 0x0000ffff06057812 */ /* 0x008fc800078ec0ff */
[----:B----4-:R-:W-:Y:S02]  /*acb0*/  SHF.R.U32.HI R8, RZ, 0x8, R5 ;  /* 0x00000008ff087819 */ /* 0x010fe40000011605 */
[----:B------:R-:W-:-:S04]  /*acc0*/  LOP3.LUT R5, R6, 0xff, RZ, 0xc0, !PT ;  /* 0x000000ff06057812 */ /* 0x000fc800078ec0ff */
[----:B------:R-:W-:Y:S01]  /*acd0*/  PRMT R12, R5, 0x5410, R8 ;  /* 0x00005410050c7816 */ /* 0x000fe20000000008 */
[----:B------:R-:W-:Y:S01]  /*ace0*/  FFMA.FTZ R8, R114, UR29, -R4 ;  /* 0x0000001d72087c23 */ /* 0x000fe20008010804 */
[----:B------:R-:W-:Y:S01]  /*acf0*/  SHF.R.U32.HI R5, RZ, 0x10, R6 ;  /* 0x00000010ff057819 */ /* 0x000fe20000011606 */
[----:B------:R-:W-:Y:S01]  /*ad00*/  IMAD.MOV.U32 R114, RZ, RZ, R112 ;  /* 0x000000ffff727224 */ /* 0x000fe200078e0070 */
[----:B------:R-:W-:Y:S01]  /*ad10*/  LOP3.LUT R6, R7, UR37, R24, 0x96, !PT ;  /* 0x0000002507067c12 */ /* 0x000fe2000f8e9618 */
[----:B------:R-:W-:Y:S01]  /*ad20*/  FFMA.FTZ R7, R160, UR29, -R3 ;  /* 0x0000001da0077c23 */ /* 0x000fe20008010803 */
[----:B------:R-:W-:Y:S01]  /*ad30*/  LOP3.LUT R5, R5, 0xff, RZ, 0xc0, !PT ;  /* 0x000000ff05057812 */ /* 0x000fe200078ec0ff */
[----:B------:R2:W3:Y:S01]  /*ad40*/  MUFU.EX2 R241, R8 ;  /* 0x0000000800f17308 */ /* 0x0004e20000000800 */
[C---:B------:R-:W-:Y:S01]  /*ad50*/  LOP3.LUT R10, R6.reuse, 0xff, RZ, 0xc0, !PT ;  /* 0x000000ff060a7812 */ /* 0x040fe200078ec0ff */
[----:B------:R-:W-:Y:S01]  /*ad60*/  IMAD.MOV.U32 R112, RZ, RZ, R235 ;  /* 0x000000ffff707224 */ /* 0x000fe200078e00eb */
[----:B------:R-:W-:Y:S01]  /*ad70*/  PRMT R11, R5, 0x5410, R9 ;  /* 0x00005410050b7816 */ /* 0x000fe20000000009 */
[----:B------:R-:W-:Y:S01]  /*ad80*/  IMAD.MOV.U32 R160, RZ, RZ, R116 ;  /* 0x000000ffffa07224 */ /* 0x000fe200078e0074 */
[----:B------:R-:W-:-:S02]  /*ad90*/  LOP3.LUT R5, R6, 0xffff, RZ, 0xc0, !PT ;  /* 0x0000ffff06057812 */ /* 0x000fc400078ec0ff */
[----:B------:R-:W-:Y:S01]  /*ada0*/  SHF.R.U32.HI R9, RZ, 0x18, R6 ;  /* 0x00000018ff097819 */ /* 0x000fe20000011606 */
[----:B------:R4:W-:Y:S01]  /*adb0*/  MUFU.EX2 R239, R7 ;  /* 0x0000000700ef7308 */ /* 0x0009e20000000800 */
[----:B--2---:R-:W-:-:S04]  /*adc0*/  SHF.R.U32.HI R8, RZ, 0x8, R5 ;  /* 0x00000008ff087819 */ /* 0x004fc80000011605 */
[----:B------:R-:W-:Y:S02]  /*add0*/  PRMT R8, R10, 0x5410, R8 ;  /* 0x000054100a087816 */ /* 0x000fe40000000008 */
[----:B----4-:R-:W-:Y:S01]  /*ade0*/  SHF.R.U32.HI R7, RZ, 0x10, R6 ;  /* 0x00000010ff077819 */ /* 0x010fe20000011606 */
[----:B------:R-:W-:-:S03]  /*adf0*/  FFMA.FTZ R6, R154, UR29, -R3 ;  /* 0x0000001d9a067c23 */ /* 0x000fc60008010803 */
[----:B------:R-:W-:Y:S01]  /*ae00*/  LOP3.LUT R5, R7, 0xff, RZ, 0xc0, !PT ;  /* 0x000000ff07057812 */ /* 0x000fe200078ec0ff */
[----:B------:R2:W-:Y:S01]  /*ae10*/  MUFU.EX2 R240, R6 ;  /* 0x0000000600f07308 */ /* 0x0005e20000000800 */
[----:B------:R-:W-:Y:S01]  /*ae20*/  FFMA.FTZ R7, R161, UR29, -R3 ;  /* 0x0000001da1077c23 */ /* 0x000fe20008010803 */
[----:B------:R-:W-:Y:S01]  /*ae30*/  IMAD.MOV.U32 R161, RZ, RZ, R125 ;  /* 0x000000ffffa17224 */ /* 0x000fe200078e007d */
[----:B------:R-:W-:Y:S02]  /*ae40*/  PRMT R9, R5, 0x5410, R9 ;  /* 0x0000541005097816 */ /* 0x000fe40000000009 */
[----:B------:R-:W-:-:S03]  /*ae50*/  HSET2.LE.AND R5, R12, R179, PT ;  /* 0x000000b30c057233 */ /* 0x000fc60003803000 */
[----:B------:R-:W-:Y:S01]  /*ae60*/  MUFU.EX2 R233, R7 ;  /* 0x0000000700e97308 */ /* 0x000fe20000000800 */
[----:B--2---:R-:W-:-:S07]  /*ae70*/  FFMA.FTZ R6, R153, UR29, -R3 ;  /* 0x0000001d99067c23 */ /* 0x004fce0008010803 */
[----:B------:R3:W2:Y:S02]  /*ae80*/  MUFU.EX2 R235, R6 ;  /* 0x0000000600eb7308 */ /* 0x0006a40000000800 */
        /* <DEDUP_REMOVED lines=13> */
[----:B-1----:R-:W-:Y:S01]  /*af60*/  HMMA.16816.F32 R52, R8, R20, R76 ;  /* 0x000000140834723c */ /* 0x002fe2000000184c */
[----:B------:R-:W-:-:S05]  /*af70*/  IMAD.WIDE.U32 R6, R6, -0x2daee0ad, RZ ;  /* 0xd2511f5306067825 */ /* 0x000fca00078e00ff */
[C---:B------:R-:W-:Y:S01]  /*af80*/  HMMA.16816.F32 R48, R8.reuse, R22, R72 ;  /* 0x000000160830723c */ /* 0x040fe20000001848 */
[----:B------:R-:W-:Y:S01]  /*af90*/  LOP3.LUT R7, R7, UR6, R88, 0x96, !PT ;  /* 0x0000000607077c12 */ /* 0x000fe2000f8e9658 */
[----:B------:R-:W-:Y:S02]  /*afa0*/  IMAD.MOV.U32 R77, RZ, RZ, R130 ;  /* 0x000000ffff4d7224 */ /* 0x000fe400078e0082 */
[----:B------:R-:W-:Y:S02]  /*afb0*/  IMAD.MOV.U32 R76, RZ, RZ, R124 ;  /* 0x000000ffff4c7224 */ /* 0x000fe400078e007c */
[----:B------:R-:W-:Y:S01]  /*afc0*/  HMMA.16816.F32 R44, R8, R16, R68 ;  /* 0x00000010082c723c */ /* 0x000fe20000001844 */
[----:B------:R-:W-:Y:S02]  /*afd0*/  IMAD.MOV.U32 R78, RZ, RZ, R120 ;  /* 0x000000ffff4e7224 */ /* 0x000fe400078e0078 */
[----:B------:R-:W-:-:S03]  /*afe0*/  IMAD.MOV.U32 R79, RZ, RZ, R121 ;  /* 0x000000ffff4f7224 */ /* 0x000fc600078e0079 */
[----:B------:R-:W-:Y:S01]  /*aff0*/  HMMA.16816.F32 R40, R8, R18, R32 ;  /* 0x000000120828723c */ /* 0x000fe20000001820 */
[----:B------:R-:W-:Y:S02]  /*b000*/  IMAD.MOV.U32 R70, RZ, RZ, R127 ;  /* 0x000000ffff467224 */ /* 0x000fe400078e007f */
[----:B------:R-:W-:-:S04]  /*b010*/  IMAD.MOV.U32 R71, RZ, RZ, R117 ;  /* 0x000000ffff477224 */ /* 0x000fc800078e0075 */
[----:B------:R-:W-:-:S04]  /*b020*/  IMAD.WIDE.U32 R8, R5, -0x2daee0ad, RZ ;  /* 0xd2511f5305087825 */ /* 0x000fc800078e00ff */
[----:B------:R-:W-:Y:S01]  /*b030*/  IMAD.MOV.U32 R35, RZ, RZ, R76 ;  /* 0x000000ffff237224 */ /* 0x000fe200078e004c */
[----:B------:R-:W-:Y:S01]  /*b040*/  LOP3.LUT R5, R9, UR25, R6, 0x96, !PT ;  /* 0x0000001909057c12 */ /* 0x000fe2000f8e9606 */
[----:B------:R-:W-:-:S04]  /*b050*/  IMAD.WIDE.U32 R6, R7, -0x326172a9, RZ ;  /* 0xcd9e8d5707067825 */ /* 0x000fc800078e00ff */
[----:B------:R-:W-:Y:S01]  /*b060*/  FFMA.FTZ R9, R171, UR29, -R2 ;  /* 0x0000001dab097c23 */ /* 0x000fe20008010802 */
[----:B------:R-:W-:Y:S01]  /*b070*/  IMAD.WIDE.U32 R26, R5, -0x326172a9, RZ ;  /* 0xcd9e8d57051a7825 */ /* 0x000fe200078e00ff */
[----:B------:R-:W-:Y:S02]  /*b080*/  LOP3.LUT R7, R7, UR28, R56, 0x96, !PT ;  /* 0x0000001c07077c12 */ /* 0x000fe4000f8e9638 */
[----:B------:R-:W-:Y:S01]  /*b090*/  MUFU.EX2 R131, R9 ;  /* 0x0000000900837308 */ /* 0x000fe20000000800 */
[----:B------:R-:W-:Y:S01]  /*b0a0*/  IMAD.MOV.U32 R76, RZ, RZ, R77 ;  /* 0x000000ffff4c7224 */ /* 0x000fe200078e004d */
[----:B------:R-:W-:Y:S01]  /*b0b0*/  LOP3.LUT R5, R27, UR24, R6, 0x96, !PT ;  /* 0x000000181b057c12 */ /* 0x000fe2000f8e9606 */
[----:B------:R-:W-:-:S04]  /*b0c0*/  IMAD.WIDE.U32 R6, R7, -0x2daee0ad, RZ ;  /* 0xd2511f5307067825 */ /* 0x000fc800078e00ff */
[----:B------:R-:W-:Y:S01]  /*b0d0*/  IMAD.WIDE.U32 R32, R5, -0x2daee0ad, RZ ;  /* 0xd2511f5305207825 */ /* 0x000fe200078e00ff */
[----:B------:R-:W-:-:S03]  /*b0e0*/  LOP3.LUT R10, R7, UR21, R8, 0x96, !PT ;  /* 0x00000015070a7c12 */ /* 0x000fc6000f8e9608 */
[----:B------:R-:W-:Y:S01]  /*b0f0*/  FFMA.FTZ R8, R175, UR29, -R2 ;  /* 0x0000001daf087c23 */ /* 0x000fe20008010802 */
[----:B------:R-:W-:Y:S01]  /*b100*/  IMAD.MOV.U32 R77, RZ, RZ, R78 ;  /* 0x000000ffff4d7224 */ /* 0x000fe200078e004e */
[----:B------:R-:W-:Y:S02]  /*b110*/  LOP3.LUT R6, R33, UR19, R6, 0x96, !PT ;  /* 0x0000001321067c12 */ /* 0x000fe4000f8e9606 */
[----:B------:R1:W2:Y:S01]  /*b120*/  MUFU.EX2 R134, R8 ;  /* 0x0000000800867308 */ /* 0x0002a20000000800 */
[----:B------:R-:W-:-:S04]  /*b130*/  IMAD.WIDE.U32 R14, R10, -0x326172a9, RZ ;  /* 0xcd9e8d570a0e7825 */ /* 0x000fc800078e00ff */
[----:B------:R-:W-:-:S04]  /*b140*/  IMAD.WIDE.U32 R6, R6, -0x326172a9, RZ ;  /* 0xcd9e8d5706067825 */ /* 0x000fc800078e00ff */
[----:B------:R-:W-:Y:S01]  /*b150*/  IMAD.MOV.U32 R78, RZ, RZ, R79 ;  /* 0x000000ffff4e7224 */ /* 0x000fe200078e004f */
[C---:B------:R-:W-:Y:S01]  /*b160*/  LOP3.LUT R5, R6.reuse, 0xffff, RZ, 0xc0, !PT ;  /* 0x0000ffff06057812 */ /* 0x040fe200078ec0ff */
[----:B------:R-:W-:Y:S02]  /*b170*/  IMAD.MOV.U32 R79, RZ, RZ, R114 ;  /* 0x000000ffff4f7224 */ /* 0x000fe400078e0072 */
[----:B------:R-:W-:Y:S02]  /*b180*/  IMAD.MOV.U32 R114, RZ, RZ, R148 ;  /* 0x000000ffff727224 */ /* 0x000fe400078e0094 */
[----:B------:R-:W-:Y:S01]  /*b190*/  IMAD.MOV.U32 R148, RZ, RZ, R149 ;  /* 0x000000ffff947224 */ /* 0x000fe200078e0095 */
[----:B-1----:R-:W-:Y:S01]  /*b1a0*/  SHF.R.U32.HI R8, RZ, 0x8, R5 ;  /* 0x00000008ff087819 */ /* 0x002fe20000011605 */
[----:B------:R-:W-:Y:S01]  /*b1b0*/  IMAD.MOV.U32 R149, RZ, RZ, R150 ;  /* 0x000000ffff957224 */ /* 0x000fe200078e0096 */
[----:B------:R-:W-:Y:S01]  /*b1c0*/  LOP3.LUT R5, R6, 0xff, RZ, 0xc0, !PT ;  /* 0x000000ff06057812 */ /* 0x000fe200078ec0ff */
[----:B------:R-:W-:-:S02]  /*b1d0*/  IMAD.MOV.U32 R150, RZ, RZ, R138 ;  /* 0x000000ffff967224 */ /* 0x000fc400078e008a */
[----:B------:R-:W-:Y:S01]  /*b1e0*/  IMAD.MOV.U32 R34, RZ, RZ, R71 ;  /* 0x000000ffff227224 */ /* 0x000fe200078e0047 */
[----:B------:R-:W-:Y:S01]  /*b1f0*/  PRMT R12, R5, 0x5410, R8 ;  /* 0x00005410050c7816 */ /* 0x000fe20000000008 */
[----:B------:R-:W-:Y:S01]  /*b200*/  FFMA.FTZ R8, R170, UR29, -R2 ;  /* 0x0000001daa087c23 */ /* 0x000fe20008010802 */
[--C-:B------:R-:W-:Y:S01]  /*b210*/  SHF.R.U32.HI R5, RZ, 0x10, R6.reuse ;  /* 0x00000010ff057819 */ /* 0x100fe20000011606 */
[----:B------:R-:W-:Y:S02]  /*b220*/  IMAD.MOV.U32 R138, RZ, RZ, R143 ;  /* 0x000000ffff8a7224 */ /* 0x000fe400078e008f */
[----:B------:R1:W-:Y:S01]  /*b230*/  MUFU.EX2 R133, R8 ;  /* 0x0000000800857308 */ /* 0x0003e20000000800 */
[----:B------:R-:W-:Y:S01]  /*b240*/  LOP3.LUT R9, R5, 0xff, RZ, 0xc0, !PT ;  /* 0x000000ff05097812 */ /* 0x000fe200078ec0ff */
[----:B------:R-:W-:Y:S01]  /*b250*/  IMAD.MOV.U32 R175, RZ, RZ, R13 ;  /* 0x000000ffffaf7224 */ /* 0x000fe200078e000d */
[----:B------:R-:W-:Y:S01]  /*b260*/  SHF.R.U32.HI R5, RZ, 0x18, R6 ;  /* 0x00000018ff057819 */ /* 0x000fe20000011606 */
[----:B------:R-:W-:Y:S01]  /*b270*/  IMAD.MOV.U32 R171, RZ, RZ, R108 ;  /* 0x000000ffffab7224 */ /* 0x000fe200078e006c */
[----:B------:R-:W-:Y:S01]  /*b280*/  LOP3.LUT R6, R7, UR37, R14, 0x96, !PT ;  /* 0x0000002507067c12 */ /* 0x000fe2000f8e960e */
[----:B------:R-:W-:Y:S01]  /*b290*/  FFMA.FTZ R7, R174, UR29, -R0 ;  /* 0x0000001dae077c23 */ /* 0x000fe20008010800 */
[----:B------:R-:W-:Y:S01]  /*b2a0*/  PRMT R11, R9, 0x5410, R5 ;  /* 0x00005410090b7816 */ /* 0x000fe20000000005 */
[----:B------:R-:W-:Y:S01]  /*b2b0*/  IMAD.MOV.U32 R174, RZ, RZ, R110 ;  /* 0x000000ffffae7224 */ /* 0x000fe200078e006e */
[----:B------:R-:W-:Y:S01]  /*b2c0*/  LOP3.LUT R5, R6, 0xffff, RZ, 0xc0, !PT ;  /* 0x0000ffff06057812 */ /* 0x000fe200078ec0ff */
[----:B------:R3:W-:Y:S01]  /*b2d0*/  MUFU.EX2 R129, R7 ;  /* 0x0000000700817308 */ /* 0x0007e20000000800 */
[----:B------:R-:W-:-:S02]  /*b2e0*/  IMAD.MOV.U32 R170, RZ, RZ, R98 ;  /* 0x000000ffffaa7224 */ /* 0x000fc400078e0062 */
[----:B-1----:R-:W-:Y:S01]  /*b2f0*/  FFMA.FTZ R8, R164, UR29, -R2 ;  /* 0x0000001da4087c23 */ /* 0x002fe20008010802 */
[----:B------:R-:W-:-:S04]  /*b300*/  IMAD.MOV.U32 R164, RZ, RZ, R109 ;  /* 0x000000ffffa47224 */ /* 0x000fc800078e006d */
        /* <DEDUP_REMOVED lines=10> */
[----:B------:R-:W1:Y:S01]  /*b3b0*/  MUFU.EX2 R128, R8 ;  /* 0x0000000800807308 */ /* 0x000e620000000800 */
[----:B------:R-:W-:Y:S01]  /*b3c0*/  IMAD.MOV.U32 R138, RZ, RZ, R111 ;  /* 0x000000ffff8a7224 */ /* 0x000fe200078e006f */
[----:B------:R-:W-:Y:S01]  /*b3d0*/  PRMT R7, R5, 0x5410, R7 ;  /* 0x0000541005077816 */ /* 0x000fe20000000007 */
[----:B------:R-:W-:Y:S01]  /*b3e0*/  IMAD.MOV.U32 R173, RZ, RZ, R103 ;  /* 0x000000ffffad7224 */ /* 0x000fe200078e0067 */
[----:B------:R-:W-:-:S04]  /*b3f0*/  HSET2.LE.AND R5, R9, R179, PT ;  /* 0x000000b309057233 */ /* 0x000fc80003803000 */
[----:B------:R3:W-:Y:S02]  /*b400*/  MUFU.EX2 R127, R6 ;  /* 0x00000006007f7308 */ /* 0x0007e40000000800 */
[----:B---3--:R-:W-:Y:S01]  /*b410*/  FFMA.FTZ R6, R167, UR29, -R0 ;  /* 0x0000001da7067c23 */ /* 0x008fe20008010800 */
[----:B------:R-:W-:Y:S02]  /*b420*/  IMAD.MOV.U32 R167, RZ, RZ, R150 ;  /* 0x000000ffffa77224 */ /* 0x000fe400078e0096 */
[----:B------:R-:W-:-:S03]  /*b430*/  IMAD.MOV.U32 R150, RZ, RZ, R99 ;  /* 0x000000ffff967224 */ /* 0x000fc600078e0063 */
        /* <DEDUP_REMOVED lines=18> */
[----:B------:R-:W-:Y:S01]  /*b560*/  HMMA.16816.F32 R80, R8, R22, R80 ;  /* 0x000000160850723c */ /* 0x000fe20000001850 */
[----:B------:R-:W-:-:S05]  /*b570*/  LOP3.LUT R20, R15, UR20, R26, 0x96, !PT ;  /* 0x000000140f147c12 */ /* 0x000fca000f8e961a */
[C---:B------:R-:W-:Y:S01]  /*b580*/  HMMA.16816.F32 R156, R8.reuse, R16, R64 ;  /* 0x00000010089c723c */ /* 0x040fe20000001840 */
[----:B------:R-:W-:Y:S01]  /*b590*/  LDSM.16.MT88.4 R64, [R205+0x5400] ;  /* 0x00540000cd40783b */ /* 0x000fe20000004200 */
[--C-:B-1----:R-:W-:Y:S01]  /*b5a0*/  FFMA.FTZ R5, R163, UR29, -R4.reuse ;  /* 0x0000001da3057c23 */ /* 0x102fe20008010804 */
[----:B------:R-:W-:Y:S02]  /*b5b0*/  IMAD.MOV.U32 R163, RZ, RZ, R35 ;  /* 0x000000ffffa37224 */ /* 0x000fe400078e0023 */
[----:B------:R-:W-:Y:S01]  /*b5c0*/  IMAD.MOV.U32 R35, RZ, RZ, R113 ;  /* 0x000000ffff237224 */ /* 0x000fe200078e0071 */
[----:B------:R1:W2:Y:S01]  /*b5d0*/  MUFU.EX2 R125, R5 ;  /* 0x00000005007d7308 */ /* 0x0002a20000000800 */
[----:B------:R-:W-:Y:S01]  /*b5e0*/  HMMA.16816.F32 R72, R8, R18, R60 ;  /* 0x000000120848723c */ /* 0x000fe2000000183c */
[----:B------:R-:W3:Y:S06]  /*b5f0*/  LDSM.16.MT88.4 R60, [R204+0x5400] ;  /* 0x00540000cc3c783b */ /* 0x000eec0000004200 */
        /* <DEDUP_REMOVED lines=10> */
[----:B------:R1:W-:Y:S01]  /*b6a0*/  MUFU.EX2 R120, R7 ;  /* 0x0000000700787308 */ /* 0x0003e20000000800 */
[----:B------:R-:W-:Y:S02]  /*b6b0*/  LOP3.LUT R6, R10, 0xff, RZ, 0xc0, !PT ;  /* 0x000000ff0a067812 */ /* 0x000fe400078ec0ff */
[C---:B----4-:R-:W-:Y:S02]  /*b6c0*/  LOP3.LUT R8, R5.reuse, 0xff, RZ, 0xc0, !PT ;  /* 0x000000ff05087812 */ /* 0x050fe400078ec0ff */
[----:B------:R-:W-:Y:S02]  /*b6d0*/  PRMT R11, R6, 0x5410, R9 ;  /* 0x00005410060b7816 */ /* 0x000fe40000000009 */
[----:B------:R-:W-:Y:S02]  /*b6e0*/  LOP3.LUT R6, R5, 0xffff, RZ, 0xc0, !PT ;  /* 0x0000ffff05067812 */ /* 0x000fe400078ec0ff */
[----:B------:R-:W-:Y:S01]  /*b6f0*/  SHF.R.U32.HI R9, RZ, 0x18, R5 ;  /* 0x00000018ff097819 */ /* 0x000fe20000011605 */
[----:B-1----:R-:W-:Y:S01]  /*b700*/  FFMA.FTZ R7, R172, UR29, -R3 ;  /* 0x0000001dac077c23 */ /* 0x002fe20008010803 */
[----:B------:R-:W-:-:S02]  /*b710*/  IMAD.MOV.U32 R172, RZ, RZ, R149 ;  /* 0x000000ffffac7224 */ /* 0x000fc400078e0095 */
[----:B------:R-:W-:Y:S01]  /*b720*/  IMAD.MOV.U32 R149, RZ, RZ, R101 ;  /* 0x000000ffff957224 */ /* 0x000fe200078e0065 */
[----:B------:R1:W-:Y:S02]  /*b730*/  MUFU.EX2 R119, R7 ;  /* 0x0000000700777308 */ /* 0x0003e40000000800 */
[----:B-1----:R-:W-:Y:S02]  /*b740*/  SHF.R.U32.HI R7, RZ, 0x10, R5 ;  /* 0x00000010ff077819 */ /* 0x002fe40000011605 */
[----:B------:R-:W-:Y:S02]  /*b750*/  SHF.R.U32.HI R5, RZ, 0x8, R6 ;  /* 0x00000008ff057819 */ /* 0x000fe40000011606 */
[----:B------:R-:W-:Y:S01]  /*b760*/  LOP3.LUT R6, R7, 0xff, RZ, 0xc0, !PT ;  /* 0x000000ff07067812 */ /* 0x000fe200078ec0ff */
[----:B------:R-:W-:Y:S01]  /*b770*/  FFMA.FTZ R7, R166, UR29, -R3 ;  /* 0x0000001da6077c23 */ /* 0x000fe20008010803 */
[----:B------:R-:W-:Y:S01]  /*b780*/  PRMT R5, R8, 0x5410, R5 ;  /* 0x0000541008057816 */ /* 0x000fe20000000005 */
[----:B------:R-:W-:Y:S01]  /*b790*/  IMAD.MOV.U32 R166, RZ, RZ, R148 ;  /* 0x000000ffffa67224 */ /* 0x000fe200078e0094 */
[----:B------:R-:W-:Y:S01]  /*b7a0*/  PRMT R9, R6, 0x5410, R9 ;  /* 0x0000541006097816 */ /* 0x000fe20000000009 */
[----:B------:R1:W4:Y:S01]  /*b7b0*/  MUFU.EX2 R117, R7 ;  /* 0x0000000700757308 */ /* 0x0003220000000800 */
[----:B------:R-:W-:Y:S01]  /*b7c0*/  FFMA.FTZ R6, R118, UR29, -R3 ;  /* 0x0000001d76067c23 */ /* 0x000fe20008010803 */
[----:B------:R-:W-:Y:S01]  /*b7d0*/  HSET2.LE.AND R5, R5, R179, PT ;  /* 0x000000b305057233 */ /* 0x000fe20003803000 */
[----:B------:R-:W-:-:S05]  /*b7e0*/  IMAD.MOV.U32 R148, RZ, RZ, R102 ;  /* 0x000000ffff947224 */ /* 0x000fca00078e0066 */
[----:B------:R2:W-:Y:S01]  /*b7f0*/  MUFU.EX2 R118, R6 ;  /* 0x0000000600767308 */ /* 0x0005e20000000800 */
[----:B-1----:R-:W-:Y:S01]  /*b800*/  FFMA.FTZ R7, R165, UR29, -R3 ;  /* 0x0000001da5077c23 */ /* 0x002fe20008010803 */
[----:B------:R-:W-:-:S06]  /*b810*/  IMAD.MOV.U32 R165, RZ, RZ, R114 ;  /* 0x000000ffffa57224 */ /* 0x000fcc00078e0072 */
[----:B------:R-:W1:Y:S01]  /*b820*/  MUFU.EX2 R116, R7 ;  /* 0x0000000700747308 */ /* 0x000e620000000800 */
        /* <DEDUP_REMOVED lines=11> */
[----:B------:R-:W-:-:S05]  /*b8e0*/  IMAD.U32 R6, RZ, RZ, UR38 ;  /* 0x00000026ff067e24 */ /* 0x000fca000f8e00ff */
[----:B------:R-:W-:Y:S01]  /*b8f0*/  LOP3.LUT R6, R95, UR27, R6, 0x96, !PT ;  /* 0x0000001b5f067c12 */ /* 0x000fe2000f8e9606 */
[C---:B---3--:R-:W-:Y:S04]  /*b900*/  HMMA.16816.F32 R152, R8.reuse, R60, R52 ;  /* 0x0000003c0898723c */ /* 0x048fe80000001834 */
[----:B------:R-:W-:Y:S02]  /*b910*/  IMAD.WIDE.U32 R6, R6, -0x326172a9, RZ ;  /* 0xcd9e8d5706067825 */ /* 0x000fe400078e00ff */
[----:B------:R-:W-:Y:S02]  /*b920*/  HMMA.16816.F32 R144, R8, R62, R48 ;  /* 0x0000003e0890723c */ /* 0x000fe40000001830 */
[----:B------:R-:W-:Y:S01]  /*b930*/  FFMA.FTZ R52, R187, UR29, -R3 ;  /* 0x0000001dbb347c23 */ /* 0x000fe20008010803 */
[----:B------:R-:W-:Y:S01]  /*b940*/  IMAD.MOV.U32 R55, RZ, RZ, R142 ;  /* 0x000000ffff377224 */ /* 0x000fe200078e008e */
[----:B------:R-:W-:Y:S01]  /*b950*/  LOP3.LUT R5, R7, UR30, R106, 0x96, !PT ;  /* 0x0000001e07057c12 */ /* 0x000fe2000f8e966a */
[----:B------:R-:W-:-:S02]  /*b960*/  IMAD.MOV.U32 R54, RZ, RZ, R76 ;  /* 0x000000ffff367224 */ /* 0x000fc400078e004c */
[----:B------:R-:W-:Y:S01]  /*b970*/  FFMA.FTZ R53, R185, UR29, -R3 ;  /* 0x0000001db9357c23 */ /* 0x000fe20008010803 */
[----:B------:R-:W-:Y:S02]  /*b980*/  IMAD.MOV.U32 R76, RZ, RZ, R112 ;  /* 0x000000ffff4c7224 */ /* 0x000fe400078e0070 */
[----:B------:R-:W-:Y:S02]  /*b990*/  IMAD.MOV.U32 R51, RZ, RZ, R70 ;  /* 0x000000ffff337224 */ /* 0x000fe400078e0046 */
[----:B------:R-:W-:Y:S01]  /*b9a0*/  IMAD.MOV.U32 R50, RZ, RZ, R140 ;  /* 0x000000ffff327224 */ /* 0x000fe200078e008c */
[----:B------:R-:W-:Y:S01]  /*b9b0*/  HMMA.16816.F32 R68, R8, R66, R40 ;  /* 0x000000420844723c */ /* 0x000fe20000001828 */
[----:B------:R-:W-:Y:S02]  /*b9c0*/  IMAD.MOV.U32 R48, RZ, RZ, R78 ;  /* 0x000000ffff307224 */ /* 0x000fe400078e004e */
[----:B------:R-:W-:-:S03]  /*b9d0*/  IMAD.MOV.U32 R49, RZ, RZ, R79 ;  /* 0x000000ffff317224 */ /* 0x000fc600078e004f */
[----:B------:R-:W-:Y:S01]  /*b9e0*/  HMMA.16816.F32 R140, R8, R64, R44 ;  /* 0x00000040088c723c */ /* 0x000fe2000000182c */
[--C-:B------:R-:W-:Y:S01]  /*b9f0*/  FFMA.FTZ R42, R195, UR29, -R3.reuse ;  /* 0x0000001dc32a7c23 */ /* 0x100fe20008010803 */
[----:B------:R-:W-:-:S05]  /*ba00*/  FFMA.FTZ R43, R194, UR29, -R3 ;  /* 0x0000001dc22b7c23 */ /* 0x000fca0008010803 */
[----:B------:R-:W-:Y:S01]  /*ba10*/  LOP3.LUT R10, R57, UR7, R6, 0x96, !PT ;  /* 0x00000007390a7c12 */ /* 0x000fe2000f8e9606 */
[----:B------:R-:W-:Y:S01]  /*ba20*/  IMAD.MOV.U32 R57, RZ, RZ, R104 ;  /* 0x000000ffff397224 */ /* 0x000fe200078e0068 */
[----:B------:R-:W-:Y:S01]  /*ba30*/  LOP3.LUT R9, R7, UR30, R90, 0x96, !PT ;  /* 0x0000001e07097c12 */ /* 0x000fe2000f8e965a */
[----:B------:R-:W-:Y:S01]  /*ba40*/  IMAD.MOV.U32 R90, RZ, RZ, R34 ;  /* 0x000000ffff5a7224 */ /* 0x000fe200078e0022 */
[----:B------:R-:W-:Y:S01]  /*ba50*/  LOP3.LUT R8, R59, UR7, R6, 0x96, !PT ;  /* 0x000000073b087c12 */ /* 0x000fe2000f8e9606 */
[----:B------:R-:W-:-:S04]  /*ba60*/  IMAD.WIDE.U32 R6, R5, -0x2daee0ad, RZ ;  /* 0xd2511f5305067825 */ /* 0x000fc800078e00ff */
[----:B------:R-:W-:Y:S01]  /*ba70*/  FFMA.FTZ R34, R182, UR29, -R4 ;  /* 0x0000001db6227c23 */ /* 0x000fe20008010804 */
[----:B------:R-:W-:Y:S01]  /*ba80*/  IMAD.WIDE.U32 R10, R10, -0x2daee0ad, RZ ;  /* 0xd2511f530a0a7825 */ /* 0x000fe200078e00ff */
[----:B------:R-:W-:-:S03]  /*ba90*/  LOP3.LUT R13, R7, UR6, R88, 0x96, !PT ;  /* 0x00000006070d7c12 */ /* 0x000fc6000f8e9658 */
[----:B------:R-:W-:Y:S01]  /*baa0*/  IMAD.MOV.U32 R47, RZ, RZ, R77 ;  /* 0x000000ffff2f7224 */ /* 0x000fe200078e004d */
        /* <DEDUP_REMOVED lines=15> */
[----:B------:R-:W-:Y:S01]  /*bba0*/  IMAD.WIDE.U32 R16, R5, -0x2daee0ad, RZ ;  /* 0xd2511f5305107825 */ /* 0x000fe200078e00ff */
[----:B------:R-:W-:Y:S02]  /*bbb0*/  LOP3.LUT R13, R7, UR21, R10, 0x96, !PT ;  /* 0x00000015070d7c12 */ /* 0x000fe4000f8e960a */
[----:B------:R-:W-:Y:S01]  /*bbc0*/  LOP3.LUT R11, R19, UR19, R6, 0x96, !PT ;  /* 0x00000013130b7c12 */ /* 0x000fe2000f8e9606 */
[----:B------:R-:W-:-:S04]  /*bbd0*/  IMAD.WIDE.U32 R6, R9, -0x2daee0ad, RZ ;  /* 0xd2511f5309067825 */ /* 0x000fc800078e00ff */
[----:B------:R-:W-:Y:S01]  /*bbe0*/  IMAD.MOV.U32 R56, RZ, RZ, R105 ;  /* 0x000000ffff387224 */ /* 0x000fe200078e0069 */
[----:B------:R-:W-:Y:S01]  /*bbf0*/  LOP3.LUT R10, R7, UR21, R8, 0x96, !PT ;  /* 0x00000015070a7c12 */ /* 0x000fe2000f8e9608 */
[----:B------:R-:W-:Y:S01]  /*bc00*/  IMAD.WIDE.U32 R8, R13, -0x326172a9, RZ ;  /* 0xcd9e8d570d087825 */ /* 0x000fe200078e00ff */
[----:B------:R-:W-:-:S03]  /*bc10*/  LOP3.LUT R5, R17, UR19, R6, 0x96, !PT ;  /* 0x0000001311057c12 */ /* 0x000fc6000f8e9606 */
[----:B------:R-:W-:Y:S01]  /*bc20*/  FADD.FTZ R35, R35, R56 ;  /* 0x0000003823237221 */ /* 0x000fe20000010000 */
[----:B------:R-:W-:Y:S01]  /*bc30*/  IMAD.WIDE.U32 R6, R11, -0x326172a9, RZ ;  /* 0xcd9e8d570b067825 */ /* 0x000fe200078e00ff */
[----:B------:R-:W-:-:S03]  /*bc40*/  LOP3.LUT R19, R9, UR20, R12, 0x96, !PT ;  /* 0x0000001409137c12 */ /* 0x000fc6000f8e960c */
[----:B------:R-:W-:Y:S01]  /*bc50*/  IMAD.MOV.U32 R56, RZ, RZ, R57 ;  /* 0x000000ffff387224 */ /* 0x000fe200078e0039 */
[----:B------:R-:W-:Y:S01]  /*bc60*/  LOP3.LUT R11, R7, UR37, R8, 0x96, !PT ;  /* 0x00000025070b7c12 */ /* 0x000fe2000f8e9608 */
[----:B------:R-:W-:Y:S01]  /*bc70*/  IMAD.WIDE.U32 R8, R10, -0x326172a9, RZ ;  /* 0xcd9e8d570a087825 */ /* 0x000fe200078e00ff */
[C---:B------:R-:W-:Y:S02]  /*bc80*/  LOP3.LUT R12, R6.reuse, 0xffff, RZ, 0xc0, !PT ;  /* 0x0000ffff060c7812 */ /* 0x040fe400078ec0ff */
[----:B------:R-:W-:Y:S01]  /*bc90*/  LOP3.LUT R17, R6, 0xff, RZ, 0xc0, !PT ;  /* 0x000000ff06117812 */ /* 0x000fe200078ec0ff */
[----:B------:R-:W-:Y:S01]  /*bca0*/  IMAD.MOV.U32 R57, RZ, RZ, R90 ;  /* 0x000000ffff397224 */ /* 0x000fe200078e005a */
[----:B------:R-:W-:Y:S01]  /*bcb0*/  SHF.R.U32.HI R15, RZ, 0x10, R6 ;  /* 0x00000010ff0f7819 */ /* 0x000fe20000011606 */
[----:B------:R-:W-:Y:S01]  /*bcc0*/  IMAD.MOV.U32 R90, RZ, RZ, R50 ;  /* 0x000000ffff5a7224 */ /* 0x000fe200078e0032 */
[----:B------:R-:W-:Y:S01]  /*bcd0*/  SHF.R.U32.HI R13, RZ, 0x18, R6 ;  /* 0x00000018ff0d7819 */ /* 0x000fe20000011606 */
[----:B------:R-:W-:-:S04]  /*bce0*/  IMAD.WIDE.U32 R6, R5, -0x326172a9, RZ ;  /* 0xcd9e8d5705067825 */ /* 0x000fc800078e00ff */
[----:B------:R-:W-:Y:S01]  /*bcf0*/  FFMA.FTZ R5, R230, UR29, -R2 ;  /* 0x0000001de6057c23 */ /* 0x000fe20008010802 */
[----:B------:R-:W-:Y:S01]  /*bd00*/  LOP3.LUT R14, R9, UR20, R14, 0x96, !PT ;  /* 0x00000014090e7c12 */ /* 0x000fe2000f8e960e */
[----:B------:R-:W-:Y:S01]  /*bd10*/  IMAD.MOV.U32 R50, RZ, RZ, R51 ;  /* 0x000000ffff327224 */ /* 0x000fe200078e0033 */
[----:B------:R-:W-:Y:S01]  /*bd20*/  LOP3.LUT R10, R7, UR37, R8, 0x96, !PT ;  /* 0x00000025070a7c12 */ /* 0x000fe2000f8e9608 */
[----:B------:R1:W-:Y:S01]  /*bd30*/  MUFU.EX2 R107, R5 ;  /* 0x00000005006b7308 */ /* 0x0003e20000000800 */
[C---:B------:R-:W-:Y:S02]  /*bd40*/  LOP3.LUT R21, R6.reuse, 0xffff, RZ, 0xc0, !PT ;  /* 0x0000ffff06157812 */ /* 0x040fe400078ec0ff */
[----:B------:R-:W-:Y:S02]  /*bd50*/  LOP3.LUT R22, R6, 0xff, RZ, 0xc0, !PT ;  /* 0x000000ff06167812 */ /* 0x000fe400078ec0ff */
[--C-:B------:R-:W-:Y:S02]  /*bd60*/  SHF.R.U32.HI R25, RZ, 0x10, R6.reuse ;  /* 0x00000010ff197819 */ /* 0x100fe40000011606 */
[----:B------:R-:W-:Y:S01]  /*bd70*/  SHF.R.U32.HI R27, RZ, 0x18, R6 ;  /* 0x00000018ff1b7819 */ /* 0x000fe20000011606 */
[----:B------:R-:W-:-:S04]  /*bd80*/  IMAD.WIDE.U32 R6, R20, -0x2daee0ad, RZ ;  /* 0xd2511f5314067825 */ /* 0x000fc800078e00ff */
[----:B------:R-:W-:Y:S01]  /*bd90*/  IMAD.MOV.U32 R59, RZ, RZ, R90 ;  /* 0x000000ffff3b7224 */ /* 0x000fe200078e005a */
[C---:B------:R-:W-:Y:S01]  /*bda0*/  LOP3.LUT R23, R6.reuse, 0xffff, RZ, 0xc0, !PT ;  /* 0x0000ffff06177812 */ /* 0x040fe200078ec0ff */
[----:B------:R-:W-:Y:S01]  /*bdb0*/  IMAD.MOV.U32 R230, RZ, RZ, R164 ;  /* 0x000000ffffe67224 */ /* 0x000fe200078e00a4 */
[----:B------:R-:W-:Y:S01]  /*bdc0*/  LOP3.LUT R28, R6, 0xff, RZ, 0xc0, !PT ;  /* 0x000000ff061c7812 */ /* 0x000fe200078ec0ff */
[----:B------:R-:W-:Y:S01]  /*bdd0*/  IMAD.MOV.U32 R51, RZ, RZ, R222 ;  /* 0x000000ffff337224 */ /* 0x000fe200078e00de */
[--C-:B------:R-:W-:Y:S02]  /*bde0*/  SHF.R.U32.HI R26, RZ, 0x10, R6.reuse ;  /* 0x00000010ff1a7819 */ /* 0x100fe40000011606 */
[----:B------:R-:W-:Y:S01]  /*bdf0*/  SHF.R.U32.HI R24, RZ, 0x18, R6 ;  /* 0x00000018ff187819 */ /* 0x000fe20000011606 */
[----:B------:R-:W-:Y:S01]  /*be00*/  FFMA.FTZ R6, R197, UR29, -R2 ;  /* 0x0000001dc5067c23 */ /* 0x000fe20008010802 */
[----:B-1----:R-:W-:Y:S01]  /*be10*/  SHF.R.U32.HI R5, RZ, 0x8, R12 ;  /* 0x00000008ff057819 */ /* 0x002fe2000001160c */
[----:B------:R-:W-:Y:S01]  /*be20*/  FFMA.FTZ R12, R186, UR29, -R2 ;  /* 0x0000001dba0c7c23 */ /* 0x000fe20008010802 */
[----:B------:R-:W-:Y:S01]  /*be30*/  LOP3.LUT R9, R7, UR36, R32, 0x96, !PT ;  /* 0x0000002407097c12 */ /* 0x000fe2000f8e9620 */
[----:B------:R1:W-:Y:S01]  /*be40*/  MUFU.EX2 R106, R6 ;  /* 0x00000006006a7308 */ /* 0x0003e20000000800 */
[----:B------:R-:W-:Y:S01]  /*be50*/  PRMT R46, R17, 0x5410, R5 ;  /* 0x00005410112e7816 */ /* 0x000fe20000000005 */
[----:B------:R-:W-:Y:S01]  /*be60*/  IMAD.MOV.U32 R164, RZ, RZ, R76 ;  /* 0x000000ffffa47224 */ /* 0x000fe200078e004c */
[----:B------:R-:W-:Y:S01]  /*be70*/  LOP3.LUT R5, R15, 0xff, RZ, 0xc0, !PT ;  /* 0x000000ff0f057812 */ /* 0x000fe200078ec0ff */
[----:B------:R2:W5:Y:S03]  /*be80*/  LDL.LU R222, [R1+0xe8] ;  /* 0x0000e80001de7983 */ /* 0x0005660000300800 */
[----:B------:R-:W-:Y:S01]  /*be90*/  PRMT R45, R5, 0x5410, R13 ;  /* 0x00005410052d7816 */ /* 0x000fe2000000000d */
[--C-:B------:R-:W-:Y:S01]  /*bea0*/  FFMA.FTZ R5, R191, UR29, -R2.reuse ;  /* 0x0000001dbf057c23 */ /* 0x100fe20008010802 */
[----:B------:R3:W-:Y:S01]  /*beb0*/  MUFU.EX2 R108, R12 ;  /* 0x0000000c006c7308 */ /* 0x0007e20000000800 */
[----:B-1----:R-:W-:-:S07]  /*bec0*/  FFMA.FTZ R6, R192, UR29, -R2 ;  /* 0x0000001dc0067c23 */ /* 0x002fce0008010802 */
[----:B------:R1:W-:Y:S08]  /*bed0*/  MUFU.EX2 R112, R5 ;  /* 0x0000000500707308 */ /* 0x0003f00000000800 */
[----:B------:R4:W2:Y:S01]  /*bee0*/  MUFU.EX2 R105, R6 ;  /* 0x0000000600697308 */ /* 0x0008a20000000800 */
[----:B---3--:R-:W-:-:S07]  /*bef0*/  FFMA.FTZ R12, R123, UR29, -R2 ;  /* 0x0000001d7b0c7c23 */ /* 0x008fce0008010802 */
[----:B------:R3:W-:Y:S01]  /*bf00*/  MUFU.EX2 R114, R12 ;  /* 0x0000000c00727308 */ /* 0x0007e20000000800 */
[----:B-1----:R-:W-:-:S07]  /*bf10*/  FFMA.FTZ R5, R184, UR29, -R2 ;  /* 0x0000001db8057c23 */ /* 0x002fce0008010802 */
[----:B------:R1:W-:Y:S01]  /*bf20*/  MUFU.EX2 R109, R5 ;  /* 0x00000005006d7308 */ /* 0x0003e20000000800 */
[----:B----4-:R-:W-:-:S05]  /*bf30*/  IMAD.WIDE.U32 R6, R19, -0x2daee0ad, RZ ;  /* 0xd2511f5313067825 */ /* 0x010fca00078e00ff */
[----:B------:R-:W-:Y:S02]  /*bf40*/  LOP3.LUT R8, R7, UR36, R18, 0x96, !PT ;  /* 0x0000002407087c12 */ /* 0x000fe4000f8e9612 */
[C---:B------:R-:W-:Y:S02]  /*bf50*/  LOP3.LUT R13, R6.reuse, 0xffff, RZ, 0xc0, !PT ;  /* 0x0000ffff060d7812 */ /* 0x040fe400078ec0ff */
[----:B------:R-:W-:Y:S02]  /*bf60*/  LOP3.LUT R18, R6, 0xff, RZ, 0xc0, !PT ;  /* 0x000000ff06127812 */ /* 0x000fe400078ec0ff */
[--C-:B------:R-:W-:Y:S02]  /*bf70*/  SHF.R.U32.HI R17, RZ, 0x10, R6.reuse ;  /* 0x00000010ff117819 */ /* 0x100fe40000011606 */
[----:B------:R-:W-:Y:S01]  /*bf80*/  SHF.R.U32.HI R15, RZ, 0x18, R6 ;  /* 0x00000018ff0f7819 */ /* 0x000fe20000011606 */
[----:B------:R-:W-:Y:S01]  /*bf90*/  IMAD.WIDE.U32 R6, R14, -0x2daee0ad, RZ ;  /* 0xd2511f530e067825 */ /* 0x000fe200078e00ff */
[----:B---3--:R-:W-:-:S04]  /*bfa0*/  SHF.R.U32.HI R12, RZ, 0x18, R11 ;  /* 0x00000018ff0c7819 */ /* 0x008fc8000001160b */
[----:B-1----:R-:W-:Y:S02]  /*bfb0*/  LOP3.LUT R5, R7, UR36, R16, 0x96, !PT ;  /* 0x0000002407057c12 */ /* 0x002fe4000f8e9610 */
[----:B------:R-:W-:Y:S01]  /*bfc0*/  LOP3.LUT R14, R6, 0xffff, RZ, 0xc0, !PT ;  /* 0x0000ffff060e7812 */ /* 0x000fe200078ec0ff */
[----:B------:R-:W-:Y:S01]  /*bfd0*/  FFMA.FTZ R7, R178, UR29, -R2 ;  /* 0x0000001db2077c23 */ /* 0x000fe20008010802 */
[----:B------:R-:W-:Y:S02]  /*bfe0*/  LOP3.LUT R20, R6, 0xff, RZ, 0xc0, !PT ;  /* 0x000000ff06147812 */ /* 0x000fe400078ec0ff */
[--C-:B------:R-:W-:Y:S01]  /*bff0*/  SHF.R.U32.HI R19, RZ, 0x10, R6.reuse ;  /* 0x00000010ff137819 */ /* 0x100fe20000011606 */
[----:B------:R1:W-:Y:S01]  /*c000*/  MUFU.EX2 R111, R7 ;  /* 0x00000007006f7308 */ /* 0x0003e20000000800 */
[----:B------:R-:W-:Y:S02]  /*c010*/  SHF.R.U32.HI R16, RZ, 0x18, R6 ;  /* 0x00000018ff107819 */ /* 0x000fe40000011606 */
[----:B------:R-:W-:-:S04]  /*c020*/  LOP3.LUT R6, R11, 0xffff, RZ, 0xc0, !PT ;  /* 0x0000ffff0b067812 */ /* 0x000fc800078ec0ff */
[----:B-1----:R-:W-:Y:S02]  /*c030*/  SHF.R.U32.HI R7, RZ, 0x8, R6 ;  /* 0x00000008ff077819 */ /* 0x002fe40000011606 */
[----:B------:R-:W-:-:S04]  /*c040*/  LOP3.LUT R6, R11, 0xff, RZ, 0xc0, !PT ;  /* 0x000000ff0b067812 */ /* 0x000fc800078ec0ff */
[----:B------:R-:W-:Y:S01]  /*c050*/  PRMT R44, R6, 0x5410, R7 ;  /* 0x00005410062c7816 */ /* 0x000fe20000000007 */
[--C-:B------:R-:W-:Y:S01]  /*c060*/  FFMA.FTZ R6, R122, UR29, -R2.reuse ;  /* 0x0000001d7a067c23 */ /* 0x100fe20008010802 */
[----:B------:R-:W-:Y:S01]  /*c070*/  SHF.R.U32.HI R7, RZ, 0x10, R11 ;  /* 0x00000010ff077819 */ /* 0x000fe2000001160b */
[----:B------:R-:W-:Y:S02]  /*c080*/  FFMA.FTZ R11, R100, UR29, -R2 ;  /* 0x0000001d640b7c23 */ /* 0x000fe40008010802 */
[----:B------:R1:W-:Y:S01]  /*c090*/  MUFU.EX2 R115, R6 ;  /* 0x0000000600737308 */ /* 0x0003e20000000800 */
[----:B------:R-:W-:-:S04]  /*c0a0*/  LOP3.LUT R7, R7, 0xff, RZ, 0xc0, !PT ;  /* 0x000000ff07077812 */ /* 0x000fc800078ec0ff */
[----:B------:R-:W-:Y:S02]  /*c0b0*/  PRMT R41, R7, 0x5410, R12 ;  /* 0x0000541007297816 */ /* 0x000fe4000000000c */
[----:B------:R-:W-:Y:S01]  /*c0c0*/  LOP3.LUT R7, R25, 0xff, RZ, 0xc0, !PT ;  /* 0x000000ff19077812 */ /* 0x000fe200078ec0ff */
[----:B------:R3:W-:Y:S03]  /*c0d0*/  MUFU.EX2 R113, R11 ;  /* 0x0000000b00717308 */ /* 0x0007e60000000800 */
[----:B------:R-:W-:Y:S01]  /*c0e0*/  PRMT R33, R7, 0x5410, R27 ;  /* 0x0000541007217816 */ /* 0x000fe2000000001b */
[----:B------:R-:W-:-:S04]  /*c0f0*/  FFMA.FTZ R7, R237, UR29, -R0 ;  /* 0x0000001ded077c23 */ /* 0x000fc80008010800 */
[----:B------:R4:W-:Y:S01]  /*c100*/  MUFU.EX2 R92, R7 ;  /* 0x00000007005c7308 */ /* 0x0009e20000000800 */
[----:B-1----:R-:W-:-:S04]  /*c110*/  SHF.R.U32.HI R6, RZ, 0x8, R21 ;  /* 0x00000008ff067819 */ /* 0x002fc80000011615 */
[----:B------:R-:W-:Y:S01]  /*c120*/  PRMT R40, R22, 0x5410, R6 ;  /* 0x0000541016287816 */ /* 0x000fe20000000006 */
[--C-:B------:R-:W-:Y:S01]  /*c130*/  FFMA.FTZ R6, R97, UR29, -R2.reuse ;  /* 0x0000001d61067c23 */ /* 0x100fe20008010802 */
[----:B---3--:R-:W-:-:S03]  /*c140*/  FFMA.FTZ R11, R96, UR29, -R2 ;  /* 0x0000001d600b7c23 */ /* 0x008fc60008010802 */
[----:B------:R1:W-:Y:S01]  /*c150*/  MUFU.EX2 R110, R6 ;  /* 0x00000006006e7308 */ /* 0x0003e20000000800 */
[----:B------:R-:W-:-:S04]  /*c160*/  LOP3.LUT R2, R26, 0xff, RZ, 0xc0, !PT ;  /* 0x000000ff1a027812 */ /* 0x000fc800078ec0ff */
[----:B------:R-:W-:Y:S02]  /*c170*/  PRMT R30, R2, 0x5410, R24 ;  /* 0x00005410021e7816 */ /* 0x000fe40000000018 */
[----:B------:R-:W-:Y:S01]  /*c180*/  LOP3.LUT R2, R17, 0xff, RZ, 0xc0, !PT ;  /* 0x000000ff11027812 */ /* 0x000fe200078ec0ff */
[----:B----4-:R-:W-:Y:S01]  /*c190*/  FFMA.FTZ R7, R231, UR29, -R0 ;  /* 0x0000001de7077c23 */ /* 0x010fe20008010800 */
[----:B------:R-:W-:Y:S01]  /*c1a0*/  IMAD.MOV.U32 R197, RZ, RZ, R221 ;  /* 0x000000ffffc57224 */ /* 0x000fe200078e00dd */
[----:B------:R3:W-:Y:S01]  /*c1b0*/  MUFU.EX2 R104, R11 ;  /* 0x0000000b00687308 */ /* 0x0007e20000000800 */
[----:B------:R-:W-:Y:S01]  /*c1c0*/  PRMT R32, R2, 0x5410, R15 ;  /* 0x0000541002207816 */ /* 0x000fe2000000000f */
[----:B------:R-:W-:Y:S01]  /*c1d0*/  IMAD.MOV.U32 R192, RZ, RZ, R220 ;  /* 0x000000ffffc07224 */ /* 0x000fe200078e00dc */
[----:B------:R-:W-:Y:S01]  /*c1e0*/  LOP3.LUT R2, R10, 0xffff, RZ, 0xc0, !PT ;  /* 0x0000ffff0a027812 */ /* 0x000fe200078ec0ff */
[----:B------:R4:W5:Y:S01]  /*c1f0*/  LDL.LU R221, [R1+0xe4] ;  /* 0x0000e40001dd7983 */ /* 0x0009620000300800 */
[----:B-1----:R-:W-:-:S03]  /*c200*/  SHF.R.U32.HI R6, RZ, 0x8, R23 ;  /* 0x00000008ff067819 */ /* 0x002fc60000011617 */
[----:B------:R1:W-:Y:S01]  /*c210*/  MUFU.EX2 R99, R7 ;  /* 0x0000000700637308 */ /* 0x0003e20000000800 */
[--C-:B---3--:R-:W-:Y:S01]  /*c220*/  FFMA.FTZ R11, R203, UR29, -R3.reuse ;  /* 0x0000001dcb0b7c23 */ /* 0x108fe20008010803 */
[----:B------:R-:W-:Y:S01]  /*c230*/  PRMT R29, R28, 0x5410, R6 ;  /* 0x000054101c1d7816 */ /* 0x000fe20000000006 */
[----:B------:R-:W-:Y:S01]  /*c240*/  FFMA.FTZ R28, R200, UR29, -R3 ;  /* 0x0000001dc81c7c23 */ /* 0x000fe20008010803 */
[----:B------:R-:W-:-:S04]  /*c250*/  SHF.R.U32.HI R6, RZ, 0x8, R13 ;  /* 0x00000008ff067819 */ /* 0x000fc8000001160d */
[----:B------:R-:W-:Y:S01]  /*c260*/  MUFU.EX2 R52, R52 ;  /* 0x0000003400347308 */ /* 0x000fe20000000800 */
[----:B------:R-:W-:Y:S01]  /*c270*/  HSET2.LE.AND R17, R41, R179, PT ;  /* 0x000000b329117233 */ /* 0x000fe20003803000 */
[----:B------:R4:W5:Y:S01]  /*c280*/  LDL.LU R220, [R1+0xe0] ;  /* 0x0000e00001dc7983 */ /* 0x0009620000300800 */
[----:B------:R-:W-:Y:S01]  /*c290*/  PRMT R18, R18, 0x5410, R6 ;  /* 0x0000541012127816 */ /* 0x000fe20000000006 */
[----:B------:R-:W-:Y:S01]  /*c2a0*/  FFMA.FTZ R6, R236, UR29, -R0 ;  /* 0x0000001dec067c23 */ /* 0x000fe20008010800 */
[----:B-1----:R-:W-:-:S03]  /*c2b0*/  SHF.R.U32.HI R7, RZ, 0x10, R10 ;  /* 0x00000010ff077819 */ /* 0x002fc6000001160a */
[----:B------:R1:W-:Y:S02]  /*c2c0*/  MUFU.EX2 R93, R6 ;  /* 0x00000006005d7308 */ /* 0x0003e40000000800 */
[----:B-1----:R-:W-:Y:S02]  /*c2d0*/  SHF.R.U32.HI R6, RZ, 0x8, R2 ;  /* 0x00000008ff067819 */ /* 0x002fe40000011602 */
[----:B------:R-:W-:-:S04]  /*c2e0*/  LOP3.LUT R2, R10, 0xff, RZ, 0xc0, !PT ;  /* 0x000000ff0a027812 */ /* 0x000fc800078ec0ff */
[----:B------:R-:W-:Y:S01]  /*c2f0*/  PRMT R31, R2, 0x5410, R6 ;  /* 0x00005410021f7816 */ /* 0x000fe20000000006 */
[----:B------:R-:W-:Y:S01]  /*c300*/  FFMA.FTZ R2, R202, UR29, -R0 ;  /* 0x0000001dca027c23 */ /* 0x000fe20008010800 */
[----:B------:R-:W-:Y:S01]  /*c310*/  SHF.R.U32.HI R6, RZ, 0x18, R10 ;  /* 0x00000018ff067819 */ /* 0x000fe2000001160a */
[----:B------:R-:W-:Y:S02]  /*c320*/  FFMA.FTZ R10, R232, UR29, -R3 ;  /* 0x0000001de80a7c23 */ /* 0x000fe40008010803 */
[----:B------:R1:W3:Y:S02]  /*c330*/  MUFU.EX2 R100, R2 ;  /* 0x0000000200647308 */ /* 0x0002e40000000800 */
[----:B-1----:R-:W-:Y:S01]  /*c340*/  LOP3.LUT R2, R7, 0xff, RZ, 0xc0, !PT ;  /* 0x000000ff07027812 */ /* 0x002fe200078ec0ff */
[----:B------:R-:W-:-:S03]  /*c350*/  FFMA.FTZ R7, R201, UR29, -R0 ;  /* 0x0000001dc9077c23 */ /* 0x000fc60008010800 */
[----:B------:R-:W-:Y:S02]  /*c360*/  PRMT R27, R2, 0x5410, R6 ;  /* 0x00005410021b7816 */ /* 0x000fe40000000006 */
[----:B------:R1:W-:Y:S01]  /*c370*/  MUFU.EX2 R98, R7 ;  /* 0x0000000700627308 */ /* 0x0003e20000000800 */
[----:B------:R-:W-:Y:S02]  /*c380*/  SHF.R.U32.HI R6, RZ, 0x8, R14 ;  /* 0x00000008ff067819 */ /* 0x000fe4000001160e */
[----:B------:R-:W-:Y:S02]  /*c390*/  LOP3.LUT R2, R19, 0xff, RZ, 0xc0, !PT ;  /* 0x000000ff13027812 */ /* 0x000fe400078ec0ff */
[----:B------:R-:W-:Y:S01]  /*c3a0*/  PRMT R26, R20, 0x5410, R6 ;  /* 0x00005410141a7816 */ /* 0x000fe20000000006 */
[----:B------:R-:W-:Y:S01]  /*c3b0*/  FFMA.FTZ R6, R189, UR29, -R0 ;  /* 0x0000001dbd067c23 */ /* 0x000fe20008010800 */
[----:B------:R-:W-:Y:S02]  /*c3c0*/  PRMT R25, R2, 0x5410, R16 ;  /* 0x0000541002197816 */ /* 0x000fe40000000010 */
[----:B------:R-:W-:Y:S01]  /*c3d0*/  LOP3.LUT R2, R9, 0xffff, RZ, 0xc0, !PT ;  /* 0x0000ffff09027812 */ /* 0x000fe200078ec0ff */
[----:B------:R2:W-:Y:S01]  /*c3e0*/  MUFU.EX2 R97, R6 ;  /* 0x0000000600617308 */ /* 0x0005e20000000800 */
[----:B-1----:R-:W-:-:S07]  /*c3f0*/  FFMA.FTZ R7, R196, UR29, -R0 ;  /* 0x0000001dc4077c23 */ /* 0x002fce0008010800 */
[----:B------:R1:W-:Y:S01]  /*c400*/  MUFU.EX2 R94, R7 ;  /* 0x00000007005e7308 */ /* 0x0003e20000000800 */
[----:B--2---:R-:W-:Y:S02]  /*c410*/  SHF.R.U32.HI R6, RZ, 0x8, R2 ;  /* 0x00000008ff067819 */ /* 0x004fe40000011602 */
[----:B------:R-:W-:-:S04]  /*c420*/  LOP3.LUT R2, R9, 0xff, RZ, 0xc0, !PT ;  /* 0x000000ff09027812 */ /* 0x000fc800078ec0ff */
[----:B------:R-:W-:Y:S01]  /*c430*/  PRMT R12, R2, 0x5410, R6 ;  /* 0x00005410020c7816 */ /* 0x000fe20000000006 */
[--C-:B------:R-:W-:Y:S01]  /*c440*/  FFMA.FTZ R2, R181, UR29, -R0.reuse ;  /* 0x0000001db5027c23 */ /* 0x100fe20008010800 */
[--C-:B------:R-:W-:Y:S01]  /*c450*/  SHF.R.U32.HI R6, RZ, 0x18, R9.reuse ;  /* 0x00000018ff067819 */ /* 0x100fe20000011609 */
[----:B-1----:R-:W-:Y:S02]  /*c460*/  FFMA.FTZ R7, R188, UR29, -R0 ;  /* 0x0000001dbc077c23 */ /* 0x002fe40008010800 */
[----:B------:R-:W-:Y:S08]  /*c470*/  MUFU.EX2 R103, R2 ;  /* 0x0000000200677308 */ /* 0x000ff00000000800 */
[----:B------:R1:W-:Y:S02]  /*c480*/  MUFU.EX2 R102, R7 ;  /* 0x0000000700667308 */ /* 0x0003e40000000800 */
[----:B-1----:R-:W-:-:S02]  /*c490*/  SHF.R.U32.HI R7, RZ, 0x10, R9 ;  /* 0x00000010ff077819 */ /* 0x002fc40000011609 */
[----:B------:R-:W-:Y:S02]  /*c4a0*/  LOP3.LUT R9, R8, 0xff, RZ, 0xc0, !PT ;  /* 0x000000ff08097812 */ /* 0x000fe400078ec0ff */
[----:B------:R-:W-:Y:S01]  /*c4b0*/  LOP3.LUT R2, R7, 0xff, RZ, 0xc0, !PT ;  /* 0x000000ff07027812 */ /* 0x000fe200078ec0ff */
[----:B------:R-:W-:-:S03]  /*c4c0*/  FFMA.FTZ R7, R180, UR29, -R0 ;  /* 0x0000001db4077c23 */ /* 0x000fc60008010800 */
[----:B------:R-:W-:Y:S01]  /*c4d0*/  PRMT R24, R2, 0x5410, R6 ;  /* 0x0000541002187816 */ /* 0x000fe20000000006 */
[----:B------:R1:W-:Y:S01]  /*c4e0*/  MUFU.EX2 R101, R7 ;  /* 0x0000000700657308 */ /* 0x0003e20000000800 */
[----:B------:R-:W-:Y:S02]  /*c4f0*/  LOP3.LUT R2, R8, 0xffff, RZ, 0xc0, !PT ;  /* 0x0000ffff08027812 */ /* 0x000fe400078ec0ff */
[--C-:B------:R-:W-:Y:S02]  /*c500*/  SHF.R.U32.HI R6, RZ, 0x10, R8.reuse ;  /* 0x00000010ff067819 */ /* 0x100fe40000011608 */
[----:B------:R-:W-:Y:S02]  /*c510*/  SHF.R.U32.HI R8, RZ, 0x18, R8 ;  /* 0x00000018ff087819 */ /* 0x000fe40000011608 */
[----:B-1----:R-:W-:Y:S02]  /*c520*/  SHF.R.U32.HI R7, RZ, 0x8, R2 ;  /* 0x00000008ff077819 */ /* 0x002fe40000011602 */
[----:B------:R-:W-:Y:S01]  /*c530*/  LOP3.LUT R2, R6, 0xff, RZ, 0xc0, !PT ;  /* 0x000000ff06027812 */ /* 0x000fe200078ec0ff */
[----:B------:R-:W-:Y:S01]  /*c540*/  FFMA.FTZ R6, R177, UR29, -R0 ;  /* 0x0000001db1067c23 */ /* 0x000fe20008010800 */
[----:B------:R-:W-:Y:S01]  /*c550*/  PRMT R23, R9, 0x5410, R7 ;  /* 0x0000541009177816 */ /* 0x000fe20000000007 */
[----:B------:R-:W-:Y:S01]  /*c560*/  FFMA.FTZ R7, R183, UR29, -R4 ;  /* 0x0000001db7077c23 */ /* 0x000fe20008010804 */
[----:B------:R-:W-:Y:S01]  /*c570*/  PRMT R22, R2, 0x5410, R8 ;  /* 0x0000541002167816 */ /* 0x000fe20000000008 */
[----:B------:R-:W-:Y:S01]  /*c580*/  FFMA.FTZ R2, R176, UR29, -R0 ;  /* 0x0000001db0027c23 */ /* 0x000fe20008010800 */
[----:B------:R-:W-:Y:S01]  /*c590*/  LOP3.LUT R0, R5, 0xffff, RZ, 0xc0, !PT ;  /* 0x0000ffff05007812 */ /* 0x000fe200078ec0ff */
[----:B------:R1:W-:Y:S01]  /*c5a0*/  MUFU.EX2 R96, R6 ;  /* 0x0000000600607308 */ /* 0x0003e20000000800 */
[----:B------:R-:W-:-:S07]  /*c5b0*/  FFMA.FTZ R8, R238, UR29, -R3 ;  /* 0x0000001dee087c23 */ /* 0x000fce0008010803 */
[----:B------:R2:W-:Y:S01]  /*c5c0*/  MUFU.EX2 R95, R2 ;  /* 0x00000002005f7308 */ /* 0x0005e20000000800 */
[----:B-1----:R-:W-:-:S07]  /*c5d0*/  FFMA.FTZ R6, R234, UR29, -R4 ;  /* 0x0000001dea067c23 */ /* 0x002fce0008010804 */
[----:B------:R1:W-:Y:S01]  /*c5e0*/  MUFU.EX2 R78, R6 ;  /* 0x00000006004e7308 */ /* 0x0003e20000000800 */
[----:B--2---:R-:W-:Y:S02]  /*c5f0*/  SHF.R.U32.HI R2, RZ, 0x8, R0 ;  /* 0x00000008ff027819 */ /* 0x004fe40000011600 */
[----:B------:R-:W-:-:S04]  /*c600*/  LOP3.LUT R0, R5, 0xff, RZ, 0xc0, !PT ;  /* 0x000000ff05007812 */ /* 0x000fc800078ec0ff */
[----:B------:R-:W-:Y:S01]  /*c610*/  PRMT R21, R0, 0x5410, R2 ;  /* 0x0000541000157816 */ /* 0x000fe20000000002 */
[----:B------:R-:W-:Y:S01]  /*c620*/  FFMA.FTZ R0, R229, UR29, -R4 ;  /* 0x0000001de5007c23 */ /* 0x000fe20008010804 */
[----:B------:R-:W-:-:S03]  /*c630*/  SHF.R.U32.HI R2, RZ, 0x18, R5 ;  /* 0x00000018ff027819 */ /* 0x000fc60000011605 */
[----:B------:R2:W4:Y:S01]  /*c640*/  MUFU.EX2 R79, R0 ;  /* 0x00000000004f7308 */ /* 0x0005220000000800 */
[----:B-1----:R-:W-:Y:S01]  /*c650*/  SHF.R.U32.HI R6, RZ, 0x10, R5 ;  /* 0x00000010ff067819 */ /* 0x002fe20000011605 */
[----:B------:R-:W-:-:S06]  /*c660*/  FFMA.FTZ R5, R199, UR29, -R4 ;  /* 0x0000001dc7057c23 */ /* 0x000fcc0008010804 */
[----:B------:R1:W-:Y:S08]  /*c670*/  MUFU.EX2 R58, R10 ;  /* 0x0000000a003a7308 */ /* 0x0003f00000000800 */
[----:B------:R-:W-:Y:S01]  /*c680*/  MUFU.EX2 R90, R7 ;  /* 0x00000007005a7308 */ /* 0x000fe20000000800 */
[----:B--2---:R-:W-:-:S04]  /*c690*/  LOP3.LUT R0, R6, 0xff, RZ, 0xc0, !PT ;  /* 0x000000ff06007812 */ /* 0x004fc800078ec0ff */
[----:B------:R-:W-:Y:S01]  /*c6a0*/  PRMT R20, R0, 0x5410, R2 ;  /* 0x0000541000147816 */ /* 0x000fe20000000002 */
[--C-:B------:R-:W-:Y:S01]  /*c6b0*/  FFMA.FTZ R0, R193, UR29, -R4.reuse ;  /* 0x0000001dc1007c23 */ /* 0x100fe20008010804 */
[----:B------:R-:W-:Y:S01]  /*c6c0*/  FFMA.FTZ R2, R198, UR29, -R4 ;  /* 0x0000001dc6027c23 */ /* 0x000fe20008010804 */
[----:B------:R2:W-:Y:S08]  /*c6d0*/  MUFU.EX2 R77, R5 ;  /* 0x00000005004d7308 */ /* 0x0005f00000000800 */
[----:B------:R3:W-:Y:S08]  /*c6e0*/  MUFU.EX2 R89, R0 ;  /* 0x0000000000597308 */ /* 0x0007f00000000800 */
[----:B------:R4:W-:Y:S01]  /*c6f0*/  MUFU.EX2 R88, R2 ;  /* 0x0000000200587308 */ /* 0x0009e20000000800 */
[----:B-1----:R-:W-:Y:S01]  /*c700*/  FADD.FTZ R10, R197, R192 ;  /* 0x000000c0c50a7221 */ /* 0x002fe20000010000 */
[----:B--2---:R-:W-:Y:S01]  /*c710*/  FFMA.FTZ R5, R190, UR29, -R4 ;  /* 0x0000001dbe057c23 */ /* 0x004fe20008010804 */
[----:B---3--:R-:W-:-:S02]  /*c720*/  HSET2.LE.AND R0, R29, R179, PT ;  /* 0x000000b31d007233 */ /* 0x008fc40003803000 */
[----:B----4-:R-:W-:-:S04]  /*c730*/  F2FP.F16.F32.PACK_AB R2, R112, R105 ;  /* 0x000000697002723e */ /* 0x010fc800000000ff */
[----:B------:R-:W-:Y:S02]  /*c740*/  LOP3.LUT R6, R0, R2, RZ, 0xc0, !PT ;  /* 0x0000000200067212 */ /* 0x000fe400078ec0ff */
[--C-:B------:R-:W-:Y:S02]  /*c750*/  HSET2.LE.AND R0, R30, R179.reuse, PT ;  /* 0x000000b31e007233 */ /* 0x100fe40003803000 */
[----:B------:R-:W-:Y:S01]  /*c760*/  F2FP.F16.F32.PACK_AB R2, R100, R99 ;  /* 0x000000636402723e */ /* 0x000fe200000000ff */
[----:B------:R-:W-:Y:S02]  /*c770*/  IMAD.MOV.U32 R192, RZ, RZ, R230 ;  /* 0x000000ffffc07224 */ /* 0x000fe400078e00e6 */
[----:B------:R-:W-:Y:S01]  /*c780*/  IMAD.MOV.U32 R197, RZ, RZ, R59 ;  /* 0x000000ffffc57224 */ /* 0x000fe200078e003b */
[----:B------:R-:W-:Y:S01]  /*c790*/  LOP3.LUT R7, R0, R2, RZ, 0xc0, !PT ;  /* 0x0000000200077212 */ /* 0x000fe200078ec0ff */
[----:B------:R-:W-:Y:S01]  /*c7a0*/  IMAD.MOV.U32 R230, RZ, RZ, R57 ;  /* 0x000000ffffe67224 */ /* 0x000fe200078e0039 */
[----:B------:R-:W-:Y:S01]  /*c7b0*/  HSET2.LE.AND R0, R24, R179, PT ;  /* 0x000000b318007233 */ /* 0x000fe20003803000 */
[----:B------:R-:W-:Y:S01]  /*c7c0*/  IMAD.MOV.U32 R59, RZ, RZ, R47 ;  /* 0x000000ffff3b7224 */ /* 0x000fe200078e002f */
[----:B------:R-:W-:Y:S01]  /*c7d0*/  F2FP.F16.F32.PACK_AB R2, R93, R92 ;  /* 0x0000005c5d02723e */ /* 0x000fe200000000ff */
[----:B------:R-:W-:-:S02]  /*c7e0*/  IMAD.MOV.U32 R47, RZ, RZ, R48 ;  /* 0x000000ffff2f7224 */ /* 0x000fc400078e0030 */
[----:B------:R-:W-:Y:S01]  /*c7f0*/  FADD.FTZ R29, R56, R91 ;  /* 0x0000005b381d7221 */ /* 0x000fe20000010000 */
[----:B------:R-:W-:Y:S02]  /*c800*/  IMAD.MOV.U32 R48, RZ, RZ, R49 ;  /* 0x000000ffff307224 */ /* 0x000fe400078e0031 */
        /* <DEDUP_REMOVED lines=8> */
[----:B------:R-:W-:Y:S01]  /*c890*/  FADD.FTZ R10, R178, R10 ;  /* 0x0000000ab20a7221 */ /* 0x000fe20000010000 */
[----:B------:R-:W-:Y:S02]  /*c8a0*/  IMAD.MOV.U32 R169, RZ, RZ, R173 ;  /* 0x000000ffffa97224 */ /* 0x000fe400078e00ad */
[----:B------:R-:W-:Y:S02]  /*c8b0*/  IMAD.MOV.U32 R173, RZ, RZ, R174 ;  /* 0x000000ffffad7224 */ /* 0x000fe400078e00ae */
[----:B------:R-:W3:Y:S01]  /*c8c0*/  MUFU.EX2 R57, R28 ;  /* 0x0000001c00397308 */ /* 0x000ee20000000800 */
[----:B-1----:R-:W-:Y:S01]  /*c8d0*/  LOP3.LUT R5, R0, R2, RZ, 0xc0, !PT ;  /* 0x0000000200057212 */ /* 0x002fe200078ec0ff */
[----:B------:R-:W-:Y:S01]  /*c8e0*/  FADD.FTZ R0, R217, R35 ;  /* 0x00000023d9007221 */ /* 0x000fe20000010000 */
[----:B------:R-:W-:Y:S01]  /*c8f0*/  FADD.FTZ R2, R192, R29 ;  /* 0x0000001dc0027221 */ /* 0x000fe20000010000 */
[----:B------:R-:W-:Y:S02]  /*c900*/  IMAD.MOV.U32 R192, RZ, RZ, R59 ;  /* 0x000000ffffc07224 */ /* 0x000fe400078e003b */
[----:B------:R-:W-:Y:S01]  /*c910*/  IMAD.MOV.U32 R231, RZ, RZ, R186 ;  /* 0x000000ffffe77224 */ /* 0x000fe200078e00ba */
[----:B------:R-:W-:Y:S01]  /*c920*/  HSET2.LE.AND R3, R12, R179, PT ;  /* 0x000000b30c037233 */ /* 0x000fe20003803000 */
[----:B------:R-:W-:Y:S01]  /*c930*/  IMAD.MOV.U32 R59, RZ, RZ, R166 ;  /* 0x000000ffff3b7224 */ /* 0x000fe200078e00a6 */
[----:B------:R1:W4:Y:S01]  /*c940*/  MUFU.EX2 R76, R8 ;  /* 0x00000008004c7308 */ /* 0x0003220000000800 */
[----:B--2---:R-:W-:Y:S01]  /*c950*/  FADD.FTZ R11, R218, R219 ;  /* 0x000000dbda0b7221 */ /* 0x004fe20000010000 */
[----:B------:R-:W-:Y:S01]  /*c960*/  IMAD.MOV.U32 R197, RZ, RZ, R47 ;  /* 0x000000ffffc57224 */ /* 0x000fe200078e002f */
[----:B------:R-:W-:Y:S01]  /*c970*/  F2FP.F16.F32.PACK_AB R4, R106, R107 ;  /* 0x0000006b6a04723e */ /* 0x000fe200000000ff */
[----:B------:R-:W-:-:S02]  /*c980*/  IMAD.MOV.U32 R191, RZ, RZ, R49 ;  /* 0x000000ffffbf7224 */ /* 0x000fc400078e0031 */
[----:B------:R-:W-:Y:S01]  /*c990*/  IMAD.MOV.U32 R230, RZ, RZ, R48 ;  /* 0x000000ffffe67224 */ /* 0x000fe200078e0030 */
[--C-:B------:R-:W-:Y:S01]  /*c9a0*/  HSET2.LE.AND R13, R33, R179.reuse, PT ;  /* 0x000000b3210d7233 */ /* 0x100fe20003803000 */
[----:B------:R-:W-:Y:S01]  /*c9b0*/  IMAD.MOV.U32 R47, RZ, RZ, R167 ;  /* 0x000000ffff2f7224 */ /* 0x000fe200078e00a7 */
[--C-:B------:R-:W-:Y:S01]  /*c9c0*/  HSET2.LE.AND R19, R32, R179.reuse, PT ;  /* 0x000000b320137233 */ /* 0x100fe20003803000 */
[----:B------:R-:W-:Y:S02]  /*c9d0*/  IMAD.MOV.U32 R49, RZ, RZ, R173 ;  /* 0x000000ffff317224 */ /* 0x000fe400078e00ad */
[----:B------:R-:W-:Y:S01]  /*c9e0*/  FADD.FTZ R11, R214, R11 ;  /* 0x0000000bd60b7221 */ /* 0x000fe20000010000 */
[----:B------:R-:W-:Y:S01]  /*c9f0*/  IMAD.MOV.U32 R48, RZ, RZ, R169 ;  /* 0x000000ffff307224 */ /* 0x000fe200078e00a9 */
[----:B------:R-:W-:Y:S01]  /*ca00*/  LOP3.LUT R4, R3, R4, RZ, 0xc0, !PT ;  /* 0x0000000403047212 */ /* 0x000fe200078ec0ff */
[----:B------:R-:W-:Y:S02]  /*ca10*/  IMAD.MOV.U32 R236, RZ, RZ, R59 ;  /* 0x000000ffffec7224 */ /* 0x000fe400078e003b */
[----:B-1----:R-:W-:Y:S01]  /*ca20*/  FADD.FTZ R8, R213, R0 ;  /* 0x00000000d5087221 */ /* 0x002fe20000010000 */
[----:B------:R-:W-:Y:S01]  /*ca30*/  FADD.FTZ R0, R231, R10 ;  /* 0x0000000ae7007221 */ /* 0x000fe20000010000 */
[----:B------:R-:W-:Y:S01]  /*ca40*/  IMAD.MOV.U32 R237, RZ, RZ, R47 ;  /* 0x000000ffffed7224 */ /* 0x000fe200078e002f */
[----:B------:R1:W-:Y:S01]  /*ca50*/  MUFU.EX2 R59, R34 ;  /* 0x00000022003b7308 */ /* 0x0003e20000000800 */
[--C-:B------:R-:W-:Y:S01]  /*ca60*/  HSET2.LE.AND R3, R31, R179.reuse, PT ;  /* 0x000000b31f037233 */ /* 0x100fe20003803000 */
[----:B------:R-:W-:Y:S01]  /*ca70*/  IMAD.MOV.U32 R123, RZ, RZ, R49 ;  /* 0x000000ffff7b7224 */ /* 0x000fe200078e0031 */
[--C-:B------:R-:W-:Y:S01]  /*ca80*/  HSET2.LE.AND R9, R27, R179.reuse, PT ;  /* 0x000000b31b097233 */ /* 0x100fe20003803000 */
[----:B------:R-:W-:Y:S01]  /*ca90*/  LDSM.16.MT88.4 R28, [R205+0x5800] ;  /* 0x00580000cd1c783b */ /* 0x000fe20000004200 */
[----:B------:R-:W-:-:S02]  /*caa0*/  HSET2.LE.AND R32, R26, R179, PT ;  /* 0x000000b31a207233 */ /* 0x000fc40003803000 */
[--C-:B------:R-:W-:Y:S01]  /*cab0*/  HSET2.LE.AND R33, R25, R179.reuse, PT ;  /* 0x000000b319217233 */ /* 0x100fe20003803000 */
[----:B------:R-:W-:Y:S01]  /*cac0*/  IMAD.MOV.U32 R122, RZ, RZ, R48 ;  /* 0x000000ffff7a7224 */ /* 0x000fe200078e0030 */
[--C-:B------:R-:W-:Y:S01]  /*cad0*/  HSET2.LE.AND R24, R23, R179.reuse, PT ;  /* 0x000000b317187233 */ /* 0x100fe20003803000 */
[----:B------:R-:W-:Y:S01]  /*cae0*/  FADD.FTZ R41, R210, R11 ;  /* 0x0000000bd2297221 */ /* 0x000fe20000010000 */
[--C-:B------:R-:W-:Y:S01]  /*caf0*/  HSET2.LE.AND R25, R22, R179.reuse, PT ;  /* 0x000000b316197233 */ /* 0x100fe20003803000 */
[----:B------:R-:W-:Y:S01]  /*cb00*/  IMAD.MOV.U32 R201, RZ, RZ, R236 ;  /* 0x000000ffffc97224 */ /* 0x000fe200078e00ec */
[--C-:B------:R-:W-:Y:S01]  /*cb10*/  HSET2.LE.AND R26, R21, R179.reuse, PT ;  /* 0x000000b3151a7233 */ /* 0x100fe20003803000 */
[----:B------:R-:W-:Y:S01]  /*cb20*/  IMAD.MOV.U32 R178, RZ, RZ, R50 ;  /* 0x000000ffffb27224 */ /* 0x000fe200078e0032 */
[--C-:B------:R-:W-:Y:S01]  /*cb30*/  HSET2.LE.AND R27, R20, R179.reuse, PT ;  /* 0x000000b3141b7233 */ /* 0x100fe20003803000 */
[----:B------:R-:W-:Y:S02]  /*cb40*/  IMAD.MOV.U32 R186, RZ, RZ, R51 ;  /* 0x000000ffffba7224 */ /* 0x000fe400078e0033 */
[----:B-1----:R-:W-:Y:S01]  /*cb50*/  FADD.FTZ R34, R207, R0 ;  /* 0x00000000cf227221 */ /* 0x002fe20000010000 */
[----:B------:R-:W-:Y:S01]  /*cb60*/  F2FP.F16.F32.PACK_AB R0, R79, R78 ;  /* 0x0000004e4f00723e */ /* 0x000fe200000000ff */
[----:B------:R-:W1:Y:S01]  /*cb70*/  LDSM.16.MT88.4 R20, [R204+0x5800] ;  /* 0x00580000cc14783b */ /* 0x000e620000004200 */
[----:B------:R-:W-:Y:S01]  /*cb80*/  HSET2.LE.AND R12, R40, R179, PT ;  /* 0x000000b3280c7233 */ /* 0x000fe20003803000 */
[----:B------:R-:W-:-:S02]  /*cb90*/  IMAD.MOV.U32 R202, RZ, RZ, R237 ;  /* 0x000000ffffca7224 */ /* 0x000fc400078e00ed */
[----:B------:R-:W-:Y:S01]  /*cba0*/  FADD.FTZ R40, R209, R8 ;  /* 0x00000008d1287221 */ /* 0x000fe20000010000 */
[----:B------:R-:W-:Y:S01]  /*cbb0*/  IMAD.MOV.U32 R47, RZ, RZ, R211 ;  /* 0x000000ffff2f7224 */ /* 0x000fe200078e00d3 */
[----:B------:R-:W-:Y:S01]  /*cbc0*/  LOP3.LUT R8, R3, R0, RZ, 0xc0, !PT ;  /* 0x0000000003087212 */ /* 0x000fe200078ec0ff */
[----:B------:R-:W-:Y:S02]  /*cbd0*/  IMAD.MOV.U32 R236, RZ, RZ, R123 ;  /* 0x000000ffffec7224 */ /* 0x000fe400078e007b */
[----:B------:R-:W-:Y:S01]  /*cbe0*/  FADD.FTZ R0, R201, R41 ;  /* 0x00000029c9007221 */ /* 0x000fe20000010000 */
[----:B------:R-:W-:Y:S01]  /*cbf0*/  IMAD.MOV.U32 R231, RZ, RZ, R122 ;  /* 0x000000ffffe77224 */ /* 0x000fe200078e007a */
[----:B---3--:R-:W-:Y:S01]  /*cc00*/  F2FP.F16.F32.PACK_AB R11, R57, R56 ;  /* 0x00000038390b723e */ /* 0x008fe200000000ff */
[----:B------:R-:W-:Y:S02]  /*cc10*/  IMAD.MOV.U32 R237, RZ, RZ, R178 ;  /* 0x000000ffffed7224 */ /* 0x000fe400078e00b2 */
[----:B------:R-:W-:Y:S01]  /*cc20*/  FADD.FTZ R2, R212, R2 ;  /* 0x00000002d4027221 */ /* 0x000fe20000010000 */
[----:B------:R-:W-:Y:S01]  /*cc30*/  IMAD.MOV.U32 R201, RZ, RZ, R202 ;  /* 0x000000ffffc97224 */ /* 0x000fe200078e00ca */
[--C-:B------:R-:W-:Y:S01]  /*cc40*/  HSET2.LE.AND R14, R46, R179.reuse, PT ;  /* 0x000000b32e0e7233 */ /* 0x100fe20003803000 */
[----:B------:R-:W-:Y:S01]  /*cc50*/  IMAD.MOV.U32 R122, RZ, RZ, R186 ;  /* 0x000000ffff7a7224 */ /* 0x000fe200078e00ba */
[--C-:B------:R-:W-:Y:S01]  /*cc60*/  HSET2.LE.AND R15, R45, R179.reuse, PT ;  /* 0x000000b32d0f7233 */ /* 0x100fe20003803000 */
[----:B------:R-:W-:Y:S01]  /*cc70*/  IMAD.MOV.U32 R123, RZ, RZ, R47 ;  /* 0x000000ffff7b7224 */ /* 0x000fe200078e002f */
[----:B------:R-:W-:Y:S01]  /*cc80*/  HSET2.LE.AND R16, R44, R179, PT ;  /* 0x000000b32c107233 */ /* 0x000fe20003803000 */
[----:B------:R-:W-:Y:S01]  /*cc90*/  IMAD.MOV.U32 R202, RZ, RZ, R236 ;  /* 0x000000ffffca7224 */ /* 0x000fe200078e00ec */
[----:B------:R-:W-:Y:S01]  /*cca0*/  MUFU.EX2 R53, R53 ;  /* 0x0000003500357308 */ /* 0x000fe20000000800 */
[----:B------:R-:W-:Y:S01]  /*ccb0*/  IMAD.MOV.U32 R186, RZ, RZ, R168 ;  /* 0x000000ffffba7224 */ /* 0x000fe200078e00a8 */
[----:B------:R-:W-:Y:S01]  /*ccc0*/  LOP3.LUT R11, R13, R11, RZ, 0xc0, !PT ;  /* 0x0000000b0d0b7212 */ /* 0x000fe200078ec0ff */
[----:B------:R-:W-:-:S02]  /*ccd0*/  IMAD.MOV.U32 R196, RZ, RZ, R231 ;  /* 0x000000ffffc47224 */ /* 0x000fc400078e00e7 */
[----:B------:R-:W-:Y:S01]  /*cce0*/  FADD.FTZ R13, R202, R0 ;  /* 0x00000000ca0d7221 */ /* 0x000fe20000010000 */
[----:B------:R-:W-:Y:S01]  /*ccf0*/  IMAD.MOV.U32 R178, RZ, RZ, R55 ;  /* 0x000000ffffb27224 */ /* 0x000fe200078e0037 */
[----:B------:R-:W-:Y:S01]  /*cd00*/  HSET2.LE.AND R18, R18, R179, PT ;  /* 0x000000b312127233 */ /* 0x000fe20003803000 */
[----:B------:R-:W-:Y:S01]  /*cd10*/  IMAD.MOV.U32 R231, RZ, RZ, R237 ;  /* 0x000000ffffe77224 */ /* 0x000fe200078e00ed */
[----:B------:R-:W-:Y:S01]  /*cd20*/  F2FP.F16.F32.PACK_AB R0, R114, R111 ;  /* 0x0000006f7200723e */ /* 0x000fe200000000ff */
[----:B------:R-:W-:Y:S01]  /*cd30*/  IMAD.MOV.U32 R184, RZ, RZ, R165 ;  /* 0x000000ffffb87224 */ /* 0x000fe200078e00a5 */
[----:B------:R2:W5:Y:S01]  /*cd40*/  LDL.LU R219, [R1+0xdc] ;  /* 0x0000dc0001db7983 */ /* 0x0005620000300800 */
[----:B------:R-:W-:Y:S02]  /*cd50*/  IMAD.MOV.U32 R237, RZ, RZ, R123 ;  /* 0x000000ffffed7224 */ /* 0x000fe400078e007b */
[----:B------:R-:W-:Y:S02]  /*cd60*/  IMAD.MOV.U32 R123, RZ, RZ, R186 ;  /* 0x000000ffff7b7224 */ /* 0x000fe400078e00ba */
[----:B------:R-:W-:Y:S01]  /*cd70*/  FADD.FTZ R35, R208, R2 ;  /* 0x00000002d0237221 */ /* 0x000fe20000010000 */
[----:B------:R-:W-:Y:S01]  /*cd80*/  IMAD.MOV.U32 R236, RZ, RZ, R122 ;  /* 0x000000ffffec7224 */ /* 0x000fe200078e007a */
[----:B------:R-:W-:Y:S01]  /*cd90*/  HMMA.16816.F32 R48, R4, R62, R80 ;  /* 0x0000003e0430723c */ /* 0x000fe20000001850 */
[----:B------:R-:W-:Y:S01]  /*cda0*/  IMAD.MOV.U32 R186, RZ, RZ, R191 ;  /* 0x000000ffffba7224 */ /* 0x000fe200078e00bf */
[----:B------:R-:W-:Y:S01]  /*cdb0*/  MUFU.EX2 R55, R42 ;  /* 0x0000002a00377308 */ /* 0x000fe20000000800 */
[----:B------:R-:W-:-:S03]  /*cdc0*/  IMAD.MOV.U32 R173, RZ, RZ, R164 ;  /* 0x000000ffffad7224 */ /* 0x000fc600078e00a4 */
[C---:B------:R-:W-:Y:S01]  /*cdd0*/  HMMA.16816.F32 R156, R4.reuse, R64, R156 ;  /* 0x00000040049c723c */ /* 0x040fe2000000189c */
[----:B------:R-:W-:Y:S02]  /*cde0*/  IMAD.MOV.U32 R122, RZ, RZ, R178 ;  /* 0x000000ffff7a7224 */ /* 0x000fe400078e00b2 */
[----:B------:R-:W-:Y:S02]  /*cdf0*/  IMAD.MOV.U32 R169, RZ, RZ, R215 ;  /* 0x000000ffffa97224 */ /* 0x000fe400078e00d7 */
[----:B------:R-:W-:Y:S01]  /*ce00*/  FADD.FTZ R34, R201, R34 ;  /* 0x00000022c9227221 */ /* 0x000fe20000010000 */
[----:B------:R-:W-:Y:S01]  /*ce10*/  IMAD.MOV.U32 R191, RZ, RZ, R54 ;  /* 0x000000ffffbf7224 */ /* 0x000fe200078e0036 */
[----:B------:R-:W-:Y:S01]  /*ce20*/  HMMA.16816.F32 R164, R4, R60, R84 ;  /* 0x0000003c04a4723c */ /* 0x000fe20000001854 */
[----:B------:R-:W-:Y:S01]  /*ce30*/  IMAD.MOV.U32 R178, RZ, RZ, R184 ;  /* 0x000000ffffb27224 */ /* 0x000fe200078e00b8 */
[----:B------:R-:W3:Y:S01]  /*ce40*/  MUFU.EX2 R54, R43 ;  /* 0x0000002b00367308 */ /* 0x000ee20000000800 */
[----:B------:R-:W-:-:S03]  /*ce50*/  IMAD.MOV.U32 R184, RZ, RZ, R163 ;  /* 0x000000ffffb87224 */ /* 0x000fc600078e00a3 */
[----:B------:R-:W-:Y:S01]  /*ce60*/  HMMA.16816.F32 R44, R4, R66, R72 ;  /* 0x00000042042c723c */ /* 0x000fe20000001848 */
[----:B----4-:R-:W-:Y:S01]  /*ce70*/  F2FP.F16.F32.PACK_AB R2, R58, R76 ;  /* 0x0000004c3a02723e */ /* 0x010fe200000000ff */
[----:B------:R-:W-:Y:S02]  /*ce80*/  IMAD.MOV.U32 R163, RZ, RZ, R161 ;  /* 0x000000ffffa37224 */ /* 0x000fe400078e00a1 */
[----:B------:R-:W-:Y:S01]  /*ce90*/  FADD.FTZ R35, R196, R35 ;  /* 0x00000023c4237221 */ /* 0x000fe20000010000 */
[----:B------:R-:W-:Y:S01]  /*cea0*/  IMAD.MOV.U32 R161, RZ, RZ, R160 ;  /* 0x000000ffffa17224 */ /* 0x000fe200078e00a0 */
[----:B------:R-:W-:Y:S01]  /*ceb0*/  F2FP.F16.F32.PACK_AB R10, R88, R77 ;  /* 0x0000004d580a723e */ /* 0x000fe200000000ff */
        /* <DEDUP_REMOVED lines=15> */
[----:B------:R2:W5:Y:S01]  /*cfb0*/  LDL.LU R218, [R1+0xd8] ;  /* 0x0000d80001da7983 */ /* 0x0005620000300800 */
[----:B------:R-:W-:Y:S01]  /*cfc0*/  IMAD.MOV.U32 R170, RZ, RZ, R151 ;  /* 0x000000ffffaa7224 */ /* 0x000fe200078e0097 */
[----:B------:R-:W-:Y:S01]  /*cfd0*/  LOP3.LUT R151, R19, R0, RZ, 0xc0, !PT ;  /* 0x0000000013977212 */ /* 0x000fe200078ec0ff */
[----:B------:R-:W-:Y:S01]  /*cfe0*/  IMAD.MOV.U32 R201, RZ, RZ, R186 ;  /* 0x000000ffffc97224 */ /* 0x000fe200078e00ba */
[----:B------:R-:W-:Y:S01]  /*cff0*/  LOP3.LUT R7, R15, R2, RZ, 0xc0, !PT ;  /* 0x000000020f077212 */ /* 0x000fe200078ec0ff */
[----:B------:R-:W-:Y:S01]  /*d000*/  IMAD.MOV.U32 R176, RZ, RZ, R202 ;  /* 0x000000ffffb07224 */ /* 0x000fe200078e00ca */
[----:B------:R-:W-:-:S02]  /*d010*/  F2FP.F16.F32.PACK_AB R0, R101, R103 ;  /* 0x000000676500723e */ /* 0x000fc400000000ff */
[----:B------:R-:W-:Y:S01]  /*d020*/  LOP3.LUT R10, R12, R10, RZ, 0xc0, !PT ;  /* 0x0000000a0c0a7212 */ /* 0x000fe200078ec0ff */
[----:B------:R-:W-:Y:S01]  /*d030*/  IMAD.MOV.U32 R229, RZ, RZ, R148 ;  /* 0x000000ffffe57224 */ /* 0x000fe200078e0094 */
[----:B------:R-:W-:Y:S01]  /*d040*/  F2FP.F16.F32.PACK_AB R2, R104, R110 ;  /* 0x0000006e6802723e */ /* 0x000fe200000000ff */
[----:B------:R-:W-:Y:S01]  /*d050*/  IMAD.MOV.U32 R202, RZ, RZ, R169 ;  /* 0x000000ffffca7224 */ /* 0x000fe200078e00a9 */
[----:B------:R-:W-:Y:S01]  /*d060*/  LOP3.LUT R149, R25, R0, RZ, 0xc0, !PT ;  /* 0x0000000019957212 */ /* 0x000fe200078ec0ff */
[----:B------:R-:W-:Y:S01]  /*d070*/  IMAD.MOV.U32 R169, RZ, RZ, R150 ;  /* 0x000000ffffa97224 */ /* 0x000fe200078e0096 */
[----:B------:R-:W-:Y:S01]  /*d080*/  LOP3.LUT R150, R18, R2, RZ, 0xc0, !PT ;  /* 0x0000000212967212 */ /* 0x000fe200078ec0ff */
[----:B------:R-:W-:Y:S01]  /*d090*/  IMAD.MOV.U32 R177, RZ, RZ, R201 ;  /* 0x000000ffffb17224 */ /* 0x000fe200078e00c9 */
[----:B---3--:R-:W-:Y:S01]  /*d0a0*/  F2FP.F16.F32.PACK_AB R0, R54, R55 ;  /* 0x000000373600723e */ /* 0x008fe200000000ff */
[----:B------:R-:W-:Y:S01]  /*d0b0*/  IMAD.MOV.U32 R201, RZ, RZ, R174 ;  /* 0x000000ffffc97224 */ /* 0x000fe200078e00ae */
[----:B------:R-:W-:Y:S01]  /*d0c0*/  F2FP.F16.F32.PACK_AB R2, R113, R115 ;  /* 0x000000737102723e */ /* 0x000fe200000000ff */
[----:B------:R-:W-:Y:S01]  /*d0d0*/  IMAD.MOV.U32 R174, RZ, RZ, R137 ;  /* 0x000000ffffae7224 */ /* 0x000fe200078e0089 */
[----:B------:R-:W-:Y:S01]  /*d0e0*/  LOP3.LUT R5, R17, R3, RZ, 0xc0, !PT ;  /* 0x0000000311057212 */ /* 0x000fe200078ec0ff */
[----:B------:R-:W-:Y:S01]  /*d0f0*/  FADD.FTZ R12, R135, R40 ;  /* 0x00000028870c7221 */ /* 0x000fe20000010000 */
[----:B------:R-:W-:Y:S01]  /*d100*/  LOP3.LUT R137, R27, R0, RZ, 0xc0, !PT ;  /* 0x000000001b897212 */ /* 0x000fe200078ec0ff */
[----:B------:R-:W-:Y:S01]  /*d110*/  IMAD.MOV.U32 R189, RZ, RZ, R123 ;  /* 0x000000ffffbd7224 */ /* 0x000fe200078e007b */
[----:B------:R-:W-:Y:S01]  /*d120*/  LOP3.LUT R148, R24, R2, RZ, 0xc0, !PT ;  /* 0x0000000218947212 */ /* 0x000fe200078ec0ff */
[----:B------:R-:W-:Y:S01]  /*d130*/  IMAD.MOV.U32 R234, RZ, RZ, R173 ;  /* 0x000000ffffea7224 */ /* 0x000fe200078e00ad */
[----:B------:R-:W-:Y:S01]  /*d140*/  F2FP.F16.F32.PACK_AB R0, R53, R52 ;  /* 0x000000343500723e */ /* 0x000fe200000000ff */
[----:B-1----:R-:W-:Y:S01]  /*d150*/  HMMA.16816.F32 R152, R8, R20, R152 ;  /* 0x000000140898723c */ /* 0x002fe20000001898 */
[----:B------:R-:W-:Y:S01]  /*d160*/  F2FP.F16.F32.PACK_AB R2, R59, R90 ;  /* 0x0000005a3b02723e */ /* 0x000fe200000000ff */
[----:B------:R-:W-:-:S02]  /*d170*/  IMAD.MOV.U32 R173, RZ, RZ, R139 ;  /* 0x000000ffffad7224 */ /* 0x000fc400078e008b */
[----:B------:R-:W-:Y:S01]  /*d180*/  FADD.FTZ R12, R189, R12 ;  /* 0x0000000cbd0c7221 */ /* 0x000fe20000010000 */
[----:B------:R-:W-:Y:S01]  /*d190*/  IMAD.MOV.U32 R188, RZ, RZ, R138 ;  /* 0x000000ffffbc7224 */ /* 0x000fe200078e008a */
[----:B------:R-:W-:Y:S01]  /*d1a0*/  F2FP.F16.F32.PACK_AB R3, R91, R89 ;  /* 0x000000595b03723e */ /* 0x000fe200000000ff */
[C---:B------:R-:W-:Y:S01]  /*d1b0*/  HMMA.16816.F32 R144, R8.reuse, R22, R144 ;  /* 0x000000160890723c */ /* 0x040fe20000001890 */
[----:B------:R-:W-:Y:S01]  /*d1c0*/  LOP3.LUT R139, R33, R0, RZ, 0xc0, !PT ;  /* 0x00000000218b7212 */ /* 0x000fe200078ec0ff */
[----:B------:R-:W-:Y:S01]  /*d1d0*/  FADD.FTZ R0, R229, R35 ;  /* 0x00000023e5007221 */ /* 0x000fe20000010000 */
[----:B------:R-:W-:Y:S01]  /*d1e0*/  LOP3.LUT R138, R32, R2, RZ, 0xc0, !PT ;  /* 0x00000002208a7212 */ /* 0x000fe200078ec0ff */
[----:B------:R-:W-:Y:S01]  /*d1f0*/  FADD.FTZ R2, R234, R34 ;  /* 0x00000022ea027221 */ /* 0x000fe20000010000 */
[----:B------:R-:W-:Y:S01]  /*d200*/  IMAD.MOV.U32 R178, RZ, RZ, R161 ;  /* 0x000000ffffb27224 */ /* 0x000fe200078e00a1 */
[C---:B------:R-:W-:Y:S01]  /*d210*/  HMMA.16816.F32 R140, R8.reuse, R28, R140 ;  /* 0x0000001c088c723c */ /* 0x040fe2000000188c */
[----:B------:R-:W-:Y:S01]  /*d220*/  IMAD.MOV.U32 R189, RZ, RZ, R136 ;  /* 0x000000ffffbd7224 */ /* 0x000fe200078e0088 */
[----:B------:R-:W-:Y:S01]  /*d230*/  LOP3.LUT R136, R26, R3, RZ, 0xc0, !PT ;  /* 0x000000031a887212 */ /* 0x000fe200078ec0ff */
[----:B------:R-:W-:Y:S01]  /*d240*/  IMAD.MOV.U32 R186, RZ, RZ, R163 ;  /* 0x000000ffffba7224 */ /* 0x000fe200078e00a3 */
[----:B------:R-:W-:Y:S01]  /*d250*/  LDSM.16.MT88.4 R40, [R205+0x5c00] ;  /* 0x005c0000cd28783b */ /* 0x000fe20000004200 */
[----:B------:R-:W-:Y:S01]  /*d260*/  IMAD.MOV.U32 R168, RZ, RZ, R206 ;  /* 0x000000ffffa87224 */ /* 0x000fe200078e00ce */
[----:B------:R-:W-:Y:S01]  /*d270*/  HMMA.16816.F32 R8, R8, R30, R68 ;  /* 0x0000001e0808723c */ /* 0x000fe20000001844 */
[----:B------:R-:W-:Y:S01]  /*d280*/  FADD.FTZ R3, R180, R0 ;  /* 0x00000000b4037221 */ /* 0x000fe20000010000 */
[----:B------:R-:W-:Y:S01]  /*d290*/  IMAD.MOV.U32 R171, RZ, RZ, R175 ;  /* 0x000000ffffab7224 */ /* 0x000fe200078e00af */
[----:B------:R2:W5:Y:S01]  /*d2a0*/  LDL.LU R217, [R1+0xd4] ;  /* 0x0000d40001d97983 */ /* 0x0005620000300800 */
[----:B------:R-:W1:Y:S02]  /*d2b0*/  LDC.U8 R132, c[0x0][0x388] ;  /* 0x0000e200ff847b82 */ /* 0x000e640000000000 */
[----:B------:R-:W-:Y:S01]  /*d2c0*/  HMMA.16816.F32 R164, R4, R20, R164 ;  /* 0x0000001404a4723c */ /* 0x000fe200000018a4 */
[----:B------:R-:W-:-:S05]  /*d2d0*/  FADD.FTZ R0, R181, R2 ;  /* 0x00000002b5007221 */ /* 0x000fca0000010000 */
[C---:B------:R-:W-:Y:S06]  /*d2e0*/  HMMA.16816.F32 R156, R4.reuse, R28, R156 ;  /* 0x0000001c049c723c */ /* 0x040fec000000189c */
[C---:B------:R-:W-:Y:S06]  /*d2f0*/  HMMA.16816.F32 R20, R4.reuse, R22, R48 ;  /* 0x000000160414723c */ /* 0x040fec0000001830 */
[----:B------:R-:W-:Y:S01]  /*d300*/  HMMA.16816.F32 R28, R4, R30, R44 ;  /* 0x0000001e041c723c */ /* 0x000fe2000000182c */
[----:B------:R-:W-:-:S06]  /*d310*/  FADD.FTZ R3, R196, R3 ;  /* 0x00000003c4037221 */ /* 0x000fcc0000010000 */
[----:B------:R-:W-:Y:S01]  /*d320*/  FADD.FTZ R4, R176, R13 ;  /* 0x0000000db0047221 */ /* 0x000fe20000010000 */
[----:B------:R-:W-:-:S03]  /*d330*/  FADD.FTZ R5, R177, R12 ;  /* 0x0000000cb1057221 */ /* 0x000fc60000010000 */
        /* <DEDUP_REMOVED lines=115> */
[C---:B---3--:R-:W-:Y:S06]  /*da70*/  HMMA.16816.F32 R152, R136.reuse, R160, R152 ;  /* 0x000000a08898723c */ /* 0x048fec0000001898 */
[----:B------:R-:W-:Y:S06]  /*da80*/  HMMA.16816.F32 R144, R136, R162, R144 ;  /* 0x000000a28890723c */ /* 0x000fec0000001890 */
[----:B------:R-:W-:Y:S06]  /*da90*/  HMMA.16816.F32 R164, R148, R160, R164 ;  /* 0x000000a094a4723c */ /* 0x000fec00000018a4 */
[----:B------:R-:W-:Y:S06]  /*daa0*/  HMMA.16816.F32 R140, R136, R40, R140 ;  /* 0x00000028888c723c */ /* 0x000fec000000188c */
[C---:B------:R-:W-:Y:S06]  /*dab0*/  HMMA.16816.F32 R160, R148.reuse, R162, R20 ;  /* 0x000000a294a0723c */ /* 0x040fec0000001814 */
[----:B------:R-:W-:Y:S06]  /*dac0*/  HMMA.16816.F32 R156, R148, R40, R156 ;  /* 0x00000028949c723c */ /* 0x000fec000000189c */
[-C--:B------:R-:W-:Y:S06]  /*dad0*/  HMMA.16816.F32 R136, R136, R42.reuse, R8 ;  /* 0x0000002a8888723c */ /* 0x080fec0000001808 */
[----:B------:R-:W-:Y:S01]  /*dae0*/  HMMA.16816.F32 R148, R148, R42, R28 ;  /* 0x0000002a9494723c */ /* 0x000fe2000000181c */
[----:B------:R-:W-:-:S08]  /*daf0*/  NOP ;  /* 0x0000000000007918 */ /* 0x000fd00000000000 */
[----:B-12---:R-:W-:-:S15]  /*db00*/  @!P0 BRA `(.L_x_976) ;  /* 0x000000b400808947 */ /* 0x006fde0003800000 */
        /* <DEDUP_REMOVED lines=14> */
[----:B------:R-:W-:-:S06]  /*dbf0*/  UIMAD UR4, UR6, UR9, UR4 ;  /* 0x00000009060472a4 */ /* 0x000fcc000f8e0204 */
[----:B------:R-:W-:Y:S02]  /*dc00*/  VIADD R3, R3, UR4 ;  /* 0x0000000403037c36 */ /* 0x000fe40008000000 */
[----:B------:R-:W1:Y:S01]  /*dc10*/  @!P1 LDC.64 R10, c[0x0][0x220] ;  /* 0x00008800ff0a9b82 */ /* 0x000e620000000a00 */
[----:B------:R-:W-:Y:S01]  /*dc20*/  @!P1 LEA R7, P0, R7, R2, 0x6 ;  /* 0x0000000207079211 */ /* 0x000fe200078030ff */
[----:B------:R-:W-:Y:S01]  /*dc30*/  VOTEU.ALL UP0, P1 ;  /* 0x00000000003f7886 */ /* 0x000fe20000800000 */
[----:B------:R-:W-:Y:S02]  /*dc40*/  @P1 STS [R228+0x4000], RZ ;  /* 0x004000ffe4001388 */ /* 0x000fe40000000800 */
[C---:B------:R-:W-:Y:S01]  /*dc50*/  @!P1 LEA.HI.X R12, R4.reuse, R3, R0, 0x6, P0 ;  /* 0x00000003040c9211 */ /* 0x040fe200000f3400 */
[----:B------:R-:W-:Y:S01]  /*dc60*/  @!P1 IMAD.WIDE.U32 R4, R4, 0x60, R2 ;  /* 0x0000006004049825 */ /* 0x000fe200078e0002 */
[----:B------:R-:W-:Y:S01]  /*dc70*/  @!P1 IADD3 R0, P0, R2, UR33, RZ ;  /* 0x0000002102009c10 */ /* 0x000fe2000ff1e0ff */
[----:B------:R-:W2:Y:S01]  /*dc80*/  @!P1 LDC.64 R14, c[0x0][0x220] ;  /* 0x00008800ff0e9b82 */ /* 0x000ea20000000a00 */
[----:B------:R-:W-:Y:S01]  /*dc90*/  @!UP0 UIMAD UR4, UR11, 0x60, URZ ;  /* 0x000000600b0488a4 */ /* 0x000fe2000f8e023f */
[----:B------:R-:W-:Y:S01]  /*dca0*/  @P1 STS [R228+0x4004], RZ ;  /* 0x004004ffe4001388 */ /* 0x000fe20000000800 */
[----:B------:R-:W-:Y:S01]  /*dcb0*/  @!P1 IADD3.X R9, R3, UR32, RZ, P0, !PT ;  /* 0x0000002003099c10 */ /* 0x000fe200087fe4ff */
[----:B------:R-:W-:-:S02]  /*dcc0*/  UISETP.GT.AND UP0, UPT, UR17, UR14, UPT ;  /* 0x0000000e1100728c */ /* 0x000fc4000bf04270 */
[----:B------:R-:W-:Y:S02]  /*dcd0*/  @P1 STS.64 [R228+0x4008], RZ ;  /* 0x004008ffe4001388 */ /* 0x000fe40000000a00 */
[----:B------:R-:W3:Y:S08]  /*dce0*/  @!P1 LDC.64 R16, c[0x0][0x220] ;  /* 0x00008800ff109b82 */ /* 0x000ef00000000a00 */
[----:B------:R-:W4:Y:S01]  /*dcf0*/  @!P1 LDC.64 R18, c[0x0][0x220] ;  /* 0x00008800ff129b82 */ /* 0x000f220000000a00 */
[----:B-1----:R-:W-:-:S04]  /*dd00*/  @!P1 LEA R10, P3, R2, R10, 0x1 ;  /* 0x0000000a020a9211 */ /* 0x002fc800078608ff */
[----:B------:R-:W-:Y:S02]  /*dd10*/  @!P1 LEA.HI.X R11, R2, R11, R3, 0x1, P3 ;  /* 0x0000000b020b9211 */ /* 0x000fe400018f0c03 */
[----:B--2---:R-:W-:-:S03]  /*dd20*/  @!P1 LEA R8, P2, R0, R14, 0x1 ;  /* 0x0000000e00089211 */ /* 0x004fc600078408ff */
[----:B------:R-:W-:Y:S01]  /*dd30*/  @!PT LDS RZ, [RZ] ;  /* 0x00000000fffff984 */ /* 0x000fe20000000800 */
[----:B------:R-:W-:Y:S01]  /*dd40*/  @!PT LDS RZ, [RZ] ;  /* 0x00000000fffff984 */ /* 0x000fe20000000800 */
[----:B------:R-:W-:Y:S01]  /*dd50*/  @!PT LDS RZ, [RZ] ;  /* 0x00000000fffff984 */ /* 0x000fe20000000800 */
[----:B------:R-:W-:Y:S01]  /*dd60*/  @!P1 LDGSTS.E.BYPASS.LTC128B.128 [R228+0x4000], desc[UR22][R10.64] ;  /* 0x040000000ae49fae */ /* 0x000fe2000b901d56 */
[----:B------:R-:W-:Y:S01]  /*dd70*/  @!P1 LEA.HI.X R9, R0, R15, R9, 0x1, P2 ;  /* 0x0000000f00099211 */ /* 0x000fe200010f0c09 */
[----:B------:R-:W-:Y:S02]  /*dd80*/  @!P1 VIADD R0, R5, UR4 ;  /* 0x0000000405009c36 */ /* 0x000fe40008000000 */
[----:B------:R-:W-:Y:S01]  /*dd90*/  @P1 STS.128 [R228+0x4800], RZ ;  /* 0x004800ffe4001388 */ /* 0x000fe20000000c00 */
[----:B---3--:R-:W-:-:S03]  /*dda0*/  @!P1 LEA R6, P0, R7, R16, 0x1 ;  /* 0x0000001007069211 */ /* 0x008fc600078008ff */
[----:B------:R-:W-:Y:S01]  /*ddb0*/  @!PT LDS RZ, [RZ] ;  /* 0x00000000fffff984 */ /* 0x000fe20000000800 */
[----:B------:R-:W-:Y:S01]  /*ddc0*/  @!PT LDS RZ, [RZ] ;  /* 0x00000000fffff984 */ /* 0x000fe20000000800 */
[----:B------:R-:W-:Y:S01]  /*ddd0*/  @!PT LDS RZ, [RZ] ;  /* 0x00000000fffff984 */ /* 0x000fe20000000800 */
[----:B------:R-:W-:Y:S01]  /*dde0*/  @!P1 LDGSTS.E.BYPASS.LTC128B.128 [R228+0x4800], desc[UR22][R8.64] ;  /* 0x0480000008e49fae */ /* 0x000fe2000b901d56 */
[----:B------:R-:W-:-:S03]  /*ddf0*/  @!P1 LEA.HI.X R7, R7, R17, R12, 0x1, P0 ;  /* 0x0000001107079211 */ /* 0x000fc600000f0c0c */
[----:B------:R-:W-:Y:S01]  /*de00*/  @P1 STS.128 [R228+0x5000], RZ ;  /* 0x005000ffe4001388 */ /* 0x000fe20000000c00 */
[----:B----4-:R-:W-:-:S03]  /*de10*/  @!P1 LEA R2, P0, R4, R18, 0x1 ;  /* 0x0000001204029211 */ /* 0x010fc600078008ff */
[----:B------:R-:W-:Y:S01]  /*de20*/  @!PT LDS RZ, [RZ] ;  /* 0x00000000fffff984 */ /* 0x000fe20000000800 */
[----:B------:R-:W-:Y:S01]  /*de30*/  @!PT LDS RZ, [RZ] ;  /* 0x00000000fffff984 */ /* 0x000fe20000000800 */
[----:B------:R-:W-:Y:S01]  /*de40*/  @!PT LDS RZ, [RZ] ;  /* 0x00000000fffff984 */ /* 0x000fe20000000800 */
[----:B------:R1:W-:Y:S01]  /*de50*/  @!P1 LDGSTS.E.BYPASS.LTC128B.128 [R228+0x5000], desc[UR22][R6.64] ;  /* 0x0500000006e49fae */ /* 0x0003e2000b901d56 */
[----:B------:R-:W-:Y:S01]  /*de60*/  @!P1 LEA.HI.X R3, R4, R19, R0, 0x1, P0 ;  /* 0x0000001304039211 */ /* 0x000fe200000f0c00 */
[----:B------:R-:W-:Y:S02]  /*de70*/  IMAD.U32 R0, RZ, RZ, UR17 ;  /* 0x00000011ff007e24 */ /* 0x000fe4000f8e00ff */
[----:B------:R-:W-:Y:S04]  /*de80*/  @P1 STS.128 [R228+0x5800], RZ ;  /* 0x005800ffe4001388 */ /* 0x000fe80000000c00 */
[----:B------:R-:W-:Y:S01]  /*de90*/  @!PT LDS RZ, [RZ] ;  /* 0x00000000fffff984 */ /* 0x000fe20000000800 */
[----:B------:R-:W-:Y:S01]  /*dea0*/  @!PT LDS RZ, [RZ] ;  /* 0x00000000fffff984 */ /* 0x000fe20000000800 */
[----:B------:R-:W-:Y:S01]  /*deb0*/  @!PT LDS RZ, [RZ] ;  /* 0x00000000fffff984 */ /* 0x000fe20000000800 */
[----:B------:R2:W-:Y:S04]  /*dec0*/  @!P1 LDGSTS.E.BYPASS.LTC128B.128 [R228+0x5800], desc[UR22][R2.64] ;  /* 0x0580000002e49fae */ /* 0x0005e8000b901d56 */
[----:B-----5:R-:W-:Y:S04]  /*ded0*/  LDSM.16.M88.4 R44, [R135+0x3c00] ;  /* 0x003c0000872c783b */ /* 0x020fe80000000200 */
[----:B------:R-:W-:Y:S04]  /*dee0*/  LDSM.16.M88.4 R64, [R135+0x2800] ;  /* 0x002800008740783b */ /* 0x000fe80000000200 */
[----:B------:R-:W-:Y:S04]  /*def0*/  LDSM.16.M88.4 R48, [R135+0x3800] ;  /* 0x003800008730783b */ /* 0x000fe80000000200 */
[----:B------:R-:W-:Y:S04]  /*df00*/  LDSM.16.M88.4 R72, [R135+0x2000] ;  /* 0x002000008748783b */ /* 0x000fe80000000200 */
[----:B-1----:R-:W1:Y:S04]  /*df10*/  LDSM.16.M88.4 R4, [R206+0x1000] ;  /* 0x00100000ce04783b */ /* 0x002e680000000200 */
[----:B------:R-:W3:Y:S04]  /*df20*/  LDSM.16.M88.4 R68, [R135+0x2400] ;  /* 0x002400008744783b */ /* 0x000ee80000000200 */
[----:B------:R-:W4:Y:S04]  /*df30*/  LDSM.16.M88.4 R60, [R135+0x2c00] ;  /* 0x002c0000873c783b */ /* 0x000f280000000200 */
[----:B------:R-:W2:Y:S04]  /*df40*/  LDSM.16.M88.4 R56, [R135+0x3000] ;  /* 0x003000008738783b */ /* 0x000ea80000000200 */
[----:B------:R-:W2:Y:S04]  /*df50*/  LDSM.16.M88.4 R52, [R135+0x3400] ;  /* 0x003400008734783b */ /* 0x000ea80000000200 */
[----:B------:R-:W-:Y:S04]  /*df60*/  LDSM.16.M88.4 R8, [R207+0x1000] ;  /* 0x00100000cf08783b */ /* 0x000fe80000000200 */
[----:B------:R-:W2:Y:S04]  /*df70*/  LDSM.16.M88.4 R80, [R209] ;  /* 0x00000000d150783b */ /* 0x000ea80000000200 */
[----:B------:R-:W2:Y:S04]  /*df80*/  LDSM.16.M88.4 R28, [R214] ;  /* 0x00000000d61c783b */ /* 0x000ea80000000200 */
[----:B------:R-:W2:Y:S04]  /*df90*/  LDSM.16.M88.4 R76, [R210] ;  /* 0x00000000d24c783b */ /* 0x000ea80000000200 */
[----:B------:R-:W2:Y:S01]  /*dfa0*/  LDSM.16.M88.4 R40, [R208] ;  /* 0x00000000d028783b */ /* 0x000ea20000000200 */
[C---:B-1----:R-:W-:Y:S03]  /*dfb0*/  HMMA.16816.F32 R108, R4.reuse, R44, RZ ;  /* 0x0000002c046c723c */ /* 0x042fe600000018ff */
[----:B------:R-:W1:Y:S04]  /*dfc0*/  LDSM.16.M88.4 R32, [R215] ;  /* 0x00000000d720783b */ /* 0x000e680000000200 */
[----:B------:R-:W1:Y:S01]  /*dfd0*/  LDSM.16.M88.4 R24, [R213] ;  /* 0x00000000d518783b */ /* 0x000e620000000200 */
[C---:B------:R-:W-:Y:S03]  /*dfe0*/  HMMA.16816.F32 R88, R4.reuse, R64, RZ ;  /* 0x000000400458723c */ /* 0x040fe600000018ff */
[----:B------:R-:W1:Y:S03]  /*dff0*/  LDSM.16.M88.4 R20, [R212] ;  /* 0x00000000d414783b */ /* 0x000e660000000200 */
[C---:B------:R-:W-:Y:S01]  /*e000*/  HMMA.16816.F32 R112, R4.reuse, R50, RZ ;  /* 0x000000320470723c */ /* 0x040fe200000018ff */
[----:B------:R-:W1:Y:S04]  /*e010*/  LDSM.16.M88.4 R16, [R211] ;  /* 0x00000000d310783b */ /* 0x000e680000000200 */
[----:B------:R-:W1:Y:S01]  /*e020*/  LDSM.16.M88.4 R12, [R206] ;  /* 0x00000000ce0c783b */ /* 0x000e620000000200 */
[C---:B------:R-:W-:Y:S03]  /*e030*/  HMMA.16816.F32 R104, R4.reuse, R72, RZ ;  /* 0x000000480468723c */ /* 0x040fe600000018ff */
[----:B------:R-:W0:Y:S03]  /*e040*/  LDGDEPBAR ;  /* 0x00000000000079af */ /* 0x000e260000000000 */
[C---:B------:R-:W-:Y:S06]  /*e050*/  HMMA.16816.F32 R100, R4.reuse, R74, RZ ;  /* 0x0000004a0464723c */ /* 0x040fec00000018ff */
[C---:B---3--:R-:W-:Y:S06]  /*e060*/  HMMA.16816.F32 R96, R4.reuse, R68, RZ ;  /* 0x000000440460723c */ /* 0x048fec00000018ff */
[C---:B------:R-:W-:Y:S06]  /*e070*/  HMMA.16816.F32 R92, R4.reuse, R70, RZ ;  /* 0x00000046045c723c */ /* 0x040fec00000018ff */
[C---:B------:R-:W-:Y:S06]  /*e080*/  HMMA.16816.F32 R180, R4.reuse, R66, RZ ;  /* 0x0000004204b4723c */ /* 0x040fec00000018ff */
[C---:B----4-:R-:W-:Y:S06]  /*e090*/  HMMA.16816.F32 R176, R4.reuse, R60, RZ ;  /* 0x0000003c04b0723c */ /* 0x050fec00000018ff */
[C---:B------:R-:W-:Y:S06]  /*e0a0*/  HMMA.16816.F32 R172, R4.reuse, R62, RZ ;  /* 0x0000003e04ac723c */ /* 0x040fec00000018ff */
[C---:B--2---:R-:W-:Y:S06]  /*e0b0*/  HMMA.16816.F32 R168, R4.reuse, R56, RZ ;  /* 0x0000003804a8723c */ /* 0x044fec00000018ff */
[C---:B------:R-:W-:Y:S06]  /*e0c0*/  HMMA.16816.F32 R128, R4.reuse, R58, RZ ;  /* 0x0000003a0480723c */ /* 0x040fec00000018ff */
[C---:B------:R-:W-:Y:S06]  /*e0d0*/  HMMA.16816.F32 R124, R4.reuse, R52, RZ ;  /* 0x00000034047c723c */ /* 0x040fec00000018ff */
[C---:B------:R-:W-:Y:S06]  /*e0e0*/  HMMA.16816.F32 R120, R4.reuse, R54, RZ ;  /* 0x000000360478723c */ /* 0x040fec00000018ff */
[C---:B------:R-:W-:Y:S06]  /*e0f0*/  HMMA.16816.F32 R116, R4.reuse, R48, RZ ;  /* 0x000000300474723c */ /* 0x040fec00000018ff */
[----:B------:R-:W-:Y:S01]  /*e100*/  HMMA.16816.F32 R84, R4, R46, RZ ;  /* 0x0000002e0454723c */ /* 0x000fe200000018ff */
[----:B------:R-:W2:Y:S01]  /*e110*/  LDSM.16.M88.4 R4, [R207] ;  /* 0x00000000cf04783b */ /* 0x000ea20000000200 */
[----:B------:R-:W-:-:S04]  /*e120*/  DEPBAR.LE SB0, 0x0 ;  /* 0x000080000000791a */ /* 0x000fc80000000000 */
[C---:B------:R-:W-:Y:S06]  /*e130*/  HMMA.16816.F32 R236, R8.reuse, R80, R108 ;  /* 0x0000005008ec723c */ /* 0x040fec000000186c */
[C---:B------:R-:W-:Y:S06]  /*e140*/  HMMA.16816.F32 R200, R8.reuse, R28, R88 ;  /* 0x0000001c08c8723c */ /* 0x040fec0000001858 */
[C---:B------:R-:W-:Y:S06]  /*e150*/  HMMA.16816.F32 R88, R8.reuse, R78, R112 ;  /* 0x0000004e0858723c */ /* 0x040fec0000001870 */
[C---:B------:R-:W-:Y:S06]  /*e160*/  HMMA.16816.F32 R184, R8.reuse, R40, R104 ;  /* 0x0000002808b8723c */ /* 0x040fec0000001868 */
[----:B------:R-:W-:Y:S01]  /*e170*/  HMMA.16816.F32 R188, R8, R42, R100 ;  /* 0x0000002a08bc723c */ /* 0x000fe20000001864 */
[----:B------:R-:W-:-:S02]  /*e180*/  IMAD.MOV.U32 R231, RZ, RZ, R236 ;  /* 0x000000ffffe77224 */ /* 0x000fc400078e00ec */
[----:B------:R-:W3:Y:S01]  /*e190*/  S2R R236, SR_TID.X ;  /* 0x0000000000ec7919 */ /* 0x000ee20000002100 */
[----:B------:R-:W-:Y:S02]  /*e1a0*/  IMAD.MOV.U32 R244, RZ, RZ, R237 ;  /* 0x000000fffff47224 */ /* 0x000fe400078e00ed */
[----:B-1----:R-:W-:Y:S01]  /*e1b0*/  HMMA.16816.F32 R192, R8, R32, R96 ;  /* 0x0000002008c0723c */ /* 0x002fe20000001860 */
[----:B------:R-:W-:Y:S02]  /*e1c0*/  IMAD.MOV.U32 R252, RZ, RZ, R239 ;  /* 0x000000fffffc7224 */ /* 0x000fe400078e00ef */
[----:B------:R-:W-:-:S03]  /*e1d0*/  IMAD.MOV.U32 R251, RZ, RZ, R238 ;  /* 0x000000fffffb7224 */ /* 0x000fc600078e00ee */
[C---:B------:R-:W-:Y:S01]  /*e1e0*/  HMMA.16816.F32 R196, R8.reuse, R34, R92 ;  /* 0x0000002208c4723c */ /* 0x040fe2000000185c */
[----:B------:R-:W-:Y:S02]  /*e1f0*/  IMAD.MOV.U32 R239, RZ, RZ, R90 ;  /* 0x000000ffffef7224 */ /* 0x000fe400078e005a */
[----:B------:R-:W-:Y:S02]  /*e200*/  IMAD.MOV.U32 R238, RZ, RZ, R91 ;  /* 0x000000ffffee7224 */ /* 0x000fe400078e005b */
[----:B------:R-:W-:Y:S01]  /*e210*/  IMAD.MOV.U32 R237, RZ, RZ, R88 ;  /* 0x000000ffffed7224 */ /* 0x000fe200078e0058 */
[----:B------:R-:W-:Y:S01]  /*e220*/  HMMA.16816.F32 R180, R8, R30, R180 ;  /* 0x0000001e08b4723c */ /* 0x000fe200000018b4 */
[----:B------:R-:W-:-:S05]  /*e230*/  IMAD.MOV.U32 R230, RZ, RZ, R89 ;  /* 0x000000ffffe67224 */ /* 0x000fca00078e0059 */
[C---:B------:R-:W-:Y:S06]  /*e240*/  HMMA.16816.F32 R176, R8.reuse, R24, R176 ;  /* 0x0000001808b0723c */ /* 0x040fec00000018b0 */
[----:B------:R-:W-:Y:S01]  /*e250*/  HMMA.16816.F32 R172, R8, R26, R172 ;  /* 0x0000001a08ac723c */ /* 0x000fe200000018ac */
[----:B---3--:R-:W-:-:S05]  /*e260*/  IMAD.SHL.U32 R236, R236, 0x2, RZ ;  /* 0x00000002ecec7824 */ /* 0x008fca00078e00ff */
[----:B------:R-:W-:Y:S01]  /*e270*/  HMMA.16816.F32 R168, R8, R20, R168 ;  /* 0x0000001408a8723c */ /* 0x000fe200000018a8 */
[----:B------:R-:W-:-:S05]  /*e280*/  LOP3.LUT R236, R236, 0x6, RZ, 0xc0, !PT ;  /* 0x00000006ecec7812 */ /* 0x000fca00078ec0ff */
[----:B------:R-:W-:Y:S01]  /*e290*/  HMMA.16816.F32 R128, R8, R22, R128 ;  /* 0x000000160880723c */ /* 0x000fe20000001880 */
[----:B------:R-:W-:-:S05]  /*e2a0*/  IMAD R0, R0, 0x80, R236 ;  /* 0x0000008000007824 */ /* 0x000fca00078e02ec */
[C---:B------:R-:W-:Y:S01]  /*e2b0*/  HMMA.16816.F32 R124, R8.reuse, R16, R124 ;  /* 0x00000010087c723c */ /* 0x040fe2000000187c */
[----:B------:R-:W-:Y:S01]  /*e2c0*/  IMAD.IADD R3, R222, 0x1, -R0 ;  /* 0x00000001de037824 */ /* 0x000fe200078e0a00 */
[C---:B------:R-:W-:Y:S01]  /*e2d0*/  ISETP.GE.AND P0, PT, R0.reuse, R227, PT ;  /* 0x000000e30000720c */ /* 0x040fe20003f06270 */
[C---:B------:R-:W-:Y:S01]  /*e2e0*/  VIADD R2, R0.reuse, 0x1 ;  /* 0x0000000100027836 */ /* 0x040fe20000000000 */
[CC--:B------:R-:W-:Y:S02]  /*e2f0*/  ISETP.GE.AND P3, PT, R0.reuse, R226.reuse, PT ;  /* 0x000000e20000720c */ /* 0x0c0fe40003f66270 */
[C---:B------:R-:W-:Y:S01]  /*e300*/  HMMA.16816.F32 R232, R8.reuse, R18, R120 ;  /* 0x0000001208e8723c */ /* 0x040fe20000001878 */
[----:B------:R-:W-:Y:S02]  /*e310*/  ISETP.LT.OR P0, PT, R0, R219, P0 ;  /* 0x000000db0000720c */ /* 0x000fe40000701670 */
[C---:B------:R-:W-:Y:S02]  /*e320*/  ISETP.GE.AND P6, PT, R2.reuse, R227, PT ;  /* 0x000000e30200720c */ /* 0x040fe40003fc6270 */
[C---:B------:R-:W-:Y:S01]  /*e330*/  ISETP.GE.AND P5, PT, R2.reuse, R226, PT ;  /* 0x000000e20200720c */ /* 0x040fe20003fa6270 */
[----:B------:R-:W-:Y:S01]  /*e340*/  HMMA.16816.F32 R240, R8, R76, R116 ;  /* 0x0000004c08f0723c */ /* 0x000fe20000001874 */
[----:B------:R-:W-:-:S02]  /*e350*/  ISETP.GE.AND P4, PT, R2, R225, PT ;  /* 0x000000e10200720c */ /* 0x000fc40003f86270 */
[C---:B------:R-:W-:Y:S02]  /*e360*/  ISETP.GE.AND P2, PT, R2.reuse, R224, PT ;  /* 0x000000e00200720c */ /* 0x040fe40003f46270 */
[C---:B------:R-:W-:Y:S01]  /*e370*/  ISETP.LT.OR P6, PT, R2.reuse, R219, P6 ;  /* 0x000000db0200720c */ /* 0x040fe200037c1670 */
[----:B------:R-:W-:Y:S01]  /*e380*/  HMMA.16816.F32 R8, R8, R82, R84 ;  /* 0x000000520808723c */ /* 0x000fe20000001854 */
[C---:B------:R-:W-:Y:S02]  /*e390*/  ISETP.LT.OR P5, PT, R2.reuse, R218, P5 ;  /* 0x000000da0200720c */ /* 0x040fe40002fa1670 */
[C---:B------:R-:W-:Y:S02]  /*e3a0*/  ISETP.LT.OR P4, PT, R2.reuse, R217, P4 ;  /* 0x000000d90200720c */ /* 0x040fe40002781670 */
[----:B------:R-:W-:Y:S01]  /*e3b0*/  ISETP.LT.OR P2, PT, R2, R216, P2 ;  /* 0x000000d80200720c */ /* 0x000fe20001741670 */
[----:B------:R-:W-:Y:S01]  /*e3c0*/  HMMA.16816.F32 R104, R12, R72, RZ ;  /* 0x000000480c68723c */ /* 0x000fe200000018ff */
[----:B------:R-:W-:-:S05]  /*e3d0*/  ISETP.LT.OR P3, PT, R0, R218, P3 ;  /* 0x000000da0000720c */ /* 0x000fca0001f61670 */
[C---:B------:R-:W-:Y:S06]  /*e3e0*/  HMMA.16816.F32 R108, R12.reuse, R74, RZ ;  /* 0x0000004a0c6c723c */ /* 0x040fec00000018ff */
[C---:B------:R-:W-:Y:S06]  /*e3f0*/  HMMA.16816.F32 R100, R12.reuse, R68, RZ ;  /* 0x000000440c64723c */ /* 0x040fec00000018ff */
[----:B------:R-:W-:Y:S01]  /*e400*/  HMMA.16816.F32 R96, R12, R70, RZ ;  /* 0x000000460c60723c */ /* 0x000fe200000018ff */
[----:B------:R-:W-:-:S02]  /*e410*/  IMAD.MOV.U32 R248, RZ, RZ, R10 ;  /* 0x000000fffff87224 */ /* 0x000fc400078e000a */
        /* <DEDUP_REMOVED lines=15> */
[C---:B--2---:R-:W-:Y:S06]  /*e510*/  HMMA.16816.F32 R68, R4.reuse, R20, R68 ;  /* 0x000000140444723c */ /* 0x044fec0000001844 */
        /* <DEDUP_REMOVED lines=9> */
[----:B------:R-:W-:-:S02]  /*e5b0*/  IMAD.MOV.U32 R33, RZ, RZ, R244 ;  /* 0x000000ffff217224 */ /* 0x000fc400078e00f4 */
[----:B------:R-:W-:-:S03]  /*e5c0*/  IMAD.MOV.U32 R32, RZ, RZ, R247 ;  /* 0x000000ffff207224 */ /* 0x000fc600078e00f7 */
[C---:B------:R-:W-:Y:S06]  /*e5d0*/  HMMA.16816.F32 R92, R4.reuse, R28, R92 ;  /* 0x0000001c045c723c */ /* 0x040fec000000185c */
[C---:B------:R-:W-:Y:S06]  /*e5e0*/  HMMA.16816.F32 R88, R4.reuse, R30, R88 ;  /* 0x0000001e0458723c */ /* 0x040fec0000001858 */
[C---:B------:R-:W-:Y:S06]  /*e5f0*/  HMMA.16816.F32 R84, R4.reuse, R24, R84 ;  /* 0x000000180454723c */ /* 0x040fec0000001854 */
[----:B------:R-:W-:Y:S01]  /*e600*/  HMMA.16816.F32 R72, R4, R26, R72 ;  /* 0x0000001a0448723c */ /* 0x000fe20000001848 */
[----:B------:R-:W-:-:S05]  /*e610*/  IMAD.MOV.U32 R25, RZ, RZ, R248 ;  /* 0x000000ffff197224 */ /* 0x000fca00078e00f8 */
[C---:B------:R-:W-:Y:S06]  /*e620*/  HMMA.16816.F32 R76, R4.reuse, R78, R48 ;  /* 0x0000004e044c723c */ /* 0x040fec0000001830 */
[----:B------:R-:W-:Y:S07]  /*e630*/  HMMA.16816.F32 R80, R4, R82, R12 ;  /* 0x000000520450723c */ /* 0x000fee000000180c */
[----:B------:R-:W-:-:S02]  /*e640*/  IMAD.IADD R4, R220, 0x1, -R0 ;  /* 0x00000001dc047824 */ /* 0x000fc400078e0a00 */
[--C-:B------:R-:W-:Y:S02]  /*e650*/  IMAD.IADD R5, R221, 0x1, -R0.reuse ;  /* 0x00000001dd057824 */ /* 0x100fe400078e0a00 */
[----:B------:R-:W-:Y:S01]  /*e660*/  IMAD.IADD R6, R223, 0x1, -R0 ;  /* 0x00000001df067824 */ /* 0x000fe200078e0a00 */
[----:B------:R-:W-:Y:S02]  /*e670*/  IABS R7, R4 ;  /* 0x0000000400077213 */ /* 0x000fe40000000000 */
[----:B------:R-:W-:Y:S02]  /*e680*/  IABS R4, R3 ;  /* 0x0000000300047213 */ /* 0x000fe40000000000 */
[----:B------:R-:W-:Y:S01]  /*e690*/  IABS R3, R5 ;  /* 0x0000000500037213 */ /* 0x000fe20000000000 */
[----:B------:R-:W-:Y:S01]  /*e6a0*/  IMAD.IADD R5, R220, 0x1, -R2 ;  /* 0x00000001dc057824 */ /* 0x000fe200078e0a02 */
[----:B------:R-:W-:Y:S01]  /*e6b0*/  IABS R6, R6 ;  /* 0x0000000600067213 */ /* 0x000fe20000000000 */
[----:B------:R-:W-:-:S02]  /*e6c0*/  IMAD.MOV.U32 R8, RZ, RZ, R7 ;  /* 0x000000ffff087224 */ /* 0x000fc400078e0007 */
        /* <DEDUP_REMOVED lines=19> */
[----:B------:R-:W-:Y:S01]  /*e800*/  IABS R5, R4 ;  /* 0x0000000400057213 */ /* 0x000fe20000000000 */
[----:B------:R-:W-:Y:S01]  /*e810*/  IMAD.MOV.U32 R186, RZ, RZ, R245 ;  /* 0x000000ffffba7224 */ /* 0x000fe200078e00f5 */
        /* <DEDUP_REMOVED lines=8> */
[----:B------:R-:W-:Y:S01]  /*e8a0*/  BAR.SYNC.DEFER_BLOCKING 0x0 ;  /* 0x0000000000007b1d */ /* 0x000fe20000010000 */
[----:B------:R-:W-:Y:S01]  /*e8b0*/  ISETP.GE.AND P0, PT, R0, R225, PT ;  /* 0x000000e10000720c */ /* 0x000fe20003f06270 */
[----:B------:R-:W-:Y:S01]  /*e8c0*/  IMAD.IADD R7, R222, 0x1, -R3 ;  /* 0x00000001de077824 */ /* 0x000fe200078e0a03 */
[----:B------:R-:W-:-:S02]  /*e8d0*/  ISETP.GE.AND P3, PT, R0, R224, PT ;  /* 0x000000e00000720c */ /* 0x000fc40003f66270 */
[----:B------:R-:W-:Y:S01]  /*e8e0*/  IABS R2, R4 ;  /* 0x0000000400027213 */ /* 0x000fe20000000000 */
[----:B------:R-:W-:Y:S01]  /*e8f0*/  IMAD.MOV.U32 R4, RZ, RZ, R6 ;  /* 0x000000ffff047224 */ /* 0x000fe200078e0006 */
[C---:B------:R-:W-:Y:S02]  /*e900*/  ISETP.LT.OR P0, PT, R0.reuse, R217, P0 ;  /* 0x000000d90000720c */ /* 0x040fe40000701670 */
        /* <DEDUP_REMOVED lines=27> */
[----:B------:R-:W-:Y:S01]  /*eac0*/  I2FP.F32.S32 R10, R5 ;  /* 0x00000005000a7245 */ /* 0x000fe20000201400 */
[----:B------:R-:W-:Y:S01]  /*ead0*/  IMAD.MOV.U32 R187, RZ, RZ, R252 ;  /* 0x000000ffffbb7224 */ /* 0x000fe200078e00fc */
[----:B------:R-:W-:-:S02]  /*eae0*/  IABS R4, R4 ;  /* 0x0000000400047213 */ /* 0x000fc40000000000 */
        /* <DEDUP_REMOVED lines=14> */
[----:B------:R-:W-:Y:S01]  /*ebd0*/  ISETP.GE.AND P4, PT, R2, R227, PT ;  /* 0x000000e30200720c */ /* 0x000fe20003f86270 */
[--C-:B------:R-:W-:Y:S01]  /*ebe0*/  IMAD.IADD R4, R220, 0x1, -R3.reuse ;  /* 0x00000001dc047824 */ /* 0x100fe200078e0a03 */
[----:B------:R-:W-:Y:S01]  /*ebf0*/  ISETP.GE.AND P2, PT, R2, R226, PT ;  /* 0x000000e20200720c */ /* 0x000fe20003f46270 */
[----:B------:R-:W-:Y:S01]  /*ec00*/  IMAD.IADD R6, R222, 0x1, -R3 ;  /* 0x00000001de067824 */ /* 0x000fe200078e0a03 */
[C---:B------:R-:W-:Y:S01]  /*ec10*/  ISETP.GE.AND P0, PT, R2.reuse, R225, PT ;  /* 0x000000e10200720c */ /* 0x040fe20003f06270 */
[----:B------:R-:W-:Y:S01]  /*ec20*/  IMAD.MOV.U32 R33, RZ, RZ, R246 ;  /* 0x000000ffff217224 */ /* 0x000fe200078e00f6 */
[----:B------:R-:W-:-:S02]  /*ec30*/  ISETP.GE.AND P3, PT, R2, R224, PT ;  /* 0x000000e00200720c */ /* 0x000fc40003f66270 */
[----:B------:R-:W-:Y:S02]  /*ec40*/  I2FP.F32.S32 R7, R7 ;  /* 0x0000000700077245 */ /* 0x000fe40000201400 */
[C---:B------:R-:W-:Y:S02]  /*ec50*/  ISETP.LT.OR P4, PT, R2.reuse, R219, P4 ;  /* 0x000000db0200720c */ /* 0x040fe40002781670 */
[C---:B------:R-:W-:Y:S01]  /*ec60*/  ISETP.LT.OR P2, PT, R2.reuse, R218, P2 ;  /* 0x000000da0200720c */ /* 0x040fe20001741670 */
[----:B------:R-:W-:Y:S01]  /*ec70*/  FFMA.FTZ R14, R7, -UR31, R188 ;  /* 0x8000001f070e7c23 */ /* 0x000fe200080100bc */
[C---:B------:R-:W-:Y:S01]  /*ec80*/  ISETP.LT.OR P0, PT, R2.reuse, R217, P0 ;  /* 0x000000d90200720c */ /* 0x040fe20000701670 */
        /* <DEDUP_REMOVED lines=46> */
[C---:B------:R-:W-:Y:S02]  /*ef70*/  ISETP.GE.AND P5, PT, R2.reuse, R224, PT ;  /* 0x000000e00200720c */ /* 0x040fe40003fa6270 */
        /* <DEDUP_REMOVED lines=35> */
[----:B------:R-:W-:Y:S01]  /*f1b0*/  ISETP.GE.AND P4, PT, R2, R227, PT ;  /* 0x000000e30200720c */ /* 0x000fe20003f86270 */
[----:B------:R-:W-:Y:S01]  /*f1c0*/  IMAD.IADD R4, R220, 0x1, -R3 ;  /* 0x00000001dc047824 */ /* 0x000fe200078e0a03 */
[----:B------:R-:W-:Y:S01]  /*f1d0*/  ISETP.GE.AND P2, PT, R2, R226, PT ;  /* 0x000000e20200720c */ /* 0x000fe20003f46270 */
[----:B------:R-:W-:Y:S01]  /*f1e0*/  FFMA.FTZ R8, R8, -UR31, R195 ;  /* 0x8000001f08087c23 */ /* 0x000fe200080100c3 */
[C---:B------:R-:W-:Y:S01]  /*f1f0*/  ISETP.GE.AND P0, PT, R2.reuse, R225, PT ;  /* 0x000000e10200720c */ /* 0x040fe20003f06270 */
[----:B------:R-:W-:Y:S01]  /*f200*/  IMAD.MOV.U32 R194, RZ, RZ, R237 ;  /* 0x000000ffffc27224 */ /* 0x000fe200078e00ed */
        /* <DEDUP_REMOVED lines=29> */
[C---:B------:R-:W-:Y:S01]  /*f3e0*/  ISETP.GE.AND P6, PT, R3.reuse, R227, PT ;  /* 0x000000e30300720c */ /* 0x040fe20003fc6270 */
[----:B------:R-:W-:Y:S01]  /*f3f0*/  IMAD.IADD R4, R220, 0x1, -R2 ;  /* 0x00000001dc047824 */ /* 0x000fe200078e0a02 */
[C---:B------:R-:W-:Y:S01]  /*f400*/  ISETP.GE.AND P5, PT, R3.reuse, R226, PT ;  /* 0x000000e20300720c */ /* 0x040fe20003fa6270 */
[----:B------:R-:W-:Y:S01]  /*f410*/  FFMA.FTZ R12, R6, -UR31, R196 ;  /* 0x8000001f060c7c23 */ /* 0x000fe200080100c4 */
        /* <DEDUP_REMOVED lines=32> */
[----:B------:R-:W-:-:S02]  /*f620*/  ISETP.GE.AND P6, PT, R2, R225, PT ;  /* 0x000000e10200720c */ /* 0x000fc40003fc6270 */
[C---:B------:R-:W-:Y:S02]  /*f630*/  ISETP.GE.AND P5, PT, R2.reuse, R224, PT ;  /* 0x000000e00200720c */ /* 0x040fe40003fa6270 */
        /* <DEDUP_REMOVED lines=48> */
[C---:B------:R-:W-:Y:S02]  /*f940*/  ISETP.GE.AND P2, PT, R2.reuse, R224, PT ;  /* 0x000000e00200720c */ /* 0x040fe40003f46270 */
        /* <DEDUP_REMOVED lines=70> */
[--C-:B------:R-:W-:Y:S01]  /*fdb0*/  IMAD.IADD R4, R220, 0x1, -R2.reuse ;  /* 0x00000001dc047824 */ /* 0x100fe200078e0a02 */
        /* <DEDUP_REMOVED lines=133> */
[----:B------:R-:W-:Y:S01]  /*10610*/  IABS R6, R5 ;  /* 0x0000000500067213 */ /* 0x000fe20000000000 */
[----:B------:R-:W-:Y:S01]  /*10620*/  IMAD.MOV.U32 R5, RZ, RZ, R11 ;  /* 0x000000ffff057224 */ /* 0x000fe200078e000b */
[----:B------:R-:W-:Y:S02]  /*10630*/  IABS R7, R2 ;  /* 0x0000000200077213 */ /* 0x000fe40000000000 */
        /* <DEDUP_REMOVED lines=16> */
[----:B------:R-:W-:Y:S01]  /*10740*/  I2FP.F32.S32 R6, R6 ;  /* 0x0000000600067245 */ /* 0x000fe20000201400 */
[----:B------:R1:W-:Y:S01]  /*10750*/  STL [R1], R5 ;  /* 0x0000000501007387 */ /* 0x0003e20000100800 */
[----:B------:R-:W-:-:S02]  /*10760*/  ISETP.GE.AND P0, PT, R3, R227, PT ;  /* 0x000000e30300720c */ /* 0x000fc40003f06270 */
[C---:B------:R-:W-:Y:S01]  /*10770*/  ISETP.GE.AND P3, PT, R3.reuse, R226, PT ;  /* 0x000000e20300720c */ /* 0x040fe20003f66270 */
[----:B------:R-:W-:Y:S01]  /*10780*/  FFMA.FTZ R12, R6, -UR31, R168 ;  /* 0x8000001f060c7c23 */ /* 0x000fe200080100a8 */
[C---:B------:R-:W-:Y:S01]  /*10790*/  ISETP.GE.AND P6, PT, R3.reuse, R225, PT ;  /* 0x000000e10300720c */ /* 0x040fe20003fc6270 */
[----:B------:R-:W-:Y:S01]  /*107a0*/  IMAD.IADD R6, R222, 0x1, -R2 ;  /* 0x00000001de067824 */ /* 0x000fe200078e0a02 */
[C---:B------:R-:W-:Y:S01]  /*107b0*/  ISETP.GE.AND P5, PT, R3.reuse, R224, PT ;  /* 0x000000e00300720c */ /* 0x040fe20003fa6270 */
[----:B------:R2:W-:Y:S01]  /*107c0*/  STL [R1+0x14], R4 ;  /* 0x0000140401007387 */ /* 0x0005e20000100800 */
[C---:B------:R-:W-:Y:S02]  /*107d0*/  ISETP.LT.OR P0, PT, R3.reuse, R219, P0 ;  /* 0x000000db0300720c */ /* 0x040fe40000701670 */
[C---:B------:R-:W-:Y:S02]  /*107e0*/  ISETP.LT.OR P3, PT, R3.reuse, R218, P3 ;  /* 0x000000da0300720c */ /* 0x040fe40001f61670 */
[----:B------:R-:W-:-:S02]  /*107f0*/  ISETP.LT.OR P6, PT, R3, R217, P6 ;  /* 0x000000d90300720c */ /* 0x000fc400037c1670 */
[----:B------:R-:W-:Y:S02]  /*10800*/  ISETP.LT.OR P5, PT, R3, R216, P5 ;  /* 0x000000d80300720c */ /* 0x000fe40002fa1670 */
[----:B------:R-:W-:Y:S02]  /*10810*/  IABS R8, R7 ;  /* 0x0000000700087213 */ /* 0x000fe40000000000 */
[----:B------:R-:W-:Y:S02]  /*10820*/  FSEL R180, R12, -INF , !P4 ;  /* 0xff8000000cb47808 */ /* 0x000fe40006000000 */
[----:B------:R-:W-:Y:S02]  /*10830*/  FSEL R188, R11, -INF , !P2 ;  /* 0xff8000000bbc7808 */ /* 0x000fe40005000000 */
[----:B------:R-:W-:Y:S01]  /*10840*/  FSEL R24, R10, -INF , !P0 ;  /* 0xff8000000a187808 */ /* 0x000fe20004000000 */
[--C-:B-1----:R-:W-:Y:S01]  /*10850*/  IMAD.IADD R5, R221, 0x1, -R3.reuse ;  /* 0x00000001dd057824 */ /* 0x102fe200078e0a03 */
[C---:B------:R-:W-:Y:S01]  /*10860*/  ISETP.GE.AND P4, PT, R2.reuse, R227, PT ;  /* 0x000000e30200720c */ /* 0x040fe20003f86270 */
[----:B------:R-:W-:Y:S01]  /*10870*/  IMAD.IADD R3, R223, 0x1, -R3 ;  /* 0x00000001df037824 */ /* 0x000fe200078e0a03 */
[----:B------:R-:W-:-:S02]  /*10880*/  ISETP.GE.AND P2, PT, R2, R226, PT ;  /* 0x000000e20200720c */ /* 0x000fc40003f46270 */
[----:B------:R-:W-:Y:S02]  /*10890*/  IABS R7, R5 ;  /* 0x0000000500077213 */ /* 0x000fe40000000000 */
[----:B------:R-:W-:Y:S01]  /*108a0*/  IABS R5, R3 ;  /* 0x0000000300057213 */ /* 0x000fe20000000000 */
[----:B--2---:R-:W-:Y:S01]  /*108b0*/  IMAD.IADD R4, R220, 0x1, -R2 ;  /* 0x00000001dc047824 */ /* 0x004fe200078e0a02 */
[----:B------:R-:W-:Y:S01]  /*108c0*/  IABS R3, R6 ;  /* 0x0000000600037213 */ /* 0x000fe20000000000 */
[----:B------:R-:W-:Y:S01]  /*108d0*/  IMAD.MOV.U32 R6, RZ, RZ, R8 ;  /* 0x000000ffff067224 */ /* 0x000fe200078e0008 */
[----:B------:R-:W-:Y:S02]  /*108e0*/  I2FP.F32.S32 R8, R5 ;  /* 0x0000000500087245 */ /* 0x000fe40000201400 */
[----:B------:R-:W-:Y:S02]  /*108f0*/  IABS R4, R4 ;  /* 0x0000000400047213 */ /* 0x000fe40000000000 */
[----:B------:R-:W-:Y:S01]  /*10900*/  I2FP.F32.S32 R6, R6 ;  /* 0x0000000600067245 */ /* 0x000fe20000201400 */
[----:B------:R-:W-:Y:S01]  /*10910*/  FFMA.FTZ R14, R8, -UR31, R171 ;  /* 0x8000001f080e7c23 */ /* 0x000fe200080100ab */
[----:B------:R-:W-:-:S02]  /*10920*/  I2FP.F32.S32 R5, R4 ;  /* 0x0000000400057245 */ /* 0x000fc40000201400 */
[----:B------:R-:W-:Y:S01]  /*10930*/  I2FP.F32.S32 R3, R3 ;  /* 0x0000000300037245 */ /* 0x000fe20000201400 */
[----:B------:R-:W-:Y:S01]  /*10940*/  FFMA.FTZ R4, R6, -UR31, R71 ;  /* 0x8000001f06047c23 */ /* 0x000fe20008010047 */
[----:B------:R-:W-:Y:S01]  /*10950*/  ISETP.GE.AND P0, PT, R2, R225, PT ;  /* 0x000000e10200720c */ /* 0x000fe20003f06270 */
[----:B------:R-:W-:Y:S01]  /*10960*/  FFMA.FTZ R13, R5, -UR31, R64 ;  /* 0x8000001f050d7c23 */ /* 0x000fe20008010040 */
[----:B------:R-:W-:Y:S01]  /*10970*/  I2FP.F32.S32 R7, R7 ;  /* 0x0000000700077245 */ /* 0x000fe20000201400 */
[----:B------:R-:W-:Y:S01]  /*10980*/  FFMA.FTZ R9, R3, -UR31, R66 ;  /* 0x8000001f03097c23 */ /* 0x000fe20008010042 */
[----:B------:R-:W-:Y:S01]  /*10990*/  FSEL R4, R4, -INF , !P3 ;  /* 0xff80000004047808 */ /* 0x000fe20005800000 */
[----:B------:R-:W-:Y:S01]  /*109a0*/  VIADD R3, R0, 0x49 ;  /* 0x0000004900037836 */ /* 0x000fe20000000000 */
[C---:B------:R-:W-:Y:S01]  /*109b0*/  ISETP.GE.AND P3, PT, R2.reuse, R224, PT ;  /* 0x000000e00200720c */ /* 0x040fe20003f66270 */
[--C-:B------:R-:W-:Y:S01]  /*109c0*/  IMAD.IADD R5, R221, 0x1, -R2.reuse ;  /* 0x00000001dd057824 */ /* 0x100fe200078e0a02 */
[C---:B------:R-:W-:Y:S01]  /*109d0*/  ISETP.LT.OR P4, PT, R2.reuse, R219, P4 ;  /* 0x000000db0200720c */ /* 0x040fe20002781670 */
[----:B------:R1:W-:Y:S01]  /*109e0*/  STL [R1+0x10], R4 ;  /* 0x0000100401007387 */ /* 0x0003e20000100800 */
[C---:B------:R-:W-:Y:S01]  /*109f0*/  ISETP.LT.OR P2, PT, R2.reuse, R218, P2 ;  /* 0x000000da0200720c */ /* 0x040fe20001741670 */
[----:B------:R-:W-:Y:S01]  /*10a00*/  FFMA.FTZ R15, R7, -UR31, R169 ;  /* 0x8000001f070f7c23 */ /* 0x000fe200080100a9 */
[----:B------:R-:W-:Y:S01]  /*10a10*/  ISETP.LT.OR P0, PT, R2, R217, P0 ;  /* 0x000000d90200720c */ /* 0x000fe20000701670 */
[--C-:B------:R-:W-:Y:S01]  /*10a20*/  IMAD.IADD R6, R222, 0x1, -R3.reuse ;  /* 0x00000001de067824 */ /* 0x100fe200078e0a03 */
[----:B------:R-:W-:Y:S01]  /*10a30*/  ISETP.LT.OR P3, PT, R2, R216, P3 ;  /* 0x000000d80200720c */ /* 0x000fe20001f61670 */
[----:B------:R-:W-:Y:S01]  /*10a40*/  IMAD.IADD R2, R223, 0x1, -R2 ;  /* 0x00000001df027824 */ /* 0x000fe200078e0a02 */
[----:B------:R-:W-:Y:S01]  /*10a50*/  IABS R8, R5 ;  /* 0x0000000500087213 */ /* 0x000fe20000000000 */
[----:B------:R-:W-:Y:S01]  /*10a60*/  IMAD.IADD R7, R221, 0x1, -R3 ;  /* 0x00000001dd077824 */ /* 0x000fe200078e0a03 */
[----:B------:R-:W-:-:S02]  /*10a70*/  FSEL R177, R15, -INF , !P6 ;  /* 0xff8000000fb17808 */ /* 0x000fc40007000000 */
[----:B------:R-:W-:Y:S02]  /*10a80*/  IABS R10, R2 ;  /* 0x00000002000a7213 */ /* 0x000fe40000000000 */
[----:B------:R-:W-:Y:S02]  /*10a90*/  IABS R2, R6 ;  /* 0x0000000600027213 */ /* 0x000fe40000000000 */
[----:B------:R-:W-:Y:S01]  /*10aa0*/  IABS R5, R7 ;  /* 0x0000000700057213 */ /* 0x000fe20000000000 */
[----:B------:R-:W-:Y:S01]  /*10ab0*/  IMAD.MOV.U32 R7, RZ, RZ, R8 ;  /* 0x000000ffff077224 */ /* 0x000fe200078e0008 */
[----:B------:R-:W-:Y:S02]  /*10ac0*/  I2FP.F32.S32 R10, R10 ;  /* 0x0000000a000a7245 */ /* 0x000fe40000201400 */
[----:B------:R-:W-:Y:S02]  /*10ad0*/  FSEL R181, R14, -INF , !P5 ;  /* 0xff8000000eb57808 */ /* 0x000fe40006800000 */
[----:B------:R-:W-:-:S02]  /*10ae0*/  I2FP.F32.S32 R7, R7 ;  /* 0x0000000700077245 */ /* 0x000fc40000201400 */
[C---:B------:R-:W-:Y:S01]  /*10af0*/  ISETP.GE.AND P6, PT, R3.reuse, R227, PT ;  /* 0x000000e30300720c */ /* 0x040fe20003fc6270 */
[----:B-1----:R-:W-:Y:S01]  /*10b00*/  IMAD.IADD R4, R220, 0x1, -R3 ;  /* 0x00000001dc047824 */ /* 0x002fe200078e0a03 */
[----:B------:R-:W-:Y:S01]  /*10b10*/  ISETP.GE.AND P5, PT, R3, R226, PT ;  /* 0x000000e20300720c */ /* 0x000fe20003fa6270 */
[----:B------:R-:W-:Y:S01]  /*10b20*/  FFMA.FTZ R8, R7, -UR31, R128 ;  /* 0x8000001f07087c23 */ /* 0x000fe20008010080 */
[----:B------:R-:W-:Y:S01]  /*10b30*/  FFMA.FTZ R7, R10, -UR31, R130 ;  /* 0x8000001f0a077c23 */ /* 0x000fe20008010082 */
[C---:B------:R-:W-:Y:S02]  /*10b40*/  ISETP.LT.OR P6, PT, R3.reuse, R219, P6 ;  /* 0x000000db0300720c */ /* 0x040fe400037c1670 */
[----:B------:R-:W-:Y:S02]  /*10b50*/  IABS R4, R4 ;  /* 0x0000000400047213 */ /* 0x000fe40000000000 */
[----:B------:R-:W-:Y:S02]  /*10b60*/  ISETP.LT.OR P5, PT, R3, R218, P5 ;  /* 0x000000da0300720c */ /* 0x000fe40002fa1670 */
[----:B------:R-:W-:Y:S01]  /*10b70*/  FSEL R250, R13, -INF , !P4 ;  /* 0xff8000000dfa7808 */ /* 0x000fe20006000000 */
[----:B------:R-:W-:Y:S01]  /*10b80*/  IMAD.MOV.U32 R6, RZ, RZ, R4 ;  /* 0x000000ffff067224 */ /* 0x000fe200078e0004 */
[----:B------:R-:W-:Y:S01]  /*10b90*/  FSEL R68, R9, -INF , !P2 ;  /* 0xff80000009447808 */ /* 0x000fe20005000000 */
[----:B------:R-:W-:Y:S01]  /*10ba0*/  IMAD.MOV.U32 R4, RZ, RZ, R2 ;  /* 0x000000ffff047224 */ /* 0x000fe200078e0002 */
[----:B------:R-:W-:Y:S01]  /*10bb0*/  ISETP.GE.AND P4, PT, R3, R225, PT ;  /* 0x000000e10300720c */ /* 0x000fe20003f86270 */
[----:B------:R-:W-:Y:S01]  /*10bc0*/  IMAD.MOV.U32 R2, RZ, RZ, R5 ;  /* 0x000000ffff027224 */ /* 0x000fe200078e0005 */
[----:B------:R-:W-:Y:S01]  /*10bd0*/  I2FP.F32.S32 R5, R6 ;  /* 0x0000000600057245 */ /* 0x000fe20000201400 */
[----:B------:R-:W-:Y:S01]  /*10be0*/  IMAD.IADD R6, R223, 0x1, -R3 ;  /* 0x00000001df067824 */ /* 0x000fe200078e0a03 */
[----:B------:R-:W-:-:S02]  /*10bf0*/  I2FP.F32.S32 R4, R4 ;  /* 0x0000000400047245 */ /* 0x000fc40000201400 */
[----:B------:R-:W-:Y:S01]  /*10c00*/  I2FP.F32.S32 R2, R2 ;  /* 0x0000000200027245 */ /* 0x000fe20000201400 */
[----:B------:R-:W-:Y:S01]  /*10c10*/  FFMA.FTZ R5, R5, -UR31, R65 ;  /* 0x8000001f05057c23 */ /* 0x000fe20008010041 */
[----:B------:R-:W-:Y:S01]  /*10c20*/  ISETP.GE.AND P2, PT, R3, R224, PT ;  /* 0x000000e00300720c */ /* 0x000fe20003f46270 */
[----:B------:R-:W-:Y:S01]  /*10c30*/  FFMA.FTZ R4, R4, -UR31, R67 ;  /* 0x8000001f04047c23 */ /* 0x000fe20008010043 */
[----:B------:R-:W-:Y:S01]  /*10c40*/  FSEL R174, R8, -INF , !P0 ;  /* 0xff80000008ae7808 */ /* 0x000fe20004000000 */
[----:B------:R-:W-:Y:S01]  /*10c50*/  FFMA.FTZ R10, R2, -UR31, R129 ;  /* 0x8000001f020a7c23 */ /* 0x000fe20008010081 */
[----:B------:R-:W-:Y:S01]  /*10c60*/  VIADD R2, R0, 0x50 ;  /* 0x0000005000027836 */ /* 0x000fe20000000000 */
        /* <DEDUP_REMOVED lines=45> */
[----:B------:R-:W-:Y:S01]  /*10f40*/  FFMA.FTZ R8, R8, -UR31, R126 ;  /* 0x8000001f08087c23 */ /* 0x000fe2000801007e */
[C---:B------:R-:W-:Y:S01]  /*10f50*/  ISETP.GE.AND P2, PT, R2.reuse, R226, PT ;  /* 0x000000e20200720c */ /* 0x040fe20003f46270 */
[----:B------:R1:W-:Y:S01]  /*10f60*/  STL [R1+0x4], R4 ;  /* 0x0000040401007387 */ /* 0x0003e20000100800 */
        /* <DEDUP_REMOVED lines=12> */
[----:B------:R-:W-:Y:S02]  /*11030*/  I2FP.F32.S32 R7, R7 ;  /* 0x0000000700077245 */ /* 0x000fe40000201400 */
[----:B------:R-:W-:Y:S01]  /*11040*/  I2FP.F32.S32 R6, R6 ;  /* 0x0000000600067245 */ /* 0x000fe20000201400 */
[----:B-1----:R-:W-:Y:S01]  /*11050*/  IMAD.IADD R4, R220, 0x1, -R3 ;  /* 0x00000001dc047824 */ /* 0x002fe200078e0a03 */
[----:B------:R-:W-:Y:S01]  /*11060*/  I2FP.F32.S32 R5, R5 ;  /* 0x0000000500057245 */ /* 0x000fe20000201400 */
[----:B------:R-:W-:-:S02]  /*11070*/  FFMA.FTZ R11, R7, -UR31, R127 ;  /* 0x8000001f070b7c23 */ /* 0x000fc4000801007f */
[----:B------:R-:W-:Y:S01]  /*11080*/  FFMA.FTZ R12, R6, -UR31, R125 ;  /* 0x8000001f060c7c23 */ /* 0x000fe2000801007d */
[----:B------:R-:W-:Y:S01]  /*11090*/  FSEL R131, R9, -INF , !P6 ;  /* 0xff80000009837808 */ /* 0x000fe20007000000 */
[----:B------:R-:W-:Y:S01]  /*110a0*/  IMAD.IADD R7, R222, 0x1, -R3 ;  /* 0x00000001de077824 */ /* 0x000fe200078e0a03 */
[----:B------:R-:W-:Y:S01]  /*110b0*/  IABS R2, R4 ;  /* 0x0000000400027213 */ /* 0x000fe20000000000 */
[----:B------:R-:W-:Y:S02]  /*110c0*/  IMAD.MOV.U32 R4, RZ, RZ, R10 ;  /* 0x000000ffff047224 */ /* 0x000fe400078e000a */
[----:B------:R-:W-:Y:S01]  /*110d0*/  FFMA.FTZ R5, R5, -UR31, R61 ;  /* 0x8000001f05057c23 */ /* 0x000fe2000801003d */
[----:B------:R-:W-:Y:S02]  /*110e0*/  FSEL R6, R8, -INF , !P5 ;  /* 0xff80000008067808 */ /* 0x000fe40006800000 */
[----:B------:R-:W-:Y:S02]  /*110f0*/  I2FP.F32.S32 R2, R2 ;  /* 0x0000000200027245 */ /* 0x000fe40000201400 */
[----:B------:R-:W-:Y:S01]  /*11100*/  I2FP.F32.S32 R4, R4 ;  /* 0x0000000400047245 */ /* 0x000fe20000201400 */
[----:B------:R1:W-:Y:S01]  /*11110*/  STL [R1+0x8], R6 ;  /* 0x0000080601007387 */ /* 0x0003e20000100800 */
[----:B------:R-:W-:Y:S01]  /*11120*/  FSEL R237, R5, -INF , !P4 ;  /* 0xff80000005ed7808 */ /* 0x000fe20006000000 */
[----:B------:R-:W-:Y:S01]  /*11130*/  FFMA.FTZ R10, R2, -UR31, R56 ;  /* 0x8000001f020a7c23 */ /* 0x000fe20008010038 */
[C---:B------:R-:W-:Y:S01]  /*11140*/  ISETP.GE.AND P6, PT, R3.reuse, R227, PT ;  /* 0x000000e30300720c */ /* 0x040fe20003fc6270 */
[----:B------:R-:W-:Y:S01]  /*11150*/  FFMA.FTZ R4, R4, -UR31, R63 ;  /* 0x8000001f04047c23 */ /* 0x000fe2000801003f */
[C---:B------:R-:W-:Y:S01]  /*11160*/  ISETP.GE.AND P5, PT, R3.reuse, R226, PT ;  /* 0x000000e20300720c */ /* 0x040fe20003fa6270 */
[----:B------:R-:W-:Y:S01]  /*11170*/  VIADD R2, R0, 0x59 ;  /* 0x0000005900027836 */ /* 0x000fe20000000000 */
[----:B------:R-:W-:Y:S01]  /*11180*/  ISETP.GE.AND P4, PT, R3, R225, PT ;  /* 0x000000e10300720c */ /* 0x000fe20003f86270 */
[----:B------:R-:W-:Y:S01]  /*11190*/  IMAD.IADD R5, R221, 0x1, -R3 ;  /* 0x00000001dd057824 */ /* 0x000fe200078e0a03 */
[----:B------:R-:W-:Y:S01]  /*111a0*/  FSEL R124, R4, -INF , !P2 ;  /* 0xff800000047c7808 */ /* 0x000fe20005000000 */
        /* <DEDUP_REMOVED lines=8> */
[----:B------:R-:W-:Y:S01]  /*11230*/  IABS R7, R5 ;  /* 0x0000000500077213 */ /* 0x000fe20000000000 */
[----:B-1----:R-:W-:Y:S01]  /*11240*/  IMAD.IADD R6, R222, 0x1, -R2 ;  /* 0x00000001de067824 */ /* 0x002fe200078e0a02 */
[----:B------:R-:W-:-:S02]  /*11250*/  IABS R5, R3 ;  /* 0x0000000300057213 */ /* 0x000fc40000000000 */
        /* <DEDUP_REMOVED lines=18> */
[C---:B------:R-:W-:Y:S01]  /*11380*/  IMAD.IADD R5, R221.reuse, 0x1, -R2 ;  /* 0x00000001dd057824 */ /* 0x040fe200078e0a02 */
[----:B------:R-:W-:Y:S01]  /*11390*/  ISETP.GE.AND P0, PT, R2, R227, PT ;  /* 0x000000e30200720c */ /* 0x000fe20003f06270 */
        /* <DEDUP_REMOVED lines=126> */
[C---:B------:R-:W-:Y:S01]  /*11b80*/  ISETP.GE.AND P0, PT, R3.reuse, R225, PT ;  /* 0x000000e10300720c */ /* 0x040fe20003f06270 */
        /* <DEDUP_REMOVED lines=19> */
[----:B------:R-:W-:Y:S01]  /*11cc0*/  IMAD.MOV.U32 R191, RZ, RZ, R231 ;  /* 0x000000ffffbf7224 */ /* 0x000fe200078e00e7 */
        /* <DEDUP_REMOVED lines=91> */
[--C-:B------:R-:W-:Y:S01]  /*12280*/  IMAD.IADD R4, R220, 0x1, -R0.reuse ;  /* 0x00000001dc047824 */ /* 0x100fe200078e0a00 */
[----:B------:R-:W-:Y:S01]  /*12290*/  FSEL R187, R3, -INF , !P2 ;  /* 0xff80000003bb7808 */ /* 0x000fe20005000000 */
[--C-:B------:R-:W-:Y:S01]  /*122a0*/  IMAD.IADD R3, R222, 0x1, -R0.reuse ;  /* 0x00000001de037824 */ /* 0x100fe200078e0a00 */
        /* <DEDUP_REMOVED lines=92> */
.L_x_979:
[----:B------:R-:W-:Y:S05]  /*12870*/  BSYNC B0 ;  /* 0x0000000000007941 */ /* 0x000fea0003800000 */
.L_x_978:
[----:B------:R-:W0:Y:S02]  /*12880*/  LDGDEPBAR ;  /* 0x00000000000079af */ /* 0x000e240000000000 */
.L_x_977:
[----:B------:R-:W3:Y:S01]  /*12890*/  LDL R3, [R1+0x18] ;  /* 0x0000180001037983 */ /* 0x000ee20000100800 */
[----:B------:R-:W-:-:S03]  /*128a0*/  IMAD.MOV.U32 R130, RZ, RZ, R24 ;  /* 0x000000ffff827224 */ /* 0x000fc600078e0018 */
[----:B------:R-:W4:Y:S04]  /*128b0*/  LDL R2, [R1+0x90] ;  /* 0x0000900001027983 */ /* 0x000f280000100800 */
[----:B------:R-:W2:Y:S04]  /*128c0*/  LDL R125, [R1+0x1c] ;  /* 0x00001c00017d7983 */ /* 0x000ea80000100800 */
[----:B------:R-:W-:Y:S04]  /*128d0*/  STL [R1+0x100], R228 ;  /* 0x000100e401007387 */ /* 0x000fe80000100800 */
[----:B------:R1:W-:Y:S04]  /*128e0*/  STL [R1+0xfc], R227 ;  /* 0x0000fce301007387 */ /* 0x0003e80000100800 */
[----:B-1----:R-:W3:Y:S01]  /*128f0*/  LDL.LU R227, [R1] ;  /* 0x0000000001e37983 */ /* 0x002ee20000300800 */
[----:B------:R-:W-:-:S04]  /*12900*/  FMNMX.FTZ R0, R39, R50, !PT ;  /* 0x0000003227007209 */ /* 0x000fc80007810000 */
[----:B------:R-:W-:-:S04]  /*12910*/  FMNMX.FTZ R0, R104, R0, !PT ;  /* 0x0000000068007209 */ /* 0x000fc80007810000 */
[----:B------:R-:W-:-:S04]  /*12920*/  FMNMX.FTZ R0, R49, R0, !PT ;  /* 0x0000000031007209 */ /* 0x000fc80007810000 */
[----:B------:R-:W-:-:S04]  /*12930*/  FMNMX.FTZ R0, R45, R0, !PT ;  /* 0x000000002d007209 */ /* 0x000fc80007810000 */
[----:B------:R-:W-:-:S04]  /*12940*/  FMNMX.FTZ R0, R44, R0, !PT ;  /* 0x000000002c007209 */ /* 0x000fc80007810000 */
[----:B------:R-:W-:Y:S01]  /*12950*/  FMNMX.FTZ R0, R52, R0, !PT ;  /* 0x0000000034007209 */ /* 0x000fe20007810000 */
[----:B------:R1:W-:Y:S03]  /*12960*/  STL [R1+0xf8], R226 ;  /* 0x0000f8e201007387 */ /* 0x0003e60000100800 */
[----:B------:R-:W-:Y:S01]  /*12970*/  FMNMX.FTZ R0, R41, R0, !PT ;  /* 0x0000000029007209 */ /* 0x000fe20007810000 */
[----:B------:R1:W-:Y:S03]  /*12980*/  STL [R1+0xf4], R225 ;  /* 0x0000f4e101007387 */ /* 0x0003e60000100800 */
[----:B------:R-:W-:Y:S01]  /*12990*/  FMNMX.FTZ R0, R31, R0, !PT ;  /* 0x000000001f007209 */ /* 0x000fe20007810000 */
[----:B------:R-:W-:Y:S04]  /*129a0*/  STL [R1+0xf0], R224 ;  /* 0x0000f0e001007387 */ /* 0x000fe80000100800 */
[----:B------:R1:W-:Y:S01]  /*129b0*/  STL [R1+0xec], R223 ;  /* 0x0000ecdf01007387 */ /* 0x0003e20000100800 */
[----:B------:R-:W-:-:S03]  /*129c0*/  FMNMX.FTZ R0, R30, R0, !PT ;  /* 0x000000001e007209 */ /* 0x000fc60007810000 */
[----:B------:R-:W-:Y:S04]  /*129d0*/  STL [R1+0xe8], R222 ;  /* 0x0000e8de01007387 */ /* 0x000fe80000100800 */
[----:B------:R-:W-:Y:S04]  /*129e0*/  STL [R1+0xe4], R221 ;  /* 0x0000e4dd01007387 */ /* 0x000fe80000100800 */
[----:B------:R-:W-:Y:S04]  /*129f0*/  STL [R1+0xe0], R220 ;  /* 0x0000e0dc01007387 */ /* 0x000fe80000100800 */
[----:B------:R-:W-:Y:S01]  /*12a00*/  STL [R1+0xdc], R219 ;  /* 0x0000dcdb01007387 */ /* 0x000fe20000100800 */
        /* <DEDUP_REMOVED lines=18> */
[----:B------:R-:W4:Y:S04]  /*12b30*/  LDL R72, [R1+0xa0] ;  /* 0x0000a00001487983 */ /* 0x000f280000100800 */
[----:B-1----:R-:W4:Y:S01]  /*12b40*/  LDL.LU R226, [R1+0x10] ;  /* 0x0000100001e27983 */ /* 0x002f220000300800 */
[----:B------:R-:W-:-:S03]  /*12b50*/  FMNMX.FTZ R0, R184, R0, !PT ;  /* 0x00000000b8007209 */ /* 0x000fc60007810000 */
[----:B------:R-:W4:Y:S01]  /*12b60*/  LDL.LU R225, [R1+0x14] ;  /* 0x0000140001e17983 */ /* 0x000f220000300800 */
[----:B------:R-:W-:-:S03]  /*12b70*/  FMNMX.FTZ R0, R182, R0, !PT ;  /* 0x00000000b6007209 */ /* 0x000fc60007810000 */
[----:B------:R-:W4:Y:S01]  /*12b80*/  LDL.LU R223, [R1+0x8] ;  /* 0x0000080001df7983 */ /* 0x000f220000300800 */
[----:B------:R-:W-:Y:S01]  /*12b90*/  FMNMX.FTZ R0, R120, R0, !PT ;  /* 0x0000000078007209 */ /* 0x000fe20007810000 */
[----:B------:R-:W-:Y:S02]  /*12ba0*/  USHF.L.U32 UR37, UR17, 0x2, URZ ;  /* 0x0000000211257899 */ /* 0x000fe4000800063f */
[----:B------:R-:W-:Y:S02]  /*12bb0*/  UIADD3 UR7, UR27, -0x4498517b, URZ ;  /* 0xbb67ae851b077890 */ /* 0x000fe4000fffe03f */
[----:B------:R-:W-:Y:S02]  /*12bc0*/  UIADD3 UR18, UR26, -0x61c88647, URZ ;  /* 0x9e3779b91a127890 */ /* 0x000fe4000fffe03f */
[----:B------:R-:W-:Y:S02]  /*12bd0*/  UIADD3 UR6, UR26, 0x3c6ef372, URZ ;  /* 0x3c6ef3721a067890 */ /* 0x000fe4000fffe03f */
[----:B------:R-:W-:-:S02]  /*12be0*/  UIADD3 UR4, UR27, 0x76cf5d0a, URZ ;  /* 0x76cf5d0a1b047890 */ /* 0x000fc4000fffe03f */
[----:B------:R-:W-:Y:S01]  /*12bf0*/  UIADD3 UR30, UR37, 0x1, URZ ;  /* 0x00000001251e7890 */ /* 0x000fe2000fffe03f */
[----:B---3--:R-:W-:Y:S01]  /*12c00*/  FMNMX.FTZ R0, R227, R0, !PT ;  /* 0x00000000e3007209 */ /* 0x008fe20007810000 */
[----:B------:R1:W-:Y:S04]  /*12c10*/  STL [R1+0x104], R227 ;  /* 0x000104e301007387 */ /* 0x0003e80000100800 */
[----:B-1----:R-:W3:Y:S01]  /*12c20*/  LDL.LU R227, [R1+0x4] ;  /* 0x0000040001e37983 */ /* 0x002ee20000300800 */
[----:B------:R-:W-:Y:S01]  /*12c30*/  IMAD.WIDE.U32 R74, R3, -0x326172a9, RZ ;  /* 0xcd9e8d57034a7825 */ /* 0x000fe200078e00ff */
[----:B------:R-:W-:-:S04]  /*12c40*/  FMNMX.FTZ R0, R130, R0, !PT ;  /* 0x0000000082007209 */ /* 0x000fc80007810000 */
[----:B--2---:R-:W-:Y:S01]  /*12c50*/  LOP3.LUT R3, R75, R125, RZ, 0x3c, !PT ;  /* 0x0000007d4b037212 */ /* 0x004fe200078e3cff */
[----:B----4-:R-:W-:Y:S01]  /*12c60*/  IMAD.WIDE.U32 R84, R2, -0x2daee0ad, RZ ;  /* 0xd2511f5302547825 */ /* 0x010fe200078e00ff */
[----:B------:R-:W-:-:S03]  /*12c70*/  FMNMX.FTZ R0, R250, R0, !PT ;  /* 0x00000000fa007209 */ /* 0x000fc60007810000 */
[----:B------:R-:W-:Y:S02]  /*12c80*/  IMAD.U32 R2, RZ, RZ, UR27 ;  /* 0x0000001bff027e24 */ /* 0x000fe4000f8e00ff */
[----:B------:R-:W-:Y:S01]  /*12c90*/  IMAD.WIDE.U32 R80, R3, -0x2daee0ad, RZ ;  /* 0xd2511f5303507825 */ /* 0x000fe200078e00ff */
[----:B------:R-:W-:Y:S02]  /*12ca0*/  FMNMX.FTZ R0, R249, R0, !PT ;  /* 0x00000000f9007209 */ /* 0x000fe40007810000 */
[----:B------:R-:W-:Y:S02]  /*12cb0*/  LOP3.LUT R3, R85, UR37, R2, 0x96, !PT ;  /* 0x0000002555037c12 */ /* 0x000fe4000f8e9602 */
[----:B------:R-:W-:Y:S02]  /*12cc0*/  LOP3.LUT R2, R81, UR7, R84, 0x96, !PT ;  /* 0x0000000751027c12 */ /* 0x000fe4000f8e9654 */
[----:B------:R-:W-:Y:S01]  /*12cd0*/  FMNMX.FTZ R0, R244, R0, !PT ;  /* 0x00000000f4007209 */ /* 0x000fe20007810000 */
[----:B------:R-:W-:-:S03]  /*12ce0*/  IMAD.WIDE.U32 R20, R3, -0x326172a9, RZ ;  /* 0xcd9e8d5703147825 */ /* 0x000fc600078e00ff */
[----:B------:R-:W-:Y:S01]  /*12cf0*/  FMNMX.FTZ R0, R237, R0, !PT ;  /* 0x00000000ed007209 */ /* 0x000fe20007810000 */
[----:B------:R-:W-:Y:S01]  /*12d00*/  IMAD.WIDE.U32 R66, R2, -0x326172a9, RZ ;  /* 0xcd9e8d5702427825 */ /* 0x000fe200078e00ff */
[----:B------:R-:W-:Y:S02]  /*12d10*/  LOP3.LUT R2, R21, UR18, R74, 0x96, !PT ;  /* 0x0000001215027c12 */ /* 0x000fe4000f8e964a */
[----:B------:R-:W-:Y:S02]  /*12d20*/  FMNMX.FTZ R0, R232, R0, !PT ;  /* 0x00000000e8007209 */ /* 0x000fe40007810000 */
[----:B------:R-:W-:Y:S01]  /*12d30*/  LOP3.LUT R4, R67, UR6, R20, 0x96, !PT ;  /* 0x0000000643047c12 */ /* 0x000fe2000f8e9614 */
[----:B------:R-:W-:Y:S01]  /*12d40*/  IMAD.WIDE.U32 R2, R2, -0x2daee0ad, RZ ;  /* 0xd2511f5302027825 */ /* 0x000fe200078e00ff */
[----:B------:R-:W-:-:S03]  /*12d50*/  FMNMX.FTZ R0, R201, R0, !PT ;  /* 0x00000000c9007209 */ /* 0x000fc60007810000 */
        /* <DEDUP_REMOVED lines=8> */
[----:B------:R-:W-:-:S03]  /*12de0*/  LOP3.LUT R3, R3, UR28, R66, 0x96, !PT ;  /* 0x0000001c03037c12 */ /* 0x000fc6000f8e9642 */
[----:B------:R-:W-:Y:S01]  /*12df0*/  IMAD.U32 R5, RZ, RZ, UR30 ;  /* 0x0000001eff057e24 */ /* 0x000fe2000f8e00ff */
[----:B------:R-:W-:Y:S02]  /*12e00*/  LOP3.LUT R12, R11, UR24, R2, 0x96, !PT ;  /* 0x000000180b0c7c12 */ /* 0x000fe4000f8e9602 */
[----:B------:R-:W-:Y:S02]  /*12e10*/  FMNMX.FTZ R0, R175, R0, !PT ;  /* 0x00000000af007209 */ /* 0x000fe40007810000 */
[----:B------:R-:W-:Y:S01]  /*12e20*/  LOP3.LUT R5, R85, UR27, R5, 0x96, !PT ;  /* 0x0000001b55057c12 */ /* 0x000fe2000f8e9605 */
[----:B------:R-:W-:Y:S01]  /*12e30*/  IMAD.WIDE.U32 R2, R3, -0x2daee0ad, RZ ;  /* 0xd2511f5303027825 */ /* 0x000fe200078e00ff */
[----:B------:R-:W-:-:S03]  /*12e40*/  FMNMX.FTZ R0, R172, R0, !PT ;  /* 0x00000000ac007209 */ /* 0x000fc60007810000 */
[----:B------:R-:W-:Y:S01]  /*12e50*/  IMAD.WIDE.U32 R12, R12, -0x2daee0ad, RZ ;  /* 0xd2511f530c0c7825 */ /* 0x000fe200078e00ff */
[----:B------:R-:W-:-:S03]  /*12e60*/  FMNMX.FTZ R0, R170, R0, !PT ;  /* 0x00000000aa007209 */ /* 0x000fc60007810000 */
[----:B------:R-:W-:Y:S01]  /*12e70*/  IMAD.WIDE.U32 R32, R5, -0x326172a9, RZ ;  /* 0xcd9e8d5705207825 */ /* 0x000fe200078e00ff */
[----:B------:R-:W-:Y:S02]  /*12e80*/  LOP3.LUT R6, R3, UR21, R4, 0x96, !PT ;  /* 0x0000001503067c12 */ /* 0x000fe4000f8e9604 */
[----:B------:R-:W-:Y:S02]  /*12e90*/  LOP3.LUT R2, R13, UR19, R2, 0x96, !PT ;  /* 0x000000130d027c12 */ /* 0x000fe4000f8e9602 */
[----:B------:R-:W-:Y:S01]  /*12ea0*/  FMNMX.FTZ R0, R169, R0, !PT ;  /* 0x00000000a9007209 */ /* 0x000fe20007810000 */
[----:B------:R-:W-:Y:S01]  /*12eb0*/  UIADD3 UR30, UR26, -0x4ab325aa, URZ ;  /* 0xb54cda561a1e7890 */ /* 0x000fe2000fffe03f */
[----:B------:R-:W-:Y:S02]  /*12ec0*/  LOP3.LUT R4, R33, UR18, R74, 0x96, !PT ;  /* 0x0000001221047c12 */ /* 0x000fe4000f8e964a */
[----:B------:R-:W-:Y:S01]  /*12ed0*/  LOP3.LUT R8, R67, UR6, R32, 0x96, !PT ;  /* 0x0000000643087c12 */ /* 0x000fe2000f8e9620 */
[----:B------:R-:W-:Y:S01]  /*12ee0*/  IMAD.WIDE.U32 R6, R6, -0x326172a9, RZ ;  /* 0xcd9e8d5706067825 */ /* 0x000fe200078e00ff */
[----:B------:R-:W-:-:S03]  /*12ef0*/  FMNMX.FTZ R0, R87, R0, !PT ;  /* 0x0000000057007209 */ /* 0x000fc60007810000 */
[----:B------:R-:W-:-:S04]  /*12f00*/  IMAD.WIDE.U32 R2, R2, -0x326172a9, RZ ;  /* 0xcd9e8d5702027825 */ /* 0x000fc800078e00ff */
[----:B------:R-:W-:Y:S01]  /*12f10*/  IMAD.WIDE.U32 R4, R4, -0x2daee0ad, RZ ;  /* 0xd2511f5304047825 */ /* 0x000fe200078e00ff */
[----:B------:R-:W-:-:S03]  /*12f20*/  LOP3.LUT R11, R3, UR30, R6, 0x96, !PT ;  /* 0x0000001e030b7c12 */ /* 0x000fc6000f8e9606 */
[----:B------:R-:W-:Y:S01]  /*12f30*/  IMAD.WIDE.U32 R8, R8, -0x2daee0ad, RZ ;  /* 0xd2511f5308087825 */ /* 0x000fe200078e00ff */
[----:B------:R-:W1:Y:S01]  /*12f40*/  SHFL.BFLY PT, R6, R0, 0x2, 0x1f ;  /* 0x0c401f0000067f89 */ /* 0x000e6200000e0000 */
[----:B------:R-:W-:-:S03]  /*12f50*/  LOP3.LUT R5, R5, UR4, R80, 0x96, !PT ;  /* 0x0000000405057c12 */ /* 0x000fc6000f8e9650 */
[----:B------:R-:W-:Y:S02]  /*12f60*/  LOP3.LUT R4, R9, UR25, R4, 0x96, !PT ;  /* 0x0000001909047c12 */ /* 0x000fe4000f8e9604 */
[C---:B------:R-:W-:Y:S02]  /*12f70*/  LOP3.LUT R15, R2.reuse, 0xffff, RZ, 0xc0, !PT ;  /* 0x0000ffff020f7812 */ /* 0x040fe400078ec0ff */
[----:B------:R-:W-:Y:S01]  /*12f80*/  LOP3.LUT R18, R2, 0xff, RZ, 0xc0, !PT ;  /* 0x000000ff02127812 */ /* 0x000fe200078ec0ff */
[----:B------:R-:W-:Y:S01]  /*12f90*/  IMAD.WIDE.U32 R82, R4, -0x326172a9, RZ ;  /* 0xcd9e8d5704527825 */ /* 0x000fe200078e00ff */
[--C-:B------:R-:W-:Y:S02]  /*12fa0*/  SHF.R.U32.HI R16, RZ, 0x10, R2.reuse ;  /* 0x00000010ff107819 */ /* 0x100fe40000011602 */
[----:B------:R-:W-:Y:S01]  /*12fb0*/  SHF.R.U32.HI R17, RZ, 0x18, R2 ;  /* 0x00000018ff117819 */ /* 0x000fe20000011602 */
[----:B------:R-:W-:Y:S01]  /*12fc0*/  IMAD.WIDE.U32 R2, R5, -0x326172a9, RZ ;  /* 0xcd9e8d5705027825 */ /* 0x000fe200078e00ff */
[----:B------:R-:W-:-:S04]  /*12fd0*/  LOP3.LUT R10, R7, UR20, R10, 0x96, !PT ;  /* 0x00000014070a7c12 */ /* 0x000fc8000f8e960a */
[----:B------:R-:W-:Y:S02]  /*12fe0*/  LOP3.LUT R4, R3, UR28, R66, 0x96, !PT ;  /* 0x0000001c03047c12 */ /* 0x000fe4000f8e9642 */
[----:B------:R-:W-:Y:S01]  /*12ff0*/  LOP3.LUT R2, R83, UR24, R2, 0x96, !PT ;  /* 0x0000001853027c12 */ /* 0x000fe2000f8e9602 */
[----:B------:R-:W-:Y:S02]  /*13000*/  UIADD3 UR36, UR27, 0x646e171e, URZ ;  /* 0x646e171e1b247890 */ /* 0x000fe4000fffe03f */
[----:B------:R-:W-:-:S04]  /*13010*/  IMAD.WIDE.U32 R4, R4, -0x2daee0ad, RZ ;  /* 0xd2511f5304047825 */ /* 0x000fc800078e00ff */
[----:B------:R-:W-:-:S04]  /*13020*/  IMAD.WIDE.U32 R78, R2, -0x2daee0ad, RZ ;  /* 0xd2511f53024e7825 */ /* 0x000fc800078e00ff */
[----:B------:R-:W-:Y:S01]  /*13030*/  IMAD.WIDE.U32 R2, R10, -0x2daee0ad, RZ ;  /* 0xd2511f530a027825 */ /* 0x000fe200078e00ff */
[----:B------:R-:W-:Y:S02]  /*13040*/  LOP3.LUT R4, R79, UR19, R4, 0x96, !PT ;  /* 0x000000134f047c12 */ /* 0x000fe4000f8e9604 */
[----:B-1----:R-:W-:Y:S02]  /*13050*/  FMNMX.FTZ R0, R0, R6, !PT ;  /* 0x0000000600007209 */ /* 0x002fe40007810000 */
[----:B------:R-:W-:Y:S02]  /*13060*/  LOP3.LUT R13, R3, UR36, R12, 0x96, !PT ;  /* 0x00000024030d7c12 */ /* 0x000fe4000f8e960c */
[C---:B------:R-:W-:Y:S02]  /*13070*/  LOP3.LUT R7, R2.reuse, 0xffff, RZ, 0xc0, !PT ;  /* 0x0000ffff02077812 */ /* 0x040fe400078ec0ff */
[----:B------:R-:W-:Y:S02]  /*13080*/  LOP3.LUT R9, R2, 0xff, RZ, 0xc0, !PT ;  /* 0x000000ff02097812 */ /* 0x000fe400078ec0ff */
[----:B------:R-:W-:-:S02]  /*13090*/  SHF.R.U32.HI R10, RZ, 0x10, R2 ;  /* 0x00000010ff0a7819 */ /* 0x000fc40000011602 */
[----:B------:R-:W-:Y:S01]  /*130a0*/  SHF.R.U32.HI R12, RZ, 0x18, R2 ;  /* 0x00000018ff0c7819 */ /* 0x000fe20000011602 */
[----:B------:R-:W-:Y:S01]  /*130b0*/  IMAD.WIDE.U32 R2, R4, -0x326172a9, RZ ;  /* 0xcd9e8d5704027825 */ /* 0x000fe200078e00ff */
[----:B------:R-:W-:Y:S02]  /*130c0*/  LOP3.LUT R14, R5, UR21, R8, 0x96, !PT ;  /* 0x00000015050e7c12 */ /* 0x000fe4000f8e9608 */
[----:B------:R-:W1:Y:S01]  /*130d0*/  SHFL.BFLY PT, R8, R0, 0x1, 0x1f ;  /* 0x0c201f0000087f89 */ /* 0x000e6200000e0000 */
[----:B------:R-:W-:Y:S02]  /*130e0*/  LOP3.LUT R4, R2, 0xffff, RZ, 0xc0, !PT ;  /* 0x0000ffff02047812 */ /* 0x000fe400078ec0ff */
[----:B------:R-:W-:Y:S02]  /*130f0*/  SHF.R.U32.HI R5, RZ, 0x10, R2 ;  /* 0x00000010ff057819 */ /* 0x000fe40000011602 */
[----:B------:R-:W-:Y:S02]  /*13100*/  SHF.R.U32.HI R6, RZ, 0x8, R4 ;  /* 0x00000008ff067819 */ /* 0x000fe40000011604 */
[----:B------:R-:W-:Y:S01]  /*13110*/  LOP3.LUT R4, R5, 0xff, RZ, 0xc0, !PT ;  /* 0x000000ff05047812 */ /* 0x000fe200078ec0ff */
[----:B------:R-:W-:Y:S01]  /*13120*/  IMAD.WIDE.U32 R76, R14, -0x326172a9, RZ ;  /* 0xcd9e8d570e4c7825 */ /* 0x000fe200078e00ff */
[----:B------:R-:W-:-:S02]  /*13130*/  LOP3.LUT R5, R2, 0xff, RZ, 0xc0, !PT ;  /* 0x000000ff02057812 */ /* 0x000fc400078ec0ff */
[----:B------:R-:W-:Y:S02]  /*13140*/  SHF.R.U32.HI R2, RZ, 0x18, R2 ;  /* 0x00000018ff027819 */ /* 0x000fe40000011602 */
[----:B------:R-:W-:Y:S02]  /*13150*/  PRMT R19, R5, 0x5410, R6 ;  /* 0x0000541005137816 */ /* 0x000fe40000000006 */
[----:B------:R-:W-:Y:S02]  /*13160*/  PRMT R24, R4, 0x5410, R2 ;  /* 0x0000541004187816 */ /* 0x000fe40000000002 */
[----:B------:R-:W-:Y:S02]  /*13170*/  LOP3.LUT R5, R16, 0xff, RZ, 0xc0, !PT ;  /* 0x000000ff10057812 */ /* 0x000fe400078ec0ff */
[----:B------:R-:W-:Y:S02]  /*13180*/  LOP3.LUT R2, R3, UR30, R76, 0x96, !PT ;  /* 0x0000001e03027c12 */ /* 0x000fe4000f8e964c */
[----:B------:R-:W-:-:S02]  /*13190*/  SHF.R.U32.HI R4, RZ, 0x8, R7 ;  /* 0x00000008ff047819 */ /* 0x000fc40000011607 */
[----:B------:R-:W-:Y:S02]  /*131a0*/  PRMT R23, R5, 0x5410, R17 ;  /* 0x0000541005177816 */ /* 0x000fe40000000011 */
[----:B------:R-:W-:Y:S02]  /*131b0*/  SHF.R.U32.HI R5, RZ, 0x10, R2 ;  /* 0x00000010ff057819 */ /* 0x000fe40000011602 */
[C---:B------:R-:W-:Y:S02]  /*131c0*/  LOP3.LUT R3, R2.reuse, 0xffff, RZ, 0xc0, !PT ;  /* 0x0000ffff02037812 */ /* 0x040fe400078ec0ff */
[----:B------:R-:W-:Y:S02]  /*131d0*/  PRMT R25, R9, 0x5410, R4 ;  /* 0x0000541009197816 */ /* 0x000fe40000000004 */
[----:B------:R-:W-:Y:S02]  /*131e0*/  LOP3.LUT R7, R2, 0xff, RZ, 0xc0, !PT ;  /* 0x000000ff02077812 */ /* 0x000fe400078ec0ff */
[----:B------:R-:W-:-:S02]  /*131f0*/  SHF.R.U32.HI R4, RZ, 0x18, R2 ;  /* 0x00000018ff047819 */ /* 0x000fc40000011602 */
[----:B------:R-:W-:Y:S02]  /*13200*/  LOP3.LUT R2, R5, 0xff, RZ, 0xc0, !PT ;  /* 0x000000ff05027812 */ /* 0x000fe400078ec0ff */
[----:B------:R-:W-:Y:S02]  /*13210*/  SHF.R.U32.HI R3, RZ, 0x8, R3 ;  /* 0x00000008ff037819 */ /* 0x000fe40000011603 */
[----:B-1----:R-:W-:Y:S02]  /*13220*/  FMNMX.FTZ R168, R0, R8, !PT ;  /* 0x0000000800a87209 */ /* 0x002fe40007810000 */
[----:B------:R-:W-:Y:S02]  /*13230*/  FMNMX.FTZ R0, R38, R106, !PT ;  /* 0x0000006a26007209 */ /* 0x000fe40007810000 */
[----:B------:R-:W-:Y:S02]  /*13240*/  PRMT R17, R2, 0x5410, R4 ;  /* 0x0000541002117816 */ /* 0x000fe40000000004 */
[----:B------:R-:W-:-:S02]  /*13250*/  PRMT R16, R7, 0x5410, R3 ;  /* 0x0000541007107816 */ /* 0x000fc40000000003 */
        /* <DEDUP_REMOVED lines=58> */
[----:B---3--:R-:W-:Y:S02]  /*13600*/  FMNMX.FTZ R3, R227, R3, !PT ;  /* 0x00000003e3037209 */ /* 0x008fe40007810000 */
        /* <DEDUP_REMOVED lines=34> */
[----:B------:R-:W-:Y:S01]  /*13830*/  SHF.R.U32.HI R6, RZ, 0x8, R15 ;  /* 0x00000008ff067819 */ /* 0x000fe2000001160f */
[----:B------:R-:W1:Y:S01]  /*13840*/  SHFL.BFLY PT, R8, R2, 0x2, 0x1f ;  /* 0x0c401f0002087f89 */ /* 0x000e6200000e0000 */
[----:B------:R-:W-:Y:S02]  /*13850*/  FMNMX.FTZ R0, R176, R7, !PT ;  /* 0x00000007b0007209 */ /* 0x000fe40007810000 */
[----:B------:R-:W-:-:S02]  /*13860*/  FMNMX.FTZ R5, R189, R5, !PT ;  /* 0x00000005bd057209 */ /* 0x000fc40007810000 */
[----:B------:R-:W-:Y:S01]  /*13870*/  PRMT R18, R18, 0x5410, R6 ;  /* 0x0000541012127816 */ /* 0x000fe20000000006 */
[----:B------:R-:W2:Y:S01]  /*13880*/  SHFL.BFLY PT, R9, R0, 0x2, 0x1f ;  /* 0x0c401f0000097f89 */ /* 0x000ea200000e0000 */
[----:B------:R-:W-:Y:S02]  /*13890*/  LOP3.LUT R6, R10, 0xff, RZ, 0xc0, !PT ;  /* 0x000000ff0a067812 */ /* 0x000fe400078ec0ff */
[C---:B------:R-:W-:Y:S01]  /*138a0*/  LOP3.LUT R3, R11.reuse, 0xffff, RZ, 0xc0, !PT ;  /* 0x0000ffff0b037812 */ /* 0x040fe200078ec0ff */
[----:B------:R-:W3:Y:S03]  /*138b0*/  SHFL.BFLY PT, R10, R5, 0x2, 0x1f ;  /* 0x0c401f00050a7f89 */ /* 0x000ee600000e0000 */
[----:B------:R-:W-:Y:S02]  /*138c0*/  SHF.R.U32.HI R7, RZ, 0x8, R3 ;  /* 0x00000008ff077819 */ /* 0x000fe40000011603 */
[----:B------:R-:W-:-:S04]  /*138d0*/  LOP3.LUT R3, R11, 0xff, RZ, 0xc0, !PT ;  /* 0x000000ff0b037812 */ /* 0x000fc800078ec0ff */
[----:B------:R-:W-:Y:S02]  /*138e0*/  PRMT R15, R3, 0x5410, R7 ;  /* 0x00005410030f7816 */ /* 0x000fe40000000007 */
[--C-:B------:R-:W-:Y:S01]  /*138f0*/  SHF.R.U32.HI R3, RZ, 0x10, R11.reuse ;  /* 0x00000010ff037819 */ /* 0x100fe2000001160b */
[C---:B------:R-:W-:Y:S01]  /*13900*/  FMUL.FTZ R4, R168.reuse, UR29 ;  /* 0x0000001da8047c20 */ /* 0x040fe20008410000 */
[----:B------:R-:W-:Y:S02]  /*13910*/  FSETP.NEU.FTZ.AND P0, PT, R168, -INF , PT ;  /* 0xff800000a800780b */ /* 0x000fe40003f1d000 */
[----:B------:R-:W-:Y:S02]  /*13920*/  SHF.R.U32.HI R7, RZ, 0x18, R11 ;  /* 0x00000018ff077819 */ /* 0x000fe4000001160b */
[----:B------:R-:W-:Y:S02]  /*13930*/  LOP3.LUT R3, R3, 0xff, RZ, 0xc0, !PT ;  /* 0x000000ff03037812 */ /* 0x000fe400078ec0ff */
[----:B------:R-:W-:-:S02]  /*13940*/  FSEL R4, R4, RZ, P0 ;  /* 0x000000ff04047208 */ /* 0x000fc40000000000 */
[----:B------:R-:W-:Y:S02]  /*13950*/  PRMT R14, R3, 0x5410, R7 ;  /* 0x00005410030e7816 */ /* 0x000fe40000000007 */
[----:B-1----:R-:W-:Y:S02]  /*13960*/  FMNMX.FTZ R3, R2, R8, !PT ;  /* 0x0000000802037209 */ /* 0x002fe40007810000 */
[----:B------:R-:W-:Y:S01]  /*13970*/  PRMT R22, R6, 0x5410, R12 ;  /* 0x0000541006167816 */ /* 0x000fe2000000000c */
[--C-:B------:R-:W-:Y:S01]  /*13980*/  FFMA.FTZ R6, R50, UR29, -R4.reuse ;  /* 0x0000001d32067c23 */ /* 0x100fe20008010804 */
[----:B--2---:R-:W-:Y:S01]  /*13990*/  FMNMX.FTZ R2, R0, R9, !PT ;  /* 0x0000000900027209 */ /* 0x004fe20007810000 */
[----:B------:R-:W1:Y:S01]  /*139a0*/  SHFL.BFLY PT, R11, R3, 0x1, 0x1f ;  /* 0x0c201f00030b7f89 */ /* 0x000e6200000e0000 */
[----:B---3--:R-:W-:Y:S01]  /*139b0*/  FMNMX.FTZ R0, R5, R10, !PT ;  /* 0x0000000a05007209 */ /* 0x008fe20007810000 */
[----:B------:R2:W-:Y:S04]  /*139c0*/  MUFU.EX2 R243, R6 ;  /* 0x0000000600f37308 */ /* 0x0005e80000000800 */
[----:B------:R-:W3:Y:S04]  /*139d0*/  SHFL.BFLY PT, R12, R0, 0x1, 0x1f ;  /* 0x0c201f00000c7f89 */ /* 0x000ee800000e0000 */
[----:B------:R-:W4:Y:S01]  /*139e0*/  SHFL.BFLY PT, R10, R2, 0x1, 0x1f ;  /* 0x0c201f00020a7f89 */ /* 0x000f2200000e0000 */
[----:B--2---:R-:W-:-:S04]  /*139f0*/  FFMA.FTZ R6, R104, UR29, -R4 ;  /* 0x0000001d68067c23 */ /* 0x004fc80008010804 */
[----:B------:R2:W-:Y:S01]  /*13a00*/  MUFU.EX2 R127, R6 ;  /* 0x00000006007f7308 */ /* 0x0005e20000000800 */
[----:B------:R-:W-:Y:S01]  /*13a10*/  FFMA.FTZ R5, R41, UR29, -R4 ;  /* 0x0000001d29057c23 */ /* 0x000fe20008010804 */
[----:B------:R-:W-:Y:S02]  /*13a20*/  IMAD.MOV.U32 R57, RZ, RZ, R134 ;  /* 0x000000ffff397224 */ /* 0x000fe400078e0086 */
[----:B--2---:R-:W-:-:S04]  /*13a30*/  FFMA.FTZ R6, R49, UR29, -R4 ;  /* 0x0000001d31067c23 */ /* 0x004fc80008010804 */
[----:B------:R2:W-:Y:S01]  /*13a40*/  MUFU.EX2 R215, R6 ;  /* 0x0000000600d77308 */ /* 0x0005e20000000800 */
[----:B-1----:R-:W-:Y:S02]  /*13a50*/  FMNMX.FTZ R134, R3, R11, !PT ;  /* 0x0000000b03867209 */ /* 0x002fe40007810000 */
[----:B------:R-:W-:-:S05]  /*13a60*/  FSEL R3, R168, RZ, P0 ;  /* 0x000000ffa8037208 */ /* 0x000fca0000000000 */
[----:B------:R1:W-:Y:S01]  /*13a70*/  MUFU.EX2 R210, R5 ;  /* 0x0000000500d27308 */ /* 0x0003e20000000800 */
[----:B--2---:R-:W-:-:S07]  /*13a80*/  FFMA.FTZ R6, R45, UR29, -R4 ;  /* 0x0000001d2d067c23 */ /* 0x004fce0008010804 */
[----:B------:R2:W-:Y:S01]  /*13a90*/  MUFU.EX2 R216, R6 ;  /* 0x0000000600d87308 */ /* 0x0005e20000000800 */
[----:B-1----:R-:W-:-:S04]  /*13aa0*/  LOP3.LUT R5, R13, 0xffff, RZ, 0xc0, !PT ;  /* 0x0000ffff0d057812 */ /* 0x002fc800078ec0ff */
[----:B------:R-:W-:Y:S01]  /*13ab0*/  SHF.R.U32.HI R7, RZ, 0x8, R5 ;  /* 0x00000008ff077819 */ /* 0x000fe20000011605 */
[----:B--2---:R-:W-:-:S04]  /*13ac0*/  FFMA.FTZ R6, R44, UR29, -R4 ;  /* 0x0000001d2c067c23 */ /* 0x004fc80008010804 */
[----:B------:R1:W-:Y:S01]  /*13ad0*/  MUFU.EX2 R209, R6 ;  /* 0x0000000600d17308 */ /* 0x0003e20000000800 */
[----:B---3--:R-:W-:Y:S01]  /*13ae0*/  FMNMX.FTZ R99, R0, R12, !PT ;  /* 0x0000000c00637209 */ /* 0x008fe20007810000 */
[----:B------:R-:W-:Y:S01]  /*13af0*/  FFMA.FTZ R0, R28, UR29, -R4 ;  /* 0x0000001d1c007c23 */ /* 0x000fe20008010804 */
[----:B------:R-:W-:Y:S01]  /*13b00*/  FSETP.NEU.FTZ.AND P0, PT, R134, -INF , PT ;  /* 0xff8000008600780b */ /* 0x000fe20003f1d000 */
[----:B------:R-:W-:Y:S01]  /*13b10*/  IMAD.MOV.U32 R71, RZ, RZ, R133 ;  /* 0x000000ffff477224 */ /* 0x000fe200078e0085 */
[--C-:B------:R-:W-:Y:S02]  /*13b20*/  SHF.R.U32.HI R8, RZ, 0x18, R13.reuse ;  /* 0x00000018ff087819 */ /* 0x100fe4000001160d */
[----:B-1----:R-:W-:-:S04]  /*13b30*/  SHF.R.U32.HI R6, RZ, 0x10, R13 ;  /* 0x00000010ff067819 */ /* 0x002fc8000001160d */
[----:B------:R-:W-:Y:S01]  /*13b40*/  LOP3.LUT R5, R6, 0xff, RZ, 0xc0, !PT ;  /* 0x000000ff06057812 */ /* 0x000fe200078ec0ff */
[--C-:B------:R-:W-:Y:S01]  /*13b50*/  FFMA.FTZ R6, R31, UR29, -R4.reuse ;  /* 0x0000001d1f067c23 */ /* 0x100fe20008010804 */
[----:B------:R-:W-:Y:S01]  /*13b60*/  FADD.FTZ R31, R39, -R3 ;  /* 0x80000003271f7221 */ /* 0x000fe20000010000 */
[----:B------:R-:W-:Y:S01]  /*13b70*/  FMUL.FTZ R3, R134, UR29 ;  /* 0x0000001d86037c20 */ /* 0x000fe20008410000 */
[----:B------:R1:W-:Y:S01]  /*13b80*/  MUFU.EX2 R129, R0 ;  /* 0x0000000000817308 */ /* 0x0003e20000000800 */
[----:B----4-:R-:W-:Y:S01]  /*13b90*/  FMNMX.FTZ R133, R2, R10, !PT ;  /* 0x0000000a02857209 */ /* 0x010fe20007810000 */
[----:B------:R-:W-:Y:S02]  /*13ba0*/  FFMA.FTZ R2, R29, UR29, -R4 ;  /* 0x0000001d1d027c23 */ /* 0x000fe40008010804 */
[----:B------:R-:W-:-:S04]  /*13bb0*/  FSEL R3, R3, RZ, P0 ;  /* 0x000000ff03037208 */ /* 0x000fc80000000000 */
[----:B------:R2:W-:Y:S01]  /*13bc0*/  MUFU.EX2 R221, R6 ;  /* 0x0000000600dd7308 */ /* 0x0005e20000000800 */
[----:B-1----:R-:W-:-:S07]  /*13bd0*/  FFMA.FTZ R0, R26, UR29, -R4 ;  /* 0x0000001d1a007c23 */ /* 0x002fce0008010804 */
[----:B------:R1:W-:Y:S01]  /*13be0*/  MUFU.EX2 R213, R2 ;  /* 0x0000000200d57308 */ /* 0x0003e20000000800 */
[----:B------:R-:W-:Y:S02]  /*13bf0*/  FSETP.NEU.FTZ.AND P1, PT, R133, -INF , PT ;  /* 0xff8000008500780b */ /* 0x000fe40003f3d000 */
[----:B--2---:R-:W-:Y:S01]  /*13c00*/  PRMT R6, R5, 0x5410, R8 ;  /* 0x0000541005067816 */ /* 0x004fe20000000008 */
[----:B------:R-:W-:-:S04]  /*13c10*/  FFMA.FTZ R5, R30, UR29, -R4 ;  /* 0x0000001d1e057c23 */ /* 0x000fc80008010804 */
[----:B------:R2:W-:Y:S01]  /*13c20*/  MUFU.EX2 R220, R0 ;  /* 0x0000000000dc7308 */ /* 0x0005e20000000800 */
[----:B-1----:R-:W-:-:S07]  /*13c30*/  FSEL R2, R134, RZ, P0 ;  /* 0x000000ff86027208 */ /* 0x002fce0000000000 */
[----:B------:R-:W1:Y:S01]  /*13c40*/  MUFU.EX2 R228, R5 ;  /* 0x0000000500e47308 */ /* 0x000e620000000800 */
[----:B--2---:R-:W-:Y:S01]  /*13c50*/  FFMA.FTZ R0, R40, UR29, -R3 ;  /* 0x0000001d28007c23 */ /* 0x004fe20008010803 */
[----:B------:R-:W-:-:S06]  /*13c60*/  FADD.FTZ R28, R38, -R2 ;  /* 0x80000002261c7221 */ /* 0x000fcc0000010000 */
[----:B------:R2:W-:Y:S01]  /*13c70*/  MUFU.EX2 R126, R0 ;  /* 0x00000000007e7308 */ /* 0x0005e20000000800 */
[----:B------:R-:W-:Y:S02]  /*13c80*/  FSEL R2, R133, RZ, P1 ;  /* 0x000000ff85027208 */ /* 0x000fe40000800000 */
[----:B------:R-:W-:Y:S02]  /*13c90*/  FSETP.NEU.FTZ.AND P0, PT, R99, -INF , PT ;  /* 0xff8000006300780b */ /* 0x000fe40003f1d000 */
[----:B------:R-:W-:Y:S01]  /*13ca0*/  PRMT R171, R132, 0x7054, R132 ;  /* 0x0000705484ab7816 */ /* 0x000fe20000000084 */
[----:B------:R-:W-:Y:S01]  /*13cb0*/  FADD.FTZ R29, R37, -R2 ;  /* 0x80000002251d7221 */ /* 0x000fe20000010000 */
[----:B------:R-:W-:Y:S01]  /*13cc0*/  FSEL R2, R99, RZ, P0 ;  /* 0x000000ff63027208 */ /* 0x000fe20000000000 */
[----:B--2---:R-:W-:-:S04]  /*13cd0*/  FFMA.FTZ R0, R35, UR29, -R3 ;  /* 0x0000001d23007c23 */ /* 0x004fc80008010803 */
[----:B------:R2:W3:Y:S01]  /*13ce0*/  MUFU.EX2 R69, R0 ;  /* 0x0000000000457308 */ /* 0x0004e20000000800 */
[----:B------:R-:W-:Y:S01]  /*13cf0*/  FFMA.FTZ R5, R27, UR29, -R3 ;  /* 0x0000001d1b057c23 */ /* 0x000fe20008010803 */
[----:B------:R-:W-:Y:S01]  /*13d00*/  FADD.FTZ R30, R36, -R2 ;  /* 0x80000002241e7221 */ /* 0x000fe20000010000 */
[----:B-1----:R-:W-:-:S05]  /*13d10*/  F2FP.F16.F32.PACK_AB R2, R213, R228 ;  /* 0x000000e4d502723e */ /* 0x002fca00000000ff */
[----:B------:R1:W-:Y:S01]  /*13d20*/  MUFU.EX2 R44, R5 ;  /* 0x00000005002c7308 */ /* 0x0003e20000000800 */
[----:B--2---:R-:W-:-:S07]  /*13d30*/  FFMA.FTZ R0, R34, UR29, -R3 ;  /* 0x0000001d22007c23 */ /* 0x004fce0008010803 */
[----:B------:R2:W4:Y:S01]  /*13d40*/  MUFU.EX2 R224, R0 ;  /* 0x0000000000e07308 */ /* 0x0005220000000800 */
[----:B-1----:R-:W-:-:S07]  /*13d50*/  FFMA.FTZ R5, R105, UR29, -R3 ;  /* 0x0000001d69057c23 */ /* 0x002fce0008010803 */
[----:B------:R1:W-:Y:S01]  /*13d60*/  MUFU.EX2 R219, R5 ;  /* 0x0000000500db7308 */ /* 0x0003e20000000800 */
[----:B--2---:R-:W-:-:S05]  /*13d70*/  HSET2.LE.AND R0, R16, R171, PT ;  /* 0x000000ab10007233 */ /* 0x004fca0003803000 */
[----:B------:R-:W-:Y:S02]  /*13d80*/  LOP3.LUT R60, R0, R2, RZ, 0xc0, !PT ;  /* 0x00000002003c7212 */ /* 0x000fe400078ec0ff */
[----:B------:R-:W-:Y:S02]  /*13d90*/  HSET2.LE.AND R0, R17, R171, PT ;  /* 0x000000ab11007233 */ /* 0x000fe40003803000 */
[----:B---3--:R-:W-:Y:S01]  /*13da0*/  F2FP.F16.F32.PACK_AB R2, R69, R126 ;  /* 0x0000007e4502723e */ /* 0x008fe200000000ff */
[----:B-1----:R-:W-:-:S03]  /*13db0*/  FFMA.FTZ R5, R55, UR29, -R3 ;  /* 0x0000001d37057c23 */ /* 0x002fc60008010803 */
[----:B------:R-:W-:Y:S02]  /*13dc0*/  LOP3.LUT R61, R0, R2, RZ, 0xc0, !PT ;  /* 0x00000002003d7212 */ /* 0x000fe400078ec0ff */
[----:B------:R-:W-:Y:S01]  /*13dd0*/  HSET2.LE.AND R0, R19, R171, PT ;  /* 0x000000ab13007233 */ /* 0x000fe20003803000 */
[----:B------:R1:W2:Y:S01]  /*13de0*/  MUFU.EX2 R212, R5 ;  /* 0x0000000500d47308 */ /* 0x0002a20000000800 */
[----:B------:R-:W-:-:S04]  /*13df0*/  F2FP.F16.F32.PACK_AB R2, R220, R129 ;  /* 0x00000081dc02723e */ /* 0x000fc800000000ff */
[----:B------:R-:W-:Y:S02]  /*13e00*/  LOP3.LUT R62, R0, R2, RZ, 0xc0, !PT ;  /* 0x00000002003e7212 */ /* 0x000fe400078ec0ff */
[----:B------:R-:W-:Y:S02]  /*13e10*/  HSET2.LE.AND R0, R24, R171, PT ;  /* 0x000000ab18007233 */ /* 0x000fe40003803000 */
[----:B----4-:R-:W-:Y:S01]  /*13e20*/  F2FP.F16.F32.PACK_AB R2, R44, R224 ;  /* 0x000000e02c02723e */ /* 0x010fe200000000ff */
[----:B-1----:R-:W-:-:S03]  /*13e30*/  FFMA.FTZ R5, R43, UR29, -R3 ;  /* 0x0000001d2b057c23 */ /* 0x002fc60008010803 */
[----:B------:R-:W-:Y:S01]  /*13e40*/  LOP3.LUT R63, R0, R2, RZ, 0xc0, !PT ;  /* 0x00000002003f7212 */ /* 0x000fe200078ec0ff */
[----:B------:R1:W-:Y:S01]  /*13e50*/  MUFU.EX2 R45, R5 ;  /* 0x00000005002d7308 */ /* 0x0003e20000000800 */
[----:B------:R-:W-:Y:S02]  /*13e60*/  HSET2.LE.AND R0, R18, R171, PT ;  /* 0x000000ab12007233 */ /* 0x000fe40003803000 */
[----:B------:R-:W-:-:S04]  /*13e70*/  F2FP.F16.F32.PACK_AB R2, R216, R215 ;  /* 0x000000d7d802723e */ /* 0x000fc800000000ff */
[----:B------:R-:W-:Y:S02]  /*13e80*/  LOP3.LUT R18, R0, R2, RZ, 0xc0, !PT ;  /* 0x0000000200127212 */ /* 0x000fe400078ec0ff */
[----:B------:R-:W-:Y:S01]  /*13e90*/  HSET2.LE.AND R0, R23, R171, PT ;  /* 0x000000ab17007233 */ /* 0x000fe20003803000 */
[----:B-1----:R-:W-:-:S04]  /*13ea0*/  FFMA.FTZ R5, R42, UR29, -R3 ;  /* 0x0000001d2a057c23 */ /* 0x002fc80008010803 */
[----:B------:R1:W3:Y:S01]  /*13eb0*/  MUFU.EX2 R211, R5 ;  /* 0x0000000500d37308 */ /* 0x0002e20000000800 */
[----:B--2---:R-:W-:-:S04]  /*13ec0*/  F2FP.F16.F32.PACK_AB R2, R212, R219 ;  /* 0x000000dbd402723e */ /* 0x004fc800000000ff */
[----:B------:R-:W-:Y:S02]  /*13ed0*/  LOP3.LUT R19, R0, R2, RZ, 0xc0, !PT ;  /* 0x0000000200137212 */ /* 0x000fe400078ec0ff */
[----:B------:R-:W-:Y:S02]  /*13ee0*/  HSET2.LE.AND R0, R25, R171, PT ;  /* 0x000000ab19007233 */ /* 0x000fe40003803000 */
[----:B------:R-:W-:Y:S01]  /*13ef0*/  F2FP.F16.F32.PACK_AB R2, R221, R210 ;  /* 0x000000d2dd02723e */ /* 0x000fe200000000ff */
[----:B-1----:R-:W-:-:S04]  /*13f00*/  FFMA.FTZ R5, R106, UR29, -R3 ;  /* 0x0000001d6a057c23 */ /* 0x002fc80008010803 */
[----:B------:R1:W-:Y:S01]  /*13f10*/  MUFU.EX2 R242, R5 ;  /* 0x0000000500f27308 */ /* 0x0003e20000000800 */
[----:B------:R-:W-:Y:S02]  /*13f20*/  LOP3.LUT R58, R0, R2, RZ, 0xc0, !PT ;  /* 0x00000002003a7212 */ /* 0x000fe400078ec0ff */
[----:B------:R-:W-:Y:S02]  /*13f30*/  HSET2.LE.AND R0, R22, R171, PT ;  /* 0x000000ab16007233 */ /* 0x000fe40003803000 */
[----:B---3--:R-:W-:Y:S01]  /*13f40*/  F2FP.F16.F32.PACK_AB R2, R211, R45 ;  /* 0x0000002dd302723e */ /* 0x008fe200000000ff */
[----:B-1----:R-:W-:-:S04]  /*13f50*/  FFMA.FTZ R5, R107, UR29, -R3 ;  /* 0x0000001d6b057c23 */ /* 0x002fc80008010803 */
[----:B------:R1:W2:Y:S01]  /*13f60*/  MUFU.EX2 R218, R5 ;  /* 0x0000000500da7308 */ /* 0x0002a20000000800 */
[----:B------:R-:W-:Y:S02]  /*13f70*/  LOP3.LUT R59, R0, R2, RZ, 0xc0, !PT ;  /* 0x00000002003b7212 */ /* 0x000fe400078ec0ff */
[----:B------:R-:W-:Y:S02]  /*13f80*/  HSET2.LE.AND R0, R15, R171, PT ;  /* 0x000000ab0f007233 */ /* 0x000fe40003803000 */
[----:B------:R-:W-:Y:S01]  /*13f90*/  F2FP.F16.F32.PACK_AB R2, R127, R243 ;  /* 0x000000f37f02723e */ /* 0x000fe200000000ff */
[----:B-1----:R-:W-:-:S04]  /*13fa0*/  FFMA.FTZ R5, R52, UR29, -R4 ;  /* 0x0000001d34057c23 */ /* 0x002fc80008010804 */
[----:B------:R1:W3:Y:S01]  /*13fb0*/  MUFU.EX2 R65, R5 ;  /* 0x0000000500417308 */ /* 0x0002e20000000800 */
[----:B------:R-:W-:Y:S02]  /*13fc0*/  LOP3.LUT R9, R13, 0xff, RZ, 0xc0, !PT ;  /* 0x000000ff0d097812 */ /* 0x000fe400078ec0ff */
[----:B------:R-:W-:Y:S02]  /*13fd0*/  LOP3.LUT R16, R0, R2, RZ, 0xc0, !PT ;  /* 0x0000000200107212 */ /* 0x000fe400078ec0ff */
[----:B------:R-:W-:Y:S02]  /*13fe0*/  HSET2.LE.AND R0, R14, R171, PT ;  /* 0x000000ab0e007233 */ /* 0x000fe40003803000 */
[----:B------:R-:W-:Y:S01]  /*13ff0*/  PRMT R7, R9, 0x5410, R7 ;  /* 0x0000541009077816 */ /* 0x000fe20000000007 */
[----:B-1----:R-:W-:-:S04]  /*14000*/  FFMA.FTZ R5, R100, UR29, -R3 ;  /* 0x0000001d64057c23 */ /* 0x002fc80008010803 */
[----:B------:R1:W-:Y:S01]  /*14010*/  MUFU.EX2 R41, R5 ;  /* 0x0000000500297308 */ /* 0x0003e20000000800 */
[----:B--2---:R-:W-:Y:S01]  /*14020*/  F2FP.F16.F32.PACK_AB R2, R218, R242 ;  /* 0x000000f2da02723e */ /* 0x004fe200000000ff */
[----:B------:R-:W-:-:S03]  /*14030*/  IMAD.WIDE.U32 R72, R72, -0x326172a9, RZ ;  /* 0xcd9e8d5748487825 */ /* 0x000fc600078e00ff */
[----:B------:R-:W-:Y:S02]  /*14040*/  LOP3.LUT R17, R0, R2, RZ, 0xc0, !PT ;  /* 0x0000000200117212 */ /* 0x000fe400078ec0ff */
[----:B------:R-:W-:Y:S01]  /*14050*/  HSET2.LE.AND R0, R7, R171, PT ;  /* 0x000000ab07007233 */ /* 0x000fe20003803000 */
[----:B-1----:R-:W-:-:S04]  /*14060*/  FFMA.FTZ R5, R53, UR29, -R3 ;  /* 0x0000001d35057c23 */ /* 0x002fc80008010803 */
[----:B------:R-:W1:Y:S01]  /*14070*/  MUFU.EX2 R135, R5 ;  /* 0x0000000500877308 */ /* 0x000e620000000800 */
[----:B---3--:R-:W-:-:S04]  /*14080*/  F2FP.F16.F32.PACK_AB R2, R65, R209 ;  /* 0x000000d14102723e */ /* 0x008fc800000000ff */
[----:B------:R-:W-:Y:S02]  /*14090*/  LOP3.LUT R56, R0, R2, RZ, 0xc0, !PT ;  /* 0x0000000200387212 */ /* 0x000fe400078ec0ff */
[----:B------:R-:W-:Y:S01]  /*140a0*/  LOP3.LUT R2, R73, R125, RZ, 0x3c, !PT ;  /* 0x0000007d49027212 */ /* 0x000fe200078e3cff */
[----:B------:R-:W-:Y:S01]  /*140b0*/  IMAD.MOV.U32 R125, RZ, RZ, R71 ;  /* 0x000000ffff7d7224 */ /* 0x000fe200078e0047 */
[----:B------:R-:W-:Y:S01]  /*140c0*/  HSET2.LE.AND R0, R6, R171, PT ;  /* 0x000000ab06007233 */ /* 0x000fe20003803000 */
[----:B------:R-:W-:Y:S02]  /*140d0*/  IMAD.MOV.U32 R132, RZ, RZ, R70 ;  /* 0x000000ffff847224 */ /* 0x000fe400078e0046 */
[----:B------:R-:W-:Y:S01]  /*140e0*/  IMAD.WIDE.U32 R70, R2, -0x2daee0ad, RZ ;  /* 0xd2511f5302467825 */ /* 0x000fe200078e00ff */
[----:B-1----:R-:W-:-:S03]  /*140f0*/  F2FP.F16.F32.PACK_AB R2, R135, R41 ;  /* 0x000000298702723e */ /* 0x002fc600000000ff */
[----:B------:R-:W-:Y:S01]  /*14100*/  IMAD.MOV.U32 R128, RZ, RZ, R57 ;  /* 0x000000ffff807224 */ /* 0x000fe200078e0039 */
[----:B------:R-:W-:Y:S02]  /*14110*/  LOP3.LUT R57, R0, R2, RZ, 0xc0, !PT ;  /* 0x0000000200397212 */ /* 0x000fe400078ec0ff */
[----:B------:R-:W-:-:S05]  /*14120*/  LOP3.LUT R0, R71, UR7, R84, 0x96, !PT ;  /* 0x0000000747007c12 */ /* 0x000fca000f8e9654 */
[----:B------:R-:W-:Y:S01]  /*14130*/  IMAD.WIDE.U32 R52, R0, -0x326172a9, RZ ;  /* 0xcd9e8d5700347825 */ /* 0x000fe200078e00ff */
        /* <DEDUP_REMOVED lines=13> */
[----:B------:R-:W-:-:S05]  /*14210*/  LOP3.LUT R0, R13, UR19, R6, 0x96, !PT ;  /* 0x000000130d007c12 */ /* 0x000fca000f8e9606 */
[----:B------:R-:W-:-:S03]  /*14220*/  IMAD.WIDE.U32 R6, R0, -0x326172a9, RZ ;  /* 0xcd9e8d5700067825 */ /* 0x000fc600078e00ff */
[----:B------:R-:W-:Y:S01]  /*14230*/  LOP3.LUT R0, R6, 0xffff, RZ, 0xc0, !PT ;  /* 0x0000ffff06007812 */ /* 0x000fe200078ec0ff */
[----:B------:R-:W-:-:S03]  /*14240*/  IMAD.WIDE.U32 R8, R5, -0x326172a9, RZ ;  /* 0xcd9e8d5705087825 */ /* 0x000fc600078e00ff */
[----:B------:R-:W-:Y:S02]  /*14250*/  SHF.R.U32.HI R2, RZ, 0x8, R0 ;  /* 0x00000008ff027819 */ /* 0x000fe40000011600 */
[----:B------:R-:W-:Y:S02]  /*14260*/  LOP3.LUT R0, R6, 0xff, RZ, 0xc0, !PT ;  /* 0x000000ff06007812 */ /* 0x000fe400078ec0ff */
[----:B------:R-:W-:Y:S02]  /*14270*/  LOP3.LUT R8, R7, UR30, R8, 0x96, !PT ;  /* 0x0000001e07087c12 */ /* 0x000fe4000f8e9608 */
[----:B------:R-:W-:Y:S01]  /*14280*/  PRMT R7, R0, 0x5410, R2 ;  /* 0x0000541000077816 */ /* 0x000fe20000000002 */
[----:B------:R-:W-:-:S05]  /*14290*/  FMUL.FTZ R2, R133, UR29 ;  /* 0x0000001d85027c20 */ /* 0x000fca0008410000 */
[----:B------:R-:W-:-:S05]  /*142a0*/  FSEL R2, R2, RZ, P1 ;  /* 0x000000ff02027208 */ /* 0x000fca0000800000 */
[--C-:B------:R-:W-:Y:S01]  /*142b0*/  FFMA.FTZ R5, R108, UR29, -R2.reuse ;  /* 0x0000001d6c057c23 */ /* 0x100fe20008010802 */
[----:B------:R-:W-:-:S03]  /*142c0*/  FFMA.FTZ R0, R102, UR29, -R2 ;  /* 0x0000001d66007c23 */ /* 0x000fc60008010802 */
[----:B------:R-:W-:Y:S08]  /*142d0*/  MUFU.EX2 R104, R5 ;  /* 0x0000000500687308 */ /* 0x000ff00000000800 */
[----:B------:R1:W2:Y:S02]  /*142e0*/  MUFU.EX2 R14, R0 ;  /* 0x00000000000e7308 */ /* 0x0002a40000000800 */
[----:B-1----:R-:W-:-:S02]  /*142f0*/  HSET2.LE.AND R0, R7, R171, PT ;  /* 0x000000ab07007233 */ /* 0x002fc40003803000 */
[----:B--2---:R-:W-:-:S04]  /*14300*/  F2FP.F16.F32.PACK_AB R5, R14, R104 ;  /* 0x000000680e05723e */ /* 0x004fc800000000ff */
[----:B------:R-:W-:Y:S02]  /*14310*/  LOP3.LUT R26, R0, R5, RZ, 0xc0, !PT ;  /* 0x00000005001a7212 */ /* 0x000fe400078ec0ff */
[--C-:B------:R-:W-:Y:S02]  /*14320*/  SHF.R.U32.HI R0, RZ, 0x10, R6.reuse ;  /* 0x00000010ff007819 */ /* 0x100fe40000011606 */
[----:B------:R-:W-:Y:S02]  /*14330*/  SHF.R.U32.HI R6, RZ, 0x18, R6 ;  /* 0x00000018ff067819 */ /* 0x000fe40000011606 */
[----:B------:R-:W-:-:S04]  /*14340*/  LOP3.LUT R0, R0, 0xff, RZ, 0xc0, !PT ;  /* 0x000000ff00007812 */ /* 0x000fc800078ec0ff */
[----:B------:R-:W-:Y:S01]  /*14350*/  PRMT R7, R0, 0x5410, R6 ;  /* 0x0000541000077816 */ /* 0x000fe20000000006 */
[----:B------:R-:W-:-:S05]  /*14360*/  FMUL.FTZ R0, R99, UR29 ;  /* 0x0000001d63007c20 */ /* 0x000fca0008410000 */
[----:B------:R-:W-:-:S05]  /*14370*/  FSEL R0, R0, RZ, P0 ;  /* 0x000000ff00007208 */ /* 0x000fca0000000000 */
[--C-:B------:R-:W-:Y:S01]  /*14380*/  FFMA.FTZ R6, R110, UR29, -R0.reuse ;  /* 0x0000001d6e067c23 */ /* 0x100fe20008010800 */
[----:B------:R-:W-:-:S03]  /*14390*/  FFMA.FTZ R5, R109, UR29, -R0 ;  /* 0x0000001d6d057c23 */ /* 0x000fc60008010800 */
[----:B------:R-:W-:Y:S08]  /*143a0*/  MUFU.EX2 R107, R6 ;  /* 0x00000006006b7308 */ /* 0x000ff00000000800 */
[----:B------:R1:W2:Y:S01]  /*143b0*/  MUFU.EX2 R108, R5 ;  /* 0x00000005006c7308 */ /* 0x0002a20000000800 */
[----:B------:R-:W-:Y:S02]  /*143c0*/  LOP3.LUT R10, R9, UR20, R10, 0x96, !PT ;  /* 0x00000014090a7c12 */ /* 0x000fe4000f8e960a */
[----:B-1----:R-:W-:-:S02]  /*143d0*/  HSET2.LE.AND R5, R7, R171, PT ;  /* 0x000000ab07057233 */ /* 0x002fc40003803000 */
[----:B--2---:R-:W-:-:S04]  /*143e0*/  F2FP.F16.F32.PACK_AB R6, R108, R107 ;  /* 0x0000006b6c06723e */ /* 0x004fc800000000ff */
[----:B------:R-:W-:Y:S01]  /*143f0*/  LOP3.LUT R27, R5, R6, RZ, 0xc0, !PT ;  /* 0x00000006051b7212 */ /* 0x000fe200078ec0ff */
[----:B------:R-:W-:-:S05]  /*14400*/  IMAD.WIDE.U32 R6, R10, -0x2daee0ad, RZ ;  /* 0xd2511f530a067825 */ /* 0x000fca00078e00ff */
[----:B------:R-:W-:Y:S02]  /*14410*/  LOP3.LUT R5, R7, UR36, R12, 0x96, !PT ;  /* 0x0000002407057c12 */ /* 0x000fe4000f8e960c */
[----:B------:R-:W-:-:S04]  /*14420*/  LOP3.LUT R7, R6, 0xffff, RZ, 0xc0, !PT ;  /* 0x0000ffff06077812 */ /* 0x000fc800078ec0ff */
[----:B------:R-:W-:Y:S02]  /*14430*/  SHF.R.U32.HI R9, RZ, 0x8, R7 ;  /* 0x00000008ff097819 */ /* 0x000fe40000011607 */
[----:B------:R-:W-:Y:S01]  /*14440*/  LOP3.LUT R7, R6, 0xff, RZ, 0xc0, !PT ;  /* 0x000000ff06077812 */ /* 0x000fe200078ec0ff */
[----:B------:R-:W-:-:S03]  /*14450*/  FFMA.FTZ R10, R92, UR29, -R2 ;  /* 0x0000001d5c0a7c23 */ /* 0x000fc60008010802 */
[----:B------:R-:W-:Y:S01]  /*14460*/  PRMT R7, R7, 0x5410, R9 ;  /* 0x0000541007077816 */ /* 0x000fe20000000009 */
[----:B------:R-:W-:Y:S01]  /*14470*/  FFMA.FTZ R9, R48, UR29, -R2 ;  /* 0x0000001d30097c23 */ /* 0x000fe20008010802 */
[----:B------:R-:W-:Y:S08]  /*14480*/  MUFU.EX2 R20, R10 ;  /* 0x0000000a00147308 */ /* 0x000ff00000000800 */
[----:B------:R-:W1:Y:S01]  /*14490*/  MUFU.EX2 R214, R9 ;  /* 0x0000000900d67308 */ /* 0x000e620000000800 */
[----:B------:R-:W-:-:S02]  /*144a0*/  HSET2.LE.AND R7, R7, R171, PT ;  /* 0x000000ab07077233 */ /* 0x000fc40003803000 */
[----:B-1----:R-:W-:-:S04]  /*144b0*/  F2FP.F16.F32.PACK_AB R9, R214, R20 ;  /* 0x00000014d609723e */ /* 0x002fc800000000ff */
[----:B------:R-:W-:Y:S02]  /*144c0*/  LOP3.LUT R50, R7, R9, RZ, 0xc0, !PT ;  /* 0x0000000907327212 */ /* 0x000fe400078ec0ff */
[--C-:B------:R-:W-:Y:S02]  /*144d0*/  SHF.R.U32.HI R9, RZ, 0x10, R6.reuse ;  /* 0x00000010ff097819 */ /* 0x100fe40000011606 */
        /* <DEDUP_REMOVED lines=54> */
[----:B------:R-:W-:Y:S02]  /*14840*/  LOP3.LUT R6, R33, UR18, R72, 0x96, !PT ;  /* 0x0000001221067c12 */ /* 0x000fe4000f8e9648 */
[----:B------:R-:W-:-:S03]  /*14850*/  LOP3.LUT R5, R53, UR6, R32, 0x96, !PT ;  /* 0x0000000635057c12 */ /* 0x000fc6000f8e9620 */
[----:B------:R-:W-:-:S04]  /*14860*/  IMAD.WIDE.U32 R6, R6, -0x2daee0ad, RZ ;  /* 0xd2511f5306067825 */ /* 0x000fc800078e00ff */
[----:B------:R-:W-:Y:S01]  /*14870*/  IMAD.WIDE.U32 R10, R5, -0x2daee0ad, RZ ;  /* 0xd2511f53050a7825 */ /* 0x000fe200078e00ff */
[----:B------:R-:W-:-:S04]  /*14880*/  LOP3.LUT R7, R7, UR4, R70, 0x96, !PT ;  /* 0x0000000407077c12 */ /* 0x000fc8000f8e9646 */
[----:B------:R-:W-:Y:S01]  /*14890*/  LOP3.LUT R5, R11, UR25, R6, 0x96, !PT ;  /* 0x000000190b057c12 */ /* 0x000fe2000f8e9606 */
[----:B------:R-:W-:Y:S02]  /*148a0*/  IMAD.MOV.U32 R121, RZ, RZ, R65 ;  /* 0x000000ffff797224 */ /* 0x000fe400078e0041 */
[----:B------:R-:W-:Y:S02]  /*148b0*/  IMAD.MOV.U32 R98, RZ, RZ, R64 ;  /* 0x000000ffff627224 */ /* 0x000fe400078e0040 */
        /* <DEDUP_REMOVED lines=9> */
[----:B------:R-:W-:-:S05]  /*14950*/  LOP3.LUT R6, R69, UR19, R6, 0x96, !PT ;  /* 0x0000001345067c12 */ /* 0x000fca000f8e9606 */
[----:B------:R-:W-:-:S03]  /*14960*/  IMAD.WIDE.U32 R6, R6, -0x326172a9, RZ ;  /* 0xcd9e8d5706067825 */ /* 0x000fc600078e00ff */
[----:B------:R-:W-:-:S04]  /*14970*/  LOP3.LUT R5, R6, 0xffff, RZ, 0xc0, !PT ;  /* 0x0000ffff06057812 */ /* 0x000fc800078ec0ff */
[----:B------:R-:W-:Y:S02]  /*14980*/  SHF.R.U32.HI R8, RZ, 0x8, R5 ;  /* 0x00000008ff087819 */ /* 0x000fe40000011605 */
[----:B------:R-:W-:Y:S01]  /*14990*/  LOP3.LUT R5, R6, 0xff, RZ, 0xc0, !PT ;  /* 0x000000ff06057812 */ /* 0x000fe200078ec0ff */
[----:B------:R-:W-:-:S03]  /*149a0*/  FFMA.FTZ R9, R54, UR29, -R2 ;  /* 0x0000001d36097c23 */ /* 0x000fc60008010802 */
[----:B------:R-:W-:Y:S01]  /*149b0*/  PRMT R5, R5, 0x5410, R8 ;  /* 0x0000541005057816 */ /* 0x000fe20000000008 */
[----:B------:R-:W-:Y:S01]  /*149c0*/  FFMA.FTZ R8, R46, UR29, -R2 ;  /* 0x0000001d2e087c23 */ /* 0x000fe20008010802 */
[----:B------:R-:W-:Y:S01]  /*149d0*/  IMAD.MOV.U32 R110, RZ, RZ, R130 ;  /* 0x000000ffff6e7224 */ /* 0x000fe200078e0082 */
[----:B------:R-:W-:Y:S08]  /*149e0*/  MUFU.EX2 R102, R9 ;  /* 0x0000000900667308 */ /* 0x000ff00000000800 */
[----:B------:R-:W1:Y:S01]  /*149f0*/  MUFU.EX2 R130, R8 ;  /* 0x0000000800827308 */ /* 0x000e620000000800 */
[----:B------:R-:W-:Y:S01]  /*14a00*/  HSET2.LE.AND R5, R5, R171, PT ;  /* 0x000000ab05057233 */ /* 0x000fe20003803000 */
[----:B------:R-:W-:-:S04]  /*14a10*/  IMAD.WIDE.U32 R54, R10, -0x326172a9, RZ ;  /* 0xcd9e8d570a367825 */ /* 0x000fc800078e00ff */
[----:B------:R-:W-:Y:S01]  /*14a20*/  IMAD.MOV.U32 R96, RZ, RZ, R14 ;  /* 0x000000ffff607224 */ /* 0x000fe200078e000e */
[----:B-1----:R-:W-:-:S04]  /*14a30*/  F2FP.F16.F32.PACK_AB R8, R130, R102 ;  /* 0x000000668208723e */ /* 0x002fc800000000ff */
[----:B------:R-:W-:Y:S02]  /*14a40*/  LOP3.LUT R14, R5, R8, RZ, 0xc0, !PT ;  /* 0x00000008050e7212 */ /* 0x000fe400078ec0ff */
[----:B------:R-:W-:Y:S02]  /*14a50*/  SHF.R.U32.HI R8, RZ, 0x10, R6 ;  /* 0x00000010ff087819 */ /* 0x000fe40000011606 */
[----:B------:R-:W-:Y:S02]  /*14a60*/  LOP3.LUT R5, R7, UR30, R54, 0x96, !PT ;  /* 0x0000001e07057c12 */ /* 0x000fe4000f8e9636 */
        /* <DEDUP_REMOVED lines=16> */
[----:B------:R1:W-:Y:S08]  /*14b70*/  MUFU.EX2 R105, R8 ;  /* 0x0000000800697308 */ /* 0x0003f00000000800 */
[----:B------:R-:W2:Y:S01]  /*14b80*/  MUFU.EX2 R111, R7 ;  /* 0x00000007006f7308 */ /* 0x000ea20000000800 */
[----:B------:R-:W-:Y:S01]  /*14b90*/  HSET2.LE.AND R6, R6, R171, PT ;  /* 0x000000ab06067233 */ /* 0x000fe20003803000 */
[----:B------:R-:W-:Y:S01]  /*14ba0*/  IMAD.MOV.U32 R95, RZ, RZ, R41 ;  /* 0x000000ffff5f7224 */ /* 0x000fe200078e0029 */
[----:B-1----:R-:W1:Y:S01]  /*14bb0*/  LDSM.16.MT88.4 R8, [R204+0x4000] ;  /* 0x00400000cc08783b */ /* 0x002e620000004200 */
[----:B--2---:R-:W-:-:S04]  /*14bc0*/  F2FP.F16.F32.PACK_AB R7, R111, R105 ;  /* 0x000000696f07723e */ /* 0x004fc800000000ff */
[----:B------:R-:W-:Y:S02]  /*14bd0*/  LOP3.LUT R12, R6, R7, RZ, 0xc0, !PT ;  /* 0x00000007060c7212 */ /* 0x000fe400078ec0ff */
[--C-:B------:R-:W-:Y:S02]  /*14be0*/  SHF.R.U32.HI R7, RZ, 0x10, R5.reuse ;  /* 0x00000010ff077819 */ /* 0x100fe40000011605 */
[----:B------:R-:W-:Y:S02]  /*14bf0*/  SHF.R.U32.HI R6, RZ, 0x18, R5 ;  /* 0x00000018ff067819 */ /* 0x000fe40000011605 */
[----:B------:R-:W-:Y:S01]  /*14c00*/  LOP3.LUT R5, R7, 0xff, RZ, 0xc0, !PT ;  /* 0x000000ff07057812 */ /* 0x000fe200078ec0ff */
[----:B------:R-:W-:-:S03]  /*14c10*/  FFMA.FTZ R7, R97, UR29, -R0 ;  /* 0x0000001d61077c23 */ /* 0x000fc60008010800 */
[----:B------:R-:W-:Y:S01]  /*14c20*/  PRMT R5, R5, 0x5410, R6 ;  /* 0x0000541005057816 */ /* 0x000fe20000000006 */
[----:B------:R-:W-:Y:S01]  /*14c30*/  FFMA.FTZ R6, R93, UR29, -R0 ;  /* 0x0000001d5d067c23 */ /* 0x000fe20008010800 */
[----:B------:R-:W-:Y:S02]  /*14c40*/  IMAD.MOV.U32 R41, RZ, RZ, R131 ;  /* 0x000000ffff297224 */ /* 0x000fe400078e0083 */
[----:B------:R-:W-:Y:S08]  /*14c50*/  MUFU.EX2 R131, R7 ;  /* 0x0000000700837308 */ /* 0x000ff00000000800 */
[----:B------:R-:W2:Y:S01]  /*14c60*/  MUFU.EX2 R106, R6 ;  /* 0x00000006006a7308 */ /* 0x000ea20000000800 */
[----:B------:R-:W-:Y:S01]  /*14c70*/  HSET2.LE.AND R5, R5, R171, PT ;  /* 0x000000ab05057233 */ /* 0x000fe20003803000 */
[----:B------:R-:W-:Y:S01]  /*14c80*/  IMAD.MOV.U32 R97, RZ, RZ, R13 ;  /* 0x000000ffff617224 */ /* 0x000fe200078e000d */
[----:B--2---:R-:W-:-:S04]  /*14c90*/  F2FP.F16.F32.PACK_AB R6, R106, R131 ;  /* 0x000000836a06723e */ /* 0x004fc800000000ff */
[----:B------:R-:W-:Y:S01]  /*14ca0*/  LOP3.LUT R13, R5, R6, RZ, 0xc0, !PT ;  /* 0x00000006050d7212 */ /* 0x000fe200078ec0ff */
[----:B------:R-:W-:-:S04]  /*14cb0*/  FMUL.FTZ R5, R31, UR29 ;  /* 0x0000001d1f057c20 */ /* 0x000fc80008410000 */
[----:B------:R2:W-:Y:S02]  /*14cc0*/  MUFU.EX2 R69, R5 ;  /* 0x0000000500457308 */ /* 0x0005e40000000800 */
[----:B--2---:R-:W-:-:S06]  /*14cd0*/  FMUL.FTZ R5, R28, UR29 ;  /* 0x0000001d1c057c20 */ /* 0x004fcc0008410000 */
[----:B------:R2:W-:Y:S02]  /*14ce0*/  MUFU.EX2 R65, R5 ;  /* 0x0000000500417308 */ /* 0x0005e40000000800 */
[----:B--2---:R-:W-:-:S06]  /*14cf0*/  FMUL.FTZ R5, R29, UR29 ;  /* 0x0000001d1d057c20 */ /* 0x004fcc0008410000 */
[----:B------:R2:W3:Y:S02]  /*14d00*/  MUFU.EX2 R54, R5 ;  /* 0x0000000500367308 */ /* 0x0004e40000000800 */
[----:B--2---:R-:W-:-:S06]  /*14d10*/  FMUL.FTZ R5, R30, UR29 ;  /* 0x0000001d1e057c20 */ /* 0x004fcc0008410000 */
[----:B------:R-:W2:Y:S01]  /*14d20*/  MUFU.EX2 R71, R5 ;  /* 0x0000000500477308 */ /* 0x000ea20000000800 */
[-C--:B---3--:R-:W-:Y:S01]  /*14d30*/  FMUL.FTZ R144, R144, R54.reuse ;  /* 0x0000003690907220 */ /* 0x088fe20000410000 */
[-C--:B------:R-:W-:Y:S01]  /*14d40*/  FMUL.FTZ R145, R145, R54.reuse ;  /* 0x0000003691917220 */ /* 0x080fe20000410000 */
[-C--:B------:R-:W-:Y:S01]  /*14d50*/  FMUL.FTZ R164, R164, R69.reuse ;  /* 0x00000045a4a47220 */ /* 0x080fe20000410000 */
[----:B------:R-:W-:Y:S01]  /*14d60*/  FMUL.FTZ R165, R165, R69 ;  /* 0x00000045a5a57220 */ /* 0x000fe20000410000 */
        /* <DEDUP_REMOVED lines=8> */
[-C--:B--2---:R-:W-:Y:S01]  /*14df0*/  FMUL.FTZ R146, R146, R71.reuse ;  /* 0x0000004792927220 */ /* 0x084fe20000410000 */
[-C--:B------:R-:W-:Y:S01]  /*14e00*/  FMUL.FTZ R147, R147, R71.reuse ;  /* 0x0000004793937220 */ /* 0x080fe20000410000 */
[-C--:B------:R-:W-:Y:S01]  /*14e10*/  FMUL.FTZ R154, R154, R71.reuse ;  /* 0x000000479a9a7220 */ /* 0x080fe20000410000 */
[----:B------:R-:W-:Y:S01]  /*14e20*/  FMUL.FTZ R155, R155, R71 ;  /* 0x000000479b9b7220 */ /* 0x000fe20000410000 */
[----:B------:R-:W-:-:S02]  /*14e30*/  IMAD.MOV.U32 R90, RZ, RZ, R44 ;  /* 0x000000ffff5a7224 */ /* 0x000fc400078e002c */
[----:B------:R-:W-:Y:S02]  /*14e40*/  IMAD.MOV.U32 R93, RZ, RZ, R45 ;  /* 0x000000ffff5d7224 */ /* 0x000fe400078e002d */
[----:B-1----:R-:W-:Y:S06]  /*14e50*/  HMMA.16816.F32 R32, R24, R10, R144 ;  /* 0x0000000a1820723c */ /* 0x002fec0000001890 */
[----:B------:R-:W-:Y:S01]  /*14e60*/  HMMA.16816.F32 R44, R16, R8, R164 ;  /* 0x00000008102c723c */ /* 0x000fe200000018a4 */
[----:B------:R-:W-:-:S05]  /*14e70*/  IMAD.MOV.U32 R147, RZ, RZ, R20 ;  /* 0x000000ffff937224 */ /* 0x000fca00078e0014 */
[----:B------:R-:W-:Y:S06]  /*14e80*/  HMMA.16816.F32 R36, R24, R8, R152 ;  /* 0x000000081824723c */ /* 0x000fec0000001898 */
[----:B------:R-:W-:Y:S01]  /*14e90*/  HMMA.16816.F32 R20, R16, R10, R160 ;  /* 0x0000000a1014723c */ /* 0x000fe200000018a0 */
[----:B------:R-:W1:Y:S01]  /*14ea0*/  LDSM.16.MT88.4 R8, [R205+0x4000] ;  /* 0x00400000cd08783b */ /* 0x000e620000004200 */
[-C--:B------:R-:W-:Y:S01]  /*14eb0*/  FMUL.FTZ R156, R156, R69.reuse ;  /* 0x000000459c9c7220 */ /* 0x080fe20000410000 */
        /* <DEDUP_REMOVED lines=15> */
[----:B------:R-:W-:-:S02]  /*14fb0*/  IMAD.MOV.U32 R146, RZ, RZ, R41 ;  /* 0x000000ffff927224 */ /* 0x000fc400078e0029 */
[-C--:B-1----:R-:W-:Y:S06]  /*14fc0*/  HMMA.16816.F32 R40, R16, R8.reuse, R156 ;  /* 0x000000081028723c */ /* 0x082fec000000189c */
[C---:B------:R-:W-:Y:S06]  /*14fd0*/  HMMA.16816.F32 R28, R24.reuse, R8, R140 ;  /* 0x00000008181c723c */ /* 0x040fec000000188c */
[-C--:B------:R-:W-:Y:S06]  /*14fe0*/  HMMA.16816.F32 R24, R24, R10.reuse, R136 ;  /* 0x0000000a1818723c */ /* 0x080fec0000001888 */
[----:B------:R-:W-:Y:S01]  /*14ff0*/  HMMA.16816.F32 R16, R16, R10, R148 ;  /* 0x0000000a1010723c */ /* 0x000fe20000001894 */
[----:B------:R-:W1:Y:S05]  /*15000*/  LDSM.16.MT88.4 R8, [R204+0x4400] ;  /* 0x00440000cc08783b */ /* 0x000e6a0000004200 */
[-C--:B-1----:R-:W-:Y:S06]  /*15010*/  HMMA.16816.F32 R44, R56, R8.reuse, R44 ;  /* 0x00000008382c723c */ /* 0x082fec000000182c */
        /* <DEDUP_REMOVED lines=8> */
[----:B------:R-:W1:Y:S01]  /*150a0*/  LDSM.16.MT88.4 R8, [R204+0x4800] ;  /* 0x00480000cc08783b */ /* 0x000e620000004200 */
[----:B------:R-:W-:-:S02]  /*150b0*/  IMAD.MOV.U32 R162, RZ, RZ, R74 ;  /* 0x000000ffffa27224 */ /* 0x000fc400078e004a */
[----:B------:R-:W-:Y:S02]  /*150c0*/  IMAD.MOV.U32 R163, RZ, RZ, R75 ;  /* 0x000000ffffa37224 */ /* 0x000fe400078e004b */
[----:B------:R-:W-:Y:S02]  /*150d0*/  IMAD.MOV.U32 R158, RZ, RZ, R72 ;  /* 0x000000ffff9e7224 */ /* 0x000fe400078e0048 */
[----:B------:R-:W-:Y:S01]  /*150e0*/  IMAD.MOV.U32 R159, RZ, RZ, R73 ;  /* 0x000000ffff9f7224 */ /* 0x000fe200078e0049 */
[----:B------:R-:W-:Y:S01]  /*150f0*/  LOP3.LUT R6, R55, UR20, R64, 0x96, !PT ;  /* 0x0000001437067c12 */ /* 0x000fe2000f8e9640 */
[----:B------:R-:W-:Y:S01]  /*15100*/  FFMA.FTZ R5, R114, UR29, -R2 ;  /* 0x0000001d72057c23 */ /* 0x000fe20008010802 */
[-C--:B-1----:R-:W-:Y:S06]  /*15110*/  HMMA.16816.F32 R72, R60, R8.reuse, R44 ;  /* 0x000000083c48723c */ /* 0x082fec000000182c */
[C---:B------:R-:W-:Y:S06]  /*15120*/  HMMA.16816.F32 R36, R12.reuse, R8, R36 ;  /* 0x000000080c24723c */ /* 0x040fec0000001824 */
[-C--:B------:R-:W-:Y:S06]  /*15130*/  HMMA.16816.F32 R32, R12, R10.reuse, R32 ;  /* 0x0000000a0c20723c */ /* 0x080fec0000001820 */
[----:B------:R-:W-:Y:S01]  /*15140*/  HMMA.16816.F32 R56, R60, R10, R20 ;  /* 0x0000000a3c38723c */ /* 0x000fe20000001814 */
[----:B------:R-:W1:Y:S01]  /*15150*/  LDSM.16.MT88.4 R8, [R205+0x4800] ;  /* 0x00480000cd08783b */ /* 0x000e620000004200 */
[----:B------:R2:W-:Y:S01]  /*15160*/  MUFU.EX2 R153, R5 ;  /* 0x0000000500997308 */ /* 0x0005e20000000800 */
[----:B------:R-:W-:-:S02]  /*15170*/  IMAD.WIDE.U32 R6, R6, -0x2daee0ad, RZ ;  /* 0xd2511f5306067825 */ /* 0x000fc400078e00ff */
[----:B------:R-:W3:Y:S02]  /*15180*/  LDSM.16.MT88.4 R20, [R204+0x4c00] ;  /* 0x004c0000cc14783b */ /* 0x000ee40000004200 */
[----:B--2---:R-:W-:-:S04]  /*15190*/  FFMA.FTZ R5, R113, UR29, -R2 ;  /* 0x0000001d71057c23 */ /* 0x004fc80008010802 */
[----:B------:R2:W-:Y:S02]  /*151a0*/  MUFU.EX2 R165, R5 ;  /* 0x0000000500a57308 */ /* 0x0005e40000000800 */
[----:B--2---:R-:W-:Y:S01]  /*151b0*/  LOP3.LUT R5, R7, UR36, R68, 0x96, !PT ;  /* 0x0000002407057c12 */ /* 0x004fe2000f8e9644 */
[----:B-1----:R-:W-:Y:S01]  /*151c0*/  HMMA.16816.F32 R48, R60, R8, R40 ;  /* 0x000000083c30723c */ /* 0x002fe20000001828 */
[----:B------:R-:W-:-:S05]  /*151d0*/  LOP3.LUT R7, R6, 0xffff, RZ, 0xc0, !PT ;  /* 0x0000ffff06077812 */ /* 0x000fca00078ec0ff */
[C---:B------:R-:W-:Y:S06]  /*151e0*/  HMMA.16816.F32 R28, R12.reuse, R8, R28 ;  /* 0x000000080c1c723c */ /* 0x040fec000000181c */
[----:B------:R-:W-:Y:S01]  /*151f0*/  HMMA.16816.F32 R24, R12, R10, R24 ;  /* 0x0000000a0c18723c */ /* 0x000fe20000001818 */
[----:B------:R-:W-:-:S05]  /*15200*/  SHF.R.U32.HI R9, RZ, 0x18, R6 ;  /* 0x00000018ff097819 */ /* 0x000fca0000011606 */
[----:B------:R-:W-:Y:S01]  /*15210*/  HMMA.16816.F32 R40, R60, R10, R16 ;  /* 0x0000000a3c28723c */ /* 0x000fe20000001810 */
[----:B------:R-:W-:Y:S01]  /*15220*/  FFMA.FTZ R8, R91, UR29, -R2 ;  /* 0x0000001d5b087c23 */ /* 0x000fe20008010802 */
[----:B------:R-:W1:Y:S01]  /*15230*/  LDSM.16.MT88.4 R16, [R205+0x4c00] ;  /* 0x004c0000cd10783b */ /* 0x000e620000004200 */
[----:B------:R-:W-:Y:S01]  /*15240*/  UIADD3 UR7, UR37, 0x2, URZ ;  /* 0x0000000225077890 */ /* 0x000fe2000fffe03f */
[----:B------:R-:W-:Y:S02]  /*15250*/  IMAD.MOV.U32 R161, RZ, RZ, R127 ;  /* 0x000000ffffa17224 */ /* 0x000fe400078e007f */
[----:B------:R-:W-:Y:S01]  /*15260*/  IMAD.MOV.U32 R68, RZ, RZ, R97 ;  /* 0x000000ffff447224 */ /* 0x000fe200078e0061 */
[----:B------:R-:W-:Y:S01]  /*15270*/  LOP3.LUT R11, R6, 0xff, RZ, 0xc0, !PT ;  /* 0x000000ff060b7812 */ /* 0x000fe200078ec0ff */
[----:B------:R-:W-:Y:S01]  /*15280*/  IMAD.MOV.U32 R144, RZ, RZ, R121 ;  /* 0x000000ffff907224 */ /* 0x000fe200078e0079 */
[----:B------:R-:W-:Y:S01]  /*15290*/  SHF.R.U32.HI R10, RZ, 0x10, R6 ;  /* 0x00000010ff0a7819 */ /* 0x000fe20000011606 */
[----:B------:R-:W-:Y:S01]  /*152a0*/  IMAD.MOV.U32 R137, RZ, RZ, R131 ;  /* 0x000000ffff897224 */ /* 0x000fe200078e0083 */
[----:B------:R-:W-:Y:S01]  /*152b0*/  SHF.R.U32.HI R6, RZ, 0x8, R7 ;  /* 0x00000008ff067819 */ /* 0x000fe20000011607 */
[----:B------:R-:W-:Y:S01]  /*152c0*/  IMAD.MOV.U32 R141, RZ, RZ, R130 ;  /* 0x000000ffff8d7224 */ /* 0x000fe200078e0082 */
[----:B------:R-:W2:Y:S02]  /*152d0*/  LDSM.16.MT88.4 R60, [R204+0x5000] ;  /* 0x00500000cc3c783b */ /* 0x000ea40000004200 */
[----:B------:R-:W-:-:S02]  /*152e0*/  PRMT R12, R11, 0x5410, R6 ;  /* 0x000054100b0c7816 */ /* 0x000fc40000000006 */
[----:B------:R-:W-:-:S04]  /*152f0*/  LOP3.LUT R6, R10, 0xff, RZ, 0xc0, !PT ;  /* 0x000000ff0a067812 */ /* 0x000fc800078ec0ff */
[----:B------:R-:W-:Y:S02]  /*15300*/  PRMT R11, R6, 0x5410, R9 ;  /* 0x00005410060b7816 */ /* 0x000fe40000000009 */
[----:B------:R-:W-:Y:S01]  /*15310*/  LOP3.LUT R6, R5, 0xffff, RZ, 0xc0, !PT ;  /* 0x0000ffff05067812 */ /* 0x000fe200078ec0ff */
[----:B------:R4:W-:Y:S01]  /*15320*/  MUFU.EX2 R151, R8 ;  /* 0x0000000800977308 */ /* 0x0009e20000000800 */
[----:B------:R-:W-:-:S07]  /*15330*/  FFMA.FTZ R7, R86, UR29, -R2 ;  /* 0x0000001d56077c23 */ /* 0x000fce0008010802 */
[----:B------:R3:W1:Y:S01]  /*15340*/  MUFU.EX2 R160, R7 ;  /* 0x0000000700a07308 */ /* 0x0006620000000800 */
[----:B----4-:R-:W-:Y:S01]  /*15350*/  SHF.R.U32.HI R8, RZ, 0x8, R6 ;  /* 0x00000008ff087819 */ /* 0x010fe20000011606 */
[----:B------:R-:W-:-:S06]  /*15360*/  FFMA.FTZ R6, R103, UR29, -R0 ;  /* 0x0000001d67067c23 */ /* 0x000fcc0008010800 */
[----:B------:R4:W-:Y:S01]  /*15370*/  MUFU.EX2 R150, R6 ;  /* 0x0000000600967308 */ /* 0x0009e20000000800 */
[----:B---3--:R-:W-:Y:S01]  /*15380*/  FFMA.FTZ R7, R116, UR29, -R0 ;  /* 0x0000001d74077c23 */ /* 0x008fe20008010800 */
[----:B------:R-:W-:-:S06]  /*15390*/  LOP3.LUT R10, R5, 0xff, RZ, 0xc0, !PT ;  /* 0x000000ff050a7812 */ /* 0x000fcc00078ec0ff */
[----:B------:R3:W-:Y:S01]  /*153a0*/  MUFU.EX2 R154, R7 ;  /* 0x00000007009a7308 */ /* 0x0007e20000000800 */
[----:B------:R-:W-:Y:S01]  /*153b0*/  SHF.R.U32.HI R9, RZ, 0x18, R5 ;  /* 0x00000018ff097819 */ /* 0x000fe20000011605 */
[----:B----4-:R-:W-:-:S06]  /*153c0*/  FFMA.FTZ R6, R89, UR29, -R0 ;  /* 0x0000001d59067c23 */ /* 0x010fcc0008010800 */
[----:B------:R1:W4:Y:S01]  /*153d0*/  MUFU.EX2 R88, R6 ;  /* 0x0000000600587308 */ /* 0x0003220000000800 */
[----:B---3--:R-:W-:-:S04]  /*153e0*/  SHF.R.U32.HI R7, RZ, 0x10, R5 ;  /* 0x00000010ff077819 */ /* 0x008fc80000011605 */
[----:B------:R-:W-:Y:S01]  /*153f0*/  LOP3.LUT R5, R7, 0xff, RZ, 0xc0, !PT ;  /* 0x000000ff07057812 */ /* 0x000fe200078ec0ff */
[----:B------:R-:W-:-:S03]  /*15400*/  FFMA.FTZ R7, R117, UR29, -R0 ;  /* 0x0000001d75077c23 */ /* 0x000fc60008010800 */
[----:B------:R-:W-:Y:S02]  /*15410*/  PRMT R9, R5, 0x5410, R9 ;  /* 0x0000541005097816 */ /* 0x000fe40000000009 */
[--C-:B------:R-:W-:Y:S01]  /*15420*/  HSET2.LE.AND R5, R12, R171.reuse, PT ;  /* 0x000000ab0c057233 */ /* 0x100fe20003803000 */
[----:B------:R-:W3:Y:S01]  /*15430*/  MUFU.EX2 R166, R7 ;  /* 0x0000000700a67308 */ /* 0x000ee20000000800 */
[----:B-1----:R-:W-:Y:S02]  /*15440*/  F2FP.F16.F32.PACK_AB R6, R160, R151 ;  /* 0x00000097a006723e */ /* 0x002fe400000000ff */
[----:B------:R-:W-:Y:S02]  /*15450*/  PRMT R8, R10, 0x5410, R8 ;  /* 0x000054100a087816 */ /* 0x000fe40000000008 */
[----:B------:R-:W-:Y:S02]  /*15460*/  LOP3.LUT R10, R5, R6, RZ, 0xc0, !PT ;  /* 0x00000006050a7212 */ /* 0x000fe400078ec0ff */
[----:B------:R-:W-:-:S02]  /*15470*/  HSET2.LE.AND R5, R11, R171, PT ;  /* 0x000000ab0b057233 */ /* 0x000fc40003803000 */
        /* <DEDUP_REMOVED lines=16> */
[----:B------:R-:W-:Y:S01]  /*15580*/  HMMA.16816.F32 R32, R8, R16, R28 ;  /* 0x000000100820723c */ /* 0x000fe2000000181c */
        /* <DEDUP_REMOVED lines=10> */
[----:B------:R-:W1:Y:S01]  /*15630*/  LDSM.16.MT88.4 R76, [R205+0x5000] ;  /* 0x00500000cd4c783b */ /* 0x000e620000004200 */
[----:B------:R-:W-:-:S04]  /*15640*/  SHF.R.U32.HI R6, RZ, 0x8, R7 ;  /* 0x00000008ff067819 */ /* 0x000fc80000011607 */
[----:B------:R-:W-:Y:S02]  /*15650*/  PRMT R12, R11, 0x5410, R6 ;  /* 0x000054100b0c7816 */ /* 0x000fe40000000006 */
[----:B------:R-:W-:-:S04]  /*15660*/  LOP3.LUT R6, R10, 0xff, RZ, 0xc0, !PT ;  /* 0x000000ff0a067812 */ /* 0x000fc800078ec0ff */
[----:B------:R-:W-:Y:S02]  /*15670*/  PRMT R11, R6, 0x5410, R9 ;  /* 0x00005410060b7816 */ /* 0x000fe40000000009 */
[----:B------:R-:W-:Y:S01]  /*15680*/  LOP3.LUT R6, R5, 0xffff, RZ, 0xc0, !PT ;  /* 0x0000ffff05067812 */ /* 0x000fe200078ec0ff */
[----:B------:R3:W4:Y:S03]  /*15690*/  MUFU.EX2 R149, R8 ;  /* 0x0000000800957308 */ /* 0x0007260000000800 */
[----:B---3--:R-:W-:Y:S01]  /*156a0*/  SHF.R.U32.HI R8, RZ, 0x8, R6 ;  /* 0x00000008ff087819 */ /* 0x008fe20000011606 */
[--C-:B------:R-:W-:Y:S02]  /*156b0*/  FFMA.FTZ R6, R236, UR29, -R3.reuse ;  /* 0x0000001dec067c23 */ /* 0x100fe40008010803 */
[----:B------:R-:W3:Y:S01]  /*156c0*/  LDL.LU R236, [R1+0x48] ;  /* 0x0000480001ec7983 */ /* 0x000ee20000300800 */
[----:B------:R-:W-:-:S04]  /*156d0*/  FFMA.FTZ R7, R185, UR29, -R3 ;  /* 0x0000001db9077c23 */ /* 0x000fc80008010803 */
[----:B------:R2:W-:Y:S01]  /*156e0*/  MUFU.EX2 R140, R7 ;  /* 0x00000007008c7308 */ /* 0x0005e20000000800 */
[----:B------:R-:W-:Y:S02]  /*156f0*/  LOP3.LUT R10, R5, 0xff, RZ, 0xc0, !PT ;  /* 0x000000ff050a7812 */ /* 0x000fe400078ec0ff */
[----:B------:R-:W-:-:S05]  /*15700*/  SHF.R.U32.HI R9, RZ, 0x18, R5 ;  /* 0x00000018ff097819 */ /* 0x000fca0000011605 */
[----:B------:R4:W-:Y:S01]  /*15710*/  MUFU.EX2 R152, R6 ;  /* 0x0000000600987308 */ /* 0x0009e20000000800 */
[----:B--2---:R-:W-:-:S07]  /*15720*/  FFMA.FTZ R7, R123, UR29, -R3 ;  /* 0x0000001d7b077c23 */ /* 0x004fce0008010803 */
[----:B------:R2:W1:Y:S01]  /*15730*/  MUFU.EX2 R148, R7 ;  /* 0x0000000700947308 */ /* 0x0004620000000800 */
[----:B----4-:R-:W-:-:S07]  /*15740*/  FFMA.FTZ R6, R202, UR29, -R3 ;  /* 0x0000001dca067c23 */ /* 0x010fce0008010803 */
[----:B------:R4:W1:Y:S01]  /*15750*/  MUFU.EX2 R164, R6 ;  /* 0x0000000600a47308 */ /* 0x0008620000000800 */
[----:B--2---:R-:W-:-:S04]  /*15760*/  SHF.R.U32.HI R7, RZ, 0x10, R5 ;  /* 0x00000010ff077819 */ /* 0x004fc80000011605 */
[----:B------:R-:W-:-:S04]  /*15770*/  LOP3.LUT R5, R7, 0xff, RZ, 0xc0, !PT ;  /* 0x000000ff07057812 */ /* 0x000fc800078ec0ff */
[----:B------:R-:W-:Y:S02]  /*15780*/  PRMT R7, R5, 0x5410, R9 ;  /* 0x0000541005077816 */ /* 0x000fe40000000009 */
[--C-:B------:R-:W-:Y:S02]  /*15790*/  HSET2.LE.AND R5, R12, R171.reuse, PT ;  /* 0x000000ab0c057233 */ /* 0x100fe40003803000 */
[----:B----4-:R-:W-:Y:S02]  /*157a0*/  F2FP.F16.F32.PACK_AB R6, R149, R167 ;  /* 0x000000a79506723e */ /* 0x010fe400000000ff */
[----:B------:R-:W-:Y:S02]  /*157b0*/  PRMT R8, R10, 0x5410, R8 ;  /* 0x000054100a087816 */ /* 0x000fe40000000008 */
[----:B------:R-:W-:Y:S02]  /*157c0*/  LOP3.LUT R10, R5, R6, RZ, 0xc0, !PT ;  /* 0x00000006050a7212 */ /* 0x000fe400078ec0ff */
[----:B------:R-:W-:-:S02]  /*157d0*/  HSET2.LE.AND R5, R11, R171, PT ;  /* 0x000000ab0b057233 */ /* 0x000fc40003803000 */
        /* <DEDUP_REMOVED lines=8> */
[----:B------:R-:W-:Y:S02]  /*15860*/  IMAD.U32 R5, RZ, RZ, UR7 ;  /* 0x00000007ff057e24 */ /* 0x000fe4000f8e00ff */
[----:B------:R-:W-:-:S03]  /*15870*/  IMAD.MOV.U32 R185, RZ, RZ, R125 ;  /* 0x000000ffffb97224 */ /* 0x000fc600078e007d */
[----:B------:R-:W-:Y:S01]  /*15880*/  LOP3.LUT R5, R85, UR27, R5, 0x96, !PT ;  /* 0x0000001b55057c12 */ /* 0x000fe2000f8e9605 */
[----:B------:R-:W-:Y:S07]  /*15890*/  HMMA.16816.F32 R116, R8, R20, R72 ;  /* 0x000000140874723c */ /* 0x000fee0000001848 */
[----:B------:R-:W-:Y:S02]  /*158a0*/  IMAD.MOV.U32 R72, RZ, RZ, R162 ;  /* 0x000000ffff487224 */ /* 0x000fe400078e00a2 */
[----:B------:R-:W-:-:S02]  /*158b0*/  IMAD.MOV.U32 R162, RZ, RZ, R124 ;  /* 0x000000ffffa27224 */ /* 0x000fc400078e007c */
[----:B------:R-:W-:Y:S01]  /*158c0*/  HMMA.16816.F32 R124, R8, R16, R48 ;  /* 0x00000010087c723c */ /* 0x000fe20000001830 */
[----:B------:R-:W-:-:S06]  /*158d0*/  IMAD.MOV.U32 R74, RZ, RZ, R158 ;  /* 0x000000ffff4a7224 */ /* 0x000fcc00078e009e */
[----:B------:R-:W-:-:S05]  /*158e0*/  IMAD.WIDE.U32 R16, R5, -0x326172a9, RZ ;  /* 0xcd9e8d5705107825 */ /* 0x000fca00078e00ff */
[----:B------:R-:W-:Y:S02]  /*158f0*/  LOP3.LUT R6, R17, UR18, R74, 0x96, !PT ;  /* 0x0000001211067c12 */ /* 0x000fe4000f8e964a */
[----:B------:R-:W-:Y:S01]  /*15900*/  LOP3.LUT R5, R53, UR6, R16, 0x96, !PT ;  /* 0x0000000635057c12 */ /* 0x000fe2000f8e9610 */
[----:B------:R-:W-:Y:S02]  /*15910*/  IMAD.MOV.U32 R97, RZ, RZ, R122 ;  /* 0x000000ffff617224 */ /* 0x000fe400078e007a */
[----:B------:R-:W-:Y:S01]  /*15920*/  IMAD.MOV.U32 R158, RZ, RZ, R129 ;  /* 0x000000ffff9e7224 */ /* 0x000fe200078e0081 */
[----:B------:R-:W-:Y:S01]  /*15930*/  HMMA.16816.F32 R120, R8, R22, R56 ;  /* 0x000000160878723c */ /* 0x000fe20000001838 */
[----:B------:R-:W-:Y:S02]  /*15940*/  IMAD.MOV.U32 R82, RZ, RZ, R128 ;  /* 0x000000ffff527224 */ /* 0x000fe400078e0080 */
[----:B------:R-:W-:-:S03]  /*15950*/  IMAD.WIDE.U32 R6, R6, -0x2daee0ad, RZ ;  /* 0xd2511f5306067825 */ /* 0x000fc600078e00ff */
[----:B------:R-:W-:Y:S02]  /*15960*/  HMMA.16816.F32 R128, R8, R18, R40 ;  /* 0x000000120880723c */ /* 0x000fe40000001828 */
[----:B------:R-:W-:-:S05]  /*15970*/  LOP3.LUT R7, R7, UR4, R70, 0x96, !PT ;  /* 0x0000000407077c12 */ /* 0x000fca000f8e9646 */
        /* <DEDUP_REMOVED lines=17> */
[----:B-1----:R-:W-:-:S07]  /*15a90*/  LOP3.LUT R5, R6, 0xffff, RZ, 0xc0, !PT ;  /* 0x0000ffff06057812 */ /* 0x002fce00078ec0ff */
[----:B------:R1:W-:Y:S01]  /*15aa0*/  MUFU.EX2 R49, R9 ;  /* 0x0000000900317308 */ /* 0x0003e20000000800 */
[----:B------:R-:W-:Y:S01]  /*15ab0*/  IMAD.MOV.U32 R89, RZ, RZ, R146 ;  /* 0x000000ffff597224 */ /* 0x000fe200078e0092 */
[----:B--2---:R-:W-:Y:S02]  /*15ac0*/  SHF.R.U32.HI R8, RZ, 0x8, R5 ;  /* 0x00000008ff087819 */ /* 0x004fe40000011605 */
[----:B------:R-:W-:-:S04]  /*15ad0*/  LOP3.LUT R5, R6, 0xff, RZ, 0xc0, !PT ;  /* 0x000000ff06057812 */ /* 0x000fc800078ec0ff */
[----:B------:R-:W-:Y:S01]  /*15ae0*/  PRMT R15, R5, 0x5410, R8 ;  /* 0x00005410050f7816 */ /* 0x000fe20000000008 */
[----:B-1----:R-:W-:Y:S01]  /*15af0*/  FFMA.FTZ R9, R112, UR29, -R2 ;  /* 0x0000001d70097c23 */ /* 0x002fe20008010802 */
[----:B------:R-:W-:-:S03]  /*15b00*/  SHF.R.U32.HI R5, RZ, 0x10, R6 ;  /* 0x00000010ff057819 */ /* 0x000fc60000011606 */
[----:B------:R1:W2:Y:S01]  /*15b10*/  MUFU.EX2 R146, R9 ;  /* 0x0000000900927308 */ /* 0x0002a20000000800 */
[----:B------:R-:W-:Y:S01]  /*15b20*/  LOP3.LUT R5, R5, 0xff, RZ, 0xc0, !PT ;  /* 0x000000ff05057812 */ /* 0x000fe200078ec0ff */
[----:B------:R-:W-:Y:S01]  /*15b30*/  FFMA.FTZ R8, R178, UR29, -R0 ;  /* 0x0000001db2087c23 */ /* 0x000fe20008010800 */
[----:B------:R-:W-:-:S05]  /*15b40*/  IMAD.MOV.U32 R86, RZ, RZ, R147 ;  /* 0x000000ffff567224 */ /* 0x000fca00078e0093 */
[----:B------:R4:W-:Y:S01]  /*15b50*/  MUFU.EX2 R143, R8 ;  /* 0x00000008008f7308 */ /* 0x0009e20000000800 */
[----:B-1----:R-:W-:Y:S02]  /*15b60*/  SHF.R.U32.HI R9, RZ, 0x18, R6 ;  /* 0x00000018ff097819 */ /* 0x002fe40000011606 */
[----:B------:R-:W-:Y:S01]  /*15b70*/  LOP3.LUT R6, R7, UR30, R12, 0x96, !PT ;  /* 0x0000001e07067c12 */ /* 0x000fe2000f8e960c */
[----:B------:R-:W-:Y:S01]  /*15b80*/  FFMA.FTZ R7, R115, UR29, -R0 ;  /* 0x0000001d73077c23 */ /* 0x000fe20008010800 */
[----:B------:R-:W-:Y:S02]  /*15b90*/  PRMT R11, R5, 0x5410, R9 ;  /* 0x00005410050b7816 */ /* 0x000fe40000000009 */
[C---:B------:R-:W-:Y:S01]  /*15ba0*/  LOP3.LUT R5, R6.reuse, 0xffff, RZ, 0xc0, !PT ;  /* 0x0000ffff06057812 */ /* 0x040fe200078ec0ff */
[----:B------:R1:W2:Y:S01]  /*15bb0*/  MUFU.EX2 R147, R7 ;  /* 0x0000000700937308 */ /* 0x0002a20000000800 */
[----:B------:R-:W-:Y:S02]  /*15bc0*/  LOP3.LUT R10, R6, 0xff, RZ, 0xc0, !PT ;  /* 0x000000ff060a7812 */ /* 0x000fe400078ec0ff */
[----:B------:R-:W-:-:S02]  /*15bd0*/  SHF.R.U32.HI R9, RZ, 0x18, R6 ;  /* 0x00000018ff097819 */ /* 0x000fc40000011606 */
[----:B----4-:R-:W-:Y:S01]  /*15be0*/  SHF.R.U32.HI R8, RZ, 0x8, R5 ;  /* 0x00000008ff087819 */ /* 0x010fe20000011605 */
[----:B------:R-:W-:Y:S02]  /*15bf0*/  IMAD.MOV.U32 R138, RZ, RZ, R96 ;  /* 0x000000ffff8a7224 */ /* 0x000fe400078e0060 */
[----:B------:R-:W-:Y:S01]  /*15c00*/  IMAD.MOV.U32 R96, RZ, RZ, R132 ;  /* 0x000000ffff607224 */ /* 0x000fe200078e0084 */
[----:B-1----:R-:W-:Y:S01]  /*15c10*/  SHF.R.U32.HI R7, RZ, 0x10, R6 ;  /* 0x00000010ff077819 */ /* 0x002fe20000011606 */
[----:B------:R-:W-:-:S03]  /*15c20*/  FFMA.FTZ R6, R188, UR29, -R0 ;  /* 0x0000001dbc067c23 */ /* 0x000fc60008010800 */
[----:B------:R-:W-:Y:S01]  /*15c30*/  LOP3.LUT R5, R7, 0xff, RZ, 0xc0, !PT ;  /* 0x000000ff07057812 */ /* 0x000fe200078ec0ff */
[----:B------:R1:W-:Y:S03]  /*15c40*/  MUFU.EX2 R57, R6 ;  /* 0x0000000600397308 */ /* 0x0003e60000000800 */
[----:B------:R-:W-:Y:S02]  /*15c50*/  PRMT R7, R5, 0x5410, R9 ;  /* 0x0000541005077816 */ /* 0x000fe40000000009 */
[----:B------:R-:W-:Y:S02]  /*15c60*/  HSET2.LE.AND R5, R15, R171, PT ;  /* 0x000000ab0f057233 */ /* 0x000fe40003803000 */
[----:B------:R-:W-:Y:S01]  /*15c70*/  PRMT R8, R10, 0x5410, R8 ;  /* 0x000054100a087816 */ /* 0x000fe20000000008 */
[----:B-1----:R-:W-:-:S04]  /*15c80*/  FFMA.FTZ R6, R181, UR29, -R0 ;  /* 0x0000001db5067c23 */ /* 0x002fc80008010800 */
[----:B------:R2:W1:Y:S02]  /*15c90*/  MUFU.EX2 R132, R6 ;  /* 0x0000000600847308 */ /* 0x0004640000000800 */
        /* <DEDUP_REMOVED lines=9> */
[----:B-1----:R-:W-:-:S04]  /*15d30*/  F2FP.F16.F32.PACK_AB R6, R132, R57 ;  /* 0x000000398406723e */ /* 0x002fc800000000ff */
[----:B------:R-:W-:Y:S01]  /*15d40*/  LOP3.LUT R9, R5, R6, RZ, 0xc0, !PT ;  /* 0x0000000605097212 */ /* 0x000fe200078ec0ff */
[----:B------:R-:W-:Y:S02]  /*15d50*/  IMAD.MOV.U32 R75, RZ, RZ, R159 ;  /* 0x000000ffff4b7224 */ /* 0x000fe400078e009f */
[----:B------:R-:W-:Y:S02]  /*15d60*/  IMAD.MOV.U32 R157, RZ, RZ, R107 ;  /* 0x000000ffff9d7224 */ /* 0x000fe400078e006b */
[----:B------:R-:W-:Y:S02]  /*15d70*/  IMAD.MOV.U32 R159, RZ, RZ, R106 ;  /* 0x000000ffff9f7224 */ /* 0x000fe400078e006a */
[----:B------:R-:W-:Y:S02]  /*15d80*/  IMAD.MOV.U32 R184, RZ, RZ, R105 ;  /* 0x000000ffffb87224 */ /* 0x000fe400078e0069 */
[----:B------:R-:W-:Y:S02]  /*15d90*/  IMAD.MOV.U32 R182, RZ, RZ, R104 ;  /* 0x000000ffffb67224 */ /* 0x000fe400078e0068 */
[----:B------:R-:W-:Y:S07]  /*15da0*/  HMMA.16816.F32 R104, R8, R62, R36 ;  /* 0x0000003e0868723c */ /* 0x000fee0000001824 */
[----:B---3--:R-:W-:Y:S01]  /*15db0*/  FFMA.FTZ R38, R236, R69, R243 ;  /* 0x00000045ec267223 */ /* 0x008fe200000100f3 */
[----:B------:R-:W-:-:S02]  /*15dc0*/  IMAD.MOV.U32 R236, RZ, RZ, R185 ;  /* 0x000000ffffec7224 */ /* 0x000fc400078e00b9 */
[----:B------:R-:W-:Y:S02]  /*15dd0*/  IMAD.MOV.U32 R185, RZ, RZ, R184 ;  /* 0x000000ffffb97224 */ /* 0x000fe400078e00b8 */
[----:B------:R-:W-:Y:S02]  /*15de0*/  IMAD.MOV.U32 R184, RZ, RZ, R229 ;  /* 0x000000ffffb87224 */ /* 0x000fe400078e00e5 */
[----:B------:R-:W-:Y:S02]  /*15df0*/  IMAD.MOV.U32 R229, RZ, RZ, R82 ;  /* 0x000000ffffe57224 */ /* 0x000fe400078e0052 */
[----:B------:R-:W-:Y:S01]  /*15e00*/  FFMA.FTZ R37, R236, R65, R242 ;  /* 0x00000041ec257223 */ /* 0x000fe200000100f2 */
[----:B------:R-:W-:Y:S02]  /*15e10*/  IMAD.MOV.U32 R82, RZ, RZ, R227 ;  /* 0x000000ffff527224 */ /* 0x000fe400078e00e3 */
[----:B------:R-:W2:Y:S04]  /*15e20*/  LDL.LU R227, [R1+0x104] ;  /* 0x0001040001e37983 */ /* 0x000ea80000300800 */
[----:B------:R-:W3:Y:S01]  /*15e30*/  LDL.LU R236, [R1+0x40] ;  /* 0x0000400001ec7983 */ /* 0x000ee20000300800 */
[----:B------:R-:W-:-:S06]  /*15e40*/  UIADD3 UR37, UR37, 0x3, URZ ;  /* 0x0000000325257890 */ /* 0x000fcc000fffe03f */
        /* <DEDUP_REMOVED lines=12> */
[----:B------:R-:W-:Y:S02]  /*15f10*/  IMAD.MOV.U32 R90, RZ, RZ, R109 ;  /* 0x000000ffff5a7224 */ /* 0x000fe400078e006d */
[----:B------:R-:W-:Y:S02]  /*15f20*/  IMAD.MOV.U32 R28, RZ, RZ, R110 ;  /* 0x000000ffff1c7224 */ /* 0x000fe400078e006e */
[----:B------:R-:W-:Y:S02]  /*15f30*/  IMAD.MOV.U32 R95, RZ, RZ, R102 ;  /* 0x000000ffff5f7224 */ /* 0x000fe400078e0066 */
[----:B------:R-:W-:Y:S02]  /*15f40*/  IMAD.MOV.U32 R98, RZ, RZ, R108 ;  /* 0x000000ffff627224 */ /* 0x000fe400078e006c */
[----:B------:R-:W-:Y:S01]  /*15f50*/  IMAD.MOV.U32 R163, RZ, RZ, R100 ;  /* 0x000000ffffa37224 */ /* 0x000fe200078e0064 */
[----:B------:R-:W-:Y:S01]  /*15f60*/  HMMA.16816.F32 R108, R8, R76, R32 ;  /* 0x0000004c086c723c */ /* 0x000fe20000001820 */
[----:B------:R-:W-:-:S05]  /*15f70*/  IMAD.WIDE.U32 R6, R6, -0x2daee0ad, RZ ;  /* 0xd2511f5306067825 */ /* 0x000fca00078e00ff */
[----:B------:R-:W-:Y:S01]  /*15f80*/  HMMA.16816.F32 R100, R8, R60, R44 ;  /* 0x0000003c0864723c */ /* 0x000fe2000000182c */
[----:B------:R-:W-:-:S06]  /*15f90*/  LOP3.LUT R7, R7, UR4, R80, 0x96, !PT ;  /* 0x0000000407077c12 */ /* 0x000fcc000f8e9650 */
        /* <DEDUP_REMOVED lines=17> */
[----:B------:R-:W-:Y:S01]  /*160b0*/  LOP3.LUT R14, R13, UR18, R74, 0x96, !PT ;  /* 0x000000120d0e7c12 */ /* 0x000fe2000f8e964a */
[----:B------:R-:W-:Y:S01]  /*160c0*/  IMAD.WIDE.U32 R10, R11, -0x2daee0ad, RZ ;  /* 0xd2511f530b0a7825 */ /* 0x000fe200078e00ff */
[----:B------:R-:W-:Y:S02]  /*160d0*/  LOP3.LUT R18, R7, UR30, R8, 0x96, !PT ;  /* 0x0000001e07127c12 */ /* 0x000fe4000f8e9608 */
[----:B------:R-:W-:-:S02]  /*160e0*/  LOP3.LUT R23, R6, 0xffff, RZ, 0xc0, !PT ;  /* 0x0000ffff06177812 */ /* 0x000fc400078ec0ff */
[----:B------:R-:W-:Y:S02]  /*160f0*/  LOP3.LUT R26, R6, 0xff, RZ, 0xc0, !PT ;  /* 0x000000ff061a7812 */ /* 0x000fe400078ec0ff */
[--C-:B------:R-:W-:Y:S02]  /*16100*/  SHF.R.U32.HI R25, RZ, 0x10, R6.reuse ;  /* 0x00000010ff197819 */ /* 0x100fe40000011606 */
[----:B------:R-:W-:Y:S01]  /*16110*/  SHF.R.U32.HI R24, RZ, 0x18, R6 ;  /* 0x00000018ff187819 */ /* 0x000fe20000011606 */
[----:B------:R-:W-:Y:S01]  /*16120*/  IMAD.WIDE.U32 R6, R15, -0x2daee0ad, RZ ;  /* 0xd2511f530f067825 */ /* 0x000fe200078e00ff */
[----:B------:R-:W-:-:S04]  /*16130*/  LOP3.LUT R13, R53, UR6, R12, 0x96, !PT ;  /* 0x00000006350d7c12 */ /* 0x000fc8000f8e960c */
[----:B------:R-:W-:Y:S01]  /*16140*/  LOP3.LUT R12, R7, UR4, R80, 0x96, !PT ;  /* 0x00000004070c7c12 */ /* 0x000fe2000f8e9650 */
        /* <DEDUP_REMOVED lines=23> */
[----:B------:R-:W-:Y:S02]  /*162c0*/  LOP3.LUT R21, R9, UR20, R12, 0x96, !PT ;  /* 0x0000001409157c12 */ /* 0x000fe4000f8e960c */
[----:B------:R-:W-:Y:S01]  /*162d0*/  SHF.R.U32.HI R5, RZ, 0x8, R23 ;  /* 0x00000008ff057819 */ /* 0x000fe20000011617 */
[----:B------:R-:W-:Y:S01]  /*162e0*/  IMAD.WIDE.U32 R10, R10, -0x326172a9, RZ ;  /* 0xcd9e8d570a0a7825 */ /* 0x000fe200078e00ff */
[----:B------:R-:W-:Y:S02]  /*162f0*/  LOP3.LUT R9, R7, UR30, R8, 0x96, !PT ;  /* 0x0000001e07097c12 */ /* 0x000fe4000f8e9608 */
[C---:B------:R-:W-:Y:S02]  /*16300*/  LOP3.LUT R12, R6.reuse, 0xffff, RZ, 0xc0, !PT ;  /* 0x0000ffff060c7812 */ /* 0x040fe400078ec0ff */
[----:B------:R-:W-:Y:S02]  /*16310*/  LOP3.LUT R19, R6, 0xff, RZ, 0xc0, !PT ;  /* 0x000000ff06137812 */ /* 0x000fe400078ec0ff */
[----:B------:R-:W-:-:S02]  /*16320*/  SHF.R.U32.HI R17, RZ, 0x10, R6 ;  /* 0x00000010ff117819 */ /* 0x000fc40000011606 */
[----:B------:R-:W-:Y:S01]  /*16330*/  SHF.R.U32.HI R15, RZ, 0x18, R6 ;  /* 0x00000018ff0f7819 */ /* 0x000fe20000011606 */
[----:B------:R-:W-:Y:S01]  /*16340*/  IMAD.WIDE.U32 R6, R13, -0x326172a9, RZ ;  /* 0xcd9e8d570d067825 */ /* 0x000fe200078e00ff */
[----:B------:R-:W-:Y:S02]  /*16350*/  PRMT R33, R26, 0x5410, R5 ;  /* 0x000054101a217816 */ /* 0x000fe40000000005 */
[----:B------:R-:W-:Y:S02]  /*16360*/  LOP3.LUT R36, R11, UR20, R14, 0x96, !PT ;  /* 0x000000140b247c12 */ /* 0x000fe4000f8e960e */
[----:B------:R-:W-:Y:S02]  /*16370*/  LOP3.LUT R5, R25, 0xff, RZ, 0xc0, !PT ;  /* 0x000000ff19057812 */ /* 0x000fe400078ec0ff */
[C---:B------:R-:W-:Y:S02]  /*16380*/  LOP3.LUT R11, R6.reuse, 0xffff, RZ, 0xc0, !PT ;  /* 0x0000ffff060b7812 */ /* 0x040fe400078ec0ff */
[----:B------:R-:W-:-:S02]  /*16390*/  LOP3.LUT R22, R6, 0xff, RZ, 0xc0, !PT ;  /* 0x000000ff06167812 */ /* 0x000fc400078ec0ff */
[--C-:B------:R-:W-:Y:S02]  /*163a0*/  SHF.R.U32.HI R14, RZ, 0x10, R6.reuse ;  /* 0x00000010ff0e7819 */ /* 0x100fe40000011606 */
[----:B------:R-:W-:Y:S02]  /*163b0*/  SHF.R.U32.HI R13, RZ, 0x18, R6 ;  /* 0x00000018ff0d7819 */ /* 0x000fe40000011606 */
[----:B------:R-:W-:Y:S01]  /*163c0*/  PRMT R26, R5, 0x5410, R24 ;  /* 0x00005410051a7816 */ /* 0x000fe20000000018 */
[----:B------:R-:W-:-:S04]  /*163d0*/  FFMA.FTZ R5, R250, UR29, -R4 ;  /* 0x0000001dfa057c23 */ /* 0x000fc80008010804 */
[----:B------:R1:W4:Y:S02]  /*163e0*/  MUFU.EX2 R45, R5 ;  /* 0x00000005002d7308 */ /* 0x0003240000000800 */
[----:B-1----:R-:W-:-:S06]  /*163f0*/  FFMA.FTZ R5, R249, UR29, -R4 ;  /* 0x0000001df9057c23 */ /* 0x002fcc0008010804 */
[----:B------:R1:W4:Y:S02]  /*16400*/  MUFU.EX2 R46, R5 ;  /* 0x00000005002e7308 */ /* 0x0003240000000800 */
[----:B-1----:R-:W-:Y:S01]  /*16410*/  SHF.R.U32.HI R5, RZ, 0x8, R12 ;  /* 0x00000008ff057819 */ /* 0x002fe2000001160c */
[----:B---3--:R-:W-:Y:S01]  /*16420*/  FFMA.FTZ R35, R236, R54, R83 ;  /* 0x00000036ec237223 */ /* 0x008fe20000010053 */
[----:B------:R-:W-:Y:S02]  /*16430*/  IMAD.MOV.U32 R236, RZ, RZ, R229 ;  /* 0x000000ffffec7224 */ /* 0x000fe400078e00e5 */
[----:B--2---:R-:W-:Y:S02]  /*16440*/  IMAD.MOV.U32 R202, RZ, RZ, R227 ;  /* 0x000000ffffca7224 */ /* 0x004fe400078e00e3 */
[----:B------:R-:W-:Y:S01]  /*16450*/  FFMA.FTZ R39, R236, R71, R81 ;  /* 0x00000047ec277223 */ /* 0x000fe20000010051 */
[----:B------:R-:W-:Y:S02]  /*16460*/  IMAD.MOV.U32 R236, RZ, RZ, R28 ;  /* 0x000000ffffec7224 */ /* 0x000fe400078e001c */
[----:B------:R-:W-:Y:S01]  /*16470*/  FFMA.FTZ R6, R202, UR29, -R4 ;  /* 0x0000001dca067c23 */ /* 0x000fe20008010804 */
[----:B------:R-:W-:-:S02]  /*16480*/  IMAD.MOV.U32 R229, RZ, RZ, R162 ;  /* 0x000000ffffe57224 */ /* 0x000fc400078e00a2 */
[----:B------:R-:W-:Y:S02]  /*16490*/  IMAD.MOV.U32 R202, RZ, RZ, R236 ;  /* 0x000000ffffca7224 */ /* 0x000fe400078e00ec */
[----:B------:R-:W-:Y:S01]  /*164a0*/  IMAD.MOV.U32 R236, RZ, RZ, R185 ;  /* 0x000000ffffec7224 */ /* 0x000fe200078e00b9 */
[----:B------:R1:W2:Y:S01]  /*164b0*/  MUFU.EX2 R44, R6 ;  /* 0x00000006002c7308 */ /* 0x0002a20000000800 */
[----:B------:R-:W-:Y:S02]  /*164c0*/  IMAD.MOV.U32 R185, RZ, RZ, R184 ;  /* 0x000000ffffb97224 */ /* 0x000fe400078e00b8 */
[----:B------:R-:W-:Y:S02]  /*164d0*/  IMAD.MOV.U32 R184, RZ, RZ, R229 ;  /* 0x000000ffffb87224 */ /* 0x000fe400078e00e5 */
[----:B------:R-:W-:Y:S02]  /*164e0*/  IMAD.MOV.U32 R229, RZ, RZ, R82 ;  /* 0x000000ffffe57224 */ /* 0x000fe400078e0052 */
[----:B------:R-:W-:-:S02]  /*164f0*/  IMAD.MOV.U32 R82, RZ, RZ, R89 ;  /* 0x000000ffff527224 */ /* 0x000fc400078e0059 */
[----:B------:R-:W-:Y:S01]  /*16500*/  IMAD.MOV.U32 R89, RZ, RZ, R86 ;  /* 0x000000ffff597224 */ /* 0x000fe200078e0056 */
[----:B------:R-:W-:Y:S01]  /*16510*/  LOP3.LUT R28, R7, UR30, R10, 0x96, !PT ;  /* 0x0000001e071c7c12 */ /* 0x000fe2000f8e960a */
[----:B------:R-:W-:Y:S02]  /*16520*/  IMAD.MOV.U32 R86, RZ, RZ, R91 ;  /* 0x000000ffff567224 */ /* 0x000fe400078e005b */
[----:B------:R-:W-:Y:S02]  /*16530*/  IMAD.MOV.U32 R91, RZ, RZ, R68 ;  /* 0x000000ffff5b7224 */ /* 0x000fe400078e0044 */
[----:B-1----:R-:W-:Y:S01]  /*16540*/  FFMA.FTZ R6, R202, UR29, -R4 ;  /* 0x0000001dca067c23 */ /* 0x002fe20008010804 */
[----:B------:R-:W-:-:S03]  /*16550*/  IMAD.MOV.U32 R68, RZ, RZ, R55 ;  /* 0x000000ffff447224 */ /* 0x000fc600078e0037 */
[----:B------:R1:W3:Y:S01]  /*16560*/  MUFU.EX2 R65, R6 ;  /* 0x0000000600417308 */ /* 0x0002e20000000800 */
[----:B------:R-:W-:Y:S02]  /*16570*/  IMAD.MOV.U32 R55, RZ, RZ, R136 ;  /* 0x000000ffff377224 */ /* 0x000fe400078e0088 */
[----:B------:R-:W-:Y:S02]  /*16580*/  IMAD.MOV.U32 R136, RZ, RZ, R138 ;  /* 0x000000ffff887224 */ /* 0x000fe400078e008a */
[----:B------:R-:W-:Y:S02]  /*16590*/  IMAD.MOV.U32 R138, RZ, RZ, R156 ;  /* 0x000000ffff8a7224 */ /* 0x000fe400078e009c */
[----:B------:R-:W-:Y:S02]  /*165a0*/  IMAD.MOV.U32 R156, RZ, RZ, R144 ;  /* 0x000000ffff9c7224 */ /* 0x000fe400078e0090 */
[----:B------:R-:W-:Y:S02]  /*165b0*/  IMAD.MOV.U32 R144, RZ, RZ, R97 ;  /* 0x000000ffff907224 */ /* 0x000fe400078e0061 */
[----:B------:R-:W-:-:S02]  /*165c0*/  IMAD.MOV.U32 R59, RZ, RZ, R184 ;  /* 0x000000ffff3b7224 */ /* 0x000fc400078e00b8 */
[----:B-1----:R-:W-:-:S04]  /*165d0*/  IMAD.WIDE.U32 R6, R27, -0x2daee0ad, RZ ;  /* 0xd2511f531b067825 */ /* 0x002fc800078e00ff */
[----:B------:R-:W-:Y:S01]  /*165e0*/  IMAD.MOV.U32 R97, RZ, RZ, R90 ;  /* 0x000000ffff617224 */ /* 0x000fe200078e005a */
[----:B------:R-:W-:Y:S01]  /*165f0*/  LOP3.LUT R8, R7, UR36, R20, 0x96, !PT ;  /* 0x0000002407087c12 */ /* 0x000fe2000f8e9614 */
[----:B------:R-:W-:Y:S01]  /*16600*/  IMAD.MOV.U32 R184, RZ, RZ, R91 ;  /* 0x000000ffffb87224 */ /* 0x000fe200078e005b */
[C---:B------:R-:W-:Y:S01]  /*16610*/  LOP3.LUT R20, R6.reuse, 0xffff, RZ, 0xc0, !PT ;  /* 0x0000ffff06147812 */ /* 0x040fe200078ec0ff */
[----:B------:R-:W-:Y:S01]  /*16620*/  IMAD.MOV.U32 R90, RZ, RZ, R226 ;  /* 0x000000ffff5a7224 */ /* 0x000fe200078e00e2 */
[----:B------:R-:W-:Y:S02]  /*16630*/  LOP3.LUT R25, R6, 0xff, RZ, 0xc0, !PT ;  /* 0x000000ff06197812 */ /* 0x000fe400078ec0ff */
[--C-:B------:R-:W-:Y:S02]  /*16640*/  SHF.R.U32.HI R24, RZ, 0x10, R6.reuse ;  /* 0x00000010ff187819 */ /* 0x100fe40000011606 */
[----:B------:R-:W-:Y:S01]  /*16650*/  SHF.R.U32.HI R23, RZ, 0x18, R6 ;  /* 0x00000018ff177819 */ /* 0x000fe20000011606 */
[----:B------:R-:W-:Y:S01]  /*16660*/  FFMA.FTZ R6, R244, UR29, -R4 ;  /* 0x0000001df4067c23 */ /* 0x000fe20008010804 */
[----:B------:R-:W-:-:S02]  /*16670*/  PRMT R91, R19, 0x5410, R5 ;  /* 0x00005410135b7816 */ /* 0x000fc40000000005 */
[----:B------:R-:W-:Y:S01]  /*16680*/  LOP3.LUT R5, R17, 0xff, RZ, 0xc0, !PT ;  /* 0x000000ff11057812 */ /* 0x000fe200078ec0ff */
[----:B------:R-:W-:Y:S01]  /*16690*/  IMAD.MOV.U32 R50, RZ, RZ, R90 ;  /* 0x000000ffff327224 */ /* 0x000fe200078e005a */
[----:B------:R1:W-:Y:S02]  /*166a0*/  MUFU.EX2 R250, R6 ;  /* 0x0000000600fa7308 */ /* 0x0003e40000000800 */
[----:B------:R-:W-:Y:S01]  /*166b0*/  PRMT R90, R5, 0x5410, R15 ;  /* 0x00005410055a7816 */ /* 0x000fe2000000000f */
[----:B------:R-:W-:Y:S01]  /*166c0*/  FFMA.FTZ R5, R232, UR29, -R4 ;  /* 0x0000001de8057c23 */ /* 0x000fe20008010804 */
[----:B------:R-:W-:Y:S02]  /*166d0*/  IMAD.MOV.U32 R72, RZ, RZ, R185 ;  /* 0x000000ffff487224 */ /* 0x000fe400078e00b9 */
[----:B------:R-:W-:Y:S02]  /*166e0*/  IMAD.MOV.U32 R185, RZ, RZ, R89 ;  /* 0x000000ffffb97224 */ /* 0x000fe400078e0059 */
[----:B------:R4:W-:Y:S01]  /*166f0*/  MUFU.EX2 R249, R5 ;  /* 0x0000000500f97308 */ /* 0x0009e20000000800 */
[----:B------:R-:W-:-:S02]  /*16700*/  IMAD.MOV.U32 R89, RZ, RZ, R68 ;  /* 0x000000ffff597224 */ /* 0x000fc400078e0044 */
[----:B-1----:R-:W-:Y:S01]  /*16710*/  FFMA.FTZ R6, R237, UR29, -R4 ;  /* 0x0000001ded067c23 */ /* 0x002fe20008010804 */
[----:B------:R-:W-:-:S04]  /*16720*/  IMAD.MOV.U32 R51, RZ, RZ, R138 ;  /* 0x000000ffff337224 */ /* 0x000fc800078e008a */
[----:B------:R1:W-:Y:S01]  /*16730*/  MUFU.EX2 R244, R6 ;  /* 0x0000000600f47308 */ /* 0x0003e20000000800 */
[----:B------:R-:W-:Y:S02]  /*16740*/  IMAD.MOV.U32 R56, RZ, RZ, R55 ;  /* 0x000000ffff387224 */ /* 0x000fe400078e0037 */
[----:B----4-:R-:W-:Y:S01]  /*16750*/  FFMA.FTZ R5, R201, UR29, -R4 ;  /* 0x0000001dc9057c23 */ /* 0x010fe20008010804 */
[----:B------:R-:W-:Y:S02]  /*16760*/  IMAD.MOV.U32 R74, RZ, RZ, R136 ;  /* 0x000000ffff4a7224 */ /* 0x000fe400078e0088 */
[----:B------:R-:W-:Y:S02]  /*16770*/  IMAD.MOV.U32 R68, RZ, RZ, R156 ;  /* 0x000000ffff447224 */ /* 0x000fe400078e009c */
[----:B------:R-:W-:Y:S01]  /*16780*/  IMAD.MOV.U32 R138, RZ, RZ, R144 ;  /* 0x000000ffff8a7224 */ /* 0x000fe200078e0090 */
[----:B------:R4:W-:Y:S01]  /*16790*/  MUFU.EX2 R242, R5 ;  /* 0x0000000500f27308 */ /* 0x0009e20000000800 */
[----:B------:R-:W-:-:S02]  /*167a0*/  IMAD.MOV.U32 R144, RZ, RZ, R97 ;  /* 0x000000ffff907224 */ /* 0x000fc400078e0061 */
[----:B------:R-:W-:Y:S02]  /*167b0*/  IMAD.MOV.U32 R156, RZ, RZ, R95 ;  /* 0x000000ffff9c7224 */ /* 0x000fe400078e005f */
[----:B-1----:R-:W-:-:S04]  /*167c0*/  IMAD.WIDE.U32 R6, R21, -0x2daee0ad, RZ ;  /* 0xd2511f5315067825 */ /* 0x002fc800078e00ff */
[----:B------:R-:W-:Y:S01]  /*167d0*/  IMAD.MOV.U32 R136, RZ, RZ, R98 ;  /* 0x000000ffff887224 */ /* 0x000fe200078e0062 */
[----:B------:R-:W-:Y:S01]  /*167e0*/  LOP3.LUT R34, R7, UR36, R16, 0x96, !PT ;  /* 0x0000002407227c12 */ /* 0x000fe2000f8e9610 */
[----:B------:R-:W-:Y:S01]  /*167f0*/  IMAD.MOV.U32 R55, RZ, RZ, R96 ;  /* 0x000000ffff377224 */ /* 0x000fe200078e0060 */
[C---:B------:R-:W-:Y:S02]  /*16800*/  LOP3.LUT R95, R6.reuse, 0xffff, RZ, 0xc0, !PT ;  /* 0x0000ffff065f7812 */ /* 0x040fe400078ec0ff */
[----:B------:R-:W-:Y:S01]  /*16810*/  LOP3.LUT R98, R6, 0xff, RZ, 0xc0, !PT ;  /* 0x000000ff06627812 */ /* 0x000fe200078ec0ff */
[----:B----4-:R-:W-:Y:S01]  /*16820*/  FFMA.FTZ R5, R200, UR29, -R4 ;  /* 0x0000001dc8057c23 */ /* 0x010fe20008010804 */
[--C-:B------:R-:W-:Y:S02]  /*16830*/  SHF.R.U32.HI R96, RZ, 0x10, R6.reuse ;  /* 0x00000010ff607819 */ /* 0x100fe40000011606 */
[----:B------:R-:W-:Y:S01]  /*16840*/  SHF.R.U32.HI R97, RZ, 0x18, R6 ;  /* 0x00000018ff617819 */ /* 0x000fe20000011606 */
[----:B------:R-:W-:Y:S01]  /*16850*/  IMAD.WIDE.U32 R6, R29, -0x2daee0ad, RZ ;  /* 0xd2511f531d067825 */ /* 0x000fe200078e00ff */
[----:B------:R1:W-:Y:S02]  /*16860*/  MUFU.EX2 R243, R5 ;  /* 0x0000000500f37308 */ /* 0x0003e40000000800 */
[----:B------:R-:W-:-:S02]  /*16870*/  LOP3.LUT R15, R6, 0xffff, RZ, 0xc0, !PT ;  /* 0x0000ffff060f7812 */ /* 0x000fc400078ec0ff */
[----:B------:R-:W-:Y:S02]  /*16880*/  LOP3.LUT R19, R6, 0xff, RZ, 0xc0, !PT ;  /* 0x000000ff06137812 */ /* 0x000fe400078ec0ff */
[--C-:B------:R-:W-:Y:S02]  /*16890*/  SHF.R.U32.HI R17, RZ, 0x10, R6.reuse ;  /* 0x00000010ff117819 */ /* 0x100fe40000011606 */
[----:B------:R-:W-:Y:S02]  /*168a0*/  SHF.R.U32.HI R16, RZ, 0x18, R6 ;  /* 0x00000018ff107819 */ /* 0x000fe40000011606 */
[----:B------:R-:W-:Y:S01]  /*168b0*/  SHF.R.U32.HI R6, RZ, 0x8, R11 ;  /* 0x00000008ff067819 */ /* 0x000fe2000001160b */
[----:B------:R-:W-:Y:S01]  /*168c0*/  IMAD.MOV.U32 R73, RZ, RZ, R236 ;  /* 0x000000ffff497224 */ /* 0x000fe200078e00ec */
[----:B-1----:R-:W-:Y:S01]  /*168d0*/  LOP3.LUT R5, R7, UR36, R30, 0x96, !PT ;  /* 0x0000002407057c12 */ /* 0x002fe2000f8e961e */
[----:B------:R-:W-:Y:S01]  /*168e0*/  FFMA.FTZ R7, R179, UR29, -R4 ;  /* 0x0000001db3077c23 */ /* 0x000fe20008010804 */
[----:B------:R-:W-:-:S02]  /*168f0*/  PRMT R84, R22, 0x5410, R6 ;  /* 0x0000541016547816 */ /* 0x000fc40000000006 */
[----:B------:R-:W-:Y:S01]  /*16900*/  LOP3.LUT R6, R14, 0xff, RZ, 0xc0, !PT ;  /* 0x000000ff0e067812 */ /* 0x000fe200078ec0ff */
[----:B------:R1:W-:Y:S01]  /*16910*/  MUFU.EX2 R236, R7 ;  /* 0x0000000700ec7308 */ /* 0x0003e20000000800 */
[--C-:B------:R-:W-:Y:S01]  /*16920*/  FFMA.FTZ R10, R183, UR29, -R4.reuse ;  /* 0x0000001db70a7c23 */ /* 0x100fe20008010804 */
[--C-:B------:R-:W-:Y:S01]  /*16930*/  FFMA.FTZ R14, R87, UR29, -R4.reuse ;  /* 0x0000001d570e7c23 */ /* 0x100fe20008010804 */
[----:B------:R-:W-:Y:S01]  /*16940*/  PRMT R83, R6, 0x5410, R13 ;  /* 0x0000541006537816 */ /* 0x000fe2000000000d */
[--C-:B------:R-:W-:Y:S01]  /*16950*/  FFMA.FTZ R6, R172, UR29, -R4.reuse ;  /* 0x0000001dac067c23 */ /* 0x100fe20008010804 */
[--C-:B------:R-:W-:Y:S01]  /*16960*/  FFMA.FTZ R13, R169, UR29, -R4.reuse ;  /* 0x0000001da90d7c23 */ /* 0x100fe20008010804 */
[----:B------:R-:W-:Y:S02]  /*16970*/  IMAD.MOV.U32 R58, RZ, RZ, R229 ;  /* 0x000000ffff3a7224 */ /* 0x000fe400078e00e5 */
[----:B------:R-:W-:Y:S01]  /*16980*/  MUFU.EX2 R229, R6 ;  /* 0x0000000600e57308 */ /* 0x000fe20000000800 */
[----:B-1----:R-:W-:-:S07]  /*16990*/  FFMA.FTZ R7, R175, UR29, -R4 ;  /* 0x0000001daf077c23 */ /* 0x002fce0008010804 */
[----:B------:R1:W-:Y:S01]  /*169a0*/  MUFU.EX2 R232, R7 ;  /* 0x0000000700e87308 */ /* 0x0003e20000000800 */
[----:B------:R-:W-:Y:S01]  /*169b0*/  LOP3.LUT R11, R9, 0xff, RZ, 0xc0, !PT ;  /* 0x000000ff090b7812 */ /* 0x000fe200078ec0ff */
[----:B-1----:R-:W-:Y:S01]  /*169c0*/  FFMA.FTZ R7, R170, UR29, -R4 ;  /* 0x0000001daa077c23 */ /* 0x002fe20008010804 */
[----:B------:R-:W-:-:S04]  /*169d0*/  LOP3.LUT R4, R18, 0xffff, RZ, 0xc0, !PT ;  /* 0x0000ffff12047812 */ /* 0x000fc800078ec0ff */
[----:B------:R-:W-:Y:S02]  /*169e0*/  SHF.R.U32.HI R6, RZ, 0x8, R4 ;  /* 0x00000008ff067819 */ /* 0x000fe40000011604 */
[----:B------:R-:W-:-:S04]  /*169f0*/  LOP3.LUT R4, R18, 0xff, RZ, 0xc0, !PT ;  /* 0x000000ff12047812 */ /* 0x000fc800078ec0ff */
[----:B------:R-:W-:Y:S02]  /*16a00*/  PRMT R22, R4, 0x5410, R6 ;  /* 0x0000541004167816 */ /* 0x000fe40000000006 */
[----:B------:R-:W-:Y:S02]  /*16a10*/  SHF.R.U32.HI R6, RZ, 0x10, R18 ;  /* 0x00000010ff067819 */ /* 0x000fe40000011612 */
[----:B------:R-:W-:Y:S01]  /*16a20*/  LOP3.LUT R4, R9, 0xffff, RZ, 0xc0, !PT ;  /* 0x0000ffff09047812 */ /* 0x000fe200078ec0ff */
[----:B------:R1:W-:Y:S01]  /*16a30*/  MUFU.EX2 R202, R7 ;  /* 0x0000000700ca7308 */ /* 0x0003e20000000800 */
[----:B------:R-:W-:-:S07]  /*16a40*/  IMAD.MOV.U32 R48, RZ, RZ, R225 ;  /* 0x000000ffff307224 */ /* 0x000fce00078e00e1 */
[----:B------:R4:W-:Y:S01]  /*16a50*/  MUFU.EX2 R237, R10 ;  /* 0x0000000a00ed7308 */ /* 0x0009e20000000800 */
[----:B------:R-:W-:Y:S01]  /*16a60*/  IMAD.MOV.U32 R75, RZ, RZ, R82 ;  /* 0x000000ffff4b7224 */ /* 0x000fe200078e0052 */
[----:B-1----:R-:W-:Y:S02]  /*16a70*/  LOP3.LUT R7, R6, 0xff, RZ, 0xc0, !PT ;  /* 0x000000ff06077812 */ /* 0x002fe400078ec0ff */
[----:B------:R-:W-:Y:S02]  /*16a80*/  SHF.R.U32.HI R6, RZ, 0x8, R4 ;  /* 0x00000008ff067819 */ /* 0x000fe40000011604 */
[----:B----4-:R-:W-:Y:S02]  /*16a90*/  SHF.R.U32.HI R10, RZ, 0x10, R9 ;  /* 0x00000010ff0a7819 */ /* 0x010fe40000011609 */
[----:B------:R-:W-:Y:S01]  /*16aa0*/  PRMT R87, R11, 0x5410, R6 ;  /* 0x000054100b577816 */ /* 0x000fe20000000006 */
[----:B------:R-:W-:Y:S01]  /*16ab0*/  FFMA.FTZ R6, R48, UR29, -R3 ;  /* 0x0000001d30067c23 */ /* 0x000fe20008010803 */
[----:B------:R-:W-:Y:S01]  /*16ac0*/  SHF.R.U32.HI R9, RZ, 0x18, R9 ;  /* 0x00000018ff097819 */ /* 0x000fe20000011609 */
[----:B------:R-:W-:Y:S01]  /*16ad0*/  IMAD.MOV.U32 R48, RZ, RZ, R50 ;  /* 0x000000ffff307224 */ /* 0x000fe200078e0032 */
[----:B------:R-:W-:Y:S01]  /*16ae0*/  LOP3.LUT R4, R10, 0xff, RZ, 0xc0, !PT ;  /* 0x000000ff0a047812 */ /* 0x000fe200078ec0ff */
[----:B------:R-:W-:-:S02]  /*16af0*/  IMAD.MOV.U32 R50, RZ, RZ, R51 ;  /* 0x000000ffff327224 */ /* 0x000fc400078e0033 */
[----:B------:R-:W-:Y:S01]  /*16b00*/  IMAD.MOV.U32 R82, RZ, RZ, R86 ;  /* 0x000000ffff527224 */ /* 0x000fe200078e0056 */
[----:B------:R-:W-:Y:S01]  /*16b10*/  PRMT R86, R4, 0x5410, R9 ;  /* 0x0000541004567816 */ /* 0x000fe20000000009 */
[----:B------:R-:W-:Y:S01]  /*16b20*/  IMAD.MOV.U32 R51, RZ, RZ, R56 ;  /* 0x000000ffff337224 */ /* 0x000fe200078e0038 */
[----:B------:R-:W-:Y:S01]  /*16b30*/  SHF.R.U32.HI R4, RZ, 0x8, R20 ;  /* 0x00000008ff047819 */ /* 0x000fe20000011614 */
[----:B------:R-:W-:Y:S02]  /*16b40*/  IMAD.MOV.U32 R56, RZ, RZ, R58 ;  /* 0x000000ffff387224 */ /* 0x000fe400078e003a */
[----:B------:R-:W-:Y:S02]  /*16b50*/  IMAD.MOV.U32 R58, RZ, RZ, R59 ;  /* 0x000000ffff3a7224 */ /* 0x000fe400078e003b */
[----:B------:R-:W-:Y:S02]  /*16b60*/  IMAD.MOV.U32 R59, RZ, RZ, R72 ;  /* 0x000000ffff3b7224 */ /* 0x000fe400078e0048 */
[----:B------:R-:W-:Y:S01]  /*16b70*/  IMAD.MOV.U32 R72, RZ, RZ, R73 ;  /* 0x000000ffff487224 */ /* 0x000fe200078e0049 */
[----:B------:R-:W-:Y:S01]  /*16b80*/  PRMT R54, R25, 0x5410, R4 ;  /* 0x0000541019367816 */ /* 0x000fe20000000004 */
[----:B------:R-:W-:Y:S01]  /*16b90*/  IMAD.MOV.U32 R73, RZ, RZ, R182 ;  /* 0x000000ffff497224 */ /* 0x000fe200078e00b6 */
[----:B------:R1:W-:Y:S01]  /*16ba0*/  MUFU.EX2 R183, R6 ;  /* 0x0000000600b77308 */ /* 0x0003e20000000800 */
[----:B------:R-:W-:Y:S01]  /*16bb0*/  IMAD.MOV.U32 R182, RZ, RZ, R157 ;  /* 0x000000ffffb67224 */ /* 0x000fe200078e009d */
[----:B------:R-:W-:Y:S01]  /*16bc0*/  LOP3.LUT R4, R24, 0xff, RZ, 0xc0, !PT ;  /* 0x000000ff18047812 */ /* 0x000fe200078ec0ff */
[----:B------:R-:W-:-:S02]  /*16bd0*/  IMAD.MOV.U32 R42, RZ, RZ, R50 ;  /* 0x000000ffff2a7224 */ /* 0x000fc400078e0032 */
[----:B------:R-:W-:Y:S02]  /*16be0*/  IMAD.MOV.U32 R43, RZ, RZ, R51 ;  /* 0x000000ffff2b7224 */ /* 0x000fe400078e0033 */
[----:B------:R-:W-:Y:S02]  /*16bf0*/  IMAD.MOV.U32 R51, RZ, RZ, R59 ;  /* 0x000000ffff337224 */ /* 0x000fe400078e003b */
[----:B------:R-:W-:Y:S02]  /*16c00*/  IMAD.MOV.U32 R59, RZ, RZ, R182 ;  /* 0x000000ffff3b7224 */ /* 0x000fe400078e00b6 */
[----:B-1----:R-:W-:Y:S01]  /*16c10*/  FFMA.FTZ R6, R48, UR29, -R3 ;  /* 0x0000001d30067c23 */ /* 0x002fe20008010803 */
[----:B------:R-:W-:Y:S02]  /*16c20*/  IMAD.MOV.U32 R48, RZ, RZ, R56 ;  /* 0x000000ffff307224 */ /* 0x000fe400078e0038 */
[----:B------:R-:W-:Y:S02]  /*16c30*/  IMAD.MOV.U32 R56, RZ, RZ, R72 ;  /* 0x000000ffff387224 */ /* 0x000fe400078e0048 */
[----:B------:R-:W-:Y:S01]  /*16c40*/  IMAD.MOV.U32 R72, RZ, RZ, R55 ;  /* 0x000000ffff487224 */ /* 0x000fe200078e0037 */
[----:B------:R-:W-:Y:S01]  /*16c50*/  PRMT R55, R4, 0x5410, R23 ;  /* 0x0000541004377816 */ /* 0x000fe20000000017 */
[----:B------:R1:W4:Y:S01]  /*16c60*/  MUFU.EX2 R182, R6 ;  /* 0x0000000600b67308 */ /* 0x0003220000000800 */
[----:B------:R-:W-:-:S04]  /*16c70*/  SHF.R.U32.HI R4, RZ, 0x8, R15 ;  /* 0x00000008ff047819 */ /* 0x000fc8000001160f */
[----:B------:R-:W-:Y:S02]  /*16c80*/  PRMT R41, R19, 0x5410, R4 ;  /* 0x0000541013297816 */ /* 0x000fe40000000004 */
[----:B------:R-:W-:Y:S02]  /*16c90*/  LOP3.LUT R4, R17, 0xff, RZ, 0xc0, !PT ;  /* 0x000000ff11047812 */ /* 0x000fe400078ec0ff */
[----:B------:R-:W-:Y:S01]  /*16ca0*/  SHF.R.U32.HI R12, RZ, 0x18, R18 ;  /* 0x00000018ff0c7819 */ /* 0x000fe20000011612 */
[----:B-1----:R-:W-:-:S04]  /*16cb0*/  FFMA.FTZ R6, R42, UR29, -R3 ;  /* 0x0000001d2a067c23 */ /* 0x002fc80008010803 */
[----:B------:R1:W-:Y:S01]  /*16cc0*/  MUFU.EX2 R181, R6 ;  /* 0x0000000600b57308 */ /* 0x0003e20000000800 */
[----:B------:R-:W-:Y:S02]  /*16cd0*/  PRMT R40, R4, 0x5410, R16 ;  /* 0x0000541004287816 */ /* 0x000fe40000000010 */
[----:B------:R-:W-:Y:S02]  /*16ce0*/  LOP3.LUT R4, R8, 0xffff, RZ, 0xc0, !PT ;  /* 0x0000ffff08047812 */ /* 0x000fe400078ec0ff */
[----:B------:R-:W-:Y:S02]  /*16cf0*/  PRMT R21, R7, 0x5410, R12 ;  /* 0x0000541007157816 */ /* 0x000fe4000000000c */
[----:B------:R-:W-:Y:S01]  /*16d00*/  SHF.R.U32.HI R7, RZ, 0x8, R4 ;  /* 0x00000008ff077819 */ /* 0x000fe20000011604 */
[----:B-1----:R-:W-:-:S04]  /*16d10*/  FFMA.FTZ R6, R43, UR29, -R3 ;  /* 0x0000001d2b067c23 */ /* 0x002fc80008010803 */
[----:B------:R1:W4:Y:S01]  /*16d20*/  MUFU.EX2 R180, R6 ;  /* 0x0000000600b47308 */ /* 0x0003220000000800 */
[----:B------:R-:W-:Y:S01]  /*16d30*/  LOP3.LUT R9, R8, 0xff, RZ, 0xc0, !PT ;  /* 0x000000ff08097812 */ /* 0x000fe200078ec0ff */
        /* <DEDUP_REMOVED lines=10> */
[----:B-1----:R-:W-:-:S04]  /*16de0*/  FFMA.FTZ R6, R50, UR29, -R3 ;  /* 0x0000001d32067c23 */ /* 0x002fc80008010803 */
[----:B------:R1:W-:Y:S01]  /*16df0*/  MUFU.EX2 R179, R6 ;  /* 0x0000000600b37308 */ /* 0x0003e20000000800 */
[----:B------:R-:W-:Y:S01]  /*16e00*/  IMAD.MOV.U32 R174, RZ, RZ, R72 ;  /* 0x000000ffffae7224 */ /* 0x000fe200078e0048 */
[----:B------:R-:W-:Y:S01]  /*16e10*/  PRMT R53, R9, 0x5410, R7 ;  /* 0x0000541009357816 */ /* 0x000fe20000000007 */
[----:B------:R-:W-:Y:S02]  /*16e20*/  IMAD.MOV.U32 R177, RZ, RZ, R59 ;  /* 0x000000ffffb17224 */ /* 0x000fe400078e003b */
[----:B------:R-:W-:Y:S01]  /*16e30*/  IMAD.MOV.U32 R47, RZ, RZ, R73 ;  /* 0x000000ffff2f7224 */ /* 0x000fe200078e0049 */
[----:B-1----:R-:W-:Y:S02]  /*16e40*/  SHF.R.U32.HI R6, RZ, 0x8, R4 ;  /* 0x00000008ff067819 */ /* 0x002fe40000011604 */
[----:B------:R-:W-:-:S04]  /*16e50*/  LOP3.LUT R4, R5, 0xff, RZ, 0xc0, !PT ;  /* 0x000000ff05047812 */ /* 0x000fc800078ec0ff */
[----:B------:R-:W-:Y:S01]  /*16e60*/  PRMT R18, R4, 0x5410, R6 ;  /* 0x0000541004127816 */ /* 0x000fe20000000006 */
[----:B------:R-:W-:Y:S01]  /*16e70*/  FFMA.FTZ R4, R240, UR29, -R3 ;  /* 0x0000001df0047c23 */ /* 0x000fe20008010803 */
[----:B------:R-:W-:Y:S01]  /*16e80*/  SHF.R.U32.HI R6, RZ, 0x10, R5 ;  /* 0x00000010ff067819 */ /* 0x000fe20000011605 */
[----:B------:R-:W-:Y:S02]  /*16e90*/  IMAD.MOV.U32 R42, RZ, RZ, R58 ;  /* 0x000000ffff2a7224 */ /* 0x000fe400078e003a */
[----:B------:R1:W-:Y:S01]  /*16ea0*/  MUFU.EX2 R188, R4 ;  /* 0x0000000400bc7308 */ /* 0x0003e20000000800 */
[--C-:B------:R-:W-:Y:S01]  /*16eb0*/  FFMA.FTZ R7, R247, UR29, -R3.reuse ;  /* 0x0000001df7077c23 */ /* 0x100fe20008010803 */
[----:B------:R-:W-:Y:S01]  /*16ec0*/  FFMA.FTZ R72, R198, UR29, -R3 ;  /* 0x0000001dc6487c23 */ /* 0x000fe20008010803 */
[----:B------:R-:W-:Y:S02]  /*16ed0*/  IMAD.MOV.U32 R198, RZ, RZ, R45 ;  /* 0x000000ffffc67224 */ /* 0x000fe400078e002d */
[----:B------:R-:W-:-:S02]  /*16ee0*/  IMAD.MOV.U32 R50, RZ, RZ, R51 ;  /* 0x000000ffff327224 */ /* 0x000fc400078e0033 */
[----:B------:R-:W-:Y:S02]  /*16ef0*/  IMAD.MOV.U32 R85, RZ, RZ, R75 ;  /* 0x000000ffff557224 */ /* 0x000fe400078e004b */
[----:B------:R-:W-:Y:S01]  /*16f00*/  IMAD.MOV.U32 R45, RZ, RZ, R47 ;  /* 0x000000ffff2d7224 */ /* 0x000fe200078e002f */
[----:B------:R-:W-:Y:S01]  /*16f10*/  SHF.R.U32.HI R5, RZ, 0x18, R5 ;  /* 0x00000018ff057819 */ /* 0x000fe20000011605 */
[----:B------:R-:W-:Y:S01]  /*16f20*/  IMAD.MOV.U32 R51, RZ, RZ, R56 ;  /* 0x000000ffff337224 */ /* 0x000fe200078e0038 */
[----:B-1----:R-:W-:Y:S01]  /*16f30*/  LOP3.LUT R4, R6, 0xff, RZ, 0xc0, !PT ;  /* 0x000000ff06047812 */ /* 0x002fe200078ec0ff */
[----:B------:R-:W-:Y:S01]  /*16f40*/  FFMA.FTZ R6, R239, UR29, -R3 ;  /* 0x0000001def067c23 */ /* 0x000fe20008010803 */
[----:B------:R-:W-:Y:S02]  /*16f50*/  IMAD.MOV.U32 R239, RZ, RZ, R46 ;  /* 0x000000ffffef7224 */ /* 0x000fe400078e002e */
[----:B------:R-:W-:Y:S02]  /*16f60*/  IMAD.MOV.U32 R46, RZ, RZ, R174 ;  /* 0x000000ffff2e7224 */ /* 0x000fe400078e00ae */
[----:B------:R-:W-:-:S02]  /*16f70*/  IMAD.MOV.U32 R174, RZ, RZ, R177 ;  /* 0x000000ffffae7224 */ /* 0x000fc400078e00b1 */
        /* <DEDUP_REMOVED lines=12> */
[----:B-1----:R-:W-:Y:S01]  /*17040*/  FFMA.FTZ R7, R238, UR29, -R2 ;  /* 0x0000001dee077c23 */ /* 0x002fe20008010802 */
[----:B--2---:R-:W-:Y:S01]  /*17050*/  IMAD.MOV.U32 R238, RZ, RZ, R44 ;  /* 0x000000ffffee7224 */ /* 0x004fe200078e002c */
[----:B------:R-:W-:Y:S01]  /*17060*/  PRMT R19, R4, 0x5410, R5 ;  /* 0x0000541004137816 */ /* 0x000fe20000000005 */
[----:B------:R-:W-:Y:S02]  /*17070*/  IMAD.MOV.U32 R44, RZ, RZ, R47 ;  /* 0x000000ffff2c7224 */ /* 0x000fe400078e002f */
[----:B------:R-:W-:-:S02]  /*17080*/  IMAD.MOV.U32 R45, RZ, RZ, R177 ;  /* 0x000000ffff2d7224 */ /* 0x000fc400078e00b1 */
[----:B---3--:R-:W-:Y:S01]  /*17090*/  FFMA.FTZ R6, R85, UR29, -R2 ;  /* 0x0000001d55067c23 */ /* 0x008fe20008010802 */
[----:B------:R-:W-:Y:S02]  /*170a0*/  IMAD.MOV.U32 R85, RZ, RZ, R46 ;  /* 0x000000ffff557224 */ /* 0x000fe400078e002e */
[----:B------:R-:W-:Y:S01]  /*170b0*/  FFMA.FTZ R5, R252, UR29, -R2 ;  /* 0x0000001dfc057c23 */ /* 0x000fe20008010802 */
[----:B------:R-:W-:Y:S02]  /*170c0*/  IMAD.MOV.U32 R47, RZ, RZ, R42 ;  /* 0x000000ffff2f7224 */ /* 0x000fe400078e002a */
[----:B------:R-:W-:Y:S02]  /*170d0*/  IMAD.MOV.U32 R46, RZ, RZ, R43 ;  /* 0x000000ffff2e7224 */ /* 0x000fe400078e002b */
[----:B------:R-:W-:Y:S02]  /*170e0*/  IMAD.MOV.U32 R177, RZ, RZ, R48 ;  /* 0x000000ffffb17224 */ /* 0x000fe400078e0030 */
[----:B------:R-:W-:-:S02]  /*170f0*/  IMAD.MOV.U32 R42, RZ, RZ, R74 ;  /* 0x000000ffff2a7224 */ /* 0x000fc400078e004a */
[----:B------:R-:W-:Y:S02]  /*17100*/  IMAD.MOV.U32 R43, RZ, RZ, R75 ;  /* 0x000000ffff2b7224 */ /* 0x000fe400078e004b */
[----:B------:R-:W-:Y:S02]  /*17110*/  IMAD.MOV.U32 R48, RZ, RZ, R220 ;  /* 0x000000ffff307224 */ /* 0x000fe400078e00dc */
[--C-:B------:R-:W-:Y:S01]  /*17120*/  FFMA.FTZ R4, R234, UR29, -R3.reuse ;  /* 0x0000001dea047c23 */ /* 0x100fe20008010803 */
[----:B------:R-:W-:Y:S01]  /*17130*/  IMAD.MOV.U32 R89, RZ, RZ, R92 ;  /* 0x000000ffff597224 */ /* 0x000fe200078e005c */
[----:B------:R1:W-:Y:S01]  /*17140*/  MUFU.EX2 R172, R6 ;  /* 0x0000000600ac7308 */ /* 0x0003e20000000800 */
[----:B------:R-:W-:Y:S01]  /*17150*/  FFMA.FTZ R93, R173, UR29, -R3 ;  /* 0x0000001dad5d7c23 */ /* 0x000fe20008010803 */
[----:B------:R-:W-:Y:S02]  /*17160*/  IMAD.MOV.U32 R252, RZ, RZ, R65 ;  /* 0x000000fffffc7224 */ /* 0x000fe400078e0041 */
[----:B------:R-:W-:-:S02]  /*17170*/  IMAD.MOV.U32 R71, RZ, RZ, R44 ;  /* 0x000000ffff477224 */ /* 0x000fc400078e002c */
[----:B------:R-:W-:Y:S01]  /*17180*/  FFMA.FTZ R92, R187, UR29, -R3 ;  /* 0x0000001dbb5c7c23 */ /* 0x000fe20008010803 */
[----:B------:R-:W-:Y:S01]  /*17190*/  IMAD.MOV.U32 R44, RZ, RZ, R42 ;  /* 0x000000ffff2c7224 */ /* 0x000fe200078e002a */
[----:B------:R2:W3:Y:S01]  /*171a0*/  MUFU.EX2 R173, R5 ;  /* 0x0000000500ad7308 */ /* 0x0004e20000000800 */
[----:B------:R-:W-:Y:S02]  /*171b0*/  IMAD.MOV.U32 R65, RZ, RZ, R43 ;  /* 0x000000ffff417224 */ /* 0x000fe400078e002b */
[--C-:B------:R-:W-:Y:S01]  /*171c0*/  FFMA.FTZ R59, R230, UR29, -R3.reuse ;  /* 0x0000001de63b7c23 */ /* 0x100fe20008010803 */
[----:B------:R-:W-:Y:S02]  /*171d0*/  IMAD.MOV.U32 R42, RZ, RZ, R58 ;  /* 0x000000ffff2a7224 */ /* 0x000fe400078e003a */
[--C-:B------:R-:W-:Y:S01]  /*171e0*/  FFMA.FTZ R73, R194, UR29, -R3.reuse ;  /* 0x0000001dc2497c23 */ /* 0x100fe20008010803 */
[----:B------:R-:W-:Y:S02]  /*171f0*/  IMAD.MOV.U32 R43, RZ, RZ, R82 ;  /* 0x000000ffff2b7224 */ /* 0x000fe400078e0052 */
[----:B------:R-:W-:Y:S01]  /*17200*/  FFMA.FTZ R94, R192, UR29, -R3 ;  /* 0x0000001dc05e7c23 */ /* 0x000fe20008010803 */
[----:B------:R-:W-:-:S02]  /*17210*/  IMAD.MOV.U32 R67, RZ, RZ, R89 ;  /* 0x000000ffff437224 */ /* 0x000fc400078e0059 */
[----:B-1----:R-:W-:Y:S01]  /*17220*/  FFMA.FTZ R6, R69, UR29, -R0 ;  /* 0x0000001d45067c23 */ /* 0x002fe20008010800 */
[----:B------:R-:W-:Y:S01]  /*17230*/  IMAD.MOV.U32 R69, RZ, RZ, R48 ;  /* 0x000000ffff457224 */ /* 0x000fe200078e0030 */
[----:B------:R1:W-:Y:S01]  /*17240*/  MUFU.EX2 R201, R13 ;  /* 0x0000000d00c97308 */ /* 0x0003e20000000800 */
[----:B------:R-:W-:Y:S02]  /*17250*/  IMAD.MOV.U32 R48, RZ, RZ, R88 ;  /* 0x000000ffff307224 */ /* 0x000fe400078e0058 */
[--C-:B------:R-:W-:Y:S01]  /*17260*/  FFMA.FTZ R12, R251, UR29, -R0.reuse ;  /* 0x0000001dfb0c7c23 */ /* 0x100fe20008010800 */
[--C-:B------:R-:W-:Y:S01]  /*17270*/  FFMA.FTZ R29, R241, UR29, -R0.reuse ;  /* 0x0000001df11d7c23 */ /* 0x100fe20008010800 */
[--C-:B------:R-:W-:Y:S01]  /*17280*/  FFMA.FTZ R30, R235, UR29, -R0.reuse ;  /* 0x0000001deb1e7c23 */ /* 0x100fe20008010800 */
[--C-:B------:R-:W-:Y:S01]  /*17290*/  FFMA.FTZ R31, R231, UR29, -R0.reuse ;  /* 0x0000001de71f7c23 */ /* 0x100fe20008010800 */
[--C-:B--2---:R-:W-:Y:S01]  /*172a0*/  FFMA.FTZ R5, R85, UR29, -R0.reuse ;  /* 0x0000001d55057c23 */ /* 0x104fe20008010800 */
[--C-:B------:R-:W-:Y:S01]  /*172b0*/  FFMA.FTZ R58, R199, UR29, -R0.reuse ;  /* 0x0000001dc73a7c23 */ /* 0x100fe20008010800 */
[----:B------:R2:W-:Y:S01]  /*172c0*/  MUFU.EX2 R200, R14 ;  /* 0x0000000e00c87308 */ /* 0x0005e20000000800 */
[--C-:B------:R-:W-:Y:S01]  /*172d0*/  FFMA.FTZ R82, R197, UR29, -R0.reuse ;  /* 0x0000001dc5527c23 */ /* 0x100fe20008010800 */
[--C-:B------:R-:W-:Y:S01]  /*172e0*/  FFMA.FTZ R85, R193, UR29, -R0.reuse ;  /* 0x0000001dc1557c23 */ /* 0x100fe20008010800 */
[--C-:B------:R-:W-:Y:S01]  /*172f0*/  FFMA.FTZ R88, R190, UR29, -R0.reuse ;  /* 0x0000001dbe587c23 */ /* 0x100fe20008010800 */
[----:B------:R-:W-:Y:S01]  /*17300*/  FFMA.FTZ R89, R189, UR29, -R0 ;  /* 0x0000001dbd597c23 */ /* 0x000fe20008010800 */
[--C-:B------:R-:W-:Y:S01]  /*17310*/  FFMA.FTZ R3, R245, UR29, -R2.reuse ;  /* 0x0000001df5037c23 */ /* 0x100fe20008010802 */
[--C-:B------:R-:W-:Y:S01]  /*17320*/  FFMA.FTZ R10, R233, UR29, -R2.reuse ;  /* 0x0000001de90a7c23 */ /* 0x100fe20008010802 */
[----:B------:R-:W-:Y:S01]  /*17330*/  FFMA.FTZ R17, R196, UR29, -R2 ;  /* 0x0000001dc4117c23 */ /* 0x000fe20008010802 */
[----:B------:R4:W-:Y:S01]  /*17340*/  MUFU.EX2 R187, R4 ;  /* 0x0000000400bb7308 */ /* 0x0009e20000000800 */
[----:B-1----:R-:W-:Y:S01]  /*17350*/  FFMA.FTZ R13, R248, UR29, -R0 ;  /* 0x0000001df80d7c23 */ /* 0x002fe20008010800 */
[--C-:B------:R-:W-:Y:S01]  /*17360*/  FFMA.FTZ R74, R195, UR29, -R2.reuse ;  /* 0x0000001dc34a7c23 */ /* 0x100fe20008010802 */
[--C-:B------:R-:W-:Y:S01]  /*17370*/  FFMA.FTZ R75, R191, UR29, -R2.reuse ;  /* 0x0000001dbf4b7c23 */ /* 0x100fe20008010802 */
[--C-:B------:R-:W-:Y:S01]  /*17380*/  FFMA.FTZ R80, R186, UR29, -R2.reuse ;  /* 0x0000001dba507c23 */ /* 0x100fe20008010802 */
[--C-:B------:R-:W-:Y:S01]  /*17390*/  FFMA.FTZ R81, R176, UR29, -R2.reuse ;  /* 0x0000001db0517c23 */ /* 0x100fe20008010802 */
[----:B------:R-:W-:Y:S01]  /*173a0*/  HSET2.LE.AND R0, R22, R171, PT ;  /* 0x000000ab16007233 */ /* 0x000fe20003803000 */
[--C-:B--2---:R-:W-:Y:S01]  /*173b0*/  FFMA.FTZ R14, R203, UR29, -R2.reuse ;  /* 0x0000001dcb0e7c23 */ /* 0x104fe20008010802 */
[----:B----4-:R-:W-:Y:S01]  /*173c0*/  FFMA.FTZ R4, R246, UR29, -R2 ;  /* 0x0000001df6047c23 */ /* 0x010fe20008010802 */
[----:B------:R-:W-:-:S04]  /*173d0*/  F2FP.F16.F32.PACK_AB R2, R252, R238 ;  /* 0x000000eefc02723e */ /* 0x000fc800000000ff */
        /* <DEDUP_REMOVED lines=8> */
[----:B------:R1:W-:Y:S01]  /*17460*/  MUFU.EX2 R177, R4 ;  /* 0x0000000400b17308 */ /* 0x0003e20000000800 */
[----:B------:R-:W-:Y:S01]  /*17470*/  F2FP.F16.F32.PACK_AB R2, R239, R198 ;  /* 0x000000c6ef02723e */ /* 0x000fe200000000ff */
[----:B------:R-:W-:-:S02]  /*17480*/  IMAD.MOV.U32 R27, RZ, RZ, R67 ;  /* 0x000000ffff1b7224 */ /* 0x000fc400078e0043 */
[----:B------:R-:W-:Y:S01]  /*17490*/  FADD.FTZ R15, R218, R37 ;  /* 0x00000025da0f7221 */ /* 0x000fe20000010000 */
[----:B------:R-:W-:Y:S02]  /*174a0*/  IMAD.MOV.U32 R67, RZ, RZ, R71 ;  /* 0x000000ffff437224 */ /* 0x000fe400078e0047 */
[----:B------:R-:W-:Y:S01]  /*174b0*/  FADD.FTZ R16, R217, R35 ;  /* 0x00000023d9107221 */ /* 0x000fe20000010000 */
[----:B------:R-:W-:Y:S01]  /*174c0*/  IMAD.MOV.U32 R71, RZ, RZ, R216 ;  /* 0x000000ffff477224 */ /* 0x000fe200078e00d8 */
[----:B------:R-:W2:Y:S01]  /*174d0*/  LDSM.16.MT88.4 R20, [R204+0x5400] ;  /* 0x00540000cc14783b */ /* 0x000ea20000004200 */
[----:B-1----:R-:W-:Y:S01]  /*174e0*/  FADD.FTZ R4, R66, R38 ;  /* 0x0000002642047221 */ /* 0x002fe20000010000 */
[----:B------:R-:W-:Y:S02]  /*174f0*/  IMAD.MOV.U32 R66, RZ, RZ, R70 ;  /* 0x000000ffff427224 */ /* 0x000fe400078e0046 */
[----:B------:R-:W-:Y:S02]  /*17500*/  IMAD.MOV.U32 R70, RZ, RZ, R174 ;  /* 0x000000ffff467224 */ /* 0x000fe400078e00ae */
[----:B------:R1:W-:Y:S01]  /*17510*/  MUFU.EX2 R174, R10 ;  /* 0x0000000a00ae7308 */ /* 0x0003e20000000800 */
[----:B------:R-:W-:Y:S01]  /*17520*/  IMAD.MOV.U32 R161, RZ, RZ, R222 ;  /* 0x000000ffffa17224 */ /* 0x000fe200078e00de */
[----:B-1----:R-:W-:-:S02]  /*17530*/  LOP3.LUT R10, R0, R2, RZ, 0xc0, !PT ;  /* 0x00000002000a7212 */ /* 0x002fc400078ec0ff */
[----:B------:R-:W-:Y:S02]  /*17540*/  HSET2.LE.AND R0, R26, R171, PT ;  /* 0x000000ab1a007233 */ /* 0x000fe40003803000 */
[----:B------:R-:W-:-:S04]  /*17550*/  F2FP.F16.F32.PACK_AB R2, R180, R181 ;  /* 0x000000b5b402723e */ /* 0x000fc800000000ff */
[----:B------:R-:W-:Y:S01]  /*17560*/  LOP3.LUT R11, R0, R2, RZ, 0xc0, !PT ;  /* 0x00000002000b7212 */ /* 0x000fe200078ec0ff */
[----:B------:R-:W-:Y:S01]  /*17570*/  FADD.FTZ R0, R27, R39 ;  /* 0x000000271b007221 */ /* 0x000fe20000010000 */
        /* <DEDUP_REMOVED lines=8> */
[----:B------:R-:W-:Y:S01]  /*17600*/  IMAD.MOV.U32 R47, RZ, RZ, R161 ;  /* 0x000000ffff2f7224 */ /* 0x000fe200078e00a1 */
[----:B------:R1:W-:Y:S01]  /*17610*/  MUFU.EX2 R170, R6 ;  /* 0x0000000600aa7308 */ /* 0x0003e20000000800 */
[----:B------:R-:W-:Y:S02]  /*17620*/  IMAD.MOV.U32 R24, RZ, RZ, R70 ;  /* 0x000000ffff187224 */ /* 0x000fe400078e0046 */
[----:B------:R-:W-:Y:S01]  /*17630*/  FADD.FTZ R35, R67, R0 ;  /* 0x0000000043237221 */ /* 0x000fe20000010000 */
[----:B------:R-:W-:-:S02]  /*17640*/  IMAD.MOV.U32 R25, RZ, RZ, R47 ;  /* 0x000000ffff197224 */ /* 0x000fc400078e002f */
[----:B------:R-:W-:Y:S02]  /*17650*/  IMAD.MOV.U32 R70, RZ, RZ, R44 ;  /* 0x000000ffff467224 */ /* 0x000fe400078e002c */
[----:B------:R-:W-:Y:S02]  /*17660*/  IMAD.MOV.U32 R67, RZ, RZ, R45 ;  /* 0x000000ffff437224 */ /* 0x000fe400078e002d */
[----:B------:R-:W-:Y:S02]  /*17670*/  IMAD.MOV.U32 R44, RZ, RZ, R49 ;  /* 0x000000ffff2c7224 */ /* 0x000fe400078e0031 */
[----:B------:R-:W-:Y:S02]  /*17680*/  IMAD.MOV.U32 R45, RZ, RZ, R50 ;  /* 0x000000ffff2d7224 */ /* 0x000fe400078e0032 */
[----:B-1----:R-:W-:Y:S01]  /*17690*/  FADD.FTZ R6, R215, R4 ;  /* 0x00000004d7067221 */ /* 0x002fe20000010000 */
[----:B------:R-:W-:Y:S01]  /*176a0*/  FADD.FTZ R4, R27, R15 ;  /* 0x0000000f1b047221 */ /* 0x000fe20000010000 */
[----:B------:R-:W-:-:S02]  /*176b0*/  IMAD.MOV.U32 R27, RZ, RZ, R48 ;  /* 0x000000ffff1b7224 */ /* 0x000fc400078e0030 */
        /* <DEDUP_REMOVED lines=13> */
[----:B------:R-:W1:Y:S01]  /*17790*/  LDSM.16.MT88.4 R24, [R205+0x5400] ;  /* 0x00540000cd18783b */ /* 0x000e620000004200 */
[----:B------:R4:W2:Y:S01]  /*177a0*/  MUFU.EX2 R169, R5 ;  /* 0x0000000500a97308 */ /* 0x0008a20000000800 */
[----:B------:R-:W-:Y:S01]  /*177b0*/  IMAD.MOV.U32 R47, RZ, RZ, R57 ;  /* 0x000000ffff2f7224 */ /* 0x000fe200078e0039 */
[----:B------:R-:W-:Y:S01]  /*177c0*/  LOP3.LUT R0, R28, 0xffff, RZ, 0xc0, !PT ;  /* 0x0000ffff1c007812 */ /* 0x000fe200078ec0ff */
[----:B------:R-:W-:-:S05]  /*177d0*/  IMAD.MOV.U32 R57, RZ, RZ, R137 ;  /* 0x000000ffff397224 */ /* 0x000fca00078e0089 */
[----:B------:R2:W-:Y:S01]  /*177e0*/  MUFU.EX2 R176, R3 ;  /* 0x0000000300b07308 */ /* 0x0005e20000000800 */
[----:B------:R-:W-:Y:S01]  /*177f0*/  SHF.R.U32.HI R6, RZ, 0x8, R0 ;  /* 0x00000008ff067819 */ /* 0x000fe20000011600 */
[----:B----4-:R-:W-:Y:S01]  /*17800*/  FADD.FTZ R5, R66, R16 ;  /* 0x0000001042057221 */ /* 0x010fe20000010000 */
[----:B------:R-:W-:Y:S02]  /*17810*/  IMAD.MOV.U32 R66, RZ, RZ, R46 ;  /* 0x000000ffff427224 */ /* 0x000fe400078e002e */
[----:B------:R-:W-:Y:S02]  /*17820*/  IMAD.MOV.U32 R46, RZ, RZ, R51 ;  /* 0x000000ffff2e7224 */ /* 0x000fe400078e0033 */
[----:B------:R-:W-:Y:S01]  /*17830*/  HMMA.16816.F32 R48, R8, R60, R116 ;  /* 0x0000003c0830723c */ /* 0x000fe20000001874 */
[----:B------:R4:W-:Y:S01]  /*17840*/  MUFU.EX2 R119, R12 ;  /* 0x0000000c00777308 */ /* 0x0009e20000000800 */
[----:B------:R-:W-:Y:S02]  /*17850*/  IMAD.MOV.U32 R45, RZ, RZ, R46 ;  /* 0x000000ffff2d7224 */ /* 0x000fe400078e002e */
[----:B------:R-:W-:-:S05]  /*17860*/  IMAD.MOV.U32 R46, RZ, RZ, R47 ;  /* 0x000000ffff2e7224 */ /* 0x000fca00078e002f */
[----:B------:R-:W1:Y:S01]  /*17870*/  MUFU.EX2 R118, R13 ;  /* 0x0000000d00767308 */ /* 0x000e620000000800 */
[----:B------:R-:W-:Y:S02]  /*17880*/  IMAD.MOV.U32 R47, RZ, RZ, R57 ;  /* 0x000000ffff2f7224 */ /* 0x000fe400078e0039 */
[----:B------:R-:W-:Y:S01]  /*17890*/  FADD.FTZ R57, R212, R4 ;  /* 0x00000004d4397221 */ /* 0x000fe20000010000 */
[--C-:B------:R-:W-:Y:S01]  /*178a0*/  HSET2.LE.AND R0, R18, R171.reuse, PT ;  /* 0x000000ab12007233 */ /* 0x100fe20003803000 */
[----:B------:R-:W-:Y:S01]  /*178b0*/  FADD.FTZ R56, R56, R5 ;  /* 0x0000000538387221 */ /* 0x000fe20000010000 */
[----:B---3--:R-:W-:Y:S02]  /*178c0*/  F2FP.F16.F32.PACK_AB R4, R173, R172 ;  /* 0x000000acad04723e */ /* 0x008fe400000000ff */
[----:B------:R-:W-:Y:S01]  /*178d0*/  LOP3.LUT R5, R28, 0xff, RZ, 0xc0, !PT ;  /* 0x000000ff1c057812 */ /* 0x000fe200078ec0ff */
[----:B------:R-:W-:Y:S01]  /*178e0*/  IMAD.MOV.U32 R44, RZ, RZ, R45 ;  /* 0x000000ffff2c7224 */ /* 0x000fe200078e002d */
[----:B------:R-:W-:Y:S01]  /*178f0*/  LOP3.LUT R4, R0, R4, RZ, 0xc0, !PT ;  /* 0x0000000400047212 */ /* 0x000fe200078ec0ff */
[----:B--2---:R-:W-:Y:S01]  /*17900*/  IMAD.WIDE.U32 R2, R36, -0x2daee0ad, RZ ;  /* 0xd2511f5324027825 */ /* 0x004fe200078e00ff */
[----:B------:R-:W-:Y:S01]  /*17910*/  PRMT R33, R5, 0x5410, R6 ;  /* 0x0000541005217816 */ /* 0x000fe20000000006 */
[----:B------:R-:W-:Y:S01]  /*17920*/  HMMA.16816.F32 R36, R8, R62, R120 ;  /* 0x0000003e0824723c */ /* 0x000fe20000001878 */
[----:B------:R-:W-:Y:S01]  /*17930*/  HSET2.LE.AND R0, R19, R171, PT ;  /* 0x000000ab13007233 */ /* 0x000fe20003803000 */
[----:B------:R-:W-:Y:S01]  /*17940*/  IMAD.MOV.U32 R45, RZ, RZ, R46 ;  /* 0x000000ffff2d7224 */ /* 0x000fe200078e002e */
[----:B------:R-:W-:Y:S01]  /*17950*/  F2FP.F16.F32.PACK_AB R5, R169, R170 ;  /* 0x000000aaa905723e */ /* 0x000fe200000000ff */
[----:B------:R-:W-:-:S02]  /*17960*/  IMAD.MOV.U32 R46, RZ, RZ, R47 ;  /* 0x000000ffff2e7224 */ /* 0x000fc400078e002f */
[----:B------:R-:W-:Y:S01]  /*17970*/  IMAD.MOV.U32 R47, RZ, RZ, R136 ;  /* 0x000000ffff2f7224 */ /* 0x000fe200078e0088 */
[----:B------:R2:W3:Y:S01]  /*17980*/  MUFU.EX2 R175, R7 ;  /* 0x0000000700af7308 */ /* 0x0004e20000000800 */
[--C-:B------:R-:W-:Y:S01]  /*17990*/  HSET2.LE.AND R6, R41, R171.reuse, PT ;  /* 0x000000ab29067233 */ /* 0x100fe20003803000 */
[----:B------:R-:W-:Y:S01]  /*179a0*/  IMAD.MOV.U32 R192, RZ, RZ, R44 ;  /* 0x000000ffffc07224 */ /* 0x000fe200078e002c */
[--C-:B----4-:R-:W-:Y:S01]  /*179b0*/  HSET2.LE.AND R12, R40, R171.reuse, PT ;  /* 0x000000ab280c7233 */ /* 0x110fe20003803000 */
[----:B------:R-:W-:Y:S01]  /*179c0*/  IMAD.MOV.U32 R230, RZ, RZ, R45 ;  /* 0x000000ffffe67224 */ /* 0x000fe200078e002d */
[----:B------:R-:W-:Y:S01]  /*179d0*/  LOP3.LUT R5, R0, R5, RZ, 0xc0, !PT ;  /* 0x0000000500057212 */ /* 0x000fe200078ec0ff */
[----:B------:R-:W-:Y:S01]  /*179e0*/  IMAD.MOV.U32 R246, RZ, RZ, R46 ;  /* 0x000000fffff67224 */ /* 0x000fe200078e002e */
[----:B-1----:R-:W-:Y:S01]  /*179f0*/  F2FP.F16.F32.PACK_AB R13, R118, R119 ;  /* 0x00000077760d723e */ /* 0x002fe200000000ff */
[----:B------:R-:W-:Y:S01]  /*17a00*/  IMAD.MOV.U32 R196, RZ, RZ, R47 ;  /* 0x000000ffffc47224 */ /* 0x000fe200078e002f */
[----:B------:R-:W-:Y:S01]  /*17a10*/  HSET2.LE.AND R0, R54, R171, PT ;  /* 0x000000ab36007233 */ /* 0x000fe20003803000 */
[----:B------:R-:W-:Y:S01]  /*17a20*/  IMAD.MOV.U32 R245, RZ, RZ, R42 ;  /* 0x000000fffff57224 */ /* 0x000fe200078e002a */
[----:B------:R-:W-:Y:S01]  /*17a30*/  HMMA.16816.F32 R44, R8, R76, R124 ;  /* 0x0000004c082c723c */ /* 0x000fe2000000187c */
[----:B------:R-:W-:Y:S01]  /*17a40*/  IMAD.MOV.U32 R203, RZ, RZ, R43 ;  /* 0x000000ffffcb7224 */ /* 0x000fe200078e002b */
[----:B--2---:R-:W-:-:S04]  /*17a50*/  F2FP.F16.F32.PACK_AB R7, R176, R177 ;  /* 0x000000b1b007723e */ /* 0x004fc800000000ff */
[----:B------:R-:W-:Y:S01]  /*17a60*/  HMMA.16816.F32 R40, R8, R78, R128 ;  /* 0x0000004e0828723c */ /* 0x000fe20000001880 */
[----:B------:R1:W-:Y:S01]  /*17a70*/  MUFU.EX2 R120, R14 ;  /* 0x0000000e00787308 */ /* 0x0003e20000000800 */
[----:B------:R-:W-:-:S05]  /*17a80*/  LOP3.LUT R6, R6, R7, RZ, 0xc0, !PT ;  /* 0x0000000706067212 */ /* 0x000fca00078ec0ff */
[----:B------:R-:W-:Y:S02]  /*17a90*/  F2FP.F16.F32.PACK_AB R8, R242, R249 ;  /* 0x000000f9f208723e */ /* 0x000fe400000000ff */
[----:B------:R-:W-:Y:S01]  /*17aa0*/  SHF.R.U32.HI R9, RZ, 0x10, R28 ;  /* 0x00000010ff097819 */ /* 0x000fe2000001161c */
[----:B------:R2:W-:Y:S01]  /*17ab0*/  MUFU.EX2 R117, R17 ;  /* 0x0000001100757308 */ /* 0x0005e20000000800 */
[----:B------:R-:W-:Y:S02]  /*17ac0*/  LOP3.LUT R7, R12, R13, RZ, 0xc0, !PT ;  /* 0x0000000d0c077212 */ /* 0x000fe400078ec0ff */
[----:B------:R-:W-:Y:S02]  /*17ad0*/  LOP3.LUT R12, R9, 0xff, RZ, 0xc0, !PT ;  /* 0x000000ff090c7812 */ /* 0x000fe400078ec0ff */
[--C-:B------:R-:W-:Y:S02]  /*17ae0*/  HSET2.LE.AND R9, R53, R171.reuse, PT ;  /* 0x000000ab35097233 */ /* 0x100fe40003803000 */
[----:B------:R-:W-:-:S02]  /*17af0*/  HSET2.LE.AND R11, R52, R171, PT ;  /* 0x000000ab340b7233 */ /* 0x000fc40003803000 */
[----:B-1----:R-:W-:Y:S02]  /*17b00*/  LOP3.LUT R14, R0, R8, RZ, 0xc0, !PT ;  /* 0x00000008000e7212 */ /* 0x002fe400078ec0ff */
[----:B------:R-:W-:Y:S02]  /*17b10*/  HSET2.LE.AND R0, R55, R171, PT ;  /* 0x000000ab37007233 */ /* 0x000fe40003803000 */
[----:B------:R-:W-:Y:S02]  /*17b20*/  F2FP.F16.F32.PACK_AB R10, R244, R250 ;  /* 0x000000faf40a723e */ /* 0x000fe400000000ff */
[----:B------:R-:W-:Y:S01]  /*17b30*/  F2FP.F16.F32.PACK_AB R8, R188, R185 ;  /* 0x000000b9bc08723e */ /* 0x000fe200000000ff */
[----:B--2---:R-:W-:Y:S01]  /*17b40*/  FADD.FTZ R17, R209, R15 ;  /* 0x0000000fd1117221 */ /* 0x004fe20000010000 */
[----:B------:R-:W-:Y:S02]  /*17b50*/  SHF.R.U32.HI R15, RZ, 0x18, R28 ;  /* 0x00000018ff0f7819 */ /* 0x000fe4000001161c */
[----:B------:R-:W-:Y:S01]  /*17b60*/  F2FP.F16.F32.PACK_AB R13, R179, R178 ;  /* 0x000000b2b30d723e */ /* 0x000fe200000000ff */
[----:B------:R-:W-:Y:S01]  /*17b70*/  IMAD.MOV.U32 R233, RZ, RZ, R210 ;  /* 0x000000ffffe97224 */ /* 0x000fe200078e00d2 */
[----:B------:R-:W-:-:S02]  /*17b80*/  LOP3.LUT R16, R3, UR36, R32, 0x96, !PT ;  /* 0x0000002403107c12 */ /* 0x000fc4000f8e9620 */
[----:B------:R-:W-:Y:S01]  /*17b90*/  PRMT R32, R12, 0x5410, R15 ;  /* 0x000054100c207816 */ /* 0x000fe2000000000f */
[----:B------:R-:W-:Y:S01]  /*17ba0*/  FADD.FTZ R18, R196, R35 ;  /* 0x00000023c4127221 */ /* 0x000fe20000010000 */
[----:B------:R-:W-:Y:S02]  /*17bb0*/  LOP3.LUT R15, R0, R8, RZ, 0xc0, !PT ;  /* 0x00000008000f7212 */ /* 0x000fe400078ec0ff */
[----:B------:R-:W-:Y:S02]  /*17bc0*/  LOP3.LUT R12, R9, R10, RZ, 0xc0, !PT ;  /* 0x0000000a090c7212 */ /* 0x000fe400078ec0ff */
[----:B------:R-:W-:Y:S01]  /*17bd0*/  LOP3.LUT R13, R11, R13, RZ, 0xc0, !PT ;  /* 0x0000000d0b0d7212 */ /* 0x000fe200078ec0ff */
[----:B------:R-:W-:Y:S01]  /*17be0*/  IMAD.MOV.U32 R196, RZ, RZ, R203 ;  /* 0x000000ffffc47224 */ /* 0x000fe200078e00cb */
[----:B------:R-:W-:Y:S01]  /*17bf0*/  MUFU.EX2 R116, R29 ;  /* 0x0000001d00747308 */ /* 0x000fe20000000800 */
[----:B------:R-:W-:Y:S02]  /*17c00*/  IMAD.MOV.U32 R186, RZ, RZ, R233 ;  /* 0x000000ffffba7224 */ /* 0x000fe400078e00e9 */
[----:B------:R-:W-:-:S02]  /*17c10*/  IMAD.MOV.U32 R235, RZ, RZ, R71 ;  /* 0x000000ffffeb7224 */ /* 0x000fc400078e0047 */
[----:B------:R-:W-:Y:S02]  /*17c20*/  IMAD.MOV.U32 R233, RZ, RZ, R246 ;  /* 0x000000ffffe97224 */ /* 0x000fe400078e00f6 */
[----:B------:R-:W-:Y:S01]  /*17c30*/  IMAD.MOV.U32 R203, RZ, RZ, R192 ;  /* 0x000000ffffcb7224 */ /* 0x000fe200078e00c0 */
[----:B------:R-:W1:Y:S01]  /*17c40*/  MUFU.EX2 R78, R30 ;  /* 0x0000001e004e7308 */ /* 0x000e620000000800 */
[----:B------:R-:W-:Y:S01]  /*17c50*/  IMAD.MOV.U32 R191, RZ, RZ, R194 ;  /* 0x000000ffffbf7224 */ /* 0x000fe200078e00c2 */
[C---:B------:R-:W-:Y:S01]  /*17c60*/  HMMA.16816.F32 R60, R4.reuse, R22, R104 ;  /* 0x00000016043c723c */ /* 0x040fe20000001868 */
[----:B------:R-:W-:Y:S02]  /*17c70*/  IMAD.MOV.U32 R195, RZ, RZ, R66 ;  /* 0x000000ffffc37224 */ /* 0x000fe400078e0042 */
[----:B------:R-:W-:Y:S02]  /*17c80*/  IMAD.MOV.U32 R251, RZ, RZ, R67 ;  /* 0x000000fffffb7224 */ /* 0x000fe400078e0043 */
[----:B------:R-:W-:Y:S01]  /*17c90*/  IMAD.MOV.U32 R248, RZ, RZ, R70 ;  /* 0x000000fffff87224 */ /* 0x000fe200078e0046 */
[----:B------:R-:W-:Y:S01]  /*17ca0*/  HMMA.16816.F32 R52, R4, R26, R112 ;  /* 0x0000001a0434723c */ /* 0x000fe20000001870 */
[----:B------:R-:W-:-:S02]  /*17cb0*/  IMAD.MOV.U32 R194, RZ, RZ, R65 ;  /* 0x000000ffffc27224 */ /* 0x000fc400078e0041 */
[----:B------:R-:W-:Y:S02]  /*17cc0*/  IMAD.MOV.U32 R246, RZ, RZ, R69 ;  /* 0x000000fffff67224 */ /* 0x000fe400078e0045 */
[----:B------:R-:W-:Y:S02]  /*17cd0*/  IMAD.MOV.U32 R241, RZ, RZ, R68 ;  /* 0x000000fffff17224 */ /* 0x000fe400078e0044 */
[----:B------:R-:W-:Y:S01]  /*17ce0*/  IMAD.MOV.U32 R192, RZ, RZ, R64 ;  /* 0x000000ffffc07224 */ /* 0x000fe200078e0040 */
[----:B------:R-:W-:Y:S01]  /*17cf0*/  HMMA.16816.F32 R68, R4, R24, R108 ;  /* 0x000000180444723c */ /* 0x000fe2000000186c */
[----:B------:R-:W-:Y:S01]  /*17d00*/  MUFU.EX2 R76, R58 ;  /* 0x0000003a004c7308 */ /* 0x000fe20000000800 */
[----:B------:R-:W-:-:S04]  /*17d10*/  FADD.FTZ R0, R235, R57 ;  /* 0x00000039eb007221 */ /* 0x000fc80000010000 */
[----:B------:R-:W-:Y:S03]  /*17d20*/  HMMA.16816.F32 R64, R4, R20, R100 ;  /* 0x000000140440723c */ /* 0x000fe60000001864 */
[----:B------:R2:W-:Y:S04]  /*17d30*/  MUFU.EX2 R35, R59 ;  /* 0x0000003b00237308 */ /* 0x0005e80000000800 */
[----:B------:R-:W-:-:S04]  /*17d40*/  FADD.FTZ R6, R208, R56 ;  /* 0x00000038d0067221 */ /* 0x000fc80000010000 */
[----:B------:R4:W1:Y:S01]  /*17d50*/  MUFU.EX2 R77, R31 ;  /* 0x0000001f004d7308 */ /* 0x0008620000000800 */
[----:B------:R-:W-:Y:S01]  /*17d60*/  FADD.FTZ R19, R135, R0 ;  /* 0x0000000087137221 */ /* 0x000fe20000010000 */
[----:B------:R-:W-:Y:S01]  /*17d70*/  HSET2.LE.AND R0, R33, R171, PT ;  /* 0x000000ab21007233 */ /* 0x000fe20003803000 */
[----:B--2---:R-:W-:Y:S01]  /*17d80*/  HMMA.16816.F32 R56, R12, R22, R36 ;  /* 0x000000160c38723c */ /* 0x004fe20000001824 */
[----:B------:R-:W-:Y:S01]  /*17d90*/  LDSM.16.MT88.4 R36, [R205+0x5800] ;  /* 0x00580000cd24783b */ /* 0x000fe20000004200 */
[----:B------:R-:W-:-:S03]  /*17da0*/  IMAD.MOV.U32 R235, RZ, RZ, R241 ;  /* 0x000000ffffeb7224 */ /* 0x000fc600078e00f1 */
[----:B----4-:R-:W2:Y:S01]  /*17db0*/  LDSM.16.MT88.4 R28, [R204+0x5800] ;  /* 0x00580000cc1c783b */ /* 0x010ea20000004200 */
[----:B---3--:R-:W-:Y:S01]  /*17dc0*/  F2FP.F16.F32.PACK_AB R4, R174, R175 ;  /* 0x000000afae04723e */ /* 0x008fe200000000ff */
[----:B------:R-:W-:Y:S01]  /*17dd0*/  IMAD.MOV.U32 R241, RZ, RZ, R248 ;  /* 0x000000fffff17224 */ /* 0x000fe200078e00f8 */
[----:B------:R-:W-:Y:S01]  /*17de0*/  HMMA.16816.F32 R48, R12, R20, R48 ;  /* 0x000000140c30723c */ /* 0x000fe20000001830 */
[----:B------:R-:W-:Y:S01]  /*17df0*/  IMAD.MOV.U32 R248, RZ, RZ, R251 ;  /* 0x000000fffff87224 */ /* 0x000fe200078e00fb */
[----:B------:R-:W-:Y:S01]  /*17e00*/  LOP3.LUT R8, R0, R4, RZ, 0xc0, !PT ;  /* 0x0000000400087212 */ /* 0x000fe200078ec0ff */
[----:B------:R-:W-:Y:S01]  /*17e10*/  IMAD.MOV.U32 R251, RZ, RZ, R186 ;  /* 0x000000fffffb7224 */ /* 0x000fe200078e00ba */
[----:B------:R-:W3:Y:S01]  /*17e20*/  MUFU.EX2 R72, R72 ;  /* 0x0000004800487308 */ /* 0x000ee20000000800 */
[----:B------:R-:W-:Y:S02]  /*17e30*/  HSET2.LE.AND R0, R32, R171, PT ;  /* 0x000000ab20007233 */ /* 0x000fe40003803000 */
[----:B------:R-:W-:Y:S01]  /*17e40*/  FADD.FTZ R20, R235, R17 ;  /* 0x00000011eb147221 */ /* 0x000fe20000010000 */
[----:B------:R-:W-:-:S02]  /*17e50*/  IMAD.MOV.U32 R235, RZ, RZ, R241 ;  /* 0x000000ffffeb7224 */ /* 0x000fc400078e00f1 */
[----:B------:R-:W-:Y:S01]  /*17e60*/  FADD.FTZ R5, R207, R18 ;  /* 0x00000012cf057221 */ /* 0x000fe20000010000 */
[----:B------:R-:W-:Y:S01]  /*17e70*/  IMAD.MOV.U32 R241, RZ, RZ, R248 ;  /* 0x000000fffff17224 */ /* 0x000fe200078e00f8 */
[----:B-1----:R-:W-:Y:S01]  /*17e80*/  F2FP.F16.F32.PACK_AB R4, R78, R116 ;  /* 0x000000744e04723e */ /* 0x002fe200000000ff */
[----:B------:R-:W-:Y:S02]  /*17e90*/  IMAD.MOV.U32 R248, RZ, RZ, R251 ;  /* 0x000000fffff87224 */ /* 0x000fe400078e00fb */
[----:B------:R-:W-:Y:S01]  /*17ea0*/  FADD.FTZ R18, R235, R6 ;  /* 0x00000006eb127221 */ /* 0x000fe20000010000 */
[----:B------:R-:W-:Y:S01]  /*17eb0*/  FADD.FTZ R17, R241, R5 ;  /* 0x00000005f1117221 */ /* 0x000fe20000010000 */
[----:B------:R-:W-:Y:S01]  /*17ec0*/  LOP3.LUT R9, R0, R4, RZ, 0xc0, !PT ;  /* 0x0000000400097212 */ /* 0x000fe200078ec0ff */
[----:B------:R-:W-:Y:S01]  /*17ed0*/  FADD.FTZ R0, R248, R20 ;  /* 0x00000014f8007221 */ /* 0x000fe20000010000 */
[--C-:B------:R-:W-:Y:S02]  /*17ee0*/  HSET2.LE.AND R5, R84, R171.reuse, PT ;  /* 0x000000ab54057233 */ /* 0x100fe40003803000 */
[----:B------:R-:W-:Y:S01]  /*17ef0*/  F2FP.F16.F32.PACK_AB R6, R117, R120 ;  /* 0x000000787506723e */ /* 0x000fe200000000ff */
[----:B------:R-:W-:Y:S01]  /*17f00*/  FADD.FTZ R23, R195, R0 ;  /* 0x00000000c3177221 */ /* 0x000fe20000010000 */
[----:B------:R-:W-:-:S02]  /*17f10*/  HSET2.LE.AND R7, R83, R171, PT ;  /* 0x000000ab53077233 */ /* 0x000fc40003803000 */
[----:B------:R-:W-:Y:S02]  /*17f20*/  F2FP.F16.F32.PACK_AB R11, R76, R77 ;  /* 0x0000004d4c0b723e */ /* 0x000fe400000000ff */
[----:B------:R-:W-:Y:S02]  /*17f30*/  LOP3.LUT R10, R5, R6, RZ, 0xc0, !PT ;  /* 0x00000006050a7212 */ /* 0x000fe400078ec0ff */
[--C-:B------:R-:W-:Y:S02]  /*17f40*/  HSET2.LE.AND R0, R91, R171.reuse, PT ;  /* 0x000000ab5b007233 */ /* 0x100fe40003803000 */
[----:B------:R-:W-:Y:S01]  /*17f50*/  F2FP.F16.F32.PACK_AB R6, R232, R236 ;  /* 0x000000ece806723e */ /* 0x000fe200000000ff */
[----:B------:R-:W-:Y:S01]  /*17f60*/  IMAD.MOV.U32 R136, RZ, RZ, R211 ;  /* 0x000000ffff887224 */ /* 0x000fe200078e00d3 */
[----:B------:R-:W-:Y:S01]  /*17f70*/  LOP3.LUT R11, R7, R11, RZ, 0xc0, !PT ;  /* 0x0000000b070b7212 */ /* 0x000fe200078ec0ff */
[----:B------:R-:W-:Y:S01]  /*17f80*/  IMAD.MOV.U32 R186, RZ, RZ, R196 ;  /* 0x000000ffffba7224 */ /* 0x000fe200078e00c4 */
[----:B------:R-:W-:Y:S01]  /*17f90*/  HMMA.16816.F32 R44, R12, R24, R44 ;  /* 0x000000180c2c723c */ /* 0x000fe2000000182c */
[----:B------:R-:W-:Y:S01]  /*17fa0*/  HSET2.LE.AND R7, R90, R171, PT ;  /* 0x000000ab5a077233 */ /* 0x000fe20003803000 */
[----:B------:R-:W-:Y:S01]  /*17fb0*/  IMAD.MOV.U32 R196, RZ, RZ, R245 ;  /* 0x000000ffffc47224 */ /* 0x000fe200078e00f5 */
[----:B------:R-:W-:-:S02]  /*17fc0*/  LOP3.LUT R6, R0, R6, RZ, 0xc0, !PT ;  /* 0x0000000600067212 */ /* 0x000fc400078ec0ff */
[----:B---3--:R-:W-:Y:S01]  /*17fd0*/  F2FP.F16.F32.PACK_AB R4, R72, R35 ;  /* 0x000000234804723e */ /* 0x008fe200000000ff */
[----:B------:R-:W-:Y:S01]  /*17fe0*/  HMMA.16816.F32 R40, R12, R26, R40 ;  /* 0x0000001a0c28723c */ /* 0x000fe20000001828 */
[----:B------:R-:W-:Y:S01]  /*17ff0*/  HSET2.LE.AND R0, R87, R171, PT ;  /* 0x000000ab57007233 */ /* 0x000fe20003803000 */
[----:B------:R-:W-:Y:S02]  /*18000*/  IMAD.MOV.U32 R245, RZ, RZ, R136 ;  /* 0x000000fffff57224 */ /* 0x000fe400078e0088 */
[----:B------:R-:W-:Y:S01]  /*18010*/  FADD.FTZ R21, R191, R17 ;  /* 0x00000011bf157221 */ /* 0x000fe20000010000 */
[----:B------:R-:W-:Y:S02]  /*18020*/  IMAD.MOV.U32 R251, RZ, RZ, R186 ;  /* 0x000000fffffb7224 */ /* 0x000fe400078e00ba */
[----:B------:R-:W-:Y:S01]  /*18030*/  LOP3.LUT R13, R2, 0xffff, RZ, 0xc0, !PT ;  /* 0x0000ffff020d7812 */ /* 0x000fe200078ec0ff */
[----:B------:R-:W-:Y:S01]  /*18040*/  MUFU.EX2 R74, R74 ;  /* 0x0000004a004a7308 */ /* 0x000fe20000000800 */
[----:B------:R-:W-:-:S02]  /*18050*/  F2FP.F16.F32.PACK_AB R3, R237, R243 ;  /* 0x000000f3ed03723e */ /* 0x000fc400000000ff */
[----:B------:R-:W-:Y:S01]  /*18060*/  SHF.R.U32.HI R15, RZ, 0x10, R2 ;  /* 0x00000010ff0f7819 */ /* 0x000fe20000011602 */
[----:B------:R-:W-:Y:S01]  /*18070*/  IMAD.MOV.U32 R186, RZ, RZ, R196 ;  /* 0x000000ffffba7224 */ /* 0x000fe200078e00c4 */
[----:B------:R-:W-:Y:S01]  /*18080*/  LOP3.LUT R7, R7, R4, RZ, 0xc0, !PT ;  /* 0x0000000407077212 */ /* 0x000fe200078ec0ff */
[----:B------:R-:W-:Y:S01]  /*18090*/  IMAD.MOV.U32 R162, RZ, RZ, R228 ;  /* 0x000000ffffa27224 */ /* 0x000fe200078e00e4 */
[----:B------:R-:W-:Y:S02]  /*180a0*/  LOP3.LUT R17, R2, 0xff, RZ, 0xc0, !PT ;  /* 0x000000ff02117812 */ /* 0x000fe400078ec0ff */
[----:B------:R-:W-:Y:S01]  /*180b0*/  SHF.R.U32.HI R14, RZ, 0x18, R2 ;  /* 0x00000018ff0e7819 */ /* 0x000fe20000011602 */
[----:B------:R-:W-:Y:S01]  /*180c0*/  IMAD.MOV.U32 R196, RZ, RZ, R245 ;  /* 0x000000ffffc47224 */ /* 0x000fe200078e00f5 */
[----:B------:R-:W-:Y:S01]  /*180d0*/  LOP3.LUT R4, R0, R3, RZ, 0xc0, !PT ;  /* 0x0000000300047212 */ /* 0x000fe200078ec0ff */
[----:B------:R-:W-:Y:S01]  /*180e0*/  FADD.FTZ R5, R251, R19 ;  /* 0x00000013fb057221 */ /* 0x000fe20000010000 */
[----:B------:R-:W-:Y:S01]  /*180f0*/  SHF.R.U32.HI R2, RZ, 0x8, R13 ;  /* 0x00000008ff027819 */ /* 0x000fe2000001160d */
[----:B------:R-:W-:Y:S01]  /*18100*/  FADD.FTZ R22, R186, R18 ;  /* 0x00000012ba167221 */ /* 0x000fe20000010000 */
[----:B------:R-:W-:Y:S01]  /*18110*/  LOP3.LUT R0, R15, 0xff, RZ, 0xc0, !PT ;  /* 0x000000ff0f007812 */ /* 0x000fe200078ec0ff */
[----:B------:R-:W1:Y:S01]  /*18120*/  MUFU.EX2 R75, R75 ;  /* 0x0000004b004b7308 */ /* 0x000e620000000800 */
[----:B------:R-:W-:Y:S01]  /*18130*/  LOP3.LUT R3, R96, 0xff, RZ, 0xc0, !PT ;  /* 0x000000ff60037812 */ /* 0x000fe200078ec0ff */
[----:B------:R-:W-:Y:S01]  /*18140*/  FADD.FTZ R32, R196, R5 ;  /* 0x00000005c4207221 */ /* 0x000fe20000010000 */
[----:B------:R-:W-:Y:S01]  /*18150*/  PRMT R18, R17, 0x5410, R2 ;  /* 0x0000541011127816 */ /* 0x000fe20000000002 */
[----:B--2---:R-:W-:Y:S01]  /*18160*/  HMMA.16816.F32 R64, R8, R28, R64 ;  /* 0x0000001c0840723c */ /* 0x004fe20000001840 */
[----:B------:R-:W-:Y:S01]  /*18170*/  PRMT R17, R0, 0x5410, R14 ;  /* 0x0000541000117816 */ /* 0x000fe2000000000e */
[----:B------:R-:W-:Y:S01]  /*18180*/  LDSM.16.MT88.4 R24, [R205+0x5c00] ;  /* 0x005c0000cd18783b */ /* 0x000fe20000004200 */
[----:B------:R-:W-:-:S02]  /*18190*/  HSET2.LE.AND R5, R86, R171, PT ;  /* 0x000000ab56057233 */ /* 0x000fc40003803000 */
[----:B------:R-:W-:Y:S01]  /*181a0*/  PRMT R19, R3, 0x5410, R97 ;  /* 0x0000541003137816 */ /* 0x000fe20000000061 */
[----:B------:R-:W-:Y:S01]  /*181b0*/  HMMA.16816.F32 R60, R8, R30, R60 ;  /* 0x0000001e083c723c */ /* 0x000fe2000000183c */
[----:B------:R-:W-:Y:S02]  /*181c0*/  LOP3.LUT R0, R34, 0xffff, RZ, 0xc0, !PT ;  /* 0x0000ffff22007812 */ /* 0x000fe400078ec0ff */
[----:B------:R-:W-:-:S03]  /*181d0*/  F2FP.F16.F32.PACK_AB R12, R187, R184 ;  /* 0x000000b8bb0c723e */ /* 0x000fc600000000ff */
[----:B------:R-:W-:Y:S01]  /*181e0*/  HMMA.16816.F32 R68, R8, R36, R68 ;  /* 0x000000240844723c */ /* 0x000fe20000001844 */
[----:B------:R-:W-:Y:S01]  /*181f0*/  LOP3.LUT R3, R16, 0xffff, RZ, 0xc0, !PT ;  /* 0x0000ffff10037812 */ /* 0x000fe200078ec0ff */
[----:B------:R-:W-:-:S04]  /*18200*/  IMAD.MOV.U32 R161, RZ, RZ, R162 ;  /* 0x000000ffffa17224 */ /* 0x000fc800078e00a2 */
[----:B------:R-:W-:Y:S01]  /*18210*/  HMMA.16816.F32 R52, R8, R38, R52 ;  /* 0x000000260834723c */ /* 0x000fe20000001834 */
[----:B------:R-:W-:Y:S01]  /*18220*/  LOP3.LUT R5, R5, R12, RZ, 0xc0, !PT ;  /* 0x0000000c05057212 */ /* 0x000fe200078ec0ff */
[----:B------:R-:W-:Y:S01]  /*18230*/  IMAD.MOV.U32 R162, RZ, RZ, R214 ;  /* 0x000000ffffa27224 */ /* 0x000fe200078e00d6 */
[----:B------:R-:W-:Y:S01]  /*18240*/  SHF.R.U32.HI R12, RZ, 0x8, R95 ;  /* 0x00000008ff0c7819 */ /* 0x000fe2000001165f */
[----:B------:R-:W-:Y:S01]  /*18250*/  MUFU.EX2 R80, R80 ;  /* 0x0000005000507308 */ /* 0x000fe20000000800 */
[----:B------:R-:W-:Y:S01]  /*18260*/  IMAD.MOV.U32 R136, RZ, RZ, R206 ;  /* 0x000000ffff887224 */ /* 0x000fe200078e00ce */
[----:B------:R2:W5:Y:S01]  /*18270*/  LDL.LU R228, [R1+0x100] ;  /* 0x0001000001e47983 */ /* 0x0005620000300800 */
[----:B------:R-:W-:Y:S02]  /*18280*/  SHF.R.U32.HI R9, RZ, 0x10, R16 ;  /* 0x00000010ff097819 */ /* 0x000fe40000011610 */
[----:B------:R-:W-:Y:S02]  /*18290*/  SHF.R.U32.HI R10, RZ, 0x8, R0 ;  /* 0x00000008ff0a7819 */ /* 0x000fe40000011600 */
[----:B------:R-:W-:-:S02]  /*182a0*/  LOP3.LUT R11, R16, 0xff, RZ, 0xc0, !PT ;  /* 0x000000ff100b7812 */ /* 0x000fc400078ec0ff */
[----:B------:R-:W-:Y:S01]  /*182b0*/  SHF.R.U32.HI R8, RZ, 0x18, R16 ;  /* 0x00000018ff087819 */ /* 0x000fe20000011610 */
[----:B------:R-:W-:Y:S01]  /*182c0*/  IMAD.MOV.U32 R196, RZ, RZ, R234 ;  /* 0x000000ffffc47224 */ /* 0x000fe200078e00ea */
[----:B------:R-:W-:Y:S02]  /*182d0*/  SHF.R.U32.HI R0, RZ, 0x8, R3 ;  /* 0x00000008ff007819 */ /* 0x000fe40000011603 */
[----:B------:R-:W-:Y:S01]  /*182e0*/  SHF.R.U32.HI R2, RZ, 0x10, R34 ;  /* 0x00000010ff027819 */ /* 0x000fe20000011622 */
[----:B------:R-:W3:Y:S01]  /*182f0*/  MUFU.EX2 R81, R81 ;  /* 0x0000005100517308 */ /* 0x000ee20000000800 */
[----:B------:R-:W-:Y:S01]  /*18300*/  LOP3.LUT R3, R9, 0xff, RZ, 0xc0, !PT ;  /* 0x000000ff09037812 */ /* 0x000fe200078ec0ff */
[----:B------:R-:W-:Y:S01]  /*18310*/  IMAD.MOV.U32 R234, RZ, RZ, R240 ;  /* 0x000000ffffea7224 */ /* 0x000fe200078e00f0 */
[----:B------:R-:W-:Y:S01]  /*18320*/  PRMT R20, R98, 0x5410, R12 ;  /* 0x0000541062147816 */ /* 0x000fe2000000000c */
[----:B------:R-:W-:Y:S01]  /*18330*/  IMAD.MOV.U32 R240, RZ, RZ, R247 ;  /* 0x000000fffff07224 */ /* 0x000fe200078e00f7 */
[----:B------:R-:W-:Y:S01]  /*18340*/  PRMT R0, R11, 0x5410, R0 ;  /* 0x000054100b007816 */ /* 0x000fe20000000000 */
[----:B------:R-:W-:Y:S01]  /*18350*/  IMAD.MOV.U32 R247, RZ, RZ, R160 ;  /* 0x000000fffff77224 */ /* 0x000fe200078e00a0 */
[----:B------:R-:W-:Y:S01]  /*18360*/  PRMT R3, R3, 0x5410, R8 ;  /* 0x0000541003037816 */ /* 0x000fe20000000008 */
[----:B------:R-:W-:Y:S01]  /*18370*/  IMAD.MOV.U32 R195, RZ, RZ, R161 ;  /* 0x000000ffffc37224 */ /* 0x000fe200078e00a1 */
[----:B------:R-:W-:Y:S01]  /*18380*/  SHF.R.U32.HI R12, RZ, 0x18, R34 ;  /* 0x00000018ff0c7819 */ /* 0x000fe20000011622 */
[----:B------:R-:W-:Y:S01]  /*18390*/  FADD.FTZ R8, R162, R22 ;  /* 0x00000016a2087221 */ /* 0x000fe20000010000 */
[----:B------:R-:W-:Y:S01]  /*183a0*/  LOP3.LUT R2, R2, 0xff, RZ, 0xc0, !PT ;  /* 0x000000ff02027812 */ /* 0x000fe200078ec0ff */
[----:B------:R-:W-:Y:S01]  /*183b0*/  FADD.FTZ R15, R163, R21 ;  /* 0x00000015a30f7221 */ /* 0x000fe20000010000 */
[----:B------:R-:W-:Y:S01]  /*183c0*/  MUFU.EX2 R88, R88 ;  /* 0x0000005800587308 */ /* 0x000fe20000000800 */
[----:B------:R-:W4:Y:S01]  /*183d0*/  LDSM.16.MT88.4 R160, [R204+0x5c00] ;  /* 0x005c0000cca0783b */ /* 0x000f220000004200 */
[----:B------:R-:W-:-:S02]  /*183e0*/  PRMT R14, R2, 0x5410, R12 ;  /* 0x00005410020e7816 */ /* 0x000fc4000000000c */
[----:B------:R-:W-:-:S04]  /*183f0*/  HSET2.LE.AND R0, R0, R171, PT ;  /* 0x000000ab00007233 */ /* 0x000fc80003803000 */
[----:B------:R-:W2:Y:S01]  /*18400*/  MUFU.EX2 R89, R89 ;  /* 0x0000005900597308 */ /* 0x000ea20000000800 */
[----:B-1----:R-:W-:Y:S01]  /*18410*/  F2FP.F16.F32.PACK_AB R2, R75, R74 ;  /* 0x0000004a4b02723e */ /* 0x002fe200000000ff */
[----:B------:R-:W-:Y:S01]  /*18420*/  IMAD.MOV.U32 R248, RZ, RZ, R196 ;  /* 0x000000fffff87224 */ /* 0x000fe200078e00c4 */
[----:B------:R-:W-:Y:S01]  /*18430*/  LOP3.LUT R13, R34, 0xff, RZ, 0xc0, !PT ;  /* 0x000000ff220d7812 */ /* 0x000fe200078ec0ff */
[----:B------:R-:W-:-:S04]  /*18440*/  IMAD.MOV.U32 R186, RZ, RZ, R233 ;  /* 0x000000ffffba7224 */ /* 0x000fc800078e00e9 */
[----:B------:R-:W-:Y:S01]  /*18450*/  MUFU.EX2 R82, R82 ;  /* 0x0000005200527308 */ /* 0x000fe20000000800 */
[----:B------:R-:W-:Y:S01]  /*18460*/  IMAD.MOV.U32 R233, RZ, RZ, R136 ;  /* 0x000000ffffe97224 */ /* 0x000fe200078e0088 */
[----:B------:R-:W-:-:S06]  /*18470*/  LOP3.LUT R136, R0, R2, RZ, 0xc0, !PT ;  /* 0x0000000200887212 */ /* 0x000fcc00078ec0ff */
[----:B------:R-:W1:Y:S01]  /*18480*/  MUFU.EX2 R85, R85 ;  /* 0x0000005500557308 */ /* 0x000e620000000800 */
[----:B------:R-:W-:Y:S01]  /*18490*/  FADD.FTZ R2, R248, R32 ;  /* 0x00000020f8027221 */ /* 0x000fe20000010000 */
[----:B------:R-:W-:Y:S01]  /*184a0*/  IMAD.MOV.U32 R251, RZ, RZ, R203 ;  /* 0x000000fffffb7224 */ /* 0x000fe200078e00cb */
[----:B------:R-:W-:Y:S01]  /*184b0*/  PRMT R13, R13, 0x5410, R10 ;  /* 0x000054100d0d7816 */ /* 0x000fe2000000000a */
[----:B------:R-:W-:Y:S01]  /*184c0*/  IMAD.MOV.U32 R157, RZ, RZ, R224 ;  /* 0x000000ffff9d7224 */ /* 0x000fe200078e00e0 */
[--C-:B------:R-:W-:Y:S01]  /*184d0*/  HSET2.LE.AND R12, R19, R171.reuse, PT ;  /* 0x000000ab130c7233 */ /* 0x100fe20003803000 */
[----:B------:R-:W-:Y:S01]  /*184e0*/  IMAD.MOV.U32 R137, RZ, RZ, R213 ;  /* 0x000000ffff897224 */ /* 0x000fe200078e00d5 */
[--C-:B------:R-:W-:Y:S01]  /*184f0*/  HSET2.LE.AND R10, R17, R171.reuse, PT ;  /* 0x000000ab110a7233 */ /* 0x100fe20003803000 */
[----:B------:R-:W-:Y:S01]  /*18500*/  MUFU.EX2 R73, R73 ;  /* 0x0000004900497308 */ /* 0x000fe20000000800 */
[----:B------:R-:W-:Y:S01]  /*18510*/  FADD.FTZ R16, R195, R23 ;  /* 0x00000017c3107221 */ /* 0x000fe20000010000 */
[----:B------:R-:W-:Y:S01]  /*18520*/  HSET2.LE.AND R9, R18, R171, PT ;  /* 0x000000ab12097233 */ /* 0x000fe20003803000 */
[----:B------:R-:W-:Y:S01]  /*18530*/  FADD.FTZ R17, R138, R2 ;  /* 0x000000028a117221 */ /* 0x000fe20000010000 */
[----:B------:R-:W-:Y:S01]  /*18540*/  FADD.FTZ R0, R251, R8 ;  /* 0x00000008fb007221 */ /* 0x000fe20000010000 */
[----:B---3--:R-:W-:-:S03]  /*18550*/  F2FP.F16.F32.PACK_AB R2, R81, R80 ;  /* 0x000000505102723e */ /* 0x008fc600000000ff */
[----:B------:R-:W-:Y:S01]  /*18560*/  MUFU.EX2 R92, R92 ;  /* 0x0000005c005c7308 */ /* 0x000fe20000000800 */
[----:B------:R-:W-:Y:S01]  /*18570*/  IMAD.MOV.U32 R196, RZ, RZ, R157 ;  /* 0x000000ffffc47224 */ /* 0x000fe200078e009d */
[C---:B------:R-:W-:Y:S01]  /*18580*/  HMMA.16816.F32 R48, R4.reuse, R28, R48 ;  /* 0x0000001c0430723c */ /* 0x040fe20000001830 */
[----:B------:R-:W-:Y:S01]  /*18590*/  IMAD.MOV.U32 R203, RZ, RZ, R156 ;  /* 0x000000ffffcb7224 */ /* 0x000fe200078e009c */
[----:B------:R3:W5:Y:S04]  /*185a0*/  LDL.LU R227, [R1+0xfc] ;  /* 0x0000fc0001e37983 */ /* 0x0007680000300800 */
[----:B------:R-:W4:Y:S01]  /*185b0*/  MUFU.EX2 R93, R93 ;  /* 0x0000005d005d7308 */ /* 0x000f220000000800 */
[----:B------:R-:W-:Y:S01]  /*185c0*/  IMAD.MOV.U32 R195, RZ, RZ, R158 ;  /* 0x000000ffffc37224 */ /* 0x000fe200078e009e */
[----:B------:R-:W-:Y:S01]  /*185d0*/  HMMA.16816.F32 R28, R4, R30, R56 ;  /* 0x0000001e041c723c */ /* 0x000fe20000001838 */
[----:B------:R-:W-:-:S05]  /*185e0*/  IMAD.MOV.U32 R191, RZ, RZ, R159 ;  /* 0x000000ffffbf7224 */ /* 0x000fca00078e009f */
[----:B------:R-:W3:Y:S01]  /*185f0*/  MUFU.EX2 R19, R94 ;  /* 0x0000005e00137308 */ /* 0x000ee20000000800 */
[C---:B------:R-:W-:Y:S01]  /*18600*/  HMMA.16816.F32 R156, R4.reuse, R36, R44 ;  /* 0x00000024049c723c */ /* 0x040fe2000000182c */
[----:B------:R-:W-:Y:S01]  /*18610*/  FADD.FTZ R18, R137, R16 ;  /* 0x0000001089127221 */ /* 0x000fe20000010000 */
[----:B------:R-:W-:Y:S01]  /*18620*/  IMAD.MOV.U32 R245, RZ, RZ, R246 ;  /* 0x000000fffff57224 */ /* 0x000fe200078e00f6 */
[----:B------:R-:W-:Y:S01]  /*18630*/  HSET2.LE.AND R3, R3, R171, PT ;  /* 0x000000ab03037233 */ /* 0x000fe20003803000 */
[----:B------:R-:W-:Y:S01]  /*18640*/  FADD.FTZ R16, R139, R0 ;  /* 0x000000008b107221 */ /* 0x000fe20000010000 */
[----:B--2---:R-:W-:Y:S01]  /*18650*/  F2FP.F16.F32.PACK_AB R8, R89, R88 ;  /* 0x000000585908723e */ /* 0x004fe200000000ff */
[----:B------:R-:W-:Y:S01]  /*18660*/  HMMA.16816.F32 R4, R4, R38, R40 ;  /* 0x000000260404723c */ /* 0x000fe20000001828 */
[----:B------:R-:W-:Y:S01]  /*18670*/  LOP3.LUT R138, R9, R2, RZ, 0xc0, !PT ;  /* 0x00000002098a7212 */ /* 0x000fe200078ec0ff */
[----:B------:R-:W-:Y:S01]  /*18680*/  IMAD.MOV.U32 R246, RZ, RZ, R194 ;  /* 0x000000fffff67224 */ /* 0x000fe200078e00c2 */
[----:B-1----:R-:W-:Y:S01]  /*18690*/  F2FP.F16.F32.PACK_AB R0, R85, R82 ;  /* 0x000000525500723e */ /* 0x002fe200000000ff */
[----:B------:R-:W-:Y:S01]  /*186a0*/  FADD.FTZ R2, R196, R17 ;  /* 0x00000011c4027221 */ /* 0x000fe20000010000 */
[----:B------:R-:W-:Y:S01]  /*186b0*/  FADD.FTZ R15, R186, R15 ;  /* 0x0000000fba0f7221 */ /* 0x000fe20000010000 */
[----:B------:R-:W-:-:S02]  /*186c0*/  LOP3.LUT R139, R10, R8, RZ, 0xc0, !PT ;  /* 0x000000080a8b7212 */ /* 0x000fc400078ec0ff */
[--C-:B------:R-:W-:Y:S01]  /*186d0*/  HSET2.LE.AND R11, R20, R171.reuse, PT ;  /* 0x000000ab140b7233 */ /* 0x100fe20003803000 */
[----:B------:R-:W-:Y:S01]  /*186e0*/  FADD.FTZ R10, R246, R2 ;  /* 0x00000002f60a7221 */ /* 0x000fe20000010000 */
[----:B------:R-:W-:Y:S01]  /*186f0*/  LOP3.LUT R137, R3, R0, RZ, 0xc0, !PT ;  /* 0x0000000003897212 */ /* 0x000fe200078ec0ff */
[----:B------:R-:W-:Y:S01]  /*18700*/  FADD.FTZ R0, R191, R15 ;  /* 0x0000000fbf007221 */ /* 0x000fe20000010000 */
[----:B------:R-:W-:Y:S01]  /*18710*/  FADD.FTZ R3, R195, R18 ;  /* 0x00000012c3037221 */ /* 0x000fe20000010000 */
[----:B------:R-:W-:Y:S01]  /*18720*/  F2FP.F16.F32.PACK_AB R2, R200, R201 ;  /* 0x000000c9c802723e */ /* 0x000fe200000000ff */
[----:B------:R-:W-:Y:S01]  /*18730*/  IMAD.MOV.U32 R191, RZ, RZ, R150 ;  /* 0x000000ffffbf7224 */ /* 0x000fe200078e0096 */
[--C-:B------:R-:W-:Y:S01]  /*18740*/  HSET2.LE.AND R13, R13, R171.reuse, PT ;  /* 0x000000ab0d0d7233 */ /* 0x100fe20003803000 */
[----:B------:R-:W-:Y:S01]  /*18750*/  FADD.FTZ R8, R233, R0 ;  /* 0x00000000e9087221 */ /* 0x000fe20000010000 */
[----:B------:R-:W-:Y:S01]  /*18760*/  HSET2.LE.AND R14, R14, R171, PT ;  /* 0x000000ab0e0e7233 */ /* 0x000fe20003803000 */
[----:B------:R-:W-:Y:S01]  /*18770*/  FADD.FTZ R15, R245, R3 ;  /* 0x00000003f50f7221 */ /* 0x000fe20000010000 */
[----:B------:R-:W-:Y:S01]  /*18780*/  LOP3.LUT R150, R11, R2, RZ, 0xc0, !PT ;  /* 0x000000020b967212 */ /* 0x000fe200078ec0ff */
[----:B------:R-:W-:Y:S01]  /*18790*/  IMAD.MOV.U32 R122, RZ, RZ, R141 ;  /* 0x000000ffff7a7224 */ /* 0x000fe200078e008d */
[----:B----4-:R-:W-:Y:S01]  /*187a0*/  F2FP.F16.F32.PACK_AB R0, R93, R92 ;  /* 0x0000005c5d00723e */ /* 0x010fe200000000ff */
[----:B------:R-:W-:Y:S01]  /*187b0*/  IMAD.MOV.U32 R123, RZ, RZ, R144 ;  /* 0x000000ffff7b7224 */ /* 0x000fe200078e0090 */
[----:B------:R-:W-:Y:S01]  /*187c0*/  F2FP.F16.F32.PACK_AB R3, R202, R229 ;  /* 0x000000e5ca03723e */ /* 0x000fe200000000ff */
[----:B------:R-:W-:Y:S01]  /*187d0*/  IMAD.MOV.U32 R189, RZ, RZ, R145 ;  /* 0x000000ffffbd7224 */ /* 0x000fe200078e0091 */
[----:B---3--:R-:W-:Y:S01]  /*187e0*/  F2FP.F16.F32.PACK_AB R2, R19, R73 ;  /* 0x000000491302723e */ /* 0x008fe200000000ff */
[----:B------:R-:W-:Y:S01]  /*187f0*/  IMAD.MOV.U32 R196, RZ, RZ, R148 ;  /* 0x000000ffffc47224 */ /* 0x000fe200078e0094 */
[----:B------:R-:W-:Y:S01]  /*18800*/  LOP3.LUT R148, R13, R3, RZ, 0xc0, !PT ;  /* 0x000000030d947212 */ /* 0x000fe200078ec0ff */
[----:B------:R-:W-:Y:S01]  /*18810*/  IMAD.MOV.U32 R195, RZ, RZ, R149 ;  /* 0x000000ffffc37224 */ /* 0x000fe200078e0095 */
[----:B------:R-:W-:Y:S01]  /*18820*/  LOP3.LUT R149, R14, R2, RZ, 0xc0, !PT ;  /* 0x000000020e957212 */ /* 0x000fe200078ec0ff */
[----:B------:R-:W-:Y:S01]  /*18830*/  IMAD.MOV.U32 R186, RZ, RZ, R151 ;  /* 0x000000ffffba7224 */ /* 0x000fe200078e0097 */
[----:B------:R-:W-:Y:S01]  /*18840*/  LOP3.LUT R151, R12, R0, RZ, 0xc0, !PT ;  /* 0x000000000c977212 */ /* 0x000fe200078ec0ff */
[----:B------:R-:W-:Y:S01]  /*18850*/  FADD.FTZ R9, R203, R16 ;  /* 0x00000010cb097221 */ /* 0x000fe20000010000 */
[----:B------:R-:W-:Y:S01]  /*18860*/  IMAD.MOV.U32 R233, RZ, RZ, R240 ;  /* 0x000000ffffe97224 */ /* 0x000fe200078e00f0 */
[----:B------:R1:W5:Y:S01]  /*18870*/  LDL.LU R226, [R1+0xf8] ;  /* 0x0000f80001e27983 */ /* 0x0003620000300800 */
        /* <DEDUP_REMOVED lines=8> */
[----:B------:R-:W-:-:S02]  /*18900*/  IMAD.MOV.U32 R247, RZ, RZ, R147 ;  /* 0x000000fffff77224 */ /* 0x000fc400078e0093 */
[----:B------:R-:W-:Y:S02]  /*18910*/  IMAD.MOV.U32 R235, RZ, RZ, R165 ;  /* 0x000000ffffeb7224 */ /* 0x000fe400078e00a5 */
[----:B------:R-:W-:Y:S01]  /*18920*/  IMAD.MOV.U32 R241, RZ, RZ, R166 ;  /* 0x000000fffff17224 */ /* 0x000fe200078e00a6 */
[----:B------:R-:W-:Y:S01]  /*18930*/  HMMA.16816.F32 R144, R136, R162, R60 ;  /* 0x000000a28890723c */ /* 0x000fe2000000183c */
[----:B------:R-:W-:Y:S02]  /*18940*/  IMAD.MOV.U32 R248, RZ, RZ, R167 ;  /* 0x000000fffff87224 */ /* 0x000fe400078e00a7 */
[----:B------:R-:W-:Y:S01]  /*18950*/  FADD.FTZ R2, R122, R9 ;  /* 0x000000097a027221 */ /* 0x000fe20000010000 */
[----:B------:R-:W-:Y:S01]  /*18960*/  FADD.FTZ R0, R123, R8 ;  /* 0x000000087b007221 */ /* 0x000fe20000010000 */
[----:B------:R-:W-:Y:S01]  /*18970*/  IMAD.MOV.U32 R251, RZ, RZ, R140 ;  /* 0x000000fffffb7224 */ /* 0x000fe200078e008c */
[----:B------:R1:W5:Y:S01]  /*18980*/  LDL.LU R225, [R1+0xf4] ;  /* 0x0000f40001e17983 */ /* 0x0003620000300800 */
[----:B------:R-:W-:Y:S01]  /*18990*/  HMMA.16816.F32 R164, R148, R160, R48 ;  /* 0x000000a094a4723c */ /* 0x000fe20000001830 */
[----:B------:R-:W-:Y:S01]  /*189a0*/  FADD.FTZ R3, R190, R10 ;  /* 0x0000000abe037221 */ /* 0x000fe20000010000 */
[----:B------:R-:W-:-:S04]  /*189b0*/  FADD.FTZ R2, R193, R2 ;  /* 0x00000002c1027221 */ /* 0x000fc80000010000 */
[C---:B------:R-:W-:Y:S01]  /*189c0*/  HMMA.16816.F32 R156, R148.reuse, R24, R156 ;  /* 0x00000018949c723c */ /* 0x040fe2000000189c */
[----:B------:R-:W-:Y:S01]  /*189d0*/  FADD.FTZ R0, R197, R0 ;  /* 0x00000000c5007221 */ /* 0x000fe20000010000 */
[----:B------:R-:W-:Y:S01]  /*189e0*/  IMAD.MOV.U32 R245, RZ, RZ, R234 ;  /* 0x000000fffff57224 */ /* 0x000fe200078e00ea */
[----:B------:R1:W5:Y:S03]  /*189f0*/  LDL.LU R224, [R1+0xf0] ;  /* 0x0000f00001e07983 */ /* 0x0003660000300800 */
[C---:B------:R-:W-:Y:S01]  /*18a00*/  HMMA.16816.F32 R160, R148.reuse, R162, R28 ;  /* 0x000000a294a0723c */ /* 0x040fe2000000181c */
[----:B------:R-:W-:Y:S01]  /*18a10*/  FADD.FTZ R3, R231, R3 ;  /* 0x00000003e7037221 */ /* 0x000fe20000010000 */
[----:B------:R-:W-:Y:S01]  /*18a20*/  FADD.FTZ R2, R235, R2 ;  /* 0x00000002eb027221 */ /* 0x000fe20000010000 */
[----:B------:R-:W-:Y:S01]  /*18a30*/  FADD.FTZ R0, R241, R0 ;  /* 0x00000000f1007221 */ /* 0x000fe20000010000 */
[----:B------:R-:W-:Y:S01]  /*18a40*/  IMAD.MOV.U32 R246, RZ, RZ, R230 ;  /* 0x000000fffff67224 */ /* 0x000fe200078e00e6 */
[----:B------:R1:W5:Y:S01]  /*18a50*/  LDL.LU R223, [R1+0xec] ;  /* 0x0000ec0001df7983 */ /* 0x0003620000300800 */
[----:B------:R-:W-:Y:S01]  /*18a60*/  HMMA.16816.F32 R148, R148, R26, R4 ;  /* 0x0000001a9494723c */ /* 0x000fe20000001804 */
[----:B------:R-:W-:Y:S01]  /*18a70*/  FADD.FTZ R3, R251, R3 ;  /* 0x00000003fb037221 */ /* 0x000fe20000010000 */
[----:B------:R-:W-:Y:S01]  /*18a80*/  FADD.FTZ R2, R186, R2 ;  /* 0x00000002ba027221 */ /* 0x000fe20000010000 */
[----:B------:R-:W-:Y:S01]  /*18a90*/  FADD.FTZ R0, R191, R0 ;  /* 0x00000000bf007221 */ /* 0x000fe20000010000 */
[----:B------:R-:W-:Y:S01]  /*18aa0*/  IMAD.MOV.U32 R194, RZ, RZ, R132 ;  /* 0x000000ffffc27224 */ /* 0x000fe200078e0084 */
[----:B------:R1:W5:Y:S02]  /*18ab0*/  LDL.LU R222, [R1+0xe8] ;  /* 0x0000e80001de7983 */ /* 0x0003640000300800 */
[----:B------:R-:W-:Y:S01]  /*18ac0*/  FADD.FTZ R4, R189, R15 ;  /* 0x0000000fbd047221 */ /* 0x000fe20000010000 */
[----:B------:R-:W-:Y:S01]  /*18ad0*/  FADD.FTZ R3, R196, R3 ;  /* 0x00000003c4037221 */ /* 0x000fe20000010000 */
[----:B------:R-:W-:Y:S01]  /*18ae0*/  FADD.FTZ R2, R203, R2 ;  /* 0x00000002cb027221 */ /* 0x000fe20000010000 */
[----:B------:R-:W-:Y:S01]  /*18af0*/  FADD.FTZ R0, R233, R0 ;  /* 0x00000000e9007221 */ /* 0x000fe20000010000 */
[----:B------:R-:W-:Y:S01]  /*18b00*/  FADD.FTZ R4, R199, R4 ;  /* 0x00000004c7047221 */ /* 0x000fe20000010000 */
[----:B------:R-:W-:Y:S01]  /*18b10*/  IMAD.MOV.U32 R230, RZ, RZ, R142 ;  /* 0x000000ffffe67224 */ /* 0x000fe200078e008e */
[----:B------:R1:W5:Y:S01]  /*18b20*/  LDL.LU R221, [R1+0xe4] ;  /* 0x0000e40001dd7983 */ /* 0x0003620000300800 */
[----:B------:R-:W-:-:S02]  /*18b30*/  IMAD.MOV.U32 R234, RZ, RZ, R143 ;  /* 0x000000ffffea7224 */ /* 0x000fc400078e008f */
[----:B------:R-:W-:Y:S01]  /*18b40*/  FADD.FTZ R4, R248, R4 ;  /* 0x00000004f8047221 */ /* 0x000fe20000010000 */
[----:B------:R-:W-:Y:S01]  /*18b50*/  FADD.FTZ R3, R183, R3 ;  /* 0x00000003b7037221 */ /* 0x000fe20000010000 */
[----:B------:R-:W-:Y:S01]  /*18b60*/  FADD.FTZ R2, R245, R2 ;  /* 0x00000002f5027221 */ /* 0x000fe20000010000 */
[----:B------:R-:W-:Y:S01]  /*18b70*/  FADD.FTZ R0, R246, R0 ;  /* 0x00000000f6007221 */ /* 0x000fe20000010000 */
[----:B------:R-:W-:Y:S01]  /*18b80*/  FADD.FTZ R4, R195, R4 ;  /* 0x00000004c3047221 */ /* 0x000fe20000010000 */
[----:B------:R1:W5:Y:S01]  /*18b90*/  LDL.LU R220, [R1+0xe0] ;  /* 0x0000e00001dc7983 */ /* 0x0003620000300800 */
[----:B------:R-:W2:Y:S02]  /*18ba0*/  LDC.U8 R132, c[0x0][0x388] ;  /* 0x0000e200ff847b82 */ /* 0x000ea40000000000 */
        /* <DEDUP_REMOVED lines=76> */
[----:B------:R1:W-:Y:S01]  /*19070*/  STL [R1+0x48], R4 ;  /* 0x0000480401007387 */ /* 0x0003e20000100800 */
[C---:B------:R-:W-:Y:S03]  /*19080*/  HMMA.16816.F32 R140, R136.reuse, R24, R68 ;  /* 0x00000018888c723c */ /* 0x040fe60000001844 */
[----:B------:R1:W-:Y:S04]  /*19090*/  STL [R1+0x4c], R3 ;  /* 0x00004c0301007387 */ /* 0x0003e80000100800 */
[----:B------:R1:W-:Y:S01]  /*190a0*/  STL [R1+0x40], R2 ;  /* 0x0000400201007387 */ /* 0x0003e20000100800 */
[----:B------:R-:W-:Y:S03]  /*190b0*/  HMMA.16816.F32 R136, R136, R26, R52 ;  /* 0x0000001a8888723c */ /* 0x000fe60000001834 */
[----:B------:R1:W-:Y:S01]  /*190c0*/  STL [R1+0x44], R0 ;  /* 0x0000440001007387 */ /* 0x0003e20000100800 */
[----:B------:R-:W-:-:S02]  /*190d0*/  IMAD.MOV.U32 R38, RZ, RZ, R134 ;  /* 0x000000ffff267224 */ /* 0x000fc400078e0086 */
[----:B------:R-:W-:Y:S02]  /*190e0*/  IMAD.MOV.U32 R39, RZ, RZ, R168 ;  /* 0x000000ffff277224 */ /* 0x000fe400078e00a8 */
[----:B------:R-:W-:Y:S02]  /*190f0*/  IMAD.MOV.U32 R36, RZ, RZ, R99 ;  /* 0x000000ffff247224 */ /* 0x000fe400078e0063 */
[----:B--2---:R-:W-:-:S14]  /*19100*/  IMAD.MOV.U32 R37, RZ, RZ, R133 ;  /* 0x000000ffff257224 */ /* 0x004fdc00078e0085 */
.L_x_976:
[----:B------:R-:W-:-:S06]  /*19110*/  UISETP.GT.AND UP0, UPT, UR17, UR14, UPT ;  /* 0x0000000e1100728c */ /* 0x000fcc000bf04270 */
[----:B------:R-:W-:-:S13]  /*19120*/  PLOP3.LUT P0, PT, PT, PT, UP0, 0x80, 0x0 ;  /* 0x000000000000781c */ /* 0x000fda0003f0f008 */
[----:B------:R-:W-:Y:S05]  /*19130*/  @!P0 BRA `(.L_x_980) ;  /* 0x000000b400548947 */ /* 0x000fea0003800000 */
[----:B------:R-:W2:Y:S01]  /*19140*/  LDL.64 R6, [R1+0x78] ;  /* 0x0000780001067983 */ /* 0x000ea20000100a00 */
[----:B------:R-:W-:Y:S01]  /*19150*/  ULDC UR4, c[0x0][0x2d0] ;  /* 0x0000b40000047ab9 */ /* 0x000fe20000000800 */
[----:B-1----:R-:W-:Y:S01]  /*19160*/  PRMT R3, R132, 0x7054, R132 ;  /* 0x0000705484037816 */ /* 0x002fe20000000084 */
        /* <DEDUP_REMOVED lines=8> */
[----:B------:R-:W-:Y:S01]  /*191f0*/  USHF.L.U64.HI UR18, UR10, 0x6, UR11 ;  /* 0x000000060a127899 */ /* 0x000fe2000801020b */
[----:B------:R-:W4:Y:S01]  /*19200*/  LDL.LU R5, [R1+0x1c] ;  /* 0x00001c0001057983 */ /* 0x000f220000300800 */
[----:B------:R-:W-:Y:S01]  /*19210*/  USHF.L.U32 UR29, UR10, 0x6, URZ ;  /* 0x000000060a1d7899 */ /* 0x000fe2000800063f */
[----:B------:R-:W-:-:S02]  /*19220*/  ULDC.64 UR6, c[0x0][0x248] ;  /* 0x0000920000067ab9 */ /* 0x000fc40000000a00 */
[----:B------:R-:W4:Y:S01]  /*19230*/  LDL.LU R4, [R1+0x90] ;  /* 0x0000900001047983 */ /* 0x000f220000300800 */
[----:B------:R-:W-:Y:S01]  /*19240*/  IMAD.MOV.U32 R132, RZ, RZ, R36 ;  /* 0x000000ffff847224 */ /* 0x000fe200078e0024 */
[----:B------:R-:W-:Y:S02]  /*19250*/  USHF.L.U64.HI UR10, UR12, 0x6, UR13 ;  /* 0x000000060c0a7899 */ /* 0x000fe4000801020d */
[----:B------:R-:W-:Y:S02]  /*19260*/  USHF.L.U32 UR11, UR12, 0x6, URZ ;  /* 0x000000060c0b7899 */ /* 0x000fe4000800063f */
[----:B------:R-:W-:Y:S02]  /*19270*/  UIADD3 UR40, UR40, UR39, URZ ;  /* 0x0000002728287290 */ /* 0x000fe4000fffe03f */
[----:B------:R-:W-:Y:S01]  /*19280*/  UIADD3 UR41, UR41, UR45, URZ ;  /* 0x0000002d29297290 */ /* 0x000fe2000fffe03f */
[----:B--2---:R-:W-:Y:S01]  /*19290*/  ISETP.GE.AND P4, PT, R6, UR4, PT ;  /* 0x0000000406007c0c */ /* 0x004fe2000bf86270 */
[----:B------:R-:W-:-:S12]  /*192a0*/  ULDC UR4, c[0x0][0x2ec] ;  /* 0x0000bb0000047ab9 */ /* 0x000fd80000000800 */
[----:B------:R-:W1:Y:S08]  /*192b0*/  @!P4 LDC.64 R6, c[0x0][0x220] ;  /* 0x00008800ff06cb82 */ /* 0x000e700000000a00 */
[----:B------:R-:W2:Y:S08]  /*192c0*/  @!P4 LDC.64 R10, c[0x0][0x220] ;  /* 0x00008800ff0acb82 */ /* 0x000eb00000000a00 */
[----:B------:R-:W3:Y:S01]  /*192d0*/  @!P4 LDC.64 R8, c[0x0][0x220] ;  /* 0x00008800ff08cb82 */ /* 0x000ee20000000a00 */
[----:B-1----:R1:W-:Y:S04]  /*192e0*/  @!P4 STL.64 [R1+0x70], R6 ;  /* 0x000070060100c387 */ /* 0x0023e80000100a00 */
[----:B--2---:R-:W-:Y:S04]  /*192f0*/  @!P4 STL.64 [R1+0x68], R10 ;  /* 0x0000680a0100c387 */ /* 0x004fe80000100a00 */
[----:B---3--:R-:W-:Y:S01]  /*19300*/  @!P4 STL.64 [R1+0x60], R8 ;  /* 0x000060080100c387 */ /* 0x008fe20000100a00 */
[----:B-1----:R-:W1:Y:S03]  /*19310*/  @!P4 LDC.64 R6, c[0x0][0x220] ;  /* 0x00008800ff06cb82 */ /* 0x002e660000000a00 */
[----:B-1----:R1:W-:Y:S04]  /*19320*/  @!P4 STL.64 [R1+0x58], R6 ;  /* 0x000058060100c387 */ /* 0x0023e80000100a00 */
[----:B------:R4:W-:Y:S01]  /*19330*/  STL [R1+0x4], R3 ;  /* 0x0000040301007387 */ /* 0x0009e20000100800 */
[----:B-1----:R-:W-:-:S04]  /*19340*/  IMAD.WIDE.U32 R6, R2, -0x326172a9, RZ ;  /* 0xcd9e8d5702067825 */ /* 0x002fc800078e00ff */
[----:B----4-:R-:W-:Y:S01]  /*19350*/  IMAD.WIDE.U32 R2, R0, -0x326172a9, RZ ;  /* 0xcd9e8d5700027825 */ /* 0x010fe200078e00ff */
[----:B------:R-:W-:Y:S01]  /*19360*/  STL.64 [R1+0x38], R6 ;  /* 0x0000380601007387 */ /* 0x000fe20000100a00 */
[----:B------:R-:W-:-:S03]  /*19370*/  LOP3.LUT R0, R7, R5, RZ, 0x3c, !PT ;  /* 0x0000000507007212 */ /* 0x000fc600078e3cff */
[----:B------:R1:W-:Y:S02]  /*19380*/  STL.64 [R1+0x30], R2 ;  /* 0x0000300201007387 */ /* 0x0003e40000100a00 */
[----:B-1----:R-:W-:Y:S01]  /*19390*/  LOP3.LUT R2, R3, R5, RZ, 0x3c, !PT ;  /* 0x0000000503027212 */ /* 0x002fe200078e3cff */
[----:B------:R-:W-:Y:S01]  /*193a0*/  IMAD.WIDE.U32 R4, R4, -0x2daee0ad, RZ ;  /* 0xd2511f5304047825 */ /* 0x000fe200078e00ff */
        /* <DEDUP_REMOVED lines=11> */
.L_x_983:
[----:B------:R-:W2:Y:S01]  /*19460*/  LDL.64 R246, [R1+0x88] ;  /* 0x0000880001f67983 */ /* 0x000ea20000100a00 */
[----:B------:R-:W1:Y:S01]  /*19470*/  @!P4 LDC.64 R174, c[0x0][0x218] ;  /* 0x00008600ffaecb82 */ /* 0x000e620000000a00 */
[----:B------:R-:W-:Y:S02]  /*19480*/  UIADD3 UR43, UR17, -0x2, URZ ;  /* 0xfffffffe112b7890 */ /* 0x000fe4000fffe03f */
[----:B------:R-:W3:Y:S02]  /*19490*/  LDL.64 R244, [R1+0x80] ;  /* 0x0000800001f47983 */ /* 0x000ee40000100a00 */
[----:B------:R-:W-:Y:S02]  /*194a0*/  USHF.R.S32.HI UR17, URZ, 0x1f, UR43 ;  /* 0x0000001f3f117899 */ /* 0x000fe4000801142b */
[----:B------:R4:W-:Y:S01]  /*194b0*/  @P4 STS [R228+0x2000], RZ ;  /* 0x002000ffe4004388 */ /* 0x0009e20000000800 */
[----:B------:R-:W-:Y:S02]  /*194c0*/  UIMAD.WIDE.U32 UR46, UR43, UR6, URZ ;  /* 0x000000062b2e72a5 */ /* 0x000fe4000f8e003f */
        /* <DEDUP_REMOVED lines=8> */
[----:B--2---:R-:W-:Y:S04]  /*19550*/  LEA R0, P0, R0, R246, 0x7 ;  /* 0x000000f600007211 */ /* 0x004fe800078038ff */
[----:B---3--:R-:W-:Y:S02]  /*19560*/  LEA.HI.X R2, R172, R245, R2, 0x7, P0 ;  /* 0x000000f5ac027211 */ /* 0x008fe400000f3c02 */
[----:B------:R-:W2:Y:S02]  /*19570*/  @!P4 LDC.64 R172, c[0x0][0x218] ;  /* 0x00008600ffaccb82 */ /* 0x000ea40000000a00 */
[C---:B--2---:R-:W-:Y:S04]  /*19580*/  @!P4 LEA R172, P0, R0.reuse, R172, 0x1 ;  /* 0x000000ac00acc211 */ /* 0x044fe800078008ff */
[C---:B------:R-:W-:Y:S05]  /*19590*/  @!P4 LEA.HI.X R173, R0.reuse, R173, R2, 0x1, P0 ;  /* 0x000000ad00adc211 */ /* 0x040fea00000f0c02 */
[----:B------:R-:W-:Y:S01]  /*195a0*/  @!PT LDS RZ, [RZ] ;  /* 0x00000000fffff984 */ /* 0x000fe20000000800 */
[----:B------:R-:W-:Y:S01]  /*195b0*/  @!PT LDS RZ, [RZ] ;  /* 0x00000000fffff984 */ /* 0x000fe20000000800 */
[----:B------:R-:W-:Y:S01]  /*195c0*/  @!PT LDS RZ, [RZ] ;  /* 0x00000000fffff984 */ /* 0x000fe20000000800 */
[----:B------:R2:W-:Y:S04]  /*195d0*/  @!P4 LDGSTS.E.BYPASS.LTC128B.128 [R228+0x2000], desc[UR22][R172.64] ;  /* 0x02000000ace4cfae */ /* 0x0005e8000b901d56 */
[----:B------:R4:W-:Y:S01]  /*195e0*/  @P4 STS.128 [R228+0x2800], RZ ;  /* 0x002800ffe4004388 */ /* 0x0009e20000000c00 */
[----:B--2---:R-:W-:Y:S04]  /*195f0*/  @!P4 IADD3 R173, P1, R0, UR35, RZ ;  /* 0x0000002300adcc10 */ /* 0x004fe8000ff3e0ff */
[C---:B-1----:R-:W-:Y:S02]  /*19600*/  @!P4 LEA R172, P0, R173.reuse, R174, 0x1 ;  /* 0x000000aeadacc211 */ /* 0x042fe400078008ff */
[----:B------:R-:W-:Y:S04]  /*19610*/  @!P4 IADD3.X R174, R2, UR34, RZ, P1, !PT ;  /* 0x0000002202aecc10 */ /* 0x000fe80008ffe4ff */
[----:B------:R-:W-:Y:S02]  /*19620*/  @!P4 LEA.HI.X R173, R173, R175, R174, 0x1, P0 ;  /* 0x000000afadadc211 */ /* 0x000fe400000f0cae */
[----:B------:R-:W1:Y:S03]  /*19630*/  @!P4 LDC.64 R174, c[0x0][0x218] ;  /* 0x00008600ffaecb82 */ /* 0x000e660000000a00 */
[----:B------:R-:W-:Y:S01]  /*19640*/  @!PT LDS RZ, [RZ] ;  /* 0x00000000fffff984 */ /* 0x000fe20000000800 */
[----:B------:R-:W-:Y:S01]  /*19650*/  @!PT LDS RZ, [RZ] ;  /* 0x00000000fffff984 */ /* 0x000fe20000000800 */
[----:B------:R-:W-:Y:S01]  /*19660*/  @!PT LDS RZ, [RZ] ;  /* 0x00000000fffff984 */ /* 0x000fe20000000800 */
[----:B------:R2:W-:Y:S04]  /*19670*/  @!P4 LDGSTS.E.BYPASS.LTC128B.128 [R228+0x2800], desc[UR22][R172.64] ;  /* 0x02800000ace4cfae */ /* 0x0005e8000b901d56 */
[----:B------:R4:W-:Y:S01]  /*19680*/  @P4 STS.128 [R228+0x3000], RZ ;  /* 0x003000ffe4004388 */ /* 0x0009e20000000c00 */
[----:B--2---:R-:W-:Y:S04]  /*19690*/  @!P4 IADD3 R173, P1, R0, UR11, RZ ;  /* 0x0000000b00adcc10 */ /* 0x004fe8000ff3e0ff */
[C---:B-1----:R-:W-:Y:S02]  /*196a0*/  @!P4 LEA R172, P0, R173.reuse, R174, 0x1 ;  /* 0x000000aeadacc211 */ /* 0x042fe400078008ff */
[----:B------:R-:W-:Y:S02]  /*196b0*/  @!P4 IADD3.X R174, R2, UR10, RZ, P1, !PT ;  /* 0x0000000a02aecc10 */ /* 0x000fe40008ffe4ff */
[----:B------:R-:W-:Y:S02]  /*196c0*/  @!P4 IADD3 R0, P1, R0, UR44, RZ ;  /* 0x0000002c0000cc10 */ /* 0x000fe4000ff3e0ff */
[----:B------:R-:W-:Y:S02]  /*196d0*/  @!P4 LEA.HI.X R173, R173, R175, R174, 0x1, P0 ;  /* 0x000000afadadc211 */ /* 0x000fe400000f0cae */
[----:B------:R-:W-:Y:S03]  /*196e0*/  @!P4 IADD3.X R2, R2, UR41, RZ, P1, !PT ;  /* 0x000000290202cc10 */ /* 0x000fe60008ffe4ff */
        /* <DEDUP_REMOVED lines=14> */
.L_x_981:
[----:B------:R-:W2:Y:S01]  /*197d0*/  LDL.64 R12, [R1+0x50] ;  /* 0x00005000010c7983 */ /* 0x000ea20000100a00 */
[----:B------:R-:W-:Y:S04]  /*197e0*/  DEPBAR.LE SB0, 0x0 ;  /* 0x000080000000791a */ /* 0x000fe80000000000 */
[----:B-1----:R-:W3:Y:S01]  /*197f0*/  LDL R9, [R1+0x70] ;  /* 0x0000700001097983 */ /* 0x002ee20000100800 */
[----:B------:R-:W-:Y:S02]  /*19800*/  UIADD3 UR37, UR17, -0x1, URZ ;  /* 0xffffffff11257890 */ /* 0x000fe4000fffe03f */
[----:B------:R-:W-:Y:S02]  /*19810*/  UIADD3 UR36, UR26, -0x61c88647, URZ ;  /* 0x9e3779b91a247890 */ /* 0x000fe4000fffe03f */
[----:B----4-:R-:W4:Y:S01]  /*19820*/  LDL R19, [R1+0x74] ;  /* 0x0000740001137983 */ /* 0x010f220000100800 */
[----:B------:R-:W-:Y:S02]  /*19830*/  USHF.R.S32.HI UR13, URZ, 0x1f, UR37 ;  /* 0x0000001f3f0d7899 */ /* 0x000fe40008011425 */
[----:B------:R-:W-:Y:S02]  /*19840*/  UIMAD UR12, UR8, UR37, URZ ;  /* 0x00000025080c72a4 */ /* 0x000fe4000f8e023f */
[----:B------:R-:W4:Y:S01]  /*19850*/  LDL R10, [R1+0x68] ;  /* 0x00006800010a7983 */ /* 0x000f220000100800 */
[----:B------:R-:W-:Y:S01]  /*19860*/  IMAD.U32 R4, RZ, RZ, UR37 ;  /* 0x00000025ff047e24 */ /* 0x000fe2000f8e00ff */
[----:B------:R-:W-:Y:S03]  /*19870*/  USHF.L.U32 UR42, UR37, 0x2, URZ ;  /* 0x00000002252a7899 */ /* 0x000fe6000800063f */
[----:B------:R-:W4:Y:S01]  /*19880*/  LDL R18, [R1+0x6c] ;  /* 0x00006c0001127983 */ /* 0x000f220000100800 */
[----:B------:R-:W-:Y:S02]  /*19890*/  UIMAD UR12, UR13, UR9, UR12 ;  /* 0x000000090d0c72a4 */ /* 0x000fe4000f8e020c */
[----:B------:R-:W-:Y:S02]  /*198a0*/  UIADD3 UR13, UR27, -0x4498517b, URZ ;  /* 0xbb67ae851b0d7890 */ /* 0x000fe4000fffe03f */
[----:B------:R-:W4:Y:S01]  /*198b0*/  LDL R8, [R1+0x60] ;  /* 0x0000600001087983 */ /* 0x000f220000100800 */
[----:B------:R-:W-:Y:S02]  /*198c0*/  UISETP.GT.AND UP0, UPT, UR37, UR14, UPT ;  /* 0x0000000e2500728c */ /* 0x000fe4000bf04270 */
[----:B------:R-:W-:Y:S02]  /*198d0*/  UIADD3 UR30, UR26, -0x4ab325aa, URZ ;  /* 0xb54cda561a1e7890 */ /* 0x000fe4000fffe03f */
[----:B------:R-:W4:Y:S05]  /*198e0*/  LDL R17, [R1+0x64] ;  /* 0x0000640001117983 */ /* 0x000f2a0000100800 */
[----:B------:R-:W4:Y:S05]  /*198f0*/  LDL R6, [R1+0x58] ;  /* 0x0000580001067983 */ /* 0x000f2a0000100800 */
[----:B------:R-:W4:Y:S01]  /*19900*/  LDL R16, [R1+0x5c] ;  /* 0x00005c0001107983 */ /* 0x000f220000100800 */
[----:B------:R-:W-:Y:S06]  /*19910*/  BAR.SYNC.DEFER_BLOCKING 0x0 ;  /* 0x0000000000007b1d */ /* 0x000fec0000010000 */
[----:B-----5:R-:W-:Y:S05]  /*19920*/  @P4 STS [R228+0x4000], RZ ;  /* 0x004000ffe4004388 */ /* 0x020fea0000000800 */
[----:B------:R-:W-:Y:S05]  /*19930*/  @P4 STS [R228+0x4004], RZ ;  /* 0x004004ffe4004388 */ /* 0x000fea0000000800 */
[----:B------:R-:W-:Y:S05]  /*19940*/  @P4 STS.64 [R228+0x4008], RZ ;  /* 0x004008ffe4004388 */ /* 0x000fea0000000a00 */
[----:B------:R-:W4:Y:S05]  /*19950*/  LDL.64 R234, [R1+0x8] ;  /* 0x0000080001ea7983 */ /* 0x000f2a0000100a00 */
[----:B------:R-:W4:Y:S05]  /*19960*/  LDL.64 R238, [R1+0x20] ;  /* 0x0000200001ee7983 */ /* 0x000f2a0000100a00 */
[----:B------:R-:W4:Y:S05]  /*19970*/  LDL.64 R240, [R1+0x28] ;  /* 0x0000280001f07983 */ /* 0x000f2a0000100a00 */
[----:B------:R-:W4:Y:S05]  /*19980*/  LDL.64 R242, [R1+0x38] ;  /* 0x0000380001f27983 */ /* 0x000f2a0000100a00 */
[----:B------:R-:W4:Y:S01]  /*19990*/  LDL.64 R232, [R1+0x30] ;  /* 0x0000300001e87983 */ /* 0x000f220000100a00 */
[----:B--2---:R-:W-:Y:S04]  /*199a0*/  IMAD.WIDE.U32 R4, R4, UR9, R12 ;  /* 0x0000000904047c25 */ /* 0x004fe8000f8e000c */
[----:B------:R-:W-:Y:S01]  /*199b0*/  VIADD R0, R5, UR12 ;  /* 0x0000000c05007c36 */ /* 0x000fe20008000000 */
[C---:B---3--:R-:W-:Y:S01]  /*199c0*/  @!P4 LEA R12, P3, R4.reuse, R9, 0x1 ;  /* 0x00000009040cc211 */ /* 0x048fe200078608ff */
[----:B------:R-:W-:Y:S01]  /*199d0*/  UIADD3 UR12, UR42, 0x1, URZ ;  /* 0x000000012a0c7890 */ /* 0x000fe2000fffe03f */
[C---:B------:R-:W-:Y:S02]  /*199e0*/  @!P4 IADD3 R2, P2, R4.reuse, UR33, RZ ;  /* 0x000000210402cc10 */ /* 0x040fe4000ff5e0ff */
[----:B----4-:R-:W-:Y:S02]  /*199f0*/  @!P4 LEA.HI.X R13, R4, R19, R0, 0x1, P3 ;  /* 0x00000013040dc211 */ /* 0x010fe400018f0c00 */
[----:B------:R-:W-:Y:S02]  /*19a00*/  @!P4 IADD3.X R9, R0, UR32, RZ, P2, !PT ;  /* 0x000000200009cc10 */ /* 0x000fe400097fe4ff */
[----:B------:R-:W-:Y:S01]  /*19a10*/  @!P4 LEA R10, P2, R2, R10, 0x1 ;  /* 0x0000000a020ac211 */ /* 0x000fe200078408ff */
[----:B------:R-:W-:Y:S01]  /*19a20*/  @!PT LDS RZ, [RZ] ;  /* 0x00000000fffff984 */ /* 0x000fe20000000800 */
[----:B------:R-:W-:Y:S01]  /*19a30*/  @!PT LDS RZ, [RZ] ;  /* 0x00000000fffff984 */ /* 0x000fe20000000800 */
[----:B------:R-:W-:Y:S01]  /*19a40*/  @!PT LDS RZ, [RZ] ;  /* 0x00000000fffff984 */ /* 0x000fe20000000800 */
[----:B------:R-:W-:Y:S01]  /*19a50*/  @!P4 LDGSTS.E.BYPASS.LTC128B.128 [R228+0x4000], desc[UR22][R12.64] ;  /* 0x040000000ce4cfae */ /* 0x000fe2000b901d56 */
[----:B------:R-:W-:Y:S02]  /*19a60*/  @!P4 IADD3 R5, P1, R4, UR29, RZ ;  /* 0x0000001d0405cc10 */ /* 0x000fe4000ff3e0ff */
[----:B------:R-:W-:Y:S02]  /*19a70*/  @!P4 LEA.HI.X R11, R2, R18, R9, 0x1, P2 ;  /* 0x00000012020bc211 */ /* 0x000fe400010f0c09 */
[----:B------:R-:W-:Y:S01]  /*19a80*/  @P4 STS.128 [R228+0x4800], RZ ;  /* 0x004800ffe4004388 */ /* 0x000fe20000000c00 */
[----:B------:R-:W-:Y:S02]  /*19a90*/  @!P4 IADD3.X R14, R0, UR18, RZ, P1, !PT ;  /* 0x00000012000ecc10 */ /* 0x000fe40008ffe4ff */
[C---:B------:R-:W-:Y:S02]  /*19aa0*/  @!P4 LEA R8, P1, R5.reuse, R8, 0x1 ;  /* 0x000000080508c211 */ /* 0x040fe400078208ff */
[----:B------:R-:W-:Y:S01]  /*19ab0*/  @!PT LDS RZ, [RZ] ;  /* 0x00000000fffff984 */ /* 0x000fe20000000800 */
[----:B------:R-:W-:Y:S01]  /*19ac0*/  @!PT LDS RZ, [RZ] ;  /* 0x00000000fffff984 */ /* 0x000fe20000000800 */
[----:B------:R-:W-:Y:S01]  /*19ad0*/  @!PT LDS RZ, [RZ] ;  /* 0x00000000fffff984 */ /* 0x000fe20000000800 */
[----:B------:R-:W-:Y:S01]  /*19ae0*/  @!P4 LDGSTS.E.BYPASS.LTC128B.128 [R228+0x4800], desc[UR22][R10.64] ;  /* 0x048000000ae4cfae */ /* 0x000fe2000b901d56 */
[----:B------:R-:W-:Y:S02]  /*19af0*/  @!P4 IADD3 R7, P0, R4, UR38, RZ ;  /* 0x000000260407cc10 */ /* 0x000fe4000ff1e0ff */
[----:B------:R-:W-:Y:S02]  /*19b00*/  @!P4 LEA.HI.X R9, R5, R17, R14, 0x1, P1 ;  /* 0x000000110509c211 */ /* 0x000fe400008f0c0e */
[----:B------:R-:W-:Y:S01]  /*19b10*/  @P4 STS.128 [R228+0x5000], RZ ;  /* 0x005000ffe4004388 */ /* 0x000fe20000000c00 */
[----:B------:R-:W-:Y:S01]  /*19b20*/  @!P4 IADD3.X R15, R0, UR40, RZ, P0, !PT ;  /* 0x00000028000fcc10 */ /* 0x000fe200087fe4ff */
[----:B------:R-:W-:Y:S01]  /*19b30*/  IMAD.U32 R0, RZ, RZ, UR27 ;  /* 0x0000001bff007e24 */ /* 0x000fe2000f8e00ff */
[C---:B------:R-:W-:Y:S02]  /*19b40*/  @!P4 LEA R6, P0, R7.reuse, R6, 0x1 ;  /* 0x000000060706c211 */ /* 0x040fe400078008ff */
[----:B------:R-:W-:Y:S01]  /*19b50*/  @!PT LDS RZ, [RZ] ;  /* 0x00000000fffff984 */ /* 0x000fe20000000800 */
[----:B------:R-:W-:Y:S01]  /*19b60*/  @!PT LDS RZ, [RZ] ;  /* 0x00000000fffff984 */ /* 0x000fe20000000800 */
[----:B------:R-:W-:Y:S01]  /*19b70*/  @!PT LDS RZ, [RZ] ;  /* 0x00000000fffff984 */ /* 0x000fe20000000800 */
[----:B------:R-:W-:Y:S02]  /*19b80*/  @!P4 LDGSTS.E.BYPASS.LTC128B.128 [R228+0x5000], desc[UR22][R8.64] ;  /* 0x0500000008e4cfae */ /* 0x000fe4000b901d56 */
[----:B------:R-:W-:Y:S03]  /*19b90*/  @!P4 LEA.HI.X R7, R7, R16, R15, 0x1, P0 ;  /* 0x000000100707c211 */ /* 0x000fe600000f0c0f */
[----:B------:R-:W-:Y:S01]  /*19ba0*/  @P4 STS.128 [R228+0x5800], RZ ;  /* 0x005800ffe4004388 */ /* 0x000fe20000000c00 */
[----:B------:R-:W-:Y:S04]  /*19bb0*/  PLOP3.LUT P0, PT, PT, PT, UP0, 0x80, 0x0 ;  /* 0x000000000000781c */ /* 0x000fe80003f0f008 */
        /* <DEDUP_REMOVED lines=10> */
[----:B------:R-:W4:Y:S01]  /*19c60*/  LDSM.16.M88.4 R64, [R135+0x2c00] ;  /* 0x002c00008740783b */ /* 0x000f220000000200 */
[----:B------:R-:W-:Y:S04]  /*19c70*/  LOP3.LUT R2, R235, UR42, R0, 0x96, !PT ;  /* 0x0000002aeb027c12 */ /* 0x000fe8000f8e9600 */
[----:B------:R-:W4:Y:S05]  /*19c80*/  LDSM.16.M88.4 R80, [R135+0x3000] ;  /* 0x003000008750783b */ /* 0x000f2a0000000200 */
[----:B------:R-:W4:Y:S01]  /*19c90*/  LDSM.16.M88.4 R96, [R135+0x3400] ;  /* 0x003400008760783b */ /* 0x000f220000000200 */
[--C-:B------:R-:W-:Y:S04]  /*19ca0*/  LOP3.LUT R0, R241, UR13, R234.reuse, 0x96, !PT ;  /* 0x0000000df1007c12 */ /* 0x100fe8000f8e96ea */
[----:B------:R-:W4:Y:S01]  /*19cb0*/  LDSM.16.M88.4 R112, [R135+0x3800] ;  /* 0x003800008770783b */ /* 0x000f220000000200 */
        /* <DEDUP_REMOVED lines=46> */
[----:B------:R-:W2:Y:S01]  /*19fa0*/  LDSM.16.M88.4 R176, [R209] ;  /* 0x00000000d1b0783b */ /* 0x000ea20000000200 */
[----:B------:R-:W-:Y:S04]  /*19fb0*/  DEPBAR.LE SB0, 0x0 ;  /* 0x000080000000791a */ /* 0x000fe80000000000 */
[-C--:B---3--:R-:W-:Y:S01]  /*19fc0*/  HMMA.16816.F32 R20, R172, R184.reuse, R20 ;  /* 0x000000b8ac14723c */ /* 0x088fe20000001814 */
[----:B------:R-:W-:Y:S05]  /*19fd0*/  BAR.SYNC.DEFER_BLOCKING 0x0 ;  /* 0x0000000000007b1d */ /* 0x000fea0000010000 */
[C---:B------:R-:W-:Y:S06]  /*19fe0*/  HMMA.16816.F32 R24, R180.reuse, R184, R24 ;  /* 0x000000b8b418723c */ /* 0x040fec0000001818 */
[-C--:B------:R-:W-:Y:S05]  /*19ff0*/  HMMA.16816.F32 R28, R180, R186.reuse, R28 ;  /* 0x000000bab41c723c */ /* 0x080fea000000181c */
[----:B------:R-:W-:Y:S01]  /*1a000*/  LOP3.LUT R184, R239, UR13, R234, 0x96, !PT ;  /* 0x0000000defb87c12 */ /* 0x000fe2000f8e96ea */
[C---:B------:R-:W-:Y:S01]  /*1a010*/  HMMA.16816.F32 R32, R172.reuse, R186, R32 ;  /* 0x000000baac20723c */ /* 0x040fe20000001820 */
[----:B------:R-:W-:Y:S05]  /*1a020*/  UIADD3 UR13, UR26, 0x3c6ef372, URZ ;  /* 0x3c6ef3721a0d7890 */ /* 0x000fea000fffe03f */
[-C--:B------:R-:W-:Y:S06]  /*1a030*/  HMMA.16816.F32 R36, R172, R188.reuse, R36 ;  /* 0x000000bcac24723c */ /* 0x080fec0000001824 */
[C---:B------:R-:W-:Y:S06]  /*1a040*/  HMMA.16816.F32 R40, R180.reuse, R188, R40 ;  /* 0x000000bcb428723c */ /* 0x040fec0000001828 */
[-C--:B------:R-:W-:Y:S05]  /*1a050*/  HMMA.16816.F32 R44, R180, R190.reuse, R44 ;  /* 0x000000beb42c723c */ /* 0x080fea000000182c */
[----:B------:R-:W-:Y:S01]  /*1a060*/  IMAD.WIDE.U32 R188, R2, -0x326172a9, RZ ;  /* 0xcd9e8d5702bc7825 */ /* 0x000fe200078e00ff */
[C---:B------:R-:W-:Y:S05]  /*1a070*/  HMMA.16816.F32 R48, R172.reuse, R190, R48 ;  /* 0x000000beac30723c */ /* 0x040fea0000001830 */
[C---:B------:R-:W-:Y:S01]  /*1a080*/  LOP3.LUT R186, R189.reuse, UR36, R232, 0x96, !PT ;  /* 0x00000024bdba7c12 */ /* 0x040fe2000f8e96e8 */
[-C--:B------:R-:W-:Y:S05]  /*1a090*/  HMMA.16816.F32 R52, R172, R192.reuse, R52 ;  /* 0x000000c0ac34723c */ /* 0x080fea0000001834 */
[----:B------:R-:W-:Y:S01]  /*1a0a0*/  IMAD.WIDE.U32 R186, R186, -0x2daee0ad, RZ ;  /* 0xd2511f53baba7825 */ /* 0x000fe200078e00ff */
        /* <DEDUP_REMOVED lines=8> */
[----:B------:R-:W-:Y:S01]  /*1a130*/  LOP3.LUT R184, R189, UR36, R242, 0x96, !PT ;  /* 0x00000024bdb87c12 */ /* 0x000fe2000f8e96f2 */
[-C--:B----4-:R-:W-:Y:S05]  /*1a140*/  HMMA.16816.F32 R84, R172, R200.reuse, R84 ;  /* 0x000000c8ac54723c */ /* 0x090fea0000001854 */
[----:B------:R-:W-:Y:S01]  /*1a150*/  IMAD.WIDE.U32 R198, R0, -0x326172a9, RZ ;  /* 0xcd9e8d5700c67825 */ /* 0x000fe200078e00ff */
[C---:B------:R-:W-:Y:S05]  /*1a160*/  HMMA.16816.F32 R88, R180.reuse, R200, R88 ;  /* 0x000000c8b458723c */ /* 0x040fea0000001858 */
[----:B------:R-:W-:Y:S01]  /*1a170*/  IMAD.U32 R0, RZ, RZ, UR12 ;  /* 0x0000000cff007e24 */ /* 0x000fe2000f8e00ff */
[-C--:B------:R-:W-:Y:S01]  /*1a180*/  HMMA.16816.F32 R92, R180, R202.reuse, R92 ;  /* 0x000000cab45c723c */ /* 0x080fe2000000185c */
[----:B------:R-:W-:Y:S04]  /*1a190*/  UIADD3 UR12, UR27, 0x76cf5d0a, URZ ;  /* 0x76cf5d0a1b0c7890 */ /* 0x000fe8000fffe03f */
[--C-:B------:R-:W-:Y:S01]  /*1a1a0*/  LOP3.LUT R2, R197, UR13, R188.reuse, 0x96, !PT ;  /* 0x0000000dc5027c12 */ /* 0x100fe2000f8e96bc */
[C---:B------:R-:W-:Y:S05]  /*1a1b0*/  HMMA.16816.F32 R96, R172.reuse, R202, R96 ;  /* 0x000000caac60723c */ /* 0x040fea0000001860 */
[----:B------:R-:W-:Y:S01]  /*1a1c0*/  LOP3.LUT R185, R199, UR13, R188, 0x96, !PT ;  /* 0x0000000dc7b97c12 */ /* 0x000fe2000f8e96bc */
[----:B------:R-:W-:Y:S01]  /*1a1d0*/  IMAD.WIDE.U32 R188, R184, -0x2daee0ad, RZ ;  /* 0xd2511f53b8bc7825 */ /* 0x000fe200078e00ff */
[-C--:B-1----:R-:W-:Y:S04]  /*1a1e0*/  HMMA.16816.F32 R100, R172, R168.reuse, R100 ;  /* 0x000000a8ac64723c */ /* 0x082fe80000001864 */
[----:B------:R-:W-:Y:S01]  /*1a1f0*/  IMAD.WIDE.U32 R202, R2, -0x2daee0ad, RZ ;  /* 0xd2511f5302ca7825 */ /* 0x000fe200078e00ff */
[----:B------:R-:W-:Y:S01]  /*1a200*/  LOP3.LUT R0, R235, UR27, R0, 0x96, !PT ;  /* 0x0000001beb007c12 */ /* 0x000fe2000f8e9600 */
[C---:B------:R-:W-:Y:S05]  /*1a210*/  HMMA.16816.F32 R104, R180.reuse, R168, R104 ;  /* 0x000000a8b468723c */ /* 0x040fea0000001868 */
[----:B------:R-:W-:Y:S01]  /*1a220*/  IMAD.WIDE.U32 R230, R185, -0x2daee0ad, RZ ;  /* 0xd2511f53b9e67825 */ /* 0x000fe200078e00ff */
[-C--:B------:R-:W-:Y:S05]  /*1a230*/  HMMA.16816.F32 R108, R180, R170.reuse, R108 ;  /* 0x000000aab46c723c */ /* 0x080fea000000186c */
[----:B------:R-:W-:Y:S01]  /*1a240*/  IMAD.WIDE.U32 R190, R0, -0x326172a9, RZ ;  /* 0xcd9e8d5700be7825 */ /* 0x000fe200078e00ff */
[C---:B------:R-:W-:Y:S05]  /*1a250*/  HMMA.16816.F32 R112, R172.reuse, R170, R112 ;  /* 0x000000aaac70723c */ /* 0x040fea0000001870 */
[----:B------:R-:W-:Y:S01]  /*1a260*/  LOP3.LUT R2, R189, UR12, R238, 0x96, !PT ;  /* 0x0000000cbd027c12 */ /* 0x000fe2000f8e96ee */
[-C--:B--2---:R-:W-:Y:S05]  /*1a270*/  HMMA.16816.F32 R116, R172, R176.reuse, R116 ;  /* 0x000000b0ac74723c */ /* 0x084fea0000001874 */
[----:B------:R-:W-:Y:S01]  /*1a280*/  LOP3.LUT R0, R203, UR25, R188, 0x96, !PT ;  /* 0x00000019cb007c12 */ /* 0x000fe2000f8e96bc */
[C---:B------:R-:W-:Y:S05]  /*1a290*/  HMMA.16816.F32 R120, R180.reuse, R176, R120 ;  /* 0x000000b0b478723c */ /* 0x040fea0000001878 */
[----:B------:R-:W-:Y:S01]  /*1a2a0*/  IMAD.WIDE.U32 R194, R0, -0x326172a9, RZ ;  /* 0xcd9e8d5700c27825 */ /* 0x000fe200078e00ff */
[----:B------:R-:W-:Y:S01]  /*1a2b0*/  LOP3.LUT R184, R187, UR12, R240, 0x96, !PT ;  /* 0x0000000cbbb87c12 */ /* 0x000fe2000f8e96f0 */
[-C--:B------:R-:W-:Y:S04]  /*1a2c0*/  HMMA.16816.F32 R124, R180, R178.reuse, R124 ;  /* 0x000000b2b47c723c */ /* 0x080fe8000000187c */
[----:B------:R-:W-:Y:S01]  /*1a2d0*/  IMAD.WIDE.U32 R188, R184, -0x326172a9, RZ ;  /* 0xcd9e8d57b8bc7825 */ /* 0x000fe200078e00ff */
[----:B------:R-:W-:Y:S01]  /*1a2e0*/  LOP3.LUT R169, R231, UR25, R186, 0x96, !PT ;  /* 0x00000019e7a97c12 */ /* 0x000fe2000f8e96ba */
[----:B------:R-:W-:Y:S05]  /*1a2f0*/  HMMA.16816.F32 R128, R172, R178, R128 ;  /* 0x000000b2ac80723c */ /* 0x000fea0000001880 */
[----:B------:R-:W-:Y:S01]  /*1a300*/  IMAD.WIDE.U32 R186, R2, -0x326172a9, RZ ;  /* 0xcd9e8d5702ba7825 */ /* 0x000fe200078e00ff */
[----:B------:R-:W-:Y:S02]  /*1a310*/  LOP3.LUT R168, R191, UR36, R232, 0x96, !PT ;  /* 0x00000024bfa87c12 */ /* 0x000fe4000f8e96e8 */
[----:B------:R-:W-:Y:S03]  /*1a320*/  LOP3.LUT R0, R199, UR13, R190, 0x96, !PT ;  /* 0x0000000dc7007c12 */ /* 0x000fe6000f8e96be */
        /* <DEDUP_REMOVED lines=13> */
[----:B------:R-:W-:Y:S03]  /*1a400*/  LOP3.LUT R171, R171, UR21, R202, 0x96, !PT ;  /* 0x00000015abab7c12 */ /* 0x000fe6000f8e96ca */
        /* <DEDUP_REMOVED lines=17> */
[----:B------:R-:W-:Y:S01]  /*1a520*/  LOP3.LUT R182, R249, UR21, R200, 0x96, !PT ;  /* 0x00000015f9b67c12 */ /* 0x000fe2000f8e96c8 */
[----:B------:R-:W-:Y:S06]  /*1a530*/  @P0 BRA `(.L_x_983) ;  /* 0xffffffec00c80947 */ /* 0x000fec000383ffff */
.L_x_982:
[C---:B------:R-:W-:Y:S01]  /*1a540*/  LOP3.LUT R2, R168.reuse, 0xffff, RZ, 0xc0, !PT ;  /* 0x0000ffffa8027812 */ /* 0x040fe200078ec0ff */
[----:B------:R1:W-:Y:S01]  /*1a550*/  STL [R1+0xc8], R214 ;  /* 0x0000c8d601007387 */ /* 0x0003e20000100800 */
[----:B------:R-:W-:Y:S01]  /*1a560*/  LOP3.LUT R174, R168, 0xff, RZ, 0xc0, !PT ;  /* 0x000000ffa8ae7812 */ /* 0x000fe200078ec0ff */
[----:B------:R-:W-:Y:S01]  /*1a570*/  IMAD.U32 R0, RZ, RZ, UR37 ;  /* 0x00000025ff007e24 */ /* 0x000fe2000f8e00ff */
[----:B------:R-:W-:Y:S01]  /*1a580*/  SHF.R.U32.HI R2, RZ, 0x8, R2 ;  /* 0x00000008ff027819 */ /* 0x000fe20000011602 */
[----:B------:R-:W2:Y:S01]  /*1a590*/  S2R R190, SR_TID.X ;  /* 0x0000000000be7919 */ /* 0x000ea20000002100 */
[----:B----4-:R-:W-:Y:S01]  /*1a5a0*/  SHF.R.U32.HI R173, RZ, 0x10, R168 ;  /* 0x00000010ffad7819 */ /* 0x010fe200000116a8 */
[----:B------:R-:W-:Y:S01]  /*1a5b0*/  UIADD3 UR17, UR27, 0x646e171e, URZ ;  /* 0x646e171e1b117890 */ /* 0x000fe2000fffe03f */
[----:B------:R-:W-:Y:S01]  /*1a5c0*/  LOP3.LUT R177, R170, 0xffff, RZ, 0xc0, !PT ;  /* 0x0000ffffaab17812 */ /* 0x000fe200078ec0ff */
[----:B------:R3:W-:Y:S01]  /*1a5d0*/  STL [R1+0xc4], R213 ;  /* 0x0000c4d501007387 */ /* 0x0007e20000100800 */
[--C-:B------:R-:W-:Y:S01]  /*1a5e0*/  SHF.R.U32.HI R178, RZ, 0x10, R170.reuse ;  /* 0x00000010ffb27819 */ /* 0x100fe200000116aa */
[----:B------:R-:W-:Y:S01]  /*1a5f0*/  IMAD.WIDE.U32 R246, R182, -0x326172a9, RZ ;  /* 0xcd9e8d57b6f67825 */ /* 0x000fe200078e00ff */
[----:B------:R-:W-:Y:S01]  /*1a600*/  LOP3.LUT R179, R170, 0xff, RZ, 0xc0, !PT ;  /* 0x000000ffaab37812 */ /* 0x000fe200078ec0ff */
[----:B------:R4:W-:Y:S01]  /*1a610*/  STL [R1+0xc0], R212 ;  /* 0x0000c0d401007387 */ /* 0x0009e20000100800 */
[----:B------:R-:W-:Y:S01]  /*1a620*/  SHF.R.U32.HI R175, RZ, 0x18, R170 ;  /* 0x00000018ffaf7819 */ /* 0x000fe200000116aa */
[----:B------:R-:W-:Y:S01]  /*1a630*/  IMAD.WIDE.U32 R170, R180, -0x2daee0ad, RZ ;  /* 0xd2511f53b4aa7825 */ /* 0x000fe200078e00ff */
[----:B------:R-:W-:Y:S01]  /*1a640*/  LOP3.LUT R176, R169, UR30, R176, 0x96, !PT ;  /* 0x0000001ea9b07c12 */ /* 0x000fe2000f8e96b0 */
[----:B------:R-:W-:Y:S01]  /*1a650*/  STL [R1+0xbc], R211 ;  /* 0x0000bcd301007387 */ /* 0x000fe20000100800 */
[----:B------:R-:W-:Y:S01]  /*1a660*/  SHF.R.U32.HI R172, RZ, 0x18, R168 ;  /* 0x00000018ffac7819 */ /* 0x000fe200000116a8 */
[----:B------:R-:W-:Y:S01]  /*1a670*/  IMAD.WIDE.U32 R168, R181, -0x2daee0ad, RZ ;  /* 0xd2511f53b5a87825 */ /* 0x000fe200078e00ff */
[----:B------:R-:W-:Y:S01]  /*1a680*/  LOP3.LUT R173, R173, 0xff, RZ, 0xc0, !PT ;  /* 0x000000ffadad7812 */ /* 0x000fe200078ec0ff */
[----:B------:R2:W-:Y:S01]  /*1a690*/  STL [R1+0xb8], R210 ;  /* 0x0000b8d201007387 */ /* 0x0005e20000100800 */
[C---:B------:R-:W-:Y:S01]  /*1a6a0*/  LOP3.LUT R249, R170.reuse, 0xffff, RZ, 0xc0, !PT ;  /* 0x0000ffffaaf97812 */ /* 0x040fe200078ec0ff */
[----:B------:R-:W-:Y:S01]  /*1a6b0*/  IMAD.MOV.U32 R202, RZ, RZ, R240 ;  /* 0x000000ffffca7224 */ /* 0x000fe200078e00f0 */
[--C-:B------:R-:W-:Y:S01]  /*1a6c0*/  SHF.R.U32.HI R252, RZ, 0x10, R170.reuse ;  /* 0x00000010fffc7819 */ /* 0x100fe200000116aa */
[----:B------:R2:W-:Y:S01]  /*1a6d0*/  STL [R1+0xb4], R209 ;  /* 0x0000b4d101007387 */ /* 0x0005e20000100800 */
[----:B-1----:R-:W-:Y:S01]  /*1a6e0*/  LOP3.LUT R214, R170, 0xff, RZ, 0xc0, !PT ;  /* 0x000000ffaad67812 */ /* 0x002fe200078ec0ff */
[----:B------:R-:W-:Y:S01]  /*1a6f0*/  IMAD.MOV.U32 R191, RZ, RZ, R243 ;  /* 0x000000ffffbf7224 */ /* 0x000fe200078e00f3 */
[----:B------:R-:W-:Y:S01]  /*1a700*/  SHF.R.U32.HI R195, RZ, 0x18, R170 ;  /* 0x00000018ffc37819 */ /* 0x000fe200000116aa */
[----:B------:R1:W-:Y:S01]  /*1a710*/  STL [R1+0xb0], R208 ;  /* 0x0000b0d001007387 */ /* 0x0003e20000100800 */
[----:B------:R-:W-:Y:S01]  /*1a720*/  LOP3.LUT R188, R169, UR17, R188, 0x96, !PT ;  /* 0x00000011a9bc7c12 */ /* 0x000fe2000f8e96bc */
[----:B------:R-:W-:Y:S01]  /*1a730*/  IMAD.MOV.U32 R231, RZ, RZ, R233 ;  /* 0x000000ffffe77224 */ /* 0x000fe200078e00e9 */
[----:B------:R-:W-:Y:S01]  /*1a740*/  LOP3.LUT R193, R168, 0xffff, RZ, 0xc0, !PT ;  /* 0x0000ffffa8c17812 */ /* 0x000fe200078ec0ff */
[----:B------:R1:W-:Y:S01]  /*1a750*/  STL [R1+0xac], R207 ;  /* 0x0000accf01007387 */ /* 0x0003e20000100800 */
[----:B------:R-:W-:Y:S01]  /*1a760*/  LOP3.LUT R184, R171, UR17, R184, 0x96, !PT ;  /* 0x00000011abb87c12 */ /* 0x000fe2000f8e96b8 */
[----:B---3--:R-:W-:Y:S01]  /*1a770*/  IMAD.MOV.U32 R213, RZ, RZ, R229 ;  /* 0x000000ffffd57224 */ /* 0x008fe200078e00e5 */
[----:B------:R-:W-:Y:S01]  /*1a780*/  SHF.R.U32.HI R192, RZ, 0x10, R168 ;  /* 0x00000010ffc07819 */ /* 0x000fe200000116a8 */
[----:B------:R3:W-:Y:S01]  /*1a790*/  STL [R1+0xa8], R206 ;  /* 0x0000a8ce01007387 */ /* 0x0007e20000100800 */
[----:B----4-:R-:W-:Y:S01]  /*1a7a0*/  PRMT R212, R174, 0x5410, R2 ;  /* 0x00005410aed47816 */ /* 0x010fe20000000002 */
[----:B--2---:R-:W-:Y:S01]  /*1a7b0*/  IMAD.SHL.U32 R190, R190, 0x2, RZ ;  /* 0x00000002bebe7824 */ /* 0x004fe200078e00ff */
[----:B------:R-:W-:Y:S01]  /*1a7c0*/  LOP3.LUT R174, R183, 0xff, RZ, 0xc0, !PT ;  /* 0x000000ffb7ae7812 */ /* 0x000fe200078ec0ff */
[----:B------:R2:W-:Y:S01]  /*1a7d0*/  STL [R1+0xa4], R135 ;  /* 0x0000a48701007387 */ /* 0x0005e20000100800 */
[----:B------:R-:W-:Y:S01]  /*1a7e0*/  SHF.R.U32.HI R177, RZ, 0x8, R177 ;  /* 0x00000008ffb17819 */ /* 0x000fe200000116b1 */
[----:B------:R-:W-:Y:S01]  /*1a7f0*/  IMAD.MOV.U32 R230, RZ, RZ, R232 ;  /* 0x000000ffffe67224 */ /* 0x000fe200078e00e8 */
[----:B------:R-:W-:Y:S01]  /*1a800*/  LOP3.LUT R190, R190, 0x6, RZ, 0xc0, !PT ;  /* 0x00000006bebe7812 */ /* 0x000fe200078ec0ff */
[----:B------:R-:W-:Y:S01]  /*1a810*/  IMAD.MOV.U32 R203, RZ, RZ, R241 ;  /* 0x000000ffffcb7224 */ /* 0x000fe200078e00f1 */
[----:B------:R-:W-:Y:S01]  /*1a820*/  PRMT R210, R179, 0x5410, R177 ;  /* 0x00005410b3d27816 */ /* 0x000fe200000000b1 */
[----:B------:R-:W-:Y:S01]  /*1a830*/  IMAD.MOV.U32 R177, RZ, RZ, R195 ;  /* 0x000000ffffb17224 */ /* 0x000fe200078e00c3 */
[----:B------:R-:W-:Y:S01]  /*1a840*/  LOP3.LUT R251, R247, UR20, R186, 0x96, !PT ;  /* 0x00000014f7fb7c12 */ /* 0x000fe2000f8e96ba */
[----:B------:R-:W-:Y:S01]  /*1a850*/  IMAD R0, R0, 0x80, R190 ;  /* 0x0000008000007824 */ /* 0x000fe200078e02be */
[----:B------:R-:W-:Y:S01]  /*1a860*/  LOP3.LUT R178, R178, 0xff, RZ, 0xc0, !PT ;  /* 0x000000ffb2b27812 */ /* 0x000fe200078ec0ff */
[----:B------:R-:W-:Y:S01]  /*1a870*/  IMAD.MOV.U32 R209, RZ, RZ, R236 ;  /* 0x000000ffffd17224 */ /* 0x000fe200078e00ec */
[----:B------:R-:W-:Y:S01]  /*1a880*/  UIADD3 UR43, UR42, 0x2, URZ ;  /* 0x000000022a2b7890 */ /* 0x000fe2000fffe03f */
[----:B------:R-:W-:Y:S01]  /*1a890*/  VIADD R2, R0, 0x1 ;  /* 0x0000000100027836 */ /* 0x000fe20000000000 */
[----:B-1----:R-:W-:Y:S01]  /*1a8a0*/  SHF.R.U32.HI R208, RZ, 0x18, R168 ;  /* 0x00000018ffd07819 */ /* 0x002fe200000116a8 */
[----:B------:R-:W-:Y:S01]  /*1a8b0*/  IMAD.IADD R169, R220, 0x1, -R0 ;  /* 0x00000001dca97824 */ /* 0x000fe200078e0a00 */
[----:B------:R-:W-:Y:S01]  /*1a8c0*/  ISETP.GE.AND P6, PT, R0, R219, PT ;  /* 0x000000db0000720c */ /* 0x000fe20003fc6270 */
[----:B------:R-:W-:Y:S01]  /*1a8d0*/  IMAD.MOV.U32 R190, RZ, RZ, R242 ;  /* 0x000000ffffbe7224 */ /* 0x000fe200078e00f2 */
[----:B------:R-:W-:Y:S01]  /*1a8e0*/  PRMT R207, R173, 0x5410, R172 ;  /* 0x00005410adcf7816 */ /* 0x000fe200000000ac */
[--C-:B------:R-:W-:Y:S01]  /*1a8f0*/  IMAD.IADD R170, R220, 0x1, -R2.reuse ;  /* 0x00000001dcaa7824 */ /* 0x100fe200078e0a02 */
[----:B------:R-:W-:Y:S01]  /*1a900*/  IABS R171, R169 ;  /* 0x000000a900ab7213 */ /* 0x000fe20000000000 */
[----:B------:R-:W-:Y:S01]  /*1a910*/  IMAD.IADD R172, R222, 0x1, -R2 ;  /* 0x00000001deac7824 */ /* 0x000fe200078e0a02 */
[----:B---3--:R-:W-:Y:S01]  /*1a920*/  LOP3.LUT R206, R168, 0xff, RZ, 0xc0, !PT ;  /* 0x000000ffa8ce7812 */ /* 0x008fe200078ec0ff */
[----:B------:R-:W-:Y:S01]  /*1a930*/  IMAD.IADD R168, R222, 0x1, -R0 ;  /* 0x00000001dea87824 */ /* 0x000fe200078e0a00 */
[----:B------:R-:W-:Y:S01]  /*1a940*/  IABS R170, R170 ;  /* 0x000000aa00aa7213 */ /* 0x000fe20000000000 */
[----:B------:R-:W-:Y:S01]  /*1a950*/  UIADD3 UR42, UR42, 0x3, URZ ;  /* 0x000000032a2a7890 */ /* 0x000fe2000fffe03f */
[----:B------:R-:W-:Y:S01]  /*1a960*/  IABS R169, R172 ;  /* 0x000000ac00a97213 */ /* 0x000fe20000000000 */
[----:B------:R-:W-:Y:S01]  /*1a970*/  UISETP.GT.AND UP0, UPT, UR37, UR14, UPT ;  /* 0x0000000e2500728c */ /* 0x000fe2000bf04270 */
[----:B------:R-:W-:Y:S02]  /*1a980*/  LOP3.LUT R172, R183, 0xffff, RZ, 0xc0, !PT ;  /* 0x0000ffffb7ac7812 */ /* 0x000fe400078ec0ff */
[----:B------:R-:W-:Y:S02]  /*1a990*/  I2FP.F32.S32 R170, R170 ;  /* 0x000000aa00aa7245 */ /* 0x000fe40000201400 */
[----:B------:R-:W-:Y:S02]  /*1a9a0*/  IABS R168, R168 ;  /* 0x000000a800a87213 */ /* 0x000fe40000000000 */
[----:B------:R-:W-:Y:S01]  /*1a9b0*/  SHF.R.U32.HI R173, RZ, 0x8, R172 ;  /* 0x00000008ffad7819 */ /* 0x000fe200000116ac */
[----:B------:R-:W-:Y:S01]  /*1a9c0*/  FFMA.FTZ R5, R170, -UR31, R5 ;  /* 0x8000001faa057c23 */ /* 0x000fe20008010005 */
[----:B------:R-:W-:Y:S01]  /*1a9d0*/  I2FP.F32.S32 R172, R171 ;  /* 0x000000ab00ac7245 */ /* 0x000fe20000201400 */
[----:B------:R-:W-:Y:S01]  /*1a9e0*/  IMAD.IADD R170, R221, 0x1, -R2 ;  /* 0x00000001ddaa7824 */ /* 0x000fe200078e0a02 */
[----:B------:R-:W-:Y:S02]  /*1a9f0*/  I2FP.F32.S32 R171, R168 ;  /* 0x000000a800ab7245 */ /* 0x000fe40000201400 */
[----:B------:R-:W-:Y:S01]  /*1aa00*/  I2FP.F32.S32 R168, R169 ;  /* 0x000000a900a87245 */ /* 0x000fe20000201400 */
[----:B------:R-:W-:Y:S01]  /*1aa10*/  FFMA.FTZ R4, R172, -UR31, R4 ;  /* 0x8000001fac047c23 */ /* 0x000fe20008010004 */
[C---:B------:R-:W-:Y:S01]  /*1aa20*/  ISETP.GE.AND P0, PT, R2.reuse, R219, PT ;  /* 0x000000db0200720c */ /* 0x040fe20003f06270 */
[----:B------:R-:W-:Y:S01]  /*1aa30*/  IMAD.IADD R172, R223, 0x1, -R0 ;  /* 0x00000001dfac7824 */ /* 0x000fe200078e0a00 */
[C---:B------:R-:W-:Y:S01]  /*1aa40*/  ISETP.GE.AND P1, PT, R2.reuse, R218, PT ;  /* 0x000000da0200720c */ /* 0x040fe20003f26270 */
[----:B------:R-:W-:Y:S01]  /*1aa50*/  FFMA.FTZ R6, R171, -UR31, R6 ;  /* 0x8000001fab067c23 */ /* 0x000fe20008010006 */
[C---:B------:R-:W-:Y:S01]  /*1aa60*/  ISETP.GE.AND P2, PT, R2.reuse, R217, PT ;  /* 0x000000d90200720c */ /* 0x040fe20003f46270 */
[----:B------:R-:W-:Y:S01]  /*1aa70*/  IMAD.IADD R169, R221, 0x1, -R0 ;  /* 0x00000001dda97824 */ /* 0x000fe200078e0a00 */
[----:B------:R-:W-:Y:S01]  /*1aa80*/  ISETP.GE.AND P5, PT, R2, R216, PT ;  /* 0x000000d80200720c */ /* 0x000fe20003fa6270 */
[----:B------:R-:W-:Y:S01]  /*1aa90*/  FFMA.FTZ R7, R168, -UR31, R7 ;  /* 0x8000001fa8077c23 */ /* 0x000fe20008010007 */
[----:B------:R-:W-:Y:S01]  /*1aaa0*/  IABS R171, R170 ;  /* 0x000000aa00ab7213 */ /* 0x000fe20000000000 */
[----:B------:R-:W-:Y:S01]  /*1aab0*/  IMAD.IADD R170, R223, 0x1, -R2 ;  /* 0x00000001dfaa7824 */ /* 0x000fe200078e0a02 */
[----:B------:R-:W-:Y:S01]  /*1aac0*/  ISETP.GE.OR P0, PT, R2, R227, !P0 ;  /* 0x000000e30200720c */ /* 0x000fe20004706670 */
[----:B------:R-:W-:Y:S01]  /*1aad0*/  VIADD R168, R0, 0x8 ;  /* 0x0000000800a87836 */ /* 0x000fe20000000000 */
[C---:B------:R-:W-:Y:S02]  /*1aae0*/  ISETP.GE.OR P1, PT, R2.reuse, R226, !P1 ;  /* 0x000000e20200720c */ /* 0x040fe40004f26670 */
[C---:B------:R-:W-:Y:S02]  /*1aaf0*/  ISETP.GE.OR P2, PT, R2.reuse, R225, !P2 ;  /* 0x000000e10200720c */ /* 0x040fe40005746670 */
[----:B------:R-:W-:Y:S02]  /*1ab00*/  ISETP.GE.OR P5, PT, R2, R224, !P5 ;  /* 0x000000e00200720c */ /* 0x000fe40006fa6670 */
[----:B------:R-:W-:Y:S02]  /*1ab10*/  IABS R2, R172 ;  /* 0x000000ac00027213 */ /* 0x000fe40000000000 */
[----:B------:R-:W-:Y:S02]  /*1ab20*/  IABS R169, R169 ;  /* 0x000000a900a97213 */ /* 0x000fe40000000000 */
[----:B------:R-:W-:Y:S01]  /*1ab30*/  PRMT R211, R174, 0x5410, R173 ;  /* 0x00005410aed37816 */ /* 0x000fe200000000ad */
[----:B------:R-:W-:Y:S01]  /*1ab40*/  IMAD.MOV.U32 R174, RZ, RZ, R202 ;  /* 0x000000ffffae7224 */ /* 0x000fe200078e00ca */
[C---:B------:R-:W-:Y:S02]  /*1ab50*/  ISETP.GE.OR P6, PT, R0.reuse, R227, !P6 ;  /* 0x000000e30000720c */ /* 0x040fe400077c6670 */
[----:B------:R-:W-:Y:S02]  /*1ab60*/  IABS R173, R170 ;  /* 0x000000aa00ad7213 */ /* 0x000fe40000000000 */
[----:B------:R-:W-:Y:S02]  /*1ab70*/  I2FP.F32.S32 R171, R171 ;  /* 0x000000ab00ab7245 */ /* 0x000fe40000201400 */
[----:B------:R-:W-:Y:S01]  /*1ab80*/  I2FP.F32.S32 R170, R2 ;  /* 0x0000000200aa7245 */ /* 0x000fe20000201400 */
[----:B------:R-:W-:Y:S01]  /*1ab90*/  VIADD R2, R0, 0x9 ;  /* 0x0000000900027836 */ /* 0x000fe20000000000 */
[----:B------:R-:W-:Y:S01]  /*1aba0*/  I2FP.F32.S32 R172, R169 ;  /* 0x000000a900ac7245 */ /* 0x000fe20000201400 */
[----:B------:R-:W-:Y:S01]  /*1abb0*/  FFMA.FTZ R9, R171, -UR31, R9 ;  /* 0x8000001fab097c23 */ /* 0x000fe20008010009 */
[----:B------:R-:W-:Y:S01]  /*1abc0*/  FSEL R179, R4, -INF , !P6 ;  /* 0xff80000004b37808 */ /* 0x000fe20007000000 */
[C---:B------:R-:W-:Y:S01]  /*1abd0*/  IMAD.IADD R171, R223.reuse, 0x1, -R168 ;  /* 0x00000001dfab7824 */ /* 0x040fe200078e0aa8 */
[----:B------:R-:W-:Y:S01]  /*1abe0*/  ISETP.GE.AND P3, PT, R0, R218, PT ;  /* 0x000000da0000720c */ /* 0x000fe20003f66270 */
[----:B------:R-:W-:Y:S01]  /*1abf0*/  FFMA.FTZ R8, R172, -UR31, R8 ;  /* 0x8000001fac087c23 */ /* 0x000fe20008010008 */
[C---:B------:R-:W-:Y:S01]  /*1ac00*/  ISETP.GE.AND P6, PT, R0.reuse, R217, PT ;  /* 0x000000d90000720c */ /* 0x040fe20003fc6270 */
[----:B------:R-:W-:Y:S01]  /*1ac10*/  IMAD.IADD R4, R223, 0x1, -R2 ;  /* 0x00000001df047824 */ /* 0x000fe200078e0a02 */
[----:B------:R-:W-:Y:S01]  /*1ac20*/  ISETP.GE.OR P3, PT, R0, R226, !P3 ;  /* 0x000000e20000720c */ /* 0x000fe20005f66670 */
[----:B------:R-:W-:Y:S01]  /*1ac30*/  FFMA.FTZ R10, R170, -UR31, R10 ;  /* 0x8000001faa0a7c23 */ /* 0x000fe2000801000a */
[----:B------:R-:W-:Y:S01]  /*1ac40*/  ISETP.GE.OR P6, PT, R0, R225, !P6 ;  /* 0x000000e10000720c */ /* 0x000fe200077c6670 */
[----:B------:R-:W-:Y:S01]  /*1ac50*/  IMAD.IADD R169, R221, 0x1, -R168 ;  /* 0x00000001dda97824 */ /* 0x000fe200078e0aa8 */
[----:B------:R-:W-:Y:S01]  /*1ac60*/  FSEL R181, R5, -INF , !P0 ;  /* 0xff80000005b57808 */ /* 0x000fe20004000000 */
[----:B------:R-:W-:Y:S01]  /*1ac70*/  IMAD.IADD R170, R221, 0x1, -R2 ;  /* 0x00000001ddaa7824 */ /* 0x000fe200078e0a02 */
[----:B------:R-:W-:Y:S01]  /*1ac80*/  FSEL R244, R9, -INF , !P2 ;  /* 0xff80000009f47808 */ /* 0x000fe20005000000 */
[----:B------:R-:W-:Y:S01]  /*1ac90*/  IMAD.IADD R5, R220, 0x1, -R168 ;  /* 0x00000001dc057824 */ /* 0x000fe200078e0aa8 */
[----:B------:R-:W-:Y:S02]  /*1aca0*/  IABS R4, R4 ;  /* 0x0000000400047213 */ /* 0x000fe40000000000 */
[-C--:B------:R-:W-:Y:S02]  /*1acb0*/  ISETP.GE.AND P2, PT, R0, R216.reuse, PT ;  /* 0x000000d80000720c */ /* 0x080fe40003f46270 */
[----:B------:R-:W-:Y:S01]  /*1acc0*/  FSEL R186, R6, -INF , !P3 ;  /* 0xff80000006ba7808 */ /* 0x000fe20005800000 */
[----:B------:R-:W-:Y:S01]  /*1acd0*/  IMAD.IADD R6, R220, 0x1, -R2 ;  /* 0x00000001dc067824 */ /* 0x000fe200078e0a02 */
[----:B------:R-:W-:Y:S02]  /*1ace0*/  FSEL R237, R7, -INF , !P1 ;  /* 0xff80000007ed7808 */ /* 0x000fe40004800000 */
[----:B------:R-:W-:Y:S02]  /*1acf0*/  FSEL R245, R8, -INF , !P6 ;  /* 0xff80000008f57808 */ /* 0x000fe40007000000 */
[C---:B------:R-:W-:Y:S02]  /*1ad00*/  ISETP.GE.AND P3, PT, R168.reuse, R217, PT ;  /* 0x000000d9a800720c */ /* 0x040fe40003f66270 */
[C---:B------:R-:W-:Y:S02]  /*1ad10*/  ISETP.GE.AND P0, PT, R168.reuse, R216, PT ;  /* 0x000000d8a800720c */ /* 0x040fe40003f06270 */
[C---:B------:R-:W-:Y:S02]  /*1ad20*/  ISETP.GE.AND P1, PT, R168.reuse, R219, PT ;  /* 0x000000dba800720c */ /* 0x040fe40003f26270 */
[----:B------:R-:W-:Y:S02]  /*1ad30*/  ISETP.GE.AND P6, PT, R168, R218, PT ;  /* 0x000000daa800720c */ /* 0x000fe40003fc6270 */
[----:B------:R-:W-:Y:S02]  /*1ad40*/  IABS R169, R169 ;  /* 0x000000a900a97213 */ /* 0x000fe40000000000 */
[----:B------:R-:W-:Y:S02]  /*1ad50*/  IABS R170, R170 ;  /* 0x000000aa00aa7213 */ /* 0x000fe40000000000 */
[----:B------:R-:W-:Y:S01]  /*1ad60*/  IABS R8, R5 ;  /* 0x0000000500087213 */ /* 0x000fe20000000000 */
[----:B------:R-:W-:Y:S01]  /*1ad70*/  IMAD.MOV.U32 R5, RZ, RZ, R4 ;  /* 0x000000ffff057224 */ /* 0x000fe200078e0004 */
[-C--:B------:R-:W-:Y:S02]  /*1ad80*/  ISETP.GE.OR P2, PT, R0, R224.reuse, !P2 ;  /* 0x000000e00000720c */ /* 0x080fe40005746670 */
[C---:B------:R-:W-:Y:S02]  /*1ad90*/  ISETP.GE.OR P3, PT, R168.reuse, R225, !P3 ;  /* 0x000000e1a800720c */ /* 0x040fe40005f66670 */
[C---:B------:R-:W-:Y:S02]  /*1ada0*/  ISETP.GE.OR P0, PT, R168.reuse, R224, !P0 ;  /* 0x000000e0a800720c */ /* 0x040fe40004706670 */
[C---:B------:R-:W-:Y:S02]  /*1adb0*/  ISETP.GE.OR P1, PT, R168.reuse, R227, !P1 ;  /* 0x000000e3a800720c */ /* 0x040fe40004f26670 */
[----:B------:R-:W-:Y:S01]  /*1adc0*/  ISETP.GE.OR P6, PT, R168, R226, !P6 ;  /* 0x000000e2a800720c */ /* 0x000fe200077c6670 */
[----:B------:R-:W-:Y:S01]  /*1add0*/  IMAD.IADD R168, R222, 0x1, -R168 ;  /* 0x00000001dea87824 */ /* 0x000fe200078e0aa8 */
[----:B------:R-:W-:Y:S02]  /*1ade0*/  I2FP.F32.S32 R173, R173 ;  /* 0x000000ad00ad7245 */ /* 0x000fe40000201400 */
[----:B------:R-:W-:Y:S02]  /*1adf0*/  I2FP.F32.S32 R172, R169 ;  /* 0x000000a900ac7245 */ /* 0x000fe40000201400 */
[----:B------:R-:W-:Y:S01]  /*1ae00*/  I2FP.F32.S32 R170, R170 ;  /* 0x000000aa00aa7245 */ /* 0x000fe20000201400 */
[----:B------:R-:W-:Y:S01]  /*1ae10*/  FFMA.FTZ R11, R173, -UR31, R11 ;  /* 0x8000001fad0b7c23 */ /* 0x000fe2000801000b */
[----:B------:R-:W-:Y:S01]  /*1ae20*/  FSEL R200, R10, -INF , !P2 ;  /* 0xff8000000ac87808 */ /* 0x000fe20005000000 */
[----:B------:R-:W-:Y:S01]  /*1ae30*/  IMAD.MOV.U32 R173, RZ, RZ, R235 ;  /* 0x000000ffffad7224 */ /* 0x000fe200078e00eb */
[----:B------:R-:W-:Y:S01]  /*1ae40*/  ISETP.GE.AND P2, PT, R2, R217, PT ;  /* 0x000000d90200720c */ /* 0x000fe20003f46270 */
[----:B------:R-:W-:Y:S01]  /*1ae50*/  FFMA.FTZ R12, R172, -UR31, R12 ;  /* 0x8000001fac0c7c23 */ /* 0x000fe2000801000c */
[----:B------:R-:W-:Y:S01]  /*1ae60*/  I2FP.F32.S32 R5, R5 ;  /* 0x0000000500057245 */ /* 0x000fe20000201400 */
[----:B------:R-:W-:Y:S01]  /*1ae70*/  IMAD.MOV.U32 R172, RZ, RZ, R234 ;  /* 0x000000ffffac7224 */ /* 0x000fe200078e00ea */
[----:B------:R-:W-:Y:S01]  /*1ae80*/  IABS R7, R168 ;  /* 0x000000a800077213 */ /* 0x000fe20000000000 */
[----:B------:R-:W-:Y:S01]  /*1ae90*/  FFMA.FTZ R13, R170, -UR31, R13 ;  /* 0x8000001faa0d7c23 */ /* 0x000fe2000801000d */
[----:B------:R-:W-:Y:S01]  /*1aea0*/  IABS R4, R6 ;  /* 0x0000000600047213 */ /* 0x000fe20000000000 */
[----:B------:R-:W-:Y:S01]  /*1aeb0*/  FFMA.FTZ R15, R5, -UR31, R15 ;  /* 0x8000001f050f7c23 */ /* 0x000fe2000801000f */
[----:B------:R-:W-:Y:S01]  /*1aec0*/  ISETP.GE.OR P2, PT, R2, R225, !P2 ;  /* 0x000000e10200720c */ /* 0x000fe20005746670 */
[----:B------:R-:W-:Y:S01]  /*1aed0*/  IMAD.MOV.U32 R6, RZ, RZ, R8 ;  /* 0x000000ffff067224 */ /* 0x000fe200078e0008 */
[----:B------:R-:W-:Y:S02]  /*1aee0*/  I2FP.F32.S32 R5, R7 ;  /* 0x0000000700057245 */ /* 0x000fe40000201400 */
[----:B------:R-:W-:Y:S02]  /*1aef0*/  I2FP.F32.S32 R4, R4 ;  /* 0x0000000400047245 */ /* 0x000fe40000201400 */
        /* <DEDUP_REMOVED lines=8> */
[C---:B------:R-:W-:Y:S01]  /*1af80*/  ISETP.GE.AND P3, PT, R2.reuse, R219, PT ;  /* 0x000000db0200720c */ /* 0x040fe20003f66270 */
[----:B------:R-:W-:Y:S01]  /*1af90*/  IMAD.MOV.U32 R12, RZ, RZ, R192 ;  /* 0x000000ffff0c7224 */ /* 0x000fe200078e00c0 */
[----:B------:R-:W-:Y:S01]  /*1afa0*/  ISETP.GE.AND P2, PT, R2, R218, PT ;  /* 0x000000da0200720c */ /* 0x000fe20003f46270 */
[--C-:B------:R-:W-:Y:S01]  /*1afb0*/  IMAD.IADD R7, R222, 0x1, -R5.reuse ;  /* 0x00000001de077824 */ /* 0x100fe200078e0a05 */
[----:B------:R-:W-:Y:S01]  /*1afc0*/  ISETP.GE.OR P5, PT, R2, R224, !P5 ;  /* 0x000000e00200720c */ /* 0x000fe20006fa6670 */
[--C-:B------:R-:W-:Y:S01]  /*1afd0*/  IMAD.IADD R9, R220, 0x1, -R4.reuse ;  /* 0x00000001dc097824 */ /* 0x100fe200078e0a04 */
[----:B------:R-:W-:Y:S01]  /*1afe0*/  ISETP.GE.OR P3, PT, R2, R227, !P3 ;  /* 0x000000e30200720c */ /* 0x000fe20005f66670 */
[----:B------:R-:W-:Y:S01]  /*1aff0*/  IMAD.IADD R10, R222, 0x1, -R4 ;  /* 0x00000001de0a7824 */ /* 0x000fe200078e0a04 */
[----:B------:R-:W-:Y:S01]  /*1b000*/  ISETP.GE.OR P2, PT, R2, R226, !P2 ;  /* 0x000000e20200720c */ /* 0x000fe20005746670 */
[----:B------:R-:W-:Y:S01]  /*1b010*/  IMAD.IADD R2, R222, 0x1, -R2 ;  /* 0x00000001de027824 */ /* 0x000fe200078e0a02 */
[----:B------:R-:W-:Y:S02]  /*1b020*/  I2FP.F32.S32 R6, R6 ;  /* 0x0000000600067245 */ /* 0x000fe40000201400 */
[----:B------:R-:W-:Y:S02]  /*1b030*/  IABS R169, R171 ;  /* 0x000000ab00a97213 */ /* 0x000fe40000000000 */
[----:B------:R-:W-:Y:S01]  /*1b040*/  IABS R11, R2 ;  /* 0x00000002000b7213 */ /* 0x000fe20000000000 */
[----:B------:R-:W-:Y:S01]  /*1b050*/  FFMA.FTZ R16, R6, -UR31, R16 ;  /* 0x8000001f06107c23 */ /* 0x000fe20008010010 */
[----:B------:R-:W-:Y:S01]  /*1b060*/  I2FP.F32.S32 R169, R169 ;  /* 0x000000a900a97245 */ /* 0x000fe20000201400 */
[----:B------:R-:W-:Y:S01]  /*1b070*/  IMAD.IADD R6, R220, 0x1, -R5 ;  /* 0x00000001dc067824 */ /* 0x000fe200078e0a05 */
[----:B------:R-:W-:Y:S02]  /*1b080*/  IABS R2, R7 ;  /* 0x0000000700027213 */ /* 0x000fe40000000000 */
[----:B------:R-:W-:Y:S01]  /*1b090*/  IABS R7, R9 ;  /* 0x0000000900077213 */ /* 0x000fe20000000000 */
[----:B------:R-:W-:Y:S01]  /*1b0a0*/  IMAD.MOV.U32 R9, RZ, RZ, R11 ;  /* 0x000000ffff097224 */ /* 0x000fe200078e000b */
[----:B------:R-:W-:Y:S01]  /*1b0b0*/  IABS R8, R6 ;  /* 0x0000000600087213 */ /* 0x000fe20000000000 */
[----:B------:R-:W-:Y:S01]  /*1b0c0*/  FFMA.FTZ R14, R169, -UR31, R14 ;  /* 0x8000001fa90e7c23 */ /* 0x000fe2000801000e */
[----:B------:R-:W-:Y:S02]  /*1b0d0*/  I2FP.F32.S32 R2, R2 ;  /* 0x0000000200027245 */ /* 0x000fe40000201400 */
[----:B------:R-:W-:Y:S02]  /*1b0e0*/  I2FP.F32.S32 R9, R9 ;  /* 0x0000000900097245 */ /* 0x000fe40000201400 */
[----:B------:R-:W-:Y:S01]  /*1b0f0*/  I2FP.F32.S32 R8, R8 ;  /* 0x0000000800087245 */ /* 0x000fe20000201400 */
[----:B------:R-:W-:Y:S01]  /*1b100*/  FFMA.FTZ R22, R2, -UR31, R22 ;  /* 0x8000001f02167c23 */ /* 0x000fe20008010016 */
[----:B------:R-:W-:Y:S01]  /*1b110*/  FSEL R232, R14, -INF , !P0 ;  /* 0xff8000000ee87808 */ /* 0x000fe20004000000 */
[----:B------:R-:W-:Y:S01]  /*1b120*/  FFMA.FTZ R19, R9, -UR31, R19 ;  /* 0x8000001f09137c23 */ /* 0x000fe20008010013 */
[----:B------:R-:W-:Y:S01]  /*1b130*/  FSEL R233, R15, -INF , !P5 ;  /* 0xff8000000fe97808 */ /* 0x000fe20006800000 */
[----:B------:R-:W-:Y:S01]  /*1b140*/  IMAD.MOV.U32 R15, RZ, RZ, R191 ;  /* 0x000000ffff0f7224 */ /* 0x000fe200078e00bf */
[C---:B------:R-:W-:Y:S01]  /*1b150*/  ISETP.GE.AND P0, PT, R5.reuse, R219, PT ;  /* 0x000000db0500720c */ /* 0x040fe20003f06270 */
[----:B------:R-:W-:Y:S01]  /*1b160*/  FFMA.FTZ R20, R8, -UR31, R20 ;  /* 0x8000001f08147c23 */ /* 0x000fe20008010014 */
[C---:B------:R-:W-:Y:S01]  /*1b170*/  ISETP.GE.AND P5, PT, R5.reuse, R218, PT ;  /* 0x000000da0500720c */ /* 0x040fe20003fa6270 */
[----:B------:R-:W-:Y:S01]  /*1b180*/  VIADD R2, R0, 0x18 ;  /* 0x0000001800027836 */ /* 0x000fe20000000000 */
[----:B------:R-:W-:Y:S01]  /*1b190*/  IABS R6, R10 ;  /* 0x0000000a00067213 */ /* 0x000fe20000000000 */
[----:B------:R-:W-:Y:S01]  /*1b1a0*/  IMAD.MOV.U32 R14, RZ, RZ, R190 ;  /* 0x000000ffff0e7224 */ /* 0x000fe200078e00be */
[----:B------:R-:W-:Y:S01]  /*1b1b0*/  ISETP.GE.OR P0, PT, R5, R227, !P0 ;  /* 0x000000e30500720c */ /* 0x000fe20004706670 */
[----:B------:R-:W-:Y:S01]  /*1b1c0*/  IMAD.IADD R8, R221, 0x1, -R5 ;  /* 0x00000001dd087824 */ /* 0x000fe200078e0a05 */
[----:B------:R-:W-:Y:S02]  /*1b1d0*/  ISETP.GE.OR P5, PT, R5, R226, !P5 ;  /* 0x000000e20500720c */ /* 0x000fe40006fa6670 */
[----:B------:R-:W-:Y:S02]  /*1b1e0*/  I2FP.F32.S32 R7, R7 ;  /* 0x0000000700077245 */ /* 0x000fe40000201400 */
[----:B------:R-:W-:Y:S02]  /*1b1f0*/  I2FP.F32.S32 R6, R6 ;  /* 0x0000000600067245 */ /* 0x000fe40000201400 */
[----:B------:R-:W-:Y:S01]  /*1b200*/  FSEL R17, R17, -INF , !P3 ;  /* 0xff80000011117808 */ /* 0x000fe20005800000 */
[----:B------:R-:W-:Y:S01]  /*1b210*/  FFMA.FTZ R21, R7, -UR31, R21 ;  /* 0x8000001f07157c23 */ /* 0x000fe20008010015 */
[----:B------:R-:W-:Y:S01]  /*1b220*/  FSEL R19, R19, -INF , !P2 ;  /* 0xff80000013137808 */ /* 0x000fe20005000000 */
[----:B------:R-:W-:Y:S01]  /*1b230*/  FFMA.FTZ R23, R6, -UR31, R23 ;  /* 0x8000001f06177c23 */ /* 0x000fe20008010017 */
[----:B------:R-:W-:Y:S01]  /*1b240*/  FSEL R241, R20, -INF , !P0 ;  /* 0xff80000014f17808 */ /* 0x000fe20004000000 */
[----:B------:R-:W-:Y:S01]  /*1b250*/  IMAD.MOV.U32 R20, RZ, RZ, R230 ;  /* 0x000000ffff147224 */ /* 0x000fe200078e00e6 */
[----:B------:R-:W-:Y:S01]  /*1b260*/  FSEL R242, R22, -INF , !P5 ;  /* 0xff80000016f27808 */ /* 0x000fe20006800000 */
[----:B------:R-:W-:Y:S01]  /*1b270*/  IMAD.MOV.U32 R22, RZ, RZ, R238 ;  /* 0x000000ffff167224 */ /* 0x000fe200078e00ee */
[----:B------:R-:W-:Y:S01]  /*1b280*/  FSEL R16, R16, -INF , !P1 ;  /* 0xff80000010107808 */ /* 0x000fe20004800000 */
[--C-:B------:R-:W-:Y:S01]  /*1b290*/  IMAD.IADD R7, R221, 0x1, -R4.reuse ;  /* 0x00000001dd077824 */ /* 0x100fe200078e0a04 */
[----:B------:R-:W-:Y:S01]  /*1b2a0*/  FSEL R18, R18, -INF , !P6 ;  /* 0xff80000012127808 */ /* 0x000fe20007000000 */
[----:B------:R-:W-:Y:S01]  /*1b2b0*/  IMAD.IADD R6, R223, 0x1, -R5 ;  /* 0x00000001df067824 */ /* 0x000fe200078e0a05 */
[C---:B------:R-:W-:Y:S02]  /*1b2c0*/  ISETP.GE.AND P3, PT, R4.reuse, R219, PT ;  /* 0x000000db0400720c */ /* 0x040fe40003f66270 */
[C---:B------:R-:W-:Y:S02]  /*1b2d0*/  ISETP.GE.AND P2, PT, R4.reuse, R218, PT ;  /* 0x000000da0400720c */ /* 0x040fe40003f46270 */
[CC--:B------:R-:W-:Y:S02]  /*1b2e0*/  ISETP.GE.AND P0, PT, R4.reuse, R217.reuse, PT ;  /* 0x000000d90400720c */ /* 0x0c0fe40003f06270 */
[CC--:B------:R-:W-:Y:S02]  /*1b2f0*/  ISETP.GE.AND P5, PT, R4.reuse, R216.reuse, PT ;  /* 0x000000d80400720c */ /* 0x0c0fe40003fa6270 */
[C---:B------:R-:W-:Y:S02]  /*1b300*/  ISETP.GE.AND P1, PT, R5.reuse, R217, PT ;  /* 0x000000d90500720c */ /* 0x040fe40003f26270 */
[----:B------:R-:W-:Y:S02]  /*1b310*/  ISETP.GE.AND P6, PT, R5, R216, PT ;  /* 0x000000d80500720c */ /* 0x000fe40003fc6270 */
[C---:B------:R-:W-:Y:S02]  /*1b320*/  ISETP.GE.OR P3, PT, R4.reuse, R227, !P3 ;  /* 0x000000e30400720c */ /* 0x040fe40005f66670 */
[C---:B------:R-:W-:Y:S02]  /*1b330*/  ISETP.GE.OR P2, PT, R4.reuse, R226, !P2 ;  /* 0x000000e20400720c */ /* 0x040fe40005746670 */
[CC--:B------:R-:W-:Y:S02]  /*1b340*/  ISETP.GE.OR P0, PT, R4.reuse, R225.reuse, !P0 ;  /* 0x000000e10400720c */ /* 0x0c0fe40004706670 */
[-C--:B------:R-:W-:Y:S01]  /*1b350*/  ISETP.GE.OR P5, PT, R4, R224.reuse, !P5 ;  /* 0x000000e00400720c */ /* 0x080fe20006fa6670 */
[----:B------:R-:W-:Y:S01]  /*1b360*/  IMAD.IADD R4, R223, 0x1, -R4 ;  /* 0x00000001df047824 */ /* 0x000fe200078e0a04 */
[C---:B------:R-:W-:Y:S02]  /*1b370*/  ISETP.GE.OR P1, PT, R5.reuse, R225, !P1 ;  /* 0x000000e10500720c */ /* 0x040fe40004f26670 */
[----:B------:R-:W-:Y:S01]  /*1b380*/  ISETP.GE.OR P6, PT, R5, R224, !P6 ;  /* 0x000000e00500720c */ /* 0x000fe200077c6670 */
[----:B------:R-:W-:Y:S01]  /*1b390*/  IMAD.IADD R5, R221, 0x1, -R2 ;  /* 0x00000001dd057824 */ /* 0x000fe200078e0a02 */
[----:B------:R-:W-:Y:S02]  /*1b3a0*/  IABS R10, R8 ;  /* 0x00000008000a7213 */ /* 0x000fe40000000000 */
[----:B------:R-:W-:Y:S02]  /*1b3b0*/  IABS R8, R4 ;  /* 0x0000000400087213 */ /* 0x000fe40000000000 */
[----:B------:R-:W-:Y:S01]  /*1b3c0*/  IABS R4, R5 ;  /* 0x0000000500047213 */ /* 0x000fe20000000000 */
[----:B------:R-:W-:Y:S01]  /*1b3d0*/  IMAD.MOV.U32 R5, RZ, RZ, R10 ;  /* 0x000000ffff057224 */ /* 0x000fe200078e000a */
[----:B------:R-:W-:Y:S02]  /*1b3e0*/  IABS R9, R7 ;  /* 0x0000000700097213 */ /* 0x000fe40000000000 */
[----:B------:R-:W-:Y:S02]  /*1b3f0*/  IABS R7, R6 ;  /* 0x0000000600077213 */ /* 0x000fe40000000000 */
[----:B------:R-:W-:Y:S01]  /*1b400*/  I2FP.F32.S32 R5, R5 ;  /* 0x0000000500057245 */ /* 0x000fe20000201400 */
[----:B------:R-:W-:Y:S01]  /*1b410*/  IMAD.MOV.U32 R6, RZ, RZ, R9 ;  /* 0x000000ffff067224 */ /* 0x000fe200078e0009 */
[----:B------:R-:W-:Y:S01]  /*1b420*/  I2FP.F32.S32 R4, R4 ;  /* 0x0000000400047245 */ /* 0x000fe20000201400 */
[----:B------:R-:W-:Y:S01]  /*1b430*/  IMAD.IADD R9, R220, 0x1, -R2 ;  /* 0x00000001dc097824 */ /* 0x000fe200078e0a02 */
[----:B------:R-:W-:Y:S01]  /*1b440*/  I2FP.F32.S32 R7, R7 ;  /* 0x0000000700077245 */ /* 0x000fe20000201400 */
[----:B------:R-:W-:Y:S01]  /*1b450*/  FFMA.FTZ R24, R5, -UR31, R24 ;  /* 0x8000001f05187c23 */ /* 0x000fe20008010018 */
[----:B------:R-:W-:Y:S01]  /*1b460*/  I2FP.F32.S32 R6, R6 ;  /* 0x0000000600067245 */ /* 0x000fe20000201400 */
[----:B------:R-:W-:Y:S01]  /*1b470*/  VIADD R5, R0, 0x19 ;  /* 0x0000001900057836 */ /* 0x000fe20000000000 */
[----:B------:R-:W-:Y:S01]  /*1b480*/  I2FP.F32.S32 R8, R8 ;  /* 0x0000000800087245 */ /* 0x000fe20000201400 */
[----:B------:R-:W-:Y:S01]  /*1b490*/  FFMA.FTZ R28, R4, -UR31, R28 ;  /* 0x8000001f041c7c23 */ /* 0x000fe2000801001c */
[----:B------:R-:W-:Y:S01]  /*1b4a0*/  FSEL R235, R23, -INF , !P2 ;  /* 0xff80000017eb7808 */ /* 0x000fe20005000000 */
[----:B------:R-:W-:Y:S01]  /*1b4b0*/  IMAD.IADD R4, R221, 0x1, -R5 ;  /* 0x00000001dd047824 */ /* 0x000fe200078e0a05 */
[----:B------:R-:W-:Y:S01]  /*1b4c0*/  FSEL R194, R21, -INF , !P3 ;  /* 0xff80000015c27808 */ /* 0x000fe20005800000 */
[----:B------:R-:W-:Y:S01]  /*1b4d0*/  FFMA.FTZ R25, R6, -UR31, R25 ;  /* 0x8000001f06197c23 */ /* 0x000fe20008010019 */
[----:B------:R-:W-:Y:S01]  /*1b4e0*/  ISETP.GE.AND P3, PT, R2, R217, PT ;  /* 0x000000d90200720c */ /* 0x000fe20003f66270 */
[----:B------:R-:W-:Y:S01]  /*1b4f0*/  FFMA.FTZ R26, R7, -UR31, R26 ;  /* 0x8000001f071a7c23 */ /* 0x000fe2000801001a */
[----:B------:R-:W-:Y:S01]  /*1b500*/  IABS R4, R4 ;  /* 0x0000000400047213 */ /* 0x000fe20000000000 */
[----:B------:R-:W-:Y:S01]  /*1b510*/  FFMA.FTZ R27, R8, -UR31, R27 ;  /* 0x8000001f081b7c23 */ /* 0x000fe2000801001b */
[----:B------:R-:W-:Y:S01]  /*1b520*/  FSEL R238, R25, -INF , !P0 ;  /* 0xff80000019ee7808 */ /* 0x000fe20004000000 */
[----:B------:R-:W-:Y:S01]  /*1b530*/  IMAD.MOV.U32 R23, RZ, RZ, R239 ;  /* 0x000000ffff177224 */ /* 0x000fe200078e00ef */
[----:B------:R-:W-:Y:S01]  /*1b540*/  FSEL R239, R24, -INF , !P1 ;  /* 0xff80000018ef7808 */ /* 0x000fe20004800000 */
[----:B------:R-:W-:Y:S01]  /*1b550*/  IMAD.MOV.U32 R21, RZ, RZ, R231 ;  /* 0x000000ffff157224 */ /* 0x000fe200078e00e7 */
[----:B------:R-:W-:Y:S01]  /*1b560*/  I2FP.F32.S32 R4, R4 ;  /* 0x0000000400047245 */ /* 0x000fe20000201400 */
[----:B------:R-:W-:Y:S01]  /*1b570*/  IMAD.IADD R8, R222, 0x1, -R2 ;  /* 0x00000001de087824 */ /* 0x000fe200078e0a02 */
[C---:B------:R-:W-:Y:S01]  /*1b580*/  ISETP.GE.AND P2, PT, R2.reuse, R216, PT ;  /* 0x000000d80200720c */ /* 0x040fe20003f46270 */
[----:B------:R-:W-:Y:S01]  /*1b590*/  IMAD.MOV.U32 R25, RZ, RZ, R15 ;  /* 0x000000ffff197224 */ /* 0x000fe200078e000f */
[----:B------:R-:W-:Y:S01]  /*1b5a0*/  ISETP.GE.AND P1, PT, R2, R219, PT ;  /* 0x000000db0200720c */ /* 0x000fe20003f26270 */
[----:B------:R-:W-:Y:S01]  /*1b5b0*/  FFMA.FTZ R29, R4, -UR31, R29 ;  /* 0x8000001f041d7c23 */ /* 0x000fe2000801001d */
[----:B------:R-:W-:Y:S01]  /*1b5c0*/  ISETP.GE.AND P0, PT, R2, R218, PT ;  /* 0x000000da0200720c */ /* 0x000fe20003f06270 */
[----:B------:R-:W-:Y:S01]  /*1b5d0*/  IMAD.MOV.U32 R24, RZ, RZ, R14 ;  /* 0x000000ffff187224 */ /* 0x000fe200078e000e */
[----:B------:R-:W-:Y:S01]  /*1b5e0*/  FSEL R231, R26, -INF , !P6 ;  /* 0xff8000001ae77808 */ /* 0x000fe20007000000 */
[----:B------:R-:W-:Y:S01]  /*1b5f0*/  IMAD.IADD R7, R223, 0x1, -R2 ;  /* 0x00000001df077824 */ /* 0x000fe200078e0a02 */
[----:B------:R-:W-:Y:S01]  /*1b600*/  ISETP.GE.AND P6, PT, R5, R217, PT ;  /* 0x000000d90500720c */ /* 0x000fe20003fc6270 */
[----:B------:R-:W-:Y:S01]  /*1b610*/  IMAD.IADD R6, R223, 0x1, -R5 ;  /* 0x00000001df067824 */ /* 0x000fe200078e0a05 */
[C---:B------:R-:W-:Y:S01]  /*1b620*/  ISETP.GE.OR P3, PT, R2.reuse, R225, !P3 ;  /* 0x000000e10200720c */ /* 0x040fe20005f66670 */
[----:B------:R-:W-:Y:S01]  /*1b630*/  IMAD.MOV.U32 R14, RZ, RZ, R12 ;  /* 0x000000ffff0e7224 */ /* 0x000fe200078e000c */
[C---:B------:R-:W-:Y:S01]  /*1b640*/  ISETP.GE.OR P2, PT, R2.reuse, R224, !P2 ;  /* 0x000000e00200720c */ /* 0x040fe20005746670 */
[----:B------:R-:W-:Y:S01]  /*1b650*/  IMAD.MOV.U32 R12, RZ, RZ, R177 ;  /* 0x000000ffff0c7224 */ /* 0x000fe200078e00b1 */
[C---:B------:R-:W-:Y:S02]  /*1b660*/  ISETP.GE.OR P1, PT, R2.reuse, R227, !P1 ;  /* 0x000000e30200720c */ /* 0x040fe40004f26670 */
[----:B------:R-:W-:Y:S02]  /*1b670*/  ISETP.GE.OR P0, PT, R2, R226, !P0 ;  /* 0x000000e20200720c */ /* 0x000fe40004706670 */
[----:B------:R-:W-:Y:S02]  /*1b680*/  IABS R8, R8 ;  /* 0x0000000800087213 */ /* 0x000fe40000000000 */
[----:B------:R-:W-:Y:S02]  /*1b690*/  IABS R10, R7 ;  /* 0x00000007000a7213 */ /* 0x000fe40000000000 */
[----:B------:R-:W-:Y:S02]  /*1b6a0*/  IABS R2, R6 ;  /* 0x0000000600027213 */ /* 0x000fe40000000000 */
[----:B------:R-:W-:Y:S01]  /*1b6b0*/  ISETP.GE.OR P6, PT, R5, R225, !P6 ;  /* 0x000000e10500720c */ /* 0x000fe200077c6670 */
[----:B------:R-:W-:Y:S01]  /*1b6c0*/  IMAD.MOV.U32 R6, RZ, RZ, R10 ;  /* 0x000000ffff067224 */ /* 0x000fe200078e000a */
[----:B------:R-:W-:Y:S02]  /*1b6d0*/  IABS R7, R9 ;  /* 0x0000000900077213 */ /* 0x000fe40000000000 */
[----:B------:R-:W-:Y:S01]  /*1b6e0*/  I2FP.F32.S32 R4, R8 ;  /* 0x0000000800047245 */ /* 0x000fe20000201400 */
[----:B------:R-:W-:Y:S01]  /*1b6f0*/  IMAD.IADD R8, R220, 0x1, -R5 ;  /* 0x00000001dc087824 */ /* 0x000fe200078e0a05 */
[----:B------:R-:W-:Y:S02]  /*1b700*/  I2FP.F32.S32 R2, R2 ;  /* 0x0000000200027245 */ /* 0x000fe40000201400 */
[----:B------:R-:W-:Y:S01]  /*1b710*/  FSEL R191, R27, -INF , !P5 ;  /* 0xff8000001bbf7808 */ /* 0x000fe20006800000 */
[----:B------:R-:W-:Y:S01]  /*1b720*/  IMAD.MOV.U32 R27, RZ, RZ, R14 ;  /* 0x000000ffff1b7224 */ /* 0x000fe200078e000e */
[----:B------:R-:W-:Y:S01]  /*1b730*/  FSEL R236, R28, -INF , !P3 ;  /* 0xff8000001cec7808 */ /* 0x000fe20005800000 */
[----:B------:R-:W-:Y:S01]  /*1b740*/  FFMA.FTZ R34, R4, -UR31, R34 ;  /* 0x8000001f04227c23 */ /* 0x000fe20008010022 */
[----:B------:R-:W-:Y:S01]  /*1b750*/  FSEL R234, R29, -INF , !P6 ;  /* 0xff8000001dea7808 */ /* 0x000fe20007000000 */
[----:B------:R-:W-:Y:S01]  /*1b760*/  FFMA.FTZ R31, R2, -UR31, R31 ;  /* 0x8000001f021f7c23 */ /* 0x000fe2000801001f */
[C---:B------:R-:W-:Y:S01]  /*1b770*/  ISETP.GE.AND P5, PT, R5.reuse, R216, PT ;  /* 0x000000d80500720c */ /* 0x040fe20003fa6270 */
[C---:B------:R-:W-:Y:S01]  /*1b780*/  VIADD R2, R0.reuse, 0x21 ;  /* 0x0000002100027836 */ /* 0x040fe20000000000 */
[C---:B------:R-:W-:Y:S01]  /*1b790*/  ISETP.GE.AND P3, PT, R5.reuse, R219, PT ;  /* 0x000000db0500720c */ /* 0x040fe20003f66270 */
[----:B------:R-:W-:Y:S01]  /*1b7a0*/  IMAD.MOV.U32 R28, RZ, RZ, R174 ;  /* 0x000000ffff1c7224 */ /* 0x000fe200078e00ae */
[C---:B------:R-:W-:Y:S01]  /*1b7b0*/  ISETP.GE.AND P6, PT, R5.reuse, R218, PT ;  /* 0x000000da0500720c */ /* 0x040fe20003fc6270 */
        /* <DEDUP_REMOVED lines=18> */
[----:B------:R-:W-:Y:S02]  /*1b8e0*/  IABS R6, R6 ;  /* 0x0000000600067213 */ /* 0x000fe40000000000 */
[----:B------:R-:W-:Y:S01]  /*1b8f0*/  I2FP.F32.S32 R9, R9 ;  /* 0x0000000900097245 */ /* 0x000fe20000201400 */
[----:B------:R-:W-:Y:S01]  /*1b900*/  FFMA.FTZ R33, R8, -UR31, R33 ;  /* 0x8000001f08217c23 */ /* 0x000fe20008010021 */
[----:B------:R-:W-:Y:S02]  /*1b910*/  I2FP.F32.S32 R6, R6 ;  /* 0x0000000600067245 */ /* 0x000fe40000201400 */
[----:B------:R-:W-:Y:S01]  /*1b920*/  I2FP.F32.S32 R5, R5 ;  /* 0x0000000500057245 */ /* 0x000fe20000201400 */
[----:B------:R-:W-:Y:S01]  /*1b930*/  FFMA.FTZ R35, R9, -UR31, R35 ;  /* 0x8000001f09237c23 */ /* 0x000fe20008010023 */
[----:B------:R-:W-:Y:S01]  /*1b940*/  FSEL R230, R30, -INF , !P2 ;  /* 0xff8000001ee67808 */ /* 0x000fe20005000000 */
[----:B------:R-:W-:Y:S01]  /*1b950*/  FFMA.FTZ R36, R6, -UR31, R36 ;  /* 0x8000001f06247c23 */ /* 0x000fe20008010024 */
[----:B------:R-:W-:Y:S01]  /*1b960*/  FSEL R229, R31, -INF , !P5 ;  /* 0xff8000001fe57808 */ /* 0x000fe20006800000 */
[----:B------:R-:W-:Y:S01]  /*1b970*/  FFMA.FTZ R38, R5, -UR31, R38 ;  /* 0x8000001f05267c23 */ /* 0x000fe20008010026 */
[----:B------:R-:W-:Y:S01]  /*1b980*/  ISETP.GE.AND P2, PT, R4, R219, PT ;  /* 0x000000db0400720c */ /* 0x000fe20003f46270 */
[--C-:B------:R-:W-:Y:S01]  /*1b990*/  IMAD.IADD R6, R222, 0x1, -R2.reuse ;  /* 0x00000001de067824 */ /* 0x100fe200078e0a02 */
[----:B------:R-:W-:Y:S01]  /*1b9a0*/  ISETP.GE.AND P5, PT, R4, R218, PT ;  /* 0x000000da0400720c */ /* 0x000fe20003fa6270 */
[----:B------:R-:W-:Y:S01]  /*1b9b0*/  IMAD.IADD R5, R221, 0x1, -R2 ;  /* 0x00000001dd057824 */ /* 0x000fe200078e0a02 */
[----:B------:R-:W-:Y:S02]  /*1b9c0*/  I2FP.F32.S32 R7, R7 ;  /* 0x0000000700077245 */ /* 0x000fe40000201400 */
[----:B------:R-:W-:Y:S02]  /*1b9d0*/  FSEL R168, R32, -INF , !P1 ;  /* 0xff80000020a87808 */ /* 0x000fe40004800000 */
[----:B------:R-:W-:Y:S01]  /*1b9e0*/  FSEL R170, R34, -INF , !P0 ;  /* 0xff80000022aa7808 */ /* 0x000fe20004000000 */
[----:B------:R-:W-:Y:S01]  /*1b9f0*/  FFMA.FTZ R37, R7, -UR31, R37 ;  /* 0x8000001f07257c23 */ /* 0x000fe20008010025 */
[C---:B------:R-:W-:Y:S01]  /*1ba00*/  ISETP.GE.AND P1, PT, R4.reuse, R217, PT ;  /* 0x000000d90400720c */ /* 0x040fe20003f26270 */
[----:B------:R-:W-:Y:S01]  /*1ba10*/  IMAD.IADD R7, R221, 0x1, -R4 ;  /* 0x00000001dd077824 */ /* 0x000fe200078e0a04 */
[C---:B------:R-:W-:Y:S02]  /*1ba20*/  ISETP.GE.AND P0, PT, R4.reuse, R216, PT ;  /* 0x000000d80400720c */ /* 0x040fe40003f06270 */
[C---:B------:R-:W-:Y:S02]  /*1ba30*/  ISETP.GE.OR P2, PT, R4.reuse, R227, !P2 ;  /* 0x000000e30400720c */ /* 0x040fe40005746670 */
[----:B------:R-:W-:Y:S02]  /*1ba40*/  ISETP.GE.OR P5, PT, R4, R226, !P5 ;  /* 0x000000e20400720c */ /* 0x000fe40006fa6670 */
[----:B--2---:R-:W-:Y:S01]  /*1ba50*/  PRMT R135, R178, 0x5410, R175 ;  /* 0x00005410b2877816 */ /* 0x004fe200000000af */
[----:B------:R-:W-:Y:S01]  /*1ba60*/  IMAD.MOV.U32 R178, RZ, RZ, R193 ;  /* 0x000000ffffb27224 */ /* 0x000fe200078e00c1 */
[----:B------:R-:W-:Y:S01]  /*1ba70*/  FSEL R169, R33, -INF , !P3 ;  /* 0xff80000021a97808 */ /* 0x000fe20005800000 */
[----:B------:R-:W-:Y:S01]  /*1ba80*/  IMAD.MOV.U32 R175, RZ, RZ, R203 ;  /* 0x000000ffffaf7224 */ /* 0x000fe200078e00cb */
[----:B------:R-:W-:Y:S01]  /*1ba90*/  FSEL R171, R35, -INF , !P6 ;  /* 0xff80000023ab7808 */ /* 0x000fe20007000000 */
[----:B------:R-:W-:Y:S01]  /*1baa0*/  IMAD.MOV.U32 R13, RZ, RZ, R178 ;  /* 0x000000ffff0d7224 */ /* 0x000fe200078e00b2 */
[----:B------:R-:W-:Y:S01]  /*1bab0*/  FSEL R187, R36, -INF , !P2 ;  /* 0xff80000024bb7808 */ /* 0x000fe20005000000 */
[----:B------:R-:W-:Y:S01]  /*1bac0*/  IMAD.MOV.U32 R29, RZ, RZ, R175 ;  /* 0x000000ffff1d7224 */ /* 0x000fe200078e00af */
[----:B------:R-:W-:Y:S01]  /*1bad0*/  FSEL R193, R38, -INF , !P5 ;  /* 0xff80000026c17808 */ /* 0x000fe20006800000 */
[----:B------:R-:W-:Y:S01]  /*1bae0*/  IMAD.MOV.U32 R30, RZ, RZ, R13 ;  /* 0x000000ffff1e7224 */ /* 0x000fe200078e000d */
[C---:B------:R-:W-:Y:S01]  /*1baf0*/  ISETP.GE.OR P1, PT, R4.reuse, R225, !P1 ;  /* 0x000000e10400720c */ /* 0x040fe20004f26670 */
[----:B------:R-:W-:Y:S01]  /*1bb00*/  IMAD.MOV.U32 R36, RZ, RZ, R12 ;  /* 0x000000ffff247224 */ /* 0x000fe200078e000c */
[----:B------:R-:W-:Y:S01]  /*1bb10*/  ISETP.GE.OR P0, PT, R4, R224, !P0 ;  /* 0x000000e00400720c */ /* 0x000fe20004706670 */
[C---:B------:R-:W-:Y:S01]  /*1bb20*/  IMAD.IADD R4, R223.reuse, 0x1, -R4 ;  /* 0x00000001df047824 */ /* 0x040fe200078e0a04 */
[C---:B------:R-:W-:Y:S02]  /*1bb30*/  ISETP.GE.AND P3, PT, R2.reuse, R219, PT ;  /* 0x000000db0200720c */ /* 0x040fe40003f66270 */
[C---:B------:R-:W-:Y:S02]  /*1bb40*/  ISETP.GE.AND P6, PT, R2.reuse, R218, PT ;  /* 0x000000da0200720c */ /* 0x040fe40003fc6270 */
[C---:B------:R-:W-:Y:S02]  /*1bb50*/  ISETP.GE.AND P2, PT, R2.reuse, R217, PT ;  /* 0x000000d90200720c */ /* 0x040fe40003f46270 */
[C---:B------:R-:W-:Y:S02]  /*1bb60*/  ISETP.GE.AND P5, PT, R2.reuse, R216, PT ;  /* 0x000000d80200720c */ /* 0x040fe40003fa6270 */
[----:B------:R-:W-:Y:S02]  /*1bb70*/  IABS R8, R6 ;  /* 0x0000000600087213 */ /* 0x000fe40000000000 */
[C---:B------:R-:W-:Y:S02]  /*1bb80*/  ISETP.GE.OR P3, PT, R2.reuse, R227, !P3 ;  /* 0x000000e30200720c */ /* 0x040fe40005f66670 */
[C---:B------:R-:W-:Y:S02]  /*1bb90*/  ISETP.GE.OR P6, PT, R2.reuse, R226, !P6 ;  /* 0x000000e20200720c */ /* 0x040fe400077c6670 */
[C---:B------:R-:W-:Y:S02]  /*1bba0*/  ISETP.GE.OR P2, PT, R2.reuse, R225, !P2 ;  /* 0x000000e10200720c */ /* 0x040fe40005746670 */
[----:B------:R-:W-:Y:S01]  /*1bbb0*/  ISETP.GE.OR P5, PT, R2, R224, !P5 ;  /* 0x000000e00200720c */ /* 0x000fe20006fa6670 */
[----:B------:R-:W-:Y:S01]  /*1bbc0*/  IMAD.IADD R2, R223, 0x1, -R2 ;  /* 0x00000001df027824 */ /* 0x000fe200078e0a02 */
[----:B------:R-:W-:Y:S01]  /*1bbd0*/  IABS R9, R4 ;  /* 0x0000000400097213 */ /* 0x000fe20000000000 */
[----:B------:R-:W-:Y:S01]  /*1bbe0*/  IMAD.MOV.U32 R4, RZ, RZ, R8 ;  /* 0x000000ffff047224 */ /* 0x000fe200078e0008 */
[----:B------:R-:W-:Y:S02]  /*1bbf0*/  IABS R6, R7 ;  /* 0x0000000700067213 */ /* 0x000fe40000000000 */
[----:B------:R-:W-:Y:S02]  /*1bc00*/  IABS R7, R2 ;  /* 0x0000000200077213 */ /* 0x000fe40000000000 */
[----:B------:R-:W-:Y:S02]  /*1bc10*/  IABS R5, R5 ;  /* 0x0000000500057213 */ /* 0x000fe40000000000 */
        /* <DEDUP_REMOVED lines=8> */
[----:B------:R-:W-:Y:S01]  /*1bca0*/  FFMA.FTZ R41, R5, -UR31, R41 ;  /* 0x8000001f05297c23 */ /* 0x000fe20008010029 */
[----:B------:R-:W-:Y:S01]  /*1bcb0*/  I2FP.F32.S32 R6, R7 ;  /* 0x0000000700067245 */ /* 0x000fe20000201400 */
[C---:B------:R-:W-:Y:S01]  /*1bcc0*/  VIADD R4, R0.reuse, 0x29 ;  /* 0x0000002900047836 */ /* 0x040fe20000000000 */
[----:B------:R-:W-:Y:S01]  /*1bcd0*/  FSEL R180, R39, -INF , !P6 ;  /* 0xff80000027b47808 */ /* 0x000fe20007000000 */
[----:B------:R-:W-:Y:S01]  /*1bce0*/  VIADD R5, R0, 0x28 ;  /* 0x0000002800057836 */ /* 0x000fe20000000000 */
[----:B------:R-:W-:Y:S01]  /*1bcf0*/  FSEL R195, R40, -INF , !P1 ;  /* 0xff80000028c37808 */ /* 0x000fe20004800000 */
[----:B------:R-:W-:Y:S01]  /*1bd00*/  FFMA.FTZ R43, R6, -UR31, R43 ;  /* 0x8000001f062b7c23 */ /* 0x000fe2000801002b */
[-C--:B------:R-:W-:Y:S01]  /*1bd10*/  ISETP.GE.AND P6, PT, R4, R217.reuse, PT ;  /* 0x000000d90400720c */ /* 0x080fe20003fc6270 */
[----:B------:R-:W-:Y:S01]  /*1bd20*/  FFMA.FTZ R42, R2, -UR31, R42 ;  /* 0x8000001f022a7c23 */ /* 0x000fe2000801002a */
[----:B------:R-:W-:Y:S01]  /*1bd30*/  ISETP.GE.AND P3, PT, R5, R217, PT ;  /* 0x000000d90500720c */ /* 0x000fe20003f66270 */
[C-C-:B------:R-:W-:Y:S01]  /*1bd40*/  IMAD.IADD R2, R221.reuse, 0x1, -R4.reuse ;  /* 0x00000001dd027824 */ /* 0x140fe200078e0a04 */
[-C--:B------:R-:W-:Y:S01]  /*1bd50*/  ISETP.GE.OR P6, PT, R4, R225.reuse, !P6 ;  /* 0x000000e10400720c */ /* 0x080fe200077c6670 */
[--C-:B------:R-:W-:Y:S01]  /*1bd60*/  IMAD.IADD R6, R221, 0x1, -R5.reuse ;  /* 0x00000001dd067824 */ /* 0x100fe200078e0a05 */
[----:B------:R-:W-:Y:S01]  /*1bd70*/  ISETP.GE.OR P3, PT, R5, R225, !P3 ;  /* 0x000000e10500720c */ /* 0x000fe20005f66670 */
[C---:B------:R-:W-:Y:S01]  /*1bd80*/  IMAD.IADD R10, R223.reuse, 0x1, -R4 ;  /* 0x00000001df0a7824 */ /* 0x040fe200078e0a04 */
[----:B------:R-:W-:Y:S01]  /*1bd90*/  IABS R8, R2 ;  /* 0x0000000200087213 */ /* 0x000fe20000000000 */
[--C-:B------:R-:W-:Y:S01]  /*1bda0*/  IMAD.IADD R7, R223, 0x1, -R5.reuse ;  /* 0x00000001df077824 */ /* 0x100fe200078e0a05 */
[----:B------:R-:W-:Y:S01]  /*1bdb0*/  IABS R9, R6 ;  /* 0x0000000600097213 */ /* 0x000fe20000000000 */
[----:B------:R-:W-:Y:S01]  /*1bdc0*/  IMAD.IADD R11, R220, 0x1, -R5 ;  /* 0x00000001dc0b7824 */ /* 0x000fe200078e0a05 */
[----:B------:R-:W-:Y:S02]  /*1bdd0*/  I2FP.F32.S32 R8, R8 ;  /* 0x0000000800087245 */ /* 0x000fe40000201400 */
[----:B------:R-:W-:Y:S02]  /*1bde0*/  I2FP.F32.S32 R9, R9 ;  /* 0x0000000900097245 */ /* 0x000fe40000201400 */
[----:B------:R-:W-:Y:S01]  /*1bdf0*/  IABS R2, R10 ;  /* 0x0000000a00027213 */ /* 0x000fe20000000000 */
[----:B------:R-:W-:Y:S01]  /*1be00*/  FFMA.FTZ R45, R8, -UR31, R45 ;  /* 0x8000001f082d7c23 */ /* 0x000fe2000801002d */
[----:B------:R-:W-:Y:S01]  /*1be10*/  IABS R6, R7 ;  /* 0x0000000700067213 */ /* 0x000fe20000000000 */
[----:B------:R-:W-:Y:S01]  /*1be20*/  FFMA.FTZ R44, R9, -UR31, R44 ;  /* 0x8000001f092c7c23 */ /* 0x000fe2000801002c */
[----:B------:R-:W-:Y:S01]  /*1be30*/  IABS R7, R11 ;  /* 0x0000000b00077213 */ /* 0x000fe20000000000 */
[----:B------:R-:W-:Y:S01]  /*1be40*/  IMAD.IADD R8, R220, 0x1, -R4 ;  /* 0x00000001dc087824 */ /* 0x000fe200078e0a04 */
[----:B------:R-:W-:Y:S02]  /*1be50*/  I2FP.F32.S32 R2, R2 ;  /* 0x0000000200027245 */ /* 0x000fe40000201400 */
[----:B------:R-:W-:Y:S02]  /*1be60*/  I2FP.F32.S32 R7, R7 ;  /* 0x0000000700077245 */ /* 0x000fe40000201400 */
[----:B------:R-:W-:Y:S01]  /*1be70*/  FSEL R192, R41, -INF , !P2 ;  /* 0xff80000029c07808 */ /* 0x000fe20005000000 */
[----:B------:R-:W-:Y:S01]  /*1be80*/  FFMA.FTZ R47, R2, -UR31, R47 ;  /* 0x8000001f022f7c23 */ /* 0x000fe2000801002f */
[----:B------:R-:W-:Y:S01]  /*1be90*/  FSEL R203, R42, -INF , !P0 ;  /* 0xff8000002acb7808 */ /* 0x000fe20004000000 */
[----:B------:R-:W-:Y:S01]  /*1bea0*/  FFMA.FTZ R48, R7, -UR31, R48 ;  /* 0x8000001f07307c23 */ /* 0x000fe20008010030 */
[C---:B------:R-:W-:Y:S01]  /*1beb0*/  ISETP.GE.AND P1, PT, R5.reuse, R216, PT ;  /* 0x000000d80500720c */ /* 0x040fe20003f26270 */
[----:B------:R-:W-:Y:S01]  /*1bec0*/  VIADD R2, R0, 0x30 ;  /* 0x0000003000027836 */ /* 0x000fe20000000000 */
[CC--:B------:R-:W-:Y:S01]  /*1bed0*/  ISETP.GE.AND P2, PT, R5.reuse, R219.reuse, PT ;  /* 0x000000db0500720c */ /* 0x0c0fe20003f46270 */
[----:B------:R-:W-:Y:S01]  /*1bee0*/  IMAD.IADD R7, R222, 0x1, -R5 ;  /* 0x00000001de077824 */ /* 0x000fe200078e0a05 */
[----:B------:R-:W-:Y:S02]  /*1bef0*/  ISETP.GE.AND P0, PT, R5, R218, PT ;  /* 0x000000da0500720c */ /* 0x000fe40003f06270 */
[----:B------:R-:W-:Y:S02]  /*1bf00*/  FSEL R202, R43, -INF , !P5 ;  /* 0xff8000002bca7808 */ /* 0x000fe40006800000 */
[----:B------:R-:W-:Y:S01]  /*1bf10*/  FSEL R190, R44, -INF , !P3 ;  /* 0xff8000002cbe7808 */ /* 0x000fe20005800000 */
[----:B------:R-:W-:Y:S01]  /*1bf20*/  IMAD.MOV.U32 R44, RZ, RZ, R24 ;  /* 0x000000ffff2c7224 */ /* 0x000fe200078e0018 */
[----:B------:R-:W-:Y:S01]  /*1bf30*/  FSEL R189, R45, -INF , !P6 ;  /* 0xff8000002dbd7808 */ /* 0x000fe20007000000 */
[----:B------:R-:W-:Y:S01]  /*1bf40*/  IMAD.MOV.U32 R45, RZ, RZ, R25 ;  /* 0x000000ffff2d7224 */ /* 0x000fe200078e0019 */
[----:B------:R-:W-:Y:S02]  /*1bf50*/  I2FP.F32.S32 R6, R6 ;  /* 0x0000000600067245 */ /* 0x000fe40000201400 */
[C---:B------:R-:W-:Y:S02]  /*1bf60*/  ISETP.GE.AND P5, PT, R4.reuse, R216, PT ;  /* 0x000000d80400720c */ /* 0x040fe40003fa6270 */
[----:B------:R-:W-:Y:S01]  /*1bf70*/  ISETP.GE.AND P3, PT, R4, R219, PT ;  /* 0x000000db0400720c */ /* 0x000fe20003f66270 */
[----:B------:R-:W-:Y:S01]  /*1bf80*/  FFMA.FTZ R46, R6, -UR31, R46 ;  /* 0x8000001f062e7c23 */ /* 0x000fe2000801002e */
[----:B------:R-:W-:Y:S01]  /*1bf90*/  ISETP.GE.AND P6, PT, R4, R218, PT ;  /* 0x000000da0400720c */ /* 0x000fe20003fc6270 */
[--C-:B------:R-:W-:Y:S01]  /*1bfa0*/  IMAD.IADD R6, R222, 0x1, -R2.reuse ;  /* 0x00000001de067824 */ /* 0x100fe200078e0a02 */
        /* <DEDUP_REMOVED lines=8> */
[----:B------:R-:W-:Y:S02]  /*1c030*/  IABS R9, R7 ;  /* 0x0000000700097213 */ /* 0x000fe40000000000 */
[----:B------:R-:W-:Y:S02]  /*1c040*/  IABS R7, R8 ;  /* 0x0000000800077213 */ /* 0x000fe40000000000 */
[----:B------:R-:W-:Y:S02]  /*1c050*/  IABS R5, R5 ;  /* 0x0000000500057213 */ /* 0x000fe40000000000 */
[----:B------:R-:W-:Y:S02]  /*1c060*/  IABS R8, R4 ;  /* 0x0000000400087213 */ /* 0x000fe40000000000 */
[----:B------:R-:W-:Y:S01]  /*1c070*/  IABS R4, R6 ;  /* 0x0000000600047213 */ /* 0x000fe20000000000 */
[----:B------:R-:W-:Y:S01]  /*1c080*/  IMAD.MOV.U32 R6, RZ, RZ, R9 ;  /* 0x000000ffff067224 */ /* 0x000fe200078e0009 */
[----:B------:R-:W-:Y:S01]  /*1c090*/  I2FP.F32.S32 R5, R5 ;  /* 0x0000000500057245 */ /* 0x000fe20000201400 */
[----:B------:R-:W-:Y:S01]  /*1c0a0*/  IMAD.IADD R9, R221, 0x1, -R2 ;  /* 0x00000001dd097824 */ /* 0x000fe200078e0a02 */
[----:B------:R-:W-:Y:S02]  /*1c0b0*/  I2FP.F32.S32 R4, R4 ;  /* 0x0000000400047245 */ /* 0x000fe40000201400 */
[----:B------:R-:W-:Y:S01]  /*1c0c0*/  I2FP.F32.S32 R6, R6 ;  /* 0x0000000600067245 */ /* 0x000fe20000201400 */
[----:B------:R-:W-:Y:S01]  /*1c0d0*/  FFMA.FTZ R52, R5, -UR31, R52 ;  /* 0x8000001f05347c23 */ /* 0x000fe20008010034 */
[----:B------:R-:W-:Y:S01]  /*1c0e0*/  I2FP.F32.S32 R7, R7 ;  /* 0x0000000700077245 */ /* 0x000fe20000201400 */
[----:B------:R-:W-:Y:S01]  /*1c0f0*/  VIADD R5, R0, 0x31 ;  /* 0x0000003100057836 */ /* 0x000fe20000000000 */
[----:B------:R-:W-:Y:S01]  /*1c100*/  I2FP.F32.S32 R8, R8 ;  /* 0x0000000800087245 */ /* 0x000fe20000201400 */
[----:B------:R-:W-:Y:S01]  /*1c110*/  FFMA.FTZ R50, R6, -UR31, R50 ;  /* 0x8000001f06327c23 */ /* 0x000fe20008010032 */
[----:B------:R-:W-:Y:S01]  /*1c120*/  FSEL R185, R46, -INF , !P1 ;  /* 0xff8000002eb97808 */ /* 0x000fe20004800000 */
[----:B------:R-:W-:Y:S01]  /*1c130*/  FFMA.FTZ R54, R4, -UR31, R54 ;  /* 0x8000001f04367c23 */ /* 0x000fe20008010036 */
[----:B------:R-:W-:Y:S01]  /*1c140*/  FSEL R182, R47, -INF , !P5 ;  /* 0xff8000002fb67808 */ /* 0x000fe20006800000 */
[----:B------:R-:W-:Y:S01]  /*1c150*/  IMAD.IADD R4, R221, 0x1, -R5 ;  /* 0x00000001dd047824 */ /* 0x000fe200078e0a05 */
[----:B------:R-:W-:Y:S01]  /*1c160*/  ISETP.GE.AND P1, PT, R2, R219, PT ;  /* 0x000000db0200720c */ /* 0x000fe20003f26270 */
[----:B------:R-:W-:Y:S01]  /*1c170*/  FFMA.FTZ R51, R8, -UR31, R51 ;  /* 0x8000001f08337c23 */ /* 0x000fe20008010033 */
[----:B------:R-:W-:Y:S01]  /*1c180*/  ISETP.GE.AND P5, PT, R2, R218, PT ;  /* 0x000000da0200720c */ /* 0x000fe20003fa6270 */
[----:B------:R-:W-:Y:S01]  /*1c190*/  IMAD.MOV.U32 R46, RZ, RZ, R22 ;  /* 0x000000ffff2e7224 */ /* 0x000fe200078e0016 */
[----:B------:R-:W-:Y:S01]  /*1c1a0*/  FSEL R31, R48, -INF , !P2 ;  /* 0xff800000301f7808 */ /* 0x000fe20005000000 */
[----:B------:R-:W-:Y:S01]  /*1c1b0*/  IMAD.MOV.U32 R47, RZ, RZ, R23 ;  /* 0x000000ffff2f7224 */ /* 0x000fe200078e0017 */
[----:B------:R-:W-:Y:S01]  /*1c1c0*/  FSEL R33, R50, -INF , !P0 ;  /* 0xff80000032217808 */ /* 0x000fe20004000000 */
[----:B------:R-:W-:Y:S01]  /*1c1d0*/  FFMA.FTZ R49, R7, -UR31, R49 ;  /* 0x8000001f07317c23 */ /* 0x000fe20008010031 */
[----:B------:R-:W-:Y:S01]  /*1c1e0*/  ISETP.GE.AND P2, PT, R2, R217, PT ;  /* 0x000000d90200720c */ /* 0x000fe20003f46270 */
[--C-:B------:R-:W-:Y:S01]  /*1c1f0*/  IMAD.IADD R7, R222, 0x1, -R5.reuse ;  /* 0x00000001de077824 */ /* 0x100fe200078e0a05 */
[----:B------:R-:W-:Y:S01]  /*1c200*/  ISETP.GE.AND P0, PT, R2, R216, PT ;  /* 0x000000d80200720c */ /* 0x000fe20003f06270 */
[----:B------:R-:W-:Y:S01]  /*1c210*/  IMAD.IADD R6, R220, 0x1, -R5 ;  /* 0x00000001dc067824 */ /* 0x000fe200078e0a05 */
[C---:B------:R-:W-:Y:S01]  /*1c220*/  ISETP.GE.OR P1, PT, R2.reuse, R227, !P1 ;  /* 0x000000e30200720c */ /* 0x040fe20004f26670 */
[----:B------:R-:W-:Y:S01]  /*1c230*/  IMAD.IADD R8, R223, 0x1, -R2 ;  /* 0x00000001df087824 */ /* 0x000fe200078e0a02 */
[C---:B------:R-:W-:Y:S02]  /*1c240*/  ISETP.GE.OR P5, PT, R2.reuse, R226, !P5 ;  /* 0x000000e20200720c */ /* 0x040fe40006fa6670 */
[----:B------:R-:W-:Y:S02]  /*1c250*/  IABS R4, R4 ;  /* 0x0000000400047213 */ /* 0x000fe40000000000 */
[C---:B------:R-:W-:Y:S02]  /*1c260*/  ISETP.GE.OR P2, PT, R2.reuse, R225, !P2 ;  /* 0x000000e10200720c */ /* 0x040fe40005746670 */
[----:B------:R-:W-:Y:S02]  /*1c270*/  ISETP.GE.OR P0, PT, R2, R224, !P0 ;  /* 0x000000e00200720c */ /* 0x000fe40004706670 */
[----:B------:R-:W-:Y:S02]  /*1c280*/  I2FP.F32.S32 R4, R4 ;  /* 0x0000000400047245 */ /* 0x000fe40000201400 */
[----:B------:R-:W-:Y:S02]  /*1c290*/  FSEL R22, R49, -INF , !P3 ;  /* 0xff80000031167808 */ /* 0x000fe40005800000 */
[----:B------:R-:W-:Y:S01]  /*1c2a0*/  FSEL R26, R51, -INF , !P6 ;  /* 0xff800000331a7808 */ /* 0x000fe20007000000 */
[----:B------:R-:W-:Y:S01]  /*1c2b0*/  FFMA.FTZ R57, R4, -UR31, R57 ;  /* 0x8000001f04397c23 */ /* 0x000fe20008010039 */
[----:B------:R-:W-:Y:S01]  /*1c2c0*/  FSEL R52, R52, -INF , !P1 ;  /* 0xff80000034347808 */ /* 0x000fe20004800000 */
[----:B------:R-:W-:Y:S01]  /*1c2d0*/  VIADD R4, R0, 0x38 ;  /* 0x0000003800047836 */ /* 0x000fe20000000000 */
[----:B------:R-:W-:Y:S02]  /*1c2e0*/  FSEL R32, R54, -INF , !P5 ;  /* 0xff80000036207808 */ /* 0x000fe40006800000 */
[----:B------:R-:W-:Y:S02]  /*1c2f0*/  IABS R2, R7 ;  /* 0x0000000700027213 */ /* 0x000fe40000000000 */
[C---:B------:R-:W-:Y:S02]  /*1c300*/  ISETP.GE.AND P3, PT, R5.reuse, R219, PT ;  /* 0x000000db0500720c */ /* 0x040fe40003f66270 */
[C---:B------:R-:W-:Y:S02]  /*1c310*/  ISETP.GE.AND P6, PT, R5.reuse, R218, PT ;  /* 0x000000da0500720c */ /* 0x040fe40003fc6270 */
[C---:B------:R-:W-:Y:S02]  /*1c320*/  ISETP.GE.AND P1, PT, R5.reuse, R217, PT ;  /* 0x000000d90500720c */ /* 0x040fe40003f26270 */
[----:B------:R-:W-:Y:S02]  /*1c330*/  ISETP.GE.AND P5, PT, R5, R216, PT ;  /* 0x000000d80500720c */ /* 0x000fe40003fa6270 */
[----:B------:R-:W-:Y:S02]  /*1c340*/  IABS R6, R6 ;  /* 0x0000000600067213 */ /* 0x000fe40000000000 */
[----:B------:R-:W-:Y:S01]  /*1c350*/  IABS R7, R9 ;  /* 0x0000000900077213 */ /* 0x000fe20000000000 */
[----:B------:R-:W-:Y:S01]  /*1c360*/  IMAD.IADD R9, R223, 0x1, -R4 ;  /* 0x00000001df097824 */ /* 0x000fe200078e0a04 */
[----:B------:R-:W-:Y:S02]  /*1c370*/  I2FP.F32.S32 R2, R2 ;  /* 0x0000000200027245 */ /* 0x000fe40000201400 */
[C---:B------:R-:W-:Y:S02]  /*1c380*/  ISETP.GE.OR P3, PT, R5.reuse, R227, !P3 ;  /* 0x000000e30500720c */ /* 0x040fe40005f66670 */
[C---:B------:R-:W-:Y:S01]  /*1c390*/  ISETP.GE.OR P6, PT, R5.reuse, R226, !P6 ;  /* 0x000000e20500720c */ /* 0x040fe200077c6670 */
[----:B------:R-:W-:Y:S01]  /*1c3a0*/  FFMA.FTZ R55, R2, -UR31, R55 ;  /* 0x8000001f02377c23 */ /* 0x000fe20008010037 */
[C---:B------:R-:W-:Y:S01]  /*1c3b0*/  ISETP.GE.OR P1, PT, R5.reuse, R225, !P1 ;  /* 0x000000e10500720c */ /* 0x040fe20004f26670 */
[----:B------:R-:W-:Y:S01]  /*1c3c0*/  VIADD R2, R0, 0x39 ;  /* 0x0000003900027836 */ /* 0x000fe20000000000 */
        /* <DEDUP_REMOVED lines=10> */
[C---:B------:R-:W-:Y:S01]  /*1c470*/  IMAD.IADD R6, R221.reuse, 0x1, -R4 ;  /* 0x00000001dd067824 */ /* 0x040fe200078e0a04 */
[----:B------:R-:W-:Y:S01]  /*1c480*/  IABS R5, R9 ;  /* 0x0000000900057213 */ /* 0x000fe20000000000 */
[----:B------:R-:W-:Y:S01]  /*1c490*/  IMAD.IADD R7, R221, 0x1, -R2 ;  /* 0x00000001dd077824 */ /* 0x000fe200078e0a02 */
[----:B------:R-:W-:Y:S01]  /*1c4a0*/  FSEL R53, R53, -INF , !P3 ;  /* 0xff80000035357808 */ /* 0x000fe20005800000 */
[----:B------:R-:W-:Y:S01]  /*1c4b0*/  IMAD.MOV.U32 R9, RZ, RZ, R11 ;  /* 0x000000ffff097224 */ /* 0x000fe200078e000b */
[----:B------:R-:W-:Y:S01]  /*1c4c0*/  FSEL R55, R55, -INF , !P6 ;  /* 0xff80000037377808 */ /* 0x000fe20007000000 */
[----:B------:R-:W-:Y:S01]  /*1c4d0*/  FFMA.FTZ R58, R8, -UR31, R58 ;  /* 0x8000001f083a7c23 */ /* 0x000fe2000801003a */
[----:B------:R-:W-:Y:S02]  /*1c4e0*/  IABS R8, R6 ;  /* 0x0000000600087213 */ /* 0x000fe40000000000 */
[----:B------:R-:W-:Y:S02]  /*1c4f0*/  IABS R7, R7 ;  /* 0x0000000700077213 */ /* 0x000fe40000000000 */
[----:B------:R-:W-:Y:S02]  /*1c500*/  I2FP.F32.S32 R9, R9 ;  /* 0x0000000900097245 */ /* 0x000fe40000201400 */
[----:B------:R-:W-:Y:S02]  /*1c510*/  I2FP.F32.S32 R8, R8 ;  /* 0x0000000800087245 */ /* 0x000fe40000201400 */
[----:B------:R-:W-:Y:S01]  /*1c520*/  I2FP.F32.S32 R7, R7 ;  /* 0x0000000700077245 */ /* 0x000fe20000201400 */
[----:B------:R-:W-:Y:S01]  /*1c530*/  FFMA.FTZ R59, R9, -UR31, R59 ;  /* 0x8000001f093b7c23 */ /* 0x000fe2000801003b */
[-C--:B------:R-:W-:Y:S01]  /*1c540*/  ISETP.GE.AND P3, PT, R4, R217.reuse, PT ;  /* 0x000000d90400720c */ /* 0x080fe20003f66270 */
[----:B------:R-:W-:Y:S01]  /*1c550*/  FFMA.FTZ R60, R8, -UR31, R60 ;  /* 0x8000001f083c7c23 */ /* 0x000fe2000801003c */
[----:B------:R-:W-:Y:S01]  /*1c560*/  ISETP.GE.AND P6, PT, R2, R217, PT ;  /* 0x000000d90200720c */ /* 0x000fe20003fc6270 */
[----:B------:R-:W-:Y:S01]  /*1c570*/  FFMA.FTZ R61, R7, -UR31, R61 ;  /* 0x8000001f073d7c23 */ /* 0x000fe2000801003d */
[----:B------:R-:W-:Y:S01]  /*1c580*/  IABS R6, R10 ;  /* 0x0000000a00067213 */ /* 0x000fe20000000000 */
[----:B------:R-:W-:Y:S01]  /*1c590*/  IMAD.IADD R7, R220, 0x1, -R2 ;  /* 0x00000001dc077824 */ /* 0x000fe200078e0a02 */
[-C--:B------:R-:W-:Y:S01]  /*1c5a0*/  ISETP.GE.OR P3, PT, R4, R225.reuse, !P3 ;  /* 0x000000e10400720c */ /* 0x080fe20005f66670 */
[----:B------:R-:W-:Y:S01]  /*1c5b0*/  IMAD.IADD R8, R220, 0x1, -R4 ;  /* 0x00000001dc087824 */ /* 0x000fe200078e0a04 */
[----:B------:R-:W-:Y:S02]  /*1c5c0*/  ISETP.GE.OR P6, PT, R2, R225, !P6 ;  /* 0x000000e10200720c */ /* 0x000fe400077c6670 */
[----:B------:R-:W-:Y:S02]  /*1c5d0*/  I2FP.F32.S32 R6, R6 ;  /* 0x0000000600067245 */ /* 0x000fe40000201400 */
        /* <DEDUP_REMOVED lines=8> */
[----:B------:R-:W-:Y:S01]  /*1c660*/  FSEL R173, R60, -INF , !P3 ;  /* 0xff8000003cad7808 */ /* 0x000fe20005800000 */
[----:B------:R-:W-:Y:S01]  /*1c670*/  FFMA.FTZ R63, R6, -UR31, R63 ;  /* 0x8000001f063f7c23 */ /* 0x000fe2000801003f */
[----:B------:R-:W-:Y:S01]  /*1c680*/  FSEL R175, R56, -INF , !P2 ;  /* 0xff80000038af7808 */ /* 0x000fe20005000000 */
[----:B------:R-:W-:Y:S01]  /*1c690*/  FFMA.FTZ R62, R5, -UR31, R62 ;  /* 0x8000001f053e7c23 */ /* 0x000fe2000801003e */
[----:B------:R-:W-:Y:S01]  /*1c6a0*/  FSEL R174, R57, -INF , !P1 ;  /* 0xff80000039ae7808 */ /* 0x000fe20004800000 */
[----:B------:R-:W-:Y:S01]  /*1c6b0*/  VIADD R6, R0, 0x40 ;  /* 0x0000004000067836 */ /* 0x000fe20000000000 */
[----:B------:R-:W-:Y:S01]  /*1c6c0*/  ISETP.GE.AND P5, PT, R2, R216, PT ;  /* 0x000000d80200720c */ /* 0x000fe20003fa6270 */
[----:B------:R-:W-:Y:S01]  /*1c6d0*/  IMAD.IADD R5, R222, 0x1, -R4 ;  /* 0x00000001de057824 */ /* 0x000fe200078e0a04 */
[CC--:B------:R-:W-:Y:S02]  /*1c6e0*/  ISETP.GE.AND P3, PT, R2.reuse, R219.reuse, PT ;  /* 0x000000db0200720c */ /* 0x0c0fe40003f66270 */
[----:B------:R-:W-:Y:S02]  /*1c6f0*/  ISETP.GE.AND P6, PT, R2, R218, PT ;  /* 0x000000da0200720c */ /* 0x000fe40003fc6270 */
[C---:B------:R-:W-:Y:S02]  /*1c700*/  ISETP.GE.AND P2, PT, R4.reuse, R216, PT ;  /* 0x000000d80400720c */ /* 0x040fe40003f46270 */
[C---:B------:R-:W-:Y:S02]  /*1c710*/  ISETP.GE.AND P1, PT, R4.reuse, R219, PT ;  /* 0x000000db0400720c */ /* 0x040fe40003f26270 */
[----:B------:R-:W-:Y:S02]  /*1c720*/  ISETP.GE.AND P0, PT, R4, R218, PT ;  /* 0x000000da0400720c */ /* 0x000fe40003f06270 */
        /* <DEDUP_REMOVED lines=20> */
[----:B------:R-:W-:Y:S01]  /*1c870*/  IMAD.IADD R2, R222, 0x1, -R6 ;  /* 0x00000001de027824 */ /* 0x000fe200078e0a06 */
[----:B------:R-:W-:Y:S01]  /*1c880*/  FSEL R62, R62, -INF , !P2 ;  /* 0xff8000003e3e7808 */ /* 0x000fe20005000000 */
[----:B------:R-:W-:Y:S01]  /*1c890*/  FFMA.FTZ R64, R4, -UR31, R64 ;  /* 0x8000001f04407c23 */ /* 0x000fe20008010040 */
        /* <DEDUP_REMOVED lines=8> */
[----:B------:R-:W-:Y:S01]  /*1c920*/  I2FP.F32.S32 R9, R10 ;  /* 0x0000000a00097245 */ /* 0x000fe20000201400 */
[--C-:B------:R-:W-:Y:S01]  /*1c930*/  IMAD.IADD R4, R220, 0x1, -R5.reuse ;  /* 0x00000001dc047824 */ /* 0x100fe200078e0a05 */
[C---:B------:R-:W-:Y:S01]  /*1c940*/  ISETP.GE.AND P2, PT, R6.reuse, R219, PT ;  /* 0x000000db0600720c */ /* 0x040fe20003f46270 */
[----:B------:R-:W-:Y:S01]  /*1c950*/  IMAD.IADD R11, R221, 0x1, -R5 ;  /* 0x00000001dd0b7824 */ /* 0x000fe200078e0a05 */
[----:B------:R-:W-:Y:S01]  /*1c960*/  ISETP.GE.AND P5, PT, R6, R218, PT ;  /* 0x000000da0600720c */ /* 0x000fe20003fa6270 */
[----:B------:R-:W-:Y:S01]  /*1c970*/  FFMA.FTZ R65, R7, -UR31, R65 ;  /* 0x8000001f07417c23 */ /* 0x000fe20008010041 */
[----:B------:R-:W-:Y:S01]  /*1c980*/  IABS R8, R4 ;  /* 0x0000000400087213 */ /* 0x000fe20000000000 */
[----:B------:R-:W-:Y:S01]  /*1c990*/  FFMA.FTZ R70, R9, -UR31, R70 ;  /* 0x8000001f09467c23 */ /* 0x000fe20008010046 */
[----:B------:R-:W-:Y:S01]  /*1c9a0*/  IABS R4, R11 ;  /* 0x0000000b00047213 */ /* 0x000fe20000000000 */
[----:B------:R-:W-:Y:S01]  /*1c9b0*/  IMAD.IADD R7, R222, 0x1, -R5 ;  /* 0x00000001de077824 */ /* 0x000fe200078e0a05 */
[C---:B------:R-:W-:Y:S02]  /*1c9c0*/  ISETP.GE.OR P2, PT, R6.reuse, R227, !P2 ;  /* 0x000000e30600720c */ /* 0x040fe40005746670 */
[----:B------:R-:W-:Y:S02]  /*1c9d0*/  ISETP.GE.OR P5, PT, R6, R226, !P5 ;  /* 0x000000e20600720c */ /* 0x000fe40006fa6670 */
[----:B------:R-:W-:Y:S02]  /*1c9e0*/  I2FP.F32.S32 R2, R2 ;  /* 0x0000000200027245 */ /* 0x000fe40000201400 */
[----:B------:R-:W-:Y:S02]  /*1c9f0*/  FSEL R64, R64, -INF , !P1 ;  /* 0xff80000040407808 */ /* 0x000fe40004800000 */
[----:B------:R-:W-:Y:S01]  /*1ca00*/  FSEL R34, R66, -INF , !P0 ;  /* 0xff80000042227808 */ /* 0x000fe20004000000 */
[----:B------:R-:W-:Y:S01]  /*1ca10*/  FFMA.FTZ R72, R2, -UR31, R72 ;  /* 0x8000001f02487c23 */ /* 0x000fe20008010048 */
[----:B------:R-:W-:Y:S01]  /*1ca20*/  ISETP.GE.AND P1, PT, R6, R217, PT ;  /* 0x000000d90600720c */ /* 0x000fe20003f26270 */
[----:B------:R-:W-:Y:S01]  /*1ca30*/  VIADD R2, R0, 0x49 ;  /* 0x0000004900027836 */ /* 0x000fe20000000000 */
[----:B------:R-:W-:Y:S02]  /*1ca40*/  ISETP.GE.AND P0, PT, R6, R216, PT ;  /* 0x000000d80600720c */ /* 0x000fe40003f06270 */
[----:B------:R-:W-:Y:S02]  /*1ca50*/  I2FP.F32.S32 R4, R4 ;  /* 0x0000000400047245 */ /* 0x000fe40000201400 */
[----:B------:R-:W-:Y:S02]  /*1ca60*/  FSEL R65, R65, -INF , !P3 ;  /* 0xff80000041417808 */ /* 0x000fe40005800000 */
[----:B------:R-:W-:Y:S01]  /*1ca70*/  FSEL R67, R67, -INF , !P6 ;  /* 0xff80000043437808 */ /* 0x000fe20007000000 */
[----:B------:R-:W-:Y:S01]  /*1ca80*/  FFMA.FTZ R73, R4, -UR31, R73 ;  /* 0x8000001f04497c23 */ /* 0x000fe20008010049 */
[----:B------:R-:W-:Y:S01]  /*1ca90*/  FSEL R68, R68, -INF , !P2 ;  /* 0xff80000044447808 */ /* 0x000fe20005000000 */
[----:B------:R-:W-:Y:S01]  /*1caa0*/  VIADD R4, R0, 0x48 ;  /* 0x0000004800047836 */ /* 0x000fe20000000000 */
[----:B------:R-:W-:Y:S02]  /*1cab0*/  FSEL R70, R70, -INF , !P5 ;  /* 0xff80000046467808 */ /* 0x000fe40006800000 */
[----:B------:R-:W-:Y:S01]  /*1cac0*/  I2FP.F32.S32 R8, R8 ;  /* 0x0000000800087245 */ /* 0x000fe20000201400 */
[----:B------:R-:W-:Y:S01]  /*1cad0*/  IMAD.IADD R9, R223, 0x1, -R4 ;  /* 0x00000001df097824 */ /* 0x000fe200078e0a04 */
[C---:B------:R-:W-:Y:S02]  /*1cae0*/  ISETP.GE.AND P3, PT, R5.reuse, R219, PT ;  /* 0x000000db0500720c */ /* 0x040fe40003f66270 */
[C---:B------:R-:W-:Y:S01]  /*1caf0*/  ISETP.GE.AND P6, PT, R5.reuse, R218, PT ;  /* 0x000000da0500720c */ /* 0x040fe20003fc6270 */
[----:B------:R-:W-:Y:S01]  /*1cb00*/  FFMA.FTZ R69, R8, -UR31, R69 ;  /* 0x8000001f08457c23 */ /* 0x000fe20008010045 */
[----:B------:R-:W-:Y:S01]  /*1cb10*/  ISETP.GE.AND P2, PT, R5, R217, PT ;  /* 0x000000d90500720c */ /* 0x000fe20003f46270 */
[----:B------:R-:W-:Y:S01]  /*1cb20*/  IMAD.IADD R8, R221, 0x1, -R2 ;  /* 0x00000001dd087824 */ /* 0x000fe200078e0a02 */
[----:B------:R-:W-:Y:S02]  /*1cb30*/  ISETP.GE.AND P5, PT, R5, R216, PT ;  /* 0x000000d80500720c */ /* 0x000fe40003fa6270 */
[----:B------:R-:W-:Y:S02]  /*1cb40*/  IABS R7, R7 ;  /* 0x0000000700077213 */ /* 0x000fe40000000000 */
[C---:B------:R-:W-:Y:S02]  /*1cb50*/  ISETP.GE.OR P1, PT, R6.reuse, R225, !P1 ;  /* 0x000000e10600720c */ /* 0x040fe40004f26670 */
[----:B------:R-:W-:Y:S01]  /*1cb60*/  ISETP.GE.OR P0, PT, R6, R224, !P0 ;  /* 0x000000e00600720c */ /* 0x000fe20004706670 */
[----:B------:R-:W-:Y:S01]  /*1cb70*/  IMAD.IADD R6, R223, 0x1, -R6 ;  /* 0x00000001df067824 */ /* 0x000fe200078e0a06 */
[C---:B------:R-:W-:Y:S02]  /*1cb80*/  ISETP.GE.OR P3, PT, R5.reuse, R227, !P3 ;  /* 0x000000e30500720c */ /* 0x040fe40005f66670 */
[C---:B------:R-:W-:Y:S02]  /*1cb90*/  ISETP.GE.OR P6, PT, R5.reuse, R226, !P6 ;  /* 0x000000e20500720c */ /* 0x040fe400077c6670 */
[C---:B------:R-:W-:Y:S02]  /*1cba0*/  ISETP.GE.OR P2, PT, R5.reuse, R225, !P2 ;  /* 0x000000e10500720c */ /* 0x040fe40005746670 */
[----:B------:R-:W-:Y:S01]  /*1cbb0*/  ISETP.GE.OR P5, PT, R5, R224, !P5 ;  /* 0x000000e00500720c */ /* 0x000fe20006fa6670 */
[----:B------:R-:W-:Y:S01]  /*1cbc0*/  IMAD.IADD R5, R223, 0x1, -R5 ;  /* 0x00000001df057824 */ /* 0x000fe200078e0a05 */
[----:B------:R-:W-:Y:S02]  /*1cbd0*/  I2FP.F32.S32 R7, R7 ;  /* 0x0000000700077245 */ /* 0x000fe40000201400 */
        /* <DEDUP_REMOVED lines=9> */
[----:B------:R-:W-:Y:S02]  /*1cc70*/  IABS R7, R7 ;  /* 0x0000000700077213 */ /* 0x000fe40000000000 */
        /* <DEDUP_REMOVED lines=8> */
[----:B------:R-:W-:Y:S01]  /*1cd00*/  FSEL R71, R71, -INF , !P6 ;  /* 0xff80000047477808 */ /* 0x000fe20007000000 */
[----:B------:R-:W-:Y:S01]  /*1cd10*/  FFMA.FTZ R76, R7, -UR31, R76 ;  /* 0x8000001f074c7c23 */ /* 0x000fe2000801004c */
[-C--:B------:R-:W-:Y:S01]  /*1cd20*/  ISETP.GE.AND P3, PT, R4, R217.reuse, PT ;  /* 0x000000d90400720c */ /* 0x080fe20003f66270 */
[----:B------:R-:W-:Y:S01]  /*1cd30*/  IMAD.IADD R7, R220, 0x1, -R4 ;  /* 0x00000001dc077824 */ /* 0x000fe200078e0a04 */
[----:B------:R-:W-:Y:S02]  /*1cd40*/  ISETP.GE.AND P6, PT, R2, R217, PT ;  /* 0x000000d90200720c */ /* 0x000fe40003fc6270 */
[-C--:B------:R-:W-:Y:S02]  /*1cd50*/  ISETP.GE.OR P3, PT, R4, R225.reuse, !P3 ;  /* 0x000000e10400720c */ /* 0x080fe40005f66670 */
[----:B------:R-:W-:Y:S02]  /*1cd60*/  ISETP.GE.OR P6, PT, R2, R225, !P6 ;  /* 0x000000e10200720c */ /* 0x000fe400077c6670 */
[----:B------:R-:W-:Y:S02]  /*1cd70*/  I2FP.F32.S32 R6, R6 ;  /* 0x0000000600067245 */ /* 0x000fe40000201400 */
[----:B------:R-:W-:Y:S02]  /*1cd80*/  FSEL R72, R72, -INF , !P1 ;  /* 0xff80000048487808 */ /* 0x000fe40004800000 */
[----:B------:R-:W-:Y:S01]  /*1cd90*/  FSEL R51, R73, -INF , !P2 ;  /* 0xff80000049337808 */ /* 0x000fe20005000000 */
[----:B------:R-:W-:Y:S01]  /*1cda0*/  FFMA.FTZ R78, R6, -UR31, R78 ;  /* 0x8000001f064e7c23 */ /* 0x000fe2000801004e */
[----:B------:R-:W-:Y:S01]  /*1cdb0*/  FSEL R60, R74, -INF , !P0 ;  /* 0xff8000004a3c7808 */ /* 0x000fe20004000000 */
[----:B------:R-:W-:Y:S01]  /*1cdc0*/  IMAD.MOV.U32 R74, RZ, RZ, R28 ;  /* 0x000000ffff4a7224 */ /* 0x000fe200078e001c */
[----:B------:R-:W-:Y:S01]  /*1cdd0*/  ISETP.GE.AND P1, PT, R4, R216, PT ;  /* 0x000000d80400720c */ /* 0x000fe20003f26270 */
[--C-:B------:R-:W-:Y:S01]  /*1cde0*/  IMAD.IADD R6, R220, 0x1, -R2.reuse ;  /* 0x00000001dc067824 */ /* 0x100fe200078e0a02 */
[CC--:B------:R-:W-:Y:S02]  /*1cdf0*/  ISETP.GE.AND P2, PT, R4.reuse, R219.reuse, PT ;  /* 0x000000db0400720c */ /* 0x0c0fe40003f46270 */
[----:B------:R-:W-:Y:S02]  /*1ce00*/  ISETP.GE.AND P0, PT, R4, R218, PT ;  /* 0x000000da0400720c */ /* 0x000fe40003f06270 */
[----:B------:R-:W-:Y:S01]  /*1ce10*/  FSEL R54, R75, -INF , !P5 ;  /* 0xff8000004b367808 */ /* 0x000fe20006800000 */
[----:B------:R-:W-:Y:S01]  /*1ce20*/  IMAD.MOV.U32 R75, RZ, RZ, R29 ;  /* 0x000000ffff4b7224 */ /* 0x000fe200078e001d */
[----:B------:R-:W-:Y:S02]  /*1ce30*/  FSEL R50, R76, -INF , !P3 ;  /* 0xff8000004c327808 */ /* 0x000fe40005800000 */
[----:B------:R-:W-:Y:S02]  /*1ce40*/  FSEL R43, R77, -INF , !P6 ;  /* 0xff8000004d2b7808 */ /* 0x000fe40007000000 */
[C---:B------:R-:W-:Y:S02]  /*1ce50*/  ISETP.GE.AND P5, PT, R2.reuse, R216, PT ;  /* 0x000000d80200720c */ /* 0x040fe40003fa6270 */
[C---:B------:R-:W-:Y:S02]  /*1ce60*/  ISETP.GE.AND P3, PT, R2.reuse, R219, PT ;  /* 0x000000db0200720c */ /* 0x040fe40003f66270 */
[----:B------:R-:W-:Y:S02]  /*1ce70*/  ISETP.GE.AND P6, PT, R2, R218, PT ;  /* 0x000000da0200720c */ /* 0x000fe40003fc6270 */
[C---:B------:R-:W-:Y:S02]  /*1ce80*/  ISETP.GE.OR P1, PT, R4.reuse, R224, !P1 ;  /* 0x000000e00400720c */ /* 0x040fe40004f26670 */
[C---:B------:R-:W-:Y:S02]  /*1ce90*/  ISETP.GE.OR P2, PT, R4.reuse, R227, !P2 ;  /* 0x000000e30400720c */ /* 0x040fe40005746670 */
[----:B------:R-:W-:Y:S01]  /*1cea0*/  ISETP.GE.OR P0, PT, R4, R226, !P0 ;  /* 0x000000e20400720c */ /* 0x000fe20004706670 */
[----:B------:R-:W-:Y:S01]  /*1ceb0*/  IMAD.IADD R4, R223, 0x1, -R2 ;  /* 0x00000001df047824 */ /* 0x000fe200078e0a02 */
[----:B------:R-:W-:Y:S02]  /*1cec0*/  IABS R10, R7 ;  /* 0x00000007000a7213 */ /* 0x000fe40000000000 */
[----:B------:R-:W-:Y:S02]  /*1ced0*/  IABS R9, R5 ;  /* 0x0000000500097213 */ /* 0x000fe40000000000 */
[C---:B------:R-:W-:Y:S01]  /*1cee0*/  ISETP.GE.OR P5, PT, R2.reuse, R224, !P5 ;  /* 0x000000e00200720c */ /* 0x040fe20006fa6670 */
[----:B------:R-:W-:Y:S01]  /*1cef0*/  IMAD.MOV.U32 R5, RZ, RZ, R10 ;  /* 0x000000ffff057224 */ /* 0x000fe200078e000a */
[C---:B------:R-:W-:Y:S02]  /*1cf00*/  ISETP.GE.OR P3, PT, R2.reuse, R227, !P3 ;  /* 0x000000e30200720c */ /* 0x040fe40005f66670 */
[----:B------:R-:W-:Y:S01]  /*1cf10*/  ISETP.GE.OR P6, PT, R2, R226, !P6 ;  /* 0x000000e20200720c */ /* 0x000fe200077c6670 */
[----:B------:R-:W-:Y:S01]  /*1cf20*/  IMAD.IADD R2, R222, 0x1, -R2 ;  /* 0x00000001de027824 */ /* 0x000fe200078e0a02 */
        /* <DEDUP_REMOVED lines=13> */
[----:B------:R-:W-:Y:S01]  /*1d000*/  VIADD R5, R0, 0x50 ;  /* 0x0000005000057836 */ /* 0x000fe20000000000 */
[----:B------:R-:W-:Y:S01]  /*1d010*/  FSEL R41, R79, -INF , !P5 ;  /* 0xff8000004f297808 */ /* 0x000fe20006800000 */
[----:B------:R-:W-:Y:S01]  /*1d020*/  FFMA.FTZ R81, R6, -UR31, R81 ;  /* 0x8000001f06517c23 */ /* 0x000fe20008010051 */
[----:B------:R-:W-:Y:S01]  /*1d030*/  FSEL R24, R80, -INF , !P2 ;  /* 0xff80000050187808 */ /* 0x000fe20005000000 */
[----:B------:R-:W-:Y:S01]  /*1d040*/  FFMA.FTZ R83, R2, -UR31, R83 ;  /* 0x8000001f02537c23 */ /* 0x000fe20008010053 */
[C---:B------:R-:W-:Y:S01]  /*1d050*/  ISETP.GE.AND P1, PT, R5.reuse, R219, PT ;  /* 0x000000db0500720c */ /* 0x040fe20003f26270 */
[--C-:B------:R-:W-:Y:S01]  /*1d060*/  IMAD.IADD R6, R220, 0x1, -R5.reuse ;  /* 0x00000001dc067824 */ /* 0x100fe200078e0a05 */
[C---:B------:R-:W-:Y:S01]  /*1d070*/  ISETP.GE.AND P5, PT, R5.reuse, R218, PT ;  /* 0x000000da0500720c */ /* 0x040fe20003fa6270 */
[--C-:B------:R-:W-:Y:S01]  /*1d080*/  IMAD.IADD R2, R222, 0x1, -R5.reuse ;  /* 0x00000001de027824 */ /* 0x100fe200078e0a05 */
[----:B------:R-:W-:Y:S01]  /*1d090*/  ISETP.GE.OR P1, PT, R5, R227, !P1 ;  /* 0x000000e30500720c */ /* 0x000fe20004f26670 */
[----:B------:R-:W-:Y:S01]  /*1d0a0*/  VIADD R4, R0, 0x51 ;  /* 0x0000005100047836 */ /* 0x000fe20000000000 */
[----:B------:R-:W-:Y:S01]  /*1d0b0*/  IABS R10, R6 ;  /* 0x00000006000a7213 */ /* 0x000fe20000000000 */
[----:B------:R-:W-:Y:S01]  /*1d0c0*/  IMAD.MOV.U32 R78, RZ, RZ, R46 ;  /* 0x000000ffff4e7224 */ /* 0x000fe200078e002e */
[----:B------:R-:W-:Y:S01]  /*1d0d0*/  IABS R7, R2 ;  /* 0x0000000200077213 */ /* 0x000fe20000000000 */
[--C-:B------:R-:W-:Y:S01]  /*1d0e0*/  IMAD.IADD R9, R222, 0x1, -R4.reuse ;  /* 0x00000001de097824 */ /* 0x100fe200078e0a04 */
[----:B------:R-:W-:Y:S01]  /*1d0f0*/  I2FP.F32.S32 R10, R10 ;  /* 0x0000000a000a7245 */ /* 0x000fe20000201400 */
[----:B------:R-:W-:Y:S01]  /*1d100*/  IMAD.IADD R11, R221, 0x1, -R5 ;  /* 0x00000001dd0b7824 */ /* 0x000fe200078e0a05 */
[----:B------:R-:W-:Y:S01]  /*1d110*/  I2FP.F32.S32 R7, R7 ;  /* 0x0000000700077245 */ /* 0x000fe20000201400 */
[----:B------:R-:W-:Y:S01]  /*1d120*/  IMAD.MOV.U32 R79, RZ, RZ, R47 ;  /* 0x000000ffff4f7224 */ /* 0x000fe200078e002f */
[----:B------:R-:W-:Y:S01]  /*1d130*/  IABS R2, R9 ;  /* 0x0000000900027213 */ /* 0x000fe20000000000 */
[----:B------:R-:W-:Y:S01]  /*1d140*/  IMAD.IADD R8, R220, 0x1, -R4 ;  /* 0x00000001dc087824 */ /* 0x000fe200078e0a04 */
[----:B------:R-:W-:Y:S01]  /*1d150*/  IABS R6, R11 ;  /* 0x0000000b00067213 */ /* 0x000fe20000000000 */
[----:B------:R-:W-:Y:S01]  /*1d160*/  FFMA.FTZ R86, R7, -UR31, R86 ;  /* 0x8000001f07567c23 */ /* 0x000fe20008010056 */
[----:B------:R-:W-:Y:S01]  /*1d170*/  I2FP.F32.S32 R2, R2 ;  /* 0x0000000200027245 */ /* 0x000fe20000201400 */
[----:B------:R-:W-:Y:S01]  /*1d180*/  FFMA.FTZ R84, R10, -UR31, R84 ;  /* 0x8000001f0a547c23 */ /* 0x000fe20008010054 */
[----:B------:R-:W-:Y:S01]  /*1d190*/  ISETP.GE.OR P5, PT, R5, R226, !P5 ;  /* 0x000000e20500720c */ /* 0x000fe20006fa6670 */
[----:B------:R-:W-:Y:S01]  /*1d1a0*/  IMAD.MOV.U32 R80, RZ, RZ, R20 ;  /* 0x000000ffff507224 */ /* 0x000fe200078e0014 */
[----:B------:R-:W-:Y:S01]  /*1d1b0*/  IABS R8, R8 ;  /* 0x0000000800087213 */ /* 0x000fe20000000000 */
[----:B------:R-:W-:Y:S01]  /*1d1c0*/  FFMA.FTZ R87, R2, -UR31, R87 ;  /* 0x8000001f02577c23 */ /* 0x000fe20008010057 */
[----:B------:R-:W-:Y:S01]  /*1d1d0*/  I2FP.F32.S32 R6, R6 ;  /* 0x0000000600067245 */ /* 0x000fe20000201400 */
[----:B------:R-:W-:Y:S01]  /*1d1e0*/  IMAD.IADD R9, R221, 0x1, -R4 ;  /* 0x00000001dd097824 */ /* 0x000fe200078e0a04 */
[----:B------:R-:W-:Y:S01]  /*1d1f0*/  FSEL R82, R82, -INF , !P0 ;  /* 0xff80000052527808 */ /* 0x000fe20004000000 */
[----:B------:R-:W-:Y:S01]  /*1d200*/  VIADD R2, R0, 0x58 ;  /* 0x0000005800027836 */ /* 0x000fe20000000000 */
[C---:B------:R-:W-:Y:S01]  /*1d210*/  ISETP.GE.AND P2, PT, R5.reuse, R217, PT ;  /* 0x000000d90500720c */ /* 0x040fe20003f46270 */
[----:B------:R-:W-:Y:S01]  /*1d220*/  FFMA.FTZ R88, R6, -UR31, R88 ;  /* 0x8000001f06587c23 */ /* 0x000fe20008010058 */
[----:B------:R-:W-:Y:S01]  /*1d230*/  ISETP.GE.AND P0, PT, R5, R216, PT ;  /* 0x000000d80500720c */ /* 0x000fe20003f06270 */
[----:B------:R-:W-:Y:S01]  /*1d240*/  VIADD R6, R0, 0x59 ;  /* 0x0000005900067836 */ /* 0x000fe20000000000 */
[----:B------:R-:W-:Y:S01]  /*1d250*/  FSEL R23, R81, -INF , !P3 ;  /* 0xff80000051177808 */ /* 0x000fe20005800000 */
[----:B------:R-:W-:Y:S01]  /*1d260*/  IMAD.MOV.U32 R81, RZ, RZ, R21 ;  /* 0x000000ffff517224 */ /* 0x000fe200078e0015 */
[----:B------:R-:W-:Y:S01]  /*1d270*/  FSEL R83, R83, -INF , !P6 ;  /* 0xff80000053537808 */ /* 0x000fe20007000000 */
[----:B------:R-:W-:Y:S01]  /*1d280*/  IMAD.IADD R7, R223, 0x1, -R5 ;  /* 0x00000001df077824 */ /* 0x000fe200078e0a05 */
[----:B------:R-:W-:Y:S02]  /*1d290*/  FSEL R84, R84, -INF , !P1 ;  /* 0xff80000054547808 */ /* 0x000fe40004800000 */
[----:B------:R-:W-:Y:S02]  /*1d2a0*/  FSEL R86, R86, -INF , !P5 ;  /* 0xff80000056567808 */ /* 0x000fe40006800000 */
[----:B------:R-:W-:Y:S02]  /*1d2b0*/  I2FP.F32.S32 R8, R8 ;  /* 0x0000000800087245 */ /* 0x000fe40000201400 */
[C---:B------:R-:W-:Y:S02]  /*1d2c0*/  ISETP.GE.AND P3, PT, R4.reuse, R219, PT ;  /* 0x000000db0400720c */ /* 0x040fe40003f66270 */
[----:B------:R-:W-:Y:S01]  /*1d2d0*/  ISETP.GE.AND P6, PT, R4, R218, PT ;  /* 0x000000da0400720c */ /* 0x000fe20003fc6270 */
[----:B------:R-:W-:Y:S01]  /*1d2e0*/  FFMA.FTZ R85, R8, -UR31, R85 ;  /* 0x8000001f08557c23 */ /* 0x000fe20008010055 */
[C---:B------:R-:W-:Y:S01]  /*1d2f0*/  ISETP.GE.AND P1, PT, R4.reuse, R217, PT ;  /* 0x000000d90400720c */ /* 0x040fe20003f26270 */
[----:B------:R-:W-:Y:S01]  /*1d300*/  IMAD.IADD R8, R221, 0x1, -R6 ;  /* 0x00000001dd087824 */ /* 0x000fe200078e0a06 */
[C---:B------:R-:W-:Y:S02]  /*1d310*/  ISETP.GE.AND P5, PT, R4.reuse, R216, PT ;  /* 0x000000d80400720c */ /* 0x040fe40003fa6270 */
        /* <DEDUP_REMOVED lines=22> */
[--C-:B------:R-:W-:Y:S01]  /*1d480*/  IMAD.IADD R5, R223, 0x1, -R2.reuse ;  /* 0x00000001df057824 */ /* 0x100fe200078e0a02 */
[----:B------:R-:W-:Y:S01]  /*1d490*/  FSEL R85, R85, -INF , !P3 ;  /* 0xff80000055557808 */ /* 0x000fe20005800000 */
[----:B------:R-:W-:Y:S01]  /*1d4a0*/  IMAD.IADD R7, R222, 0x1, -R2 ;  /* 0x00000001de077824 */ /* 0x000fe200078e0a02 */
[----:B------:R-:W-:Y:S01]  /*1d4b0*/  FSEL R87, R87, -INF , !P6 ;  /* 0xff80000057577808 */ /* 0x000fe20007000000 */
[----:B------:R-:W-:Y:S01]  /*1d4c0*/  FFMA.FTZ R90, R8, -UR31, R90 ;  /* 0x8000001f085a7c23 */ /* 0x000fe2000801005a */
[----:B------:R-:W-:Y:S01]  /*1d4d0*/  FSEL R40, R88, -INF , !P2 ;  /* 0xff80000058287808 */ /* 0x000fe20005000000 */
[----:B------:R-:W-:Y:S01]  /*1d4e0*/  FFMA.FTZ R91, R9, -UR31, R91 ;  /* 0x8000001f095b7c23 */ /* 0x000fe2000801005b */
[----:B------:R-:W-:Y:S01]  /*1d4f0*/  FSEL R25, R89, -INF , !P1 ;  /* 0xff80000059197808 */ /* 0x000fe20004800000 */
[----:B------:R-:W-:Y:S01]  /*1d500*/  FFMA.FTZ R93, R4, -UR31, R93 ;  /* 0x8000001f045d7c23 */ /* 0x000fe2000801005d */
[C---:B------:R-:W-:Y:S01]  /*1d510*/  ISETP.GE.AND P3, PT, R2.reuse, R217, PT ;  /* 0x000000d90200720c */ /* 0x040fe20003f66270 */
[----:B------:R-:W-:Y:S01]  /*1d520*/  IMAD.MOV.U32 R88, RZ, RZ, R74 ;  /* 0x000000ffff587224 */ /* 0x000fe200078e004a */
[C---:B------:R-:W-:Y:S01]  /*1d530*/  ISETP.GE.AND P6, PT, R2.reuse, R216, PT ;  /* 0x000000d80200720c */ /* 0x040fe20003fc6270 */
[----:B------:R-:W-:Y:S01]  /*1d540*/  IMAD.MOV.U32 R74, RZ, RZ, R58 ;  /* 0x000000ffff4a7224 */ /* 0x000fe200078e003a */
[C---:B------:R-:W-:Y:S01]  /*1d550*/  ISETP.GE.AND P2, PT, R2.reuse, R219, PT ;  /* 0x000000db0200720c */ /* 0x040fe20003f46270 */
[----:B------:R-:W-:Y:S01]  /*1d560*/  IMAD.MOV.U32 R89, RZ, RZ, R75 ;  /* 0x000000ffff597224 */ /* 0x000fe200078e004b */
[----:B------:R-:W-:Y:S01]  /*1d570*/  ISETP.GE.AND P1, PT, R2, R218, PT ;  /* 0x000000da0200720c */ /* 0x000fe20003f26270 */
[--C-:B------:R-:W-:Y:S01]  /*1d580*/  IMAD.IADD R4, R223, 0x1, -R6.reuse ;  /* 0x00000001df047824 */ /* 0x100fe200078e0a06 */
[----:B------:R-:W-:Y:S01]  /*1d590*/  IABS R5, R5 ;  /* 0x0000000500057213 */ /* 0x000fe20000000000 */
[C---:B------:R-:W-:Y:S01]  /*1d5a0*/  IMAD.IADD R8, R220.reuse, 0x1, -R6 ;  /* 0x00000001dc087824 */ /* 0x040fe200078e0a06 */
[----:B------:R-:W-:Y:S01]  /*1d5b0*/  IABS R10, R7 ;  /* 0x00000007000a7213 */ /* 0x000fe20000000000 */
[----:B------:R-:W-:Y:S01]  /*1d5c0*/  IMAD.IADD R9, R220, 0x1, -R2 ;  /* 0x00000001dc097824 */ /* 0x000fe200078e0a02 */
[C---:B------:R-:W-:Y:S01]  /*1d5d0*/  ISETP.GE.OR P3, PT, R2.reuse, R225, !P3 ;  /* 0x000000e10200720c */ /* 0x040fe20005f66670 */
[----:B------:R-:W-:Y:S01]  /*1d5e0*/  IMAD.MOV.U32 R75, RZ, RZ, R59 ;  /* 0x000000ffff4b7224 */ /* 0x000fe200078e003b */
[C---:B------:R-:W-:Y:S02]  /*1d5f0*/  ISETP.GE.OR P6, PT, R2.reuse, R224, !P6 ;  /* 0x000000e00200720c */ /* 0x040fe400077c6670 */
[C---:B------:R-:W-:Y:S02]  /*1d600*/  ISETP.GE.OR P2, PT, R2.reuse, R227, !P2 ;  /* 0x000000e30200720c */ /* 0x040fe40005746670 */
[----:B------:R-:W-:Y:S02]  /*1d610*/  ISETP.GE.OR P1, PT, R2, R226, !P1 ;  /* 0x000000e20200720c */ /* 0x000fe40004f26670 */
[----:B------:R-:W-:Y:S02]  /*1d620*/  IABS R2, R4 ;  /* 0x0000000400027213 */ /* 0x000fe40000000000 */
[----:B------:R-:W-:Y:S01]  /*1d630*/  FSEL R29, R90, -INF , !P0 ;  /* 0xff8000005a1d7808 */ /* 0x000fe20004000000 */
[----:B------:R-:W-:Y:S01]  /*1d640*/  IMAD.MOV.U32 R90, RZ, RZ, R44 ;  /* 0x000000ffff5a7224 */ /* 0x000fe200078e002c */
[----:B------:R-:W-:Y:S01]  /*1d650*/  IABS R4, R8 ;  /* 0x0000000800047213 */ /* 0x000fe20000000000 */
[----:B------:R-:W-:Y:S01]  /*1d660*/  IMAD.MOV.U32 R8, RZ, RZ, R10 ;  /* 0x000000ffff087224 */ /* 0x000fe200078e000a */
[----:B------:R-:W-:Y:S02]  /*1d670*/  I2FP.F32.S32 R5, R5 ;  /* 0x0000000500057245 */ /* 0x000fe40000201400 */
[C---:B------:R-:W-:Y:S02]  /*1d680*/  ISETP.GE.AND P0, PT, R6.reuse, R217, PT ;  /* 0x000000d90600720c */ /* 0x040fe40003f06270 */
[----:B------:R-:W-:Y:S01]  /*1d690*/  IABS R9, R9 ;  /* 0x0000000900097213 */ /* 0x000fe20000000000 */
[----:B------:R-:W-:Y:S01]  /*1d6a0*/  FFMA.FTZ R94, R5, -UR31, R94 ;  /* 0x8000001f055e7c23 */ /* 0x000fe2000801005e */
[----:B------:R-:W-:Y:S02]  /*1d6b0*/  I2FP.F32.S32 R2, R2 ;  /* 0x0000000200027245 */ /* 0x000fe40000201400 */
[----:B------:R-:W-:Y:S01]  /*1d6c0*/  ISETP.GE.OR P0, PT, R6, R225, !P0 ;  /* 0x000000e10600720c */ /* 0x000fe20004706670 */
[----:B------:R-:W-:Y:S01]  /*1d6d0*/  IMAD.MOV.U32 R7, RZ, RZ, R9 ;  /* 0x000000ffff077224 */ /* 0x000fe200078e0009 */
[----:B------:R-:W-:Y:S01]  /*1d6e0*/  I2FP.F32.S32 R5, R8 ;  /* 0x0000000800057245 */ /* 0x000fe20000201400 */
[----:B------:R-:W-:Y:S01]  /*1d6f0*/  FFMA.FTZ R95, R2, -UR31, R95 ;  /* 0x8000001f025f7c23 */ /* 0x000fe2000801005f */
[----:B------:R-:W-:Y:S01]  /*1d700*/  FSEL R28, R91, -INF , !P5 ;  /* 0xff8000005b1c7808 */ /* 0x000fe20006800000 */
[----:B------:R-:W-:Y:S01]  /*1d710*/  IMAD.MOV.U32 R91, RZ, RZ, R45 ;  /* 0x000000ffff5b7224 */ /* 0x000fe200078e002d */
[----:B------:R-:W-:Y:S01]  /*1d720*/  FSEL R92, R92, -INF , !P3 ;  /* 0xff8000005c5c7808 */ /* 0x000fe20005800000 */
[----:B------:R-:W-:Y:S01]  /*1d730*/  IMAD.MOV.U32 R45, RZ, RZ, R210 ;  /* 0x000000ffff2d7224 */ /* 0x000fe200078e00d2 */
[----:B------:R-:W-:Y:S01]  /*1d740*/  FSEL R93, R93, -INF , !P0 ;  /* 0xff8000005d5d7808 */ /* 0x000fe20004000000 */
[----:B------:R-:W-:Y:S01]  /*1d750*/  FFMA.FTZ R98, R5, -UR31, R98 ;  /* 0x8000001f05627c23 */ /* 0x000fe20008010062 */
[----:B------:R-:W-:Y:S01]  /*1d760*/  ISETP.GE.AND P5, PT, R6, R216, PT ;  /* 0x000000d80600720c */ /* 0x000fe20003fa6270 */
[----:B------:R-:W-:Y:S01]  /*1d770*/  VIADD R5, R0, 0x60 ;  /* 0x0000006000057836 */ /* 0x000fe20000000000 */
[C---:B------:R-:W-:Y:S02]  /*1d780*/  ISETP.GE.AND P3, PT, R6.reuse, R219, PT ;  /* 0x000000db0600720c */ /* 0x040fe40003f66270 */
[----:B------:R-:W-:Y:S02]  /*1d790*/  ISETP.GE.AND P0, PT, R6, R218, PT ;  /* 0x000000da0600720c */ /* 0x000fe40003f06270 */
[----:B------:R-:W-:Y:S01]  /*1d7a0*/  I2FP.F32.S32 R2, R4 ;  /* 0x0000000400027245 */ /* 0x000fe20000201400 */
[----:B------:R-:W-:Y:S01]  /*1d7b0*/  VIADD R4, R0, 0x61 ;  /* 0x0000006100047836 */ /* 0x000fe20000000000 */
[----:B------:R-:W-:Y:S02]  /*1d7c0*/  I2FP.F32.S32 R7, R7 ;  /* 0x0000000700077245 */ /* 0x000fe40000201400 */
[----:B------:R-:W-:Y:S01]  /*1d7d0*/  ISETP.GE.OR P5, PT, R6, R224, !P5 ;  /* 0x000000e00600720c */ /* 0x000fe20006fa6670 */
[----:B------:R-:W-:Y:S01]  /*1d7e0*/  FFMA.FTZ R97, R2, -UR31, R97 ;  /* 0x8000001f02617c23 */ /* 0x000fe20008010061 */
[C---:B------:R-:W-:Y:S01]  /*1d7f0*/  ISETP.GE.OR P3, PT, R6.reuse, R227, !P3 ;  /* 0x000000e30600720c */ /* 0x040fe20005f66670 */
[----:B------:R-:W-:Y:S01]  /*1d800*/  FFMA.FTZ R96, R7, -UR31, R96 ;  /* 0x8000001f07607c23 */ /* 0x000fe20008010060 */
[----:B------:R-:W-:Y:S01]  /*1d810*/  ISETP.GE.OR P0, PT, R6, R226, !P0 ;  /* 0x000000e20600720c */ /* 0x000fe20004706670 */
[----:B------:R-:W-:Y:S01]  /*1d820*/  IMAD.IADD R6, R222, 0x1, -R6 ;  /* 0x00000001de067824 */ /* 0x000fe200078e0a06 */
[----:B------:R-:W-:Y:S01]  /*1d830*/  FSEL R94, R94, -INF , !P6 ;  /* 0xff8000005e5e7808 */ /* 0x000fe20007000000 */
[--C-:B------:R-:W-:Y:S01]  /*1d840*/  IMAD.IADD R2, R220, 0x1, -R5.reuse ;  /* 0x00000001dc027824 */ /* 0x100fe200078e0a05 */
[----:B------:R-:W-:Y:S01]  /*1d850*/  FSEL R95, R95, -INF , !P5 ;  /* 0xff8000005f5f7808 */ /* 0x000fe20006800000 */
        /* <DEDUP_REMOVED lines=8> */
[----:B------:R-:W-:Y:S02]  /*1d8e0*/  I2FP.F32.S32 R8, R8 ;  /* 0x0000000800087245 */ /* 0x000fe40000201400 */
[----:B------:R-:W-:Y:S02]  /*1d8f0*/  I2FP.F32.S32 R2, R2 ;  /* 0x0000000200027245 */ /* 0x000fe40000201400 */
[----:B------:R-:W-:Y:S01]  /*1d900*/  I2FP.F32.S32 R9, R9 ;  /* 0x0000000900097245 */ /* 0x000fe20000201400 */
[----:B------:R-:W-:Y:S01]  /*1d910*/  FFMA.FTZ R100, R8, -UR31, R100 ;  /* 0x8000001f08647c23 */ /* 0x000fe20008010064 */
[C---:B------:R-:W-:Y:S01]  /*1d920*/  ISETP.GE.AND P6, PT, R5.reuse, R219, PT ;  /* 0x000000db0500720c */ /* 0x040fe20003fc6270 */
[----:B------:R-:W-:Y:S01]  /*1d930*/  FFMA.FTZ R102, R2, -UR31, R102 ;  /* 0x8000001f02667c23 */ /* 0x000fe20008010066 */
[----:B------:R-:W-:Y:S01]  /*1d940*/  ISETP.GE.AND P5, PT, R5, R218, PT ;  /* 0x000000da0500720c */ /* 0x000fe20003fa6270 */
[----:B------:R-:W-:Y:S01]  /*1d950*/  FFMA.FTZ R99, R9, -UR31, R99 ;  /* 0x8000001f09637c23 */ /* 0x000fe20008010063 */
[----:B------:R-:W-:Y:S01]  /*1d960*/  IABS R6, R10 ;  /* 0x0000000a00067213 */ /* 0x000fe20000000000 */
[----:B------:R-:W-:Y:S01]  /*1d970*/  VIADD R2, R0, 0x68 ;  /* 0x0000006800027836 */ /* 0x000fe20000000000 */
        /* <DEDUP_REMOVED lines=10> */
[----:B------:R-:W-:Y:S01]  /*1da20*/  IMAD.IADD R6, R223, 0x1, -R5 ;  /* 0x00000001df067824 */ /* 0x000fe200078e0a05 */
[----:B------:R-:W-:Y:S01]  /*1da30*/  FSEL R102, R102, -INF , !P5 ;  /* 0xff80000066667808 */ /* 0x000fe20006800000 */
[--C-:B------:R-:W-:Y:S01]  /*1da40*/  IMAD.IADD R7, R221, 0x1, -R4.reuse ;  /* 0x00000001dd077824 */ /* 0x100fe200078e0a04 */
[----:B------:R-:W-:Y:S02]  /*1da50*/  FSEL R96, R96, -INF , !P2 ;  /* 0xff80000060607808 */ /* 0x000fe40005000000 */
[----:B------:R-:W-:Y:S02]  /*1da60*/  FSEL R98, R98, -INF , !P1 ;  /* 0xff80000062627808 */ /* 0x000fe40004800000 */
        /* <DEDUP_REMOVED lines=34> */
[----:B------:R-:W-:Y:S01]  /*1dc90*/  FSEL R104, R104, -INF , !P2 ;  /* 0xff80000068687808 */ /* 0x000fe20005000000 */
[----:B------:R-:W-:Y:S01]  /*1dca0*/  FFMA.FTZ R106, R7, -UR31, R106 ;  /* 0x8000001f076a7c23 */ /* 0x000fe2000801006a */
[----:B------:R-:W-:Y:S01]  /*1dcb0*/  IABS R4, R4 ;  /* 0x0000000400047213 */ /* 0x000fe20000000000 */
[----:B------:R-:W-:Y:S01]  /*1dcc0*/  FFMA.FTZ R107, R8, -UR31, R107 ;  /* 0x8000001f086b7c23 */ /* 0x000fe2000801006b */
[----:B------:R-:W-:Y:S01]  /*1dcd0*/  FSEL R105, R105, -INF , !P6 ;  /* 0xff80000069697808 */ /* 0x000fe20007000000 */
[--C-:B------:R-:W-:Y:S01]  /*1dce0*/  IMAD.IADD R8, R222, 0x1, -R2.reuse ;  /* 0x00000001de087824 */ /* 0x100fe200078e0a02 */
[----:B------:R-:W-:Y:S01]  /*1dcf0*/  I2FP.F32.S32 R4, R4 ;  /* 0x0000000400047245 */ /* 0x000fe20000201400 */
[C---:B------:R-:W-:Y:S01]  /*1dd00*/  IMAD.IADD R7, R223.reuse, 0x1, -R2 ;  /* 0x00000001df077824 */ /* 0x040fe200078e0a02 */
[C---:B------:R-:W-:Y:S01]  /*1dd10*/  ISETP.GE.AND P3, PT, R2.reuse, R217, PT ;  /* 0x000000d90200720c */ /* 0x040fe20003f66270 */
[----:B------:R-:W-:Y:S01]  /*1dd20*/  IMAD.IADD R6, R223, 0x1, -R5 ;  /* 0x00000001df067824 */ /* 0x000fe200078e0a05 */
[----:B------:R-:W-:Y:S01]  /*1dd30*/  ISETP.GE.AND P0, PT, R2, R216, PT ;  /* 0x000000d80200720c */ /* 0x000fe20003f06270 */
[----:B------:R-:W-:Y:S01]  /*1dd40*/  FFMA.FTZ R109, R4, -UR31, R109 ;  /* 0x8000001f046d7c23 */ /* 0x000fe2000801006d */
[C---:B------:R-:W-:Y:S02]  /*1dd50*/  ISETP.GE.AND P2, PT, R2.reuse, R219, PT ;  /* 0x000000db0200720c */ /* 0x040fe40003f46270 */
[----:B------:R-:W-:Y:S02]  /*1dd60*/  ISETP.GE.AND P6, PT, R2, R218, PT ;  /* 0x000000da0200720c */ /* 0x000fe40003fc6270 */
[----:B------:R-:W-:Y:S02]  /*1dd70*/  FSEL R106, R106, -INF , !P1 ;  /* 0xff8000006a6a7808 */ /* 0x000fe40004800000 */
[C---:B------:R-:W-:Y:S02]  /*1dd80*/  ISETP.GE.AND P1, PT, R5.reuse, R217, PT ;  /* 0x000000d90500720c */ /* 0x040fe40003f26270 */
[C---:B------:R-:W-:Y:S02]  /*1dd90*/  ISETP.GE.OR P3, PT, R2.reuse, R225, !P3 ;  /* 0x000000e10200720c */ /* 0x040fe40005f66670 */
[C---:B------:R-:W-:Y:S02]  /*1dda0*/  ISETP.GE.OR P0, PT, R2.reuse, R224, !P0 ;  /* 0x000000e00200720c */ /* 0x040fe40004706670 */
        /* <DEDUP_REMOVED lines=12> */
[----:B------:R-:W-:Y:S01]  /*1de70*/  FFMA.FTZ R114, R4, -UR31, R114 ;  /* 0x8000001f04727c23 */ /* 0x000fe20008010072 */
[----:B------:R-:W-:Y:S01]  /*1de80*/  FSEL R108, R108, -INF , !P3 ;  /* 0xff8000006c6c7808 */ /* 0x000fe20005800000 */
[----:B------:R-:W-:Y:S01]  /*1de90*/  VIADD R4, R0, 0x70 ;  /* 0x0000007000047836 */ /* 0x000fe20000000000 */
[----:B------:R-:W-:Y:S01]  /*1dea0*/  FSEL R109, R109, -INF , !P1 ;  /* 0xff8000006d6d7808 */ /* 0x000fe20004800000 */
[----:B------:R-:W-:Y:S01]  /*1deb0*/  FFMA.FTZ R111, R2, -UR31, R111 ;  /* 0x8000001f026f7c23 */ /* 0x000fe2000801006f */
[C---:B------:R-:W-:Y:S01]  /*1dec0*/  ISETP.GE.AND P5, PT, R5.reuse, R216, PT ;  /* 0x000000d80500720c */ /* 0x040fe20003fa6270 */
[----:B------:R-:W-:Y:S01]  /*1ded0*/  VIADD R2, R0, 0x71 ;  /* 0x0000007100027836 */ /* 0x000fe20000000000 */
[C---:B------:R-:W-:Y:S02]  /*1dee0*/  ISETP.GE.AND P3, PT, R5.reuse, R219, PT ;  /* 0x000000db0500720c */ /* 0x040fe40003f66270 */
[C---:B------:R-:W-:Y:S01]  /*1def0*/  ISETP.GE.AND P1, PT, R5.reuse, R218, PT ;  /* 0x000000da0500720c */ /* 0x040fe20003f26270 */
[----:B------:R-:W-:Y:S01]  /*1df00*/  IMAD.IADD R9, R220, 0x1, -R2 ;  /* 0x00000001dc097824 */ /* 0x000fe200078e0a02 */
[----:B------:R-:W-:Y:S02]  /*1df10*/  I2FP.F32.S32 R7, R7 ;  /* 0x0000000700077245 */ /* 0x000fe40000201400 */
        /* <DEDUP_REMOVED lines=27> */
[C---:B------:R-:W-:Y:S01]  /*1e0d0*/  ISETP.GE.AND P5, PT, R4.reuse, R218, PT ;  /* 0x000000da0400720c */ /* 0x040fe20003fa6270 */
[----:B------:R-:W-:Y:S01]  /*1e0e0*/  IMAD.IADD R5, R221, 0x1, -R2 ;  /* 0x00000001dd057824 */ /* 0x000fe200078e0a02 */
[C---:B------:R-:W-:Y:S02]  /*1e0f0*/  ISETP.GE.OR P0, PT, R4.reuse, R227, !P0 ;  /* 0x000000e30400720c */ /* 0x040fe40004706670 */
[----:B------:R-:W-:Y:S02]  /*1e100*/  ISETP.GE.OR P5, PT, R4, R226, !P5 ;  /* 0x000000e20400720c */ /* 0x000fe40006fa6670 */
[----:B------:R-:W-:Y:S02]  /*1e110*/  I2FP.F32.S32 R7, R7 ;  /* 0x0000000700077245 */ /* 0x000fe40000201400 */
[----:B------:R-:W-:Y:S02]  /*1e120*/  FSEL R113, R113, -INF , !P3 ;  /* 0xff80000071717808 */ /* 0x000fe40005800000 */
[----:B------:R-:W-:Y:S01]  /*1e130*/  FSEL R115, R115, -INF , !P1 ;  /* 0xff80000073737808 */ /* 0x000fe20004800000 */
[----:B------:R-:W-:Y:S01]  /*1e140*/  FFMA.FTZ R117, R7, -UR31, R117 ;  /* 0x8000001f07757c23 */ /* 0x000fe20008010075 */
[----:B------:R-:W-:Y:S01]  /*1e150*/  FSEL R116, R116, -INF , !P0 ;  /* 0xff80000074747808 */ /* 0x000fe20004000000 */
[----:B------:R-:W-:Y:S01]  /*1e160*/  IMAD.IADD R7, R221, 0x1, -R4 ;  /* 0x00000001dd077824 */ /* 0x000fe200078e0a04 */
        /* <DEDUP_REMOVED lines=9> */
[C---:B------:R-:W-:Y:S01]  /*1e200*/  IMAD.IADD R2, R223.reuse, 0x1, -R2 ;  /* 0x00000001df027824 */ /* 0x040fe200078e0a02 */
[----:B------:R-:W-:Y:S02]  /*1e210*/  IABS R8, R6 ;  /* 0x0000000600087213 */ /* 0x000fe40000000000 */
[----:B------:R-:W-:Y:S02]  /*1e220*/  FSEL R112, R112, -INF , !P2 ;  /* 0xff80000070707808 */ /* 0x000fe40005000000 */
[----:B------:R-:W-:Y:S02]  /*1e230*/  FSEL R114, R114, -INF , !P6 ;  /* 0xff80000072727808 */ /* 0x000fe40007000000 */
[C---:B------:R-:W-:Y:S02]  /*1e240*/  ISETP.GE.AND P2, PT, R4.reuse, R217, PT ;  /* 0x000000d90400720c */ /* 0x040fe40003f46270 */
[C---:B------:R-:W-:Y:S02]  /*1e250*/  ISETP.GE.AND P6, PT, R4.reuse, R216, PT ;  /* 0x000000d80400720c */ /* 0x040fe40003fc6270 */
[----:B------:R-:W-:Y:S02]  /*1e260*/  IABS R9, R7 ;  /* 0x0000000700097213 */ /* 0x000fe40000000000 */
[----:B------:R-:W-:Y:S01]  /*1e270*/  IABS R7, R5 ;  /* 0x0000000500077213 */ /* 0x000fe20000000000 */
[----:B------:R-:W-:Y:S01]  /*1e280*/  IMAD.MOV.U32 R5, RZ, RZ, R8 ;  /* 0x000000ffff057224 */ /* 0x000fe200078e0008 */
[C---:B------:R-:W-:Y:S02]  /*1e290*/  ISETP.GE.OR P2, PT, R4.reuse, R225, !P2 ;  /* 0x000000e10400720c */ /* 0x040fe40005746670 */
[----:B------:R-:W-:Y:S01]  /*1e2a0*/  ISETP.GE.OR P6, PT, R4, R224, !P6 ;  /* 0x000000e00400720c */ /* 0x000fe200077c6670 */
[----:B------:R-:W-:Y:S01]  /*1e2b0*/  IMAD.IADD R4, R223, 0x1, -R4 ;  /* 0x00000001df047824 */ /* 0x000fe200078e0a04 */
[----:B------:R-:W-:Y:S02]  /*1e2c0*/  IABS R8, R2 ;  /* 0x0000000200087213 */ /* 0x000fe40000000000 */
[----:B------:R-:W-:Y:S02]  /*1e2d0*/  I2FP.F32.S32 R2, R5 ;  /* 0x0000000500027245 */ /* 0x000fe40000201400 */
[----:B------:R-:W-:Y:S01]  /*1e2e0*/  IABS R6, R4 ;  /* 0x0000000400067213 */ /* 0x000fe20000000000 */
[----:B------:R-:W-:Y:S01]  /*1e2f0*/  IMAD.MOV.U32 R5, RZ, RZ, R8 ;  /* 0x000000ffff057224 */ /* 0x000fe200078e0008 */
[----:B------:R-:W-:Y:S01]  /*1e300*/  I2FP.F32.S32 R7, R7 ;  /* 0x0000000700077245 */ /* 0x000fe20000201400 */
[----:B------:R-:W-:Y:S01]  /*1e310*/  IMAD.MOV.U32 R4, RZ, RZ, R9 ;  /* 0x000000ffff047224 */ /* 0x000fe200078e0009 */
[----:B------:R-:W-:Y:S01]  /*1e320*/  I2FP.F32.S32 R6, R6 ;  /* 0x0000000600067245 */ /* 0x000fe20000201400 */
[----:B------:R-:W-:Y:S01]  /*1e330*/  FFMA.FTZ R119, R2, -UR31, R119 ;  /* 0x8000001f02777c23 */ /* 0x000fe20008010077 */
[----:B------:R-:W-:Y:S01]  /*1e340*/  I2FP.F32.S32 R5, R5 ;  /* 0x0000000500057245 */ /* 0x000fe20000201400 */
[C---:B------:R-:W-:Y:S01]  /*1e350*/  VIADD R2, R0.reuse, 0x78 ;  /* 0x0000007800027836 */ /* 0x040fe20000000000 */
[----:B------:R-:W-:Y:S01]  /*1e360*/  I2FP.F32.S32 R4, R4 ;  /* 0x0000000400047245 */ /* 0x000fe20000201400 */
[----:B------:R-:W-:Y:S01]  /*1e370*/  VIADD R0, R0, 0x79 ;  /* 0x0000007900007836 */ /* 0x000fe20000000000 */
[----:B------:R-:W-:Y:S01]  /*1e380*/  FSEL R117, R117, -INF , !P3 ;  /* 0xff80000075757808 */ /* 0x000fe20005800000 */
[----:B------:R-:W-:Y:S01]  /*1e390*/  FFMA.FTZ R123, R5, -UR31, R123 ;  /* 0x8000001f057b7c23 */ /* 0x000fe2000801007b */
[----:B------:R-:W-:Y:S01]  /*1e3a0*/  FSEL R119, R119, -INF , !P1 ;  /* 0xff80000077777808 */ /* 0x000fe20004800000 */
[----:B------:R-:W-:Y:S01]  /*1e3b0*/  IMAD.IADD R5, R220, 0x1, -R2 ;  /* 0x00000001dc057824 */ /* 0x000fe200078e0a02 */
[----:B------:R-:W-:Y:S01]  /*1e3c0*/  ISETP.GE.AND P3, PT, R2, R219, PT ;  /* 0x000000db0200720c */ /* 0x000fe20003f66270 */
[----:B------:R-:W-:Y:S01]  /*1e3d0*/  FFMA.FTZ R120, R4, -UR31, R120 ;  /* 0x8000001f04787c23 */ /* 0x000fe20008010078 */
[----:B------:R-:W-:Y:S01]  /*1e3e0*/  ISETP.GE.AND P1, PT, R2, R218, PT ;  /* 0x000000da0200720c */ /* 0x000fe20003f26270 */
[----:B------:R-:W-:Y:S01]  /*1e3f0*/  IMAD.IADD R10, R222, 0x1, -R0 ;  /* 0x00000001de0a7824 */ /* 0x000fe200078e0a00 */
[----:B------:R-:W-:Y:S01]  /*1e400*/  ISETP.GE.OR P3, PT, R2, R227, !P3 ;  /* 0x000000e30200720c */ /* 0x000fe20005f66670 */
[----:B------:R-:W-:Y:S01]  /*1e410*/  FFMA.FTZ R122, R6, -UR31, R122 ;  /* 0x8000001f067a7c23 */ /* 0x000fe2000801007a */
[----:B------:R-:W-:Y:S01]  /*1e420*/  ISETP.GE.OR P1, PT, R2, R226, !P1 ;  /* 0x000000e20200720c */ /* 0x000fe20004f26670 */
[--C-:B------:R-:W-:Y:S01]  /*1e430*/  IMAD.IADD R4, R221, 0x1, -R2.reuse ;  /* 0x00000001dd047824 */ /* 0x100fe200078e0a02 */
[----:B------:R-:W-:Y:S01]  /*1e440*/  FSEL R120, R120, -INF , !P2 ;  /* 0xff80000078787808 */ /* 0x000fe20005000000 */
[----:B------:R-:W-:Y:S01]  /*1e450*/  IMAD.IADD R6, R222, 0x1, -R2 ;  /* 0x00000001de067824 */ /* 0x000fe200078e0a02 */
[----:B------:R-:W-:Y:S01]  /*1e460*/  ISETP.GE.AND P2, PT, R0, R219, PT ;  /* 0x000000db0000720c */ /* 0x000fe20003f46270 */
[----:B------:R-:W-:Y:S01]  /*1e470*/  FFMA.FTZ R121, R7, -UR31, R121 ;  /* 0x8000001f07797c23 */ /* 0x000fe20008010079 */
[----:B------:R-:W-:Y:S01]  /*1e480*/  IABS R7, R5 ;  /* 0x0000000500077213 */ /* 0x000fe20000000000 */
[----:B------:R-:W-:Y:S01]  /*1e490*/  IMAD.IADD R9, R220, 0x1, -R0 ;  /* 0x00000001dc097824 */ /* 0x000fe200078e0a00 */
[----:B------:R-:W-:Y:S02]  /*1e4a0*/  IABS R5, R10 ;  /* 0x0000000a00057213 */ /* 0x000fe40000000000 */
[----:B------:R-:W-:Y:S02]  /*1e4b0*/  IABS R8, R4 ;  /* 0x0000000400087213 */ /* 0x000fe40000000000 */
[----:B------:R-:W-:Y:S02]  /*1e4c0*/  IABS R4, R6 ;  /* 0x0000000600047213 */ /* 0x000fe40000000000 */
[----:B------:R-:W-:Y:S02]  /*1e4d0*/  I2FP.F32.S32 R5, R5 ;  /* 0x0000000500057245 */ /* 0x000fe40000201400 */
[----:B------:R-:W-:Y:S02]  /*1e4e0*/  I2FP.F32.S32 R4, R4 ;  /* 0x0000000400047245 */ /* 0x000fe40000201400 */
[----:B------:R-:W-:Y:S01]  /*1e4f0*/  I2FP.F32.S32 R7, R7 ;  /* 0x0000000700077245 */ /* 0x000fe20000201400 */
[----:B------:R-:W-:Y:S01]  /*1e500*/  FFMA.FTZ R131, R5, -UR31, R131 ;  /* 0x8000001f05837c23 */ /* 0x000fe20008010083 */
[----:B------:R-:W-:Y:S01]  /*1e510*/  FMNMX.FTZ R5, R179, R133, !PT ;  /* 0x00000085b3057209 */ /* 0x000fe20007810000 */
[----:B------:R-:W-:Y:S01]  /*1e520*/  FFMA.FTZ R130, R4, -UR31, R130 ;  /* 0x8000001f04827c23 */ /* 0x000fe20008010082 */
[----:B------:R-:W-:Y:S01]  /*1e530*/  FMNMX.FTZ R4, R186, R134, !PT ;  /* 0x00000086ba047209 */ /* 0x000fe20007810000 */
[----:B------:R-:W-:Y:S01]  /*1e540*/  FFMA.FTZ R128, R7, -UR31, R128 ;  /* 0x8000001f07807c23 */ /* 0x000fe20008010080 */
[----:B------:R-:W-:Y:S01]  /*1e550*/  FMNMX.FTZ R5, R181, R5, !PT ;  /* 0x00000005b5057209 */ /* 0x000fe20007810000 */
[----:B------:R-:W-:Y:S01]  /*1e560*/  IMAD.IADD R7, R223, 0x1, -R2 ;  /* 0x00000001df077824 */ /* 0x000fe200078e0a02 */
        /* <DEDUP_REMOVED lines=16> */
[----:B------:R-:W-:Y:S02]  /*1e670*/  IABS R6, R9 ;  /* 0x0000000900067213 */ /* 0x000fe40000000000 */
[----:B------:R-:W-:Y:S02]  /*1e680*/  FMNMX.FTZ R4, R180, R4, !PT ;  /* 0x00000004b4047209 */ /* 0x000fe40007810000 */
[----:B------:R-:W-:Y:S02]  /*1e690*/  FSEL R128, R128, -INF , !P3 ;  /* 0xff80000080807808 */ /* 0x000fe40005800000 */
[----:B------:R-:W-:Y:S02]  /*1e6a0*/  FSEL R130, R130, -INF , !P1 ;  /* 0xff80000082827808 */ /* 0x000fe40004800000 */
[----:B------:R-:W-:Y:S02]  /*1e6b0*/  FMNMX.FTZ R5, R31, R5, !PT ;  /* 0x000000051f057209 */ /* 0x000fe40007810000 */
[C---:B------:R-:W-:Y:S02]  /*1e6c0*/  ISETP.GE.AND P3, PT, R2.reuse, R217, PT ;  /* 0x000000d90200720c */ /* 0x040fe40003f66270 */
[----:B------:R-:W-:Y:S02]  /*1e6d0*/  ISETP.GE.AND P1, PT, R2, R216, PT ;  /* 0x000000d80200720c */ /* 0x000fe40003f26270 */
[----:B------:R-:W-:Y:S02]  /*1e6e0*/  I2FP.F32.S32 R6, R6 ;  /* 0x0000000600067245 */ /* 0x000fe40000201400 */
[----:B------:R-:W-:Y:S02]  /*1e6f0*/  FMNMX.FTZ R4, R33, R4, !PT ;  /* 0x0000000421047209 */ /* 0x000fe40007810000 */
[----:B------:R-:W-:Y:S01]  /*1e700*/  FSEL R121, R121, -INF , !P0 ;  /* 0xff80000079797808 */ /* 0x000fe20004000000 */
[----:B------:R-:W-:Y:S01]  /*1e710*/  FFMA.FTZ R129, R6, -UR31, R129 ;  /* 0x8000001f06817c23 */ /* 0x000fe20008010081 */
[----:B------:R-:W-:Y:S01]  /*1e720*/  ISETP.GE.AND P0, PT, R0, R218, PT ;  /* 0x000000da0000720c */ /* 0x000fe20003f06270 */
[----:B------:R-:W-:Y:S01]  /*1e730*/  IMAD.IADD R6, R221, 0x1, -R0 ;  /* 0x00000001dd067824 */ /* 0x000fe200078e0a00 */
[----:B------:R-:W-:Y:S02]  /*1e740*/  FMNMX.FTZ R5, R22, R5, !PT ;  /* 0x0000000516057209 */ /* 0x000fe40007810000 */
[C---:B------:R-:W-:Y:S02]  /*1e750*/  ISETP.GE.OR P3, PT, R2.reuse, R225, !P3 ;  /* 0x000000e10200720c */ /* 0x040fe40005f66670 */
[----:B------:R-:W-:Y:S02]  /*1e760*/  ISETP.GE.OR P1, PT, R2, R224, !P1 ;  /* 0x000000e00200720c */ /* 0x000fe40004f26670 */
[----:B------:R-:W-:Y:S02]  /*1e770*/  FMNMX.FTZ R2, R26, R4, !PT ;  /* 0x000000041a027209 */ /* 0x000fe40007810000 */
[C---:B------:R-:W-:Y:S02]  /*1e780*/  ISETP.GE.OR P2, PT, R0.reuse, R227, !P2 ;  /* 0x000000e30000720c */ /* 0x040fe40005746670 */
[----:B------:R-:W-:Y:S02]  /*1e790*/  ISETP.GE.OR P0, PT, R0, R226, !P0 ;  /* 0x000000e20000720c */ /* 0x000fe40004706670 */
[----:B------:R-:W-:Y:S02]  /*1e7a0*/  FMNMX.FTZ R5, R52, R5, !PT ;  /* 0x0000000534057209 */ /* 0x000fe40007810000 */
[----:B------:R-:W-:Y:S02]  /*1e7b0*/  FMNMX.FTZ R4, R32, R2, !PT ;  /* 0x0000000220047209 */ /* 0x000fe40007810000 */
[----:B------:R-:W-:Y:S02]  /*1e7c0*/  I2FP.F32.S32 R8, R8 ;  /* 0x0000000800087245 */ /* 0x000fe40000201400 */
[----:B------:R-:W-:Y:S02]  /*1e7d0*/  FSEL R129, R129, -INF , !P2 ;  /* 0xff80000081817808 */ /* 0x000fe40005000000 */
[----:B------:R-:W-:Y:S01]  /*1e7e0*/  FSEL R131, R131, -INF , !P0 ;  /* 0xff80000083837808 */ /* 0x000fe20004000000 */
[----:B------:R-:W-:Y:S01]  /*1e7f0*/  FFMA.FTZ R124, R8, -UR31, R124 ;  /* 0x8000001f087c7c23 */ /* 0x000fe2000801007c */
[----:B------:R-:W-:Y:S01]  /*1e800*/  FMNMX.FTZ R5, R53, R5, !PT ;  /* 0x0000000535057209 */ /* 0x000fe20007810000 */
[----:B------:R-:W-:Y:S01]  /*1e810*/  IMAD.IADD R8, R223, 0x1, -R0 ;  /* 0x00000001df087824 */ /* 0x000fe200078e0a00 */
        /* <DEDUP_REMOVED lines=79> */
[----:B------:R-:W-:Y:S05]  /*1ed10*/  IABS R7, R7 ;  /* 0x0000000700077213 */ /* 0x000fea0000000000 */
[----:B------:R-:W2:Y:S01]  /*1ed20*/  SHFL.BFLY PT, R38, R0, 0x2, 0x1f ;  /* 0x0c401f0000267f89 */ /* 0x000ea200000e0000 */
[----:B------:R-:W-:Y:S02]  /*1ed30*/  FMNMX.FTZ R2, R42, R2, !PT ;  /* 0x000000022a027209 */ /* 0x000fe40007810000 */
[----:B------:R-:W-:Y:S02]  /*1ed40*/  I2FP.F32.S32 R7, R7 ;  /* 0x0000000700077245 */ /* 0x000fe40000201400 */
[----:B------:R-:W-:Y:S02]  /*1ed50*/  FMNMX.FTZ R2, R41, R2, !PT ;  /* 0x0000000229027209 */ /* 0x000fe40007810000 */
[--C-:B------:R-:W-:Y:S01]  /*1ed60*/  SHF.R.U32.HI R12, RZ, 0x18, R183.reuse ;  /* 0x00000018ff0c7819 */ /* 0x100fe200000116b7 */
[----:B------:R-:W-:Y:S01]  /*1ed70*/  FFMA.FTZ R126, R7, -UR31, R126 ;  /* 0x8000001f077e7c23 */ /* 0x000fe2000801007e */
[----:B------:R-:W-:Y:S02]  /*1ed80*/  FMNMX.FTZ R2, R29, R2, !PT ;  /* 0x000000021d027209 */ /* 0x000fe40007810000 */
[----:B------:R-:W-:Y:S02]  /*1ed90*/  LOP3.LUT R7, R176, 0xff, RZ, 0xc0, !PT ;  /* 0x000000ffb0077812 */ /* 0x000fe400078ec0ff */
[----:B------:R-:W-:Y:S02]  /*1eda0*/  FMNMX.FTZ R2, R28, R2, !PT ;  /* 0x000000021c027209 */ /* 0x000fe40007810000 */
[----:B------:R-:W-:Y:S02]  /*1edb0*/  FSEL R124, R124, -INF , !P3 ;  /* 0xff8000007c7c7808 */ /* 0x000fe40005800000 */
[----:B------:R-:W-:Y:S02]  /*1edc0*/  FMNMX.FTZ R2, R94, R2, !PT ;  /* 0x000000025e027209 */ /* 0x000fe40007810000 */
[----:B------:R-:W-:Y:S02]  /*1edd0*/  FMNMX.FTZ R37, R43, R37, !PT ;  /* 0x000000252b257209 */ /* 0x000fe40007810000 */
[----:B-1----:R-:W-:Y:S02]  /*1ede0*/  FMNMX.FTZ R39, R39, R4, !PT ;  /* 0x0000000427277209 */ /* 0x002fe40007810000 */
[----:B------:R-:W-:Y:S01]  /*1edf0*/  SHF.R.U32.HI R4, RZ, 0x10, R183 ;  /* 0x00000010ff047819 */ /* 0x000fe200000116b7 */
[----:B------:R-:W-:Y:S01]  /*1ee00*/  IMAD.MOV.U32 R183, RZ, RZ, R45 ;  /* 0x000000ffffb77224 */ /* 0x000fe200078e002d */
[----:B--2---:R-:W-:Y:S01]  /*1ee10*/  FMNMX.FTZ R38, R0, R38, !PT ;  /* 0x0000002600267209 */ /* 0x004fe20007810000 */
[----:B------:R-:W1:Y:S01]  /*1ee20*/  SHFL.BFLY PT, R10, R39, 0x1, 0x1f ;  /* 0x0c201f00270a7f89 */ /* 0x000e6200000e0000 */
[----:B------:R-:W-:Y:S02]  /*1ee30*/  FMNMX.FTZ R0, R95, R2, !PT ;  /* 0x000000025f007209 */ /* 0x000fe40007810000 */
[----:B------:R-:W-:Y:S05]  /*1ee40*/  LOP3.LUT R2, R176, 0xffff, RZ, 0xc0, !PT ;  /* 0x0000ffffb0027812 */ /* 0x000fea00078ec0ff */
[----:B------:R-:W2:Y:S01]  /*1ee50*/  SHFL.BFLY PT, R11, R38, 0x1, 0x1f ;  /* 0x0c201f00260b7f89 */ /* 0x000ea200000e0000 */
[----:B------:R-:W-:Y:S02]  /*1ee60*/  LOP3.LUT R4, R4, 0xff, RZ, 0xc0, !PT ;  /* 0x000000ff04047812 */ /* 0x000fe400078ec0ff */
[----:B------:R-:W-:Y:S02]  /*1ee70*/  SHF.R.U32.HI R2, RZ, 0x8, R2 ;  /* 0x00000008ff027819 */ /* 0x000fe40000011602 */
[----:B------:R-:W-:Y:S02]  /*1ee80*/  PRMT R61, R4, 0x5410, R12 ;  /* 0x00005410043d7816 */ /* 0x000fe4000000000c */
[----:B------:R-:W-:Y:S02]  /*1ee90*/  SHF.R.U32.HI R4, RZ, 0x10, R176 ;  /* 0x00000010ff047819 */ /* 0x000fe400000116b0 */
[----:B------:R-:W-:Y:S02]  /*1eea0*/  PRMT R48, R7, 0x5410, R2 ;  /* 0x0000541007307816 */ /* 0x000fe40000000002 */
[----:B------:R-:W-:Y:S02]  /*1eeb0*/  SHF.R.U32.HI R7, RZ, 0x18, R176 ;  /* 0x00000018ff077819 */ /* 0x000fe400000116b0 */
[----:B------:R-:W-:Y:S02]  /*1eec0*/  LOP3.LUT R4, R4, 0xff, RZ, 0xc0, !PT ;  /* 0x000000ff04047812 */ /* 0x000fe400078ec0ff */
[----:B------:R-:W-:Y:S02]  /*1eed0*/  SHF.R.U32.HI R12, RZ, 0x8, R249 ;  /* 0x00000008ff0c7819 */ /* 0x000fe400000116f9 */
[----:B------:R-:W-:Y:S02]  /*1eee0*/  PRMT R49, R4, 0x5410, R7 ;  /* 0x0000541004317816 */ /* 0x000fe40000000007 */
[----:B------:R-:W-:Y:S02]  /*1eef0*/  FMNMX.FTZ R37, R40, R37, !PT ;  /* 0x0000002528257209 */ /* 0x000fe40007810000 */
[----:B-1----:R-:W-:Y:S02]  /*1ef00*/  FMNMX.FTZ R39, R39, R10, !PT ;  /* 0x0000000a27277209 */ /* 0x002fe40007810000 */
[----:B------:R-:W-:Y:S02]  /*1ef10*/  FMNMX.FTZ R37, R25, R37, !PT ;  /* 0x0000002519257209 */ /* 0x000fe40007810000 */
[C---:B------:R-:W-:Y:S01]  /*1ef20*/  FSETP.NEU.FTZ.AND P3, PT, R39.reuse, -INF , PT ;  /* 0xff8000002700780b */ /* 0x040fe20003f7d000 */
[----:B------:R-:W-:Y:S01]  /*1ef30*/  FMUL.FTZ R10, R39, UR4 ;  /* 0x00000004270a7c20 */ /* 0x000fe20008410000 */
[----:B------:R-:W-:Y:S02]  /*1ef40*/  IABS R9, R6 ;  /* 0x0000000600097213 */ /* 0x000fe40000000000 */
[----:B------:R-:W-:Y:S02]  /*1ef50*/  FMNMX.FTZ R37, R92, R37, !PT ;  /* 0x000000255c257209 */ /* 0x000fe40007810000 */
[----:B------:R-:W-:Y:S01]  /*1ef60*/  FSEL R10, R10, RZ, P3 ;  /* 0x000000ff0a0a7208 */ /* 0x000fe20001800000 */
[----:B------:R-:W-:Y:S01]  /*1ef70*/  IMAD.MOV.U32 R5, RZ, RZ, R9 ;  /* 0x000000ffff057224 */ /* 0x000fe200078e0009 */
[----:B------:R-:W-:Y:S01]  /*1ef80*/  IABS R6, R8 ;  /* 0x0000000800067213 */ /* 0x000fe20000000000 */
[----:B------:R-:W-:Y:S01]  /*1ef90*/  IMAD.WIDE.U32 R8, R250, -0x2daee0ad, RZ ;  /* 0xd2511f53fa087825 */ /* 0x000fe200078e00ff */
[----:B------:R-:W-:Y:S03]  /*1efa0*/  FMNMX.FTZ R37, R93, R37, !PT ;  /* 0x000000255d257209 */ /* 0x000fe60007810000 */
[----:B------:R-:W-:Y:S01]  /*1efb0*/  FFMA.FTZ R4, R16, UR4, -R10 ;  /* 0x0000000410047c23 */ /* 0x000fe2000801080a */
[----:B------:R-:W-:Y:S01]  /*1efc0*/  PRMT R214, R214, 0x5410, R12 ;  /* 0x00005410d6d67816 */ /* 0x000fe2000000000c */
[----:B------:R-:W-:Y:S01]  /*1efd0*/  IMAD.MOV.U32 R250, RZ, RZ, R80 ;  /* 0x000000fffffa7224 */ /* 0x000fe200078e0050 */
[----:B------:R-:W-:Y:S01]  /*1efe0*/  FSEL R122, R122, -INF , !P6 ;  /* 0xff8000007a7a7808 */ /* 0x000fe20007000000 */
[----:B------:R1:W-:Y:S01]  /*1eff0*/  MUFU.EX2 R249, R4 ;  /* 0x0000000400f97308 */ /* 0x0003e20000000800 */
[----:B------:R-:W-:Y:S01]  /*1f000*/  I2FP.F32.S32 R6, R6 ;  /* 0x0000000600067245 */ /* 0x000fe20000201400 */
[----:B------:R-:W-:Y:S01]  /*1f010*/  IMAD.MOV.U32 R80, RZ, RZ, R78 ;  /* 0x000000ffff507224 */ /* 0x000fe200078e004e */
[----:B------:R-:W-:Y:S01]  /*1f020*/  FMNMX.FTZ R37, R104, R37, !PT ;  /* 0x0000002568257209 */ /* 0x000fe20007810000 */
[----:B------:R-:W-:Y:S01]  /*1f030*/  FFMA.FTZ R45, R65, UR4, -R10 ;  /* 0x00000004412d7c23 */ /* 0x000fe2000801080a */
[----:B------:R-:W-:Y:S01]  /*1f040*/  I2FP.F32.S32 R5, R5 ;  /* 0x0000000500057245 */ /* 0x000fe20000201400 */
[----:B------:R-:W-:Y:S01]  /*1f050*/  FFMA.FTZ R127, R6, -UR31, R127 ;  /* 0x8000001f067f7c23 */ /* 0x000fe2000801007f */
[----:B------:R-:W-:Y:S01]  /*1f060*/  LOP3.LUT R6, R9, UR19, R248, 0x96, !PT ;  /* 0x0000001309067c12 */ /* 0x000fe2000f8e96f8 */
[--C-:B------:R-:W-:Y:S01]  /*1f070*/  FFMA.FTZ R47, R52, UR4, -R10.reuse ;  /* 0x00000004342f7c23 */ /* 0x100fe2000801080a */
[----:B------:R-:W-:Y:S01]  /*1f080*/  FMNMX.FTZ R37, R105, R37, !PT ;  /* 0x0000002569257209 */ /* 0x000fe20007810000 */
[----:B------:R-:W-:Y:S01]  /*1f090*/  FFMA.FTZ R125, R5, -UR31, R125 ;  /* 0x8000001f057d7c23 */ /* 0x000fe2000801007d */
[----:B------:R-:W-:Y:S01]  /*1f0a0*/  LOP3.LUT R9, R252, 0xff, RZ, 0xc0, !PT ;  /* 0x000000fffc097812 */ /* 0x000fe200078ec0ff */
[----:B------:R-:W-:Y:S01]  /*1f0b0*/  IMAD.WIDE.U32 R14, R6, -0x326172a9, RZ ;  /* 0xcd9e8d57060e7825 */ /* 0x000fe200078e00ff */
[----:B--2---:R-:W-:Y:S02]  /*1f0c0*/  FMNMX.FTZ R38, R38, R11, !PT ;  /* 0x0000000b26267209 */ /* 0x004fe40007810000 */
[----:B------:R-:W-:Y:S01]  /*1f0d0*/  FMNMX.FTZ R0, R106, R0, !PT ;  /* 0x000000006a007209 */ /* 0x000fe20007810000 */
[--C-:B------:R-:W-:Y:S01]  /*1f0e0*/  FFMA.FTZ R52, R53, UR4, -R10.reuse ;  /* 0x0000000435347c23 */ /* 0x100fe2000801080a */
[--C-:B-1----:R-:W-:Y:S01]  /*1f0f0*/  FFMA.FTZ R4, R17, UR4, -R10.reuse ;  /* 0x0000000411047c23 */ /* 0x102fe2000801080a */
[----:B------:R-:W-:Y:S01]  /*1f100*/  FSEL R125, R125, -INF , !P2 ;  /* 0xff8000007d7d7808 */ /* 0x000fe20005000000 */
[--C-:B------:R-:W-:Y:S01]  /*1f110*/  FFMA.FTZ R176, R84, UR4, -R10.reuse ;  /* 0x0000000454b07c23 */ /* 0x100fe2000801080a */
[----:B------:R-:W-:Y:S01]  /*1f120*/  FSEL R123, R123, -INF , !P5 ;  /* 0xff8000007b7b7808 */ /* 0x000fe20006800000 */
[----:B------:R1:W2:Y:S01]  /*1f130*/  MUFU.EX2 R248, R4 ;  /* 0x0000000400f87308 */ /* 0x0002a20000000800 */
[----:B------:R-:W-:Y:S01]  /*1f140*/  FMNMX.FTZ R37, R108, R37, !PT ;  /* 0x000000256c257209 */ /* 0x000fe20007810000 */
[----:B------:R-:W-:Y:S01]  /*1f150*/  FFMA.FTZ R73, R85, UR4, -R10 ;  /* 0x0000000455497c23 */ /* 0x000fe2000801080a */
[----:B------:R-:W-:Y:S01]  /*1f160*/  PRMT R57, R9, 0x5410, R36 ;  /* 0x0000541009397816 */ /* 0x000fe20000000024 */
[C---:B------:R-:W-:Y:S01]  /*1f170*/  FMUL.FTZ R9, R38.reuse, UR4 ;  /* 0x0000000426097c20 */ /* 0x040fe20008410000 */
[----:B------:R-:W-:Y:S01]  /*1f180*/  FMNMX.FTZ R0, R107, R0, !PT ;  /* 0x000000006b007209 */ /* 0x000fe20007810000 */
[----:B------:R-:W-:Y:S01]  /*1f190*/  FFMA.FTZ R59, R101, UR4, -R10 ;  /* 0x00000004653b7c23 */ /* 0x000fe2000801080a */
[----:B------:R-:W-:Y:S02]  /*1f1a0*/  FMNMX.FTZ R37, R109, R37, !PT ;  /* 0x000000256d257209 */ /* 0x000fe40007810000 */
[----:B------:R-:W-:Y:S02]  /*1f1b0*/  FSETP.NEU.FTZ.AND P2, PT, R38, -INF , PT ;  /* 0xff8000002600780b */ /* 0x000fe40003f5d000 */
[----:B------:R-:W-:Y:S02]  /*1f1c0*/  FMNMX.FTZ R0, R110, R0, !PT ;  /* 0x000000006e007209 */ /* 0x000fe40007810000 */
[----:B------:R-:W-:Y:S02]  /*1f1d0*/  FMNMX.FTZ R37, R120, R37, !PT ;  /* 0x0000002578257209 */ /* 0x000fe40007810000 */
[----:B------:R-:W-:Y:S02]  /*1f1e0*/  FSEL R9, R9, RZ, P2 ;  /* 0x000000ff09097208 */ /* 0x000fe40001000000 */
[----:B------:R-:W-:Y:S02]  /*1f1f0*/  FMNMX.FTZ R0, R111, R0, !PT ;  /* 0x000000006f007209 */ /* 0x000fe40007810000 */
[----:B------:R-:W-:Y:S01]  /*1f200*/  FMNMX.FTZ R37, R121, R37, !PT ;  /* 0x0000002579257209 */ /* 0x000fe20007810000 */
[--C-:B-1----:R-:W-:Y:S01]  /*1f210*/  FFMA.FTZ R4, R18, UR4, -R9.reuse ;  /* 0x0000000412047c23 */ /* 0x102fe20008010809 */
[----:B------:R-:W-:Y:S01]  /*1f220*/  FMNMX.FTZ R0, R122, R0, !PT ;  /* 0x000000007a007209 */ /* 0x000fe20007810000 */
[--C-:B------:R-:W-:Y:S01]  /*1f230*/  FFMA.FTZ R53, R32, UR4, -R9.reuse ;  /* 0x0000000420357c23 */ /* 0x100fe20008010809 */
[----:B------:R-:W-:Y:S01]  /*1f240*/  FMNMX.FTZ R37, R124, R37, !PT ;  /* 0x000000257c257209 */ /* 0x000fe20007810000 */
[----:B------:R1:W-:Y:S01]  /*1f250*/  MUFU.EX2 R247, R4 ;  /* 0x0000000400f77308 */ /* 0x0003e20000000800 */
[----:B------:R-:W-:Y:S01]  /*1f260*/  FSEL R126, R126, -INF , !P1 ;  /* 0xff8000007e7e7808 */ /* 0x000fe20004800000 */
[--C-:B------:R-:W-:Y:S01]  /*1f270*/  FFMA.FTZ R55, R55, UR4, -R9.reuse ;  /* 0x0000000437377c23 */ /* 0x100fe20008010809 */
[----:B------:R-:W-:Y:S01]  /*1f280*/  FMNMX.FTZ R0, R123, R0, !PT ;  /* 0x000000007b007209 */ /* 0x000fe20007810000 */
[--C-:B------:R-:W-:Y:S01]  /*1f290*/  FFMA.FTZ R101, R70, UR4, -R9.reuse ;  /* 0x0000000446657c23 */ /* 0x100fe20008010809 */
[----:B------:R-:W-:Y:S01]  /*1f2a0*/  FMNMX.FTZ R37, R125, R37, !PT ;  /* 0x000000257d257209 */ /* 0x000fe20007810000 */
[--C-:B------:R-:W-:Y:S01]  /*1f2b0*/  FFMA.FTZ R34, R34, UR4, -R9.reuse ;  /* 0x0000000422227c23 */ /* 0x100fe20008010809 */
[----:B------:R-:W-:Y:S01]  /*1f2c0*/  FSEL R5, R127, -INF , !P0 ;  /* 0xff8000007f057808 */ /* 0x000fe20004000000 */
[--C-:B------:R-:W-:Y:S01]  /*1f2d0*/  FFMA.FTZ R98, R98, UR4, -R9.reuse ;  /* 0x0000000462627c23 */ /* 0x100fe20008010809 */
[----:B------:R-:W-:Y:S01]  /*1f2e0*/  FMNMX.FTZ R0, R126, R0, !PT ;  /* 0x000000007e007209 */ /* 0x000fe20007810000 */
[----:B------:R-:W3:Y:S01]  /*1f2f0*/  SHFL.BFLY PT, R13, R37, 0x2, 0x1f ;  /* 0x0c401f00250d7f89 */ /* 0x000ee200000e0000 */
[----:B------:R-:W-:Y:S01]  /*1f300*/  SHF.R.U32.HI R12, RZ, 0x8, R30 ;  /* 0x00000008ff0c7819 */ /* 0x000fe2000001161e */
[--C-:B------:R-:W-:Y:S01]  /*1f310*/  FFMA.FTZ R99, R99, UR4, -R9.reuse ;  /* 0x0000000463637c23 */ /* 0x100fe20008010809 */
[----:B------:R-:W-:Y:S01]  /*1f320*/  FMNMX.FTZ R0, R5, R0, !PT ;  /* 0x0000000005007209 */ /* 0x000fe20007810000 */
[--C-:B------:R-:W-:Y:S01]  /*1f330*/  FFMA.FTZ R130, R130, UR4, -R9.reuse ;  /* 0x0000000482827c23 */ /* 0x100fe20008010809 */
[----:B------:R-:W-:Y:S01]  /*1f340*/  LOP3.LUT R6, R15, UR30, R246, 0x96, !PT ;  /* 0x0000001e0f067c12 */ /* 0x000fe2000f8e96f6 */
[----:B-1----:R-:W-:Y:S02]  /*1f350*/  FFMA.FTZ R4, R19, UR4, -R9 ;  /* 0x0000000413047c23 */ /* 0x002fe40008010809 */
[----:B------:R-:W1:Y:S01]  /*1f360*/  SHFL.BFLY PT, R2, R0, 0x2, 0x1f ;  /* 0x0c401f0000027f89 */ /* 0x000e6200000e0000 */
[----:B------:R-:W-:Y:S01]  /*1f370*/  PRMT R246, R206, 0x5410, R12 ;  /* 0x00005410cef67816 */ /* 0x000fe2000000000c */
[----:B------:R-:W-:Y:S01]  /*1f380*/  IMAD.MOV.U32 R206, RZ, RZ, R213 ;  /* 0x000000ffffce7224 */ /* 0x000fe200078e00d5 */
[----:B------:R-:W-:Y:S01]  /*1f390*/  LOP3.LUT R11, R27, 0xff, RZ, 0xc0, !PT ;  /* 0x000000ff1b0b7812 */ /* 0x000fe200078ec0ff */
[----:B------:R4:W2:Y:S01]  /*1f3a0*/  MUFU.EX2 R213, R4 ;  /* 0x0000000400d57308 */ /* 0x0008a20000000800 */
[----:B------:R-:W-:Y:S02]  /*1f3b0*/  LOP3.LUT R12, R184, 0xffff, RZ, 0xc0, !PT ;  /* 0x0000ffffb80c7812 */ /* 0x000fe400078ec0ff */
[----:B------:R-:W-:Y:S02]  /*1f3c0*/  PRMT R208, R11, 0x5410, R208 ;  /* 0x000054100bd07816 */ /* 0x000fe400000000d0 */
[----:B------:R-:W-:Y:S02]  /*1f3d0*/  LOP3.LUT R20, R14, 0xffff, RZ, 0xc0, !PT ;  /* 0x0000ffff0e147812 */ /* 0x000fe400078ec0ff */
[----:B------:R-:W-:Y:S02]  /*1f3e0*/  SHF.R.U32.HI R11, RZ, 0x10, R184 ;  /* 0x00000010ff0b7819 */ /* 0x000fe400000116b8 */
[----:B------:R-:W-:Y:S02]  /*1f3f0*/  LOP3.LUT R15, R184, 0xff, RZ, 0xc0, !PT ;  /* 0x000000ffb80f7812 */ /* 0x000fe400078ec0ff */
[----:B------:R-:W-:Y:S02]  /*1f400*/  SHF.R.U32.HI R12, RZ, 0x8, R12 ;  /* 0x00000008ff0c7819 */ /* 0x000fe4000001160c */
[----:B---3--:R-:W-:Y:S02]  /*1f410*/  FMNMX.FTZ R37, R37, R13, !PT ;  /* 0x0000000d25257209 */ /* 0x008fe40007810000 */
[----:B------:R-:W-:Y:S01]  /*1f420*/  SHF.R.U32.HI R13, RZ, 0x18, R184 ;  /* 0x00000018ff0d7819 */ /* 0x000fe200000116b8 */
[--C-:B------:R-:W-:Y:S01]  /*1f430*/  FFMA.FTZ R184, R116, UR4, -R10.reuse ;  /* 0x0000000474b87c23 */ /* 0x100fe2000801080a */
[----:B----4-:R-:W-:Y:S01]  /*1f440*/  FFMA.FTZ R4, R179, UR4, -R10 ;  /* 0x00000004b3047c23 */ /* 0x010fe2000801080a */
[----:B------:R-:W3:Y:S01]  /*1f450*/  SHFL.BFLY PT, R7, R37, 0x1, 0x1f ;  /* 0x0c201f0025077f89 */ /* 0x000ee200000e0000 */
[----:B------:R-:W-:Y:S02]  /*1f460*/  PRMT R77, R15, 0x5410, R12 ;  /* 0x000054100f4d7816 */ /* 0x000fe4000000000c */
[----:B------:R4:W-:Y:S01]  /*1f470*/  MUFU.EX2 R46, R4 ;  /* 0x00000004002e7308 */ /* 0x0009e20000000800 */
[----:B-1----:R-:W-:Y:S02]  /*1f480*/  FMNMX.FTZ R0, R0, R2, !PT ;  /* 0x0000000200007209 */ /* 0x002fe40007810000 */
[----:B------:R-:W-:Y:S02]  /*1f490*/  LOP3.LUT R11, R11, 0xff, RZ, 0xc0, !PT ;  /* 0x000000ff0b0b7812 */ /* 0x000fe400078ec0ff */
[----:B------:R-:W-:Y:S01]  /*1f4a0*/  SHF.R.U32.HI R12, RZ, 0x10, R188 ;  /* 0x00000010ff0c7819 */ /* 0x000fe200000116bc */
[----:B------:R-:W1:Y:S01]  /*1f4b0*/  SHFL.BFLY PT, R2, R0, 0x1, 0x1f ;  /* 0x0c201f0000027f89 */ /* 0x000e6200000e0000 */
[----:B------:R-:W-:Y:S02]  /*1f4c0*/  PRMT R66, R11, 0x5410, R13 ;  /* 0x000054100b427816 */ /* 0x000fe4000000000d */
[----:B------:R-:W-:Y:S02]  /*1f4d0*/  LOP3.LUT R21, R14, 0xff, RZ, 0xc0, !PT ;  /* 0x000000ff0e157812 */ /* 0x000fe400078ec0ff */
[--C-:B------:R-:W-:Y:S02]  /*1f4e0*/  SHF.R.U32.HI R18, RZ, 0x18, R14.reuse ;  /* 0x00000018ff127819 */ /* 0x100fe4000001160e */
[----:B------:R-:W-:Y:S02]  /*1f4f0*/  SHF.R.U32.HI R19, RZ, 0x10, R14 ;  /* 0x00000010ff137819 */ /* 0x000fe4000001160e */
[C---:B------:R-:W-:Y:S01]  /*1f500*/  LOP3.LUT R14, R188.reuse, 0xff, RZ, 0xc0, !PT ;  /* 0x000000ffbc0e7812 */ /* 0x040fe200078ec0ff */
[----:B----4-:R-:W-:Y:S01]  /*1f510*/  FFMA.FTZ R4, R181, UR4, -R10 ;  /* 0x00000004b5047c23 */ /* 0x010fe2000801080a */
[----:B------:R-:W-:Y:S03]  /*1f520*/  SHF.R.U32.HI R13, RZ, 0x18, R188 ;  /* 0x00000018ff0d7819 */ /* 0x000fe600000116bc */
[----:B------:R4:W2:Y:S01]  /*1f530*/  MUFU.EX2 R179, R4 ;  /* 0x0000000400b37308 */ /* 0x0008a20000000800 */
[----:B---3--:R-:W-:Y:S02]  /*1f540*/  FMNMX.FTZ R37, R37, R7, !PT ;  /* 0x0000000725257209 */ /* 0x008fe40007810000 */
[----:B------:R-:W-:Y:S01]  /*1f550*/  LOP3.LUT R7, R188, 0xffff, RZ, 0xc0, !PT ;  /* 0x0000ffffbc077812 */ /* 0x000fe200078ec0ff */
[----:B------:R-:W-:Y:S01]  /*1f560*/  IMAD.MOV.U32 R188, RZ, RZ, R206 ;  /* 0x000000ffffbc7224 */ /* 0x000fe200078e00ce */
[----:B------:R-:W-:Y:S01]  /*1f570*/  FSETP.NEU.FTZ.AND P1, PT, R37, -INF , PT ;  /* 0xff8000002500780b */ /* 0x000fe20003f3d000 */
[----:B------:R-:W-:Y:S01]  /*1f580*/  FFMA.FTZ R206, R117, UR4, -R10 ;  /* 0x0000000475ce7c23 */ /* 0x000fe2000801080a */
[----:B------:R-:W-:Y:S01]  /*1f590*/  SHF.R.U32.HI R11, RZ, 0x8, R7 ;  /* 0x00000008ff0b7819 */ /* 0x000fe20000011607 */
[--C-:B------:R-:W-:Y:S01]  /*1f5a0*/  FFMA.FTZ R117, R86, UR4, -R9.reuse ;  /* 0x0000000456757c23 */ /* 0x100fe20008010809 */
[----:B------:R-:W-:Y:S01]  /*1f5b0*/  LOP3.LUT R7, R12, 0xff, RZ, 0xc0, !PT ;  /* 0x000000ff0c077812 */ /* 0x000fe200078ec0ff */
[--C-:B------:R-:W-:Y:S01]  /*1f5c0*/  FFMA.FTZ R12, R237, UR4, -R9.reuse ;  /* 0x00000004ed0c7c23 */ /* 0x100fe20008010809 */
[----:B-1----:R-:W-:Y:S01]  /*1f5d0*/  FMNMX.FTZ R36, R0, R2, !PT ;  /* 0x0000000200247209 */ /* 0x002fe20007810000 */
[----:B------:R-:W-:Y:S01]  /*1f5e0*/  FFMA.FTZ R2, R186, UR4, -R9 ;  /* 0x00000004ba027c23 */ /* 0x000fe20008010809 */
[----:B------:R-:W-:Y:S01]  /*1f5f0*/  PRMT R56, R14, 0x5410, R11 ;  /* 0x000054100e387816 */ /* 0x000fe2000000000b */
[----:B------:R1:W-:Y:S01]  /*1f600*/  MUFU.EX2 R186, R12 ;  /* 0x0000000c00ba7308 */ /* 0x0003e20000000800 */
[----:B------:R-:W-:Y:S01]  /*1f610*/  FSEL R0, R37, RZ, P1 ;  /* 0x000000ff25007208 */ /* 0x000fe20000800000 */
[----:B------:R-:W-:Y:S01]  /*1f620*/  IMAD.WIDE.U32 R14, R251, -0x2daee0ad, RZ ;  /* 0xd2511f53fb0e7825 */ /* 0x000fe200078e00ff */
[----:B------:R-:W-:Y:S03]  /*1f630*/  PRMT R58, R7, 0x5410, R13 ;  /* 0x00005410073a7816 */ /* 0x000fe6000000000d */
[----:B------:R-:W-:Y:S01]  /*1f640*/  FMUL.FTZ R7, R37, UR4 ;  /* 0x0000000425077c20 */ /* 0x000fe20008410000 */
[----:B------:R-:W-:Y:S01]  /*1f650*/  FSETP.NEU.FTZ.AND P0, PT, R36, -INF , PT ;  /* 0xff8000002400780b */ /* 0x000fe20003f1d000 */
[----:B------:R-:W-:Y:S02]  /*1f660*/  FADD.FTZ R3, -R0, R3 ;  /* 0x0000000300037221 */ /* 0x000fe40000010100 */
[----:B------:R3:W2:Y:S01]  /*1f670*/  MUFU.EX2 R44, R2 ;  /* 0x00000002002c7308 */ /* 0x0006a20000000800 */
[----:B------:R-:W-:Y:S01]  /*1f680*/  LOP3.LUT R11, R15, UR17, R8, 0x96, !PT ;  /* 0x000000110f0b7c12 */ /* 0x000fe2000f8e9608 */
[----:B------:R-:W-:Y:S01]  /*1f690*/  IMAD.MOV.U32 R251, RZ, RZ, R81 ;  /* 0x000000fffffb7224 */ /* 0x000fe200078e0051 */
[----:B------:R-:W-:Y:S01]  /*1f6a0*/  FSEL R0, R36, RZ, P0 ;  /* 0x000000ff24007208 */ /* 0x000fe20000000000 */
[----:B------:R-:W-:Y:S01]  /*1f6b0*/  IMAD.MOV.U32 R81, RZ, RZ, R79 ;  /* 0x000000ffff517224 */ /* 0x000fe200078e004f */
[----:B------:R-:W-:Y:S01]  /*1f6c0*/  FSEL R8, R7, RZ, P1 ;  /* 0x000000ff07087208 */ /* 0x000fe20000800000 */
[--C-:B------:R-:W-:Y:S01]  /*1f6d0*/  FFMA.FTZ R86, R118, UR4, -R9.reuse ;  /* 0x0000000476567c23 */ /* 0x100fe20008010809 */
[----:B------:R-:W-:Y:S01]  /*1f6e0*/  LOP3.LUT R13, R6, 0xff, RZ, 0xc0, !PT ;  /* 0x000000ff060d7812 */ /* 0x000fe200078ec0ff */
[----:B----4-:R-:W-:Y:S01]  /*1f6f0*/  FADD.FTZ R4, -R0, R132 ;  /* 0x0000008400047221 */ /* 0x010fe20000010100 */
[----:B-1----:R-:W-:Y:S01]  /*1f700*/  LOP3.LUT R12, R6, 0xffff, RZ, 0xc0, !PT ;  /* 0x0000ffff060c7812 */ /* 0x002fe200078ec0ff */
[----:B------:R-:W-:Y:S01]  /*1f710*/  FFMA.FTZ R0, R245, UR4, -R8 ;  /* 0x00000004f5007c23 */ /* 0x000fe20008010808 */
[----:B------:R-:W-:Y:S02]  /*1f720*/  IMAD.MOV.U32 R245, RZ, RZ, R208 ;  /* 0x000000fffff57224 */ /* 0x000fe400078e00d0 */
[--C-:B------:R-:W-:Y:S01]  /*1f730*/  FFMA.FTZ R208, R124, UR4, -R8.reuse ;  /* 0x000000047cd07c23 */ /* 0x100fe20008010808 */
[----:B------:R-:W-:Y:S01]  /*1f740*/  FFMA.FTZ R118, R40, UR4, -R8 ;  /* 0x0000000428767c23 */ /* 0x000fe20008010808 */
[----:B------:R1:W-:Y:S01]  /*1f750*/  MUFU.EX2 R27, R0 ;  /* 0x00000000001b7308 */ /* 0x0003e20000000800 */
[----:B------:R-:W-:Y:S01]  /*1f760*/  SHF.R.U32.HI R12, RZ, 0x8, R12 ;  /* 0x00000008ff0c7819 */ /* 0x000fe2000001160c */
[----:B------:R-:W-:Y:S01]  /*1f770*/  IMAD.MOV.U32 R132, RZ, RZ, R74 ;  /* 0x000000ffff847224 */ /* 0x000fe200078e004a */
[----:B---3--:R-:W-:Y:S01]  /*1f780*/  FSEL R2, R39, RZ, P3 ;  /* 0x000000ff27027208 */ /* 0x008fe20001800000 */
[----:B------:R-:W-:Y:S01]  /*1f790*/  FFMA.FTZ R74, R100, UR4, -R10 ;  /* 0x00000004644a7c23 */ /* 0x000fe2000801080a */
[----:B------:R-:W-:Y:S01]  /*1f7a0*/  PRMT R76, R13, 0x5410, R12 ;  /* 0x000054100d4c7816 */ /* 0x000fe2000000000c */
[----:B------:R-:W-:Y:S01]  /*1f7b0*/  FFMA.FTZ R100, R71, UR4, -R9 ;  /* 0x0000000447647c23 */ /* 0x000fe20008010809 */
[--C-:B------:R-:W-:Y:S01]  /*1f7c0*/  SHF.R.U32.HI R13, RZ, 0x10, R6.reuse ;  /* 0x00000010ff0d7819 */ /* 0x100fe20000011606 */
[----:B------:R-:W-:Y:S01]  /*1f7d0*/  FADD.FTZ R7, -R2, R133 ;  /* 0x0000008502077221 */ /* 0x000fe20000010100 */
[----:B------:R-:W-:Y:S01]  /*1f7e0*/  FMUL.FTZ R2, R36, UR4 ;  /* 0x0000000424027c20 */ /* 0x000fe20008410000 */
[----:B------:R-:W-:Y:S01]  /*1f7f0*/  SHF.R.U32.HI R12, RZ, 0x18, R6 ;  /* 0x00000018ff0c7819 */ /* 0x000fe20000011606 */
[----:B------:R-:W-:Y:S01]  /*1f800*/  IMAD.MOV.U32 R133, RZ, RZ, R75 ;  /* 0x000000ffff857224 */ /* 0x000fe200078e004b */
[----:B------:R-:W-:Y:S01]  /*1f810*/  LOP3.LUT R6, R13, 0xff, RZ, 0xc0, !PT ;  /* 0x000000ff0d067812 */ /* 0x000fe200078ec0ff */
[----:B------:R-:W-:Y:S01]  /*1f820*/  FFMA.FTZ R13, R241, UR4, -R10 ;  /* 0x00000004f10d7c23 */ /* 0x000fe2000801080a */
[----:B------:R-:W-:Y:S01]  /*1f830*/  FSEL R2, R2, RZ, P0 ;  /* 0x000000ff02027208 */ /* 0x000fe20000000000 */
[----:B------:R-:W-:Y:S01]  /*1f840*/  FFMA.FTZ R71, R120, UR4, -R8 ;  /* 0x0000000478477c23 */ /* 0x000fe20008010808 */
[----:B------:R-:W-:Y:S01]  /*1f850*/  PRMT R75, R6, 0x5410, R12 ;  /* 0x00005410064b7816 */ /* 0x000fe2000000000c */
[----:B-1----:R-:W-:Y:S01]  /*1f860*/  FFMA.FTZ R0, R244, UR4, -R8 ;  /* 0x00000004f4007c23 */ /* 0x002fe20008010808 */
[----:B------:R-:W-:Y:S02]  /*1f870*/  IMAD.MOV.U32 R40, RZ, RZ, R211 ;  /* 0x000000ffff287224 */ /* 0x000fe400078e00d3 */
[----:B------:R-:W-:Y:S01]  /*1f880*/  FFMA.FTZ R211, R123, UR4, -R2 ;  /* 0x000000047bd37c23 */ /* 0x000fe20008010802 */
[----:B------:R-:W-:Y:S01]  /*1f890*/  SHF.R.U32.HI R6, RZ, 0x8, R20 ;  /* 0x00000008ff067819 */ /* 0x000fe20000011614 */
[----:B------:R1:W3:Y:S01]  /*1f8a0*/  MUFU.EX2 R181, R0 ;  /* 0x0000000000b57308 */ /* 0x0002e20000000800 */
[----:B------:R-:W-:Y:S01]  /*1f8b0*/  LOP3.LUT R12, R11, 0xff, RZ, 0xc0, !PT ;  /* 0x000000ff0b0c7812 */ /* 0x000fe200078ec0ff */
[----:B------:R-:W-:Y:S01]  /*1f8c0*/  IMAD.MOV.U32 R20, RZ, RZ, R132 ;  /* 0x000000ffff147224 */ /* 0x000fe200078e0084 */
[----:B------:R-:W-:Y:S01]  /*1f8d0*/  PRMT R78, R21, 0x5410, R6 ;  /* 0x00005410154e7816 */ /* 0x000fe20000000006 */
[----:B------:R-:W-:Y:S01]  /*1f8e0*/  IMAD.MOV.U32 R21, RZ, RZ, R133 ;  /* 0x000000ffff157224 */ /* 0x000fe200078e0085 */
[----:B------:R-:W-:Y:S01]  /*1f8f0*/  LOP3.LUT R6, R19, 0xff, RZ, 0xc0, !PT ;  /* 0x000000ff13067812 */ /* 0x000fe200078ec0ff */
[--C-:B------:R-:W-:Y:S01]  /*1f900*/  FFMA.FTZ R19, R22, UR4, -R10.reuse ;  /* 0x0000000416137c23 */ /* 0x100fe2000801080a */
[----:B------:R-:W-:Y:S01]  /*1f910*/  LOP3.LUT R15, R14, 0xffff, RZ, 0xc0, !PT ;  /* 0x0000ffff0e0f7812 */ /* 0x000fe200078ec0ff */
[----:B------:R-:W-:Y:S01]  /*1f920*/  FFMA.FTZ R22, R187, UR4, -R10 ;  /* 0x00000004bb167c23 */ /* 0x000fe2000801080a */
[----:B------:R-:W-:Y:S01]  /*1f930*/  PRMT R79, R6, 0x5410, R18 ;  /* 0x00005410064f7816 */ /* 0x000fe20000000012 */
[--C-:B------:R-:W-:Y:S01]  /*1f940*/  FFMA.FTZ R18, R31, UR4, -R10.reuse ;  /* 0x000000041f127c23 */ /* 0x100fe2000801080a */
[----:B------:R-:W-:Y:S01]  /*1f950*/  LOP3.LUT R6, R11, 0xffff, RZ, 0xc0, !PT ;  /* 0x0000ffff0b067812 */ /* 0x000fe200078ec0ff */
[--C-:B------:R-:W-:Y:S01]  /*1f960*/  FFMA.FTZ R31, R64, UR4, -R10.reuse ;  /* 0x00000004401f7c23 */ /* 0x100fe2000801080a */
[----:B------:R-:W-:Y:S01]  /*1f970*/  LOP3.LUT R17, R14, 0xff, RZ, 0xc0, !PT ;  /* 0x000000ff0e117812 */ /* 0x000fe200078ec0ff */
[----:B------:R-:W-:Y:S01]  /*1f980*/  FFMA.FTZ R132, R23, UR4, -R10 ;  /* 0x0000000417847c23 */ /* 0x000fe2000801080a */
[----:B------:R-:W-:Y:S01]  /*1f990*/  SHF.R.U32.HI R6, RZ, 0x8, R6 ;  /* 0x00000008ff067819 */ /* 0x000fe20000011606 */
[----:B------:R-:W-:Y:S01]  /*1f9a0*/  FFMA.FTZ R23, R112, UR4, -R10 ;  /* 0x0000000470177c23 */ /* 0x000fe2000801080a */
[----:B-1----:R-:W-:Y:S01]  /*1f9b0*/  FFMA.FTZ R0, R200, UR4, -R2 ;  /* 0x00000004c8007c23 */ /* 0x002fe20008010802 */
[----:B------:R-:W-:Y:S02]  /*1f9c0*/  IMAD.MOV.U32 R120, RZ, RZ, R183 ;  /* 0x000000ffff787224 */ /* 0x000fe400078e00b7 */
[----:B------:R-:W-:Y:S01]  /*1f9d0*/  FFMA.FTZ R104, R104, UR4, -R8 ;  /* 0x0000000468687c23 */ /* 0x000fe20008010808 */
[----:B------:R1:W-:Y:S01]  /*1f9e0*/  MUFU.EX2 R183, R22 ;  /* 0x0000001600b77308 */ /* 0x0003e20000000800 */
[----:B------:R-:W-:Y:S01]  /*1f9f0*/  SHF.R.U32.HI R16, RZ, 0x10, R14 ;  /* 0x00000010ff107819 */ /* 0x000fe2000001160e */
[----:B------:R-:W-:Y:S01]  /*1fa00*/  FFMA.FTZ R112, R92, UR4, -R8 ;  /* 0x000000045c707c23 */ /* 0x000fe20008010808 */
[----:B------:R-:W-:Y:S01]  /*1fa10*/  SHF.R.U32.HI R14, RZ, 0x18, R14 ;  /* 0x00000018ff0e7819 */ /* 0x000fe2000001160e */
[----:B------:R-:W-:Y:S01]  /*1fa20*/  FFMA.FTZ R110, R110, UR4, -R2 ;  /* 0x000000046e6e7c23 */ /* 0x000fe20008010802 */
[----:B------:R-:W-:Y:S01]  /*1fa30*/  FFMA.FTZ R116, R93, UR4, -R8 ;  /* 0x000000045d747c23 */ /* 0x000fe20008010808 */
[----:B------:R-:W-:Y:S01]  /*1fa40*/  IMAD.MOV.U32 R93, RZ, RZ, R245 ;  /* 0x000000ffff5d7224 */ /* 0x000fe200078e00f5 */
[----:B------:R-:W-:Y:S03]  /*1fa50*/  PLOP3.LUT P0, PT, PT, PT, UP0, 0x80, 0x0 ;  /* 0x000000000000781c */ /* 0x000fe60003f0f008 */
[----:B------:R4:W-:Y:S10]  /*1fa60*/  MUFU.EX2 R30, R0 ;  /* 0x00000000001e7308 */ /* 0x0009f40000000800 */
[----:B------:R-:W-:Y:S01]  /*1fa70*/  MUFU.EX2 R112, R112 ;  /* 0x0000007000707308 */ /* 0x000fe20000000800 */
[----:B-1----:R-:W-:Y:S09]  /*1fa80*/  IMAD.MOV.U32 R22, RZ, RZ, R104 ;  /* 0x000000ffff167224 */ /* 0x002ff200078e0068 */
[----:B------:R-:W-:Y:S01]  /*1fa90*/  MUFU.EX2 R116, R116 ;  /* 0x0000007400747308 */ /* 0x000fe20000000800 */
[----:B----4-:R-:W-:Y:S09]  /*1faa0*/  FFMA.FTZ R0, R201, UR4, -R2 ;  /* 0x00000004c9007c23 */ /* 0x010ff20008010802 */
[----:B------:R1:W4:Y:S10]  /*1fab0*/  MUFU.EX2 R201, R0 ;  /* 0x0000000000c97308 */ /* 0x0003340000000800 */
[----:B------:R-:W-:Y:S01]  /*1fac0*/  MUFU.EX2 R110, R110 ;  /* 0x0000006e006e7308 */ /* 0x000fe20000000800 */
[--C-:B-1----:R-:W-:Y:S09]  /*1fad0*/  FFMA.FTZ R0, R240, UR4, -R8.reuse ;  /* 0x00000004f0007c23 */ /* 0x102ff20008010808 */
[----:B------:R1:W-:Y:S02]  /*1fae0*/  MUFU.EX2 R200, R0 ;  /* 0x0000000000c87308 */ /* 0x0003e40000000800 */
[----:B-1----:R-:W-:Y:S08]  /*1faf0*/  FFMA.FTZ R0, R243, UR4, -R8 ;  /* 0x00000004f3007c23 */ /* 0x002ff00008010808 */
[----:B------:R1:W4:Y:S02]  /*1fb00*/  MUFU.EX2 R243, R0 ;  /* 0x0000000000f37308 */ /* 0x0003240000000800 */
[----:B-1----:R-:W-:Y:S01]  /*1fb10*/  FFMA.FTZ R0, R232, UR4, -R2 ;  /* 0x00000004e8007c23 */ /* 0x002fe20008010802 */
[----:B------:R-:W-:Y:S01]  /*1fb20*/  IMAD.MOV.U32 R232, RZ, RZ, R80 ;  /* 0x000000ffffe87224 */ /* 0x000fe200078e0050 */
[----:B------:R-:W-:Y:S01]  /*1fb30*/  PRMT R80, R12, 0x5410, R6 ;  /* 0x000054100c507816 */ /* 0x000fe20000000006 */
[----:B------:R-:W-:Y:S05]  /*1fb40*/  FFMA.FTZ R12, R194, UR4, -R10 ;  /* 0x00000004c20c7c23 */ /* 0x000fea000801080a */
[----:B------:R1:W-:Y:S01]  /*1fb50*/  MUFU.EX2 R240, R0 ;  /* 0x0000000000f07308 */ /* 0x0003e20000000800 */
[--C-:B------:R-:W-:Y:S01]  /*1fb60*/  SHF.R.U32.HI R6, RZ, 0x10, R11.reuse ;  /* 0x00000010ff067819 */ /* 0x100fe2000001160b */
[----:B------:R-:W-:Y:S01]  /*1fb70*/  IMAD.MOV.U32 R64, RZ, RZ, R232 ;  /* 0x000000ffff407224 */ /* 0x000fe200078e00e8 */
[----:B------:R-:W-:Y:S01]  /*1fb80*/  SHF.R.U32.HI R11, RZ, 0x18, R11 ;  /* 0x00000018ff0b7819 */ /* 0x000fe2000001160b */
[----:B------:R-:W-:Y:S01]  /*1fb90*/  FFMA.FTZ R232, R119, UR4, -R9 ;  /* 0x0000000477e87c23 */ /* 0x000fe20008010809 */
[----:B------:R-:W-:Y:S01]  /*1fba0*/  LOP3.LUT R6, R6, 0xff, RZ, 0xc0, !PT ;  /* 0x000000ff06067812 */ /* 0x000fe200078ec0ff */
[----:B------:R-:W-:Y:S04]  /*1fbb0*/  IMAD.MOV.U32 R84, RZ, RZ, R64 ;  /* 0x000000ffff547224 */ /* 0x000fe800078e0040 */
[----:B------:R-:W-:Y:S01]  /*1fbc0*/  MUFU.EX2 R237, R12 ;  /* 0x0000000c00ed7308 */ /* 0x000fe20000000800 */
[----:B-1----:R-:W-:Y:S01]  /*1fbd0*/  FFMA.FTZ R0, R233, UR4, -R2 ;  /* 0x00000004e9007c23 */ /* 0x002fe20008010802 */
[----:B------:R-:W-:Y:S01]  /*1fbe0*/  IMAD.MOV.U32 R233, RZ, RZ, R81 ;  /* 0x000000ffffe97224 */ /* 0x000fe200078e0051 */
[----:B------:R-:W-:Y:S07]  /*1fbf0*/  PRMT R81, R6, 0x5410, R11 ;  /* 0x0000541006517816 */ /* 0x000fee000000000b */
[----:B------:R1:W4:Y:S01]  /*1fc00*/  MUFU.EX2 R244, R0 ;  /* 0x0000000000f47308 */ /* 0x0003220000000800 */
[----:B------:R-:W-:Y:S01]  /*1fc10*/  SHF.R.U32.HI R6, RZ, 0x8, R15 ;  /* 0x00000008ff067819 */ /* 0x000fe2000001160f */
[----:B------:R-:W-:Y:S01]  /*1fc20*/  IMAD.MOV.U32 R65, RZ, RZ, R233 ;  /* 0x000000ffff417224 */ /* 0x000fe200078e00e9 */
[----:B------:R-:W-:Y:S01]  /*1fc30*/  LOP3.LUT R11, R16, 0xff, RZ, 0xc0, !PT ;  /* 0x000000ff100b7812 */ /* 0x000fe200078ec0ff */
[----:B------:R-:W-:Y:S01]  /*1fc40*/  IMAD.MOV.U32 R16, RZ, RZ, R250 ;  /* 0x000000ffff107224 */ /* 0x000fe200078e00fa */
[----:B------:R-:W-:Y:S01]  /*1fc50*/  PRMT R127, R17, 0x5410, R6 ;  /* 0x00005410117f7816 */ /* 0x000fe20000000006 */
[----:B------:R-:W-:Y:S01]  /*1fc60*/  FFMA.FTZ R6, R170, UR4, -R9 ;  /* 0x00000004aa067c23 */ /* 0x000fe20008010809 */
[----:B------:R-:W-:Y:S03]  /*1fc70*/  PRMT R133, R11, 0x5410, R14 ;  /* 0x000054100b857816 */ /* 0x000fe6000000000e */
[----:B------:R2:W-:Y:S01]  /*1fc80*/  MUFU.EX2 R233, R13 ;  /* 0x0000000d00e97308 */ /* 0x0005e20000000800 */
[----:B------:R-:W-:Y:S02]  /*1fc90*/  IMAD.MOV.U32 R17, RZ, RZ, R251 ;  /* 0x000000ffff117224 */ /* 0x000fe400078e00fb */
[----:B------:R-:W-:Y:S01]  /*1fca0*/  FFMA.FTZ R11, R242, UR4, -R9 ;  /* 0x00000004f20b7c23 */ /* 0x000fe20008010809 */
[----:B------:R-:W-:Y:S02]  /*1fcb0*/  IMAD.MOV.U32 R251, RZ, RZ, R209 ;  /* 0x000000fffffb7224 */ /* 0x000fe400078e00d1 */
[--C-:B------:R-:W-:Y:S01]  /*1fcc0*/  FFMA.FTZ R170, R69, UR4, -R10.reuse ;  /* 0x0000000445aa7c23 */ /* 0x100fe2000801080a */
[--C-:B------:R-:W-:Y:S01]  /*1fcd0*/  FFMA.FTZ R69, R113, UR4, -R10.reuse ;  /* 0x0000000471457c23 */ /* 0x100fe2000801080a */
[----:B------:R-:W-:Y:S01]  /*1fce0*/  FFMA.FTZ R113, R87, UR4, -R9 ;  /* 0x0000000457717c23 */ /* 0x000fe20008010809 */
[----:B------:R-:W-:Y:S01]  /*1fcf0*/  IMAD.MOV.U32 R15, RZ, RZ, R21 ;  /* 0x000000ffff0f7224 */ /* 0x000fe200078e0015 */
[----:B------:R-:W-:Y:S01]  /*1fd00*/  MUFU.EX2 R250, R6 ;  /* 0x0000000600fa7308 */ /* 0x000fe20000000800 */
[--C-:B-1----:R-:W-:Y:S01]  /*1fd10*/  FFMA.FTZ R0, R168, UR4, -R10.reuse ;  /* 0x00000004a8007c23 */ /* 0x102fe2000801080a */
[----:B------:R-:W-:Y:S01]  /*1fd20*/  FFMA.FTZ R21, R35, UR4, -R10 ;  /* 0x0000000423157c23 */ /* 0x000fe2000801080a */
[--C-:B------:R-:W-:Y:S01]  /*1fd30*/  FFMA.FTZ R35, R67, UR4, -R9.reuse ;  /* 0x0000000443237c23 */ /* 0x100fe20008010809 */
[----:B------:R-:W-:Y:S01]  /*1fd40*/  FFMA.FTZ R67, R173, UR4, -R8 ;  /* 0x00000004ad437c23 */ /* 0x000fe20008010808 */
[----:B------:R-:W-:Y:S02]  /*1fd50*/  IMAD.MOV.U32 R14, RZ, RZ, R20 ;  /* 0x000000ffff0e7224 */ /* 0x000fe400078e0014 */
[----:B------:R-:W-:Y:S01]  /*1fd60*/  FFMA.FTZ R20, R180, UR4, -R9 ;  /* 0x00000004b4147c23 */ /* 0x000fe20008010809 */
[----:B------:R-:W-:Y:S02]  /*1fd70*/  IMAD.MOV.U32 R85, RZ, RZ, R65 ;  /* 0x000000ffff557224 */ /* 0x000fe400078e0041 */
[----:B------:R1:W-:Y:S01]  /*1fd80*/  MUFU.EX2 R252, R0 ;  /* 0x0000000000fc7308 */ /* 0x0003e20000000800 */
[----:B--2---:R-:W-:Y:S04]  /*1fd90*/  IMAD.WIDE.U32 R12, R251, -0x2daee0ad, RZ ;  /* 0xd2511f53fb0c7825 */ /* 0x004fe800078e00ff */
[----:B------:R-:W-:Y:S01]  /*1fda0*/  FFMA.FTZ R173, R121, UR4, -R8 ;  /* 0x0000000479ad7c23 */ /* 0x000fe20008010808 */
[----:B------:R-:W-:Y:S01]  /*1fdb0*/  FFMA.FTZ R121, R111, UR4, -R2 ;  /* 0x000000046f797c23 */ /* 0x000fe20008010802 */
[----:B------:R-:W-:Y:S01]  /*1fdc0*/  IMAD.MOV.U32 R64, RZ, RZ, R14 ;  /* 0x000000ffff407224 */ /* 0x000fe200078e000e */
[----:B------:R-:W-:Y:S01]  /*1fdd0*/  LOP3.LUT R14, R13, UR12, R84, 0x96, !PT ;  /* 0x0000000c0d0e7c12 */ /* 0x000fe2000f8e9654 */
[----:B------:R-:W-:Y:S01]  /*1fde0*/  FFMA.FTZ R13, R239, UR4, -R8 ;  /* 0x00000004ef0d7c23 */ /* 0x000fe20008010808 */
[----:B------:R-:W-:Y:S01]  /*1fdf0*/  MUFU.EX2 R187, R11 ;  /* 0x0000000b00bb7308 */ /* 0x000fe20000000800 */
[----:B------:R-:W-:Y:S01]  /*1fe00*/  FFMA.FTZ R168, R97, UR4, -R10 ;  /* 0x0000000461a87c23 */ /* 0x000fe2000801080a */
[----:B------:R-:W-:Y:S02]  /*1fe10*/  IMAD.MOV.U32 R65, RZ, RZ, R15 ;  /* 0x000000ffff417224 */ /* 0x000fe400078e000f */
[----:B------:R-:W-:Y:S01]  /*1fe20*/  FFMA.FTZ R97, R82, UR4, -R9 ;  /* 0x0000000452617c23 */ /* 0x000fe20008010809 */
[----:B------:R-:W-:Y:S02]  /*1fe30*/  IMAD.MOV.U32 R239, RZ, RZ, R17 ;  /* 0x000000ffffef7224 */ /* 0x000fe400078e0011 */
[--C-:B------:R-:W-:Y:S01]  /*1fe40*/  FFMA.FTZ R17, R193, UR4, -R9.reuse ;  /* 0x00000004c1117c23 */ /* 0x100fe20008010809 */
[----:B------:R-:W-:Y:S02]  /*1fe50*/  IMAD.MOV.U32 R82, RZ, RZ, R64 ;  /* 0x000000ffff527224 */ /* 0x000fe400078e0040 */
[--C-:B------:R-:W-:Y:S01]  /*1fe60*/  FFMA.FTZ R64, R115, UR4, -R9.reuse ;  /* 0x0000000473407c23 */ /* 0x100fe20008010809 */
[----:B------:R2:W-:Y:S01]  /*1fe70*/  MUFU.EX2 R251, R19 ;  /* 0x0000001300fb7308 */ /* 0x0005e20000000800 */
[----:B-1----:R-:W-:Y:S01]  /*1fe80*/  FFMA.FTZ R0, R169, UR4, -R10 ;  /* 0x00000004a9007c23 */ /* 0x002fe2000801080a */
[----:B------:R-:W-:Y:S01]  /*1fe90*/  FFMA.FTZ R115, R25, UR4, -R8 ;  /* 0x0000000419737c23 */ /* 0x000fe20008010808 */
[----:B------:R-:W-:Y:S01]  /*1fea0*/  FFMA.FTZ R169, R96, UR4, -R10 ;  /* 0x0000000460a97c23 */ /* 0x000fe2000801080a */
[----:B------:R-:W-:Y:S01]  /*1feb0*/  FFMA.FTZ R25, R182, UR4, -R2 ;  /* 0x00000004b6197c23 */ /* 0x000fe20008010802 */
[----:B------:R-:W-:Y:S01]  /*1fec0*/  FFMA.FTZ R96, R83, UR4, -R9 ;  /* 0x0000000453607c23 */ /* 0x000fe20008010809 */
[----:B------:R-:W-:Y:S02]  /*1fed0*/  IMAD.MOV.U32 R83, RZ, RZ, R65 ;  /* 0x000000ffff537224 */ /* 0x000fe400078e0041 */
[----:B------:R-:W-:Y:S02]  /*1fee0*/  FFMA.FTZ R65, R131, UR4, -R9 ;  /* 0x0000000483417c23 */ /* 0x000fe40008010809 */
[----:B------:R1:W-:Y:S01]  /*1fef0*/  MUFU.EX2 R210, R0 ;  /* 0x0000000000d27308 */ /* 0x0003e20000000800 */
[----:B------:R-:W-:Y:S02]  /*1ff00*/  IMAD.MOV.U32 R70, RZ, RZ, R69 ;  /* 0x000000ffff467224 */ /* 0x000fe400078e0045 */
[--C-:B------:R-:W-:Y:S01]  /*1ff10*/  FFMA.FTZ R131, R108, UR4, -R8.reuse ;  /* 0x000000046c837c23 */ /* 0x100fe20008010808 */
[----:B------:R-:W-:Y:S02]  /*1ff20*/  IMAD.MOV.U32 R69, RZ, RZ, R91 ;  /* 0x000000ffff457224 */ /* 0x000fe400078e005b */
[----:B------:R-:W-:Y:S01]  /*1ff30*/  FFMA.FTZ R91, R50, UR4, -R8 ;  /* 0x00000004325b7c23 */ /* 0x000fe20008010808 */
[--C-:B------:R-:W-:Y:S01]  /*1ff40*/  FFMA.FTZ R108, R28, UR4, -R2.reuse ;  /* 0x000000041c6c7c23 */ /* 0x100fe20008010802 */
[----:B--2---:R-:W-:Y:S02]  /*1ff50*/  FFMA.FTZ R19, R185, UR4, -R2 ;  /* 0x00000004b9137c23 */ /* 0x004fe40008010802 */
[----:B------:R-:W-:Y:S01]  /*1ff60*/  MUFU.EX2 R185, R17 ;  /* 0x0000001100b97308 */ /* 0x000fe20000000800 */
[----:B-1----:R-:W-:Y:S05]  /*1ff70*/  FSEL R0, R38, RZ, P2 ;  /* 0x000000ff26007208 */ /* 0x002fea0001000000 */
[----:B------:R-:W-:Y:S01]  /*1ff80*/  FADD.FTZ R6, -R0, R134 ;  /* 0x0000008600067221 */ /* 0x000fe20000010100 */
[--C-:B------:R-:W-:Y:S01]  /*1ff90*/  FFMA.FTZ R0, R171, UR4, -R9.reuse ;  /* 0x00000004ab007c23 */ /* 0x100fe20008010809 */
[--C-:B------:R-:W-:Y:S01]  /*1ffa0*/  FFMA.FTZ R171, R68, UR4, -R10.reuse ;  /* 0x0000000444ab7c23 */ /* 0x100fe2000801080a */
[--C-:B------:R-:W-:Y:S01]  /*1ffb0*/  FFMA.FTZ R68, R129, UR4, -R10.reuse ;  /* 0x0000000481447c23 */ /* 0x100fe2000801080a */
[----:B------:R-:W-:Y:S01]  /*1ffc0*/  FFMA.FTZ R129, R114, UR4, -R9 ;  /* 0x0000000472817c23 */ /* 0x000fe20008010809 */
[----:B------:R1:W-:Y:S01]  /*1ffd0*/  MUFU.EX2 R209, R0 ;  /* 0x0000000000d17308 */ /* 0x0003e20000000800 */
[--C-:B------:R-:W-:Y:S01]  /*1ffe0*/  FFMA.FTZ R134, R24, UR4, -R10.reuse ;  /* 0x0000000418867c23 */ /* 0x100fe2000801080a */
[----:B------:R-:W-:Y:S01]  /*1fff0*/  FFMA.FTZ R24, R128, UR4, -R10 ;  /* 0x0000000480187c23 */ /* 0x000fe2000801080a */
[----:B------:R-:W-:Y:S04]  /*20000*/  IMAD.WIDE.U32 R10, R188, -0x2daee0ad, RZ ;  /* 0xd2511f53bc0a7825 */ /* 0x000fe800078e00ff */
[----:B------:R-:W-:Y:S01]  /*20010*/  FMUL.FTZ R6, R6, UR4 ;  /* 0x0000000406067c20 */ /* 0x000fe20008410000 */
[----:B------:R-:W-:Y:S01]  /*20020*/  IMAD.MOV.U32 R188, RZ, RZ, R246 ;  /* 0x000000ffffbc7224 */ /* 0x000fe200078e00f6 */
[----:B------:R-:W-:Y:S01]  /*20030*/  LOP3.LUT R15, R11, UR25, R12, 0x96, !PT ;  /* 0x000000190b0f7c12 */ /* 0x000fe2000f8e960c */
[----:B------:R2:W-:Y:S01]  /*20040*/  MUFU.EX2 R246, R18 ;  /* 0x0000001200f67308 */ /* 0x0005e20000000800 */
[----:B------:R-:W-:Y:S01]  /*20050*/  FFMA.FTZ R12, R238, UR4, -R8 ;  /* 0x00000004ee0c7c23 */ /* 0x000fe20008010808 */
[----:B------:R-:W-:Y:S01]  /*20060*/  FFMA.FTZ R11, R231, UR4, -R2 ;  /* 0x00000004e70b7c23 */ /* 0x000fe20008010802 */
[----:B------:R-:W-:Y:S02]  /*20070*/  IMAD.MOV.U32 R128, RZ, RZ, R23 ;  /* 0x000000ffff807224 */ /* 0x000fe400078e0017 */
[--C-:B------:R-:W-:Y:S01]  /*20080*/  FFMA.FTZ R23, R192, UR4, -R8.reuse ;  /* 0x00000004c0177c23 */ /* 0x100fe20008010808 */
[----:B------:R-:W-:Y:S01]  /*20090*/  FFMA.FTZ R192, R109, UR4, -R8 ;  /* 0x000000046dc07c23 */ /* 0x000fe20008010808 */
[----:B------:R-:W-:Y:S01]  /*200a0*/  FFMA.FTZ R109, R29, UR4, -R2 ;  /* 0x000000041d6d7c23 */ /* 0x000fe20008010802 */
[----:B------:R-:W-:Y:S02]  /*200b0*/  IMAD.MOV.U32 R114, RZ, RZ, R73 ;  /* 0x000000ffff727224 */ /* 0x000fe400078e0049 */
[----:B------:R3:W-:Y:S01]  /*200c0*/  MUFU.EX2 R180, R11 ;  /* 0x0000000b00b47308 */ /* 0x0007e20000000800 */
[--C-:B-1----:R-:W-:Y:S01]  /*200d0*/  FFMA.FTZ R0, R235, UR4, -R9.reuse ;  /* 0x00000004eb007c23 */ /* 0x102fe20008010809 */
[----:B------:R-:W-:Y:S02]  /*200e0*/  IMAD.MOV.U32 R238, RZ, RZ, R16 ;  /* 0x000000ffffee7224 */ /* 0x000fe400078e0010 */
[--C-:B------:R-:W-:Y:S01]  /*200f0*/  FFMA.FTZ R16, R33, UR4, -R9.reuse ;  /* 0x0000000421107c23 */ /* 0x100fe20008010809 */
[----:B------:R-:W-:Y:S02]  /*20100*/  IMAD.MOV.U32 R87, RZ, RZ, R68 ;  /* 0x000000ffff577224 */ /* 0x000fe400078e0044 */
[----:B------:R-:W-:Y:S01]  /*20110*/  FFMA.FTZ R73, R172, UR4, -R8 ;  /* 0x00000004ac497c23 */ /* 0x000fe20008010808 */
[----:B------:R-:W-:Y:S02]  /*20120*/  IMAD.MOV.U32 R68, RZ, RZ, R90 ;  /* 0x000000ffff447224 */ /* 0x000fe400078e005a */
[----:B------:R-:W-:Y:S01]  /*20130*/  FFMA.FTZ R90, R43, UR4, -R8 ;  /* 0x000000042b5a7c23 */ /* 0x000fe20008010808 */
[----:B------:R1:W-:Y:S01]  /*20140*/  MUFU.EX2 R241, R0 ;  /* 0x0000000000f17308 */ /* 0x0003e20000000800 */
[----:B------:R-:W-:Y:S04]  /*20150*/  IMAD.WIDE.U32 R32, R14, -0x326172a9, RZ ;  /* 0xcd9e8d570e207825 */ /* 0x000fe800078e00ff */
[--C-:B------:R-:W-:Y:S01]  /*20160*/  FFMA.FTZ R14, R203, UR4, -R2.reuse ;  /* 0x00000004cb0e7c23 */ /* 0x100fe20008010802 */
[----:B--2---:R-:W-:Y:S01]  /*20170*/  FFMA.FTZ R18, R202, UR4, -R2 ;  /* 0x00000004ca127c23 */ /* 0x004fe20008010802 */
[----:B------:R-:W-:Y:S02]  /*20180*/  IMAD.MOV.U32 R43, RZ, RZ, R130 ;  /* 0x000000ffff2b7224 */ /* 0x000fe400078e0082 */
[----:B------:R-:W-:Y:S01]  /*20190*/  IMAD.MOV.U32 R124, RZ, RZ, R238 ;  /* 0x000000ffff7c7224 */ /* 0x000fe200078e00ee */
[----:B------:R2:W-:Y:S01]  /*201a0*/  MUFU.EX2 R235, R12 ;  /* 0x0000000c00eb7308 */ /* 0x0005e20000000800 */
[----:B---3--:R-:W-:Y:S01]  /*201b0*/  FFMA.FTZ R11, R103, UR4, -R9 ;  /* 0x00000004670b7c23 */ /* 0x008fe20008010809 */
[----:B------:R-:W-:Y:S02]  /*201c0*/  IMAD.MOV.U32 R50, RZ, RZ, R87 ;  /* 0x000000ffff327224 */ /* 0x000fe400078e0057 */
[--C-:B------:R-:W-:Y:S01]  /*201d0*/  FFMA.FTZ R87, R42, UR4, -R2.reuse ;  /* 0x000000042a577c23 */ /* 0x100fe20008010802 */
[----:B------:R-:W-:Y:S04]  /*201e0*/  IMAD.WIDE.U32 R28, R15, -0x326172a9, RZ ;  /* 0xcd9e8d570f1c7825 */ /* 0x000fe800078e00ff */
[----:B------:R-:W-:Y:S02]  /*201f0*/  IMAD.MOV.U32 R119, RZ, RZ, R11 ;  /* 0x000000ffff777224 */ /* 0x000fe400078e000b */
[----:B-1----:R-:W-:Y:S01]  /*20200*/  FFMA.FTZ R0, R191, UR4, -R2 ;  /* 0x00000004bf007c23 */ /* 0x002fe20008010802 */
[--C-:B------:R-:W-:Y:S01]  /*20210*/  FFMA.FTZ R11, R234, UR4, -R8.reuse ;  /* 0x00000004ea0b7c23 */ /* 0x100fe20008010808 */
[----:B------:R1:W-:Y:S01]  /*20220*/  MUFU.EX2 R191, R13 ;  /* 0x0000000d00bf7308 */ /* 0x0003e20000000800 */
[----:B------:R-:W-:Y:S02]  /*20230*/  IMAD.MOV.U32 R234, RZ, RZ, R207 ;  /* 0x000000ffffea7224 */ /* 0x000fe400078e00cf */
[----:B------:R-:W-:Y:S01]  /*20240*/  FFMA.FTZ R207, R125, UR4, -R8 ;  /* 0x000000047dcf7c23 */ /* 0x000fe20008010808 */
[----:B------:R-:W-:Y:S02]  /*20250*/  IMAD.MOV.U32 R130, RZ, RZ, R70 ;  /* 0x000000ffff827224 */ /* 0x000fe400078e0046 */
[----:B------:R-:W-:Y:S02]  /*20260*/  IMAD.MOV.U32 R92, RZ, RZ, R188 ;  /* 0x000000ffff5c7224 */ /* 0x000fe400078e00bc */
[----:B--2---:R-:W-:Y:S01]  /*20270*/  FFMA.FTZ R12, R102, UR4, -R9 ;  /* 0x00000004660c7c23 */ /* 0x004fe20008010809 */
[----:B------:R-:W-:Y:S01]  /*20280*/  IMAD.MOV.U32 R102, RZ, RZ, R59 ;  /* 0x000000ffff667224 */ /* 0x000fe200078e003b */
[----:B------:R2:W-:Y:S01]  /*20290*/  MUFU.EX2 R194, R0 ;  /* 0x0000000000c27308 */ /* 0x0005e20000000800 */
[----:B------:R-:W-:Y:S01]  /*202a0*/  FFMA.FTZ R59, R174, UR4, -R8 ;  /* 0x00000004ae3b7c23 */ /* 0x000fe20008010808 */
[----:B------:R-:W-:Y:S02]  /*202b0*/  IMAD.MOV.U32 R103, RZ, RZ, R12 ;  /* 0x000000ffff677224 */ /* 0x000fe400078e000c */
[--C-:B------:R-:W-:Y:S01]  /*202c0*/  FFMA.FTZ R12, R236, UR4, -R8.reuse ;  /* 0x00000004ec0c7c23 */ /* 0x100fe20008010808 */
[----:B------:R-:W-:Y:S01]  /*202d0*/  FFMA.FTZ R236, R105, UR4, -R8 ;  /* 0x0000000469ec7c23 */ /* 0x000fe20008010808 */
[----:B------:R-:W-:Y:S02]  /*202e0*/  IMAD.MOV.U32 R105, RZ, RZ, R86 ;  /* 0x000000ffff697224 */ /* 0x000fe400078e0056 */
[----:B------:R-:W-:Y:S01]  /*202f0*/  FFMA.FTZ R86, R41, UR4, -R2 ;  /* 0x0000000429567c23 */ /* 0x000fe20008010802 */
[----:B------:R-:W-:Y:S01]  /*20300*/  IMAD.MOV.U32 R174, RZ, RZ, R88 ;  /* 0x000000ffffae7224 */ /* 0x000fe200078e0058 */
[----:B------:R3:W-:Y:S01]  /*20310*/  MUFU.EX2 R193, R12 ;  /* 0x0000000c00c17308 */ /* 0x0007e20000000800 */
[----:B-1----:R-:W-:Y:S01]  /*20320*/  FFMA.FTZ R13, R26, UR4, -R9 ;  /* 0x000000041a0d7c23 */ /* 0x002fe20008010809 */
[----:B------:R-:W-:Y:S01]  /*20330*/  FFMA.FTZ R9, R230, UR4, -R2 ;  /* 0x00000004e6097c23 */ /* 0x000fe20008010802 */
[--C-:B------:R-:W-:Y:S01]  /*20340*/  FFMA.FTZ R26, R189, UR4, -R8.reuse ;  /* 0x00000004bd1a7c23 */ /* 0x100fe20008010808 */
[----:B------:R-:W-:Y:S01]  /*20350*/  FFMA.FTZ R88, R51, UR4, -R8 ;  /* 0x0000000433587c23 */ /* 0x000fe20008010808 */
[----:B------:R-:W-:Y:S02]  /*20360*/  IMAD.MOV.U32 R202, RZ, RZ, R174 ;  /* 0x000000ffffca7224 */ /* 0x000fe400078e00ae */
[----:B------:R-:W-:Y:S03]  /*20370*/  IMAD.MOV.U32 R51, RZ, RZ, R234 ;  /* 0x000000ffff337224 */ /* 0x000fe600078e00ea */
[----:B------:R1:W-:Y:S01]  /*20380*/  MUFU.EX2 R242, R11 ;  /* 0x0000000b00f27308 */ /* 0x0003e20000000800 */
[----:B--2---:R-:W-:Y:S01]  /*20390*/  FFMA.FTZ R0, R229, UR4, -R2 ;  /* 0x00000004e5007c23 */ /* 0x004fe20008010802 */
[----:B------:R-:W-:Y:S02]  /*203a0*/  IMAD.MOV.U32 R229, RZ, RZ, R24 ;  /* 0x000000ffffe57224 */ /* 0x000fe400078e0018 */
[----:B------:R-:W-:Y:S01]  /*203b0*/  FFMA.FTZ R24, R190, UR4, -R8 ;  /* 0x00000004be187c23 */ /* 0x000fe20008010808 */
[----:B------:R-:W-:Y:S02]  /*203c0*/  IMAD.MOV.U32 R125, RZ, RZ, R239 ;  /* 0x000000ffff7d7224 */ /* 0x000fe400078e00ef */
[----:B------:R-:W-:Y:S02]  /*203d0*/  IMAD.MOV.U32 R188, RZ, RZ, R212 ;  /* 0x000000ffffbc7224 */ /* 0x000fe400078e00d4 */
[----:B------:R-:W-:Y:S01]  /*203e0*/  FFMA.FTZ R212, R122, UR4, -R2 ;  /* 0x000000047ad47c23 */ /* 0x000fe20008010802 */
[----:B------:R2:W-:Y:S01]  /*203f0*/  MUFU.EX2 R230, R0 ;  /* 0x0000000000e67308 */ /* 0x0005e20000000800 */
[--C-:B---3--:R-:W-:Y:S01]  /*20400*/  FFMA.FTZ R12, R195, UR4, -R8.reuse ;  /* 0x00000004c30c7c23 */ /* 0x108fe20008010808 */
[----:B------:R-:W-:Y:S02]  /*20410*/  IMAD.MOV.U32 R195, RZ, RZ, R57 ;  /* 0x000000ffffc37224 */ /* 0x000fe400078e0039 */
[--C-:B------:R-:W-:Y:S01]  /*20420*/  FFMA.FTZ R57, R175, UR4, -R8.reuse ;  /* 0x00000004af397c23 */ /* 0x100fe20008010808 */
[----:B------:R-:W-:Y:S02]  /*20430*/  IMAD.MOV.U32 R175, RZ, RZ, R89 ;  /* 0x000000ffffaf7224 */ /* 0x000fe400078e0059 */
[----:B------:R-:W-:Y:S01]  /*20440*/  FFMA.FTZ R89, R72, UR4, -R8 ;  /* 0x0000000448597c23 */ /* 0x000fe20008010808 */
[----:B------:R-:W-:Y:S01]  /*20450*/  LOP3.LUT R8, R33, UR28, R196, 0x96, !PT ;  /* 0x0000001c21087c12 */ /* 0x000fe2000f8e96c4 */
[----:B------:R-:W-:Y:S01]  /*20460*/  IMAD.MOV.U32 R189, RZ, RZ, R195 ;  /* 0x000000ffffbd7224 */ /* 0x000fe200078e00c3 */
[----:B------:R-:W-:Y:S01]  /*20470*/  MUFU.EX2 R231, R9 ;  /* 0x0000000900e77308 */ /* 0x000fe20000000800 */
[----:B-1----:R-:W-:Y:S02]  /*20480*/  IMAD.MOV.U32 R11, RZ, RZ, R120 ;  /* 0x000000ffff0b7224 */ /* 0x002fe400078e0078 */
[--C-:B------:R-:W-:Y:S01]  /*20490*/  FFMA.FTZ R72, R62, UR4, -R2.reuse ;  /* 0x000000043e487c23 */ /* 0x100fe20008010802 */
[----:B------:R-:W-:Y:S02]  /*204a0*/  IMAD.MOV.U32 R203, RZ, RZ, R175 ;  /* 0x000000ffffcb7224 */ /* 0x000fe400078e00af */
[----:B------:R-:W-:Y:S02]  /*204b0*/  IMAD.MOV.U32 R175, RZ, RZ, R103 ;  /* 0x000000ffffaf7224 */ /* 0x000fe400078e0067 */
[----:B------:R-:W-:Y:S01]  /*204c0*/  FFMA.FTZ R103, R94, UR4, -R2 ;  /* 0x000000045e677c23 */ /* 0x000fe20008010802 */
[----:B------:R-:W-:Y:S01]  /*204d0*/  IMAD.MOV.U32 R120, RZ, RZ, R43 ;  /* 0x000000ffff787224 */ /* 0x000fe200078e002b */
[----:B------:R-:W-:Y:S01]  /*204e0*/  MUFU.EX2 R245, R16 ;  /* 0x0000001000f57308 */ /* 0x000fe20000000800 */
[----:B--2---:R-:W-:Y:S02]  /*204f0*/  IMAD.MOV.U32 R0, RZ, RZ, R248 ;  /* 0x000000ffff007224 */ /* 0x004fe400078e00f8 */
[----:B------:R-:W-:Y:S02]  /*20500*/  IMAD.MOV.U32 R94, RZ, RZ, R124 ;  /* 0x000000ffff5e7224 */ /* 0x000fe400078e007c */
[----:B------:R-:W-:Y:S02]  /*20510*/  IMAD.MOV.U32 R123, RZ, RZ, R0 ;  /* 0x000000ffff7b7224 */ /* 0x000fe400078e0000 */
[----:B------:R-:W-:Y:S03]  /*20520*/  IMAD.MOV.U32 R0, RZ, RZ, R105 ;  /* 0x000000ffff007224 */ /* 0x000fe600078e0069 */
[----:B------:R1:W-:Y:S01]  /*20530*/  MUFU.EX2 R248, R13 ;  /* 0x0000000d00f87308 */ /* 0x0003e20000000800 */
[----:B------:R-:W-:Y:S02]  /*20540*/  IMAD.MOV.U32 R43, RZ, RZ, R135 ;  /* 0x000000ffff2b7224 */ /* 0x000fe400078e0087 */
[----:B------:R-:W-:Y:S01]  /*20550*/  FFMA.FTZ R135, R5, UR4, -R2 ;  /* 0x0000000405877c23 */ /* 0x000fe20008010802 */
[----:B------:R-:W-:Y:S01]  /*20560*/  IMAD.MOV.U32 R124, RZ, RZ, R0 ;  /* 0x000000ffff7c7224 */ /* 0x000fe200078e0000 */
[----:B------:R-:W-:Y:S01]  /*20570*/  F2FP.F16.F32.PACK_AB R0, R123, R249 ;  /* 0x000000f97b00723e */ /* 0x000fe200000000ff */
[----:B------:R-:W-:Y:S02]  /*20580*/  IMAD.MOV.U32 R105, RZ, RZ, R50 ;  /* 0x000000ffff697224 */ /* 0x000fe400078e0032 */
[----:B------:R-:W-:Y:S02]  /*20590*/  IMAD.MOV.U32 R50, RZ, RZ, R189 ;  /* 0x000000ffff327224 */ /* 0x000fe400078e00bd */
[----:B------:R-:W-:Y:S01]  /*205a0*/  MUFU.EX2 R182, R12 ;  /* 0x0000000c00b67308 */ /* 0x000fe20000000800 */
[----:B------:R-:W-:Y:S02]  /*205b0*/  IMAD.MOV.U32 R189, RZ, RZ, R229 ;  /* 0x000000ffffbd7224 */ /* 0x000fe400078e00e5 */
[----:B------:R-:W-:Y:S02]  /*205c0*/  IMAD.MOV.U32 R229, RZ, RZ, R206 ;  /* 0x000000ffffe57224 */ /* 0x000fe400078e00ce */
[----:B------:R-:W-:Y:S01]  /*205d0*/  FFMA.FTZ R206, R126, UR4, -R2 ;  /* 0x000000047ece7c23 */ /* 0x000fe20008010802 */
[----:B------:R-:W-:Y:S02]  /*205e0*/  IMAD.MOV.U32 R174, RZ, RZ, R102 ;  /* 0x000000ffffae7224 */ /* 0x000fe400078e0066 */
[--C-:B------:R-:W-:Y:S01]  /*205f0*/  FFMA.FTZ R102, R95, UR4, -R2.reuse ;  /* 0x000000045f667c23 */ /* 0x100fe20008010802 */
[----:B------:R-:W-:Y:S02]  /*20600*/  IMAD.MOV.U32 R195, RZ, RZ, R65 ;  /* 0x000000ffffc37224 */ /* 0x000fe400078e0041 */
[--C-:B------:R-:W-:Y:S01]  /*20610*/  FFMA.FTZ R65, R177, UR4, -R2.reuse ;  /* 0x00000004b1417c23 */ /* 0x100fe20008010802 */
[----:B-1----:R-:W2:Y:S01]  /*20620*/  LDL R13, [R1+0x4] ;  /* 0x00000400010d7983 */ /* 0x002ea20000100800 */
[----:B------:R-:W-:Y:S02]  /*20630*/  IMAD.MOV.U32 R239, RZ, RZ, R85 ;  /* 0x000000ffffef7224 */ /* 0x000fe400078e0055 */
[----:B------:R-:W-:Y:S01]  /*20640*/  FFMA.FTZ R85, R60, UR4, -R2 ;  /* 0x000000043c557c23 */ /* 0x000fe20008010802 */
[----:B------:R-:W-:Y:S02]  /*20650*/  IMAD.MOV.U32 R70, RZ, RZ, R74 ;  /* 0x000000ffff467224 */ /* 0x000fe400078e004a */
[----:B------:R-:W-:Y:S01]  /*20660*/  FFMA.FTZ R74, R63, UR4, -R2 ;  /* 0x000000043f4a7c23 */ /* 0x000fe20008010802 */
[----:B------:R-:W-:Y:S02]  /*20670*/  IMAD.MOV.U32 R234, RZ, RZ, R64 ;  /* 0x000000ffffea7224 */ /* 0x000fe400078e0040 */
[----:B------:R-:W-:Y:S01]  /*20680*/  FFMA.FTZ R64, R178, UR4, -R2 ;  /* 0x00000004b2407c23 */ /* 0x000fe20008010802 */
[----:B------:R-:W-:Y:S01]  /*20690*/  IMAD.WIDE.U32 R8, R8, -0x2daee0ad, RZ ;  /* 0xd2511f5308087825 */ /* 0x000fe200078e00ff */
[----:B------:R-:W-:Y:S03]  /*206a0*/  MUFU.EX2 R178, R14 ;  /* 0x0000000e00b27308 */ /* 0x000fe60000000800 */
[----:B------:R-:W-:Y:S01]  /*206b0*/  IMAD.MOV.U32 R62, RZ, RZ, R202 ;  /* 0x000000ffff3e7224 */ /* 0x000fe200078e00ca */
[----:B------:R-:W-:Y:S01]  /*206c0*/  LOP3.LUT R10, R9, UR21, R10, 0x96, !PT ;  /* 0x00000015090a7c12 */ /* 0x000fe2000f8e960a */
        /* <DEDUP_REMOVED lines=8> */
[----:B------:R-:W-:Y:S02]  /*20750*/  IMAD.MOV.U32 R190, RZ, RZ, R119 ;  /* 0x000000ffffbe7224 */ /* 0x000fe400078e0077 */
[----:B------:R-:W-:Y:S01]  /*20760*/  FFMA.FTZ R119, R106, UR4, -R2 ;  /* 0x000000046a777c23 */ /* 0x000fe20008010802 */
[----:B------:R-:W-:Y:S02]  /*20770*/  IMAD.MOV.U32 R172, RZ, RZ, R114 ;  /* 0x000000ffffac7224 */ /* 0x000fe400078e0072 */
[----:B------:R-:W-:Y:S01]  /*20780*/  FFMA.FTZ R114, R107, UR4, -R2 ;  /* 0x000000046b727c23 */ /* 0x000fe20008010802 */
[----:B------:R-:W-:Y:S02]  /*20790*/  IMAD.MOV.U32 R238, RZ, RZ, R84 ;  /* 0x000000ffffee7224 */ /* 0x000fe400078e0054 */
[----:B------:R-:W-:Y:S01]  /*207a0*/  FFMA.FTZ R84, R54, UR4, -R2 ;  /* 0x0000000436547c23 */ /* 0x000fe20008010802 */
[----:B------:R-:W-:Y:S01]  /*207b0*/  LOP3.LUT R2, R29, UR24, R32, 0x96, !PT ;  /* 0x000000181d027c12 */ /* 0x000fe2000f8e9620 */
[----:B------:R1:W-:Y:S01]  /*207c0*/  MUFU.EX2 R236, R35 ;  /* 0x0000002300ec7308 */ /* 0x0003e20000000800 */
[----:B------:R-:W-:Y:S02]  /*207d0*/  IMAD.MOV.U32 R29, RZ, RZ, R239 ;  /* 0x000000ffff1d7224 */ /* 0x000fe400078e00ef */
[----:B------:R-:W-:Y:S02]  /*207e0*/  IMAD.MOV.U32 R54, RZ, RZ, R92 ;  /* 0x000000ffff367224 */ /* 0x000fe400078e005c */
[----:B------:R-:W-:Y:S05]  /*207f0*/  IMAD.WIDE.U32 R16, R2, -0x2daee0ad, RZ ;  /* 0xd2511f5302107825 */ /* 0x000fea00078e00ff */
[----:B------:R-:W-:Y:S01]  /*20800*/  MUFU.EX2 R239, R31 ;  /* 0x0000001f00ef7308 */ /* 0x000fe20000000800 */
[----:B------:R-:W-:Y:S01]  /*20810*/  IMAD.MOV.U32 R92, RZ, RZ, R195 ;  /* 0x000000ffff5c7224 */ /* 0x000fe200078e00c3 */
[----:B------:R-:W-:Y:S01]  /*20820*/  LOP3.LUT R8, R17, UR19, R8, 0x96, !PT ;  /* 0x0000001311087c12 */ /* 0x000fe2000f8e9608 */
[----:B------:R-:W-:Y:S02]  /*20830*/  IMAD.MOV.U32 R17, RZ, RZ, R29 ;  /* 0x000000ffff117224 */ /* 0x000fe400078e001d */
[----:B------:R-:W-:Y:S02]  /*20840*/  IMAD.MOV.U32 R106, RZ, RZ, R94 ;  /* 0x000000ffff6a7224 */ /* 0x000fe400078e005e */
[----:B------:R-:W-:Y:S03]  /*20850*/  IMAD.WIDE.U32 R8, R8, -0x326172a9, RZ ;  /* 0xcd9e8d5708087825 */ /* 0x000fe600078e00ff */
[----:B------:R-:W-:Y:S01]  /*20860*/  MUFU.EX2 R192, R23 ;  /* 0x0000001700c07308 */ /* 0x000fe20000000800 */
[----:B------:R-:W-:Y:S01]  /*20870*/  IMAD.MOV.U32 R94, RZ, RZ, R62 ;  /* 0x000000ffff5e7224 */ /* 0x000fe200078e003e */
[----:B------:R-:W-:Y:S01]  /*20880*/  LOP3.LUT R5, R8, 0xff, RZ, 0xc0, !PT ;  /* 0x000000ff08057812 */ /* 0x000fe200078ec0ff */
[----:B-1----:R-:W-:Y:S02]  /*20890*/  IMAD.MOV.U32 R35, RZ, RZ, R17 ;  /* 0x000000ffff237224 */ /* 0x002fe400078e0011 */
[----:B------:R-:W-:Y:S05]  /*208a0*/  IMAD.MOV.U32 R95, RZ, RZ, R125 ;  /* 0x000000ffff5f7224 */ /* 0x000fea00078e007d */
[----:B------:R1:W-:Y:S01]  /*208b0*/  MUFU.EX2 R229, R20 ;  /* 0x0000001400e57308 */ /* 0x0003e20000000800 */
        /* <DEDUP_REMOVED lines=8> */
[----:B------:R-:W-:Y:S02]  /*20940*/  IMAD.MOV.U32 R177, RZ, RZ, R93 ;  /* 0x000000ffffb17224 */ /* 0x000fe400078e005d */
[----:B------:R-:W-:Y:S02]  /*20950*/  IMAD.MOV.U32 R93, RZ, RZ, R234 ;  /* 0x000000ffff5d7224 */ /* 0x000fe400078e00ea */
[----:B------:R-:W-:Y:S01]  /*20960*/  MUFU.EX2 R234, R26 ;  /* 0x0000001a00ea7308 */ /* 0x000fe20000000800 */
[----:B-1----:R-:W-:Y:S02]  /*20970*/  IMAD.MOV.U32 R20, RZ, RZ, R106 ;  /* 0x000000ffff147224 */ /* 0x002fe400078e006a */
        /* <DEDUP_REMOVED lines=9> */
[----:B---3--:R-:W-:Y:S02]  /*20a10*/  IMAD.MOV.U32 R19, RZ, RZ, R176 ;  /* 0x000000ffff137224 */ /* 0x008fe400078e00b0 */
        /* <DEDUP_REMOVED lines=16> */
[--C-:B--2---:R-:W-:Y:S01]  /*20b20*/  HSET2.LE.AND R42, R11, R13.reuse, PT ;  /* 0x0000000d0b2a7233 */ /* 0x104fe20003803000 */
[----:B------:R-:W-:Y:S01]  /*20b30*/  IMAD.WIDE.U32 R10, R10, -0x326172a9, RZ ;  /* 0xcd9e8d570a0a7825 */ /* 0x000fe200078e00ff */
[--C-:B------:R-:W-:Y:S02]  /*20b40*/  HSET2.LE.AND R43, R43, R13.reuse, PT ;  /* 0x0000000d2b2b7233 */ /* 0x100fe40003803000 */
[--C-:B------:R-:W-:Y:S02]  /*20b50*/  HSET2.LE.AND R40, R40, R13.reuse, PT ;  /* 0x0000000d28287233 */ /* 0x100fe40003803000 */
[----:B------:R-:W-:Y:S02]  /*20b60*/  LOP3.LUT R42, R42, R0, RZ, 0xc0, !PT ;  /* 0x000000002a2a7212 */ /* 0x000fe400078ec0ff */
[----:B------:R-:W-:Y:S02]  /*20b70*/  F2FP.F16.F32.PACK_AB R0, R213, R247 ;  /* 0x000000f7d500723e */ /* 0x000fe400000000ff */
        /* <DEDUP_REMOVED lines=9> */
[----:B------:R-:W-:Y:S01]  /*20c10*/  LOP3.LUT R2, R11, UR20, R28, 0x96, !PT ;  /* 0x000000140b027c12 */ /* 0x000fe2000f8e961c */
[----:B------:R-:W-:Y:S01]  /*20c20*/  IMAD.MOV.U32 R28, RZ, RZ, R238 ;  /* 0x000000ffff1c7224 */ /* 0x000fe200078e00ee */
[----:B------:R-:W-:Y:S01]  /*20c30*/  LOP3.LUT R48, R48, R0, RZ, 0xc0, !PT ;  /* 0x0000000030307212 */ /* 0x000fe200078ec0ff */
[----:B------:R2:W-:Y:S01]  /*20c40*/  MUFU.EX2 R238, R45 ;  /* 0x0000002d00ee7308 */ /* 0x0005e20000000800 */
[----:B------:R-:W-:Y:S02]  /*20c50*/  LOP3.LUT R0, R8, 0xffff, RZ, 0xc0, !PT ;  /* 0x0000ffff08007812 */ /* 0x000fe400078ec0ff */
[----:B------:R-:W-:Y:S02]  /*20c60*/  LOP3.LUT R10, R9, UR30, R10, 0x96, !PT ;  /* 0x0000001e090a7c12 */ /* 0x000fe4000f8e960a */
[----:B------:R-:W-:Y:S02]  /*20c70*/  SHF.R.U32.HI R0, RZ, 0x8, R0 ;  /* 0x00000008ff007819 */ /* 0x000fe40000011600 */
[--C-:B------:R-:W-:Y:S02]  /*20c80*/  HSET2.LE.AND R50, R50, R13.reuse, PT ;  /* 0x0000000d32327233 */ /* 0x100fe40003803000 */
[----:B------:R-:W-:Y:S02]  /*20c90*/  PRMT R62, R5, 0x5410, R0 ;  /* 0x00005410053e7816 */ /* 0x000fe40000000000 */
[--C-:B------:R-:W-:Y:S02]  /*20ca0*/  SHF.R.U32.HI R5, RZ, 0x10, R8.reuse ;  /* 0x00000010ff057819 */ /* 0x100fe40000011608 */
[----:B------:R-:W-:Y:S02]  /*20cb0*/  SHF.R.U32.HI R8, RZ, 0x18, R8 ;  /* 0x00000018ff087819 */ /* 0x000fe40000011608 */
[----:B------:R-:W-:Y:S02]  /*20cc0*/  LOP3.LUT R5, R5, 0xff, RZ, 0xc0, !PT ;  /* 0x000000ff05057812 */ /* 0x000fe400078ec0ff */
[----:B----4-:R-:W-:Y:S02]  /*20cd0*/  F2FP.F16.F32.PACK_AB R0, R201, R30 ;  /* 0x0000001ec900723e */ /* 0x010fe400000000ff */
[----:B------:R-:W-:Y:S01]  /*20ce0*/  PRMT R63, R5, 0x5410, R8 ;  /* 0x00005410053f7816 */ /* 0x000fe20000000008 */
[----:B------:R-:W-:Y:S01]  /*20cf0*/  IMAD.WIDE.U32 R8, R2, -0x2daee0ad, RZ ;  /* 0xd2511f5302087825 */ /* 0x000fe200078e00ff */
[----:B------:R-:W-:Y:S02]  /*20d00*/  LOP3.LUT R49, R49, R0, RZ, 0xc0, !PT ;  /* 0x0000000031317212 */ /* 0x000fe400078ec0ff */
[----:B------:R-:W-:Y:S02]  /*20d10*/  F2FP.F16.F32.PACK_AB R0, R243, R200 ;  /* 0x000000c8f300723e */ /* 0x000fe400000000ff */
[----:B------:R-:W-:Y:S01]  /*20d20*/  LOP3.LUT R5, R9, UR17, R16, 0x96, !PT ;  /* 0x0000001109057c12 */ /* 0x000fe2000f8e9610 */
[----:B------:R-:W-:Y:S01]  /*20d30*/  IMAD.MOV.U32 R16, RZ, RZ, R28 ;  /* 0x000000ffff107224 */ /* 0x000fe200078e001c */
[----:B------:R-:W-:Y:S02]  /*20d40*/  LOP3.LUT R50, R50, R0, RZ, 0xc0, !PT ;  /* 0x0000000032327212 */ /* 0x000fe400078ec0ff */
[C---:B------:R-:W-:Y:S01]  /*20d50*/  LOP3.LUT R0, R8.reuse, 0xffff, RZ, 0xc0, !PT ;  /* 0x0000ffff08007812 */ /* 0x040fe200078ec0ff */
[----:B-1----:R-:W-:Y:S01]  /*20d60*/  IMAD.MOV.U32 R34, RZ, RZ, R16 ;  /* 0x000000ffff227224 */ /* 0x002fe200078e0010 */
[----:B------:R-:W-:Y:S01]  /*20d70*/  LOP3.LUT R2, R8, 0xff, RZ, 0xc0, !PT ;  /* 0x000000ff08027812 */ /* 0x000fe200078ec0ff */
[----:B------:R-:W3:Y:S01]  /*20d80*/  LDL.LU R9, [R1+0x40] ;  /* 0x0000400001097983 */ /* 0x000ee20000300800 */
[----:B------:R-:W-:Y:S02]  /*20d90*/  SHF.R.U32.HI R0, RZ, 0x8, R0 ;  /* 0x00000008ff007819 */ /* 0x000fe40000011600 */
[----:B------:R-:W-:Y:S01]  /*20da0*/  HSET2.LE.AND R51, R51, R13, PT ;  /* 0x0000000d33337233 */ /* 0x000fe20003803000 */
[----:B------:R-:W4:Y:S01]  /*20db0*/  LDL.LU R18, [R1+0x44] ;  /* 0x0000440001127983 */ /* 0x000f220000300800 */
[----:B------:R-:W-:Y:S01]  /*20dc0*/  PRMT R70, R2, 0x5410, R0 ;  /* 0x0000541002467816 */ /* 0x000fe20000000000 */
[----:B------:R-:W-:Y:S01]  /*20dd0*/  IMAD.MOV.U32 R13, RZ, RZ, R21 ;  /* 0x000000ffff0d7224 */ /* 0x000fe200078e0015 */
[--C-:B------:R-:W-:Y:S01]  /*20de0*/  SHF.R.U32.HI R0, RZ, 0x10, R8.reuse ;  /* 0x00000010ff007819 */ /* 0x100fe20000011608 */
[----:B------:R-:W-:Y:S01]  /*20df0*/  IMAD.MOV.U32 R21, RZ, RZ, R33 ;  /* 0x000000ffff157224 */ /* 0x000fe200078e0021 */
[----:B------:R-:W-:Y:S01]  /*20e00*/  F2FP.F16.F32.PACK_AB R2, R244, R240 ;  /* 0x000000f0f402723e */ /* 0x000fe200000000ff */
[----:B------:R-:W-:Y:S01]  /*20e10*/  IMAD.MOV.U32 R23, RZ, RZ, R13 ;  /* 0x000000ffff177224 */ /* 0x000fe200078e000d */
[----:B------:R-:W-:Y:S01]  /*20e20*/  SHF.R.U32.HI R8, RZ, 0x18, R8 ;  /* 0x00000018ff087819 */ /* 0x000fe20000011608 */
[----:B------:R-:W-:Y:S01]  /*20e30*/  IMAD.MOV.U32 R11, RZ, RZ, R21 ;  /* 0x000000ffff0b7224 */ /* 0x000fe200078e0015 */
[----:B------:R-:W-:Y:S01]  /*20e40*/  LOP3.LUT R0, R0, 0xff, RZ, 0xc0, !PT ;  /* 0x000000ff00007812 */ /* 0x000fe200078ec0ff */
[----:B------:R-:W-:Y:S01]  /*20e50*/  IMAD.MOV.U32 R21, RZ, RZ, R174 ;  /* 0x000000ffff157224 */ /* 0x000fe200078e00ae */
[----:B------:R-:W-:Y:S01]  /*20e60*/  LOP3.LUT R51, R51, R2, RZ, 0xc0, !PT ;  /* 0x0000000233337212 */ /* 0x000fe200078ec0ff */
[----:B------:R-:W-:Y:S01]  /*20e70*/  IMAD.MOV.U32 R33, RZ, RZ, R175 ;  /* 0x000000ffff217224 */ /* 0x000fe200078e00af */
[----:B------:R-:W-:Y:S01]  /*20e80*/  LOP3.LUT R2, R10, 0xffff, RZ, 0xc0, !PT ;  /* 0x0000ffff0a027812 */ /* 0x000fe200078ec0ff */
[----:B------:R-:W-:Y:S01]  /*20e90*/  IMAD.MOV.U32 R175, RZ, RZ, R184 ;  /* 0x000000ffffaf7224 */ /* 0x000fe200078e00b8 */
[----:B------:R-:W-:Y:S01]  /*20ea0*/  PRMT R71, R0, 0x5410, R8 ;  /* 0x0000541000477816 */ /* 0x000fe20000000008 */
[----:B------:R-:W-:Y:S01]  /*20eb0*/  FMUL.FTZ R0, R3, UR4 ;  /* 0x0000000403007c20 */ /* 0x000fe20008410000 */
[----:B------:R-:W-:Y:S01]  /*20ec0*/  LOP3.LUT R3, R10, 0xff, RZ, 0xc0, !PT ;  /* 0x000000ff0a037812 */ /* 0x000fe200078ec0ff */
[----:B--2---:R-:W-:Y:S01]  /*20ed0*/  IMAD.MOV.U32 R45, RZ, RZ, R33 ;  /* 0x000000ffff2d7224 */ /* 0x004fe200078e0021 */
[----:B------:R-:W-:Y:S01]  /*20ee0*/  SHF.R.U32.HI R2, RZ, 0x8, R2 ;  /* 0x00000008ff027819 */ /* 0x000fe20000011602 */
[----:B------:R-:W-:Y:S01]  /*20ef0*/  IMAD.MOV.U32 R174, RZ, RZ, R190 ;  /* 0x000000ffffae7224 */ /* 0x000fe200078e00be */
[----:B------:R-:W-:Y:S02]  /*20f00*/  MUFU.EX2 R184, R47 ;  /* 0x0000002f00b87308 */ /* 0x000fe40000000800 */
[----:B------:R-:W-:Y:S02]  /*20f10*/  PRMT R60, R3, 0x5410, R2 ;  /* 0x00005410033c7816 */ /* 0x000fe40000000002 */
[--C-:B------:R-:W-:Y:S02]  /*20f20*/  SHF.R.U32.HI R2, RZ, 0x10, R10.reuse ;  /* 0x00000010ff027819 */ /* 0x100fe4000001160a */
[----:B------:R-:W-:Y:S02]  /*20f30*/  SHF.R.U32.HI R10, RZ, 0x18, R10 ;  /* 0x00000018ff0a7819 */ /* 0x000fe4000001160a */
[----:B------:R-:W-:Y:S02]  /*20f40*/  LOP3.LUT R2, R2, 0xff, RZ, 0xc0, !PT ;  /* 0x000000ff02027812 */ /* 0x000fe400078ec0ff */
[----:B------:R-:W1:Y:S01]  /*20f50*/  MUFU.EX2 R0, R0 ;  /* 0x0000000000007308 */ /* 0x000e620000000800 */
[C---:B------:R-:W-:Y:S02]  /*20f60*/  LOP3.LUT R3, R5.reuse, 0xff, RZ, 0xc0, !PT ;  /* 0x000000ff05037812 */ /* 0x040fe400078ec0ff */
[----:B------:R-:W-:Y:S01]  /*20f70*/  PRMT R61, R2, 0x5410, R10 ;  /* 0x00005410023d7816 */ /* 0x000fe2000000000a */
[----:B------:R-:W-:Y:S01]  /*20f80*/  IMAD.MOV.U32 R10, RZ, RZ, R20 ;  /* 0x000000ffff0a7224 */ /* 0x000fe200078e0014 */
[----:B------:R-:W-:Y:S01]  /*20f90*/  LOP3.LUT R2, R5, 0xffff, RZ, 0xc0, !PT ;  /* 0x0000ffff05027812 */ /* 0x000fe200078ec0ff */
[----:B------:R-:W-:Y:S02]  /*20fa0*/  IMAD.MOV.U32 R20, RZ, RZ, R106 ;  /* 0x000000ffff147224 */ /* 0x000fe400078e006a */
[----:B------:R-:W-:Y:S01]  /*20fb0*/  IMAD.MOV.U32 R106, RZ, RZ, R177 ;  /* 0x000000ffff6a7224 */ /* 0x000fe200078e00b1 */
[----:B------:R-:W-:Y:S01]  /*20fc0*/  SHF.R.U32.HI R2, RZ, 0x8, R2 ;  /* 0x00000008ff027819 */ /* 0x000fe20000011602 */
[----:B------:R-:W-:Y:S01]  /*20fd0*/  IMAD.MOV.U32 R177, RZ, RZ, R105 ;  /* 0x000000ffffb17224 */ /* 0x000fe200078e0069 */
[----:B------:R-:W-:Y:S01]  /*20fe0*/  MUFU.EX2 R190, R52 ;  /* 0x0000003400be7308 */ /* 0x000fe20000000800 */
[----:B------:R-:W-:Y:S02]  /*20ff0*/  IMAD.MOV.U32 R105, RZ, RZ, R172 ;  /* 0x000000ffff697224 */ /* 0x000fe400078e00ac */
[----:B------:R-:W-:Y:S01]  /*21000*/  IMAD.MOV.U32 R172, RZ, RZ, R68 ;  /* 0x000000ffffac7224 */ /* 0x000fe200078e0044 */
[----:B------:R-:W-:Y:S01]  /*21010*/  PRMT R68, R3, 0x5410, R2 ;  /* 0x0000541003447816 */ /* 0x000fe20000000002 */
[----:B------:R-:W-:Y:S01]  /*21020*/  FMUL.FTZ R2, R4, UR4 ;  /* 0x0000000404027c20 */ /* 0x000fe20008410000 */
[--C-:B------:R-:W-:Y:S01]  /*21030*/  SHF.R.U32.HI R4, RZ, 0x10, R5.reuse ;  /* 0x00000010ff047819 */ /* 0x100fe20000011605 */
[----:B-1----:R-:W-:Y:S01]  /*21040*/  FMUL.FTZ R12, R0, R144 ;  /* 0x00000090000c7220 */ /* 0x002fe20000410000 */
[----:B------:R-:W-:Y:S02]  /*21050*/  SHF.R.U32.HI R5, RZ, 0x18, R5 ;  /* 0x00000018ff057819 */ /* 0x000fe40000011605 */
[----:B------:R1:W2:Y:S01]  /*21060*/  MUFU.EX2 R3, R2 ;  /* 0x0000000200037308 */ /* 0x0002a20000000800 */
[----:B------:R-:W-:Y:S01]  /*21070*/  LOP3.LUT R4, R4, 0xff, RZ, 0xc0, !PT ;  /* 0x000000ff04047812 */ /* 0x000fe200078ec0ff */
[----:B------:R-:W-:Y:S02]  /*21080*/  IMAD.MOV.U32 R144, RZ, RZ, R17 ;  /* 0x000000ffff907224 */ /* 0x000fe400078e0011 */
[C---:B------:R-:W-:Y:S01]  /*21090*/  FMUL.FTZ R8, R0.reuse, R152 ;  /* 0x0000009800087220 */ /* 0x040fe20000410000 */
[----:B------:R-:W-:Y:S01]  /*210a0*/  FMUL.FTZ R13, R0, R145 ;  /* 0x00000091000d7220 */ /* 0x000fe20000410000 */
[----:B------:R-:W-:Y:S01]  /*210b0*/  PRMT R69, R4, 0x5410, R5 ;  /* 0x0000541004457816 */ /* 0x000fe20000000005 */
[----:B------:R-:W-:Y:S02]  /*210c0*/  IMAD.MOV.U32 R4, RZ, RZ, R10 ;  /* 0x000000ffff047224 */ /* 0x000fe400078e000a */
[C---:B------:R-:W-:Y:S01]  /*210d0*/  FMUL.FTZ R29, R0.reuse, R137 ;  /* 0x00000089001d7220 */ /* 0x040fe20000410000 */
[----:B------:R-:W-:Y:S02]  /*210e0*/  IMAD.MOV.U32 R5, RZ, RZ, R11 ;  /* 0x000000ffff057224 */ /* 0x000fe400078e000b */
[C---:B------:R-:W-:Y:S01]  /*210f0*/  FMUL.FTZ R25, R0.reuse, R141 ;  /* 0x0000008d00197220 */ /* 0x040fe20000410000 */
[----:B------:R-:W-:Y:S02]  /*21100*/  IMAD.MOV.U32 R16, RZ, RZ, R20 ;  /* 0x000000ffff107224 */ /* 0x000fe400078e0014 */
[C---:B------:R-:W-:Y:S01]  /*21110*/  FMUL.FTZ R28, R0.reuse, R136 ;  /* 0x00000088001c7220 */ /* 0x040fe20000410000 */
[----:B------:R-:W-:Y:S02]  /*21120*/  IMAD.MOV.U32 R20, RZ, RZ, R93 ;  /* 0x000000ffff147224 */ /* 0x000fe400078e005d */
[----:B------:R-:W-:Y:S01]  /*21130*/  FMUL.FTZ R24, R0, R140 ;  /* 0x0000008c00187220 */ /* 0x000fe20000410000 */
[----:B------:R-:W-:Y:S01]  /*21140*/  IMAD.MOV.U32 R152, RZ, RZ, R32 ;  /* 0x000000ffff987224 */ /* 0x000fe200078e0020 */
[----:B------:R-:W-:Y:S01]  /*21150*/  MUFU.EX2 R105, R105 ;  /* 0x0000006900697308 */ /* 0x000fe20000000800 */
[----:B------:R-:W-:Y:S02]  /*21160*/  IMAD.MOV.U32 R145, RZ, RZ, R144 ;  /* 0x000000ffff917224 */ /* 0x000fe400078e0090 */
[----:B-1----:R-:W-:Y:S01]  /*21170*/  FMUL.FTZ R2, R7, UR4 ;  /* 0x0000000407027c20 */ /* 0x002fe20008410000 */
[C---:B--2---:R-:W-:Y:S01]  /*21180*/  FMUL.FTZ R10, R3.reuse, R154 ;  /* 0x0000009a030a7220 */ /* 0x044fe20000410000 */
[----:B------:R-:W2:Y:S01]  /*21190*/  LDL.LU R7, [R1+0x48] ;  /* 0x0000480001077983 */ /* 0x000ea20000300800 */
[C---:B------:R-:W-:Y:S01]  /*211a0*/  FMUL.FTZ R11, R3.reuse, R155 ;  /* 0x0000009b030b7220 */ /* 0x040fe20000410000 */
[C---:B------:R-:W-:Y:S01]  /*211b0*/  FMUL.FTZ R15, R3.reuse, R147 ;  /* 0x00000093030f7220 */ /* 0x040fe20000410000 */
[C---:B------:R-:W-:Y:S02]  /*211c0*/  FMUL.FTZ R26, R3.reuse, R142 ;  /* 0x0000008e031a7220 */ /* 0x040fe40000410000 */
[----:B------:R-:W1:Y:S01]  /*211d0*/  MUFU.EX2 R2, R2 ;  /* 0x0000000200027308 */ /* 0x000e620000000800 */
[C---:B------:R-:W-:Y:S01]  /*211e0*/  FMUL.FTZ R31, R3.reuse, R139 ;  /* 0x0000008b031f7220 */ /* 0x040fe20000410000 */
        /* <DEDUP_REMOVED lines=8> */
[C---:B-1----:R-:W-:Y:S01]  /*21270*/  FMUL.FTZ R17, R2.reuse, R161 ;  /* 0x000000a102117220 */ /* 0x042fe20000410000 */
[C---:B------:R-:W-:Y:S01]  /*21280*/  FMUL.FTZ R16, R2.reuse, R160 ;  /* 0x000000a002107220 */ /* 0x040fe20000410000 */
[C---:B------:R-:W-:Y:S01]  /*21290*/  FMUL.FTZ R4, R2.reuse, R164 ;  /* 0x000000a402047220 */ /* 0x040fe20000410000 */
[----:B------:R-:W-:Y:S01]  /*212a0*/  MUFU.EX2 R160, R57 ;  /* 0x0000003900a07308 */ /* 0x000fe20000000800 */
[C---:B------:R-:W-:Y:S01]  /*212b0*/  FMUL.FTZ R5, R2.reuse, R165 ;  /* 0x000000a502057220 */ /* 0x040fe20000410000 */
[C---:B------:R-:W-:Y:S01]  /*212c0*/  FMUL.FTZ R21, R2.reuse, R157 ;  /* 0x0000009d02157220 */ /* 0x040fe20000410000 */
[C---:B------:R-:W-:Y:S01]  /*212d0*/  FMUL.FTZ R32, R2.reuse, R148 ;  /* 0x0000009402207220 */ /* 0x040fe20000410000 */
[----:B------:R-:W-:Y:S01]  /*212e0*/  FMUL.FTZ R33, R2, R149 ;  /* 0x0000009502217220 */ /* 0x000fe20000410000 */
[----:B------:R-:W-:Y:S02]  /*212f0*/  IMAD.MOV.U32 R154, RZ, RZ, R140 ;  /* 0x000000ffff9a7224 */ /* 0x000fe400078e008c */
[----:B------:R-:W-:Y:S03]  /*21300*/  IMAD.MOV.U32 R145, RZ, RZ, R35 ;  /* 0x000000ffff917224 */ /* 0x000fe600078e0023 */
[----:B------:R-:W-:Y:S01]  /*21310*/  MUFU.EX2 R173, R64 ;  /* 0x0000004000ad7308 */ /* 0x000fe20000000800 */
[----:B------:R-:W-:Y:S09]  /*21320*/  IMAD.MOV.U32 R157, RZ, RZ, R83 ;  /* 0x000000ffff9d7224 */ /* 0x000ff200078e0053 */
[----:B------:R-:W-:Y:S10]  /*21330*/  MUFU.EX2 R165, R74 ;  /* 0x0000004a00a57308 */ /* 0x000ff40000000800 */
[----:B------:R1:W-:Y:S01]  /*21340*/  MUFU.EX2 R164, R88 ;  /* 0x0000005800a47308 */ /* 0x0003e20000000800 */
[C---:B---3--:R-:W-:Y:S01]  /*21350*/  FFMA.FTZ R104, R0.reuse, R9, R27 ;  /* 0x0000000900687223 */ /* 0x048fe2000001001b */
[C---:B------:R-:W-:Y:S01]  /*21360*/  FMUL.FTZ R27, R3.reuse, R143 ;  /* 0x0000008f031b7220 */ /* 0x040fe20000410000 */
[----:B------:R-:W-:Y:S01]  /*21370*/  FMUL.FTZ R9, R0, R153 ;  /* 0x0000009900097220 */ /* 0x000fe20000410000 */
[----:B------:R-:W-:Y:S02]  /*21380*/  IMAD.MOV.U32 R153, RZ, RZ, R20 ;  /* 0x000000ffff997224 */ /* 0x000fe400078e0014 */
[C---:B----4-:R-:W-:Y:S01]  /*21390*/  FFMA.FTZ R120, R3.reuse, R18, R30 ;  /* 0x0000001203787223 */ /* 0x050fe2000001001e */
[----:B------:R-:W-:Y:S02]  /*213a0*/  IMAD.MOV.U32 R18, RZ, RZ, R14 ;  /* 0x000000ffff127224 */ /* 0x000fe400078e000e */
[C---:B------:R-:W-:Y:S01]  /*213b0*/  FMUL.FTZ R14, R3.reuse, R146 ;  /* 0x00000092030e7220 */ /* 0x040fe20000410000 */
[----:B------:R-:W-:Y:S01]  /*213c0*/  FMUL.FTZ R30, R3, R138 ;  /* 0x0000008a031e7220 */ /* 0x000fe20000410000 */
[----:B------:R-:W-:Y:S01]  /*213d0*/  IMAD.MOV.U32 R144, RZ, RZ, R153 ;  /* 0x000000ffff907224 */ /* 0x000fe200078e0099 */
[----:B------:R-:W3:Y:S01]  /*213e0*/  LDL.LU R3, [R1+0x4c] ;  /* 0x00004c0001037983 */ /* 0x000ee20000300800 */
[----:B------:R-:W-:Y:S01]  /*213f0*/  IMAD.MOV.U32 R153, RZ, RZ, R152 ;  /* 0x000000ffff997224 */ /* 0x000fe200078e0098 */
[----:B------:R-:W4:Y:S01]  /*21400*/  MUFU.EX2 R0, R6 ;  /* 0x0000000600007308 */ /* 0x000f220000000800 */
[----:B------:R-:W-:Y:S01]  /*21410*/  IMAD.MOV.U32 R136, RZ, RZ, R144 ;  /* 0x000000ffff887224 */ /* 0x000fe200078e0090 */
[----:B------:R-:W3:Y:S01]  /*21420*/  LDL R161, [R1+0x4] ;  /* 0x0000040001a17983 */ /* 0x000ee20000100800 */
[----:B------:R-:W-:Y:S02]  /*21430*/  IMAD.MOV.U32 R147, RZ, RZ, R153 ;  /* 0x000000ffff937224 */ /* 0x000fe400078e0099 */
[----:B------:R-:W-:Y:S01]  /*21440*/  FMUL.FTZ R20, R2, R156 ;  /* 0x0000009c02147220 */ /* 0x000fe20000410000 */
[----:B------:R-:W-:Y:S02]  /*21450*/  IMAD.MOV.U32 R144, RZ, RZ, R34 ;  /* 0x000000ffff907224 */ /* 0x000fe400078e0022 */
[----:B------:R-:W-:Y:S02]  /*21460*/  IMAD.MOV.U32 R143, RZ, RZ, R23 ;  /* 0x000000ffff8f7224 */ /* 0x000fe400078e0017 */
[----:B------:R-:W-:Y:S02]  /*21470*/  IMAD.MOV.U32 R138, RZ, RZ, R172 ;  /* 0x000000ffff8a7224 */ /* 0x000fe400078e00ac */
[----:B------:R-:W-:Y:S01]  /*21480*/  MUFU.EX2 R172, R67 ;  /* 0x0000004300ac7308 */ /* 0x000fe20000000800 */
[----:B------:R-:W-:Y:S04]  /*21490*/  IMAD.MOV.U32 R156, RZ, RZ, R82 ;  /* 0x000000ffff9c7224 */ /* 0x000fe800078e0052 */
[----:B-1----:R-:W-:Y:S02]  /*214a0*/  IMAD.MOV.U32 R88, RZ, RZ, R156 ;  /* 0x000000ffff587224 */ /* 0x002fe400078e009c */
[C---:B----4-:R-:W-:Y:S01]  /*214b0*/  FMUL.FTZ R22, R0.reuse, R158 ;  /* 0x0000009e00167220 */ /* 0x050fe20000410000 */
[C---:B------:R-:W-:Y:S01]  /*214c0*/  FMUL.FTZ R6, R0.reuse, R166 ;  /* 0x000000a600067220 */ /* 0x040fe20000410000 */
[C---:B------:R-:W-:Y:S01]  /*214d0*/  FMUL.FTZ R23, R0.reuse, R159 ;  /* 0x0000009f00177220 */ /* 0x040fe20000410000 */
[C---:B------:R-:W-:Y:S01]  /*214e0*/  FMUL.FTZ R34, R0.reuse, R150 ;  /* 0x0000009600227220 */ /* 0x040fe20000410000 */
[----:B------:R-:W-:Y:S01]  /*214f0*/  FMUL.FTZ R35, R0, R151 ;  /* 0x0000009700237220 */ /* 0x000fe20000410000 */
[----:B------:R-:W-:Y:S01]  /*21500*/  MUFU.EX2 R166, R72 ;  /* 0x0000004800a67308 */ /* 0x000fe20000000800 */
[----:B------:R-:W-:Y:S02]  /*21510*/  IMAD.MOV.U32 R150, RZ, RZ, R142 ;  /* 0x000000ffff967224 */ /* 0x000fe400078e008e */
[----:B------:R-:W-:Y:S07]  /*21520*/  IMAD.MOV.U32 R151, RZ, RZ, R143 ;  /* 0x000000ffff977224 */ /* 0x000fee00078e008f */
[----:B------:R1:W-:Y:S02]  /*21530*/  MUFU.EX2 R159, R90 ;  /* 0x0000005a009f7308 */ /* 0x0003e40000000800 */
[----:B-1----:R-:W-:Y:S02]  /*21540*/  IMAD.MOV.U32 R90, RZ, RZ, R138 ;  /* 0x000000ffff5a7224 */ /* 0x002fe400078e008a */
[----:B--2---:R-:W-:Y:S01]  /*21550*/  FFMA.FTZ R93, R2, R7, R46 ;  /* 0x00000007025d7223 */ /* 0x004fe2000001002e */
[----:B------:R-:W-:Y:S01]  /*21560*/  F2FP.F16.F32.PACK_AB R2, R210, R252 ;  /* 0x000000fcd202723e */ /* 0x000fe200000000ff */
[----:B------:R-:W-:Y:S04]  /*21570*/  IMAD.MOV.U32 R7, RZ, RZ, R94 ;  /* 0x000000ffff077224 */ /* 0x000fe800078e005e */
[----:B------:R-:W-:Y:S02]  /*21580*/  IMAD.MOV.U32 R152, RZ, RZ, R7 ;  /* 0x000000ffff987224 */ /* 0x000fe400078e0007 */
[----:B------:R-:W-:Y:S02]  /*21590*/  IMAD.MOV.U32 R7, RZ, RZ, R19 ;  /* 0x000000ffff077224 */ /* 0x000fe400078e0013 */
[----:B------:R-:W-:Y:S02]  /*215a0*/  IMAD.MOV.U32 R19, RZ, RZ, R18 ;  /* 0x000000ffff137224 */ /* 0x000fe400078e0012 */
[----:B------:R-:W-:Y:S02]  /*215b0*/  IMAD.MOV.U32 R18, RZ, RZ, R122 ;  /* 0x000000ffff127224 */ /* 0x000fe400078e007a */
[----:B------:R-:W-:Y:S02]  /*215c0*/  IMAD.MOV.U32 R122, RZ, RZ, R106 ;  /* 0x000000ffff7a7224 */ /* 0x000fe400078e006a */
[----:B------:R-:W-:Y:S02]  /*215d0*/  IMAD.MOV.U32 R146, RZ, RZ, R18 ;  /* 0x000000ffff927224 */ /* 0x000fe400078e0012 */
[C---:B------:R-:W-:Y:S01]  /*215e0*/  FMUL.FTZ R18, R0.reuse, R162 ;  /* 0x000000a200127220 */ /* 0x040fe20000410000 */
[----:B------:R-:W-:Y:S02]  /*215f0*/  IMAD.MOV.U32 R137, RZ, RZ, R122 ;  /* 0x000000ffff897224 */ /* 0x000fe400078e007a */
[----:B------:R-:W-:Y:S02]  /*21600*/  IMAD.MOV.U32 R122, RZ, RZ, R177 ;  /* 0x000000ffff7a7224 */ /* 0x000fe400078e00b1 */
[----:B------:R-:W1:Y:S01]  /*21610*/  MUFU.EX2 R177, R55 ;  /* 0x0000003700b17308 */ /* 0x000e620000000800 */
[----:B------:R-:W-:Y:S02]  /*21620*/  IMAD.MOV.U32 R106, RZ, RZ, R54 ;  /* 0x000000ffff6a7224 */ /* 0x000fe400078e0036 */
[----:B------:R-:W-:Y:S02]  /*21630*/  IMAD.MOV.U32 R140, RZ, RZ, R7 ;  /* 0x000000ffff8c7224 */ /* 0x000fe400078e0007 */
[C---:B------:R-:W-:Y:S01]  /*21640*/  FMUL.FTZ R7, R0.reuse, R167 ;  /* 0x000000a700077220 */ /* 0x040fe20000410000 */
[----:B------:R-:W-:Y:S02]  /*21650*/  IMAD.MOV.U32 R162, RZ, RZ, R154 ;  /* 0x000000ffffa27224 */ /* 0x000fe400078e009a */
[----:B------:R-:W-:Y:S02]  /*21660*/  IMAD.MOV.U32 R153, RZ, RZ, R152 ;  /* 0x000000ffff997224 */ /* 0x000fe400078e0098 */
[----:B------:R-:W-:Y:S01]  /*21670*/  MUFU.EX2 R167, R73 ;  /* 0x0000004900a77308 */ /* 0x000fe20000000800 */
[----:B------:R-:W-:Y:S02]  /*21680*/  IMAD.MOV.U32 R152, RZ, RZ, R19 ;  /* 0x000000ffff987224 */ /* 0x000fe400078e0013 */
[C---:B------:R-:W-:Y:S01]  /*21690*/  FMUL.FTZ R19, R0.reuse, R163 ;  /* 0x000000a300137220 */ /* 0x040fe20000410000 */
[----:B------:R-:W-:Y:S06]  /*216a0*/  IMAD.MOV.U32 R163, RZ, RZ, R155 ;  /* 0x000000ffffa37224 */ /* 0x000fec00078e009b */
[----:B------:R-:W-:Y:S10]  /*216b0*/  MUFU.EX2 R122, R122 ;  /* 0x0000007a007a7308 */ /* 0x000ff40000000800 */
[----:B------:R2:W-:Y:S02]  /*216c0*/  MUFU.EX2 R155, R84 ;  /* 0x00000054009b7308 */ /* 0x0005e40000000800 */
[----:B--2---:R-:W-:Y:S02]  /*216d0*/  IMAD.MOV.U32 R84, RZ, RZ, R162 ;  /* 0x000000ffff547224 */ /* 0x004fe400078e00a2 */
[----:B------:R-:W-:Y:S06]  /*216e0*/  IMAD.MOV.U32 R162, RZ, RZ, R152 ;  /* 0x000000ffffa27224 */ /* 0x000fec00078e0098 */
[----:B------:R2:W-:Y:S01]  /*216f0*/  MUFU.EX2 R152, R87 ;  /* 0x0000005700987308 */ /* 0x0005e20000000800 */
[----:B------:R-:W-:Y:S02]  /*21700*/  IMAD.MOV.U32 R84, RZ, RZ, R88 ;  /* 0x000000ffff547224 */ /* 0x000fe400078e0058 */
[----:B--2---:R-:W-:Y:S02]  /*21710*/  IMAD.MOV.U32 R87, RZ, RZ, R145 ;  /* 0x000000ffff577224 */ /* 0x004fe400078e0091 */
[----:B------:R-:W-:Y:S02]  /*21720*/  IMAD.MOV.U32 R145, RZ, RZ, R92 ;  /* 0x000000ffff917224 */ /* 0x000fe400078e005c */
[----:B---3--:R-:W-:Y:S01]  /*21730*/  FFMA.FTZ R94, R0, R3, R44 ;  /* 0x00000003005e7223 */ /* 0x008fe2000001002c */
[----:B------:R-:W-:Y:S02]  /*21740*/  F2FP.F16.F32.PACK_AB R3, R241, R187 ;  /* 0x000000bbf103723e */ /* 0x000fe400000000ff */
[----:B------:R-:W-:Y:S02]  /*21750*/  F2FP.F16.F32.PACK_AB R0, R209, R250 ;  /* 0x000000fad100723e */ /* 0x000fe400000000ff */
[--C-:B------:R-:W-:Y:S01]  /*21760*/  HSET2.LE.AND R55, R147, R161.reuse, PT ;  /* 0x000000a193377233 */ /* 0x100fe20003803000 */
[----:B------:R-:W-:Y:S01]  /*21770*/  IMAD.MOV.U32 R147, RZ, RZ, R146 ;  /* 0x000000ffff937224 */ /* 0x000fe200078e0092 */
        /* <DEDUP_REMOVED lines=27> */
[----:B------:R2:W3:Y:S01]  /*21930*/  MUFU.EX2 R175, R59 ;  /* 0x0000003b00af7308 */ /* 0x0004e20000000800 */
[--C-:B------:R-:W-:Y:S01]  /*21940*/  HSET2.LE.AND R56, R56, R161.reuse, PT ;  /* 0x000000a138387233 */ /* 0x100fe20003803000 */
[----:B------:R-:W-:Y:S01]  /*21950*/  IMAD.MOV.U32 R158, RZ, RZ, R137 ;  /* 0x000000ffff9e7224 */ /* 0x000fe200078e0089 */
[----:B------:R-:W-:Y:S01]  /*21960*/  F2FP.F16.F32.PACK_AB R0, R194, R180 ;  /* 0x000000b4c200723e */ /* 0x000fe200000000ff */
[----:B------:R-:W-:Y:S01]  /*21970*/  IMAD.MOV.U32 R137, RZ, RZ, R174 ;  /* 0x000000ffff897224 */ /* 0x000fe200078e00ae */
[----:B------:R-:W-:Y:S01]  /*21980*/  F2FP.F16.F32.PACK_AB R2, R202, R183 ;  /* 0x000000b7ca02723e */ /* 0x000fe200000000ff */
[----:B------:R4:W5:Y:S01]  /*21990*/  LDL.LU R214, [R1+0xc8] ;  /* 0x0000c80001d67983 */ /* 0x0009620000300800 */
[----:B------:R-:W-:Y:S03]  /*219a0*/  F2FP.F16.F32.PACK_AB R44, R235, R191 ;  /* 0x000000bfeb2c723e */ /* 0x000fe600000000ff */
[----:B------:R1:W4:Y:S01]  /*219b0*/  MUFU.EX2 R174, R65 ;  /* 0x0000004100ae7308 */ /* 0x0003220000000800 */
[----:B------:R-:W-:Y:S01]  /*219c0*/  LOP3.LUT R57, R57, R0, RZ, 0xc0, !PT ;  /* 0x0000000039397212 */ /* 0x000fe200078ec0ff */
[----:B------:R-:W-:Y:S01]  /*219d0*/  IMAD.MOV.U32 R148, RZ, RZ, R146 ;  /* 0x000000ffff947224 */ /* 0x000fe200078e0092 */
[--C-:B------:R-:W-:Y:S01]  /*219e0*/  HSET2.LE.AND R62, R62, R161.reuse, PT ;  /* 0x000000a13e3e7233 */ /* 0x100fe20003803000 */
[----:B------:R-:W-:Y:S01]  /*219f0*/  IMAD.MOV.U32 R154, RZ, RZ, R153 ;  /* 0x000000ffff9a7224 */ /* 0x000fe200078e0099 */
[----:B------:R-:W-:Y:S01]  /*21a00*/  LOP3.LUT R60, R60, R2, RZ, 0xc0, !PT ;  /* 0x000000023c3c7212 */ /* 0x000fe200078ec0ff */
[----:B------:R-:W-:Y:S01]  /*21a10*/  IMAD.MOV.U32 R146, RZ, RZ, R45 ;  /* 0x000000ffff927224 */ /* 0x000fe200078e002d */
[--C-:B------:R-:W-:Y:S03]  /*21a20*/  HSET2.LE.AND R64, R76, R161.reuse, PT ;  /* 0x000000a14c407233 */ /* 0x100fe60003803000 */
[----:B------:R3:W4:Y:S01]  /*21a30*/  MUFU.EX2 R153, R89 ;  /* 0x0000005900997308 */ /* 0x0007220000000800 */
[--C-:B--2---:R-:W-:Y:S01]  /*21a40*/  HSET2.LE.AND R59, R147, R161.reuse, PT ;  /* 0x000000a1933b7233 */ /* 0x104fe20003803000 */
[----:B------:R-:W-:Y:S01]  /*21a50*/  IMAD.MOV.U32 R142, RZ, RZ, R47 ;  /* 0x000000ffff8e7224 */ /* 0x000fe200078e002f */
[----:B------:R-:W-:Y:S02]  /*21a60*/  LOP3.LUT R56, R56, R44, RZ, 0xc0, !PT ;  /* 0x0000002c38387212 */ /* 0x000fe400078ec0ff */
[----:B------:R-:W-:Y:S01]  /*21a70*/  F2FP.F16.F32.PACK_AB R0, R251, R246 ;  /* 0x000000f6fb00723e */ /* 0x000fe200000000ff */
[----:B------:R-:W-:Y:S01]  /*21a80*/  IMAD.MOV.U32 R143, RZ, RZ, R142 ;  /* 0x000000ffff8f7224 */ /* 0x000fe200078e008e */
[----:B------:R-:W-:Y:S01]  /*21a90*/  LOP3.LUT R59, R59, R3, RZ, 0xc0, !PT ;  /* 0x000000033b3b7212 */ /* 0x000fe200078ec0ff */
[----:B------:R-:W-:Y:S01]  /*21aa0*/  IMAD.U32 R3, RZ, RZ, UR43 ;  /* 0x0000002bff037e24 */ /* 0x000fe2000f8e00ff */
[--C-:B------:R-:W-:Y:S01]  /*21ab0*/  HSET2.LE.AND R66, R78, R161.reuse, PT ;  /* 0x000000a14e427233 */ /* 0x100fe20003803000 */
[----:B------:R2:W4:Y:S01]  /*21ac0*/  MUFU.EX2 R147, R85 ;  /* 0x0000005500937308 */ /* 0x0005220000000800 */
[--C-:B-1----:R-:W-:Y:S02]  /*21ad0*/  HSET2.LE.AND R65, R75, R161.reuse, PT ;  /* 0x000000a14b417233 */ /* 0x102fe40003803000 */
[----:B------:R-:W-:Y:S02]  /*21ae0*/  LOP3.LUT R45, R163, UR27, R3, 0x96, !PT ;  /* 0x0000001ba32d7c12 */ /* 0x000fe4000f8e9603 */
[----:B------:R-:W-:Y:S02]  /*21af0*/  F2FP.F16.F32.PACK_AB R2, R192, R182 ;  /* 0x000000b6c002723e */ /* 0x000fe400000000ff */
[----:B------:R-:W-:Y:S01]  /*21b00*/  F2FP.F16.F32.PACK_AB R3, R188, R178 ;  /* 0x000000b2bc03723e */ /* 0x000fe200000000ff */
[----:B------:R-:W-:Y:S01]  /*21b10*/  IMAD.WIDE.U32 R46, R45, -0x326172a9, RZ ;  /* 0xcd9e8d572d2e7825 */ /* 0x000fe200078e00ff */
[----:B------:R-:W-:Y:S01]  /*21b20*/  F2FP.F16.F32.PACK_AB R44, R234, R189 ;  /* 0x000000bdea2c723e */ /* 0x000fe200000000ff */
[----:B------:R-:W-:Y:S01]  /*21b30*/  MUFU.EX2 R142, R134 ;  /* 0x00000086008e7308 */ /* 0x000fe20000000800 */
[----:B------:R-:W-:Y:S01]  /*21b40*/  LOP3.LUT R62, R62, R0, RZ, 0xc0, !PT ;  /* 0x000000003e3e7212 */ /* 0x000fe200078ec0ff */
[----:B---3--:R-:W-:Y:S01]  /*21b50*/  IMAD.MOV.U32 R89, RZ, RZ, R157 ;  /* 0x000000ffff597224 */ /* 0x008fe200078e009d */
[--C-:B------:R-:W-:Y:S02]  /*21b60*/  HSET2.LE.AND R63, R63, R161.reuse, PT ;  /* 0x000000a13f3f7233 */ /* 0x100fe40003803000 */
[----:B------:R-:W-:Y:S02]  /*21b70*/  LOP3.LUT R64, R64, R2, RZ, 0xc0, !PT ;  /* 0x0000000240407212 */ /* 0x000fe400078ec0ff */
[--C-:B------:R-:W-:Y:S01]  /*21b80*/  HSET2.LE.AND R70, R70, R161.reuse, PT ;  /* 0x000000a146467233 */ /* 0x100fe20003803000 */
[----:B--2---:R-:W-:Y:S01]  /*21b90*/  IMAD.MOV.U32 R85, RZ, RZ, R163 ;  /* 0x000000ffff557224 */ /* 0x004fe200078e00a3 */
[----:B------:R-:W-:Y:S01]  /*21ba0*/  F2FP.F16.F32.PACK_AB R0, R248, R245 ;  /* 0x000000f5f800723e */ /* 0x000fe200000000ff */
[----:B------:R-:W-:Y:S01]  /*21bb0*/  IMAD.MOV.U32 R163, RZ, RZ, R137 ;  /* 0x000000ffffa37224 */ /* 0x000fe200078e0089 */
[----:B------:R-:W-:Y:S01]  /*21bc0*/  LOP3.LUT R65, R65, R3, RZ, 0xc0, !PT ;  /* 0x0000000341417212 */ /* 0x000fe200078ec0ff */
[----:B------:R-:W-:Y:S01]  /*21bd0*/  IMAD.MOV.U32 R137, RZ, RZ, R126 ;  /* 0x000000ffff897224 */ /* 0x000fe200078e007e */
[----:B------:R-:W-:Y:S01]  /*21be0*/  LOP3.LUT R66, R66, R44, RZ, 0xc0, !PT ;  /* 0x0000002c42427212 */ /* 0x000fe200078ec0ff */
[----:B------:R-:W-:Y:S01]  /*21bf0*/  IMAD.MOV.U32 R126, RZ, RZ, R107 ;  /* 0x000000ffff7e7224 */ /* 0x000fe200078e006b */
[----:B------:R-:W-:Y:S01]  /*21c00*/  F2FP.F16.F32.PACK_AB R2, R238, R239 ;  /* 0x000000efee02723e */ /* 0x000fe200000000ff */
[----:B------:R1:W2:Y:S01]  /*21c10*/  MUFU.EX2 R157, R91 ;  /* 0x0000005b009d7308 */ /* 0x0002a20000000800 */
[--C-:B------:R-:W-:Y:S02]  /*21c20*/  HSET2.LE.AND R71, R71, R161.reuse, PT ;  /* 0x000000a147477233 */ /* 0x100fe40003803000 */
[----:B------:R-:W-:Y:S02]  /*21c30*/  F2FP.F16.F32.PACK_AB R3, R236, R232 ;  /* 0x000000e8ec03723e */ /* 0x000fe400000000ff */
[----:B------:R-:W-:Y:S02]  /*21c40*/  LOP3.LUT R44, R47, UR36, R150, 0x96, !PT ;  /* 0x000000242f2c7c12 */ /* 0x000fe4000f8e9696 */
[----:B------:R-:W-:Y:S03]  /*21c50*/  LOP3.LUT R63, R63, R0, RZ, 0xc0, !PT ;  /* 0x000000003f3f7212 */ /* 0x000fe600078ec0ff */
[----:B------:R3:W-:Y:S01]  /*21c60*/  MUFU.EX2 R134, R170 ;  /* 0x000000aa00867308 */ /* 0x0007e20000000800 */
[--C-:B------:R-:W-:Y:S02]  /*21c70*/  HSET2.LE.AND R61, R61, R161.reuse, PT ;  /* 0x000000a13d3d7233 */ /* 0x100fe40003803000 */
[--C-:B------:R-:W-:Y:S02]  /*21c80*/  HSET2.LE.AND R67, R79, R161.reuse, PT ;  /* 0x000000a14f437233 */ /* 0x100fe40003803000 */
[----:B------:R-:W-:Y:S02]  /*21c90*/  LOP3.LUT R70, R70, R2, RZ, 0xc0, !PT ;  /* 0x0000000246467212 */ /* 0x000fe400078ec0ff */
[--C-:B------:R-:W-:Y:S02]  /*21ca0*/  HSET2.LE.AND R69, R69, R161.reuse, PT ;  /* 0x000000a145457233 */ /* 0x100fe40003803000 */
[----:B------:R-:W-:Y:S01]  /*21cb0*/  F2FP.F16.F32.PACK_AB R0, R229, R185 ;  /* 0x000000b9e500723e */ /* 0x000fe200000000ff */
[----:B-1----:R-:W-:Y:S01]  /*21cc0*/  IMAD.MOV.U32 R91, RZ, RZ, R139 ;  /* 0x000000ffff5b7224 */ /* 0x002fe200078e008b */
[----:B------:R-:W-:Y:S01]  /*21cd0*/  LOP3.LUT R71, R71, R3, RZ, 0xc0, !PT ;  /* 0x0000000347477212 */ /* 0x000fe200078ec0ff */
[----:B------:R-:W-:Y:S01]  /*21ce0*/  IMAD.MOV.U32 R139, RZ, RZ, R140 ;  /* 0x000000ffff8b7224 */ /* 0x000fe200078e008c */
[----:B------:R-:W-:Y:S01]  /*21cf0*/  LOP3.LUT R78, R47, UR36, R138, 0x96, !PT ;  /* 0x000000242f4e7c12 */ /* 0x000fe2000f8e968a */
[----:B------:R-:W-:Y:S01]  /*21d00*/  IMAD.MOV.U32 R138, RZ, RZ, R154 ;  /* 0x000000ffff8a7224 */ /* 0x000fe200078e009a */
[----:B------:R-:W-:Y:S01]  /*21d10*/  LOP3.LUT R79, R197, UR13, R46, 0x96, !PT ;  /* 0x0000000dc54f7c12 */ /* 0x000fe2000f8e962e */
[----:B------:R1:W2:Y:S01]  /*21d20*/  MUFU.EX2 R154, R86 ;  /* 0x00000056009a7308 */ /* 0x0002a20000000800 */
[--C-:B------:R-:W-:Y:S01]  /*21d30*/  HSET2.LE.AND R72, R80, R161.reuse, PT ;  /* 0x000000a150487233 */ /* 0x100fe20003803000 */
[----:B---3--:R-:W-:Y:S01]  /*21d40*/  IMAD.MOV.U32 R170, RZ, RZ, R90 ;  /* 0x000000ffffaa7224 */ /* 0x008fe200078e005a */
[----:B------:R-:W-:Y:S02]  /*21d50*/  F2FP.F16.F32.PACK_AB R2, R177, R176 ;  /* 0x000000b0b102723e */ /* 0x000fe400000000ff */
[----:B------:R-:W-:Y:S01]  /*21d60*/  LOP3.LUT R45, R199, UR13, R46, 0x96, !PT ;  /* 0x0000000dc72d7c12 */ /* 0x000fe2000f8e962e */
[----:B------:R-:W-:Y:S01]  /*21d70*/  IMAD.WIDE.U32 R46, R44, -0x2daee0ad, RZ ;  /* 0xd2511f532c2e7825 */ /* 0x000fe200078e00ff */
[----:B------:R-:W-:Y:S03]  /*21d80*/  F2FP.F16.F32.PACK_AB R3, R175, R160 ;  /* 0x000000a0af03723e */ /* 0x000fe600000000ff */
[----:B------:R3:W-:Y:S01]  /*21d90*/  MUFU.EX2 R140, R97 ;  /* 0x00000061008c7308 */ /* 0x0007e20000000800 */
[----:B------:R-:W-:Y:S01]  /*21da0*/  LOP3.LUT R61, R61, R0, RZ, 0xc0, !PT ;  /* 0x000000003d3d7212 */ /* 0x000fe200078ec0ff */
[----:B------:R-:W-:Y:S01]  /*21db0*/  IMAD.WIDE.U32 R76, R45, -0x2daee0ad, RZ ;  /* 0xd2511f532d4c7825 */ /* 0x000fe200078e00ff */
[----:B------:R-:W-:Y:S02]  /*21dc0*/  LOP3.LUT R69, R69, R2, RZ, 0xc0, !PT ;  /* 0x0000000245457212 */ /* 0x000fe400078ec0ff */
[--C-:B------:R-:W-:Y:S01]  /*21dd0*/  HSET2.LE.AND R74, R127, R161.reuse, PT ;  /* 0x000000a17f4a7233 */ /* 0x100fe20003803000 */
[----:B------:R-:W-:Y:S01]  /*21de0*/  IMAD.MOV.U32 R127, RZ, RZ, R146 ;  /* 0x000000ffff7f7224 */ /* 0x000fe200078e0092 */
[----:B------:R-:W-:Y:S03]  /*21df0*/  F2FP.F16.F32.PACK_AB R0, R203, R195 ;  /* 0x000000c3cb00723e */ /* 0x000fe600000000ff */
[----:B------:R4:W-:Y:S01]  /*21e00*/  MUFU.EX2 R146, R168 ;  /* 0x000000a800927308 */ /* 0x0009e20000000800 */
[----:B------:R-:W-:Y:S01]  /*21e10*/  LOP3.LUT R72, R72, R3, RZ, 0xc0, !PT ;  /* 0x0000000348487212 */ /* 0x000fe200078ec0ff */
[----:B-1----:R-:W-:Y:S01]  /*21e20*/  IMAD.MOV.U32 R86, RZ, RZ, R144 ;  /* 0x000000ffff567224 */ /* 0x002fe200078e0090 */
[----:B------:R-:W-:Y:S02]  /*21e30*/  F2FP.F16.F32.PACK_AB R2, R167, R172 ;  /* 0x000000aca702723e */ /* 0x000fe400000000ff */
[----:B------:R-:W-:Y:S01]  /*21e40*/  LOP3.LUT R3, R47, UR12, R156, 0x96, !PT ;  /* 0x0000000c2f037c12 */ /* 0x000fe2000f8e969c */
[----:B------:R-:W-:Y:S01]  /*21e50*/  IMAD.MOV.U32 R156, RZ, RZ, R141 ;  /* 0x000000ffff9c7224 */ /* 0x000fe200078e008d */
[----:B------:R-:W-:Y:S03]  /*21e60*/  LOP3.LUT R67, R67, R0, RZ, 0xc0, !PT ;  /* 0x0000000043437212 */ /* 0x000fe600078ec0ff */
[----:B------:R1:W2:Y:S01]  /*21e70*/  MUFU.EX2 R144, R132 ;  /* 0x0000008400907308 */ /* 0x0002a20000000800 */
[--C-:B------:R-:W-:Y:S01]  /*21e80*/  HSET2.LE.AND R68, R68, R161.reuse, PT ;  /* 0x000000a144447233 */ /* 0x100fe20003803000 */
[----:B------:R-:W-:Y:S01]  /*21e90*/  IMAD.WIDE.U32 R44, R3, -0x326172a9, RZ ;  /* 0xcd9e8d57032c7825 */ /* 0x000fe200078e00ff */
[----:B------:R-:W-:Y:S02]  /*21ea0*/  LOP3.LUT R74, R74, R2, RZ, 0xc0, !PT ;  /* 0x000000024a4a7212 */ /* 0x000fe400078ec0ff */
[----:B------:R-:W-:Y:S01]  /*21eb0*/  F2FP.F16.F32.PACK_AB R0, R190, R184 ;  /* 0x000000b8be00723e */ /* 0x000fe200000000ff */
[----:B---3--:R-:W-:Y:S01]  /*21ec0*/  IMAD.MOV.U32 R97, RZ, RZ, R143 ;  /* 0x000000ffff617224 */ /* 0x008fe200078e008f */
[----:B------:R-:W-:Y:S03]  /*21ed0*/  LOP3.LUT R2, R77, UR25, R46, 0x96, !PT ;  /* 0x000000194d027c12 */ /* 0x000fe6000f8e962e */
[----:B------:R3:W2:Y:S01]  /*21ee0*/  MUFU.EX2 R141, R96 ;  /* 0x00000060008d7308 */ /* 0x0006a20000000800 */
[----:B------:R-:W-:Y:S01]  /*21ef0*/  LOP3.LUT R68, R68, R0, RZ, 0xc0, !PT ;  /* 0x0000000044447212 */ /* 0x000fe200078ec0ff */
[----:B----4-:R-:W-:Y:S01]  /*21f00*/  IMAD.MOV.U32 R168, RZ, RZ, R124 ;  /* 0x000000ffffa87224 */ /* 0x010fe200078e007c */
[--C-:B------:R-:W-:Y:S01]  /*21f10*/  HSET2.LE.AND R73, R81, R161.reuse, PT ;  /* 0x000000a151497233 */ /* 0x100fe20003803000 */
[----:B------:R-:W-:Y:S01]  /*21f20*/  IMAD.MOV.U32 R124, RZ, RZ, R131 ;  /* 0x000000ffff7c7224 */ /* 0x000fe200078e0083 */
[----:B------:R-:W-:Y:S01]  /*21f30*/  F2FP.F16.F32.PACK_AB R0, R174, R173 ;  /* 0x000000adae00723e */ /* 0x000fe200000000ff */
[----:B------:R-:W-:Y:S01]  /*21f40*/  IMAD.WIDE.U32 R46, R2, -0x326172a9, RZ ;  /* 0xcd9e8d57022e7825 */ /* 0x000fe200078e00ff */
[----:B------:R-:W-:Y:S03]  /*21f50*/  LOP3.LUT R2, R45, UR28, R198, 0x96, !PT ;  /* 0x0000001c2d027c12 */ /* 0x000fe6000f8e96c6 */
[----:B------:R4:W-:Y:S01]  /*21f60*/  MUFU.EX2 R131, R101 ;  /* 0x0000006500837308 */ /* 0x0009e20000000800 */
[----:B------:R-:W-:Y:S01]  /*21f70*/  LOP3.LUT R73, R73, R0, RZ, 0xc0, !PT ;  /* 0x0000000049497212 */ /* 0x000fe200078ec0ff */
[----:B-1----:R-:W-:Y:S01]  /*21f80*/  IMAD.MOV.U32 R132, RZ, RZ, R86 ;  /* 0x000000ffff847224 */ /* 0x002fe200078e0056 */
[--C-:B------:R-:W-:Y:S01]  /*21f90*/  HSET2.LE.AND R75, R133, R161.reuse, PT ;  /* 0x000000a1854b7233 */ /* 0x100fe20003803000 */
[----:B------:R-:W-:Y:S01]  /*21fa0*/  IMAD.WIDE.U32 R2, R2, -0x2daee0ad, RZ ;  /* 0xd2511f5302027825 */ /* 0x000fe200078e00ff */
[----:B------:R-:W-:Y:S05]  /*21fb0*/  F2FP.F16.F32.PACK_AB R0, R165, R166 ;  /* 0x000000a6a500723e */ /* 0x000fea00000000ff */
[----:B------:R1:W-:Y:S01]  /*21fc0*/  MUFU.EX2 R143, R98 ;  /* 0x00000062008f7308 */ /* 0x0003e20000000800 */
[----:B------:R-:W-:Y:S01]  /*21fd0*/  LOP3.LUT R75, R75, R0, RZ, 0xc0, !PT ;  /* 0x000000004b4b7212 */ /* 0x000fe200078ec0ff */
[----:B---3--:R-:W-:Y:S01]  /*21fe0*/  IMAD.MOV.U32 R96, RZ, RZ, R138 ;  /* 0x000000ffff607224 */ /* 0x008fe200078e008a */
[----:B------:R-:W-:Y:S01]  /*21ff0*/  LOP3.LUT R0, R47, UR24, R44, 0x96, !PT ;  /* 0x000000182f007c12 */ /* 0x000fe2000f8e962c */
[----:B------:R-:W-:Y:S01]  /*22000*/  IMAD.MOV.U32 R138, RZ, RZ, R136 ;  /* 0x000000ffff8a7224 */ /* 0x000fe200078e0088 */
[----:B------:R-:W-:Y:S01]  /*22010*/  LOP3.LUT R44, R3, UR21, R76, 0x96, !PT ;  /* 0x00000015032c7c12 */ /* 0x000fe2000f8e964c */
[----:B------:R-:W-:Y:S02]  /*22020*/  IMAD.MOV.U32 R133, RZ, RZ, R87 ;  /* 0x000000ffff857224 */ /* 0x000fe400078e0057 */
[----:B------:R-:W-:Y:S02]  /*22030*/  IMAD.MOV.U32 R136, RZ, RZ, R111 ;  /* 0x000000ffff887224 */ /* 0x000fe400078e006f */
[----:B------:R-:W-:Y:S04]  /*22040*/  IMAD.WIDE.U32 R44, R44, -0x326172a9, RZ ;  /* 0xcd9e8d572c2c7825 */ /* 0x000fe800078e00ff */
[----:B------:R-:W-:Y:S01]  /*22050*/  IMAD.MOV.U32 R111, RZ, RZ, R95 ;  /* 0x000000ffff6f7224 */ /* 0x000fe200078e005f */
[----:B------:R-:W-:Y:S01]  /*22060*/  LOP3.LUT R45, R45, UR20, R46, 0x96, !PT ;  /* 0x000000142d2d7c12 */ /* 0x000fe2000f8e962e */
[----:B------:R-:W-:Y:S04]  /*22070*/  IMAD.WIDE.U32 R46, R0, -0x2daee0ad, RZ ;  /* 0xd2511f53002e7825 */ /* 0x000fe800078e00ff */
[----:B----4-:R-:W-:Y:S01]  /*22080*/  IMAD.MOV.U32 R101, RZ, RZ, R129 ;  /* 0x000000ffff657224 */ /* 0x010fe200078e0081 */
[----:B------:R-:W-:Y:S01]  /*22090*/  LOP3.LUT R2, R47, UR19, R2, 0x96, !PT ;  /* 0x000000132f027c12 */ /* 0x000fe2000f8e9602 */
[----:B-1----:R-:W-:Y:S01]  /*220a0*/  IMAD.MOV.U32 R98, RZ, RZ, R132 ;  /* 0x000000ffff627224 */ /* 0x002fe200078e0084 */
[----:B------:R-:W-:Y:S03]  /*220b0*/  MUFU.EX2 R111, R111 ;  /* 0x0000006f006f7308 */ /* 0x000fe60000000800 */
[----:B------:R-:W-:Y:S05]  /*220c0*/  IMAD.WIDE.U32 R2, R2, -0x326172a9, RZ ;  /* 0xcd9e8d5702027825 */ /* 0x000fea00078e00ff */
[----:B------:R-:W-:Y:S02]  /*220d0*/  LOP3.LUT R44, R3, UR30, R44, 0x96, !PT ;  /* 0x0000001e032c7c12 */ /* 0x000fe4000f8e962c */
[----:B------:R1:W-:Y:S01]  /*220e0*/  MUFU.EX2 R132, R171 ;  /* 0x000000ab00847308 */ /* 0x0003e20000000800 */
        /* <DEDUP_REMOVED lines=8> */
[--C-:B------:R-:W-:Y:S01]  /*22170*/  HSET2.LE.AND R80, R80, R161.reuse, PT ;  /* 0x000000a150507233 */ /* 0x100fe20003803000 */
[----:B-1----:R-:W-:Y:S01]  /*22180*/  IMAD.MOV.U32 R171, RZ, RZ, R91 ;  /* 0x000000ffffab7224 */ /* 0x002fe200078e005b */
[----:B------:R-:W-:Y:S01]  /*22190*/  PRMT R81, R81, 0x5410, R44 ;  /* 0x0000541051517816 */ /* 0x000fe2000000002c */
[----:B------:R-:W-:Y:S01]  /*221a0*/  IMAD.MOV.U32 R171, RZ, RZ, R158 ;  /* 0x000000ffffab7224 */ /* 0x000fe200078e009e */
        /* <DEDUP_REMOVED lines=13> */
[----:B------:R-:W-:Y:S02]  /*22280*/  PRMT R83, R83, 0x5410, R77 ;  /* 0x0000541053537816 */ /* 0x000fe4000000004d */
[----:B--2---:R-:W-:Y:S02]  /*22290*/  F2FP.F16.F32.PACK_AB R0, R159, R157 ;  /* 0x0000009d9f00723e */ /* 0x004fe400000000ff */
        /* <DEDUP_REMOVED lines=11> */
[----:B------:R-:W-:Y:S01]  /*22350*/  LOP3.LUT R0, R45, 0xff, RZ, 0xc0, !PT ;  /* 0x000000ff2d007812 */ /* 0x000fe200078ec0ff */
[----:B------:R-:W-:Y:S03]  /*22360*/  IMAD.WIDE.U32 R44, R79, -0x2daee0ad, RZ ;  /* 0xd2511f534f2c7825 */ /* 0x000fe600078e00ff */
        /* <DEDUP_REMOVED lines=14> */
[----:B------:R-:W-:Y:S02]  /*22450*/  LOP3.LUT R47, R45, UR20, R78, 0x96, !PT ;  /* 0x000000142d2f7c12 */ /* 0x000fe4000f8e964e */
[--C-:B------:R-:W-:Y:S02]  /*22460*/  SHF.R.U32.HI R79, RZ, 0x10, R2.reuse ;  /* 0x00000010ff4f7819 */ /* 0x100fe40000011602 */
[C---:B------:R-:W-:Y:S02]  /*22470*/  LOP3.LUT R78, R2.reuse, 0xffff, RZ, 0xc0, !PT ;  /* 0x0000ffff024e7812 */ /* 0x040fe400078ec0ff */
[----:B------:R-:W-:Y:S02]  /*22480*/  LOP3.LUT R0, R2, 0xff, RZ, 0xc0, !PT ;  /* 0x000000ff02007812 */ /* 0x000fe400078ec0ff */
[----:B------:R-:W-:Y:S02]  /*22490*/  SHF.R.U32.HI R2, RZ, 0x18, R2 ;  /* 0x00000018ff027819 */ /* 0x000fe40000011602 */
[----:B------:R-:W-:Y:S02]  /*224a0*/  LOP3.LUT R79, R79, 0xff, RZ, 0xc0, !PT ;  /* 0x000000ff4f4f7812 */ /* 0x000fe400078ec0ff */
[----:B------:R-:W-:Y:S02]  /*224b0*/  LOP3.LUT R45, R3, UR30, R44, 0x96, !PT ;  /* 0x0000001e032d7c12 */ /* 0x000fe4000f8e962c */
[----:B------:R-:W-:Y:S01]  /*224c0*/  PRMT R79, R79, 0x5410, R2 ;  /* 0x000054104f4f7816 */ /* 0x000fe20000000002 */
[----:B------:R-:W-:Y:S01]  /*224d0*/  IMAD.WIDE.U32 R2, R47, -0x2daee0ad, RZ ;  /* 0xd2511f532f027825 */ /* 0x000fe200078e00ff */
[----:B------:R-:W-:Y:S02]  /*224e0*/  SHF.R.U32.HI R78, RZ, 0x8, R78 ;  /* 0x00000008ff4e7819 */ /* 0x000fe4000001164e */
[----:B------:R-:W-:Y:S01]  /*224f0*/  SHF.R.U32.HI R77, RZ, 0x10, R45 ;  /* 0x00000010ff4d7819 */ /* 0x000fe2000001162d */
[----:B------:R-:W-:Y:S01]  /*22500*/  IMAD.MOV.U32 R47, RZ, RZ, R145 ;  /* 0x000000ffff2f7224 */ /* 0x000fe200078e0091 */
[----:B------:R-:W-:Y:S01]  /*22510*/  PRMT R78, R0, 0x5410, R78 ;  /* 0x00005410004e7816 */ /* 0x000fe2000000004e */
[----:B------:R1:W2:Y:S01]  /*22520*/  MUFU.EX2 R145, R169 ;  /* 0x000000a900917308 */ /* 0x0002a20000000800 */
[----:B------:R-:W-:Y:S02]  /*22530*/  F2FP.F16.F32.PACK_AB R0, R144, R142 ;  /* 0x0000008e9000723e */ /* 0x000fe400000000ff */
[--C-:B------:R-:W-:Y:S02]  /*22540*/  HSET2.LE.AND R79, R79, R161.reuse, PT ;  /* 0x000000a14f4f7233 */ /* 0x100fe40003803000 */
[--C-:B------:R-:W-:Y:S02]  /*22550*/  HSET2.LE.AND R78, R78, R161.reuse, PT ;  /* 0x000000a14e4e7233 */ /* 0x100fe40003803000 */
[----:B------:R-:W-:Y:S02]  /*22560*/  LOP3.LUT R86, R2, 0xff, RZ, 0xc0, !PT ;  /* 0x000000ff02567812 */ /* 0x000fe400078ec0ff */
[----:B------:R-:W-:Y:S02]  /*22570*/  SHF.R.U32.HI R87, RZ, 0x10, R2 ;  /* 0x00000010ff577819 */ /* 0x000fe40000011602 */
[----:B------:R-:W-:Y:S02]  /*22580*/  LOP3.LUT R78, R78, R0, RZ, 0xc0, !PT ;  /* 0x000000004e4e7212 */ /* 0x000fe400078ec0ff */
[----:B------:R-:W-:Y:S02]  /*22590*/  F2FP.F16.F32.PACK_AB R0, R141, R140 ;  /* 0x0000008c8d00723e */ /* 0x000fe400000000ff */
[----:B------:R-:W-:Y:S02]  /*225a0*/  LOP3.LUT R87, R87, 0xff, RZ, 0xc0, !PT ;  /* 0x000000ff57577812 */ /* 0x000fe400078ec0ff */
[----:B------:R-:W-:Y:S01]  /*225b0*/  LOP3.LUT R79, R79, R0, RZ, 0xc0, !PT ;  /* 0x000000004f4f7212 */ /* 0x000fe200078ec0ff */
[----:B-1----:R-:W-:Y:S01]  /*225c0*/  IMAD.MOV.U32 R169, RZ, RZ, R162 ;  /* 0x000000ffffa97224 */ /* 0x002fe200078e00a2 */
[----:B------:R-:W-:Y:S01]  /*225d0*/  LOP3.LUT R0, R2, 0xffff, RZ, 0xc0, !PT ;  /* 0x0000ffff02007812 */ /* 0x000fe200078ec0ff */
[----:B------:R-:W-:Y:S01]  /*225e0*/  IMAD.MOV.U32 R162, RZ, RZ, R156 ;  /* 0x000000ffffa27224 */ /* 0x000fe200078e009c */
[----:B------:R-:W-:Y:S01]  /*225f0*/  SHF.R.U32.HI R2, RZ, 0x18, R2 ;  /* 0x00000018ff027819 */ /* 0x000fe20000011602 */
[----:B------:R1:W3:Y:S01]  /*22600*/  MUFU.EX2 R156, R99 ;  /* 0x00000063009c7308 */ /* 0x0002e20000000800 */
[----:B------:R-:W-:Y:S02]  /*22610*/  SHF.R.U32.HI R0, RZ, 0x8, R0 ;  /* 0x00000008ff007819 */ /* 0x000fe40000011600 */
[----:B------:R-:W-:Y:S02]  /*22620*/  PRMT R87, R87, 0x5410, R2 ;  /* 0x0000541057577816 */ /* 0x000fe40000000002 */
[----:B------:R-:W-:Y:S02]  /*22630*/  PRMT R86, R86, 0x5410, R0 ;  /* 0x0000541056567816 */ /* 0x000fe40000000000 */
[----:B--2---:R-:W-:Y:S02]  /*22640*/  F2FP.F16.F32.PACK_AB R0, R146, R145 ;  /* 0x000000919200723e */ /* 0x004fe400000000ff */
[--C-:B------:R-:W-:Y:S02]  /*22650*/  HSET2.LE.AND R87, R87, R161.reuse, PT ;  /* 0x000000a157577233 */ /* 0x100fe40003803000 */
[--C-:B------:R-:W-:Y:S02]  /*22660*/  HSET2.LE.AND R86, R86, R161.reuse, PT ;  /* 0x000000a156567233 */ /* 0x100fe40003803000 */
[----:B------:R-:W-:Y:S02]  /*22670*/  LOP3.LUT R44, R3, UR17, R76, 0x96, !PT ;  /* 0x00000011032c7c12 */ /* 0x000fe4000f8e964c */
[----:B------:R-:W-:Y:S02]  /*22680*/  LOP3.LUT R76, R45, 0xff, RZ, 0xc0, !PT ;  /* 0x000000ff2d4c7812 */ /* 0x000fe400078ec0ff */
[----:B------:R-:W-:Y:S01]  /*22690*/  LOP3.LUT R86, R86, R0, RZ, 0xc0, !PT ;  /* 0x0000000056567212 */ /* 0x000fe200078ec0ff */
[----:B-1----:R-:W-:Y:S01]  /*226a0*/  IMAD.MOV.U32 R99, RZ, RZ, R133 ;  /* 0x000000ffff637224 */ /* 0x002fe200078e0085 */
[----:B---3--:R-:W-:Y:S01]  /*226b0*/  F2FP.F16.F32.PACK_AB R0, R156, R143 ;  /* 0x0000008f9c00723e */ /* 0x008fe200000000ff */
[----:B------:R1:W2:Y:S01]  /*226c0*/  MUFU.EX2 R133, R100 ;  /* 0x0000006400857308 */ /* 0x0002a20000000800 */
[----:B------:R-:W-:Y:S01]  /*226d0*/  LOP3.LUT R77, R77, 0xff, RZ, 0xc0, !PT ;  /* 0x000000ff4d4d7812 */ /* 0x000fe200078ec0ff */
[----:B------:R-:W-:Y:S01]  /*226e0*/  IMAD.MOV.U32 R99, RZ, RZ, R47 ;  /* 0x000000ffff637224 */ /* 0x000fe200078e002f */
[----:B------:R-:W-:Y:S02]  /*226f0*/  LOP3.LUT R87, R87, R0, RZ, 0xc0, !PT ;  /* 0x0000000057577212 */ /* 0x000fe400078ec0ff */
[----:B------:R-:W-:Y:S02]  /*22700*/  LOP3.LUT R0, R45, 0xffff, RZ, 0xc0, !PT ;  /* 0x0000ffff2d007812 */ /* 0x000fe400078ec0ff */
[----:B------:R-:W-:Y:S02]  /*22710*/  SHF.R.U32.HI R45, RZ, 0x18, R45 ;  /* 0x00000018ff2d7819 */ /* 0x000fe4000001162d */
[----:B------:R-:W-:Y:S02]  /*22720*/  SHF.R.U32.HI R0, RZ, 0x8, R0 ;  /* 0x00000008ff007819 */ /* 0x000fe40000011600 */
[----:B------:R-:W-:Y:S02]  /*22730*/  PRMT R77, R77, 0x5410, R45 ;  /* 0x000054104d4d7816 */ /* 0x000fe4000000002d */
[----:B------:R-:W-:Y:S02]  /*22740*/  PRMT R76, R76, 0x5410, R0 ;  /* 0x000054104c4c7816 */ /* 0x000fe40000000000 */
[----:B------:R-:W-:Y:S02]  /*22750*/  F2FP.F16.F32.PACK_AB R0, R134, R132 ;  /* 0x000000848600723e */ /* 0x000fe400000000ff */
[--C-:B------:R-:W-:Y:S01]  /*22760*/  HSET2.LE.AND R77, R77, R161.reuse, PT ;  /* 0x000000a14d4d7233 */ /* 0x100fe20003803000 */
[----:B-1----:R-:W-:Y:S01]  /*22770*/  IMAD.MOV.U32 R100, RZ, RZ, R168 ;  /* 0x000000ffff647224 */ /* 0x002fe200078e00a8 */
[--C-:B------:R-:W-:Y:S01]  /*22780*/  HSET2.LE.AND R76, R76, R161.reuse, PT ;  /* 0x000000a14c4c7233 */ /* 0x100fe20003803000 */
[----:B------:R-:W-:Y:S04]  /*22790*/  IMAD.MOV.U32 R168, RZ, RZ, R125 ;  /* 0x000000ffffa87224 */ /* 0x000fe800078e007d */
[----:B------:R-:W-:Y:S02]  /*227a0*/  LOP3.LUT R76, R76, R0, RZ, 0xc0, !PT ;  /* 0x000000004c4c7212 */ /* 0x000fe400078ec0ff */
[----:B--2---:R-:W-:Y:S04]  /*227b0*/  F2FP.F16.F32.PACK_AB R0, R133, R131 ;  /* 0x000000838500723e */ /* 0x004fe800000000ff */
        /* <DEDUP_REMOVED lines=18> */
[----:B------:R-:W-:Y:S01]  /*228e0*/  LOP3.LUT R0, R85, UR42, R0, 0x96, !PT ;  /* 0x0000002a55007c12 */ /* 0x000fe2000f8e9600 */
[----:B------:R-:W-:Y:S04]  /*228f0*/  IMAD.MOV.U32 R85, RZ, RZ, R89 ;  /* 0x000000ffff557224 */ /* 0x000fe800078e0059 */
[----:B------:R-:W-:Y:S05]  /*22900*/  IMAD.WIDE.U32 R88, R0, -0x326172a9, RZ ;  /* 0xcd9e8d5700587825 */ /* 0x000fea00078e00ff */
[----:B------:R-:W-:Y:S01]  /*22910*/  LOP3.LUT R2, R89, UR36, R170, 0x96, !PT ;  /* 0x0000002459027c12 */ /* 0x000fe2000f8e96aa */
[----:B------:R-:W-:Y:S01]  /*22920*/  IMAD.MOV.U32 R170, RZ, RZ, R148 ;  /* 0x000000ffffaa7224 */ /* 0x000fe200078e0094 */
        /* <DEDUP_REMOVED lines=30> */
[----:B------:R-:W-:Y:S03]  /*22b10*/  IMAD.MOV.U32 R97, RZ, RZ, R126 ;  /* 0x000000ffff617224 */ /* 0x000fe600078e007e */
        /* <DEDUP_REMOVED lines=58> */
[----:B------:R-:W-:Y:S02]  /*22ec0*/  IMAD.MOV.U32 R171, RZ, RZ, R123 ;  /* 0x000000ffffab7224 */ /* 0x000fe400078e007b */
[----:B------:R-:W-:Y:S01]  /*22ed0*/  IMAD.MOV.U32 R96, RZ, RZ, R127 ;  /* 0x000000ffff607224 */ /* 0x000fe200078e007f */
[C---:B------:R-:W-:Y:S01]  /*22ee0*/  LOP3.LUT R44, R0.reuse, 0xffff, RZ, 0xc0, !PT ;  /* 0x0000ffff002c7812 */ /* 0x040fe200078ec0ff */
[----:B------:R-:W-:Y:S02]  /*22ef0*/  IMAD.MOV.U32 R89, RZ, RZ, R170 ;  /* 0x000000ffff597224 */ /* 0x000fe400078e00aa */
[----:B------:R-:W-:Y:S01]  /*22f00*/  IMAD.MOV.U32 R170, RZ, RZ, R124 ;  /* 0x000000ffffaa7224 */ /* 0x000fe200078e007c */
[----:B------:R-:W-:Y:S01]  /*22f10*/  SHF.R.U32.HI R45, RZ, 0x8, R44 ;  /* 0x00000008ff2d7819 */ /* 0x000fe2000001162c */
[----:B------:R-:W-:Y:S01]  /*22f20*/  IMAD.MOV.U32 R85, RZ, RZ, R101 ;  /* 0x000000ffff557224 */ /* 0x000fe200078e0065 */
[----:B------:R-:W-:Y:S01]  /*22f30*/  LOP3.LUT R44, R0, 0xff, RZ, 0xc0, !PT ;  /* 0x000000ff002c7812 */ /* 0x000fe200078ec0ff */
[----:B------:R-:W-:Y:S02]  /*22f40*/  IMAD.MOV.U32 R101, RZ, RZ, R137 ;  /* 0x000000ffff657224 */ /* 0x000fe400078e0089 */
[----:B------:R-:W-:Y:S01]  /*22f50*/  IMAD.MOV.U32 R163, RZ, RZ, R138 ;  /* 0x000000ffffa37224 */ /* 0x000fe200078e008a */
        /* <DEDUP_REMOVED lines=16> */
[----:B------:R-:W-:Y:S01]  /*23060*/  UMOV UR17, UR37 ;  /* 0x0000002500117c82 */ /* 0x000fe20008000000 */
[----:B------:R-:W-:Y:S01]  /*23070*/  IMAD.MOV.U32 R99, RZ, RZ, R96 ;  /* 0x000000ffff637224 */ /* 0x000fe200078e0060 */
[C---:B------:R-:W-:Y:S01]  /*23080*/  LOP3.LUT R44, R0.reuse, 0xffff, RZ, 0xc0, !PT ;  /* 0x0000ffff002c7812 */ /* 0x040fe200078ec0ff */
[----:B------:R-:W-:Y:S03]  /*23090*/  IMAD.MOV.U32 R96, RZ, RZ, R136 ;  /* 0x000000ffff607224 */ /* 0x000fe600078e0088 */
[----:B------:R-:W-:Y:S01]  /*230a0*/  SHF.R.U32.HI R45, RZ, 0x8, R44 ;  /* 0x00000008ff2d7819 */ /* 0x000fe2000001162c */
[----:B------:R-:W-:Y:S01]  /*230b0*/  MUFU.EX2 R99, R99 ;  /* 0x0000006300637308 */ /* 0x000fe20000000800 */
        /* <DEDUP_REMOVED lines=18> */
[--C-:B------:R-:W-:Y:S01]  /*231e0*/  HSET2.LE.AND R138, R138, R161.reuse, PT ;  /* 0x000000a18a8a7233 */ /* 0x100fe20003803000 */
[----:B------:R-:W-:Y:S01]  /*231f0*/  IMAD.MOV.U32 R97, RZ, RZ, R139 ;  /* 0x000000ffff617224 */ /* 0x000fe200078e008b */
[----:B------:R-:W-:Y:S04]  /*23200*/  LOP3.LUT R0, R0, 0xff, RZ, 0xc0, !PT ;  /* 0x000000ff00007812 */ /* 0x000fe800078ec0ff */
[----:B------:R-:W-:Y:S01]  /*23210*/  PRMT R139, R0, 0x5410, R2 ;  /* 0x00005410008b7816 */ /* 0x000fe20000000002 */
[----:B------:R-:W2:Y:S01]  /*23220*/  MUFU.EX2 R97, R97 ;  /* 0x0000006100617308 */ /* 0x000ea20000000800 */
[--C-:B------:R-:W-:Y:S03]  /*23230*/  HSET2.LE.AND R2, R92, R161.reuse, PT ;  /* 0x000000a15c027233 */ /* 0x100fe60003803000 */
[--C-:B------:R-:W-:Y:S06]  /*23240*/  HSET2.LE.AND R139, R139, R161.reuse, PT ;  /* 0x000000a18b8b7233 */ /* 0x100fec0003803000 */
[----:B------:R-:W-:Y:S01]  /*23250*/  MUFU.EX2 R92, R108 ;  /* 0x0000006c005c7308 */ /* 0x000fe20000000800 */
[-C--:B-1----:R-:W-:Y:S09]  /*23260*/  HMMA.16816.F32 R4, R40, R44.reuse, R4 ;  /* 0x0000002c2804723c */ /* 0x082ff20000001804 */
[----:B------:R-:W-:Y:S02]  /*23270*/  MUFU.EX2 R108, R3 ;  /* 0x00000003006c7308 */ /* 0x000fe40000000800 */
[----:B--2---:R-:W-:Y:S01]  /*23280*/  F2FP.F16.F32.PACK_AB R0, R105, R97 ;  /* 0x000000616900723e */ /* 0x004fe200000000ff */
        /* <DEDUP_REMOVED lines=12> */
[----:B------:R-:W-:Y:S01]  /*23350*/  IMAD.MOV.U32 R47, RZ, RZ, R199 ;  /* 0x000000ffff2f7224 */ /* 0x000fe200078e00c7 */
[--C-:B------:R-:W-:Y:S01]  /*23360*/  HSET2.LE.AND R85, R91, R161.reuse, PT ;  /* 0x000000a15b557233 */ /* 0x100fe20003803000 */
[----:B------:R-:W-:Y:S02]  /*23370*/  MUFU.EX2 R90, R115 ;  /* 0x00000073005a7308 */ /* 0x000fe40000000800 */
[----:B------:R-:W-:Y:S01]  /*23380*/  IMAD.MOV.U32 R50, RZ, RZ, R89 ;  /* 0x000000ffff327224 */ /* 0x000fe200078e0059 */
[----:B------:R-:W-:Y:S01]  /*23390*/  LOP3.LUT R84, R84, R0, RZ, 0xc0, !PT ;  /* 0x0000000054547212 */ /* 0x000fe200078ec0ff */
[----:B------:R-:W-:Y:S02]  /*233a0*/  IMAD.MOV.U32 R48, RZ, RZ, R106 ;  /* 0x000000ffff307224 */ /* 0x000fe400078e006a */
[----:B------:R-:W-:Y:S02]  /*233b0*/  IMAD.MOV.U32 R51, RZ, RZ, R88 ;  /* 0x000000ffff337224 */ /* 0x000fe400078e0058 */
[----:B------:R-:W-:Y:S02]  /*233c0*/  IMAD.MOV.U32 R49, RZ, RZ, R198 ;  /* 0x000000ffff317224 */ /* 0x000fe400078e00c6 */
[----:B------:R-:W-:Y:S01]  /*233d0*/  MUFU.EX2 R106, R113 ;  /* 0x00000071006a7308 */ /* 0x000fe20000000800 */
[----:B------:R-:W-:Y:S02]  /*233e0*/  IMAD.MOV.U32 R198, RZ, RZ, R100 ;  /* 0x000000ffffc67224 */ /* 0x000fe400078e0064 */
[----:B------:R-:W-:Y:S07]  /*233f0*/  IMAD.MOV.U32 R199, RZ, RZ, R98 ;  /* 0x000000ffffc77224 */ /* 0x000fee00078e0062 */
[----:B------:R-:W-:Y:S10]  /*23400*/  MUFU.EX2 R113, R47 ;  /* 0x0000002f00717308 */ /* 0x000ff40000000800 */
[----:B------:R-:W-:Y:S01]  /*23410*/  MUFU.EX2 R115, R49 ;  /* 0x0000003100737308 */ /* 0x000fe20000000800 */
[-C--:B-1----:R-:W-:Y:S09]  /*23420*/  HMMA.16816.F32 R4, R52, R40.reuse, R4 ;  /* 0x000000283404723c */ /* 0x082ff20000001804 */
[----:B------:R-:W1:Y:S01]  /*23430*/  MUFU.EX2 R89, R109 ;  /* 0x0000006d00597308 */ /* 0x000e620000000800 */
[C---:B------:R-:W-:Y:S09]  /*23440*/  HMMA.16816.F32 R8, R56.reuse, R40, R8 ;  /* 0x000000283808723c */ /* 0x040ff20000001808 */
[----:B------:R-:W-:Y:S01]  /*23450*/  MUFU.EX2 R109, R44 ;  /* 0x0000002c006d7308 */ /* 0x000fe20000000800 */
[-C--:B------:R-:W-:Y:S09]  /*23460*/  HMMA.16816.F32 R12, R56, R42.reuse, R12 ;  /* 0x0000002a380c723c */ /* 0x080ff2000000180c */
[----:B------:R-:W2:Y:S01]  /*23470*/  MUFU.EX2 R100, R117 ;  /* 0x0000007500647308 */ /* 0x000ea20000000800 */
[C---:B------:R-:W-:Y:S01]  /*23480*/  HMMA.16816.F32 R16, R52.reuse, R42, R16 ;  /* 0x0000002a3410723c */ /* 0x040fe20000001810 */
[----:B------:R-:W3:Y:S03]  /*23490*/  LDSM.16.MT88.4 R40, [R205+0x4400] ;  /* 0x00440000cd28783b */ /* 0x000ee60000004200 */
[----:B-1----:R-:W-:Y:S05]  /*234a0*/  F2FP.F16.F32.PACK_AB R3, R92, R89 ;  /* 0x000000595c03723e */ /* 0x002fea00000000ff */
[----:B------:R-:W-:Y:S10]  /*234b0*/  MUFU.EX2 R117, R48 ;  /* 0x0000003000757308 */ /* 0x000ff40000000800 */
[----:B------:R-:W-:Y:S01]  /*234c0*/  MUFU.EX2 R98, R102 ;  /* 0x0000006600627308 */ /* 0x000fe20000000800 */
[----:B--2---:R-:W-:Y:S04]  /*234d0*/  F2FP.F16.F32.PACK_AB R0, R106, R100 ;  /* 0x000000646a00723e */ /* 0x004fe800000000ff */
[----:B------:R-:W-:Y:S01]  /*234e0*/  LOP3.LUT R85, R85, R0, RZ, 0xc0, !PT ;  /* 0x0000000055557212 */ /* 0x000fe200078ec0ff */
[----:B------:R-:W-:Y:S04]  /*234f0*/  FADD.FTZ R0, R181, R104 ;  /* 0x00000068b5007221 */ /* 0x000fe80000010000 */
[----:B------:R-:W-:Y:S10]  /*23500*/  MUFU.EX2 R102, R51 ;  /* 0x0000003300667308 */ /* 0x000ff40000000800 */
[----:B------:R-:W-:Y:S10]  /*23510*/  MUFU.EX2 R88, R118 ;  /* 0x0000007600587308 */ /* 0x000ff40000000800 */
[----:B------:R1:W-:Y:S01]  /*23520*/  MUFU.EX2 R118, R50 ;  /* 0x0000003200767308 */ /* 0x0003e20000000800 */
[-C--:B---3--:R-:W-:Y:S06]  /*23530*/  HMMA.16816.F32 R20, R52, R40.reuse, R20 ;  /* 0x000000283414723c */ /* 0x088fec0000001814 */
[C---:B------:R-:W-:Y:S03]  /*23540*/  HMMA.16816.F32 R24, R56.reuse, R40, R24 ;  /* 0x000000283818723c */ /* 0x040fe60000001818 */
[----:B------:R-:W-:Y:S03]  /*23550*/  MUFU.EX2 R104, R114 ;  /* 0x0000007200687308 */ /* 0x000fe60000000800 */
[-C--:B------:R-:W-:Y:S01]  /*23560*/  HMMA.16816.F32 R28, R56, R42.reuse, R28 ;  /* 0x0000002a381c723c */ /* 0x080fe2000000181c */
[----:B-1----:R-:W-:Y:S06]  /*23570*/  LDSM.16.MT88.4 R48, [R205+0x5000] ;  /* 0x00500000cd30783b */ /* 0x002fec0000004200 */
[----:B------:R-:W-:Y:S01]  /*23580*/  MUFU.EX2 R91, R168 ;  /* 0x000000a8005b7308 */ /* 0x000fe20000000800 */
[----:B------:R-:W-:Y:S01]  /*23590*/  HMMA.16816.F32 R32, R52, R42, R32 ;  /* 0x0000002a3420723c */ /* 0x000fe20000001820 */
[----:B------:R-:W1:Y:S03]  /*235a0*/  LDSM.16.MT88.4 R40, [R204+0x4800] ;  /* 0x00480000cc28783b */ /* 0x000e660000004200 */
[--C-:B------:R-:W-:Y:S01]  /*235b0*/  HSET2.LE.AND R59, R125, R161.reuse, PT ;  /* 0x000000a17d3b7233 */ /* 0x100fe20003803000 */
[----:B------:R-:W-:Y:S02]  /*235c0*/  FADD.FTZ R57, R200, R0 ;  /* 0x00000000c8397221 */ /* 0x000fe40000010000 */
[--C-:B------:R-:W-:Y:S02]  /*235d0*/  HSET2.LE.AND R52, R107, R161.reuse, PT ;  /* 0x000000a16b347233 */ /* 0x100fe40003803000 */
[----:B------:R-:W-:Y:S02]  /*235e0*/  MUFU.EX2 R114, R121 ;  /* 0x0000007900727308 */ /* 0x000fe40000000800 */
[--C-:B------:R-:W-:Y:S01]  /*235f0*/  HSET2.LE.AND R53, R95, R161.reuse, PT ;  /* 0x000000a15f357233 */ /* 0x100fe20003803000 */
[----:B------:R-:W-:Y:S01]  /*23600*/  FADD.FTZ R56, R179, R93 ;  /* 0x0000005db3387221 */ /* 0x000fe20000010000 */
[--C-:B------:R-:W-:Y:S02]  /*23610*/  HSET2.LE.AND R55, R149, R161.reuse, PT ;  /* 0x000000a195377233 */ /* 0x100fe40003803000 */
[--C-:B------:R-:W-:Y:S01]  /*23620*/  HSET2.LE.AND R58, R128, R161.reuse, PT ;  /* 0x000000a1803a7233 */ /* 0x100fe20003803000 */
[----:B------:R-:W-:Y:S01]  /*23630*/  FADD.FTZ R56, R249, R56 ;  /* 0x00000038f9387221 */ /* 0x000fe20000010000 */
[--C-:B------:R-:W-:Y:S02]  /*23640*/  HSET2.LE.AND R149, R158, R161.reuse, PT ;  /* 0x000000a19e957233 */ /* 0x100fe40003803000 */
[----:B------:R-:W2:Y:S01]  /*23650*/  MUFU.EX2 R93, R103 ;  /* 0x00000067005d7308 */ /* 0x000ea20000000800 */
[----:B------:R-:W-:Y:S02]  /*23660*/  LOP3.LUT R53, R53, R3, RZ, 0xc0, !PT ;  /* 0x0000000335357212 */ /* 0x000fe400078ec0ff */
[----:B------:R-:W-:Y:S04]  /*23670*/  F2FP.F16.F32.PACK_AB R54, R116, R112 ;  /* 0x000000707436723e */ /* 0x000fe800000000ff */
[----:B------:R-:W-:Y:S03]  /*23680*/  LOP3.LUT R54, R2, R54, RZ, 0xc0, !PT ;  /* 0x0000003602367212 */ /* 0x000fe600078ec0ff */
[----:B------:R3:W4:Y:S01]  /*23690*/  MUFU.EX2 R103, R45 ;  /* 0x0000002d00677308 */ /* 0x0007220000000800 */
[----:B------:R-:W-:Y:S09]  /*236a0*/  FADD.FTZ R2, R186, R94 ;  /* 0x0000005eba027221 */ /* 0x000ff20000010000 */
[----:B------:R-:W-:Y:S01]  /*236b0*/  MUFU.EX2 R121, R199 ;  /* 0x000000c700797308 */ /* 0x000fe20000000800 */
[----:B--2---:R-:W-:Y:S04]  /*236c0*/  F2FP.F16.F32.PACK_AB R0, R98, R93 ;  /* 0x0000005d6200723e */ /* 0x004fe800000000ff */
[----:B------:R-:W-:Y:S02]  /*236d0*/  LOP3.LUT R55, R55, R0, RZ, 0xc0, !PT ;  /* 0x0000000037377212 */ /* 0x000fe400078ec0ff */
[----:B------:R-:W-:Y:S03]  /*236e0*/  F2FP.F16.F32.PACK_AB R0, R117, R113 ;  /* 0x000000717500723e */ /* 0x000fe600000000ff */
[----:B------:R-:W-:Y:S01]  /*236f0*/  MUFU.EX2 R95, R171 ;  /* 0x000000ab005f7308 */ /* 0x000fe20000000800 */
[----:B---3--:R-:W-:Y:S01]  /*23700*/  LDSM.16.MT88.4 R44, [R204+0x5000] ;  /* 0x00500000cc2c783b */ /* 0x008fe20000004200 */
[-C--:B-1----:R-:W-:Y:S05]  /*23710*/  HMMA.16816.F32 R4, R60, R40.reuse, R4 ;  /* 0x000000283c04723c */ /* 0x082fea0000001804 */
[----:B------:R-:W-:Y:S01]  /*23720*/  LOP3.LUT R58, R58, R0, RZ, 0xc0, !PT ;  /* 0x000000003a3a7212 */ /* 0x000fe200078ec0ff */
[C---:B------:R-:W-:Y:S02]  /*23730*/  HMMA.16816.F32 R8, R64.reuse, R40, R8 ;  /* 0x000000284008723c */ /* 0x040fe40000001808 */
[----:B------:R-:W-:Y:S04]  /*23740*/  MUFU.EX2 R94, R101 ;  /* 0x00000065005e7308 */ /* 0x000fe80000000800 */
[-C--:B------:R-:W-:Y:S06]  /*23750*/  HMMA.16816.F32 R12, R64, R42.reuse, R12 ;  /* 0x0000002a400c723c */ /* 0x080fec000000180c */
[----:B------:R-:W-:Y:S01]  /*23760*/  MUFU.EX2 R101, R96 ;  /* 0x0000006000657308 */ /* 0x000fe20000000800 */
[C---:B------:R-:W-:Y:S01]  /*23770*/  HMMA.16816.F32 R16, R60.reuse, R42, R16 ;  /* 0x0000002a3c10723c */ /* 0x040fe20000001810 */
[----:B------:R-:W1:Y:S08]  /*23780*/  LDSM.16.MT88.4 R40, [R205+0x4800] ;  /* 0x00480000cd28783b */ /* 0x000e700000004200 */
[----:B------:R-:W2:Y:S10]  /*23790*/  MUFU.EX2 R96, R119 ;  /* 0x0000007700607308 */ /* 0x000eb40000000800 */
[----:B------:R-:W3:Y:S10]  /*237a0*/  MUFU.EX2 R119, R198 ;  /* 0x000000c600777308 */ /* 0x000ef40000000800 */
[----:B------:R-:W-:Y:S01]  /*237b0*/  MUFU.EX2 R107, R197 ;  /* 0x000000c5006b7308 */ /* 0x000fe20000000800 */
[-C--:B-1----:R-:W-:Y:S06]  /*237c0*/  HMMA.16816.F32 R20, R60, R40.reuse, R20 ;  /* 0x000000283c14723c */ /* 0x082fec0000001814 */
[C---:B------:R-:W-:Y:S06]  /*237d0*/  HMMA.16816.F32 R24, R64.reuse, R40, R24 ;  /* 0x000000284018723c */ /* 0x040fec0000001818 */
[-C--:B------:R-:W-:Y:S06]  /*237e0*/  HMMA.16816.F32 R28, R64, R42.reuse, R28 ;  /* 0x0000002a401c723c */ /* 0x080fec000000181c */
[----:B------:R-:W-:Y:S01]  /*237f0*/  HMMA.16816.F32 R32, R60, R42, R32 ;  /* 0x0000002a3c20723c */ /* 0x000fe20000001820 */
[----:B------:R-:W1:Y:S06]  /*23800*/  LDSM.16.MT88.4 R40, [R204+0x4c00] ;  /* 0x004c0000cc28783b */ /* 0x000e6c0000004200 */
[--C-:B------:R-:W-:Y:S04]  /*23810*/  HSET2.LE.AND R60, R123, R161.reuse, PT ;  /* 0x000000a17b3c7233 */ /* 0x100fe80003803000 */
        /* <DEDUP_REMOVED lines=8> */
[-C--:B------:R-:W-:Y:S01]  /*238a0*/  HMMA.16816.F32 R28, R72, R42.reuse, R28 ;  /* 0x0000002a481c723c */ /* 0x080fe2000000181c */
[----:B------:R1:W-:Y:S04]  /*238b0*/  MUFU.EX2 R72, R212 ;  /* 0x000000d400487308 */ /* 0x0003e80000000800 */
[----:B------:R-:W-:Y:S01]  /*238c0*/  FADD.FTZ R41, R247, R2 ;  /* 0x00000002f7297221 */ /* 0x000fe20000010000 */
[----:B------:R-:W-:Y:S05]  /*238d0*/  HMMA.16816.F32 R32, R68, R42, R32 ;  /* 0x0000002a4420723c */ /* 0x000fea0000001820 */
[----:B------:R4:W-:Y:S01]  /*238e0*/  MUFU.EX2 R71, R211 ;  /* 0x000000d300477308 */ /* 0x0009e20000000800 */
[----:B------:R-:W-:Y:S01]  /*238f0*/  F2FP.F16.F32.PACK_AB R2, R90, R88 ;  /* 0x000000585a02723e */ /* 0x000fe200000000ff */
[-C--:B------:R-:W-:Y:S05]  /*23900*/  HMMA.16816.F32 R4, R76, R44.reuse, R4 ;  /* 0x0000002c4c04723c */ /* 0x080fea0000001804 */
[----:B------:R-:W-:Y:S01]  /*23910*/  FADD.FTZ R40, R201, R120 ;  /* 0x00000078c9287221 */ /* 0x000fe20000010000 */
[C---:B------:R-:W-:Y:S02]  /*23920*/  HMMA.16816.F32 R8, R80.reuse, R44, R8 ;  /* 0x0000002c5008723c */ /* 0x040fe40000001808 */
[----:B------:R3:W-:Y:S03]  /*23930*/  MUFU.EX2 R70, R208 ;  /* 0x000000d000467308 */ /* 0x0007e60000000800 */
[----:B------:R-:W-:Y:S01]  /*23940*/  LOP3.LUT R52, R52, R2, RZ, 0xc0, !PT ;  /* 0x0000000234347212 */ /* 0x000fe200078ec0ff */
[-C--:B------:R-:W-:Y:S06]  /*23950*/  HMMA.16816.F32 R12, R80, R46.reuse, R12 ;  /* 0x0000002e500c723c */ /* 0x080fec000000180c */
[----:B------:R3:W-:Y:S01]  /*23960*/  MUFU.EX2 R69, R207 ;  /* 0x000000cf00457308 */ /* 0x0007e20000000800 */
[----:B------:R-:W-:Y:S01]  /*23970*/  FADD.FTZ R3, R240, R40 ;  /* 0x00000028f0037221 */ /* 0x000fe20000010000 */
[C---:B------:R-:W-:Y:S04]  /*23980*/  HMMA.16816.F32 R16, R76.reuse, R46, R16 ;  /* 0x0000002e4c10723c */ /* 0x040fe80000001810 */
[----:B------:R-:W-:Y:S02]  /*23990*/  F2FP.F16.F32.PACK_AB R2, R118, R115 ;  /* 0x000000737602723e */ /* 0x000fe400000000ff */
[-C--:B------:R-:W-:Y:S02]  /*239a0*/  HMMA.16816.F32 R20, R76, R48.reuse, R20 ;  /* 0x000000304c14723c */ /* 0x080fe40000001814 */
[----:B------:R3:W-:Y:S03]  /*239b0*/  MUFU.EX2 R68, R206 ;  /* 0x000000ce00447308 */ /* 0x0007e60000000800 */
[----:B------:R-:W-:Y:S01]  /*239c0*/  FADD.FTZ R40, R170, R56 ;  /* 0x00000038aa287221 */ /* 0x000fe20000010000 */
[C---:B------:R-:W-:Y:S06]  /*239d0*/  HMMA.16816.F32 R24, R80.reuse, R48, R24 ;  /* 0x000000305018723c */ /* 0x040fec0000001818 */
[----:B------:R-:W-:Y:S01]  /*239e0*/  MUFU.EX2 R74, R163 ;  /* 0x000000a3004a7308 */ /* 0x000fe20000000800 */
[----:B------:R-:W-:Y:S01]  /*239f0*/  FADD.FTZ R41, R213, R41 ;  /* 0x00000029d5297221 */ /* 0x000fe20000010000 */
[-C--:B------:R-:W-:Y:S01]  /*23a00*/  HMMA.16816.F32 R28, R80, R50.reuse, R28 ;  /* 0x00000032501c723c */ /* 0x080fe2000000181c */
[----:B------:R2:W5:Y:S02]  /*23a10*/  LDL.LU R213, [R1+0xc4] ;  /* 0x0000c40001d57983 */ /* 0x0005640000300800 */
[----:B------:R-:W-:Y:S03]  /*23a20*/  LOP3.LUT R59, R59, R2, RZ, 0xc0, !PT ;  /* 0x000000023b3b7212 */ /* 0x000fe600078ec0ff */
[----:B------:R-:W-:Y:S01]  /*23a30*/  HMMA.16816.F32 R32, R76, R50, R32 ;  /* 0x000000324c20723c */ /* 0x000fe20000001820 */
[----:B-1----:R1:W5:Y:S01]  /*23a40*/  LDL.LU R212, [R1+0xc0] ;  /* 0x0000c00001d47983 */ /* 0x0023620000300800 */
[----:B------:R-:W1:Y:S03]  /*23a50*/  MUFU.EX2 R75, R169 ;  /* 0x000000a9004b7308 */ /* 0x000e660000000800 */
[----:B------:R-:W-:Y:S01]  /*23a60*/  FADD.FTZ R2, R233, R40 ;  /* 0x00000028e9027221 */ /* 0x000fe20000010000 */
[----:B------:R-:W-:Y:S01]  /*23a70*/  FADD.FTZ R61, R187, R41 ;  /* 0x00000029bb3d7221 */ /* 0x000fe20000010000 */
[----:B------:R-:W-:Y:S01]  /*23a80*/  FADD.FTZ R56, R243, R57 ;  /* 0x00000039f3387221 */ /* 0x000fe20000010000 */
[----:B------:R-:W1:Y:S04]  /*23a90*/  LDSM.16.MT88.4 R40, [R204+0x5400] ;  /* 0x00540000cc28783b */ /* 0x000e680000004200 */
[----:B------:R-:W-:Y:S01]  /*23aa0*/  MUFU.EX2 R73, R162 ;  /* 0x000000a200497308 */ /* 0x000fe20000000800 */
[----:B------:R-:W-:Y:S01]  /*23ab0*/  FADD.FTZ R0, R244, R3 ;  /* 0x00000003f4007221 */ /* 0x000fe20000010000 */
[----:B------:R-:W-:Y:S01]  /*23ac0*/  FADD.FTZ R44, R191, R56 ;  /* 0x00000038bf2c7221 */ /* 0x000fe20000010000 */
[--C-:B------:R-:W-:Y:S01]  /*23ad0*/  HSET2.LE.AND R57, R129, R161.reuse, PT ;  /* 0x000000a181397233 */ /* 0x100fe20003803000 */
[----:B------:R-:W-:Y:S01]  /*23ae0*/  FADD.FTZ R62, R237, R2 ;  /* 0x00000002ed3e7221 */ /* 0x000fe20000010000 */
[----:B------:R-:W-:Y:S01]  /*23af0*/  FADD.FTZ R45, R180, R0 ;  /* 0x00000000b42d7221 */ /* 0x000fe20000010000 */
[--C-:B------:R-:W-:Y:S01]  /*23b00*/  HSET2.LE.AND R56, R130, R161.reuse, PT ;  /* 0x000000a182387233 */ /* 0x100fe20003803000 */
[----:B----4-:R4:W5:Y:S01]  /*23b10*/  LDL.LU R211, [R1+0xbc] ;  /* 0x0000bc0001d37983 */ /* 0x0109620000300800 */
[----:B------:R-:W-:Y:S01]  /*23b20*/  F2FP.F16.F32.PACK_AB R2, R99, R103 ;  /* 0x000000676302723e */ /* 0x000fe200000000ff */
[----:B------:R-:W-:Y:S01]  /*23b30*/  FADD.FTZ R49, R252, R62 ;  /* 0x0000003efc317221 */ /* 0x000fe20000010000 */
[----:B------:R-:W-:Y:S01]  /*23b40*/  F2FP.F16.F32.PACK_AB R0, R109, R102 ;  /* 0x000000666d00723e */ /* 0x000fe200000000ff */
[----:B------:R-:W-:Y:S01]  /*23b50*/  FADD.FTZ R48, R194, R45 ;  /* 0x0000002dc2307221 */ /* 0x000fe20000010000 */
[----:B------:R-:W-:Y:S01]  /*23b60*/  LOP3.LUT R57, R57, R2, RZ, 0xc0, !PT ;  /* 0x0000000239397212 */ /* 0x000fe200078ec0ff */
[----:B------:R-:W-:Y:S01]  /*23b70*/  FADD.FTZ R2, R241, R61 ;  /* 0x0000003df1027221 */ /* 0x000fe20000010000 */
[--C-:B------:R-:W-:Y:S01]  /*23b80*/  HSET2.LE.AND R62, R124, R161.reuse, PT ;  /* 0x000000a17c3e7233 */ /* 0x100fe20003803000 */
[----:B------:R-:W4:Y:S01]  /*23b90*/  MUFU.EX2 R120, R196 ;  /* 0x000000c400787308 */ /* 0x000f220000000800 */
[----:B------:R-:W-:Y:S01]  /*23ba0*/  HSET2.LE.AND R61, R127, R161, PT ;  /* 0x000000a17f3d7233 */ /* 0x000fe20003803000 */
[----:B------:R-:W-:Y:S01]  /*23bb0*/  FADD.FTZ R64, R250, R2 ;  /* 0x00000002fa407221 */ /* 0x000fe20000010000 */
[----:B------:R-:W-:Y:S01]  /*23bc0*/  LOP3.LUT R56, R56, R0, RZ, 0xc0, !PT ;  /* 0x0000000038387212 */ /* 0x000fe200078ec0ff */
[----:B------:R-:W-:Y:S01]  /*23bd0*/  FADD.FTZ R0, R235, R44 ;  /* 0x0000002ceb007221 */ /* 0x000fe20000010000 */
[----:B------:R-:W-:Y:S01]  /*23be0*/  F2FP.F16.F32.PACK_AB R2, R111, R108 ;  /* 0x0000006c6f02723e */ /* 0x000fe200000000ff */
[----:B------:R-:W4:Y:S01]  /*23bf0*/  LDSM.16.MT88.4 R44, [R205+0x5400] ;  /* 0x00540000cd2c783b */ /* 0x000f220000004200 */
[----:B------:R-:W-:Y:S01]  /*23c00*/  FADD.FTZ R64, R209, R64 ;  /* 0x00000040d1407221 */ /* 0x000fe20000010000 */
[----:B------:R-:W-:Y:S01]  /*23c10*/  FADD.FTZ R66, R193, R0 ;  /* 0x00000000c1427221 */ /* 0x000fe20000010000 */
[----:B------:R-:W-:Y:S01]  /*23c20*/  LOP3.LUT R62, R62, R2, RZ, 0xc0, !PT ;  /* 0x000000023e3e7212 */ /* 0x000fe200078ec0ff */
[----:B------:R-:W-:Y:S01]  /*23c30*/  FADD.FTZ R2, R210, R49 ;  /* 0x00000031d2027221 */ /* 0x000fe20000010000 */
[----:B--2---:R-:W-:Y:S01]  /*23c40*/  F2FP.F16.F32.PACK_AB R0, R104, R96 ;  /* 0x000000606800723e */ /* 0x004fe200000000ff */
[----:B------:R-:W-:Y:S01]  /*23c50*/  FADD.FTZ R66, R242, R66 ;  /* 0x00000042f2427221 */ /* 0x000fe20000010000 */
[----:B------:R-:W-:Y:S01]  /*23c60*/  F2FP.F16.F32.PACK_AB R3, R101, R94 ;  /* 0x0000005e6503723e */ /* 0x000fe200000000ff */
[----:B------:R2:W5:Y:S01]  /*23c70*/  LDL.LU R210, [R1+0xb8] ;  /* 0x0000b80001d27983 */ /* 0x0005620000300800 */
[----:B------:R-:W-:Y:S01]  /*23c80*/  LOP3.LUT R61, R61, R0, RZ, 0xc0, !PT ;  /* 0x000000003d3d7212 */ /* 0x000fe200078ec0ff */
[----:B------:R-:W-:Y:S01]  /*23c90*/  FADD.FTZ R0, R231, R48 ;  /* 0x00000030e7007221 */ /* 0x000fe20000010000 */
[----:B------:R-:W-:Y:S01]  /*23ca0*/  FADD.FTZ R67, R183, R2 ;  /* 0x00000002b7437221 */ /* 0x000fe20000010000 */
[----:B------:R-:W2:Y:S01]  /*23cb0*/  LDSM.16.MT88.4 R48, [R204+0x5800] ;  /* 0x00580000cc30783b */ /* 0x000ea20000004200 */
[----:B------:R-:W-:Y:S01]  /*23cc0*/  LOP3.LUT R60, R60, R3, RZ, 0xc0, !PT ;  /* 0x000000033c3c7212 */ /* 0x000fe200078ec0ff */
[----:B------:R-:W-:Y:S01]  /*23cd0*/  FADD.FTZ R65, R230, R0 ;  /* 0x00000000e6417221 */ /* 0x000fe20000010000 */
[----:B---3--:R-:W-:Y:S01]  /*23ce0*/  F2FP.F16.F32.PACK_AB R0, R122, R119 ;  /* 0x000000777a00723e */ /* 0x008fe200000000ff */
[-C--:B-1----:R-:W-:Y:S04]  /*23cf0*/  HMMA.16816.F32 R4, R84, R40.reuse, R4 ;  /* 0x000000285404723c */ /* 0x082fe80000001804 */
[----:B------:R3:W5:Y:S01]  /*23d00*/  LDL.LU R209, [R1+0xb4] ;  /* 0x0000b40001d17983 */ /* 0x0007620000300800 */
[----:B------:R-:W-:Y:S01]  /*23d10*/  LOP3.LUT R150, R150, R0, RZ, 0xc0, !PT ;  /* 0x0000000096967212 */ /* 0x000fe200078ec0ff */
[C---:B------:R-:W-:Y:S02]  /*23d20*/  HMMA.16816.F32 R8, R52.reuse, R40, R8 ;  /* 0x000000283408723c */ /* 0x040fe40000001808 */
[----:B------:R3:W5:Y:S04]  /*23d30*/  LDL.LU R208, [R1+0xb0] ;  /* 0x0000b00001d07983 */ /* 0x0007680000300800 */
[----:B------:R3:W5:Y:S01]  /*23d40*/  LDL.LU R207, [R1+0xac] ;  /* 0x0000ac0001cf7983 */ /* 0x0007620000300800 */
[-C--:B------:R-:W-:Y:S03]  /*23d50*/  HMMA.16816.F32 R12, R52, R42.reuse, R12 ;  /* 0x0000002a340c723c */ /* 0x080fe6000000180c */
[----:B------:R3:W5:Y:S01]  /*23d60*/  LDL.LU R206, [R1+0xa8] ;  /* 0x0000a80001ce7983 */ /* 0x0007620000300800 */
[----:B------:R-:W-:Y:S02]  /*23d70*/  FADD.FTZ R41, R182, R66 ;  /* 0x00000042b6297221 */ /* 0x000fe40000010000 */
[C---:B------:R-:W-:Y:S01]  /*23d80*/  HMMA.16816.F32 R16, R84.reuse, R42, R16 ;  /* 0x0000002a5410723c */ /* 0x040fe20000001810 */
[----:B------:R1:W3:Y:S04]  /*23d90*/  MUFU.EX2 R66, R135 ;  /* 0x0000008700427308 */ /* 0x0002e80000000800 */
[----:B------:R-:W-:Y:S01]  /*23da0*/  FADD.FTZ R40, R202, R67 ;  /* 0x00000043ca287221 */ /* 0x000fe20000010000 */
[-C--:B----4-:R-:W-:Y:S05]  /*23db0*/  HMMA.16816.F32 R20, R84, R44.reuse, R20 ;  /* 0x0000002c5414723c */ /* 0x090fea0000001814 */
[----:B------:R-:W-:Y:S01]  /*23dc0*/  F2FP.F16.F32.PACK_AB R0, R75, R91 ;  /* 0x0000005b4b00723e */ /* 0x000fe200000000ff */
[C---:B------:R-:W-:Y:S05]  /*23dd0*/  HMMA.16816.F32 R24, R52.reuse, R44, R24 ;  /* 0x0000002c3418723c */ /* 0x040fea0000001818 */
[----:B------:R-:W-:Y:S01]  /*23de0*/  F2FP.F16.F32.PACK_AB R3, R114, R110 ;  /* 0x0000006e7203723e */ /* 0x000fe200000000ff */
[-C--:B------:R-:W-:Y:S01]  /*23df0*/  HMMA.16816.F32 R28, R52, R46.reuse, R28 ;  /* 0x0000002e341c723c */ /* 0x080fe2000000181c */
[----:B-1----:R4:W5:Y:S04]  /*23e00*/  LDL.LU R135, [R1+0xa4] ;  /* 0x0000a40001877983 */ /* 0x0029680000300800 */
[----:B------:R-:W-:Y:S01]  /*23e10*/  LOP3.LUT R149, R149, R0, RZ, 0xc0, !PT ;  /* 0x0000000095957212 */ /* 0x000fe200078ec0ff */
[----:B------:R-:W-:Y:S05]  /*23e20*/  HMMA.16816.F32 R32, R84, R46, R32 ;  /* 0x0000002e5420723c */ /* 0x000fea0000001820 */
[----:B------:R-:W-:Y:S01]  /*23e30*/  FADD.FTZ R0, R192, R41 ;  /* 0x00000029c0007221 */ /* 0x000fe20000010000 */
[-C--:B--2---:R-:W-:Y:S05]  /*23e40*/  HMMA.16816.F32 R4, R56, R48.reuse, R4 ;  /* 0x000000303804723c */ /* 0x084fea0000001804 */
[----:B------:R-:W-:Y:S01]  /*23e50*/  FADD.FTZ R45, R246, R40 ;  /* 0x00000028f62d7221 */ /* 0x000fe20000010000 */
[----:B------:R-:W-:Y:S01]  /*23e60*/  LOP3.LUT R63, R63, R3, RZ, 0xc0, !PT ;  /* 0x000000033f3f7212 */ /* 0x000fe200078ec0ff */
[----:B------:R-:W1:Y:S01]  /*23e70*/  LDSM.16.MT88.4 R40, [R205+0x5800] ;  /* 0x00580000cd28783b */ /* 0x000e620000004200 */
[----:B------:R-:W-:Y:S03]  /*23e80*/  F2FP.F16.F32.PACK_AB R2, R120, R121 ;  /* 0x000000797802723e */ /* 0x000fe600000000ff */
[----:B------:R-:W-:Y:S01]  /*23e90*/  F2FP.F16.F32.PACK_AB R3, R95, R107 ;  /* 0x0000006b5f03723e */ /* 0x000fe200000000ff */
[----:B------:R-:W-:Y:S01]  /*23ea0*/  FADD.FTZ R65, R178, R65 ;  /* 0x00000041b2417221 */ /* 0x000fe20000010000 */
[----:B------:R-:W-:Y:S01]  /*23eb0*/  LOP3.LUT R151, R151, R2, RZ, 0xc0, !PT ;  /* 0x0000000297977212 */ /* 0x000fe200078ec0ff */
[C---:B------:R-:W-:Y:S04]  /*23ec0*/  HMMA.16816.F32 R8, R60.reuse, R48, R8 ;  /* 0x000000303c08723c */ /* 0x040fe80000001808 */
[----:B------:R-:W-:Y:S01]  /*23ed0*/  LOP3.LUT R148, R148, R3, RZ, 0xc0, !PT ;  /* 0x0000000394947212 */ /* 0x000fe200078ec0ff */
[----:B------:R-:W-:Y:S01]  /*23ee0*/  FADD.FTZ R3, R185, R64 ;  /* 0x00000040b9037221 */ /* 0x000fe20000010000 */
[----:B------:R-:W-:Y:S01]  /*23ef0*/  F2FP.F16.F32.PACK_AB R2, R73, R74 ;  /* 0x0000004a4902723e */ /* 0x000fe200000000ff */
[----:B------:R-:W-:Y:S01]  /*23f00*/  FADD.FTZ R64, R189, R0 ;  /* 0x00000000bd407221 */ /* 0x000fe20000010000 */
[----:B------:R-:W-:Y:S01]  /*23f10*/  F2FP.F16.F32.PACK_AB R0, R71, R72 ;  /* 0x000000484700723e */ /* 0x000fe200000000ff */
[-C--:B------:R-:W-:Y:S03]  /*23f20*/  HMMA.16816.F32 R12, R60, R50.reuse, R12 ;  /* 0x000000323c0c723c */ /* 0x080fe6000000180c */
[----:B------:R-:W-:Y:S01]  /*23f30*/  LOP3.LUT R136, R136, R2, RZ, 0xc0, !PT ;  /* 0x0000000288887212 */ /* 0x000fe200078ec0ff */
[----:B------:R-:W-:Y:S01]  /*23f40*/  FADD.FTZ R2, R229, R3 ;  /* 0x00000003e5027221 */ /* 0x000fe20000010000 */
[----:B---3--:R-:W-:Y:S01]  /*23f50*/  F2FP.F16.F32.PACK_AB R3, R66, R68 ;  /* 0x000000444203723e */ /* 0x008fe200000000ff */
[----:B------:R-:W-:Y:S01]  /*23f60*/  FADD.FTZ R44, R188, R65 ;  /* 0x00000041bc2c7221 */ /* 0x000fe20000010000 */
[----:B------:R-:W-:Y:S01]  /*23f70*/  LOP3.LUT R137, R137, R0, RZ, 0xc0, !PT ;  /* 0x0000000089897212 */ /* 0x000fe200078ec0ff */
[----:B------:R-:W-:Y:S01]  /*23f80*/  FADD.FTZ R65, R245, R2 ;  /* 0x00000002f5417221 */ /* 0x000fe20000010000 */
[C---:B------:R-:W-:Y:S04]  /*23f90*/  HMMA.16816.F32 R16, R56.reuse, R50, R16 ;  /* 0x000000323810723c */ /* 0x040fe80000001810 */
[----:B------:R-:W-:Y:S01]  /*23fa0*/  F2FP.F16.F32.PACK_AB R2, R69, R70 ;  /* 0x000000464502723e */ /* 0x000fe200000000ff */
[----:B------:R-:W-:Y:S01]  /*23fb0*/  FADD.FTZ R0, R248, R65 ;  /* 0x00000041f8007221 */ /* 0x000fe20000010000 */
[----:B------:R-:W-:Y:S01]  /*23fc0*/  LOP3.LUT R139, R139, R3, RZ, 0xc0, !PT ;  /* 0x000000038b8b7212 */ /* 0x000fe200078ec0ff */
[----:B------:R-:W-:Y:S01]  /*23fd0*/  FADD.FTZ R3, R234, R64 ;  /* 0x00000040ea037221 */ /* 0x000fe20000010000 */
[----:B------:R-:W-:Y:S03]  /*23fe0*/  LOP3.LUT R138, R138, R2, RZ, 0xc0, !PT ;  /* 0x000000028a8a7212 */ /* 0x000fe600078ec0ff */
[----:B------:R-:W-:Y:S01]  /*23ff0*/  FADD.FTZ R2, R195, R44 ;  /* 0x0000002cc3027221 */ /* 0x000fe20000010000 */
[----:B------:R-:W-:Y:S01]  /*24000*/  FADD.FTZ R44, R251, R45 ;  /* 0x0000002dfb2c7221 */ /* 0x000fe20000010000 */
[----:B------:R-:W-:Y:S01]  /*24010*/  FADD.FTZ R45, R176, R0 ;  /* 0x00000000b02d7221 */ /* 0x000fe20000010000 */
        /* <DEDUP_REMOVED lines=8> */
[-C--:B-1----:R-:W-:Y:S03]  /*240a0*/  HMMA.16816.F32 R20, R56, R40.reuse, R20 ;  /* 0x000000283814723c */ /* 0x082fe60000001814 */
[----:B------:R-:W-:Y:S01]  /*240b0*/  FADD.FTZ R44, R190, R44 ;  /* 0x0000002cbe2c7221 */ /* 0x000fe20000010000 */
[----:B------:R-:W-:Y:S02]  /*240c0*/  FADD.FTZ R2, R174, R2 ;  /* 0x00000002ae027221 */ /* 0x000fe40000010000 */
[C---:B------:R-:W-:Y:S05]  /*240d0*/  HMMA.16816.F32 R24, R60.reuse, R40, R24 ;  /* 0x000000283c18723c */ /* 0x040fea0000001818 */
        /* <DEDUP_REMOVED lines=13> */
[----:B------:R-:W1:Y:S01]  /*241b0*/  LDSM.16.MT88.4 R44, [R205+0x5c00] ;  /* 0x005c0000cd2c783b */ /* 0x000e620000004200 */
[----:B------:R-:W-:Y:S01]  /*241c0*/  FADD.FTZ R3, R147, R3 ;  /* 0x0000000393037221 */ /* 0x000fe20000010000 */
[----:B------:R-:W-:Y:S03]  /*241d0*/  FADD.FTZ R0, R133, R2 ;  /* 0x0000000285007221 */ /* 0x000fe60000010000 */
[----:B------:R-:W-:Y:S01]  /*241e0*/  FADD.FTZ R2, R164, R48 ;  /* 0x00000030a4027221 */ /* 0x000fe20000010000 */
[----:B------:R-:W-:Y:S01]  /*241f0*/  FADD.FTZ R3, R155, R3 ;  /* 0x000000039b037221 */ /* 0x000fe20000010000 */
[-C--:B--2---:R-:W-:Y:S05]  /*24200*/  HMMA.16816.F32 R164, R148, R160.reuse, R4 ;  /* 0x000000a094a4723c */ /* 0x084fea0000001804 */
        /* <DEDUP_REMOVED lines=20> */
[----:B------:R-:W-:Y:S03]  /*24350*/  IMAD.MOV.U32 R132, RZ, RZ, R36 ;  /* 0x000000ffff847224 */ /* 0x000fe600078e0024 */
[----:B------:R-:W-:Y:S01]  /*24360*/  FADD.FTZ R3, R98, R3 ;  /* 0x0000000362037221 */ /* 0x000fe20000010000 */
[----:B------:R-:W-:Y:S01]  /*24370*/  FADD.FTZ R0, R145, R41 ;  /* 0x0000002991007221 */ /* 0x000fe20000010000 */
[----:B------:R-:W-:Y:S02]  /*24380*/  IMAD.MOV.U32 R134, RZ, RZ, R38 ;  /* 0x000000ffff867224 */ /* 0x000fe400078e0026 */
[----:B------:R-:W-:Y:S02]  /*24390*/  IMAD.MOV.U32 R133, RZ, RZ, R39 ;  /* 0x000000ffff857224 */ /* 0x000fe400078e0027 */
        /* <DEDUP_REMOVED lines=32> */
[----:B------:R-:W-:Y:S02]  /*245a0*/  FADD.FTZ R2, R73, R2 ;  /* 0x0000000249027221 */ /* 0x000fe40000010000 */
[----:B------:R-:W-:Y:S03]  /*245b0*/  FADD.FTZ R0, R71, R3 ;  /* 0x0000000347007221 */ /* 0x000fe60000010000 */
[----:B------:R-:W-:Y:S01]  /*245c0*/  FADD.FTZ R4, R122, R4 ;  /* 0x000000047a047221 */ /* 0x000fe20000010000 */
[----:B------:R-:W-:Y:S01]  /*245d0*/  FADD.FTZ R3, R121, R5 ;  /* 0x0000000579037221 */ /* 0x000fe20000010000 */
[----:B------:R-:W-:Y:S01]  /*245e0*/  FADD.FTZ R2, R70, R2 ;  /* 0x0000000246027221 */ /* 0x000fe20000010000 */
[----:B------:R-:W-:Y:S02]  /*245f0*/  FADD.FTZ R0, R68, R0 ;  /* 0x0000000044007221 */ /* 0x000fe40000010000 */
        /* <DEDUP_REMOVED lines=9> */
.L_x_980:
[----:B------:R-:W1:Y:S01]  /*24690*/  LDL.LU R8, [R1+0x48] ;  /* 0x0000480001087983 */ /* 0x000e620000300800 */
[----:B------:R-:W-:-:S03]  /*246a0*/  ULDC UR6, c[0x0][0x38c] ;  /* 0x0000e30000067ab9 */ /* 0x000fc60000000800 */
[----:B------:R-:W4:Y:S04]  /*246b0*/  LDL.LU R7, [R1+0x4c] ;  /* 0x00004c0001077983 */ /* 0x000f280000300800 */
[----:B------:R-:W2:Y:S04]  /*246c0*/  LDL.LU R5, [R1+0x40] ;  /* 0x0000400001057983 */ /* 0x000ea80000300800 */
[----:B------:R-:W3:Y:S01]  /*246d0*/  LDL.LU R6, [R1+0x44] ;  /* 0x0000440001067983 */ /* 0x000ee20000300800 */
[----:B------:R-:W3:Y:S01]  /*246e0*/  S2UR UR4, SR_CgaCtaId ;  /* 0x00000000000479c3 */ /* 0x000ee20000008800 */
[----:B------:R-:W-:Y:S01]  /*246f0*/  UISETP.NE.AND UP0, UPT, UR15, -0x1, UPT ;  /* 0xffffffff0f00788c */ /* 0x000fe2000bf05270 */
[----:B------:R-:W-:Y:S01]  /*24700*/  MOV R15, 0x10 ;  /* 0x00000010000f7802 */ /* 0x000fe20000000f00 */
[----:B------:R-:W1:Y:S02]  /*24710*/  S2R R21, SR_TID.X ;  /* 0x0000000000157919 */ /* 0x000e640000002100 */
[----:B-1----:R-:W-:Y:S01]  /*24720*/  SHF.R.S32.HI R20, RZ, 0x1f, R21 ;  /* 0x0000001fff147819 */ /* 0x002fe20000011415 */
[----:B------:R-:W1:Y:S04]  /*24730*/  SHFL.BFLY PT, R3, R8, 0x2, 0x1f ;  /* 0x0c401f0008037f89 */ /* 0x000e6800000e0000 */
[----:B----4-:R-:W4:Y:S04]  /*24740*/  SHFL.BFLY PT, R2, R7, 0x2, 0x1f ;  /* 0x0c401f0007027f89 */ /* 0x010f2800000e0000 */
[----:B--2---:R-:W2:Y:S04]  /*24750*/  SHFL.BFLY PT, R0, R5, 0x2, 0x1f ;  /* 0x0c401f0005007f89 */ /* 0x004ea800000e0000 */
[----:B---3--:R-:W3:Y:S01]  /*24760*/  SHFL.BFLY PT, R4, R6, 0x2, 0x1f ;  /* 0x0c401f0006047f89 */ /* 0x008ee200000e0000 */
[----:B-1----:R-:W-:Y:S01]  /*24770*/  FADD.FTZ R3, R3, R8 ;  /* 0x0000000803037221 */ /* 0x002fe20000010000 */
[----:B----4-:R-:W-:-:S04]  /*24780*/  FADD.FTZ R2, R2, R7 ;  /* 0x0000000702027221 */ /* 0x010fc80000010000 */
[----:B------:R-:W1:Y:S01]  /*24790*/  SHFL.BFLY PT, R8, R3, 0x1, 0x1f ;  /* 0x0c201f0003087f89 */ /* 0x000e6200000e0000 */
[----:B--2---:R-:W-:-:S03]  /*247a0*/  FADD.FTZ R0, R0, R5 ;  /* 0x0000000500007221 */ /* 0x004fc60000010000 */
[----:B------:R-:W2:Y:S01]  /*247b0*/  SHFL.BFLY PT, R7, R2, 0x1, 0x1f ;  /* 0x0c201f0002077f89 */ /* 0x000ea200000e0000 */
[----:B---3--:R-:W-:-:S03]  /*247c0*/  FADD.FTZ R4, R4, R6 ;  /* 0x0000000604047221 */ /* 0x008fc60000010000 */
[----:B------:R-:W3:Y:S04]  /*247d0*/  SHFL.BFLY PT, R5, R0, 0x1, 0x1f ;  /* 0x0c201f0000057f89 */ /* 0x000ee800000e0000 */
[----:B------:R-:W4:Y:S01]  /*247e0*/  SHFL.BFLY PT, R6, R4, 0x1, 0x1f ;  /* 0x0c201f0004067f89 */ /* 0x000f2200000e0000 */
[----:B-1----:R-:W-:Y:S01]  /*247f0*/  FADD.FTZ R16, R3, R8 ;  /* 0x0000000803107221 */ /* 0x002fe20000010000 */
[----:B------:R-:W-:Y:S02]  /*24800*/  IMAD.MOV.U32 R3, RZ, RZ, 0x3f800000 ;  /* 0x3f800000ff037424 */ /* 0x000fe400078e00ff */
[----:B--2---:R-:W-:Y:S02]  /*24810*/  FADD.FTZ R17, R2, R7 ;  /* 0x0000000702117221 */ /* 0x004fe40000010000 */
[----:B------:R-:W-:-:S02]  /*24820*/  FSETP.NE.FTZ.AND P5, PT, R16, RZ, PT ;  /* 0x000000ff1000720b */ /* 0x000fc40003fb5000 */
[----:B------:R-:W-:Y:S01]  /*24830*/  MOV R2, 0x3f800000 ;  /* 0x3f80000000027802 */ /* 0x000fe20000000f00 */
[----:B---3--:R-:W-:Y:S01]  /*24840*/  FADD.FTZ R18, R0, R5 ;  /* 0x0000000500127221 */ /* 0x008fe20000010000 */
[----:B------:R-:W-:Y:S01]  /*24850*/  FSETP.NE.FTZ.AND P4, PT, R17, RZ, PT ;  /* 0x000000ff1100720b */ /* 0x000fe20003f95000 */
[----:B------:R-:W-:Y:S01]  /*24860*/  IMAD.MOV.U32 R5, RZ, RZ, 0x3f800000 ;  /* 0x3f800000ff057424 */ /* 0x000fe200078e00ff */
[----:B------:R-:W-:Y:S01]  /*24870*/  MOV R0, 0x3f800000 ;  /* 0x3f80000000007802 */ /* 0x000fe20000000f00 */
[----:B----4-:R-:W-:Y:S01]  /*24880*/  FADD.FTZ R19, R4, R6 ;  /* 0x0000000604137221 */ /* 0x010fe20000010000 */
[----:B------:R-:W-:Y:S02]  /*24890*/  FSETP.NE.FTZ.AND P3, PT, R18, RZ, PT ;  /* 0x000000ff1200720b */ /* 0x000fe40003f75000 */
[----:B------:R-:W-:Y:S02]  /*248a0*/  LEA.HI R4, R20, R21, RZ, 0x2 ;  /* 0x0000001514047211 */ /* 0x000fe400078f10ff */
[----:B------:R-:W-:Y:S01]  /*248b0*/  FSETP.NE.FTZ.AND P2, PT, R19, RZ, PT ;  /* 0x000000ff1300720b */ /* 0x000fe20003f55000 */
[----:B------:R-:W1:Y:S01]  /*248c0*/  @P5 MUFU.RCP R2, R16 ;  /* 0x0000001000025308 */ /* 0x000e620000001000 */
[----:B------:R-:W-:-:S02]  /*248d0*/  SHF.R.S32.HI R25, RZ, 0x2, R4 ;  /* 0x00000002ff197819 */ /* 0x000fc40000011404 */
[----:B------:R-:W-:Y:S02]  /*248e0*/  LOP3.LUT R7, R4, 0xfffffffc, RZ, 0xc0, !PT ;  /* 0xfffffffc04077812 */ /* 0x000fe400078ec0ff */
[----:B------:R-:W-:Y:S02]  /*248f0*/  SHF.R.S32.HI R4, RZ, 0x1f, R25 ;  /* 0x0000001fff047819 */ /* 0x000fe40000011419 */
[----:B------:R-:W-:Y:S01]  /*24900*/  LEA.HI R20, R20, R21, RZ, 0x5 ;  /* 0x0000001514147211 */ /* 0x000fe200078f28ff */
[----:B------:R-:W2:Y:S01]  /*24910*/  @P3 MUFU.RCP R3, R18 ;  /* 0x0000001200033308 */ /* 0x000ea20000001000 */
[----:B------:R-:W-:Y:S02]  /*24920*/  LEA.HI R4, R4, R25, RZ, 0x3 ;  /* 0x0000001904047211 */ /* 0x000fe400078f18ff */
[----:B------:R-:W-:Y:S02]  /*24930*/  SHF.R.S32.HI R6, RZ, 0x5, R20 ;  /* 0x00000005ff067819 */ /* 0x000fe40000011414 */
[----:B------:R-:W-:-:S02]  /*24940*/  LOP3.LUT R4, R4, 0xfffffff8, RZ, 0xc0, !PT ;  /* 0xfffffff804047812 */ /* 0x000fc400078ec0ff */
[----:B------:R-:W-:Y:S01]  /*24950*/  IADD3 R7, -R7, R21, RZ ;  /* 0x0000001507077210 */ /* 0x000fe20007ffe1ff */
[----:B------:R-:W3:Y:S01]  /*24960*/  @P4 MUFU.RCP R0, R17 ;  /* 0x0000001100004308 */ /* 0x000ee20000001000 */
[----:B-1----:R-:W-:Y:S01]  /*24970*/  FMUL.FTZ R2, R2, UR6 ;  /* 0x0000000602027c20 */ /* 0x002fe20008410000 */
[----:B------:R-:W-:Y:S01]  /*24980*/  IMAD.IADD R4, R25, 0x1, -R4 ;  /* 0x0000000119047824 */ /* 0x000fe200078e0a04 */
[----:B------:R-:W-:Y:S02]  /*24990*/  LEA R7, R6, R7, 0x8 ;  /* 0x0000000706077211 */ /* 0x000fe400078e40ff */
[C---:B------:R-:W-:Y:S01]  /*249a0*/  FMUL.FTZ R164, R2.reuse, R164 ;  /* 0x000000a402a47220 */ /* 0x040fe20000410000 */
[C---:B------:R-:W-:Y:S01]  /*249b0*/  FMUL.FTZ R165, R2.reuse, R165 ;  /* 0x000000a502a57220 */ /* 0x040fe20000410000 */
[C---:B------:R-:W-:Y:S01]  /*249c0*/  FMUL.FTZ R160, R2.reuse, R160 ;  /* 0x000000a002a07220 */ /* 0x040fe20000410000 */
[----:B------:R-:W1:Y:S01]  /*249d0*/  @P2 MUFU.RCP R5, R19 ;  /* 0x0000001300052308 */ /* 0x000e620000001000 */
[C---:B------:R-:W-:Y:S01]  /*249e0*/  FMUL.FTZ R161, R2.reuse, R161 ;  /* 0x000000a102a17220 */ /* 0x040fe20000410000 */
[C---:B------:R-:W-:Y:S01]  /*249f0*/  FMUL.FTZ R156, R2.reuse, R156 ;  /* 0x0000009c029c7220 */ /* 0x040fe20000410000 */
[C---:B------:R-:W-:Y:S01]  /*24a00*/  FMUL.FTZ R9, R2.reuse, R157 ;  /* 0x0000009d02097220 */ /* 0x040fe20000410000 */
[C---:B------:R-:W-:Y:S01]  /*24a10*/  FMUL.FTZ R148, R2.reuse, R148 ;  /* 0x0000009402947220 */ /* 0x040fe20000410000 */
[----:B------:R-:W-:Y:S01]  /*24a20*/  FMUL.FTZ R149, R2, R149 ;  /* 0x0000009502957220 */ /* 0x000fe20000410000 */
[----:B--2---:R-:W-:Y:S01]  /*24a30*/  FMUL.FTZ R2, R3, UR6 ;  /* 0x0000000603027c20 */ /* 0x004fe20008410000 */
[----:B------:R-:W-:Y:S01]  /*24a40*/  LEA.HI R3, R4, R4, RZ, 0x1 ;  /* 0x0000000404037211 */ /* 0x000fe200078f08ff */
[----:B---3--:R-:W-:-:S02]  /*24a50*/  FMUL.FTZ R0, R0, UR6 ;  /* 0x0000000600007c20 */ /* 0x008fc40008410000 */
[C---:B------:R-:W-:Y:S01]  /*24a60*/  FMUL.FTZ R152, R2.reuse, R152 ;  /* 0x0000009802987220 */ /* 0x040fe20000410000 */
[----:B------:R-:W-:Y:S01]  /*24a70*/  SHF.R.S32.HI R8, RZ, 0x1, R3 ;  /* 0x00000001ff087819 */ /* 0x000fe20000011403 */
        /* <DEDUP_REMOVED lines=10> */
[----:B------:R-:W-:Y:S01]  /*24b20*/  LOP3.LUT R3, R3, 0x3fffffe, RZ, 0xc0, !PT ;  /* 0x03fffffe03037812 */ /* 0x000fe200078ec0ff */
[C---:B------:R-:W-:Y:S01]  /*24b30*/  FMUL.FTZ R5, R2.reuse, R153 ;  /* 0x0000009902057220 */ /* 0x040fe20000410000 */
[C---:B------:R-:W-:Y:S01]  /*24b40*/  FMUL.FTZ R11, R2.reuse, R145 ;  /* 0x00000091020b7220 */ /* 0x040fe20000410000 */
[C---:B------:R-:W-:Y:S01]  /*24b50*/  FMUL.FTZ R140, R2.reuse, R140 ;  /* 0x0000008c028c7220 */ /* 0x040fe20000410000 */
[C---:B------:R-:W-:Y:S01]  /*24b60*/  FMUL.FTZ R141, R2.reuse, R141 ;  /* 0x0000008d028d7220 */ /* 0x040fe20000410000 */
[C---:B------:R-:W-:Y:S01]  /*24b70*/  FMUL.FTZ R136, R2.reuse, R136 ;  /* 0x0000008802887220 */ /* 0x040fe20000410000 */
[----:B------:R-:W-:Y:S01]  /*24b80*/  FMUL.FTZ R13, R2, R137 ;  /* 0x00000089020d7220 */ /* 0x000fe20000410000 */
[----:B------:R-:W-:Y:S01]  /*24b90*/  SHF.L.U32 R2, R8, 0x6, RZ ;  /* 0x0000000608027819 */ /* 0x000fe200000006ff */
[----:B------:R-:W-:Y:S01]  /*24ba0*/  UMOV UR6, 0x400 ;  /* 0x0000040000067882 */ /* 0x000fe20000000000 */
[----:B------:R-:W-:Y:S01]  /*24bb0*/  IADD3 R3, R4, -R3, RZ ;  /* 0x8000000304037210 */ /* 0x000fe20007ffe0ff */
[----:B------:R-:W-:Y:S01]  /*24bc0*/  ULEA UR4, UR4, UR6, 0x18 ;  /* 0x0000000604047291 */ /* 0x000fe2000f8ec03f */
[----:B------:R-:W-:Y:S01]  /*24bd0*/  LOP3.LUT R2, R2, 0xc0, RZ, 0xc0, !PT ;  /* 0x000000c002027812 */ /* 0x000fe200078ec0ff */
[----:B------:R-:W-:Y:S01]  /*24be0*/  FMUL.FTZ R154, R0, R154 ;  /* 0x0000009a009a7220 */ /* 0x000fe20000410000 */
[----:B------:R-:W-:Y:S01]  /*24bf0*/  LOP3.LUT R4, R8, 0x1, RZ, 0xc0, !PT ;  /* 0x0000000108047812 */ /* 0x000fe200078ec0ff */
[----:B------:R-:W-:Y:S01]  /*24c00*/  IMAD R3, R3, 0x10, R7 ;  /* 0x0000001003037824 */ /* 0x000fe200078e0207 */
[----:B------:R-:W-:Y:S01]  /*24c10*/  LEA.HI R2, R2, R2, RZ, 0x1d ;  /* 0x0000000202027211 */ /* 0x000fe200078fe8ff */
[----:B------:R-:W-:Y:S01]  /*24c20*/  FMUL.FTZ R14, R0, R155 ;  /* 0x0000009b000e7220 */ /* 0x000fe20000410000 */
[----:B------:R-:W-:Y:S01]  /*24c30*/  ISETP.NE.U32.AND P0, PT, R4, 0x1, PT ;  /* 0x000000010400780c */ /* 0x000fe20003f05070 */
[C---:B------:R-:W-:Y:S01]  /*24c40*/  FMUL.FTZ R146, R0.reuse, R146 ;  /* 0x0000009200927220 */ /* 0x040fe20000410000 */
[----:B------:R-:W-:Y:S01]  /*24c50*/  LEA R2, R3, R2, 0x1 ;  /* 0x0000000203027211 */ /* 0x000fe200078e08ff */
[C---:B------:R-:W-:Y:S01]  /*24c60*/  FMUL.FTZ R10, R0.reuse, R147 ;  /* 0x00000093000a7220 */ /* 0x040fe20000410000 */
[----:B------:R-:W-:Y:S01]  /*24c70*/  SEL R15, R15, 0xfffffff0, P0 ;  /* 0xfffffff00f0f7807 */ /* 0x000fe20000000000 */
[C---:B------:R-:W-:Y:S01]  /*24c80*/  FMUL.FTZ R142, R0.reuse, R142 ;  /* 0x0000008e008e7220 */ /* 0x040fe20000410000 */
[----:B------:R-:W-:Y:S01]  /*24c90*/  PLOP3.LUT P0, PT, PT, PT, UP0, 0x80, 0x0 ;  /* 0x000000000000781c */ /* 0x000fe20003f0f008 */
[C---:B------:R-:W-:Y:S01]  /*24ca0*/  FMUL.FTZ R143, R0.reuse, R143 ;  /* 0x0000008f008f7220 */ /* 0x040fe20000410000 */
[C---:B------:R-:W-:Y:S01]  /*24cb0*/  FMUL.FTZ R138, R0.reuse, R138 ;  /* 0x0000008a008a7220 */ /* 0x040fe20000410000 */
[----:B------:R-:W-:Y:S01]  /*24cc0*/  FMUL.FTZ R12, R0, R139 ;  /* 0x0000008b000c7220 */ /* 0x000fe20000410000 */
[----:B------:R-:W-:Y:S01]  /*24cd0*/  LOP3.LUT P1, RZ, R8, 0x2, RZ, 0xc0, !PT ;  /* 0x0000000208ff7812 */ /* 0x000fe2000782c0ff */
[----:B------:R-:W-:Y:S01]  /*24ce0*/  @UP0 ULDC.64 UR6, c[0x0][0x298] ;  /* 0x0000a60000060ab9 */ /* 0x000fe20000000a00 */
[----:B------:R-:W-:Y:S01]  /*24cf0*/  LEA R0, R2, UR4, 0x1 ;  /* 0x0000000402007c11 */ /* 0x000fe2000f8e08ff */
[----:B------:R-:W-:Y:S01]  /*24d00*/  @UP0 UIMAD.WIDE.U32 UR10, UR15, UR6, URZ ;  /* 0x000000060f0a02a5 */ /* 0x000fe2000f8e003f */
[----:B------:R-:W-:-:S02]  /*24d10*/  F2FP.F16.F32.PACK_AB R7, R165, R164 ;  /* 0x000000a4a507723e */ /* 0x000fc400000000ff */
[----:B------:R-:W-:Y:S01]  /*24d20*/  F2FP.F16.F32.PACK_AB R6, R6, R166 ;  /* 0x000000a60606723e */ /* 0x000fe200000000ff */
[----:B------:R-:W-:Y:S01]  /*24d30*/  IMAD.IADD R3, R0, 0x1, R15 ;  /* 0x0000000100037824 */ /* 0x000fe200078e020f */
[----:B------:R-:W-:Y:S01]  /*24d40*/  F2FP.F16.F32.PACK_AB R4, R161, R160 ;  /* 0x000000a0a104723e */ /* 0x000fe200000000ff */
[----:B------:R1:W-:Y:S01]  /*24d50*/  STS [R0], R7 ;  /* 0x0000000700007388 */ /* 0x0003e20000000800 */
[----:B------:R-:W-:Y:S01]  /*24d60*/  F2FP.F16.F32.PACK_AB R2, R163, R162 ;  /* 0x000000a2a302723e */ /* 0x000fe200000000ff */
[----:B------:R-:W-:Y:S01]  /*24d70*/  @UP0 UIMAD UR4, UR15, UR7, UR11 ;  /* 0x000000070f0402a4 */ /* 0x000fe2000f8e020b */
[----:B------:R-:W-:Y:S01]  /*24d80*/  F2FP.F16.F32.PACK_AB R5, R5, R152 ;  /* 0x000000980505723e */ /* 0x000fe200000000ff */
[----:B------:R2:W-:Y:S01]  /*24d90*/  STS [R0+0x200], R6 ;  /* 0x0002000600007388 */ /* 0x0005e20000000800 */
[----:B------:R-:W-:Y:S02]  /*24da0*/  F2FP.F16.F32.PACK_AB R14, R14, R154 ;  /* 0x0000009a0e0e723e */ /* 0x000fe400000000ff */
[----:B------:R-:W-:Y:S01]  /*24db0*/  F2FP.F16.F32.PACK_AB R11, R11, R144 ;  /* 0x000000900b0b723e */ /* 0x000fe200000000ff */
[----:B------:R3:W-:Y:S01]  /*24dc0*/  STS [R3], R4 ;  /* 0x0000000403007388 */ /* 0x0007e20000000800 */
[----:B------:R-:W-:-:S02]  /*24dd0*/  F2FP.F16.F32.PACK_AB R10, R10, R146 ;  /* 0x000000920a0a723e */ /* 0x000fc400000000ff */
[----:B------:R-:W-:Y:S01]  /*24de0*/  F2FP.F16.F32.PACK_AB R9, R9, R156 ;  /* 0x0000009c0909723e */ /* 0x000fe200000000ff */
[----:B------:R4:W-:Y:S01]  /*24df0*/  STS [R3+0x200], R2 ;  /* 0x0002000203007388 */ /* 0x0009e20000000800 */
[----:B------:R-:W-:Y:S02]  /*24e00*/  F2FP.F16.F32.PACK_AB R8, R159, R158 ;  /* 0x0000009e9f08723e */ /* 0x000fe400000000ff */
[----:B------:R-:W-:Y:S01]  /*24e10*/  F2FP.F16.F32.PACK_AB R13, R13, R136 ;  /* 0x000000880d0d723e */ /* 0x000fe200000000ff */
[----:B------:R4:W-:Y:S01]  /*24e20*/  STS [R0+0x1000], R5 ;  /* 0x0010000500007388 */ /* 0x0009e20000000800 */
[----:B------:R-:W-:Y:S02]  /*24e30*/  F2FP.F16.F32.PACK_AB R12, R12, R138 ;  /* 0x0000008a0c0c723e */ /* 0x000fe400000000ff */
[----:B-1----:R-:W-:Y:S02]  /*24e40*/  F2FP.F16.F32.PACK_AB R7, R141, R140 ;  /* 0x0000008c8d07723e */ /* 0x002fe400000000ff */
[----:B--2---:R-:W-:-:S02]  /*24e50*/  F2FP.F16.F32.PACK_AB R6, R143, R142 ;  /* 0x0000008e8f06723e */ /* 0x004fc400000000ff */
[----:B---3--:R-:W-:Y:S02]  /*24e60*/  F2FP.F16.F32.PACK_AB R4, R151, R150 ;  /* 0x000000969704723e */ /* 0x008fe400000000ff */
[C---:B----4-:R-:W-:Y:S02]  /*24e70*/  IADD3 R2, R0.reuse, 0x20, RZ ;  /* 0x0000002000027810 */ /* 0x050fe40007ffe0ff */
        /* <DEDUP_REMOVED lines=10> */
.L_x_984:
        /* <DEDUP_REMOVED lines=10> */
[----:B------:R-:W4:Y:S05]  /*24fc0*/  S2R R22, SR_CTAID.Y ;  /* 0x0000000000167919 */ /* 0x000f2a0000002600 */
[----:B------:R-:W-:Y:S01]  /*24fd0*/  @!P0 PLOP3.LUT P6, PT, PT, PT, PT, 0x8, 0x0 ;  /* 0x000000000000881c */ /* 0x000fe20003fce170 */
[----:B------:R-:W4:Y:S01]  /*24fe0*/  S2R R32, SR_CTAID.Z ;  /* 0x0000000000207919 */ /* 0x000f220000002700 */
[----:B-1----:R-:W-:Y:S01]  /*24ff0*/  IMAD.IADD R0, R15, 0x1, R2 ;  /* 0x000000010f007824 */ /* 0x002fe200078e0202 */
[----:B------:R-:W1:Y:S01]  /*25000*/  S2R R26, SR_CTAID.X ;  /* 0x00000000001a7919 */ /* 0x000e620000002500 */
[----:B--2---:R-:W2:Y:S03]  /*25010*/  @P5 LDC R11, c[0x0][0x2e8] ;  /* 0x0000ba00ff0b5b82 */ /* 0x004ea60000000800 */
[----:B------:R-:W-:Y:S04]  /*25020*/  STS [R0], R5 ;  /* 0x0000000500007388 */ /* 0x000fe80000000800 */
[----:B------:R1:W-:Y:S01]  /*25030*/  STS [R0+0x200], R4 ;  /* 0x0002000400007388 */ /* 0x0003e20000000800 */
[----:B---3--:R-:W3:Y:S03]  /*25040*/  @P4 LDC R10, c[0x0][0x2e8] ;  /* 0x0000ba00ff0a4b82 */ /* 0x008ee60000000800 */
[----:B------:R1:W-:Y:S04]  /*25050*/  STS [R2+0x1000], R7 ;  /* 0x0010000702007388 */ /* 0x0003e80000000800 */
[----:B------:R1:W-:Y:S01]  /*25060*/  STS [R2+0x1200], R6 ;  /* 0x0012000602007388 */ /* 0x0003e20000000800 */
[----:B----4-:R-:W4:Y:S01]  /*25070*/  @P1 LDC R8, c[0x0][0x2c0] ;  /* 0x0000b000ff081b82 */ /* 0x010f220000000800 */
[----:B------:R-:W2:Y:S02]  /*25080*/  S2R R27, SR_TID.X ;  /* 0x00000000001b7919 */ /* 0x000ea40000002100 */
[----:B------:R-:W-:Y:S04]  /*25090*/  STS [R0+0x1000], R13 ;  /* 0x0010000d00007388 */ /* 0x000fe80000000800 */
[----:B------:R2:W-:Y:S01]  /*250a0*/  STS [R0+0x1200], R12 ;  /* 0x0012000c00007388 */ /* 0x0005e20000000800 */
[----:B-1----:R-:W-:Y:S01]  /*250b0*/  @P1 IMAD.MOV.U32 R4, RZ, RZ, 0x1 ;  /* 0x00000001ff041424 */ /* 0x002fe200078e00ff */
[----:B------:R1:W1:Y:S01]  /*250c0*/  @P5 MUFU.LG2 R7, R16 ;  /* 0x0000001000075308 */ /* 0x0002620000000c00 */
[----:B------:R-:W2:Y:S07]  /*250d0*/  @P1 LDC.64 R2, c[0x0][0x2c0] ;  /* 0x0000b000ff021b82 */ /* 0x000eae0000000a00 */
[----:B------:R1:W1:Y:S01]  /*250e0*/  @P4 MUFU.LG2 R6, R17 ;  /* 0x0000001100064308 */ /* 0x0002620000000c00 */
[----:B--2---:R-:W-:Y:S01]  /*250f0*/  @P1 IMAD R0, R3, R2, RZ ;  /* 0x0000000203001224 */ /* 0x004fe200078e02ff */
[----:B------:R-:W-:Y:S01]  /*25100*/  @!P0 CS2R R2, SRZ ;  /* 0x0000000000028805 */ /* 0x000fe2000001ff00 */
[----:B-1-34-:R-:W-:Y:S06]  /*25110*/  @!P0 BRA `(.L_x_985) ;  /* 0x00000000001c8947 */ /* 0x01afec0003800000 */
[----:B------:R-:W1:Y:S01]  /*25120*/  S2UR UR7, SR_CTAID.Y ;  /* 0x00000000000779c3 */ /* 0x000e620000002600 */
[----:B------:R-:W-:Y:S01]  /*25130*/  ULDC UR6, c[0x0][0x2c4] ;  /* 0x0000b10000067ab9 */ /* 0x000fe20000000800 */
[----:B------:R-:W-:Y:S01]  /*25140*/  PLOP3.LUT P6, PT, PT, PT, PT, 0x80, 0x0 ;  /* 0x000000000000781c */ /* 0x000fe20003fcf070 */
[----:B-1----:R-:W-:-:S04]  /*25150*/  @!UP0 UIMAD UR15, UR7, UR6, URZ ;  /* 0x00000006070f82a4 */ /* 0x002fc8000f8e023f */
[----:B------:R-:W-:Y:S02]  /*25160*/  USHF.R.S32.HI UR6, URZ, 0x1f, UR15 ;  /* 0x0000001f3f067899 */ /* 0x000fe4000801140f */
[----:B------:R-:W-:-:S04]  /*25170*/  IMAD.U32 R2, RZ, RZ, UR15 ;  /* 0x0000000fff027e24 */ /* 0x000fc8000f8e00ff */
[----:B------:R-:W-:Y:S02]  /*25180*/  MOV R3, UR6 ;  /* 0x0000000600037c02 */ /* 0x000fe40008000f00 */
.L_x_985:
[----:B------:R-:W-:Y:S05]  /*25190*/  @P1 BRA `(.L_x_986) ;  /* 0x0000000000181947 */ /* 0x000fea0003800000 */
[----:B------:R-:W1:Y:S01]  /*251a0*/  LDC R0, c[0x0][0x2c4] ;  /* 0x0000b100ff007b82 */ /* 0x000e620000000800 */
[----:B------:R-:W-:Y:S02]  /*251b0*/  ISETP.NE.AND P0, PT, RZ, UR8, PT ;  /* 0x00000008ff007c0c */ /* 0x000fe4000bf05270 */
[----:B------:R-:W-:-:S05]  /*251c0*/  MOV R8, 0x1 ;  /* 0x0000000100087802 */ /* 0x000fca0000000f00 */
[----:B------:R-:W2:Y:S08]  /*251d0*/  LDC R4, c[0x0][0x270] ;  /* 0x00009c00ff047b82 */ /* 0x000eb00000000800 */
[----:B-1----:R-:W2:Y:S02]  /*251e0*/  @P0 LDC R0, c[0x0][0x2e4] ;  /* 0x0000b900ff000b82 */ /* 0x002ea40000000800 */
[----:B--2---:R-:W-:-:S07]  /*251f0*/  IMAD R4, R0, R4, RZ ;  /* 0x0000000400047224 */ /* 0x004fce00078e02ff */
.L_x_986:
[----:B------:R-:W-:Y:S01]  /*25200*/  BAR.SYNC.DEFER_BLOCKING 0x0 ;  /* 0x0000000000007b1d */ /* 0x000fe20000010000 */
[----:B------:R-:W-:Y:S01]  /*25210*/  LOP3.LUT R5, R20, 0xffffffe0, RZ, 0xc0, !PT ;  /* 0xffffffe014057812 */ /* 0x000fe200078ec0ff */
[----:B------:R-:W-:Y:S02]  /*25220*/  IMAD R4, R22, R4, RZ ;  /* 0x0000000416047224 */ /* 0x000fe400078e02ff */
[----:B------:R-:W-:Y:S01]  /*25230*/  @P4 FMUL.FTZ R6, R6, 0.69314718246459960938 ;  /* 0x3f31721806064820 */ /* 0x000fe20000410000 */
[----:B------:R-:W-:Y:S01]  /*25240*/  MOV R24, 0x7f800000 ;  /* 0x7f80000000187802 */ /* 0x000fe20000000f00 */
[----:B------:R-:W-:Y:S02]  /*25250*/  @P5 FMUL.FTZ R7, R7, 0.69314718246459960938 ;  /* 0x3f31721807075820 */ /* 0x000fe40000410000 */
[----:B------:R-:W1:Y:S01]  /*25260*/  @P3 LDC R15, c[0x0][0x2e8] ;  /* 0x0000ba00ff0f3b82 */ /* 0x000e620000000800 */
[----:B------:R-:W2:Y:S01]  /*25270*/  @P3 MUFU.LG2 R13, R18 ;  /* 0x00000012000d3308 */ /* 0x000ea20000000c00 */
[----:B------:R-:W-:Y:S01]  /*25280*/  IADD3 R9, -R5, R21, RZ ;  /* 0x0000001505097210 */ /* 0x000fe20007ffe1ff */
[----:B------:R-:W-:Y:S01]  /*25290*/  @P4 FFMA.FTZ R24, R38, R10, R6 ;  /* 0x0000000a26184223 */ /* 0x000fe20000010006 */
[----:B------:R-:W-:Y:S01]  /*252a0*/  SEL R5, R4, RZ, !P6 ;  /* 0x000000ff04057207 */ /* 0x000fe20007000000 */
[----:B------:R-:W-:Y:S01]  /*252b0*/  IMAD R4, R26, R8, RZ ;  /* 0x000000081a047224 */ /* 0x000fe200078e02ff */
[----:B------:R-:W-:Y:S01]  /*252c0*/  LOP3.LUT P0, RZ, R9, 0x3, RZ, 0xc0, !PT ;  /* 0x0000000309ff7812 */ /* 0x000fe2000780c0ff */
[----:B------:R-:W-:Y:S01]  /*252d0*/  BSSY B0, `(.L_x_987) ;  /* 0x0000047000007945 */ /* 0x000fe20003800000 */
[----:B------:R-:W3:Y:S01]  /*252e0*/  @P2 LDC R14, c[0x0][0x2e8] ;  /* 0x0000ba00ff0e2b82 */ /* 0x000ee20000000800 */
[----:B------:R-:W4:Y:S01]  /*252f0*/  @P2 MUFU.LG2 R12, R19 ;  /* 0x00000013000c2308 */ /* 0x000f220000000c00 */
[----:B------:R-:W-:Y:S01]  /*25300*/  IMAD.SHL.U32 R6, R4, 0x80, RZ ;  /* 0x0000008004067824 */ /* 0x000fe200078e00ff */
[----:B------:R-:W-:Y:S01]  /*25310*/  MOV R23, 0x7f800000 ;  /* 0x7f80000000177802 */ /* 0x000fe20000000f00 */
[----:B------:R-:W-:Y:S01]  /*25320*/  IMAD R0, R32, R0, R5 ;  /* 0x0000000020007224 */ /* 0x000fe200078e0205 */
[----:B------:R-:W-:Y:S01]  /*25330*/  SHF.R.S32.HI R26, RZ, 0x1f, R27 ;  /* 0x0000001fff1a7819 */ /* 0x000fe2000001141b */
[----:B------:R-:W-:Y:S01]  /*25340*/  @P5 FFMA.FTZ R23, R39, R11, R7 ;  /* 0x0000000b27175223 */ /* 0x000fe20000010007 */
[----:B------:R-:W-:Y:S01]  /*25350*/  SHF.R.S32.HI R7, RZ, 0x1f, R6 ;  /* 0x0000001fff077819 */ /* 0x000fe20000011406 */
[----:B------:R-:W-:Y:S01]  /*25360*/  IMAD.MOV.U32 R11, RZ, RZ, 0x7f800000 ;  /* 0x7f800000ff0b7424 */ /* 0x000fe200078e00ff */
[--C-:B------:R-:W-:Y:S01]  /*25370*/  IADD3 R6, P4, P1, R6, R2, R0.reuse ;  /* 0x0000000206067210 */ /* 0x100fe2000799e000 */
[----:B-----5:R1:W3:Y:S01]  /*25380*/  LDS.128 R28, [R228+0x1800] ;  /* 0x00180000e41c7984 */ /* 0x0202e20000000c00 */
[----:B------:R-:W-:Y:S01]  /*25390*/  LEA.HI R26, R26, R27, RZ, 0x2 ;  /* 0x0000001b1a1a7211 */ /* 0x000fe200078f10ff */
[----:B--2---:R-:W-:Y:S01]  /*253a0*/  @P3 FMUL.FTZ R5, R13, 0.69314718246459960938 ;  /* 0x3f3172180d053820 */ /* 0x004fe20000410000 */
[----:B------:R-:W-:-:S02]  /*253b0*/  SHF.R.S32.HI R0, RZ, 0x1f, R0 ;  /* 0x0000001fff007819 */ /* 0x000fc40000011400 */
[----:B------:R-:W-:Y:S01]  /*253c0*/  MOV R22, 0x7f800000 ;  /* 0x7f80000000167802 */ /* 0x000fe20000000f00 */
[----:B-1----:R-:W-:Y:S01]  /*253d0*/  @P3 FFMA.FTZ R11, R37, R15, R5 ;  /* 0x0000000f250b3223 */ /* 0x002fe20000010005 */
[----:B------:R-:W-:Y:S01]  /*253e0*/  SHF.R.S32.HI R10, RZ, 0x2, R26 ;  /* 0x00000002ff0a7819 */ /* 0x000fe2000001141a */
[----:B----4-:R-:W-:Y:S01]  /*253f0*/  @P2 FMUL.FTZ R4, R12, 0.69314718246459960938 ;  /* 0x3f3172180c042820 */ /* 0x010fe20000410000 */
[----:B------:R-:W-:-:S03]  /*25400*/  IADD3.X R9, R7, R3, R0, P4, P1 ;  /* 0x0000000307097210 */ /* 0x000fc600027e2400 */
        /* <DEDUP_REMOVED lines=51> */
.L_x_988:
[----:B------:R-:W-:Y:S05]  /*25740*/  BSYNC B0 ;  /* 0x0000000000007941 */ /* 0x000fea0003800000 */
.L_x_987:
        /* <DEDUP_REMOVED lines=38> */
.L_x_990:
[----:B------:R-:W-:Y:S05]  /*259b0*/  BSYNC B0 ;  /* 0x0000000000007941 */ /* 0x000fea0003800000 */
.L_x_989:
        /* <DEDUP_REMOVED lines=16> */
.L_x_992:
[----:B------:R-:W-:Y:S05]  /*25ac0*/  BSYNC B0 ;  /* 0x0000000000007941 */ /* 0x000fea0003800000 */
.L_x_991:
        /* <DEDUP_REMOVED lines=16> */
.L_x_994:
[----:B------:R-:W-:Y:S05]  /*25bd0*/  BSYNC B0 ;  /* 0x0000000000007941 */ /* 0x000fea0003800000 */
.L_x_993:
        /* <DEDUP_REMOVED lines=15> */
.L_x_995:
        /* <DEDUP_REMOVED lines=11> */
.L_x_1324:


//--------------------- .text._ZN5flash16flash_fwd_kernelI23Flash_fwd_kernel_traitsILi32ELi128ELi128ELi4ELb0ELb0EN7cutlass6half_tE19Flash_kernel_traitsILi32ELi128ELi128ELi4ES3_EELb1ELb0ELb1ELb0ELb0ELb0ELb0ELb1EEEvNS_16Flash_fwd_paramsE --------------------------
	.section	.text._ZN5flash16flash_fwd_kernelI23Flash_fwd_kernel_traitsILi32ELi128ELi128ELi4ELb0ELb0EN7cutlass6half_tE19Flash_kernel_traitsILi32ELi128ELi128ELi4ES3_EELb1ELb0ELb1ELb0ELb0ELb0ELb0ELb1EEEvNS_16Flash_fwd_paramsE,"ax",@progbits
	.align	128
        .global         _ZN5flash16flash_fwd_kernelI23Flash_fwd_kernel_traitsILi32ELi128ELi128ELi4ELb0ELb0EN7cutlass6half_tE19Flash_kernel_traitsILi32ELi128ELi128ELi4ES3_EELb1ELb0ELb1ELb0ELb0ELb0ELb0ELb1EEEvNS_16Flash_fwd_paramsE
        .type           _ZN5flash16flash_fwd_kernelI23Flash_fwd_kernel_traitsILi32ELi128ELi128ELi4ELb0ELb0EN7cutlass6half_tE19Flash_kernel_traitsILi32ELi128ELi128ELi4ES3_EELb1ELb0ELb1ELb0ELb0ELb0ELb0ELb1EEEvNS_16Flash_fwd_paramsE,@function
        .size           _ZN5flash16flash_fwd_kernelI23Flash_fwd_kernel_traitsILi32ELi128ELi128ELi4ELb0ELb0EN7cutlass6half_tE19Flash_kernel_traitsILi32ELi128ELi128ELi4ES3_EELb1ELb0ELb1ELb0ELb0ELb0ELb0ELb1EEEvNS_16Flash_fwd_paramsE,(.L_x_1302 - _ZN5flash16flash_fwd_kernelI23Flash_fwd_kernel_traitsILi32ELi128ELi128ELi4ELb0ELb0EN7cutlass6half_tE19Flash_kernel_traitsILi32ELi128ELi128ELi4ES3_EELb1ELb0ELb1ELb0ELb0ELb0ELb0ELb1EEEvNS_16Flash_fwd_paramsE)
        .other          _ZN5flash16flash_fwd_kernelI23Flash_fwd_kernel_traitsILi32ELi128ELi128ELi4ELb0ELb0EN7cutlass6half_tE19Flash_kernel_traitsILi32ELi128ELi128ELi4ES3_EELb1ELb0ELb1ELb0ELb0ELb0ELb0ELb1EEEvNS_16Flash_fwd_paramsE,@"STO_CUDA_ENTRY STV_DEFAULT"
_ZN5flash16flash_fwd_kernelI23Flash_fwd_kernel_traitsILi32ELi128ELi128ELi4ELb0ELb0EN7cutlass6half_tE19Flash_kernel_traitsILi32ELi128ELi128ELi4ES3_EELb1ELb0ELb1ELb0ELb0ELb0ELb0ELb1EEEvNS_16Flash_fwd_paramsE:
.text._ZN5flash16flash_fwd_kernelI23Flash_fwd_kernel_traitsILi32ELi128ELi128ELi4ELb0ELb0EN7cutlass6half_tE19Flash_kernel_traitsILi32ELi128ELi128ELi4ES3_EELb1ELb0ELb1ELb0ELb0ELb0ELb0ELb1EEEvNS_16Flash_fwd_paramsE:
[----:B------:R-:W1:Y:S08]  /*0000*/  LDC R1, c[0x0][0x28] ;  /* 0x00000a00ff017b82 */ /* 0x000e700000000800 */
[----:B------:R-:W2:Y:S01]  /*0010*/  LDC.64 R168, c[0x0][0x198] ;  /* 0x00006600ffa87b82 */ /* 0x000ea20000000a00 */
[----:B------:R-:W-:Y:S01]  /*0020*/  BSSY B2, `(.L_x_996) ;  /* 0x0000003000027945 */ /* 0x000fe20003800000 */
[----:B-1----:R-:W-:-:S06]  /*0030*/  IADD3 R1, R1, -0x518, RZ ;  /* 0xfffffae801017810 */ /* 0x002fcc0007ffe0ff */
[----:B--2---:R-:W-:Y:S05]  /*0040*/  CALL.REL.NOINC `($_ZN5flash16flash_fwd_kernelI23Flash_fwd_kernel_traitsILi32ELi128ELi128ELi4ELb0ELb0EN7cutlass6half_tE19Flash_kernel_traitsILi32ELi128ELi128ELi4ES3_EELb1ELb0ELb1ELb0ELb0ELb0ELb0ELb1EEEvNS_16Flash_fwd_paramsE$_ZN5flash22compute_attn_1rowblockI23Flash_fwd_kernel_traitsILi32ELi128ELi128ELi4ELb0ELb0EN7cutlass6half_tE19Flash_kernel_traitsILi32ELi128ELi128ELi4ES3_EELb1ELb0ELb1ELb0ELb0ELb0ELb0ELb1ENS_16Flash_fwd_paramsEEEvRKT8_iii) ;  /* 0x0000000000087944 */ /* 0x004fea0003c00000 */
[----:B------:R-:W-:Y:S05]  /*0050*/  BSYNC B2 ;  /* 0x0000000000027941 */ /* 0x000fea0003800000 */
.L_x_996:
[----:B------:R-:W-:Y:S05]  /*0060*/  EXIT ;  /* 0x000000000000794d */ /* 0x000fea0003800000 */
        .type           $_ZN5flash16flash_fwd_kernelI23Flash_fwd_kernel_traitsILi32ELi128ELi128ELi4ELb0ELb0EN7cutlass6half_tE19Flash_kernel_traitsILi32ELi128ELi128ELi4ES3_EELb1ELb0ELb1ELb0ELb0ELb0ELb0ELb1EEEvNS_16Flash_fwd_paramsE$_ZN5flash22compute_attn_1rowblockI23Flash_fwd_kernel_traitsILi32ELi128ELi128ELi4ELb0ELb0EN7cutlass6half_tE19Flash_kernel_traitsILi32ELi128ELi128ELi4ES3_EELb1ELb0ELb1ELb0ELb0ELb0ELb0ELb1ENS_16Flash_fwd_paramsEEEvRKT8_iii,@function
        .size           $_ZN5flash16flash_fwd_kernelI23Flash_fwd_kernel_traitsILi32ELi128ELi128ELi4ELb0ELb0EN7cutlass6half_tE19Flash_kernel_traitsILi32ELi128ELi128ELi4ES3_EELb1ELb0ELb1ELb0ELb0ELb0ELb0ELb1EEEvNS_16Flash_fwd_paramsE$_ZN5flash22compute_attn_1rowblockI23Flash_fwd_kernel_traitsILi32ELi128ELi128ELi4ELb0ELb0EN7cutlass6half_tE19Flash_kernel_traitsILi32ELi128ELi128ELi4ES3_EELb1ELb0ELb1ELb0ELb0ELb0ELb0ELb1ENS_16Flash_fwd_paramsEEEvRKT8_iii,(.L_x_1302 - $_ZN5flash16flash_fwd_kernelI23Flash_fwd_kernel_traitsILi32ELi128ELi128ELi4ELb0ELb0EN7cutlass6half_tE19Flash_kernel_traitsILi32ELi128ELi128ELi4ES3_EELb1ELb0ELb1ELb0ELb0ELb0ELb0ELb1EEEvNS_16Flash_fwd_paramsE$_ZN5flash22compute_attn_1rowblockI23Flash_fwd_kernel_traitsILi32ELi128ELi128ELi4ELb0ELb0EN7cutlass6half_tE19Flash_kernel_traitsILi32ELi128ELi128ELi4ES3_EELb1ELb0ELb1ELb0ELb0ELb0ELb0ELb1ENS_16Flash_fwd_paramsEEEvRKT8_iii)
$_ZN5flash16flash_fwd_kernelI23Flash_fwd_kernel_traitsILi32ELi128ELi128ELi4ELb0ELb0EN7cutlass6half_tE19Flash_kernel_traitsILi32ELi128ELi128ELi4ES3_EELb1ELb0ELb1ELb0ELb0ELb0ELb0ELb1EEEvNS_16Flash_fwd_paramsE$_ZN5flash22compute_attn_1rowblockI23Flash_fwd_kernel_traitsILi32ELi128ELi128ELi4ELb0ELb0EN7cutlass6half_tE19Flash_kernel_traitsILi32ELi128ELi128ELi4ES3_EELb1ELb0ELb1ELb0ELb0ELb0ELb0ELb1ENS_16Flash_fwd_paramsEEEvRKT8_iii:
[----:B------:R-:W-:Y:S02]  /*0070*/  ULDC.64 UR4, c[0x0][0x208] ;  /* 0x0000820000047ab9 */ /* 0x000fe40000000a00 */
[----:B------:R-:W2:Y:S04]  /*0080*/  LD.E.U8 R0, desc[UR4][R168.64+0x1a4] ;  /* 0x0001a404a8007980 */ /* 0x000ea8000c101100 */
[----:B------:R-:W3:Y:S01]  /*0090*/  LD.E.64 R192, desc[UR4][R168.64+0x190] ;  /* 0x00019004a8c07980 */ /* 0x000ee2000c101b00 */
[----:B------:R-:W-:Y:S01]  /*00a0*/  S2UR UR8, SR_CTAID.Y ;  /* 0x00000000000879c3 */ /* 0x000fe20000002600 */
[----:B------:R-:W1:Y:S02]  /*00b0*/  S2R R214, SR_TID.X ;  /* 0x0000000000d67919 */ /* 0x000e640000002100 */
[----:B------:R-:W4:Y:S05]  /*00c0*/  LD.E.64 R2, desc[UR4][R168.64+0x198] ;  /* 0x00019804a8027980 */ /* 0x000f2a000c101b00 */
[----:B------:R-:W-:Y:S01]  /*00d0*/  S2UR UR7, SR_CTAID.X ;  /* 0x00000000000779c3 */ /* 0x000fe20000002500 */
[----:B------:R-:W4:Y:S04]  /*00e0*/  LD.E R8, desc[UR4][R168.64+0x60] ;  /* 0x00006004a8087980 */ /* 0x000f28000c101900 */
[----:B------:R-:W5:Y:S03]  /*00f0*/  LD.E.U8 R199, desc[UR4][R168.64+0x178] ;  /* 0x00017804a8c77980 */ /* 0x000f66000c101100 */
[----:B------:R-:W1:Y:S02]  /*0100*/  S2UR UR6, SR_CTAID.Z ;  /* 0x00000000000679c3 */ /* 0x000e640000002700 */
[----:B-1----:R-:W-:-:S06]  /*0110*/  ULOP3.LUT UR6, UR6, UR7, UR8, 0xfe, !UPT ;  /* 0x0000000706067292 */ /* 0x002fcc000f8efe08 */
[----:B------:R-:W-:-:S13]  /*0120*/  LOP3.LUT P2, RZ, R214, UR6, RZ, 0xfc, !PT ;  /* 0x00000006d6ff7c12 */ /* 0x000fda000f84fcff */
[----:B------:R-:W4:Y:S01]  /*0130*/  @!P2 LD.E.64 R6, desc[UR4][R168.64+0x1a8] ;  /* 0x0001a804a806a980 */ /* 0x000f22000c101b00 */
[----:B--2---:R-:W-:-:S13]  /*0140*/  ISETP.NE.AND P1, PT, R0, RZ, PT ;  /* 0x000000ff0000720c */ /* 0x004fda0003f25270 */
[----:B---3--:R-:W2:Y:S04]  /*0150*/  @P1 LD.E.64 R192, desc[UR4][R192.64] ;  /* 0x00000004c0c01980 */ /* 0x008ea8000c101b00 */
[----:B------:R-:W3:Y:S04]  /*0160*/  @P1 LD.E R0, desc[UR4][R168.64+0x1a0] ;  /* 0x0001a004a8001980 */ /* 0x000ee8000c101900 */
[----:B----4-:R-:W3:Y:S04]  /*0170*/  @P1 LD.E.64 R4, desc[UR4][R2.64] ;  /* 0x0000000402041980 */ /* 0x010ee8000c101b00 */
[----:B--2---:R1:W-:Y:S04]  /*0180*/  @!P2 ST.E.64 desc[UR4][R6.64], R192 ;  /* 0x000000c00600a985 */ /* 0x0043e8000c101b04 */
[----:B-1----:R-:W2:Y:S01]  /*0190*/  @!P2 LD.E.64 R6, desc[UR4][R168.64+0x1a8] ;  /* 0x0001a804a806a980 */ /* 0x002ea2000c101b00 */
[----:B---3--:R-:W-:-:S05]  /*01a0*/  @P1 IADD3 R0, P0, R0, R4, RZ ;  /* 0x0000000400001210 */ /* 0x008fca0007f1e0ff */
[----:B------:R-:W-:Y:S02]  /*01b0*/  @P1 IMAD.X R4, RZ, RZ, R5, P0 ;  /* 0x000000ffff041224 */ /* 0x000fe400000e0605 */
[----:B------:R-:W-:Y:S02]  /*01c0*/  @P1 IMAD.MOV.U32 R2, RZ, RZ, R0 ;  /* 0x000000ffff021224 */ /* 0x000fe400078e0000 */
[----:B------:R-:W-:Y:S01]  /*01d0*/  @P1 IMAD.MOV.U32 R3, RZ, RZ, R4 ;  /* 0x000000ffff031224 */ /* 0x000fe200078e0004 */
[----:B------:R-:W1:Y:S04]  /*01e0*/  S2R R39, SR_CTAID.Y ;  /* 0x0000000000277919 */ /* 0x000e680000002600 */
[----:B--2---:R2:W-:Y:S04]  /*01f0*/  @!P2 ST.E.64 desc[UR4][R6.64+0x8], R2 ;  /* 0x000008020600a985 */ /* 0x0045e8000c101b04 */
[----:B------:R-:W3:Y:S01]  /*0200*/  LD.E.64 R4, desc[UR4][R168.64+0xe0] ;  /* 0x0000e004a8047980 */ /* 0x000ee2000c101b00 */
[----:B------:R-:W-:-:S03]  /*0210*/  IMAD.MOV.U32 R9, RZ, RZ, -0x1 ;  /* 0xffffffffff097424 */ /* 0x000fc600078e00ff */
[----:B--2---:R-:W2:Y:S01]  /*0220*/  LD.E.64 R6, desc[UR4][R168.64+0xf0] ;  /* 0x0000f004a8067980 */ /* 0x004ea2000c101b00 */
[----:B---3--:R-:W-:-:S04]  /*0230*/  ISETP.NE.U32.AND P1, PT, R4, RZ, PT ;  /* 0x000000ff0400720c */ /* 0x008fc80003f25070 */
[----:B------:R-:W-:Y:S01]  /*0240*/  ISETP.NE.AND.EX P1, PT, R5, RZ, PT, P1 ;  /* 0x000000ff0500720c */ /* 0x000fe20003f25310 */
[----:B-1----:R-:W-:-:S12]  /*0250*/  IMAD.WIDE R4, R39, 0x4, R4 ;  /* 0x0000000427047825 */ /* 0x002fd800078e0204 */
[----:B------:R-:W3:Y:S04]  /*0260*/  @P1 LD.E R9, desc[UR4][R4.64] ;  /* 0x0000000404091980 */ /* 0x000ee8000c101900 */
[----:B------:R-:W4:Y:S04]  /*0270*/  @P1 LD.E R0, desc[UR4][R4.64+0x4] ;  /* 0x0000040404001980 */ /* 0x000f28000c101900 */
[----:B------:R-:W2:Y:S01]  /*0280*/  LD.E.64 R4, desc[UR4][R168.64+0xe8] ;  /* 0x0000e804a8047980 */ /* 0x000ea2000c101b00 */
[----:B------:R-:W1:Y:S01]  /*0290*/  S2R R32, SR_CTAID.Z ;  /* 0x0000000000207919 */ /* 0x000e620000002700 */
[----:B---3--:R-:W-:-:S04]  /*02a0*/  IMAD.MOV.U32 R33, RZ, RZ, R9 ;  /* 0x000000ffff217224 */ /* 0x008fc800078e0009 */
[----:B----4-:R-:W-:-:S06]  /*02b0*/  @P1 IMAD.IADD R65, R0, 0x1, -R33 ;  /* 0x0000000100411824 */ /* 0x010fcc00078e0a21 */
[----:B------:R-:W3:Y:S01]  /*02c0*/  @!P1 LD.E R65, desc[UR4][R168.64+0xb4] ;  /* 0x0000b404a8419980 */ /* 0x000ee2000c101900 */
[----:B--2---:R-:W-:Y:S02]  /*02d0*/  ISETP.NE.U32.AND P0, PT, R6, RZ, PT ;  /* 0x000000ff0600720c */ /* 0x004fe40003f05070 */
[----:B------:R-:W-:Y:S02]  /*02e0*/  SHF.R.S32.HI R38, RZ, 0x1f, R214 ;  /* 0x0000001fff267819 */ /* 0x000fe400000114d6 */
[----:B------:R-:W-:Y:S02]  /*02f0*/  ISETP.NE.AND.EX P0, PT, R7, RZ, PT, P0 ;  /* 0x000000ff0700720c */ /* 0x000fe40003f05300 */
[----:B------:R-:W-:Y:S01]  /*0300*/  LEA.HI R46, R38, R214, RZ, 0x5 ;  /* 0x000000d6262e7211 */ /* 0x000fe200078f28ff */
[----:B------:R-:W-:Y:S01]  /*0310*/  STL.64 [R1+0x108], R192 ;  /* 0x000108c001007387 */ /* 0x000fe20000100a00 */
[----:B-1----:R-:W-:-:S03]  /*0320*/  IMAD R0, R39, R8, R32 ;  /* 0x0000000827007224 */ /* 0x002fc600078e0220 */
[----:B------:R1:W-:Y:S01]  /*0330*/  STL [R1+0x374], R9 ;  /* 0x0003740901007387 */ /* 0x0003e20000100800 */
[----:B------:R-:W-:Y:S02]  /*0340*/  IMAD.MOV.U32 R23, RZ, RZ, RZ ;  /* 0x000000ffff177224 */ /* 0x000fe400078e00ff */
[----:B------:R-:W-:-:S03]  /*0350*/  IMAD.SHL.U32 R0, R0, 0x20, RZ ;  /* 0x0000002000007824 */ /* 0x000fc600078e00ff */
[----:B------:R-:W-:-:S05]  /*0360*/  @P0 IMAD.WIDE R6, R39, 0x4, R6 ;  /* 0x0000000427060825 */ /* 0x000fca00078e0206 */
[----:B------:R2:W5:Y:S01]  /*0370*/  @P0 LD.E R23, desc[UR4][R6.64] ;  /* 0x0000000406170980 */ /* 0x000562000c101900 */
[----:B-1----:R-:W-:-:S05]  /*0380*/  LOP3.LUT R9, R46, 0xffffffe0, RZ, 0xc0, !PT ;  /* 0xffffffe02e097812 */ /* 0x002fca00078ec0ff */
[----:B------:R-:W-:-:S05]  /*0390*/  IMAD.IADD R45, R214, 0x1, -R9 ;  /* 0x00000001d62d7824 */ /* 0x000fca00078e0a09 */
[----:B------:R-:W-:Y:S02]  /*03a0*/  IADD3 R215, P1, P0, R0, R2, R45 ;  /* 0x0000000200d77210 */ /* 0x000fe4000783e02d */
[----:B------:R-:W-:-:S03]  /*03b0*/  ISETP.NE.U32.AND P2, PT, R4, RZ, PT ;  /* 0x000000ff0400720c */ /* 0x000fc60003f45070 */
[----:B------:R1:W-:Y:S01]  /*03c0*/  STL [R1+0x3a0], R215 ;  /* 0x0003a0d701007387 */ /* 0x0003e20000100800 */
[----:B------:R-:W-:Y:S01]  /*03d0*/  ISETP.NE.AND.EX P2, PT, R5, RZ, PT, P2 ;  /* 0x000000ff0500720c */ /* 0x000fe20003f45320 */
[----:B------:R-:W-:Y:S01]  /*03e0*/  BSSY B0, `(.L_x_997) ;  /* 0x000000b000007945 */ /* 0x000fe20003800000 */
[----:B------:R-:W-:Y:S01]  /*03f0*/  IMAD.MOV.U32 R26, RZ, RZ, -0x1 ;  /* 0xffffffffff1a7424 */ /* 0x000fe200078e00ff */
[----:B--2---:R-:W-:Y:S01]  /*0400*/  SHF.R.S32.HI R6, RZ, 0x1f, R0 ;  /* 0x0000001fff067819 */ /* 0x004fe20000011400 */
[----:B------:R-:W-:Y:S01]  /*0410*/  IMAD.WIDE R4, R39, 0x4, R4 ;  /* 0x0000000427047825 */ /* 0x000fe200078e0204 */
[----:B------:R-:W-:Y:S01]  /*0420*/  SHF.R.S32.HI R7, RZ, 0x1f, R45 ;  /* 0x0000001fff077819 */ /* 0x000fe2000001142d */
[----:B---3--:R1:W-:Y:S07]  /*0430*/  STL [R1+0x3a4], R65 ;  /* 0x0003a44101007387 */ /* 0x0083ee0000100800 */
[----:B------:R-:W-:Y:S05]  /*0440*/  @!P2 BRA `(.L_x_998) ;  /* 0x000000000010a947 */ /* 0x000fea0003800000 */
[----:B------:R-:W2:Y:S02]  /*0450*/  LD.E.U8 R0, desc[UR4][R168.64+0x1b2] ;  /* 0x0001b204a8007980 */ /* 0x000ea4000c101100 */
[----:B--2---:R-:W-:-:S13]  /*0460*/  ISETP.NE.AND P3, PT, R0, RZ, PT ;  /* 0x000000ff0000720c */ /* 0x004fda0003f65270 */
[----:B------:R-:W-:Y:S05]  /*0470*/  @!P3 BRA `(.L_x_998) ;  /* 0x000000000004b947 */ /* 0x000fea0003800000 */
[----:B------:R2:W5:Y:S02]  /*0480*/  LD.E R26, desc[UR4][R4.64] ;  /* 0x00000004041a7980 */ /* 0x000564000c101900 */
.L_x_998:
[----:B------:R-:W-:Y:S05]  /*0490*/  BSYNC B0 ;  /* 0x0000000000007941 */ /* 0x000fea0003800000 */
.L_x_997:
[----:B------:R-:W-:Y:S01]  /*04a0*/  BSSY B0, `(.L_x_999) ;  /* 0x000000a000007945 */ /* 0x000fe20003800000 */
[----:B------:R-:W-:-:S03]  /*04b0*/  IADD3.X R185, R6, R3, R7, P1, P0 ;  /* 0x0000000306b97210 */ /* 0x000fc60000fe0407 */
[----:B------:R-:W-:Y:S05]  /*04c0*/  @!P2 BRA `(.L_x_1000) ;  /* 0x000000000018a947 */ /* 0x000fea0003800000 */
[----:B------:R-:W3:Y:S02]  /*04d0*/  LD.E.U8 R0, desc[UR4][R168.64+0x1b2] ;  /* 0x0001b204a8007980 */ /* 0x000ee4000c101100 */
[----:B---3--:R-:W-:-:S13]  /*04e0*/  ISETP.NE.AND P0, PT, R0, RZ, PT ;  /* 0x000000ff0000720c */ /* 0x008fda0003f05270 */
[----:B------:R-:W3:Y:S02]  /*04f0*/  @P0 LD.E R6, desc[UR4][R4.64+0x4] ;  /* 0x0000040404060980 */ /* 0x000ee4000c101900 */
[----:B---3-5:R-:W-:-:S06]  /*0500*/  @P0 IADD3 R6, R6, -R26, RZ ;  /* 0x8000001a06060210 */ /* 0x028fcc0007ffe0ff */
[----:B------:R4:W5:Y:S01]  /*0510*/  @!P0 LD.E R6, desc[UR4][R4.64] ;  /* 0x0000000404068980 */ /* 0x000962000c101900 */
[----:B------:R-:W-:Y:S05]  /*0520*/  BRA `(.L_x_1001) ;  /* 0x0000000000047947 */ /* 0x000fea0003800000 */
.L_x_1000:
[----:B------:R3:W5:Y:S02]  /*0530*/  LD.E R6, desc[UR4][R168.64+0xb8] ;  /* 0x0000b804a8067980 */ /* 0x000764000c101900 */
.L_x_1001:
[----:B------:R-:W-:Y:S05]  /*0540*/  BSYNC B0 ;  /* 0x0000000000007941 */ /* 0x000fea0003800000 */
.L_x_999:
[----:B------:R-:W2:Y:S01]  /*0550*/  LD.E.64 R2, desc[UR4][R168.64+0xf8] ;  /* 0x0000f804a8027980 */ /* 0x000ea2000c101b00 */
[----:B------:R-:W-:Y:S01]  /*0560*/  BSSY B1, `(.L_x_1002) ;  /* 0x0000011000017945 */ /* 0x000fe20003800000 */
[----:B--2---:R-:W-:-:S04]  /*0570*/  ISETP.NE.U32.AND P0, PT, R2, RZ, PT ;  /* 0x000000ff0200720c */ /* 0x004fc80003f05070 */
[----:B------:R-:W-:-:S13]  /*0580*/  ISETP.NE.AND.EX P0, PT, R3, RZ, PT, P0 ;  /* 0x000000ff0300720c */ /* 0x000fda0003f05300 */
[----:B------:R-:W-:Y:S05]  /*0590*/  @!P0 BRA `(.L_x_1003) ;  /* 0x0000000000108947 */ /* 0x000fea0003800000 */
[----:B------:R-:W-:-:S05]  /*05a0*/  IMAD.WIDE R2, R39, 0x4, R2 ;  /* 0x0000000427027825 */ /* 0x000fca00078e0202 */
[----:B------:R-:W2:Y:S02]  /*05b0*/  LD.E R0, desc[UR4][R2.64] ;  /* 0x0000000402007980 */ /* 0x000ea4000c101900 */
[----:B--2--5:R-:W-:Y:S01]  /*05c0*/  IADD3 R40, R0, -R23, RZ ;  /* 0x8000001700287210 */ /* 0x024fe20007ffe0ff */
[----:B------:R-:W-:Y:S05]  /*05d0*/  BRA `(.L_x_1004) ;  /* 0x0000000000247947 */ /* 0x000fea0003800000 */
.L_x_1003:
[----:B------:R-:W2:Y:S01]  /*05e0*/  LD.E.64 R2, desc[UR4][R168.64+0x108] ;  /* 0x00010804a8027980 */ /* 0x000ea2000c101b00 */
[----:B------:R-:W-:Y:S01]  /*05f0*/  BSSY B0, `(.L_x_1005) ;  /* 0x0000006000007945 */ /* 0x000fe20003800000 */
[----:B------:R-:W-:Y:S01]  /*0600*/  IMAD.MOV.U32 R0, RZ, RZ, RZ ;  /* 0x000000ffff007224 */ /* 0x000fe200078e00ff */
[----:B--2---:R-:W-:-:S04]  /*0610*/  ISETP.NE.U32.AND P0, PT, R2, RZ, PT ;  /* 0x000000ff0200720c */ /* 0x004fc80003f05070 */
[----:B------:R-:W-:-:S13]  /*0620*/  ISETP.NE.AND.EX P0, PT, R3, RZ, PT, P0 ;  /* 0x000000ff0300720c */ /* 0x000fda0003f05300 */
[----:B------:R-:W-:Y:S05]  /*0630*/  @!P0 BRA `(.L_x_1006) ;  /* 0x0000000000048947 */ /* 0x000fea0003800000 */
[----:B------:R2:W5:Y:S02]  /*0640*/  LD.E R0, desc[UR4][R168.64+0xbc] ;  /* 0x0000bc04a8007980 */ /* 0x000564000c101900 */
.L_x_1006:
[----:B------:R-:W-:Y:S05]  /*0650*/  BSYNC B0 ;  /* 0x0000000000007941 */ /* 0x000fea0003800000 */
.L_x_1005:
[----:B-----5:R-:W-:Y:S02]  /*0660*/  IADD3 R40, R0, R6, -R23 ;  /* 0x0000000600287210 */ /* 0x020fe40007ffe817 */
.L_x_1004:
[----:B------:R-:W-:Y:S05]  /*0670*/  BSYNC B1 ;  /* 0x0000000000017941 */ /* 0x000fea0003800000 */
.L_x_1002:
[----:B------:R-:W5:Y:S01]  /*0680*/  S2R R211, SR_CTAID.X ;  /* 0x0000000000d37919 */ /* 0x000f620000002500 */
[----:B------:R-:W-:Y:S01]  /*0690*/  MOV R31, 0x50 ;  /* 0x00000050001f7802 */ /* 0x000fe20000000f00 */
[----:B------:R-:W-:-:S03]  /*06a0*/  IMAD.MOV.U32 R3, RZ, RZ, 0x0 ;  /* 0x00000000ff037424 */ /* 0x000fc600078e00ff */
[----:B------:R-:W-:Y:S01]  /*06b0*/  MOV R2, R31 ;  /* 0x0000001f00027202 */ /* 0x000fe20000000f00 */
[----:B-----5:R-:W-:-:S05]  /*06c0*/  IMAD.SHL.U32 R47, R211, 0x80, RZ ;  /* 0x00000080d32f7824 */ /* 0x020fca00078e00ff */
[----:B------:R-:W-:-:S13]  /*06d0*/  ISETP.GT.AND P0, PT, R65, R47, PT ;  /* 0x0000002f4100720c */ /* 0x000fda0003f04270 */
[----:B-1234-:R-:W-:Y:S05]  /*06e0*/  @!P0 RET.REL.NODEC R2 `(_ZN5flash16flash_fwd_kernelI23Flash_fwd_kernel_traitsILi32ELi128ELi128ELi4ELb0ELb0EN7cutlass6half_tE19Flash_kernel_traitsILi32ELi128ELi128ELi4ES3_EELb1ELb0ELb1ELb0ELb0ELb0ELb0ELb1EEEvNS_16Flash_fwd_paramsE) ;  /* 0xfffffff802448950 */ /* 0x01efea0003c3ffff */
[----:B------:R-:W2:Y:S04]  /*06f0*/  LD.E R0, desc[UR4][R168.64+0x188] ;  /* 0x00018804a8007980 */ /* 0x000ea8000c101900 */
[----:B------:R-:W3:Y:S01]  /*0700*/  LD.E R4, desc[UR4][R168.64+0x184] ;  /* 0x00018404a8047980 */ /* 0x000ee2000c101900 */
[----:B------:R-:W-:Y:S01]  /*0710*/  IADD3 R3, -R65, 0xff, R47 ;  /* 0x000000ff41037810 */ /* 0x000fe20007ffe12f */
[C---:B------:R-:W-:Y:S01]  /*0720*/  VIADD R2, R40.reuse, 0x7f ;  /* 0x0000007f28027836 */ /* 0x040fe20000000000 */
[----:B------:R-:W-:Y:S02]  /*0730*/  IADD3 R5, R40, R47, -R65 ;  /* 0x0000002f28057210 */ /* 0x000fe40007ffe841 */
[----:B--2---:R-:W-:-:S03]  /*0740*/  IADD3 R0, R0, R3, R40 ;  /* 0x0000000300007210 */ /* 0x004fc60007ffe028 */
[----:B---3--:R-:W-:Y:S01]  /*0750*/  IMAD.IADD R3, R5, 0x1, -R4 ;  /* 0x0000000105037824 */ /* 0x008fe200078e0a04 */
[----:B------:R-:W-:Y:S02]  /*0760*/  SHF.R.S32.HI R5, RZ, 0x1f, R2 ;  /* 0x0000001fff057819 */ /* 0x000fe40000011402 */
[----:B------:R-:W-:Y:S02]  /*0770*/  SHF.R.S32.HI R4, RZ, 0x1f, R0 ;  /* 0x0000001fff047819 */ /* 0x000fe40000011400 */
[----:B------:R-:W-:Y:S02]  /*0780*/  SHF.R.S32.HI R6, RZ, 0x1f, R3 ;  /* 0x0000001fff067819 */ /* 0x000fe40000011403 */
[----:B------:R-:W-:Y:S02]  /*0790*/  LEA.HI R5, R5, R2, RZ, 0x7 ;  /* 0x0000000205057211 */ /* 0x000fe400078f38ff */
[----:B------:R-:W-:Y:S02]  /*07a0*/  LEA.HI R0, R4, R0, RZ, 0x7 ;  /* 0x0000000004007211 */ /* 0x000fe400078f38ff */
[----:B------:R-:W-:-:S02]  /*07b0*/  LEA.HI R2, R6, R3, RZ, 0x7 ;  /* 0x0000000306027211 */ /* 0x000fc400078f38ff */
[----:B------:R-:W-:Y:S02]  /*07c0*/  SHF.R.S32.HI R3, RZ, 0x7, R5 ;  /* 0x00000007ff037819 */ /* 0x000fe40000011405 */
[----:B------:R-:W-:Y:S02]  /*07d0*/  SHF.R.S32.HI R0, RZ, 0x7, R0 ;  /* 0x00000007ff007819 */ /* 0x000fe40000011400 */
[----:B------:R-:W-:Y:S02]  /*07e0*/  SHF.R.S32.HI R2, RZ, 0x7, R2 ;  /* 0x00000007ff027819 */ /* 0x000fe40000011402 */
[----:B------:R-:W-:Y:S02]  /*07f0*/  VIMNMX R186, R3, R0, PT ;  /* 0x0000000003ba7248 */ /* 0x000fe40003fe0100 */
[----:B------:R-:W-:-:S03]  /*0800*/  VIMNMX R187, RZ, R2, !PT ;  /* 0x00000002ffbb7248 */ /* 0x000fc60007fe0100 */
[----:B------:R1:W-:Y:S01]  /*0810*/  STL [R1+0xa8], R186 ;  /* 0x0000a8ba01007387 */ /* 0x0003e20000100800 */
[----:B------:R-:W-:-:S03]  /*0820*/  ISETP.GT.AND P0, PT, R186, R187, PT ;  /* 0x000000bbba00720c */ /* 0x000fc60003f04270 */
[----:B------:R1:W-:Y:S10]  /*0830*/  STL [R1+0x370], R187 ;  /* 0x000370bb01007387 */ /* 0x0003f40000100800 */
[----:B------:R-:W-:Y:S05]  /*0840*/  @P0 BRA `(.L_x_1007) ;  /* 0x0000000800c80947 */ /* 0x000fea0003800000 */
[----:B------:R-:W-:Y:S01]  /*0850*/  ISETP.NE.AND P1, PT, R33, -0x1, PT ;  /* 0xffffffff2100780c */ /* 0x000fe20003f25270 */
[----:B------:R-:W2:Y:S04]  /*0860*/  LD.E.U16 R0, desc[UR4][R168.64+0x1c8] ;  /* 0x0001c804a8007980 */ /* 0x000ea8000c101500 */
[----:B------:R-:W3:Y:S04]  /*0870*/  LD.E.64 R2, desc[UR4][R168.64+0x88] ;  /* 0x00008804a8027980 */ /* 0x000ee8000c101b00 */
[----:B------:R4:W5:Y:S04]  /*0880*/  LD.E.64 R10, desc[UR4][R168.64+0x70] ;  /* 0x00007004a80a7980 */ /* 0x000968000c101b00 */
[----:B------:R-:W4:Y:S04]  /*0890*/  @!P1 LD.E.64 R6, desc[UR4][R168.64+0x80] ;  /* 0x00008004a8069980 */ /* 0x000f28000c101b00 */
[----:B------:R1:W5:Y:S01]  /*08a0*/  LD.E.64 R14, desc[UR4][R168.64+0x90] ;  /* 0x00009004a80e7980 */ /* 0x000362000c101b00 */
[----:B------:R-:W-:Y:S01]  /*08b0*/  @!P1 SHF.R.S32.HI R12, RZ, 0x1f, R39 ;  /* 0x0000001fff0c9819 */ /* 0x000fe20000011427 */
[----:B------:R-:W-:Y:S01]  /*08c0*/  BSSY B1, `(.L_x_1008) ;  /* 0x0000020000017945 */ /* 0x000fe20003800000 */
[----:B------:R-:W-:-:S02]  /*08d0*/  PLOP3.LUT P5, PT, PT, PT, PT, 0x8, 0x0 ;  /* 0x000000000000781c */ /* 0x000fc40003fae170 */
[----:B------:R-:W-:Y:S01]  /*08e0*/  CS2R R20, SRZ ;  /* 0x0000000000147805 */ /* 0x000fe2000001ff00 */
[----:B----4-:R-:W-:Y:S01]  /*08f0*/  @!P1 IMAD R9, R7, R39, RZ ;  /* 0x0000002707099224 */ /* 0x010fe200078e02ff */
[C---:B--2---:R-:W-:Y:S02]  /*0900*/  PRMT R7, R0.reuse, 0x7770, RZ ;  /* 0x0000777000077816 */ /* 0x044fe400000000ff */
[----:B------:R-:W-:Y:S02]  /*0910*/  PRMT R0, R0, 0x7771, RZ ;  /* 0x0000777100007816 */ /* 0x000fe400000000ff */
[----:B------:R-:W-:-:S04]  /*0920*/  ISETP.NE.AND P0, PT, R7, RZ, PT ;  /* 0x000000ff0700720c */ /* 0x000fc80003f05270 */
[----:B------:R-:W-:Y:S01]  /*0930*/  ISETP.NE.OR P2, PT, R0, RZ, !P0 ;  /* 0x000000ff0000720c */ /* 0x000fe20004745670 */
[-C--:B---3--:R-:W-:Y:S02]  /*0940*/  @P1 IMAD R8, R3, R33.reuse, RZ ;  /* 0x0000002103081224 */ /* 0x088fe400078e02ff */
[----:B------:R-:W-:-:S04]  /*0950*/  @P1 IMAD.WIDE.U32 R4, R2, R33, RZ ;  /* 0x0000002102041225 */ /* 0x000fc800078e00ff */
[C---:B------:R-:W-:Y:S02]  /*0960*/  @!P1 IMAD R9, R6.reuse, R12, R9 ;  /* 0x0000000c06099224 */ /* 0x040fe400078e0209 */
[----:B------:R-:W-:-:S04]  /*0970*/  @!P1 IMAD.WIDE.U32 R6, R6, R39, RZ ;  /* 0x0000002706069225 */ /* 0x000fc800078e00ff */
[----:B------:R-:W-:Y:S02]  /*0980*/  @P1 IMAD.IADD R13, R5, 0x1, R8 ;  /* 0x00000001050d1824 */ /* 0x000fe400078e0208 */
[----:B------:R-:W-:Y:S01]  /*0990*/  @P1 IMAD.MOV.U32 R12, RZ, RZ, R4 ;  /* 0x000000ffff0c1224 */ /* 0x000fe200078e0004 */
[-C--:B------:R-:W-:Y:S01]  /*09a0*/  @P1 MOV R4, R2.reuse ;  /* 0x0000000200041202 */ /* 0x080fe20000000f00 */
[--C-:B------:R-:W-:Y:S01]  /*09b0*/  @P1 IMAD.MOV.U32 R5, RZ, RZ, R3.reuse ;  /* 0x000000ffff051224 */ /* 0x100fe200078e0003 */
[----:B------:R-:W-:Y:S01]  /*09c0*/  @!P1 MOV R4, R2 ;  /* 0x0000000200049202 */ /* 0x000fe20000000f00 */
[----:B------:R-:W-:Y:S01]  /*09d0*/  @!P1 IMAD.MOV.U32 R5, RZ, RZ, R3 ;  /* 0x000000ffff059224 */ /* 0x000fe200078e0003 */
[----:B------:R-:W-:Y:S01]  /*09e0*/  @!P1 MOV R12, R6 ;  /* 0x00000006000c9202 */ /* 0x000fe20000000f00 */
[----:B------:R-:W-:Y:S01]  /*09f0*/  @!P1 IMAD.IADD R13, R7, 0x1, R9 ;  /* 0x00000001070d9824 */ /* 0x000fe200078e0209 */
[----:B-1----:R-:W-:Y:S06]  /*0a00*/  @P2 BRA `(.L_x_1009) ;  /* 0x00000000002c2947 */ /* 0x002fec0003800000 */
[----:B------:R-:W-:Y:S01]  /*0a10*/  ISETP.NE.AND P1, PT, R33, -0x1, PT ;  /* 0xffffffff2100780c */ /* 0x000fe20003f25270 */
[----:B------:R-:W-:Y:S01]  /*0a20*/  BSSY B0, `(.L_x_1010) ;  /* 0x0000006000007945 */ /* 0x000fe20003800000 */
[----:B------:R-:W-:-:S11]  /*0a30*/  PLOP3.LUT P5, PT, PT, PT, PT, 0x80, 0x0 ;  /* 0x000000000000781c */ /* 0x000fd60003faf070 */
[----:B------:R-:W-:Y:S05]  /*0a40*/  @P1 BRA `(.L_x_1011) ;  /* 0x00000000000c1947 */ /* 0x000fea0003800000 */
[----:B------:R-:W2:Y:S02]  /*0a50*/  LD.E R0, desc[UR4][R168.64+0xb4] ;  /* 0x0000b404a8007980 */ /* 0x000ea4000c101900 */
[----:B--2---:R-:W-:-:S05]  /*0a60*/  IMAD R33, R39, R0, RZ ;  /* 0x0000000027217224 */ /* 0x004fca00078e02ff */
[----:B------:R1:W-:Y:S02]  /*0a70*/  STL [R1+0x374], R33 ;  /* 0x0003742101007387 */ /* 0x0003e40000100800 */
.L_x_1011:
[----:B------:R-:W-:Y:S05]  /*0a80*/  BSYNC B0 ;  /* 0x0000000000007941 */ /* 0x000fea0003800000 */
.L_x_1010:
[----:B------:R-:W-:Y:S01]  /*0a90*/  PRMT R0, RZ, 0x7610, R0 ;  /* 0x00007610ff007816 */ /* 0x000fe20000000000 */
[--C-:B------:R-:W-:Y:S01]  /*0aa0*/  IMAD.MOV.U32 R20, RZ, RZ, R33.reuse ;  /* 0x000000ffff147224 */ /* 0x100fe200078e0021 */
[----:B------:R-:W-:Y:S02]  /*0ab0*/  SHF.R.S32.HI R21, RZ, 0x1f, R33 ;  /* 0x0000001fff157819 */ /* 0x000fe40000011421 */
.L_x_1009:
[----:B------:R-:W-:Y:S05]  /*0ac0*/  BSYNC B1 ;  /* 0x0000000000017941 */ /* 0x000fea0003800000 */
.L_x_1008:
[----:B------:R-:W-:Y:S01]  /*0ad0*/  LOP3.LUT P1, RZ, R0, 0xff, RZ, 0xc0, !PT ;  /* 0x000000ff00ff7812 */ /* 0x000fe2000782c0ff */
[----:B------:R2:W5:Y:S04]  /*0ae0*/  LD.E R22, desc[UR4][R168.64+0xc0] ;  /* 0x0000c004a8167980 */ /* 0x000568000c101900 */
[----:B------:R2:W5:Y:S08]  /*0af0*/  LD.E.64 R18, desc[UR4][R168.64+0xa0] ;  /* 0x0000a004a8127980 */ /* 0x000570000c101b00 */
[----:B------:R-:W3:Y:S01]  /*0b00*/  @P1 LD.E.64 R24, desc[UR4][R168.64+0xb0] ;  /* 0x0000b004a8181980 */ /* 0x000ee2000c101b00 */
[----:B------:R-:W-:Y:S01]  /*0b10*/  LEA.HI R8, R38, R214, RZ, 0x2 ;  /* 0x000000d626087211 */ /* 0x000fe200078f10ff */
[----:B-----5:R-:W-:Y:S01]  /*0b20*/  IMAD R6, R15, R32, RZ ;  /* 0x000000200f067224 */ /* 0x020fe200078e02ff */
[----:B------:R-:W-:-:S02]  /*0b30*/  SHF.R.S32.HI R0, RZ, 0x1f, R32 ;  /* 0x0000001fff007819 */ /* 0x000fc40000011420 */
[----:B------:R-:W-:Y:S01]  /*0b40*/  LOP3.LUT R26, R8, 0xfffffffc, RZ, 0xc0, !PT ;  /* 0xfffffffc081a7812 */ /* 0x000fe200078ec0ff */
[----:B------:R-:W-:Y:S01]  /*0b50*/  BSSY B0, `(.L_x_1012) ;  /* 0x000000d000007945 */ /* 0x000fe20003800000 */
[----:B------:R-:W-:Y:S01]  /*0b60*/  SHF.R.S32.HI R8, RZ, 0x2, R8 ;  /* 0x00000002ff087819 */ /* 0x000fe20000011408 */
[----:B------:R-:W-:Y:S01]  /*0b70*/  IMAD R6, R14, R0, R6 ;  /* 0x000000000e067224 */ /* 0x000fe200078e0206 */
[----:B------:R-:W-:Y:S01]  /*0b80*/  IADD3 R0, -R47, R65, RZ ;  /* 0x000000412f007210 */ /* 0x000fe20007ffe1ff */
[----:B------:R-:W-:Y:S02]  /*0b90*/  IMAD.IADD R26, R214, 0x1, -R26 ;  /* 0x00000001d61a7824 */ /* 0x000fe400078e0a1a */
[----:B------:R-:W-:Y:S02]  /*0ba0*/  @P1 IMAD.MOV.U32 R2, RZ, RZ, 0x1 ;  /* 0x00000001ff021424 */ /* 0x000fe400078e00ff */
[----:B---3--:R-:W-:Y:S01]  /*0bb0*/  @P1 IMAD R23, R24, R25, RZ ;  /* 0x0000001918171224 */ /* 0x008fe200078e02ff */
[----:B--2---:R-:W-:Y:S06]  /*0bc0*/  @P1 BRA `(.L_x_1013) ;  /* 0x0000000000141947 */ /* 0x004fec0003800000 */
[----:B------:R-:W2:Y:S04]  /*0bd0*/  @P0 LD.E R23, desc[UR4][R168.64+0xd4] ;  /* 0x0000d404a8170980 */ /* 0x000ea8000c101900 */
[----:B------:R-:W2:Y:S04]  /*0be0*/  LD.E R2, desc[UR4][R168.64+0x60] ;  /* 0x00006004a8027980 */ /* 0x000ea8000c101900 */
[----:B------:R-:W2:Y:S01]  /*0bf0*/  @!P0 LD.E R23, desc[UR4][R168.64+0xb4] ;  /* 0x0000b404a8178980 */ /* 0x000ea2000c101900 */
[----:B------:R-:W-:Y:S01]  /*0c00*/  MOV R24, 0x1 ;  /* 0x0000000100187802 */ /* 0x000fe20000000f00 */
[----:B--2---:R-:W-:-:S02]  /*0c10*/  IMAD R2, R23, R2, RZ ;  /* 0x0000000217027224 */ /* 0x004fc400078e02ff */
.L_x_1013:
[----:B------:R-:W-:Y:S05]  /*0c20*/  BSYNC B0 ;  /* 0x0000000000007941 */ /* 0x000fea0003800000 */
.L_x_1012:
[----:B------:R-:W-:Y:S01]  /*0c30*/  IMAD.SHL.U32 R30, R26, 0x8, RZ ;  /* 0x000000081a1e7824 */ /* 0x000fe200078e00ff */
[C---:B------:R-:W-:Y:S01]  /*0c40*/  ISETP.GE.AND P3, PT, R8.reuse, R0, PT ;  /* 0x000000000800720c */ /* 0x040fe20003f66270 */
[C---:B------:R-:W-:Y:S01]  /*0c50*/  VIADD R27, R8.reuse, 0x20 ;  /* 0x00000020081b7836 */ /* 0x040fe20000000000 */
[----:B------:R-:W-:Y:S01]  /*0c60*/  SHF.R.S32.HI R9, RZ, 0x1f, R8 ;  /* 0x0000001fff097819 */ /* 0x000fe20000011408 */
[----:B------:R-:W-:Y:S01]  /*0c70*/  VIADD R28, R8, 0x40 ;  /* 0x00000040081c7836 */ /* 0x000fe20000000000 */
[----:B------:R-:W-:Y:S01]  /*0c80*/  IADD3 R12, P4, R30, R12, RZ ;  /* 0x0000000c1e0c7210 */ /* 0x000fe20007f9e0ff */
[----:B------:R-:W-:Y:S01]  /*0c90*/  IMAD R2, R39, R2, RZ ;  /* 0x0000000227027224 */ /* 0x000fe200078e02ff */
[----:B------:R-:W-:Y:S01]  /*0ca0*/  ISETP.GE.AND P2, PT, R27, R0, PT ;  /* 0x000000001b00720c */ /* 0x000fe20003f46270 */
[----:B------:R-:W-:Y:S01]  /*0cb0*/  VIADD R29, R8, 0x60 ;  /* 0x00000060081d7836 */ /* 0x000fe20000000000 */
[C---:B------:R-:W-:Y:S01]  /*0cc0*/  LEA.HI.X.SX32 R13, R30.reuse, R13, 0x1, P4 ;  /* 0x0000000d1e0d7211 */ /* 0x040fe200020f0eff */
[----:B------:R-:W-:Y:S01]  /*0cd0*/  BSSY B0, `(.L_x_1014) ;  /* 0x0000013000007945 */ /* 0x000fe20003800000 */
[----:B------:R-:W-:-:S02]  /*0ce0*/  ISETP.GE.OR P4, PT, R30, R22, P3 ;  /* 0x000000161e00720c */ /* 0x000fc40001f86670 */
[----:B------:R-:W-:Y:S01]  /*0cf0*/  ISETP.GE.AND P1, PT, R28, R0, PT ;  /* 0x000000001c00720c */ /* 0x000fe20003f26270 */
[----:B------:R-:W-:Y:S01]  /*0d00*/  IMAD.WIDE.U32 R12, R32, R14, R12 ;  /* 0x0000000e200c7225 */ /* 0x000fe200078e000c */
[----:B------:R-:W-:Y:S02]  /*0d10*/  SEL R25, R2, RZ, !P5 ;  /* 0x000000ff02197207 */ /* 0x000fe40006800000 */
[----:B------:R-:W-:Y:S01]  /*0d20*/  ISETP.GE.AND P0, PT, R29, R0, PT ;  /* 0x000000001d00720c */ /* 0x000fe20003f06270 */
[----:B------:R-:W-:Y:S01]  /*0d30*/  IMAD.WIDE R2, R211, 0x80, R8 ;  /* 0x00000080d3027825 */ /* 0x000fe200078e0208 */
[CC--:B------:R-:W-:Y:S02]  /*0d40*/  ISETP.GE.OR P6, PT, R30.reuse, R22.reuse, P2 ;  /* 0x000000161e00720c */ /* 0x0c0fe400017c6670 */
[----:B------:R-:W-:Y:S01]  /*0d50*/  ISETP.GE.OR P5, PT, R30, R22, P1 ;  /* 0x000000161e00720c */ /* 0x000fe20000fa6670 */
[----:B------:R-:W-:Y:S02]  /*0d60*/  IMAD.IADD R7, R13, 0x1, R6 ;  /* 0x000000010d077824 */ /* 0x000fe400078e0206 */
[----:B------:R-:W-:Y:S10]  /*0d70*/  @P4 BRA `(.L_x_1015) ;  /* 0x0000000000204947 */ /* 0x000ff40003800000 */
[----:B------:R-:W-:Y:S01]  /*0d80*/  MOV R6, R12 ;  /* 0x0000000c00067202 */ /* 0x000fe20000000f00 */
[----:B------:R-:W-:-:S04]  /*0d90*/  IMAD R0, R3, R4, RZ ;  /* 0x0000000403007224 */ /* 0x000fc800078e02ff */
[----:B------:R-:W-:-:S04]  /*0da0*/  IMAD.WIDE.U32 R14, R2, R4, R6 ;  /* 0x00000004020e7225 */ /* 0x000fc800078e0006 */
[----:B------:R-:W-:Y:S01]  /*0db0*/  IMAD R0, R2, R5, R0 ;  /* 0x0000000502007224 */ /* 0x000fe200078e0200 */
[----:B------:R-:W-:-:S04]  /*0dc0*/  LEA R16, P4, R14, R10, 0x1 ;  /* 0x0000000a0e107211 */ /* 0x000fc800078808ff */
[----:B------:R-:W-:-:S04]  /*0dd0*/  IADD3 R0, R15, R0, RZ ;  /* 0x000000000f007210 */ /* 0x000fc80007ffe0ff */
[----:B------:R-:W-:-:S05]  /*0de0*/  LEA.HI.X R17, R14, R11, R0, 0x1, P4 ;  /* 0x0000000b0e117211 */ /* 0x000fca00020f0c00 */
[----:B------:R2:W-:Y:S02]  /*0df0*/  ST.E.128 desc[UR4][R16.64], RZ ;  /* 0x000000ff10007985 */ /* 0x0005e4000c101d04 */
.L_x_1015:
[----:B------:R-:W-:Y:S05]  /*0e00*/  BSYNC B0 ;  /* 0x0000000000007941 */ /* 0x000fea0003800000 */
.L_x_1014:
[----:B------:R-:W-:Y:S01]  /*0e10*/  BSSY B0, `(.L_x_1016) ;  /* 0x0000013000007945 */ /* 0x000fe20003800000 */
[----:B------:R-:W-:Y:S01]  /*0e20*/  ISETP.GE.OR P4, PT, R30, R22, P0 ;  /* 0x000000161e00720c */ /* 0x000fe20000786670 */
[----:B------:R-:W-:Y:S01]  /*0e30*/  IMAD R25, R32, R23, R25 ;  /* 0x0000001720197224 */ /* 0x000fe200078e0219 */
[C---:B------:R-:W-:Y:S01]  /*0e40*/  ISETP.NE.OR P3, PT, R26.reuse, RZ, P3 ;  /* 0x000000ff1a00720c */ /* 0x040fe20001f65670 */
[----:B------:R-:W-:Y:S01]  /*0e50*/  IMAD R22, R47, R24, RZ ;  /* 0x000000182f167224 */ /* 0x000fe200078e02ff */
[C---:B------:R-:W-:Y:S02]  /*0e60*/  ISETP.NE.OR P2, PT, R26.reuse, RZ, P2 ;  /* 0x000000ff1a00720c */ /* 0x040fe40001745670 */
[----:B------:R-:W-:Y:S01]  /*0e70*/  ISETP.NE.OR P1, PT, R26, RZ, P1 ;  /* 0x000000ff1a00720c */ /* 0x000fe20000f25670 */
[----:B------:R-:W-:-:S12]  /*0e80*/  @P6 BRA `(.L_x_1017) ;  /* 0x00000000002c6947 */ /* 0x000fd80003800000 */
[----:B------:R-:W-:Y:S02]  /*0e90*/  IADD3 R0, P6, R2, 0x20, RZ ;  /* 0x0000002002007810 */ /* 0x000fe40007fde0ff */
[----:B------:R-:W-:-:S03]  /*0ea0*/  MOV R15, R7 ;  /* 0x00000007000f7202 */ /* 0x000fc60000000f00 */
[----:B------:R-:W-:-:S04]  /*0eb0*/  IMAD.X R14, RZ, RZ, R3, P6 ;  /* 0x000000ffff0e7224 */ /* 0x000fc800030e0603 */
[----:B--2---:R-:W-:Y:S02]  /*0ec0*/  IMAD R16, R14, R4, RZ ;  /* 0x000000040e107224 */ /* 0x004fe400078e02ff */
[----:B------:R-:W-:-:S04]  /*0ed0*/  IMAD.MOV.U32 R14, RZ, RZ, R12 ;  /* 0x000000ffff0e7224 */ /* 0x000fc800078e000c */
[----:B------:R-:W-:-:S04]  /*0ee0*/  IMAD.WIDE.U32 R14, R4, R0, R14 ;  /* 0x00000000040e7225 */ /* 0x000fc800078e000e */
[----:B------:R-:W-:Y:S01]  /*0ef0*/  IMAD R0, R5, R0, R16 ;  /* 0x0000000005007224 */ /* 0x000fe200078e0210 */
[----:B------:R-:W-:-:S04]  /*0f00*/  LEA R16, P6, R14, R10, 0x1 ;  /* 0x0000000a0e107211 */ /* 0x000fc800078c08ff */
[----:B------:R-:W-:-:S04]  /*0f10*/  IADD3 R0, R15, R0, RZ ;  /* 0x000000000f007210 */ /* 0x000fc80007ffe0ff */
[----:B------:R-:W-:-:S05]  /*0f20*/  LEA.HI.X R17, R14, R11, R0, 0x1, P6 ;  /* 0x0000000b0e117211 */ /* 0x000fca00030f0c00 */
[----:B------:R3:W-:Y:S02]  /*0f30*/  ST.E.128 desc[UR4][R16.64], RZ ;  /* 0x000000ff10007985 */ /* 0x0007e4000c101d04 */
.L_x_1017:
[----:B------:R-:W-:Y:S05]  /*0f40*/  BSYNC B0 ;  /* 0x0000000000007941 */ /* 0x000fea0003800000 */
.L_x_1016:
[----:B------:R-:W-:Y:S04]  /*0f50*/  BSSY B0, `(.L_x_1018) ;  /* 0x000000d000007945 */ /* 0x000fe80003800000 */
[----:B------:R-:W-:Y:S05]  /*0f60*/  @P5 BRA `(.L_x_1019) ;  /* 0x00000000002c5947 */ /* 0x000fea0003800000 */
[----:B------:R-:W-:Y:S02]  /*0f70*/  IADD3 R0, P5, R2, 0x40, RZ ;  /* 0x0000004002007810 */ /* 0x000fe40007fbe0ff */
[----:B------:R-:W-:-:S03]  /*0f80*/  MOV R15, R7 ;  /* 0x00000007000f7202 */ /* 0x000fc60000000f00 */
[----:B------:R-:W-:-:S04]  /*0f90*/  IMAD.X R14, RZ, RZ, R3, P5 ;  /* 0x000000ffff0e7224 */ /* 0x000fc800028e0603 */
[----:B--23--:R-:W-:Y:S02]  /*0fa0*/  IMAD R16, R14, R4, RZ ;  /* 0x000000040e107224 */ /* 0x00cfe400078e02ff */
[----:B------:R-:W-:-:S04]  /*0fb0*/  IMAD.MOV.U32 R14, RZ, RZ, R12 ;  /* 0x000000ffff0e7224 */ /* 0x000fc800078e000c */
[----:B------:R-:W-:-:S04]  /*0fc0*/  IMAD.WIDE.U32 R14, R4, R0, R14 ;  /* 0x00000000040e7225 */ /* 0x000fc800078e000e */
[----:B------:R-:W-:Y:S01]  /*0fd0*/  IMAD R0, R5, R0, R16 ;  /* 0x0000000005007224 */ /* 0x000fe200078e0210 */
[----:B------:R-:W-:-:S04]  /*0fe0*/  LEA R16, P5, R14, R10, 0x1 ;  /* 0x0000000a0e107211 */ /* 0x000fc800078a08ff */
[----:B------:R-:W-:-:S04]  /*0ff0*/  IADD3 R0, R15, R0, RZ ;  /* 0x000000000f007210 */ /* 0x000fc80007ffe0ff */
[----:B------:R-:W-:-:S05]  /*1000*/  LEA.HI.X R17, R14, R11, R0, 0x1, P5 ;  /* 0x0000000b0e117211 */ /* 0x000fca00028f0c00 */
[----:B------:R4:W-:Y:S02]  /*1010*/  ST.E.128 desc[UR4][R16.64], RZ ;  /* 0x000000ff10007985 */ /* 0x0009e4000c101d04 */
.L_x_1019:
[----:B------:R-:W-:Y:S05]  /*1020*/  BSYNC B0 ;  /* 0x0000000000007941 */ /* 0x000fea0003800000 */
.L_x_1018:
[----:B------:R-:W-:Y:S04]  /*1030*/  BSSY B0, `(.L_x_1020) ;  /* 0x000000c000007945 */ /* 0x000fe80003800000 */
[----:B------:R-:W-:Y:S05]  /*1040*/  @P4 BRA `(.L_x_1021) ;  /* 0x0000000000284947 */ /* 0x000fea0003800000 */
[----:B------:R-:W-:Y:S02]  /*1050*/  IADD3 R0, P4, R2, 0x60, RZ ;  /* 0x0000006002007810 */ /* 0x000fe40007f9e0ff */
[----:B------:R-:W-:Y:S02]  /*1060*/  MOV R6, R12 ;  /* 0x0000000c00067202 */ /* 0x000fe40000000f00 */
[----:B------:R-:W-:-:S03]  /*1070*/  IADD3.X R2, RZ, R3, RZ, P4, !PT ;  /* 0x00000003ff027210 */ /* 0x000fc600027fe4ff */
[----:B------:R-:W-:-:S04]  /*1080*/  IMAD.WIDE.U32 R6, R4, R0, R6 ;  /* 0x0000000004067225 */ /* 0x000fc800078e0006 */
[----:B------:R-:W-:-:S04]  /*1090*/  IMAD R2, R2, R4, RZ ;  /* 0x0000000402027224 */ /* 0x000fc800078e02ff */
[----:B------:R-:W-:Y:S01]  /*10a0*/  IMAD R4, R5, R0, R2 ;  /* 0x0000000005047224 */ /* 0x000fe200078e0202 */
[----:B------:R-:W-:-:S04]  /*10b0*/  LEA R2, P4, R6, R10, 0x1 ;  /* 0x0000000a06027211 */ /* 0x000fc800078808ff */
[----:B------:R-:W-:-:S04]  /*10c0*/  IADD3 R4, R7, R4, RZ ;  /* 0x0000000407047210 */ /* 0x000fc80007ffe0ff */
[----:B------:R-:W-:-:S05]  /*10d0*/  LEA.HI.X R3, R6, R11, R4, 0x1, P4 ;  /* 0x0000000b06037211 */ /* 0x000fca00020f0c04 */
[----:B------:R1:W-:Y:S02]  /*10e0*/  ST.E.128 desc[UR4][R2.64], RZ ;  /* 0x000000ff02007985 */ /* 0x0003e4000c101d04 */
.L_x_1021:
[----:B------:R-:W-:Y:S05]  /*10f0*/  BSYNC B0 ;  /* 0x0000000000007941 */ /* 0x000fea0003800000 */
.L_x_1020:
[----:B-1----:R-:W-:Y:S01]  /*1100*/  SHF.R.S32.HI R2, RZ, 0x1f, R22 ;  /* 0x0000001fff027819 */ /* 0x002fe20000011416 */
[----:B------:R-:W-:Y:S01]  /*1110*/  @!P3 IMAD R0, R8, R24, RZ ;  /* 0x000000180800b224 */ /* 0x000fe200078e02ff */
[--C-:B------:R-:W-:Y:S01]  /*1120*/  IADD3 R9, P5, P4, R22, R20, R25.reuse ;  /* 0x0000001416097210 */ /* 0x100fe20007cbe019 */
[-C--:B------:R-:W-:Y:S01]  /*1130*/  @!P2 IMAD R3, R27, R24.reuse, RZ ;  /* 0x000000181b03a224 */ /* 0x080fe200078e02ff */
[----:B------:R-:W-:Y:S01]  /*1140*/  SHF.R.S32.HI R4, RZ, 0x1f, R25 ;  /* 0x0000001fff047819 */ /* 0x000fe20000011419 */
[----:B------:R-:W-:Y:S01]  /*1150*/  @!P1 IMAD R5, R28, R24, RZ ;  /* 0x000000181c059224 */ /* 0x000fe200078e02ff */
[----:B------:R-:W-:Y:S02]  /*1160*/  ISETP.NE.OR P0, PT, R26, RZ, P0 ;  /* 0x000000ff1a00720c */ /* 0x000fe40000705670 */
[----:B------:R-:W-:Y:S02]  /*1170*/  IADD3.X R8, R2, R21, R4, P5, P4 ;  /* 0x0000001502087210 */ /* 0x000fe40002fe8404 */
[----:B------:R-:W-:-:S02]  /*1180*/  @!P3 IADD3 R2, P4, R0, R9, RZ ;  /* 0x000000090002b210 */ /* 0x000fc40007f9e0ff */
[-C--:B------:R-:W-:Y:S02]  /*1190*/  @!P2 IADD3 R10, P5, R3, R9.reuse, RZ ;  /* 0x00000009030aa210 */ /* 0x080fe40007fbe0ff */
[----:B------:R-:W-:Y:S02]  /*11a0*/  @!P3 LEA.HI.X.SX32 R4, R0, R8, 0x1, P4 ;  /* 0x000000080004b211 */ /* 0x000fe400020f0eff */
[C---:B------:R-:W-:Y:S02]  /*11b0*/  @!P3 LEA R6, P6, R2.reuse, R18, 0x2 ;  /* 0x000000120206b211 */ /* 0x040fe400078c10ff */
[----:B------:R-:W-:Y:S02]  /*11c0*/  @!P1 IADD3 R0, P4, R5, R9, RZ ;  /* 0x0000000905009210 */ /* 0x000fe40007f9e0ff */
[----:B------:R-:W-:Y:S02]  /*11d0*/  @!P2 LEA.HI.X.SX32 R11, R3, R8, 0x1, P5 ;  /* 0x00000008030ba211 */ /* 0x000fe400028f0eff */
[----:B------:R-:W-:-:S02]  /*11e0*/  @!P3 LEA.HI.X R7, R2, R19, R4, 0x2, P6 ;  /* 0x000000130207b211 */ /* 0x000fc400030f1404 */
[----:B------:R-:W-:Y:S02]  /*11f0*/  @!P2 LEA R4, P5, R10, R18, 0x2 ;  /* 0x000000120a04a211 */ /* 0x000fe400078a10ff */
[----:B------:R-:W-:Y:S02]  /*1200*/  @!P1 LEA.HI.X.SX32 R3, R5, R8, 0x1, P4 ;  /* 0x0000000805039211 */ /* 0x000fe400020f0eff */
[----:B------:R-:W-:Y:S02]  /*1210*/  @!P1 LEA R2, P4, R0, R18, 0x2 ;  /* 0x0000001200029211 */ /* 0x000fe400078810ff */
[-C--:B------:R-:W-:Y:S01]  /*1220*/  @!P2 LEA.HI.X R5, R10, R19.reuse, R11, 0x2, P5 ;  /* 0x000000130a05a211 */ /* 0x080fe200028f140b */
[----:B------:R-:W-:Y:S01]  /*1230*/  @!P3 IMAD.MOV.U32 R11, RZ, RZ, 0x7f800000 ;  /* 0x7f800000ff0bb424 */ /* 0x000fe200078e00ff */
[----:B------:R-:W-:Y:S01]  /*1240*/  @!P1 LEA.HI.X R3, R0, R19, R3, 0x2, P4 ;  /* 0x0000001300039211 */ /* 0x000fe200020f1403 */
[----:B------:R-:W-:Y:S02]  /*1250*/  @!P2 IMAD.MOV.U32 R10, RZ, RZ, 0x7f800000 ;  /* 0x7f800000ff0aa424 */ /* 0x000fe400078e00ff */
[----:B------:R-:W-:Y:S01]  /*1260*/  @!P1 IMAD.MOV.U32 R0, RZ, RZ, 0x7f800000 ;  /* 0x7f800000ff009424 */ /* 0x000fe200078e00ff */
[----:B------:R-:W-:Y:S04]  /*1270*/  @!P3 ST.E desc[UR4][R6.64], R11 ;  /* 0x0000000b0600b985 */ /* 0x000fe8000c101904 */
[----:B------:R-:W-:Y:S04]  /*1280*/  @!P2 ST.E desc[UR4][R4.64], R10 ;  /* 0x0000000a0400a985 */ /* 0x000fe8000c101904 */
[----:B------:R1:W-:Y:S02]  /*1290*/  @!P1 ST.E desc[UR4][R2.64], R0 ;  /* 0x0000000002009985 */ /* 0x0003e4000c101904 */
[----:B-1----:R-:W-:-:S02]  /*12a0*/  IMAD.MOV.U32 R2, RZ, RZ, R31 ;  /* 0x000000ffff027224 */ /* 0x002fc400078e001f */
[----:B------:R-:W-:-:S04]  /*12b0*/  IMAD.MOV.U32 R3, RZ, RZ, 0x0 ;  /* 0x00000000ff037424 */ /* 0x000fc800078e00ff */
[----:B--234-:R-:W-:Y:S05]  /*12c0*/  @P0 RET.REL.NODEC R2 `(_ZN5flash16flash_fwd_kernelI23Flash_fwd_kernel_traitsILi32ELi128ELi128ELi4ELb0ELb0EN7cutlass6half_tE19Flash_kernel_traitsILi32ELi128ELi128ELi4ES3_EELb1ELb0ELb1ELb0ELb0ELb0ELb0ELb1EEEvNS_16Flash_fwd_paramsE) ;  /* 0xffffffec024c0950 */ /* 0x01cfea0003c3ffff */
[----:B------:R-:W-:-:S05]  /*12d0*/  IMAD R0, R29, R24, RZ ;  /* 0x000000181d007224 */ /* 0x000fca00078e02ff */
[----:B------:R-:W-:-:S04]  /*12e0*/  IADD3 R3, P0, R0, R9, RZ ;  /* 0x0000000900037210 */ /* 0x000fc80007f1e0ff */
[----:B------:R-:W-:Y:S02]  /*12f0*/  LEA.HI.X.SX32 R0, R0, R8, 0x1, P0 ;  /* 0x0000000800007211 */ /* 0x000fe400000f0eff */
[----:B------:R-:W-:-:S04]  /*1300*/  LEA R2, P0, R3, R18, 0x2 ;  /* 0x0000001203027211 */ /* 0x000fc800078010ff */
[----:B------:R-:W-:Y:S01]  /*1310*/  LEA.HI.X R3, R3, R19, R0, 0x2, P0 ;  /* 0x0000001303037211 */ /* 0x000fe200000f1400 */
[----:B------:R-:W-:-:S05]  /*1320*/  IMAD.MOV.U32 R0, RZ, RZ, 0x7f800000 ;  /* 0x7f800000ff007424 */ /* 0x000fca00078e00ff */
[----:B------:R1:W-:Y:S02]  /*1330*/  ST.E desc[UR4][R2.64], R0 ;  /* 0x0000000002007985 */ /* 0x0003e4000c101904 */
[----:B-1----:R-:W-:Y:S02]  /*1340*/  IMAD.MOV.U32 R2, RZ, RZ, R31 ;  /* 0x000000ffff027224 */ /* 0x002fe400078e001f */
[----:B------:R-:W-:-:S04]  /*1350*/  IMAD.MOV.U32 R3, RZ, RZ, 0x0 ;  /* 0x00000000ff037424 */ /* 0x000fc800078e00ff */
[----:B------:R-:W-:Y:S05]  /*1360*/  RET.REL.NODEC R2 `(_ZN5flash16flash_fwd_kernelI23Flash_fwd_kernel_traitsILi32ELi128ELi128ELi4ELb0ELb0EN7cutlass6half_tE19Flash_kernel_traitsILi32ELi128ELi128ELi4ES3_EELb1ELb0ELb1ELb0ELb0ELb0ELb0ELb1EEEvNS_16Flash_fwd_paramsE) ;  /* 0xffffffec02247950 */ /* 0x000fea0003c3ffff */
.L_x_1007:
[----:B------:R-:W2:Y:S01]  /*1370*/  LD.E R18, desc[UR4][R168.64+0x68] ;  /* 0x00006804a8127980 */ /* 0x000ea2000c101900 */
[----:B------:R-:W-:-:S03]  /*1380*/  ISETP.NE.AND P1, PT, R26, -0x1, PT ;  /* 0xffffffff1a00780c */ /* 0x000fc60003f25270 */
[----:B------:R-:W3:Y:S01]  /*1390*/  LD.E.64 R180, desc[UR4][R168.64+0x38] ;  /* 0x00003804a8b47980 */ /* 0x000ee2000c101b00 */
[----:B------:R-:W-:-:S03]  /*13a0*/  ISETP.NE.AND P0, PT, R33, -0x1, PT ;  /* 0xffffffff2100780c */ /* 0x000fc60003f05270 */
[----:B------:R-:W4:Y:S04]  /*13b0*/  LD.E.64 R12, desc[UR4][R168.64+0x30] ;  /* 0x00003004a80c7980 */ /* 0x000f28000c101b00 */
[----:B------:R-:W4:Y:S04]  /*13c0*/  LD.E.64 R20, desc[UR4][R168.64+0x48] ;  /* 0x00004804a8147980 */ /* 0x000f28000c101b00 */
[----:B------:R-:W4:Y:S04]  /*13d0*/  @!P1 LD.E.64 R8, desc[UR4][R168.64+0x20] ;  /* 0x00002004a8089980 */ /* 0x000f28000c101b00 */
[----:B------:R-:W4:Y:S01]  /*13e0*/  @!P0 LD.E.64 R10, desc[UR4][R168.64+0x18] ;  /* 0x00001804a80a8980 */ /* 0x000f22000c101b00 */
[----:B------:R-:W1:Y:S01]  /*13f0*/  S2R R16, SR_CgaCtaId ;  /* 0x0000000000107919 */ /* 0x000e620000008800 */
[----:B------:R-:W-:-:S02]  /*1400*/  LEA.HI R15, R38, R214, RZ, 0x2 ;  /* 0x000000d6260f7211 */ /* 0x000fc400078f10ff */
[----:B------:R-:W-:Y:S01]  /*1410*/  LEA.HI R37, R38, R214, RZ, 0x3 ;  /* 0x000000d626257211 */ /* 0x000fe200078f18ff */
[----:B------:R-:W4:Y:S01]  /*1420*/  LD.E.64 R50, desc[UR4][R168.64+0x40] ;  /* 0x00004004a8327980 */ /* 0x000f22000c101b00 */
[----:B------:R-:W-:Y:S02]  /*1430*/  LOP3.LUT R2, R15, 0xfffffffc, RZ, 0xc0, !PT ;  /* 0xfffffffc0f027812 */ /* 0x000fe400078ec0ff */
[----:B------:R-:W-:Y:S01]  /*1440*/  SHF.R.S32.HI R36, RZ, 0x3, R37 ;  /* 0x00000003ff247819 */ /* 0x000fe20000011425 */
[----:B------:R-:W4:Y:S02]  /*1450*/  LD.E.64 R178, desc[UR4][R168.64+0x8] ;  /* 0x00000804a8b27980 */ /* 0x000f24000c101b00 */
[----:B------:R-:W-:Y:S01]  /*1460*/  IMAD.IADD R2, R214, 0x1, -R2 ;  /* 0x00000001d6027824 */ /* 0x000fe200078e0a02 */
[----:B------:R-:W-:Y:S01]  /*1470*/  SHF.L.U32 R3, R36, 0x6, RZ ;  /* 0x0000000624037819 */ /* 0x000fe200000006ff */
[----:B------:R-:W4:Y:S02]  /*1480*/  LD.E.64 R48, desc[UR4][R168.64+0x10] ;  /* 0x00001004a8307980 */ /* 0x000f24000c101b00 */
[----:B------:R-:W-:Y:S01]  /*1490*/  IMAD.SHL.U32 R92, R2, 0x8, RZ ;  /* 0x00000008025c7824 */ /* 0x000fe200078e00ff */
[----:B------:R-:W-:Y:S01]  /*14a0*/  LOP3.LUT R2, R3, 0xc0, RZ, 0xc0, !PT ;  /* 0x000000c003027812 */ /* 0x000fe200078ec0ff */
[----:B------:R2:W5:Y:S03]  /*14b0*/  LD.E.64 R24, desc[UR4][R168.64+0x50] ;  /* 0x00005004a8187980 */ /* 0x000566000c101b00 */
[----:B------:R-:W-:Y:S01]  /*14c0*/  SHF.R.U32.HI R5, RZ, 0x3, R2 ;  /* 0x00000003ff057819 */ /* 0x000fe20000011602 */
[----:B------:R2:W5:Y:S01]  /*14d0*/  @!P1 LD.E.64 R28, desc[UR4][R168.64+0x28] ;  /* 0x00002804a81c9980 */ /* 0x000562000c101b00 */
[----:B------:R-:W-:-:S02]  /*14e0*/  MOV R3, 0x400 ;  /* 0x0000040000037802 */ /* 0x000fc40000000f00 */
[----:B------:R-:W-:Y:S01]  /*14f0*/  IABS R17, R32 ;  /* 0x0000002000117213 */ /* 0x000fe20000000000 */
[----:B------:R2:W5:Y:S01]  /*1500*/  LD.E.64 R30, desc[UR4][R168.64+0x58] ;  /* 0x00005804a81e7980 */ /* 0x000562000c101b00 */
[----:B------:R-:W-:-:S03]  /*1510*/  SHF.R.S32.HI R176, RZ, 0x5, R46 ;  /* 0x00000005ffb07819 */ /* 0x000fc6000001142e */
[----:B------:R2:W5:Y:S01]  /*1520*/  LD.E R116, desc[UR4][R168.64+0xc0] ;  /* 0x0000c004a8747980 */ /* 0x000562000c101900 */
[----:B-1----:R-:W-:Y:S02]  /*1530*/  LEA R3, R16, R3, 0x18 ;  /* 0x0000000310037211 */ /* 0x002fe400078ec0ff */
[----:B------:R-:W-:Y:S02]  /*1540*/  @!P1 SHF.R.S32.HI R19, RZ, 0x1f, R39 ;  /* 0x0000001fff139819 */ /* 0x000fe40000011427 */
[----:B------:R-:W-:Y:S02]  /*1550*/  SHF.R.S32.HI R35, RZ, 0x1f, R92 ;  /* 0x0000001fff237819 */ /* 0x000fe4000001145c */
[----:B--2---:R-:W-:-:S04]  /*1560*/  IABS R0, R18 ;  /* 0x0000001200007213 */ /* 0x004fc80000000000 */
[----:B------:R-:W1:Y:S08]  /*1570*/  I2F.RP R6, R0 ;  /* 0x0000000000067306 */ /* 0x000e700000209400 */
[----:B-1----:R-:W1:Y:S02]  /*1580*/  MUFU.RCP R6, R6 ;  /* 0x0000000600067308 */ /* 0x002e640000001000 */
[----:B-1----:R-:W-:-:S06]  /*1590*/  VIADD R6, R6, 0xffffffe ;  /* 0x0ffffffe06067836 */ /* 0x002fcc0000000000 */
[----:B------:R-:W1:Y:S02]  /*15a0*/  F2I.FTZ.U32.TRUNC.NTZ R7, R6 ;  /* 0x0000000600077305 */ /* 0x000e64000021f000 */
[----:B-1----:R-:W-:Y:S01]  /*15b0*/  IMAD.MOV R4, RZ, RZ, -R7 ;  /* 0x000000ffff047224 */ /* 0x002fe200078e0a07 */
[----:B------:R-:W-:-:S04]  /*15c0*/  LOP3.LUT R6, R2, 0x18, R92, 0xf8, !PT ;  /* 0x0000001802067812 */ /* 0x000fc800078ef85c */
[----:B------:R-:W-:Y:S02]  /*15d0*/  MOV R14, R4 ;  /* 0x00000004000e7202 */ /* 0x000fe40000000f00 */
[----:B------:R-:W-:-:S03]  /*15e0*/  SHF.R.S32.HI R4, RZ, 0x2, R15 ;  /* 0x00000002ff047819 */ /* 0x000fc6000001140f */
[----:B------:R-:W-:Y:S01]  /*15f0*/  IMAD R2, R14, R0, RZ ;  /* 0x000000000e027224 */ /* 0x000fe200078e02ff */
[----:B------:R-:W-:Y:S02]  /*1600*/  LEA.HI R14, R15, R4, RZ, 0x1 ;  /* 0x000000040f0e7211 */ /* 0x000fe400078f08ff */
[----:B------:R-:W-:Y:S01]  /*1610*/  LOP3.LUT R15, R6, R5, RZ, 0x3c, !PT ;  /* 0x00000005060f7212 */ /* 0x000fe200078e3cff */
[----:B------:R-:W-:Y:S01]  /*1620*/  IMAD.MOV.U32 R6, RZ, RZ, RZ ;  /* 0x000000ffff067224 */ /* 0x000fe200078e00ff */
[----:B------:R-:W-:-:S03]  /*1630*/  LOP3.LUT R5, R14, 0x7fffffe, RZ, 0xc0, !PT ;  /* 0x07fffffe0e057812 */ /* 0x000fc600078ec0ff */
[----:B------:R-:W-:Y:S01]  /*1640*/  IMAD.HI.U32 R16, R7, R2, R6 ;  /* 0x0000000207107227 */ /* 0x000fe200078e0006 */
[----:B------:R-:W-:-:S04]  /*1650*/  IABS R2, R18 ;  /* 0x0000001200027213 */ /* 0x000fc80000000000 */
[----:B------:R-:W-:Y:S01]  /*1660*/  IADD3 R2, RZ, -R2, RZ ;  /* 0x80000002ff027210 */ /* 0x000fe20007ffe0ff */
[----:B------:R-:W-:-:S04]  /*1670*/  IMAD.HI.U32 R16, R16, R17, RZ ;  /* 0x0000001110107227 */ /* 0x000fc800078e00ff */
[----:B------:R-:W-:Y:S02]  /*1680*/  IMAD.IADD R5, R4, 0x1, -R5 ;  /* 0x0000000104057824 */ /* 0x000fe400078e0a05 */
[----:B------:R-:W-:Y:S01]  /*1690*/  IMAD R2, R16, R2, R17 ;  /* 0x0000000210027224 */ /* 0x000fe200078e0211 */
[----:B------:R-:W-:Y:S01]  /*16a0*/  @!P1 SHF.R.S32.HI R7, RZ, 0x1f, R23 ;  /* 0x0000001fff079819 */ /* 0x000fe20000011417 */
[----:B------:R-:W-:Y:S02]  /*16b0*/  IMAD R6, R176, 0x8, R5 ;  /* 0x00000008b0067824 */ /* 0x000fe400078e0205 */
[----:B---3--:R-:W-:Y:S01]  /*16c0*/  @!P1 IMAD R5, R181, R23, RZ ;  /* 0x00000017b5059224 */ /* 0x008fe200078e02ff */
[----:B------:R-:W-:Y:S01]  /*16d0*/  ISETP.GT.U32.AND P2, PT, R0, R2, PT ;  /* 0x000000020000720c */ /* 0x000fe20003f44070 */
[----:B------:R-:W-:Y:S01]  /*16e0*/  IMAD.U32 R210, R6, 0x20, R15 ;  /* 0x0000002006d27824 */ /* 0x000fe200078e000f */
[----:B------:R-:W-:Y:S01]  /*16f0*/  @P1 IADD3 R14, R23, R26, RZ ;  /* 0x0000001a170e1210 */ /* 0x000fe20007ffe0ff */
[----:B------:R-:W-:-:S02]  /*1700*/  @!P1 IMAD R5, R180, R7, R5 ;  /* 0x00000007b4059224 */ /* 0x000fc400078e0205 */
[----:B------:R-:W-:-:S04]  /*1710*/  @!P1 IMAD.WIDE.U32 R6, R180, R23, RZ ;  /* 0x00000017b4069225 */ /* 0x000fc800078e00ff */
[----:B------:R-:W-:Y:S02]  /*1720*/  @!P1 IMAD.IADD R7, R7, 0x1, R5 ;  /* 0x0000000107079824 */ /* 0x000fe400078e0205 */
[-C--:B------:R-:W-:Y:S02]  /*1730*/  @P1 IMAD R17, R181, R14.reuse, RZ ;  /* 0x0000000eb5111224 */ /* 0x080fe400078e02ff */
[----:B------:R-:W-:Y:S01]  /*1740*/  @P1 IMAD.WIDE.U32 R14, R180, R14, RZ ;  /* 0x0000000eb40e1225 */ /* 0x000fe200078e00ff */
[----:B------:R-:W-:-:S03]  /*1750*/  @!P2 IADD3 R2, R2, -R0, RZ ;  /* 0x800000000202a210 */ /* 0x000fc60007ffe0ff */
[----:B----4-:R-:W-:Y:S02]  /*1760*/  @!P1 IMAD R5, R9, R39, RZ ;  /* 0x0000002709059224 */ /* 0x010fe400078e02ff */
[----:B------:R-:W-:-:S04]  /*1770*/  @!P1 IMAD.WIDE.U32 R6, R39, R8, R6 ;  /* 0x0000000827069225 */ /* 0x000fc800078e0006 */
[----:B------:R-:W-:Y:S01]  /*1780*/  @P1 IMAD.IADD R17, R15, 0x1, R17 ;  /* 0x000000010f111824 */ /* 0x000fe200078e0211 */
[----:B------:R-:W-:Y:S01]  /*1790*/  @P1 MOV R15, R14 ;  /* 0x0000000e000f1202 */ /* 0x000fe20000000f00 */
[----:B------:R-:W-:Y:S02]  /*17a0*/  @!P1 IMAD R14, R8, R19, R5 ;  /* 0x00000013080e9224 */ /* 0x000fe400078e0205 */
[----:B------:R-:W-:Y:S01]  /*17b0*/  @!P1 IMAD.MOV.U32 R15, RZ, RZ, R6 ;  /* 0x000000ffff0f9224 */ /* 0x000fe200078e0006 */
[----:B------:R-:W-:Y:S01]  /*17c0*/  ISETP.GE.U32.AND P5, PT, R2, R0, PT ;  /* 0x000000000200720c */ /* 0x000fe20003fa6070 */
[----:B------:R-:W-:Y:S01]  /*17d0*/  @!P1 IMAD.IADD R17, R7, 0x1, R14 ;  /* 0x0000000107119824 */ /* 0x000fe200078e020e */
[----:B------:R-:W-:Y:S02]  /*17e0*/  @!P0 SHF.R.S32.HI R19, RZ, 0x1f, R39 ;  /* 0x0000001fff138819 */ /* 0x000fe40000011427 */
[----:B------:R-:W-:Y:S01]  /*17f0*/  IADD3 R6, P3, R92, R15, RZ ;  /* 0x0000000f5c067210 */ /* 0x000fe20007f7e0ff */
[----:B------:R-:W-:Y:S01]  /*1800*/  @!P0 IMAD R22, R11, R39, RZ ;  /* 0x000000270b168224 */ /* 0x000fe200078e02ff */
[----:B------:R-:W-:-:S02]  /*1810*/  LOP3.LUT R2, R32, R18, RZ, 0x3c, !PT ;  /* 0x0000001220027212 */ /* 0x000fc400078e3cff */
[----:B------:R-:W-:Y:S01]  /*1820*/  IADD3.X R7, R35, R17, RZ, P3, !PT ;  /* 0x0000001123077210 */ /* 0x000fe20001ffe4ff */
[----:B------:R-:W-:Y:S01]  /*1830*/  @P0 IMAD.WIDE.U32 R8, R12, R33, RZ ;  /* 0x000000210c080225 */ /* 0x000fe200078e00ff */
[----:B------:R-:W-:Y:S02]  /*1840*/  ISETP.GE.AND P3, PT, R2, RZ, PT ;  /* 0x000000ff0200720c */ /* 0x000fe40003f66270 */
[----:B------:R-:W-:Y:S01]  /*1850*/  @!P2 IADD3 R16, R16, 0x1, RZ ;  /* 0x000000011010a810 */ /* 0x000fe20007ffe0ff */
[----:B------:R-:W-:Y:S01]  /*1860*/  @!P0 IMAD R22, R10, R19, R22 ;  /* 0x000000130a168224 */ /* 0x000fe200078e0216 */
[----:B------:R-:W-:Y:S01]  /*1870*/  ISETP.NE.AND P4, PT, R18, RZ, PT ;  /* 0x000000ff1200720c */ /* 0x000fe20003f85270 */
[----:B------:R-:W-:Y:S01]  /*1880*/  @!P0 IMAD.WIDE.U32 R10, R10, R39, RZ ;  /* 0x000000270a0a8225 */ /* 0x000fe200078e00ff */
[----:B------:R-:W-:-:S03]  /*1890*/  SHF.R.S32.HI R2, RZ, 0x1f, R32 ;  /* 0x0000001fff027819 */ /* 0x000fc60000011420 */
[----:B------:R-:W-:Y:S02]  /*18a0*/  @P0 IMAD R5, R13, R33, RZ ;  /* 0x000000210d050224 */ /* 0x000fe400078e02ff */
[----:B------:R-:W-:Y:S02]  /*18b0*/  @P0 IMAD.MOV.U32 R14, RZ, RZ, R8 ;  /* 0x000000ffff0e0224 */ /* 0x000fe400078e0008 */
[----:B------:R-:W-:Y:S02]  /*18c0*/  @P5 VIADD R16, R16, 0x1 ;  /* 0x0000000110105836 */ /* 0x000fe40000000000 */
[----:B------:R-:W-:Y:S02]  /*18d0*/  @!P0 IMAD.MOV.U32 R14, RZ, RZ, R10 ;  /* 0x000000ffff0e8224 */ /* 0x000fe400078e000a */
[----:B------:R-:W-:Y:S02]  /*18e0*/  IMAD R10, R21, R32, RZ ;  /* 0x00000020150a7224 */ /* 0x000fe400078e02ff */
[----:B------:R-:W-:-:S02]  /*18f0*/  @P0 IMAD.IADD R19, R9, 0x1, R5 ;  /* 0x0000000109130824 */ /* 0x000fc400078e0205 */
[----:B------:R-:W-:Y:S01]  /*1900*/  IMAD.MOV.U32 R21, RZ, RZ, R16 ;  /* 0x000000ffff157224 */ /* 0x000fe200078e0010 */
[----:B------:R-:W-:Y:S01]  /*1910*/  IADD3 R14, P2, R92, R14, RZ ;  /* 0x0000000e5c0e7210 */ /* 0x000fe20007f5e0ff */
[----:B------:R-:W-:Y:S02]  /*1920*/  @!P0 IMAD.IADD R19, R11, 0x1, R22 ;  /* 0x000000010b138824 */ /* 0x000fe400078e0216 */
[----:B------:R-:W-:Y:S01]  /*1930*/  IMAD.WIDE.U32 R8, R180, R4, R6 ;  /* 0x00000004b4087225 */ /* 0x000fe200078e0006 */
[----:B------:R-:W-:-:S03]  /*1940*/  @P0 MOV R6, R12 ;  /* 0x0000000c00060202 */ /* 0x000fc60000000f00 */
[----:B------:R-:W-:Y:S01]  /*1950*/  @P0 IMAD.MOV.U32 R7, RZ, RZ, R13 ;  /* 0x000000ffff070224 */ /* 0x000fe200078e000d */
[----:B------:R-:W-:Y:S01]  /*1960*/  @!P0 MOV R7, R13 ;  /* 0x0000000d00078202 */ /* 0x000fe20000000f00 */
[----:B------:R-:W-:Y:S02]  /*1970*/  @!P0 IMAD.MOV.U32 R6, RZ, RZ, R12 ;  /* 0x000000ffff068224 */ /* 0x000fe400078e000c */
[----:B------:R-:W-:Y:S01]  /*1980*/  @!P3 IMAD.MOV R21, RZ, RZ, -R21 ;  /* 0x000000ffff15b224 */ /* 0x000fe200078e0a15 */
[----:B------:R-:W2:Y:S01]  /*1990*/  LD.E.64 R12, desc[UR4][R168.64+0x98] ;  /* 0x00009804a80c7980 */ /* 0x000ea2000c101b00 */
[----:B------:R-:W-:Y:S01]  /*19a0*/  IMAD R10, R20, R2, R10 ;  /* 0x00000002140a7224 */ /* 0x000fe200078e020a */
[----:B------:R-:W-:Y:S02]  /*19b0*/  @!P4 LOP3.LUT R21, RZ, R18, RZ, 0x33, !PT ;  /* 0x00000012ff15c212 */ /* 0x000fe400078e33ff */
[----:B------:R-:W3:Y:S01]  /*19c0*/  LD.E R2, desc[UR4][R168.64+0xc8] ;  /* 0x0000c804a8027980 */ /* 0x000ee2000c101900 */
[----:B------:R-:W-:-:S03]  /*19d0*/  IADD3.X R15, R35, R19, RZ, P2, !PT ;  /* 0x00000013230f7210 */ /* 0x000fc600017fe4ff */
[----:B------:R-:W4:Y:S04]  /*19e0*/  LD.E R18, desc[UR4][R168.64+0xc4] ;  /* 0x0000c404a8127980 */ /* 0x000f28000c101900 */
[----:B------:R-:W4:Y:S01]  /*19f0*/  LD.E R19, desc[UR4][R168.64+0x60] ;  /* 0x00006004a8137980 */ /* 0x000f22000c101900 */
[----:B------:R-:W-:Y:S01]  /*1a00*/  SHF.R.S32.HI R5, RZ, 0x1f, R4 ;  /* 0x0000001fff057819 */ /* 0x000fe20000011404 */
[----:B------:R-:W-:-:S04]  /*1a10*/  IMAD R0, R181, R4, RZ ;  /* 0x00000004b5007224 */ /* 0x000fc800078e02ff */
[----:B------:R-:W-:Y:S02]  /*1a20*/  IMAD R0, R180, R5, R0 ;  /* 0x00000005b4007224 */ /* 0x000fe400078e0200 */
[----:B------:R-:W-:Y:S02]  /*1a30*/  IMAD.MOV.U32 R16, RZ, RZ, R8 ;  /* 0x000000ffff107224 */ /* 0x000fe400078e0008 */
[----:B------:R-:W-:Y:S02]  /*1a40*/  IMAD.IADD R17, R9, 0x1, R0 ;  /* 0x0000000109117824 */ /* 0x000fe400078e0200 */
[----:B------:R1:W5:Y:S01]  /*1a50*/  LD.E.64 R8, desc[UR4][R168.64] ;  /* 0x00000004a8087980 */ /* 0x000362000c101b00 */
[----:B------:R-:W-:Y:S01]  /*1a60*/  IADD3 R0, -R47, R65, RZ ;  /* 0x000000412f007210 */ /* 0x000fe20007ffe1ff */
[----:B------:R-:W-:Y:S02]  /*1a70*/  IMAD.WIDE R42, R211, 0x80, R4 ;  /* 0x00000080d32a7825 */ /* 0x000fe400078e0204 */
[----:B------:R1:W-:Y:S04]  /*1a80*/  STL.64 [R1+0x110], R180 ;  /* 0x000110b401007387 */ /* 0x0003e80000100a00 */
[----:B------:R1:W-:Y:S04]  /*1a90*/  STL.64 [R1+0x60], R50 ;  /* 0x0000603201007387 */ /* 0x0003e80000100a00 */
[----:B------:R1:W-:Y:S04]  /*1aa0*/  STL [R1+0x3a8], R0 ;  /* 0x0003a80001007387 */ /* 0x0003e80000100800 */
[----:B------:R1:W-:Y:S04]  /*1ab0*/  STL.64 [R1+0x88], R178 ;  /* 0x000088b201007387 */ /* 0x0003e80000100a00 */
[----:B------:R1:W-:Y:S04]  /*1ac0*/  STL.64 [R1+0x398], R42 ;  /* 0x0003982a01007387 */ /* 0x0003e80000100a00 */
[----:B------:R1:W-:Y:S01]  /*1ad0*/  STL.64 [R1+0xb8], R48 ;  /* 0x0000b83001007387 */ /* 0x0003e20000100a00 */
[----:B------:R-:W-:Y:S01]  /*1ae0*/  ISETP.GE.AND P3, PT, R4, R0, PT ;  /* 0x000000000400720c */ /* 0x000fe20003f66270 */
[----:B------:R-:W-:-:S02]  /*1af0*/  VIADD R172, R186, 0xffffffff ;  /* 0xffffffffbaac7836 */ /* 0x000fc40000000000 */
[----:B------:R-:W-:Y:S01]  /*1b00*/  IMAD.WIDE.U32 R14, R32, R20, R14 ;  /* 0x00000014200e7225 */ /* 0x000fe200078e000e */
[C---:B------:R-:W-:Y:S01]  /*1b10*/  IADD3 R27, R4.reuse, 0x20, RZ ;  /* 0x00000020041b7810 */ /* 0x040fe20007ffe0ff */
[----:B------:R-:W-:Y:S01]  /*1b20*/  BSSY B0, `(.L_x_1022) ;  /* 0x0000020000007945 */ /* 0x000fe20003800000 */
[----:B------:R-:W-:Y:S01]  /*1b30*/  IADD3 R32, R4, 0x60, RZ ;  /* 0x0000006004207810 */ /* 0x000fe20007ffe0ff */
[----:B------:R-:W-:Y:S02]  /*1b40*/  IMAD R20, R172, -0x80, R40 ;  /* 0xffffff80ac147824 */ /* 0x000fe400078e0228 */
[----:B------:R-:W-:Y:S01]  /*1b50*/  VIADD R33, R4, 0x40 ;  /* 0x0000004004217836 */ /* 0x000fe20000000000 */
[----:B------:R-:W-:Y:S01]  /*1b60*/  ISETP.GE.AND P2, PT, R27, R0, PT ;  /* 0x000000001b00720c */ /* 0x000fe20003f46270 */
[----:B------:R-:W-:Y:S01]  /*1b70*/  IMAD R210, R210, 0x2, R3 ;  /* 0x00000002d2d27824 */ /* 0x000fe200078e0203 */
[----:B------:R-:W-:Y:S02]  /*1b80*/  ISETP.GE.AND P5, PT, R4, R20, PT ;  /* 0x000000140400720c */ /* 0x000fe40003fa6270 */
[----:B------:R-:W-:-:S02]  /*1b90*/  ISETP.GE.AND P0, PT, R33, R0, PT ;  /* 0x000000002100720c */ /* 0x000fc40003f06270 */
[----:B------:R-:W-:Y:S02]  /*1ba0*/  ISETP.GE.AND P6, PT, R32, R0, PT ;  /* 0x000000002000720c */ /* 0x000fe40003fc6270 */
[----:B------:R-:W-:Y:S02]  /*1bb0*/  ISETP.GE.AND P4, PT, R27, R20, PT ;  /* 0x000000141b00720c */ /* 0x000fe40003f86270 */
[----:B------:R-:W-:Y:S01]  /*1bc0*/  IADD3 R11, R15, R10, RZ ;  /* 0x0000000a0f0b7210 */ /* 0x000fe20007ffe0ff */
[----:B--2---:R1:W-:Y:S04]  /*1bd0*/  STL.64 [R1+0x190], R12 ;  /* 0x0001900c01007387 */ /* 0x0043e80000100a00 */
[----:B---3--:R1:W-:Y:S04]  /*1be0*/  STL [R1+0x1a8], R2 ;  /* 0x0001a80201007387 */ /* 0x0083e80000100800 */
[----:B----4-:R1:W-:Y:S04]  /*1bf0*/  STL [R1+0x1e0], R18 ;  /* 0x0001e01201007387 */ /* 0x0103e80000100800 */
[----:B------:R1:W-:Y:S01]  /*1c00*/  STL [R1+0x188], R19 ;  /* 0x0001881301007387 */ /* 0x0003e20000100800 */
[----:B------:R-:W-:Y:S05]  /*1c10*/  @P3 BRA `(.L_x_1023) ;  /* 0x0000000000403947 */ /* 0x000fea0003800000 */
[----:B-----5:R-:W-:-:S13]  /*1c20*/  ISETP.GE.AND P3, PT, R92, R116, PT ;  /* 0x000000745c00720c */ /* 0x020fda0003f66270 */
[----:B------:R2:W-:Y:S04]  /*1c30*/  @P3 STS [R210], RZ ;  /* 0x000000ffd2003388 */ /* 0x0005e80000000800 */
[----:B------:R2:W-:Y:S04]  /*1c40*/  @P3 STS [R210+0x4], RZ ;  /* 0x000004ffd2003388 */ /* 0x0005e80000000800 */
[----:B------:R2:W-:Y:S01]  /*1c50*/  @P3 STS.64 [R210+0x8], RZ ;  /* 0x000008ffd2003388 */ /* 0x0005e20000000a00 */
[----:B------:R-:W-:Y:S05]  /*1c60*/  @P3 BRA `(.L_x_1023) ;  /* 0x00000000002c3947 */ /* 0x000fea0003800000 */
[----:B------:R-:W-:Y:S01]  /*1c70*/  MOV R10, R14 ;  /* 0x0000000e000a7202 */ /* 0x000fe20000000f00 */
[----:B-1----:R-:W-:-:S04]  /*1c80*/  IMAD R0, R43, R6, RZ ;  /* 0x000000062b007224 */ /* 0x002fc800078e02ff */
[----:B------:R-:W-:-:S04]  /*1c90*/  IMAD.WIDE.U32 R12, R42, R6, R10 ;  /* 0x000000062a0c7225 */ /* 0x000fc800078e000a */
[----:B------:R-:W-:Y:S01]  /*1ca0*/  IMAD R0, R42, R7, R0 ;  /* 0x000000072a007224 */ /* 0x000fe200078e0200 */
[----:B------:R-:W-:-:S04]  /*1cb0*/  LEA R18, P3, R12, R8, 0x1 ;  /* 0x000000080c127211 */ /* 0x000fc800078608ff */
[----:B------:R-:W-:-:S04]  /*1cc0*/  IADD3 R0, R13, R0, RZ ;  /* 0x000000000d007210 */ /* 0x000fc80007ffe0ff */
[----:B------:R-:W-:-:S05]  /*1cd0*/  LEA.HI.X R19, R12, R9, R0, 0x1, P3 ;  /* 0x000000090c137211 */ /* 0x000fca00018f0c00 */
[----:B------:R-:W-:Y:S01]  /*1ce0*/  @!PT LDS RZ, [RZ] ;  /* 0x00000000fffff984 */ /* 0x000fe20000000800 */
[----:B------:R-:W-:Y:S01]  /*1cf0*/  @!PT LDS RZ, [RZ] ;  /* 0x00000000fffff984 */ /* 0x000fe20000000800 */
[----:B------:R-:W-:Y:S01]  /*1d00*/  @!PT LDS RZ, [RZ] ;  /* 0x00000000fffff984 */ /* 0x000fe20000000800 */
[----:B------:R3:W-:Y:S02]  /*1d10*/  LDGSTS.E.BYPASS.LTC128B.128 [R210], desc[UR4][R18.64] ;  /* 0x0000000012d27fae */ /* 0x0007e4000b901d44 */
.L_x_1023:
[----:B------:R-:W-:Y:S05]  /*1d20*/  BSYNC B0 ;  /* 0x0000000000007941 */ /* 0x000fea0003800000 */
.L_x_1022:
[----:B------:R-:W-:Y:S01]  /*1d30*/  SHF.L.U64.HI R184, R180, 0x7, R181 ;  /* 0x00000007b4b87819 */ /* 0x000fe200000102b5 */
[-C--:B-----5:R-:W-:Y:S01]  /*1d40*/  IMAD.WIDE.U32 R52, R24, R21.reuse, R16 ;  /* 0x0000001518347225 */ /* 0x0a0fe200078e0010 */
[----:B------:R-:W-:Y:S01]  /*1d50*/  SHF.L.U32 R177, R180, 0x7, RZ ;  /* 0x00000007b4b17819 */ /* 0x000fe200000006ff */
[----:B------:R-:W-:Y:S01]  /*1d60*/  BSSY B0, `(.L_x_1024) ;  /* 0x000001c000007945 */ /* 0x000fe20003800000 */
[----:B------:R-:W-:Y:S01]  /*1d70*/  SHF.R.S32.HI R34, RZ, 0x1f, R21 ;  /* 0x0000001fff227819 */ /* 0x000fe20000011415 */
[----:B------:R4:W-:Y:S01]  /*1d80*/  STL [R1+0x22c], R184 ;  /* 0x00022cb801007387 */ /* 0x0009e20000100800 */
[----:B-1----:R-:W-:Y:S01]  /*1d90*/  IMAD R0, R25, R21, RZ ;  /* 0x0000001519007224 */ /* 0x002fe200078e02ff */
[----:B------:R-:W-:Y:S01]  /*1da0*/  ISETP.GE.AND P3, PT, R33, R20, PT ;  /* 0x000000142100720c */ /* 0x000fe20003f66270 */
[----:B---3--:R-:W-:Y:S01]  /*1db0*/  IMAD R18, R184, R172, RZ ;  /* 0x000000acb8127224 */ /* 0x008fe200078e02ff */
[----:B------:R4:W-:Y:S01]  /*1dc0*/  STL.64 [R1+0x390], R52 ;  /* 0x0003903401007387 */ /* 0x0009e20000100a00 */
[----:B------:R-:W-:Y:S01]  /*1dd0*/  IMAD R19, R24, R34, R0 ;  /* 0x0000002218137224 */ /* 0x000fe200078e0200 */
[----:B------:R-:W-:-:S02]  /*1de0*/  SHF.R.S32.HI R24, RZ, 0x1f, R172 ;  /* 0x0000001fff187819 */ /* 0x000fc400000114ac */
[----:B------:R4:W-:Y:S01]  /*1df0*/  STL [R1+0x228], R177 ;  /* 0x000228b101007387 */ /* 0x0009e20000100800 */
[----:B------:R-:W-:Y:S05]  /*1e00*/  @P2 BRA `(.L_x_1025) ;  /* 0x0000000000442947 */ /* 0x000fea0003800000 */
[----:B------:R-:W-:-:S13]  /*1e10*/  ISETP.GE.AND P2, PT, R92, R116, PT ;  /* 0x000000745c00720c */ /* 0x000fda0003f46270 */
[----:B------:R1:W-:Y:S01]  /*1e20*/  @P2 STS.128 [R210+0x800], RZ ;  /* 0x000800ffd2002388 */ /* 0x0003e20000000c00 */
[----:B------:R-:W-:Y:S05]  /*1e30*/  @P2 BRA `(.L_x_1025) ;  /* 0x0000000000382947 */ /* 0x000fea0003800000 */
[----:B------:R-:W-:Y:S01]  /*1e40*/  IADD3 R0, P2, R42, 0x20, RZ ;  /* 0x000000202a007810 */ /* 0x000fe20007f5e0ff */
[----:B------:R-:W-:Y:S01]  /*1e50*/  IMAD.MOV.U32 R12, RZ, RZ, R14 ;  /* 0x000000ffff0c7224 */ /* 0x000fe200078e000e */
[----:B------:R-:W-:-:S03]  /*1e60*/  MOV R13, R11 ;  /* 0x0000000b000d7202 */ /* 0x000fc60000000f00 */
[----:B------:R-:W-:Y:S02]  /*1e70*/  IMAD.X R2, RZ, RZ, R43, P2 ;  /* 0x000000ffff027224 */ /* 0x000fe400010e062b */
[----:B------:R-:W-:-:S04]  /*1e80*/  IMAD.WIDE.U32 R12, R6, R0, R12 ;  /* 0x00000000060c7225 */ /* 0x000fc800078e000c */
[----:B------:R-:W-:Y:S01]  /*1e90*/  IMAD R2, R2, R6, RZ ;  /* 0x0000000602027224 */ /* 0x000fe200078e02ff */
[----:B------:R-:W-:-:S03]  /*1ea0*/  LEA R16, P2, R12, R8, 0x1 ;  /* 0x000000080c107211 */ /* 0x000fc600078408ff */
[----:B------:R-:W-:-:S05]  /*1eb0*/  IMAD R0, R7, R0, R2 ;  /* 0x0000000007007224 */ /* 0x000fca00078e0202 */
[----:B------:R-:W-:-:S04]  /*1ec0*/  IADD3 R0, R13, R0, RZ ;  /* 0x000000000d007210 */ /* 0x000fc80007ffe0ff */
[----:B------:R-:W-:-:S05]  /*1ed0*/  LEA.HI.X R17, R12, R9, R0, 0x1, P2 ;  /* 0x000000090c117211 */ /* 0x000fca00010f0c00 */
[----:B------:R-:W-:Y:S01]  /*1ee0*/  @!PT LDS RZ, [RZ] ;  /* 0x00000000fffff984 */ /* 0x000fe20000000800 */
[----:B------:R-:W-:Y:S01]  /*1ef0*/  @!PT LDS RZ, [RZ] ;  /* 0x00000000fffff984 */ /* 0x000fe20000000800 */
[----:B------:R-:W-:Y:S01]  /*1f00*/  @!PT LDS RZ, [RZ] ;  /* 0x00000000fffff984 */ /* 0x000fe20000000800 */
[----:B------:R3:W-:Y:S02]  /*1f10*/  LDGSTS.E.BYPASS.LTC128B.128 [R210+0x800], desc[UR4][R16.64] ;  /* 0x0080000010d27fae */ /* 0x0007e4000b901d44 */
.L_x_1025:
[----:B------:R-:W-:Y:S05]  /*1f20*/  BSYNC B0 ;  /* 0x0000000000007941 */ /* 0x000fea0003800000 */
.L_x_1024:
[----:B------:R-:W-:Y:S01]  /*1f30*/  IADD3 R183, R53, R19, RZ ;  /* 0x0000001335b77210 */ /* 0x000fe20007ffe0ff */
[----:B------:R-:W-:Y:S01]  /*1f40*/  BSSY B0, `(.L_x_1026) ;  /* 0x0000018000007945 */ /* 0x000fe20003800000 */
[----:B------:R-:W-:Y:S01]  /*1f50*/  MOV R182, R52 ;  /* 0x0000003400b67202 */ /* 0x000fe20000000f00 */
[----:B------:R-:W-:Y:S01]  /*1f60*/  IMAD R22, R24, R177, R18 ;  /* 0x000000b118167224 */ /* 0x000fe200078e0212 */
[----:B------:R-:W-:-:S03]  /*1f70*/  ISETP.GE.AND P2, PT, R32, R20, PT ;  /* 0x000000142000720c */ /* 0x000fc60003f46270 */
[----:B------:R1:W-:Y:S01]  /*1f80*/  STL.64 [R1+0x378], R182 ;  /* 0x000378b601007387 */ /* 0x0003e20000100a00 */
[----:B------:R-:W-:Y:S01]  /*1f90*/  IMAD.WIDE.U32 R12, R172, R177, R182 ;  /* 0x000000b1ac0c7225 */ /* 0x000fe200078e00b6 */
[----:B------:R-:W-:Y:S05]  /*1fa0*/  @P0 BRA `(.L_x_1027) ;  /* 0x0000000000440947 */ /* 0x000fea0003800000 */
[----:B------:R-:W-:-:S13]  /*1fb0*/  ISETP.GE.AND P0, PT, R92, R116, PT ;  /* 0x000000745c00720c */ /* 0x000fda0003f06270 */
[----:B------:R1:W-:Y:S01]  /*1fc0*/  @P0 STS.128 [R210+0x1000], RZ ;  /* 0x001000ffd2000388 */ /* 0x0003e20000000c00 */
[----:B------:R-:W-:Y:S05]  /*1fd0*/  @P0 BRA `(.L_x_1027) ;  /* 0x0000000000380947 */ /* 0x000fea0003800000 */
[----:B------:R-:W-:Y:S01]  /*1fe0*/  IADD3 R0, P0, R42, 0x40, RZ ;  /* 0x000000402a007810 */ /* 0x000fe20007f1e0ff */
[----:B---3--:R-:W-:Y:S01]  /*1ff0*/  IMAD.MOV.U32 R16, RZ, RZ, R14 ;  /* 0x000000ffff107224 */ /* 0x008fe200078e000e */
        /* <DEDUP_REMOVED lines=12> */
.L_x_1027:
[----:B------:R-:W-:Y:S05]  /*20c0*/  BSYNC B0 ;  /* 0x0000000000007941 */ /* 0x000fea0003800000 */
.L_x_1026:
[----:B------:R-:W-:Y:S04]  /*20d0*/  BSSY B0, `(.L_x_1028) ;  /* 0x0000012000007945 */ /* 0x000fe80003800000 */
[----:B------:R-:W-:Y:S05]  /*20e0*/  @P6 BRA `(.L_x_1029) ;  /* 0x0000000000406947 */ /* 0x000fea0003800000 */
[----:B------:R-:W-:-:S13]  /*20f0*/  ISETP.GE.AND P0, PT, R92, R116, PT ;  /* 0x000000745c00720c */ /* 0x000fda0003f06270 */
[----:B------:R1:W-:Y:S01]  /*2100*/  @P0 STS.128 [R210+0x1800], RZ ;  /* 0x001800ffd2000388 */ /* 0x0003e20000000c00 */
[----:B------:R-:W-:Y:S05]  /*2110*/  @P0 BRA `(.L_x_1029) ;  /* 0x0000000000340947 */ /* 0x000fea0003800000 */
[----:B------:R-:W-:Y:S02]  /*2120*/  IADD3 R0, P0, R42, 0x60, RZ ;  /* 0x000000602a007810 */ /* 0x000fe40007f1e0ff */
[----:B------:R-:W-:Y:S02]  /*2130*/  MOV R10, R14 ;  /* 0x0000000e000a7202 */ /* 0x000fe40000000f00 */
[----:B------:R-:W-:-:S03]  /*2140*/  IADD3.X R2, RZ, R43, RZ, P0, !PT ;  /* 0x0000002bff027210 */ /* 0x000fc600007fe4ff */
        /* <DEDUP_REMOVED lines=10> */
.L_x_1029:
[----:B------:R-:W-:Y:S05]  /*21f0*/  BSYNC B0 ;  /* 0x0000000000007941 */ /* 0x000fea0003800000 */
.L_x_1028:
[----:B------:R-:W-:Y:S01]  /*2200*/  BSSY B0, `(.L_x_1030) ;  /* 0x0000010000007945 */ /* 0x000fe20003800000 */
[C---:B------:R-:W-:Y:S01]  /*2210*/  SHF.L.U64.HI R175, R180.reuse, 0x5, R181 ;  /* 0x00000005b4af7819 */ /* 0x040fe200000102b5 */
[----:B------:R-:W-:Y:S01]  /*2220*/  IMAD.SHL.U32 R174, R180, 0x20, RZ ;  /* 0x00000020b4ae7824 */ /* 0x000fe200078e00ff */
[----:B-1----:R-:W-:Y:S01]  /*2230*/  IADD3 R7, R13, R22, RZ ;  /* 0x000000160d077210 */ /* 0x002fe20007ffe0ff */
[----:B------:R-:W-:Y:S05]  /*2240*/  @P5 BRA `(.L_x_1031) ;  /* 0x00000000002c5947 */ /* 0x000fea0003800000 */
[----:B------:R-:W-:-:S13]  /*2250*/  ISETP.GE.AND P0, PT, R92, R116, PT ;  /* 0x000000745c00720c */ /* 0x000fda0003f06270 */
[----:B------:R1:W-:Y:S04]  /*2260*/  @P0 STS [R210+0x2000], RZ ;  /* 0x002000ffd2000388 */ /* 0x0003e80000000800 */
[----:B------:R1:W-:Y:S04]  /*2270*/  @P0 STS [R210+0x2004], RZ ;  /* 0x002004ffd2000388 */ /* 0x0003e80000000800 */
[----:B------:R1:W-:Y:S01]  /*2280*/  @P0 STS.64 [R210+0x2008], RZ ;  /* 0x002008ffd2000388 */ /* 0x0003e20000000a00 */
[----:B------:R-:W-:Y:S05]  /*2290*/  @P0 BRA `(.L_x_1031) ;  /* 0x0000000000180947 */ /* 0x000fea0003800000 */
[----:B------:R-:W-:-:S04]  /*22a0*/  LEA R8, P0, R12, R178, 0x1 ;  /* 0x000000b20c087211 */ /* 0x000fc800078008ff */
[----:B------:R-:W-:-:S05]  /*22b0*/  LEA.HI.X R9, R12, R179, R7, 0x1, P0 ;  /* 0x000000b30c097211 */ /* 0x000fca00000f0c07 */
[----:B------:R-:W-:Y:S01]  /*22c0*/  @!PT LDS RZ, [RZ] ;  /* 0x00000000fffff984 */ /* 0x000fe20000000800 */
[----:B------:R-:W-:Y:S01]  /*22d0*/  @!PT LDS RZ, [RZ] ;  /* 0x00000000fffff984 */ /* 0x000fe20000000800 */
[----:B------:R-:W-:Y:S01]  /*22e0*/  @!PT LDS RZ, [RZ] ;  /* 0x00000000fffff984 */ /* 0x000fe20000000800 */
[----:B------:R1:W-:Y:S04]  /*22f0*/  LDGSTS.E.BYPASS.LTC128B.128 [R210+0x2000], desc[UR4][R8.64] ;  /* 0x0200000008d27fae */ /* 0x0003e8000b901d44 */
.L_x_1031:
[----:B------:R-:W-:Y:S05]  /*2300*/  BSYNC B0 ;  /* 0x0000000000007941 */ /* 0x000fea0003800000 */
.L_x_1030:
[----:B------:R-:W-:Y:S04]  /*2310*/  BSSY B0, `(.L_x_1032) ;  /* 0x000000d000007945 */ /* 0x000fe80003800000 */
[----:B------:R-:W-:Y:S05]  /*2320*/  @P4 BRA `(.L_x_1033) ;  /* 0x00000000002c4947 */ /* 0x000fea0003800000 */
[----:B------:R-:W-:-:S13]  /*2330*/  ISETP.GE.AND P0, PT, R92, R116, PT ;  /* 0x000000745c00720c */ /* 0x000fda0003f06270 */
[----:B------:R1:W-:Y:S01]  /*2340*/  @P0 STS.128 [R210+0x2800], RZ ;  /* 0x002800ffd2000388 */ /* 0x0003e20000000c00 */
[----:B------:R-:W-:Y:S05]  /*2350*/  @P0 BRA `(.L_x_1033) ;  /* 0x0000000000200947 */ /* 0x000fea0003800000 */
[----:B------:R-:W-:-:S05]  /*2360*/  IADD3 R0, P0, R174, R12, RZ ;  /* 0x0000000cae007210 */ /* 0x000fca0007f1e0ff */
[----:B------:R-:W-:Y:S01]  /*2370*/  IMAD.X R2, R175, 0x1, R7, P0 ;  /* 0x00000001af027824 */ /* 0x000fe200000e0607 */
[----:B-1----:R-:W-:-:S04]  /*2380*/  LEA R8, P0, R0, R178, 0x1 ;  /* 0x000000b200087211 */ /* 0x002fc800078008ff */
[----:B------:R-:W-:-:S05]  /*2390*/  LEA.HI.X R9, R0, R179, R2, 0x1, P0 ;  /* 0x000000b300097211 */ /* 0x000fca00000f0c02 */
[----:B------:R-:W-:Y:S01]  /*23a0*/  @!PT LDS RZ, [RZ] ;  /* 0x00000000fffff984 */ /* 0x000fe20000000800 */
[----:B------:R-:W-:Y:S01]  /*23b0*/  @!PT LDS RZ, [RZ] ;  /* 0x00000000fffff984 */ /* 0x000fe20000000800 */
[----:B------:R-:W-:Y:S01]  /*23c0*/  @!PT LDS RZ, [RZ] ;  /* 0x00000000fffff984 */ /* 0x000fe20000000800 */
[----:B------:R1:W-:Y:S04]  /*23d0*/  LDGSTS.E.BYPASS.LTC128B.128 [R210+0x2800], desc[UR4][R8.64] ;  /* 0x0280000008d27fae */ /* 0x0003e8000b901d44 */
.L_x_1033:
[----:B------:R-:W-:Y:S05]  /*23e0*/  BSYNC B0 ;  /* 0x0000000000007941 */ /* 0x000fea0003800000 */
.L_x_1032:
[----:B------:R-:W-:Y:S04]  /*23f0*/  BSSY B0, `(.L_x_1034) ;  /* 0x000000d000007945 */ /* 0x000fe80003800000 */
[----:B------:R-:W-:Y:S05]  /*2400*/  @P3 BRA `(.L_x_1035) ;  /* 0x00000000002c3947 */ /* 0x000fea0003800000 */
[----:B------:R-:W-:-:S13]  /*2410*/  ISETP.GE.AND P0, PT, R92, R116, PT ;  /* 0x000000745c00720c */ /* 0x000fda0003f06270 */
[----:B------:R1:W-:Y:S01]  /*2420*/  @P0 STS.128 [R210+0x3000], RZ ;  /* 0x003000ffd2000388 */ /* 0x0003e20000000c00 */
[----:B------:R-:W-:Y:S05]  /*2430*/  @P0 BRA `(.L_x_1035) ;  /* 0x0000000000200947 */ /* 0x000fea0003800000 */
[----:B------:R-:W-:-:S04]  /*2440*/  LEA R0, P0, R180, R12, 0x6 ;  /* 0x0000000cb4007211 */ /* 0x000fc800078030ff */
[----:B------:R-:W-:Y:S02]  /*2450*/  LEA.HI.X R2, R180, R7, R181, 0x6, P0 ;  /* 0x00000007b4027211 */ /* 0x000fe400000f34b5 */
[----:B-1----:R-:W-:-:S04]  /*2460*/  LEA R8, P0, R0, R178, 0x1 ;  /* 0x000000b200087211 */ /* 0x002fc800078008ff */
[----:B------:R-:W-:-:S05]  /*2470*/  LEA.HI.X R9, R0, R179, R2, 0x1, P0 ;  /* 0x000000b300097211 */ /* 0x000fca00000f0c02 */
[----:B------:R-:W-:Y:S01]  /*2480*/  @!PT LDS RZ, [RZ] ;  /* 0x00000000fffff984 */ /* 0x000fe20000000800 */
[----:B------:R-:W-:Y:S01]  /*2490*/  @!PT LDS RZ, [RZ] ;  /* 0x00000000fffff984 */ /* 0x000fe20000000800 */
[----:B------:R-:W-:Y:S01]  /*24a0*/  @!PT LDS RZ, [RZ] ;  /* 0x00000000fffff984 */ /* 0x000fe20000000800 */
[----:B------:R1:W-:Y:S04]  /*24b0*/  LDGSTS.E.BYPASS.LTC128B.128 [R210+0x3000], desc[UR4][R8.64] ;  /* 0x0300000008d27fae */ /* 0x0003e8000b901d44 */
.L_x_1035:
[----:B------:R-:W-:Y:S05]  /*24c0*/  BSYNC B0 ;  /* 0x0000000000007941 */ /* 0x000fea0003800000 */
.L_x_1034:
[----:B------:R-:W-:Y:S04]  /*24d0*/  BSSY B0, `(.L_x_1036) ;  /* 0x000000f000007945 */ /* 0x000fe80003800000 */
[----:B------:R-:W-:Y:S05]  /*24e0*/  @P2 BRA `(.L_x_1037) ;  /* 0x0000000000342947 */ /* 0x000fea0003800000 */
[----:B------:R-:W-:-:S13]  /*24f0*/  ISETP.GE.AND P0, PT, R92, R116, PT ;  /* 0x000000745c00720c */ /* 0x000fda0003f06270 */
[----:B------:R1:W-:Y:S01]  /*2500*/  @P0 STS.128 [R210+0x3800], RZ ;  /* 0x003800ffd2000388 */ /* 0x0003e20000000c00 */
[----:B------:R-:W-:Y:S05]  /*2510*/  @P0 BRA `(.L_x_1037) ;  /* 0x0000000000280947 */ /* 0x000fea0003800000 */
[----:B------:R-:W-:Y:S01]  /*2520*/  MOV R6, R12 ;  /* 0x0000000c00067202 */ /* 0x000fe20000000f00 */
[----:B------:R-:W-:-:S04]  /*2530*/  IMAD R0, R181, 0x60, RZ ;  /* 0x00000060b5007824 */ /* 0x000fc800078e02ff */
[----:B-1----:R-:W-:-:S05]  /*2540*/  IMAD.WIDE.U32 R8, R180, 0x60, R6 ;  /* 0x00000060b4087825 */ /* 0x002fca00078e0006 */
[----:B------:R-:W-:Y:S02]  /*2550*/  IADD3 R0, R9, R0, RZ ;  /* 0x0000000009007210 */ /* 0x000fe40007ffe0ff */
[----:B------:R-:W-:-:S04]  /*2560*/  LEA R6, P0, R8, R178, 0x1 ;  /* 0x000000b208067211 */ /* 0x000fc800078008ff */
[----:B------:R-:W-:-:S05]  /*2570*/  LEA.HI.X R7, R8, R179, R0, 0x1, P0 ;  /* 0x000000b308077211 */ /* 0x000fca00000f0c00 */
[----:B------:R-:W-:Y:S01]  /*2580*/  @!PT LDS RZ, [RZ] ;  /* 0x00000000fffff984 */ /* 0x000fe20000000800 */
[----:B------:R-:W-:Y:S01]  /*2590*/  @!PT LDS RZ, [RZ] ;  /* 0x00000000fffff984 */ /* 0x000fe20000000800 */
[----:B------:R-:W-:Y:S01]  /*25a0*/  @!PT LDS RZ, [RZ] ;  /* 0x00000000fffff984 */ /* 0x000fe20000000800 */
[----:B------:R1:W-:Y:S04]  /*25b0*/  LDGSTS.E.BYPASS.LTC128B.128 [R210+0x3800], desc[UR4][R6.64] ;  /* 0x0380000006d27fae */ /* 0x0003e8000b901d44 */
.L_x_1037:
[----:B------:R-:W-:Y:S05]  /*25c0*/  BSYNC B0 ;  /* 0x0000000000007941 */ /* 0x000fea0003800000 */
.L_x_1036:
[----:B-1----:R-:W-:Y:S01]  /*25d0*/  LEA.HI R7, R38, R214, RZ, 0x4 ;  /* 0x000000d626077211 */ /* 0x002fe200078f20ff */
[----:B------:R-:W-:Y:S01]  /*25e0*/  @!P1 IMAD R2, R51, R23, RZ ;  /* 0x0000001733029224 */ /* 0x000fe200078e02ff */
[----:B------:R-:W-:Y:S01]  /*25f0*/  @!P1 SHF.R.S32.HI R0, RZ, 0x1f, R23 ;  /* 0x0000001fff009819 */ /* 0x000fe20000011417 */
[----:B------:R-:W0:Y:S01]  /*2600*/  LDGDEPBAR ;  /* 0x00000000000079af */ /* 0x000e220000000000 */
[----:B------:R-:W-:-:S03]  /*2610*/  SHF.R.S32.HI R9, RZ, 0x4, R7 ;  /* 0x00000004ff097819 */ /* 0x000fc60000011407 */
[----:B------:R1:W5:Y:S01]  /*2620*/  LD.E R44, desc[UR4][R168.64+0x188] ;  /* 0x00018804a82c7980 */ /* 0x000362000c101900 */
[C---:B------:R-:W-:Y:S02]  /*2630*/  LEA.HI R6, R7.reuse, R9, RZ, 0x1 ;  /* 0x0000000907067211 */ /* 0x040fe400078f08ff */
[----:B------:R-:W-:Y:S01]  /*2640*/  LOP3.LUT R7, R7, 0xfffffff0, RZ, 0xc0, !PT ;  /* 0xfffffff007077812 */ /* 0x000fe200078ec0ff */
[----:B------:R-:W-:Y:S01]  /*2650*/  @!P1 IMAD R8, R50, R0, R2 ;  /* 0x0000000032089224 */ /* 0x000fe200078e0202 */
[----:B------:R-:W-:Y:S01]  /*2660*/  LOP3.LUT R2, R6, 0xfffffffe, RZ, 0xc0, !PT ;  /* 0xfffffffe06027812 */ /* 0x000fe200078ec0ff */
[----:B------:R1:W5:Y:S01]  /*2670*/  LD.E R64, desc[UR4][R168.64+0x184] ;  /* 0x00018404a8407980 */ /* 0x000362000c101900 */
[----:B------:R-:W-:Y:S01]  /*2680*/  LOP3.LUT R13, R37, 0xfffffff8, RZ, 0xc0, !PT ;  /* 0xfffffff8250d7812 */ /* 0x000fe200078ec0ff */
[----:B------:R-:W-:Y:S01]  /*2690*/  IMAD.IADD R0, R214, 0x1, -R7 ;  /* 0x00000001d6007824 */ /* 0x000fe200078e0a07 */
[C---:B---3--:R-:W-:Y:S01]  /*26a0*/  SHF.L.U64.HI R19, R50.reuse, 0x7, R51 ;  /* 0x0000000732137819 */ /* 0x048fe20000010233 */
[----:B------:R-:W-:Y:S01]  /*26b0*/  @!P1 IMAD.WIDE.U32 R6, R50, R23, RZ ;  /* 0x0000001732069225 */ /* 0x000fe200078e00ff */
[----:B------:R-:W-:-:S02]  /*26c0*/  ISETP.GE.AND P3, PT, R27, R20, PT ;  /* 0x000000141b00720c */ /* 0x000fc40003f66270 */
[----:B------:R-:W-:Y:S01]  /*26d0*/  SHF.R.S32.HI R12, RZ, 0x1f, R0 ;  /* 0x0000001fff0c7819 */ /* 0x000fe20000011400 */
[----:B------:R-:W-:Y:S01]  /*26e0*/  IMAD.IADD R16, R9, 0x1, -R2 ;  /* 0x0000000109107824 */ /* 0x000fe200078e0a02 */
[----:B------:R-:W-:Y:S01]  /*26f0*/  LEA.HI R2, R0, R0, RZ, 0x1 ;  /* 0x0000000000027211 */ /* 0x000fe200078f08ff */
[----:B------:R-:W-:Y:S01]  /*2700*/  @!P1 IMAD R9, R29, R39, RZ ;  /* 0x000000271d099224 */ /* 0x000fe200078e02ff */
[----:B------:R-:W-:Y:S01]  /*2710*/  @!P1 IADD3 R7, R7, R8, RZ ;  /* 0x0000000807079210 */ /* 0x000fe20007ffe0ff */
[----:B------:R-:W-:Y:S01]  /*2720*/  @P1 IMAD.IADD R10, R23, 0x1, R26 ;  /* 0x00000001170a1824 */ /* 0x000fe200078e021a */
[----:B------:R-:W-:Y:S01]  /*2730*/  LOP3.LUT R11, R2, 0x7fffffe, RZ, 0xc0, !PT ;  /* 0x07fffffe020b7812 */ /* 0x000fe200078ec0ff */
[----:B------:R-:W-:-:S04]  /*2740*/  DEPBAR.LE SB0, 0x0 ;  /* 0x000080000000791a */ /* 0x000fc80000000000 */
[----:B------:R-:W-:Y:S01]  /*2750*/  @!P1 SHF.R.S32.HI R8, RZ, 0x1f, R39 ;  /* 0x0000001fff089819 */ /* 0x000fe20000011427 */
[----:B------:R-:W-:Y:S01]  /*2760*/  IMAD.IADD R43, R0, 0x1, -R11 ;  /* 0x00000001002b7824 */ /* 0x000fe200078e0a0b */
[----:B------:R-:W-:Y:S01]  /*2770*/  LEA.HI R17, R12, R0, RZ, 0x3 ;  /* 0x000000000c117211 */ /* 0x000fe200078f18ff */
[----:B------:R-:W-:Y:S01]  /*2780*/  IMAD.IADD R11, R214, 0x1, -R13 ;  /* 0x00000001d60b7824 */ /* 0x000fe200078e0a0d */
[--C-:B------:R-:W-:Y:S01]  /*2790*/  SHF.R.S32.HI R12, RZ, 0x1, R2.reuse ;  /* 0x00000001ff0c7819 */ /* 0x100fe20000011402 */
[----:B------:R-:W-:Y:S01]  /*27a0*/  @!P1 IMAD R15, R28, R8, R9 ;  /* 0x000000081c0f9224 */ /* 0x000fe200078e0209 */
[----:B------:R-:W-:Y:S01]  /*27b0*/  SHF.R.S32.HI R13, RZ, 0x1f, R2 ;  /* 0x0000001fff0d7819 */ /* 0x000fe20000011402 */
[----:B-1----:R-:W-:-:S07]  /*27c0*/  @P1 IMAD.WIDE.U32 R8, R50, R10, RZ ;  /* 0x0000000a32081225 */ /* 0x002fce00078e00ff */
[----:B------:R-:W-:Y:S05]  /*27d0*/  WARPSYNC.ALL ;  /* 0x0000000000007948 */ /* 0x000fea0003800000 */
[----:B------:R-:W-:Y:S01]  /*27e0*/  @!P1 IMAD.WIDE.U32 R6, R39, R28, R6 ;  /* 0x0000001c27069225 */ /* 0x000fe200078e0006 */
[----:B------:R-:W-:Y:S01]  /*27f0*/  BSSY B0, `(.L_x_1038) ;  /* 0x0000049000007945 */ /* 0x000fe20003800000 */
[----:B------:R-:W-:Y:S01]  /*2800*/  BAR.SYNC.DEFER_BLOCKING 0x0 ;  /* 0x0000000000007b1d */ /* 0x000fe20000010000 */
[----:B------:R-:W-:Y:S01]  /*2810*/  ISETP.GE.AND P2, PT, R33, R20, PT ;  /* 0x000000142100720c */ /* 0x000fe20003f46270 */
[----:B------:R-:W-:Y:S01]  /*2820*/  @P1 IMAD R0, R51, R10, RZ ;  /* 0x0000000a33001224 */ /* 0x000fe200078e02ff */
[----:B------:R-:W-:Y:S01]  /*2830*/  LEA.HI R10, R11, R11, RZ, 0x1 ;  /* 0x0000000b0b0a7211 */ /* 0x000fe200078f08ff */
[----:B------:R-:W-:Y:S01]  /*2840*/  @P1 IMAD.MOV.U32 R2, RZ, RZ, R8 ;  /* 0x000000ffff021224 */ /* 0x000fe200078e0008 */
[----:B------:R-:W-:Y:S01]  /*2850*/  LEA.HI R8, R13, R12, RZ, 0x2 ;  /* 0x0000000c0d087211 */ /* 0x000fe200078f10ff */
[----:B------:R-:W-:Y:S01]  /*2860*/  @!P1 IMAD.MOV.U32 R2, RZ, RZ, R6 ;  /* 0x000000ffff029224 */ /* 0x000fe200078e0006 */
[----:B------:R-:W-:Y:S01]  /*2870*/  LOP3.LUT R14, R10, 0x7fffffe, RZ, 0xc0, !PT ;  /* 0x07fffffe0a0e7812 */ /* 0x000fe200078ec0ff */
[----:B------:R-:W-:Y:S01]  /*2880*/  IMAD.SHL.U32 R18, R50, 0x80, RZ ;  /* 0x0000008032127824 */ /* 0x000fe200078e00ff */
[----:B------:R-:W-:Y:S01]  /*2890*/  @P1 IADD3 R0, R9, R0, RZ ;  /* 0x0000000009001210 */ /* 0x000fe20007ffe0ff */
[----:B------:R-:W-:Y:S01]  /*28a0*/  @!P1 IMAD.IADD R0, R7, 0x1, R15 ;  /* 0x0000000107009824 */ /* 0x000fe200078e020f */
[----:B------:R-:W-:Y:S01]  /*28b0*/  LOP3.LUT R7, R8, 0xfffffffc, RZ, 0xc0, !PT ;  /* 0xfffffffc08077812 */ /* 0x000fe200078ec0ff */
[----:B------:R-:W-:Y:S01]  /*28c0*/  IMAD.IADD R14, R11, 0x1, -R14 ;  /* 0x000000010b0e7824 */ /* 0x000fe200078e0a0e */
[----:B------:R-:W-:Y:S01]  /*28d0*/  IADD3 R6, P0, R92, R2, RZ ;  /* 0x000000025c067210 */ /* 0x000fe20007f1e0ff */
[----:B------:R-:W-:Y:S01]  /*28e0*/  IMAD R2, R51, R4, RZ ;  /* 0x0000000433027224 */ /* 0x000fe200078e02ff */
[----:B------:R-:W-:Y:S01]  /*28f0*/  SHF.R.S32.HI R10, RZ, 0x1, R10 ;  /* 0x00000001ff0a7819 */ /* 0x000fe2000001140a */
[----:B------:R-:W-:Y:S01]  /*2900*/  IMAD.SHL.U32 R9, R36, 0x8, RZ ;  /* 0x0000000824097824 */ /* 0x000fe200078e00ff */
[----:B------:R-:W-:Y:S01]  /*2910*/  IADD3 R11, R12, -R7, RZ ;  /* 0x800000070c0b7210 */ /* 0x000fe20007ffe0ff */
[----:B------:R-:W-:Y:S01]  /*2920*/  IMAD.X R7, R35, 0x1, R0, P0 ;  /* 0x0000000123077824 */ /* 0x000fe200000e0600 */
[----:B------:R-:W-:Y:S01]  /*2930*/  ISETP.GE.AND P0, PT, R4, R20, PT ;  /* 0x000000140400720c */ /* 0x000fe20003f06270 */
[----:B------:R-:W-:Y:S01]  /*2940*/  IMAD.SHL.U32 R0, R10, 0x40, RZ ;  /* 0x000000400a007824 */ /* 0x000fe200078e00ff */
[----:B------:R-:W-:Y:S01]  /*2950*/  LEA R14, R16, R14, 0x3 ;  /* 0x0000000e100e7211 */ /* 0x000fe200078e18ff */
[----:B------:R-:W-:Y:S01]  /*2960*/  IMAD R8, R50, R5, R2 ;  /* 0x0000000532087224 */ /* 0x000fe200078e0202 */
[----:B------:R-:W-:Y:S01]  /*2970*/  ISETP.GE.AND P1, PT, R32, R20, PT ;  /* 0x000000142000720c */ /* 0x000fe20003f26270 */
[----:B------:R-:W-:Y:S01]  /*2980*/  IMAD.SHL.U32 R2, R11, 0x40, RZ ;  /* 0x000000400b027824 */ /* 0x000fe200078e00ff */
[----:B------:R-:W-:Y:S01]  /*2990*/  LOP3.LUT R0, R0, 0xc0, RZ, 0xc0, !PT ;  /* 0x000000c000007812 */ /* 0x000fe200078ec0ff */
[----:B------:R-:W-:Y:S01]  /*29a0*/  IMAD.WIDE.U32 R4, R50, R4, R6 ;  /* 0x0000000432047225 */ /* 0x000fe200078e0006 */
[----:B------:R-:W-:-:S02]  /*29b0*/  SHF.L.U32 R7, R17, 0x5, RZ ;  /* 0x0000000511077819 */ /* 0x000fc400000006ff */
[----:B------:R-:W-:Y:S01]  /*29c0*/  LOP3.LUT R9, R0, 0x8, R9, 0xf8, !PT ;  /* 0x0000000800097812 */ /* 0x000fe200078ef809 */
[----:B------:R-:W-:Y:S01]  /*29d0*/  IMAD.SHL.U32 R6, R16, 0x8, RZ ;  /* 0x0000000810067824 */ /* 0x000fe200078e00ff */
[----:B------:R-:W-:Y:S01]  /*29e0*/  SHF.R.U32.HI R0, RZ, 0x3, R0 ;  /* 0x00000003ff007819 */ /* 0x000fe20000011600 */
[----:B------:R-:W-:Y:S01]  /*29f0*/  @P0 STS [R210+0x4000], RZ ;  /* 0x004000ffd2000388 */ /* 0x000fe20000000800 */
[----:B------:R-:W-:Y:S01]  /*2a00*/  LOP3.LUT R2, R2, 0xc0, RZ, 0xc0, !PT ;  /* 0x000000c002027812 */ /* 0x000fe200078ec0ff */
[----:B------:R-:W-:Y:S01]  /*2a10*/  IMAD.IADD R5, R5, 0x1, R8 ;  /* 0x0000000105057824 */ /* 0x000fe200078e0208 */
[----:B------:R-:W-:Y:S01]  /*2a20*/  LOP3.LUT R9, R9, R0, RZ, 0x3c, !PT ;  /* 0x0000000009097212 */ /* 0x000fe200078e3cff */
[----:B------:R-:W-:Y:S01]  /*2a30*/  @P0 STS [R210+0x4004], RZ ;  /* 0x004004ffd2000388 */ /* 0x000fe20000000800 */
[----:B------:R-:W-:Y:S01]  /*2a40*/  LOP3.LUT R41, R7, 0xffffff00, RZ, 0xc0, !PT ;  /* 0xffffff0007297812 */ /* 0x000fe200078ec0ff */
[-C--:B------:R-:W-:Y:S01]  /*2a50*/  IMAD R0, R31, R21.reuse, RZ ;  /* 0x000000151f007224 */ /* 0x080fe200078e02ff */
[----:B------:R-:W-:Y:S01]  /*2a60*/  LOP3.LUT R6, R2, 0x8, R6, 0xf8, !PT ;  /* 0x0000000802067812 */ /* 0x000fe200078ef806 */
[----:B------:R-:W-:Y:S01]  /*2a70*/  @P0 STS.64 [R210+0x4008], RZ ;  /* 0x004008ffd2000388 */ /* 0x000fe20000000a00 */
[----:B------:R-:W-:Y:S01]  /*2a80*/  IMAD.WIDE.U32 R22, R30, R21, R4 ;  /* 0x000000151e167225 */ /* 0x000fe200078e0004 */
[----:B------:R-:W-:-:S03]  /*2a90*/  SHF.R.U32.HI R2, RZ, 0x3, R2 ;  /* 0x00000003ff027819 */ /* 0x000fc60000011602 */
[----:B------:R-:W-:Y:S01]  /*2aa0*/  IMAD R5, R30, R34, R0 ;  /* 0x000000221e057224 */ /* 0x000fe200078e0200 */
[----:B------:R-:W-:Y:S01]  /*2ab0*/  LOP3.LUT R42, R6, R2, RZ, 0x3c, !PT ;  /* 0x00000002062a7212 */ /* 0x000fe200078e3cff */
[----:B------:R-:W-:Y:S01]  /*2ac0*/  IMAD R0, R176, 0x200, R41 ;  /* 0x00000200b0007824 */ /* 0x000fe200078e0229 */
[----:B------:R-:W-:Y:S01]  /*2ad0*/  STL.64 [R1+0x388], R22 ;  /* 0x0003881601007387 */ /* 0x000fe20000100a00 */
[----:B------:R-:W-:Y:S02]  /*2ae0*/  IMAD.IADD R7, R23, 0x1, R5 ;  /* 0x0000000117077824 */ /* 0x000fe400078e0205 */
[----:B------:R-:W-:Y:S01]  /*2af0*/  IMAD.MOV.U32 R6, RZ, RZ, R22 ;  /* 0x000000ffff067224 */ /* 0x000fe200078e0016 */
[----:B------:R-:W-:Y:S01]  /*2b00*/  LEA R2, R43, R0, 0x5 ;  /* 0x000000002b027211 */ /* 0x000fe200078e28ff */
[----:B------:R-:W-:Y:S01]  /*2b10*/  IMAD R4, R19, R172, RZ ;  /* 0x000000ac13047224 */ /* 0x000fe200078e02ff */
[----:B------:R-:W-:Y:S01]  /*2b20*/  STL [R1+0x224], R19 ;  /* 0x0002241301007387 */ /* 0x000fe20000100800 */
[----:B------:R-:W-:Y:S01]  /*2b30*/  IMAD.U32 R0, R14, 0x20, R9 ;  /* 0x000000200e007824 */ /* 0x000fe200078e0009 */
[----:B------:R-:W-:Y:S01]  /*2b40*/  IADD3 R2, R42, R2, RZ ;  /* 0x000000022a027210 */ /* 0x000fe20007ffe0ff */
[----:B------:R-:W-:Y:S01]  /*2b50*/  IMAD R4, R24, R18, R4 ;  /* 0x0000001218047224 */ /* 0x000fe200078e0204 */
[----:B------:R-:W-:Y:S01]  /*2b60*/  STL [R1+0x220], R18 ;  /* 0x0002201201007387 */ /* 0x000fe20000100800 */
[----:B------:R-:W-:Y:S01]  /*2b70*/  IMAD R170, R0, 0x2, R3 ;  /* 0x0000000200aa7824 */ /* 0x000fe200078e0203 */
[----:B------:R-:W-:-:S02]  /*2b80*/  LEA R189, R2, R3, 0x1 ;  /* 0x0000000302bd7211 */ /* 0x000fc400078e08ff */
[----:B------:R1:W-:Y:S02]  /*2b90*/  STL.64 [R1+0x380], R6 ;  /* 0x0003800601007387 */ /* 0x0003e40000100a00 */
[----:B-1----:R-:W-:-:S04]  /*2ba0*/  IMAD.WIDE.U32 R6, R172, R18, R6 ;  /* 0x00000012ac067225 */ /* 0x002fc800078e0006 */
[----:B------:R-:W-:Y:S01]  /*2bb0*/  IMAD.IADD R5, R7, 0x1, R4 ;  /* 0x0000000107057824 */ /* 0x000fe200078e0204 */
[----:B------:R-:W-:Y:S06]  /*2bc0*/  @P0 BRA `(.L_x_1039) ;  /* 0x00000000002c0947 */ /* 0x000fec0003800000 */
        /* <DEDUP_REMOVED lines=11> */
.L_x_1039:
[----:B------:R-:W-:Y:S05]  /*2c80*/  BSYNC B0 ;  /* 0x0000000000007941 */ /* 0x000fea0003800000 */
.L_x_1038:
[----:B------:R1:W-:Y:S01]  /*2c90*/  @P3 STS.128 [R210+0x4800], RZ ;  /* 0x004800ffd2003388 */ /* 0x0003e20000000c00 */
[----:B------:R-:W-:Y:S04]  /*2ca0*/  BSSY B0, `(.L_x_1040) ;  /* 0x000000d000007945 */ /* 0x000fe80003800000 */
[----:B------:R-:W-:Y:S05]  /*2cb0*/  @P3 BRA `(.L_x_1041) ;  /* 0x00000000002c3947 */ /* 0x000fea0003800000 */
[----:B------:R-:W-:-:S13]  /*2cc0*/  ISETP.GE.AND P0, PT, R92, R116, PT ;  /* 0x000000745c00720c */ /* 0x000fda0003f06270 */
[----:B------:R1:W-:Y:S01]  /*2cd0*/  @P0 STS.128 [R210+0x4800], RZ ;  /* 0x004800ffd2000388 */ /* 0x0003e20000000c00 */
[----:B------:R-:W-:Y:S05]  /*2ce0*/  @P0 BRA `(.L_x_1041) ;  /* 0x0000000000200947 */ /* 0x000fea0003800000 */
[----:B------:R-:W-:-:S04]  /*2cf0*/  LEA R0, P0, R50, R6, 0x5 ;  /* 0x0000000632007211 */ /* 0x000fc800078028ff */
[----:B------:R-:W-:Y:S02]  /*2d00*/  LEA.HI.X R2, R50, R5, R51, 0x5, P0 ;  /* 0x0000000532027211 */ /* 0x000fe400000f2c33 */
[----:B---3--:R-:W-:-:S04]  /*2d10*/  LEA R8, P0, R0, R48, 0x1 ;  /* 0x0000003000087211 */ /* 0x008fc800078008ff */
[----:B------:R-:W-:-:S05]  /*2d20*/  LEA.HI.X R9, R0, R49, R2, 0x1, P0 ;  /* 0x0000003100097211 */ /* 0x000fca00000f0c02 */
[----:B------:R-:W-:Y:S01]  /*2d30*/  @!PT LDS RZ, [RZ] ;  /* 0x00000000fffff984 */ /* 0x000fe20000000800 */
[----:B------:R-:W-:Y:S01]  /*2d40*/  @!PT LDS RZ, [RZ] ;  /* 0x00000000fffff984 */ /* 0x000fe20000000800 */
[----:B------:R-:W-:Y:S01]  /*2d50*/  @!PT LDS RZ, [RZ] ;  /* 0x00000000fffff984 */ /* 0x000fe20000000800 */
[----:B------:R3:W-:Y:S04]  /*2d60*/  LDGSTS.E.BYPASS.LTC128B.128 [R210+0x4800], desc[UR4][R8.64] ;  /* 0x0480000008d27fae */ /* 0x0007e8000b901d44 */
.L_x_1041:
[----:B------:R-:W-:Y:S05]  /*2d70*/  BSYNC B0 ;  /* 0x0000000000007941 */ /* 0x000fea0003800000 */
.L_x_1040:
        /* <DEDUP_REMOVED lines=14> */
.L_x_1043:
[----:B------:R-:W-:Y:S05]  /*2e60*/  BSYNC B0 ;  /* 0x0000000000007941 */ /* 0x000fea0003800000 */
.L_x_1042:
[----:B------:R1:W-:Y:S01]  /*2e70*/  @P1 STS.128 [R210+0x5800], RZ ;  /* 0x005800ffd2001388 */ /* 0x0003e20000000c00 */
[----:B------:R-:W-:Y:S04]  /*2e80*/  BSSY B0, `(.L_x_1044) ;  /* 0x000000f000007945 */ /* 0x000fe80003800000 */
[----:B------:R-:W-:Y:S05]  /*2e90*/  @P1 BRA `(.L_x_1045) ;  /* 0x0000000000341947 */ /* 0x000fea0003800000 */
[----:B------:R-:W-:-:S13]  /*2ea0*/  ISETP.GE.AND P0, PT, R92, R116, PT ;  /* 0x000000745c00720c */ /* 0x000fda0003f06270 */
[----:B------:R1:W-:Y:S01]  /*2eb0*/  @P0 STS.128 [R210+0x5800], RZ ;  /* 0x005800ffd2000388 */ /* 0x0003e20000000c00 */
[----:B------:R-:W-:Y:S05]  /*2ec0*/  @P0 BRA `(.L_x_1045) ;  /* 0x0000000000280947 */ /* 0x000fea0003800000 */
[----:B------:R-:W-:Y:S01]  /*2ed0*/  MOV R4, R6 ;  /* 0x0000000600047202 */ /* 0x000fe20000000f00 */
[----:B------:R-:W-:-:S04]  /*2ee0*/  IMAD R0, R51, 0x60, RZ ;  /* 0x0000006033007824 */ /* 0x000fc800078e02ff */
[----:B------:R-:W-:-:S05]  /*2ef0*/  IMAD.WIDE.U32 R6, R50, 0x60, R4 ;  /* 0x0000006032067825 */ /* 0x000fca00078e0004 */
[----:B------:R-:W-:Y:S02]  /*2f00*/  IADD3 R0, R7, R0, RZ ;  /* 0x0000000007007210 */ /* 0x000fe40007ffe0ff */
[----:B------:R-:W-:-:S04]  /*2f10*/  LEA R4, P0, R6, R48, 0x1 ;  /* 0x0000003006047211 */ /* 0x000fc800078008ff */
[----:B------:R-:W-:-:S05]  /*2f20*/  LEA.HI.X R5, R6, R49, R0, 0x1, P0 ;  /* 0x0000003106057211 */ /* 0x000fca00000f0c00 */
[----:B------:R-:W-:Y:S01]  /*2f30*/  @!PT LDS RZ, [RZ] ;  /* 0x00000000fffff984 */ /* 0x000fe20000000800 */
[----:B------:R-:W-:Y:S01]  /*2f40*/  @!PT LDS RZ, [RZ] ;  /* 0x00000000fffff984 */ /* 0x000fe20000000800 */
[----:B------:R-:W-:Y:S01]  /*2f50*/  @!PT LDS RZ, [RZ] ;  /* 0x00000000fffff984 */ /* 0x000fe20000000800 */
[----:B------:R1:W-:Y:S04]  /*2f60*/  LDGSTS.E.BYPASS.LTC128B.128 [R210+0x5800], desc[UR4][R4.64] ;  /* 0x0580000004d27fae */ /* 0x0003e8000b901d44 */
.L_x_1045:
[----:B------:R-:W-:Y:S05]  /*2f70*/  BSYNC B0 ;  /* 0x0000000000007941 */ /* 0x000fea0003800000 */
.L_x_1044:
[----:B------:R-:W-:Y:S01]  /*2f80*/  LDSM.16.M88.4 R24, [R170+0x2000] ;  /* 0x00200000aa18783b */ /* 0x000fe20000000200 */
[----:B------:R-:W-:Y:S01]  /*2f90*/  LOP3.LUT P0, RZ, R10, 0x2, RZ, 0xc0, !PT ;  /* 0x000000020aff7812 */ /* 0x000fe2000780c0ff */
[----:B------:R-:W-:Y:S01]  /*2fa0*/  IMAD.MOV.U32 R0, RZ, RZ, 0x10 ;  /* 0x00000010ff007424 */ /* 0x000fe200078e00ff */
[----:B------:R-:W-:Y:S01]  /*2fb0*/  LOP3.LUT P1, RZ, R11, 0x2, RZ, 0xc0, !PT ;  /* 0x000000020bff7812 */ /* 0x000fe2000782c0ff */
[----:B------:R-:W2:Y:S01]  /*2fc0*/  LDSM.16.M88.4 R12, [R189+0x1000] ;  /* 0x00100000bd0c783b */ /* 0x000ea20000000200 */
[----:B------:R-:W-:Y:S01]  /*2fd0*/  VIADD R2, R170, 0x2000 ;  /* 0x00002000aa027836 */ /* 0x000fe20000000000 */
[----:B------:R-:W-:Y:S01]  /*2fe0*/  BSSY B1, `(.L_x_1046) ;  /* 0x0000258000017945 */ /* 0x000fe20003800000 */
[----:B------:R-:W-:Y:S01]  /*2ff0*/  SEL R0, R0, 0xfffffff0, !P1 ;  /* 0xfffffff000007807 */ /* 0x000fe20004800000 */
[----:B------:R-:W4:Y:S01]  /*3000*/  LDSM.16.M88.4 R16, [R189] ;  /* 0x00000000bd10783b */ /* 0x000f220000000200 */
[----:B------:R-:W-:Y:S02]  /*3010*/  VIADD R191, R170, 0x2020 ;  /* 0x00002020aabf7836 */ /* 0x000fe40000000000 */
[----:B------:R-:W-:Y:S01]  /*3020*/  VIADD R222, R192, 0xb54cda56 ;  /* 0xb54cda56c0de7836 */ /* 0x000fe20000000000 */
[----:B------:R-:W-:Y:S01]  /*3030*/  LDSM.16.M88.4 R36, [R170+0x2400] ;  /* 0x00240000aa24783b */ /* 0x000fe20000000200 */
[----:B------:R-:W-:-:S02]  /*3040*/  IMAD R190, R0, 0x2, R189 ;  /* 0x0000000200be7824 */ /* 0x000fc400078e02bd */
[----:B------:R-:W-:Y:S01]  /*3050*/  @P0 VIADD R191, R2, 0xffffffe0 ;  /* 0xffffffe002bf0836 */ /* 0x000fe20000000000 */
[----:B------:R-:W-:Y:S01]  /*3060*/  SHF.R.S32.HI R2, RZ, 0x1f, R45 ;  /* 0x0000001fff027819 */ /* 0x000fe2000001142d */
[----:B------:R-:W0:Y:S01]  /*3070*/  LDGDEPBAR ;  /* 0x00000000000079af */ /* 0x000e220000000000 */
[----:B------:R-:W-:Y:S02]  /*3080*/  VIADD R223, R193, 0x646e171e ;  /* 0x646e171ec1df7836 */ /* 0x000fe40000000000 */
[----:B------:R-:W-:Y:S01]  /*3090*/  LEA.HI R48, R2, R45, RZ, 0x2 ;  /* 0x0000002d02307211 */ /* 0x000fe200078f10ff */
[----:B------:R-:W-:Y:S01]  /*30a0*/  LDSM.16.M88.4 R28, [R191] ;  /* 0x00000000bf1c783b */ /* 0x000fe20000000200 */
[C---:B------:R-:W-:Y:S02]  /*30b0*/  VIADD R198, R191.reuse, 0x400 ;  /* 0x00000400bfc67836 */ /* 0x040fe40000000000 */
[C---:B------:R-:W-:Y:S01]  /*30c0*/  VIADD R197, R191.reuse, 0x800 ;  /* 0x00000800bfc57836 */ /* 0x040fe20000000000 */
[----:B-1----:R-:W1:Y:S01]  /*30d0*/  LDSM.16.M88.4 R4, [R190+0x1000] ;  /* 0x00100000be04783b */ /* 0x002e620000000200 */
[----:B------:R-:W-:-:S02]  /*30e0*/  VIADD R196, R191, 0xc00 ;  /* 0x00000c00bfc47836 */ /* 0x000fc40000000000 */
[C---:B------:R-:W-:Y:S01]  /*30f0*/  VIADD R195, R191.reuse, 0x1000 ;  /* 0x00001000bfc37836 */ /* 0x040fe20000000000 */
[----:B---3--:R-:W3:Y:S01]  /*3100*/  LDSM.16.M88.4 R8, [R190] ;  /* 0x00000000be08783b */ /* 0x008ee20000000200 */
[C---:B------:R-:W-:Y:S02]  /*3110*/  VIADD R194, R191.reuse, 0x1400 ;  /* 0x00001400bfc27836 */ /* 0x040fe40000000000 */
[C---:B------:R-:W-:Y:S01]  /*3120*/  VIADD R193, R191.reuse, 0x1800 ;  /* 0x00001800bfc17836 */ /* 0x040fe20000000000 */
[----:B------:R3:W-:Y:S01]  /*3130*/  STL [R1+0x180], R48 ;  /* 0x0001803001007387 */ /* 0x0007e20000100800 */
[----:B------:R-:W-:Y:S01]  /*3140*/  VIADD R192, R191, 0x1c00 ;  /* 0x00001c00bfc07836 */ /* 0x000fe20000000000 */
[-C--:B--2---:R-:W-:Y:S06]  /*3150*/  HMMA.16816.F32 R20, R12, R24.reuse, RZ ;  /* 0x000000180c14723c */ /* 0x084fec00000018ff */
[C---:B----4-:R-:W-:Y:S06]  /*3160*/  HMMA.16816.F32 R32, R16.reuse, R24, RZ ;  /* 0x000000181020723c */ /* 0x050fec00000018ff */
[----:B------:R-:W-:Y:S01]  /*3170*/  HMMA.16816.F32 R52, R16, R26, RZ ;  /* 0x0000001a1034723c */ /* 0x000fe200000018ff */
[----:B------:R-:W-:-:S04]  /*3180*/  SHF.R.S32.HI R24, RZ, 0x1f, R46 ;  /* 0x0000001fff187819 */ /* 0x000fc8000001142e */
[----:B------:R-:W-:Y:S01]  /*3190*/  LEA.HI R2, R24, R176, RZ, 0x2 ;  /* 0x000000b018027211 */ /* 0x000fe200078f10ff */
[----:B------:R-:W-:Y:S01]  /*31a0*/  HMMA.16816.F32 R56, R12, R26, RZ ;  /* 0x0000001a0c38723c */ /* 0x000fe200000018ff */
[----:B------:R-:W-:-:S05]  /*31b0*/  IMAD.SHL.U32 R24, R214, 0x2, RZ ;  /* 0x00000002d6187824 */ /* 0x000fca00078e00ff */
[----:B-1----:R-:W-:Y:S01]  /*31c0*/  HMMA.16816.F32 R72, R4, R28, R20 ;  /* 0x0000001c0448723c */ /* 0x002fe20000001814 */
[----:B------:R-:W-:-:S05]  /*31d0*/  LOP3.LUT R25, R24, 0x6, RZ, 0xc0, !PT ;  /* 0x0000000618197812 */ /* 0x000fca00078ec0ff */
[C---:B---3--:R-:W-:Y:S01]  /*31e0*/  HMMA.16816.F32 R60, R8.reuse, R28, R32 ;  /* 0x0000001c083c723c */ /* 0x048fe20000001820 */
[----:B------:R-:W-:Y:S01]  /*31f0*/  LOP3.LUT R20, R2, 0xffffffc, RZ, 0xc0, !PT ;  /* 0x0ffffffc02147812 */ /* 0x000fe200078ec0ff */
[----:B------:R-:W1:Y:S01]  /*3200*/  LDSM.16.M88.4 R32, [R191+0x400] ;  /* 0x00040000bf20783b */ /* 0x000e620000000200 */
[----:B------:R-:W-:Y:S01]  /*3210*/  SHF.R.S32.HI R2, RZ, 0x2, R48 ;  /* 0x00000002ff027819 */ /* 0x000fe20000011430 */
[----:B------:R-:W-:Y:S01]  /*3220*/  IMAD R23, R43, 0x20, R41 ;  /* 0x000000202b177824 */ /* 0x000fe200078e0229 */
[----:B------:R-:W-:Y:S01]  /*3230*/  IADD3 R22, R40, 0x1, -R65 ;  /* 0x0000000128167810 */ /* 0x000fe20007ffe841 */
[C---:B------:R-:W-:Y:S01]  /*3240*/  IMAD.IADD R20, R176.reuse, 0x1, -R20 ;  /* 0x00000001b0147824 */ /* 0x040fe200078e0a14 */
[----:B------:R-:W-:Y:S01]  /*3250*/  HMMA.16816.F32 R68, R8, R30, R52 ;  /* 0x0000001e0844723c */ /* 0x000fe20000001834 */
[--C-:B------:R-:W-:Y:S02]  /*3260*/  IMAD R21, R176, 0x10, R2.reuse ;  /* 0x00000010b0157824 */ /* 0x100fe400078e0202 */
[----:B------:R-:W-:-:S02]  /*3270*/  IMAD R24, R20, 0x10, R2 ;  /* 0x0000001014187824 */ /* 0x000fc400078e0202 */
[----:B-----5:R-:W-:Y:S01]  /*3280*/  IMAD.IADD R22, R22, 0x1, R44 ;  /* 0x0000000116167824 */ /* 0x020fe200078e022c */
[----:B------:R-:W-:Y:S01]  /*3290*/  HMMA.16816.F32 R56, R4, R30, R56 ;  /* 0x0000001e0438723c */ /* 0x000fe20000001838 */
[----:B------:R-:W-:Y:S01]  /*32a0*/  IMAD.IADD R21, R47, 0x1, R21 ;  /* 0x000000012f157824 */ /* 0x000fe200078e0215 */
[----:B------:R2:W-:Y:S01]  /*32b0*/  STL [R1+0x3ac], R24 ;  /* 0x0003ac1801007387 */ /* 0x0005e20000100800 */
[----:B------:R-:W-:Y:S02]  /*32c0*/  IMAD.IADD R2, R42, 0x1, R23 ;  /* 0x000000012a027824 */ /* 0x000fe400078e0217 */
[----:B------:R-:W-:Y:S01]  /*32d0*/  IMAD R20, R172, 0x80, R25 ;  /* 0x00000080ac147824 */ /* 0x000fe200078e0219 */
[C---:B------:R-:W-:Y:S01]  /*32e0*/  IADD3 R23, R22.reuse, 0x8, R21 ;  /* 0x0000000816177810 */ /* 0x040fe20007ffe015 */
[----:B------:R-:W3:Y:S01]  /*32f0*/  LDSM.16.M88.4 R28, [R170+0x2800] ;  /* 0x00280000aa1c783b */ /* 0x000ee20000000200 */
[----:B------:R-:W-:Y:S01]  /*3300*/  VIADDMNMX R209, R22, R21, R40, PT ;  /* 0x0000001516d17246 */ /* 0x000fe20003800128 */
[----:B------:R-:W-:Y:S01]  /*3310*/  VIADD R25, R21, 0x40 ;  /* 0x0000004015197836 */ /* 0x000fe20000000000 */
[----:B------:R-:W-:Y:S01]  /*3320*/  VIMNMX R208, R23, R40, PT ;  /* 0x0000002817d07248 */ /* 0x000fe20003fe0100 */
[----:B------:R-:W-:Y:S01]  /*3330*/  VIADD R23, R20, 0x1 ;  /* 0x0000000114177836 */ /* 0x000fe20000000000 */
[----:B------:R-:W-:Y:S01]  /*3340*/  HMMA.16816.F32 R48, R16, R36, RZ ;  /* 0x000000241030723c */ /* 0x000fe200000018ff */
[----:B------:R-:W-:-:S05]  /*3350*/  VIADD R26, R21, 0x48 ;  /* 0x00000048151a7836 */ /* 0x000fca0000000000 */
[----:B------:R-:W-:Y:S01]  /*3360*/  HMMA.16816.F32 R44, R12, R36, RZ ;  /* 0x000000240c2c723c */ /* 0x000fe200000018ff */
[C-C-:B--2---:R-:W-:Y:S02]  /*3370*/  IADD3 R24, R22.reuse, 0x40, R21.reuse ;  /* 0x0000004016187810 */ /* 0x144fe40007ffe015 */
[----:B------:R-:W-:Y:S02]  /*3380*/  IADD3 R22, R22, 0x48, R21 ;  /* 0x0000004816167810 */ /* 0x000fe40007ffe015 */
[-C--:B------:R-:W-:Y:S01]  /*3390*/  VIMNMX R207, R24, R40.reuse, PT ;  /* 0x0000002818cf7248 */ /* 0x080fe20003fe0100 */
[----:B------:R-:W-:Y:S01]  /*33a0*/  VIADD R24, R21, 0x8 ;  /* 0x0000000815187836 */ /* 0x000fe20000000000 */
[-C--:B------:R-:W-:Y:S02]  /*33b0*/  VIMNMX R206, R22, R40.reuse, PT ;  /* 0x0000002816ce7248 */ /* 0x080fe40003fe0100 */
[----:B------:R-:W-:-:S09]  /*33c0*/  IADD3 R22, -R64, R40, -R65 ;  /* 0x0000002840167210 */ /* 0x000fd20007ffe941 */
[----:B-1----:R-:W-:Y:S01]  /*33d0*/  HMMA.16816.F32 R52, R8, R32, R48 ;  /* 0x000000200834723c */ /* 0x002fe20000001830 */
[----:B------:R-:W-:Y:S01]  /*33e0*/  VIADDMNMX R205, R22, R21, RZ, !PT ;  /* 0x0000001516cd7246 */ /* 0x000fe200078001ff */
[----:B------:R-:W-:Y:S01]  /*33f0*/  VIADD R21, R20, 0x8 ;  /* 0x0000000814157836 */ /* 0x000fe20000000000 */
[----:B------:R-:W-:-:S03]  /*3400*/  VIADDMNMX R203, R22, R25, RZ, !PT ;  /* 0x0000001916cb7246 */ /* 0x000fc600078001ff */
[-C--:B------:R-:W-:Y:S01]  /*3410*/  HMMA.16816.F32 R40, R12, R38.reuse, RZ ;  /* 0x000000260c28723c */ /* 0x080fe200000018ff */
[C---:B------:R-:W-:Y:S02]  /*3420*/  ISETP.GE.AND P3, PT, R23.reuse, R205, PT ;  /* 0x000000cd1700720c */ /* 0x040fe40003f66270 */
[----:B------:R-:W-:Y:S02]  /*3430*/  VIADDMNMX R202, R22, R26, RZ, !PT ;  /* 0x0000001a16ca7246 */ /* 0x000fe400078001ff */
[C---:B------:R-:W-:Y:S01]  /*3440*/  ISETP.GE.OR P3, PT, R23.reuse, R209, !P3 ;  /* 0x000000d11700720c */ /* 0x040fe20005f66670 */
[----:B------:R-:W-:Y:S01]  /*3450*/  HMMA.16816.F32 R36, R16, R38, RZ ;  /* 0x000000261024723c */ /* 0x000fe200000018ff */
[-C--:B------:R-:W-:Y:S02]  /*3460*/  ISETP.GE.AND P6, PT, R23, R203.reuse, PT ;  /* 0x000000cb1700720c */ /* 0x080fe40003fc6270 */
[----:B------:R-:W-:Y:S02]  /*3470*/  FSEL R156, R61, -INF , !P3 ;  /* 0xff8000003d9c7808 */ /* 0x000fe40005800000 */
[----:B------:R-:W-:Y:S01]  /*3480*/  ISETP.GE.AND P5, PT, R23, R202, PT ;  /* 0x000000ca1700720c */ /* 0x000fe20003fa6270 */
[----:B------:R-:W-:Y:S01]  /*3490*/  HMMA.16816.F32 R64, R4, R32, R44 ;  /* 0x000000200440723c */ /* 0x000fe2000000182c */
[----:B------:R-:W-:-:S02]  /*34a0*/  ISETP.GE.AND P2, PT, R20, R203, PT ;  /* 0x000000cb1400720c */ /* 0x000fc40003f46270 */
[C---:B------:R-:W-:Y:S02]  /*34b0*/  ISETP.GE.AND P3, PT, R20.reuse, R202, PT ;  /* 0x000000ca1400720c */ /* 0x040fe40003f66270 */
[CC--:B------:R-:W-:Y:S01]  /*34c0*/  ISETP.GE.OR P6, PT, R23.reuse, R207.reuse, !P6 ;  /* 0x000000cf1700720c */ /* 0x0c0fe200077c6670 */
[-C--:B---3--:R-:W-:Y:S01]  /*34d0*/  HMMA.16816.F32 R44, R12, R28.reuse, RZ ;  /* 0x0000001c0c2c723c */ /* 0x088fe200000018ff */
[-C--:B------:R-:W-:Y:S02]  /*34e0*/  ISETP.GE.OR P5, PT, R23, R206.reuse, !P5 ;  /* 0x000000ce1700720c */ /* 0x080fe40006fa6670 */
[C---:B------:R-:W-:Y:S02]  /*34f0*/  ISETP.GE.OR P2, PT, R20.reuse, R207, !P2 ;  /* 0x000000cf1400720c */ /* 0x040fe40005746670 */
[----:B------:R-:W-:Y:S01]  /*3500*/  ISETP.GE.OR P3, PT, R20, R206, !P3 ;  /* 0x000000ce1400720c */ /* 0x000fe20005f66670 */
[----:B------:R-:W-:Y:S01]  /*3510*/  HMMA.16816.F32 R48, R16, R28, RZ ;  /* 0x0000001c1030723c */ /* 0x000fe200000018ff */
[----:B------:R-:W-:Y:S01]  /*3520*/  VIADDMNMX R204, R22, R24, RZ, !PT ;  /* 0x0000001816cc7246 */ /* 0x000fe200078001ff */
[----:B------:R-:W-:Y:S01]  /*3530*/  VIADD R22, R20, 0x9 ;  /* 0x0000000914167836 */ /* 0x000fe20000000000 */
[----:B------:R-:W-:Y:S01]  /*3540*/  FSEL R171, R72, -INF , !P2 ;  /* 0xff80000048ab7808 */ /* 0x000fe20005000000 */
[----:B------:R-:W1:Y:S01]  /*3550*/  LDSM.16.M88.4 R24, [R191+0x800] ;  /* 0x00080000bf18783b */ /* 0x000e620000000200 */
[----:B------:R-:W-:-:S02]  /*3560*/  FSEL R167, R73, -INF , !P6 ;  /* 0xff80000049a77808 */ /* 0x000fc40007000000 */
[----:B------:R-:W-:Y:S02]  /*3570*/  FSEL R150, R74, -INF , !P3 ;  /* 0xff8000004a967808 */ /* 0x000fe40005800000 */
[----:B------:R-:W-:Y:S02]  /*3580*/  FSEL R149, R75, -INF , !P5 ;  /* 0xff8000004b957808 */ /* 0x000fe40006800000 */
[----:B------:R-:W-:Y:S01]  /*3590*/  HMMA.16816.F32 R72, R4, R34, R40 ;  /* 0x000000220448723c */ /* 0x000fe20000001828 */
[----:B------:R-:W2:Y:S01]  /*35a0*/  LDSM.16.M88.4 R40, [R170+0x2c00] ;  /* 0x002c0000aa28783b */ /* 0x000ea20000000200 */
[C---:B------:R-:W-:Y:S02]  /*35b0*/  ISETP.GE.AND P4, PT, R20.reuse, R205, PT ;  /* 0x000000cd1400720c */ /* 0x040fe40003f86270 */
[-C--:B------:R-:W-:Y:S02]  /*35c0*/  ISETP.GE.AND P0, PT, R23, R204.reuse, PT ;  /* 0x000000cc1700720c */ /* 0x080fe40003f06270 */
[----:B------:R-:W-:-:S02]  /*35d0*/  ISETP.GE.AND P1, PT, R20, R204, PT ;  /* 0x000000cc1400720c */ /* 0x000fc40003f26270 */
[-C--:B------:R-:W-:Y:S02]  /*35e0*/  ISETP.GE.OR P0, PT, R23, R208.reuse, !P0 ;  /* 0x000000d01700720c */ /* 0x080fe40004706670 */
[C---:B------:R-:W-:Y:S02]  /*35f0*/  ISETP.GE.OR P4, PT, R20.reuse, R209, !P4 ;  /* 0x000000d11400720c */ /* 0x040fe40006786670 */
[----:B------:R-:W-:Y:S02]  /*3600*/  ISETP.GE.OR P1, PT, R20, R208, !P1 ;  /* 0x000000d01400720c */ /* 0x000fe40004f26670 */
[----:B------:R-:W-:Y:S02]  /*3610*/  FSEL R157, R60, -INF , !P4 ;  /* 0xff8000003c9d7808 */ /* 0x000fe40006000000 */
[----:B------:R-:W-:Y:S02]  /*3620*/  FSEL R164, R62, -INF , !P1 ;  /* 0xff8000003ea47808 */ /* 0x000fe40004800000 */
[----:B------:R-:W-:-:S02]  /*3630*/  FSEL R163, R63, -INF , !P0 ;  /* 0xff8000003fa37808 */ /* 0x000fc40004000000 */
[C---:B------:R-:W-:Y:S01]  /*3640*/  ISETP.GE.AND P0, PT, R21.reuse, R205, PT ;  /* 0x000000cd1500720c */ /* 0x040fe20003f06270 */
[----:B------:R-:W-:Y:S01]  /*3650*/  HMMA.16816.F32 R60, R8, R34, R36 ;  /* 0x00000022083c723c */ /* 0x000fe20000001824 */
[C---:B------:R-:W-:Y:S01]  /*3660*/  ISETP.GE.AND P4, PT, R21.reuse, R204, PT ;  /* 0x000000cc1500720c */ /* 0x040fe20003f86270 */
[----:B------:R-:W-:Y:S01]  /*3670*/  LDSM.16.M88.4 R32, [R191+0xc00] ;  /* 0x000c0000bf20783b */ /* 0x000fe20000000200 */
[C---:B------:R-:W-:Y:S02]  /*3680*/  ISETP.GE.AND P1, PT, R21.reuse, R203, PT ;  /* 0x000000cb1500720c */ /* 0x040fe40003f26270 */
[C---:B------:R-:W-:Y:S01]  /*3690*/  ISETP.GE.AND P2, PT, R21.reuse, R202, PT ;  /* 0x000000ca1500720c */ /* 0x040fe20003f46270 */
[----:B------:R-:W-:Y:S01]  /*36a0*/  HMMA.16816.F32 R36, R12, R30, RZ ;  /* 0x0000001e0c24723c */ /* 0x000fe200000018ff */
[----:B------:R-:W-:Y:S02]  /*36b0*/  ISETP.GE.AND P5, PT, R22, R205, PT ;  /* 0x000000cd1600720c */ /* 0x000fe40003fa6270 */
[----:B------:R-:W-:-:S02]  /*36c0*/  ISETP.GE.OR P0, PT, R21, R209, !P0 ;  /* 0x000000d11500720c */ /* 0x000fc40004706670 */
[C---:B------:R-:W-:Y:S01]  /*36d0*/  ISETP.GE.OR P4, PT, R21.reuse, R208, !P4 ;  /* 0x000000d01500720c */ /* 0x040fe20006786670 */
[----:B-1----:R-:W-:Y:S01]  /*36e0*/  HMMA.16816.F32 R76, R4, R24, R44 ;  /* 0x00000018044c723c */ /* 0x002fe2000000182c */
[C---:B------:R-:W-:Y:S02]  /*36f0*/  ISETP.GE.OR P1, PT, R21.reuse, R207, !P1 ;  /* 0x000000cf1500720c */ /* 0x040fe40004f26670 */
[----:B------:R-:W-:Y:S01]  /*3700*/  ISETP.GE.OR P2, PT, R21, R206, !P2 ;  /* 0x000000ce1500720c */ /* 0x000fe20005746670 */
[----:B------:R-:W-:Y:S01]  /*3710*/  VIADD R21, R20, 0x10 ;  /* 0x0000001014157836 */ /* 0x000fe20000000000 */
[----:B------:R-:W-:Y:S01]  /*3720*/  ISETP.GE.OR P5, PT, R22, R209, !P5 ;  /* 0x000000d11600720c */ /* 0x000fe20006fa6670 */
[----:B------:R-:W-:Y:S01]  /*3730*/  HMMA.16816.F32 R28, R16, R30, RZ ;  /* 0x0000001e101c723c */ /* 0x000fe200000018ff */
[----:B------:R-:W-:Y:S02]  /*3740*/  FSEL R165, R70, -INF , !P4 ;  /* 0xff80000046a57808 */ /* 0x000fe40006000000 */
[----:B------:R-:W-:-:S02]  /*3750*/  FSEL R173, R56, -INF , !P1 ;  /* 0xff80000038ad7808 */ /* 0x000fc40004800000 */
[----:B------:R-:W-:Y:S01]  /*3760*/  FSEL R153, R58, -INF , !P2 ;  /* 0xff8000003a997808 */ /* 0x000fe20005000000 */
[----:B--2---:R-:W-:Y:S01]  /*3770*/  HMMA.16816.F32 R44, R12, R40, RZ ;  /* 0x000000280c2c723c */ /* 0x004fe200000018ff */
[----:B------:R-:W-:Y:S02]  /*3780*/  FSEL R155, R69, -INF , !P5 ;  /* 0xff800000459b7808 */ /* 0x000fe40006800000 */
[----:B------:R-:W-:Y:S02]  /*3790*/  FSEL R160, R68, -INF , !P0 ;  /* 0xff80000044a07808 */ /* 0x000fe40004000000 */
[C---:B------:R-:W-:Y:S02]  /*37a0*/  ISETP.GE.AND P4, PT, R21.reuse, R205, PT ;  /* 0x000000cd1500720c */ /* 0x040fe40003f86270 */
[C---:B------:R-:W-:Y:S02]  /*37b0*/  ISETP.GE.AND P1, PT, R21.reuse, R204, PT ;  /* 0x000000cc1500720c */ /* 0x040fe40003f26270 */
[----:B------:R-:W-:-:S02]  /*37c0*/  ISETP.GE.AND P2, PT, R21, R203, PT ;  /* 0x000000cb1500720c */ /* 0x000fc40003f46270 */
[C---:B------:R-:W-:Y:S02]  /*37d0*/  ISETP.GE.AND P5, PT, R21.reuse, R202, PT ;  /* 0x000000ca1500720c */ /* 0x040fe40003fa6270 */
[C---:B------:R-:W-:Y:S02]  /*37e0*/  ISETP.GE.AND P6, PT, R22.reuse, R204, PT ;  /* 0x000000cc1600720c */ /* 0x040fe40003fc6270 */
[C---:B------:R-:W-:Y:S02]  /*37f0*/  ISETP.GE.AND P3, PT, R22.reuse, R203, PT ;  /* 0x000000cb1600720c */ /* 0x040fe40003f66270 */
[----:B------:R-:W-:Y:S02]  /*3800*/  ISETP.GE.AND P0, PT, R22, R202, PT ;  /* 0x000000ca1600720c */ /* 0x000fe40003f06270 */
[C---:B------:R-:W-:Y:S02]  /*3810*/  ISETP.GE.OR P4, PT, R21.reuse, R209, !P4 ;  /* 0x000000d11500720c */ /* 0x040fe40006786670 */
[----:B------:R-:W-:-:S02]  /*3820*/  ISETP.GE.OR P1, PT, R21, R208, !P1 ;  /* 0x000000d01500720c */ /* 0x000fc40004f26670 */
[CC--:B------:R-:W-:Y:S02]  /*3830*/  ISETP.GE.OR P2, PT, R21.reuse, R207.reuse, !P2 ;  /* 0x000000cf1500720c */ /* 0x0c0fe40005746670 */
[----:B------:R-:W-:Y:S01]  /*3840*/  ISETP.GE.OR P5, PT, R21, R206, !P5 ;  /* 0x000000ce1500720c */ /* 0x000fe20006fa6670 */
[----:B------:R-:W-:Y:S01]  /*3850*/  VIADD R21, R20, 0x11 ;  /* 0x0000001114157836 */ /* 0x000fe20000000000 */
[C---:B------:R-:W-:Y:S02]  /*3860*/  ISETP.GE.OR P6, PT, R22.reuse, R208, !P6 ;  /* 0x000000d01600720c */ /* 0x040fe400077c6670 */
[C---:B------:R-:W-:Y:S02]  /*3870*/  ISETP.GE.OR P3, PT, R22.reuse, R207, !P3 ;  /* 0x000000cf1600720c */ /* 0x040fe40005f66670 */
[----:B------:R-:W-:Y:S01]  /*3880*/  ISETP.GE.OR P0, PT, R22, R206, !P0 ;  /* 0x000000ce1600720c */ /* 0x000fe20004706670 */
[----:B------:R-:W-:Y:S01]  /*3890*/  VIADD R22, R20, 0x19 ;  /* 0x0000001914167836 */ /* 0x000fe20000000000 */
[----:B------:R-:W-:-:S02]  /*38a0*/  FSEL R161, R71, -INF , !P6 ;  /* 0xff80000047a17808 */ /* 0x000fc40007000000 */
[----:B------:R-:W-:Y:S01]  /*38b0*/  FSEL R166, R57, -INF , !P3 ;  /* 0xff80000039a67808 */ /* 0x000fe20005800000 */
[----:B------:R-:W-:Y:S01]  /*38c0*/  HMMA.16816.F32 R68, R8, R24, R48 ;  /* 0x000000180844723c */ /* 0x000fe20000001830 */
[----:B------:R-:W-:Y:S02]  /*38d0*/  FSEL R147, R59, -INF , !P0 ;  /* 0xff8000003b937808 */ /* 0x000fe40004000000 */
[----:B------:R-:W-:Y:S02]  /*38e0*/  FSEL R148, R52, -INF , !P4 ;  /* 0xff80000034947808 */ /* 0x000fe40006000000 */
[C---:B------:R-:W-:Y:S01]  /*38f0*/  ISETP.GE.AND P3, PT, R21.reuse, R205, PT ;  /* 0x000000cd1500720c */ /* 0x040fe20003f66270 */
[----:B------:R-:W-:Y:S01]  /*3900*/  HMMA.16816.F32 R56, R4, R26, R36 ;  /* 0x0000001a0438723c */ /* 0x000fe20000001824 */
[C---:B------:R-:W-:Y:S01]  /*3910*/  ISETP.GE.AND P0, PT, R21.reuse, R204, PT ;  /* 0x000000cc1500720c */ /* 0x040fe20003f06270 */
[----:B------:R-:W1:Y:S01]  /*3920*/  LDSM.16.M88.4 R36, [R170+0x3000] ;  /* 0x00300000aa24783b */ /* 0x000e620000000200 */
[----:B------:R-:W-:-:S02]  /*3930*/  ISETP.GE.AND P6, PT, R21, R203, PT ;  /* 0x000000cb1500720c */ /* 0x000fc40003fc6270 */
[C---:B------:R-:W-:Y:S01]  /*3940*/  ISETP.GE.AND P4, PT, R21.reuse, R202, PT ;  /* 0x000000ca1500720c */ /* 0x040fe20003f86270 */
[----:B------:R-:W-:Y:S01]  /*3950*/  HMMA.16816.F32 R48, R16, R40, RZ ;  /* 0x000000281030723c */ /* 0x000fe200000018ff */
[C---:B------:R-:W-:Y:S02]  /*3960*/  ISETP.GE.OR P3, PT, R21.reuse, R209, !P3 ;  /* 0x000000d11500720c */ /* 0x040fe40005f66670 */
[C---:B------:R-:W-:Y:S02]  /*3970*/  ISETP.GE.OR P0, PT, R21.reuse, R208, !P0 ;  /* 0x000000d01500720c */ /* 0x040fe40004706670 */
[C---:B------:R-:W-:Y:S02]  /*3980*/  ISETP.GE.OR P6, PT, R21.reuse, R207, !P6 ;  /* 0x000000cf1500720c */ /* 0x040fe400077c6670 */
[----:B------:R-:W-:Y:S01]  /*3990*/  ISETP.GE.OR P4, PT, R21, R206, !P4 ;  /* 0x000000ce1500720c */ /* 0x000fe20006786670 */
[----:B------:R-:W-:Y:S01]  /*39a0*/  VIADD R21, R20, 0x18 ;  /* 0x0000001814157836 */ /* 0x000fe20000000000 */
[----:B------:R-:W-:-:S02]  /*39b0*/  FSEL R151, R55, -INF , !P0 ;  /* 0xff80000037977808 */ /* 0x000fc40004000000 */
[----:B------:R-:W-:Y:S02]  /*39c0*/  FSEL R145, R53, -INF , !P3 ;  /* 0xff80000035917808 */ /* 0x000fe40005800000 */
[C---:B------:R-:W-:Y:S02]  /*39d0*/  ISETP.GE.AND P0, PT, R21.reuse, R203, PT ;  /* 0x000000cb1500720c */ /* 0x040fe40003f06270 */
[----:B------:R-:W-:Y:S02]  /*39e0*/  FSEL R152, R54, -INF , !P1 ;  /* 0xff80000036987808 */ /* 0x000fe40004800000 */
[----:B------:R-:W-:Y:S01]  /*39f0*/  FSEL R162, R64, -INF , !P2 ;  /* 0xff80000040a27808 */ /* 0x000fe20005000000 */
[----:B------:R-:W-:Y:S01]  /*3a00*/  HMMA.16816.F32 R52, R8, R26, R28 ;  /* 0x0000001a0834723c */ /* 0x000fe2000000181c */
[C---:B------:R-:W-:Y:S01]  /*3a10*/  ISETP.GE.OR P0, PT, R21.reuse, R207, !P0 ;  /* 0x000000cf1500720c */ /* 0x040fe20004706670 */
[----:B------:R-:W2:Y:S01]  /*3a20*/  LDSM.16.M88.4 R28, [R191+0x1000] ;  /* 0x00100000bf1c783b */ /* 0x000ea20000000200 */
[----:B------:R-:W-:-:S02]  /*3a30*/  ISETP.GE.AND P1, PT, R21, R205, PT ;  /* 0x000000cd1500720c */ /* 0x000fc40003f26270 */
[C---:B------:R-:W-:Y:S02]  /*3a40*/  ISETP.GE.AND P3, PT, R21.reuse, R204, PT ;  /* 0x000000cc1500720c */ /* 0x040fe40003f66270 */
[C---:B------:R-:W-:Y:S02]  /*3a50*/  ISETP.GE.AND P2, PT, R21.reuse, R202, PT ;  /* 0x000000ca1500720c */ /* 0x040fe40003f46270 */
[----:B------:R-:W-:Y:S02]  /*3a60*/  FSEL R139, R66, -INF , !P5 ;  /* 0xff800000428b7808 */ /* 0x000fe40006800000 */
[----:B------:R-:W-:Y:S02]  /*3a70*/  ISETP.GE.AND P5, PT, R22, R203, PT ;  /* 0x000000cb1600720c */ /* 0x000fe40003fa6270 */
[----:B------:R-:W-:Y:S02]  /*3a80*/  FSEL R158, R72, -INF , !P0 ;  /* 0xff800000489e7808 */ /* 0x000fe40004000000 */
[----:B------:R-:W-:-:S02]  /*3a90*/  ISETP.GE.OR P1, PT, R21, R209, !P1 ;  /* 0x000000d11500720c */ /* 0x000fc40004f26670 */
[C---:B------:R-:W-:Y:S01]  /*3aa0*/  ISETP.GE.OR P3, PT, R21.reuse, R208, !P3 ;  /* 0x000000d01500720c */ /* 0x040fe20005f66670 */
[----:B-1----:R-:W-:Y:S01]  /*3ab0*/  HMMA.16816.F32 R24, R12, R36, RZ ;  /* 0x000000240c18723c */ /* 0x002fe200000018ff */
[----:B------:R-:W-:Y:S01]  /*3ac0*/  ISETP.GE.OR P2, PT, R21, R206, !P2 ;  /* 0x000000ce1500720c */ /* 0x000fe20005746670 */
[----:B------:R-:W-:Y:S01]  /*3ad0*/  VIADD R21, R20, 0x20 ;  /* 0x0000002014157836 */ /* 0x000fe20000000000 */
[C---:B------:R-:W-:Y:S02]  /*3ae0*/  ISETP.GE.AND P0, PT, R22.reuse, R202, PT ;  /* 0x000000ca1600720c */ /* 0x040fe40003f06270 */
[C---:B------:R-:W-:Y:S02]  /*3af0*/  ISETP.GE.OR P5, PT, R22.reuse, R207, !P5 ;  /* 0x000000cf1600720c */ /* 0x040fe40006fa6670 */
[----:B------:R-:W-:Y:S02]  /*3b00*/  ISETP.GE.OR P0, PT, R22, R206, !P0 ;  /* 0x000000ce1600720c */ /* 0x000fe40004706670 */
[----:B------:R-:W-:-:S02]  /*3b10*/  FSEL R137, R74, -INF , !P2 ;  /* 0xff8000004a897808 */ /* 0x000fc40005000000 */
[----:B------:R-:W-:Y:S02]  /*3b20*/  FSEL R141, R60, -INF , !P1 ;  /* 0xff8000003c8d7808 */ /* 0x000fe40004800000 */
[----:B------:R-:W-:Y:S02]  /*3b30*/  FSEL R146, R62, -INF , !P3 ;  /* 0xff8000003e927808 */ /* 0x000fe40005800000 */
[----:B------:R-:W-:Y:S02]  /*3b40*/  FSEL R154, R73, -INF , !P5 ;  /* 0xff800000499a7808 */ /* 0x000fe40006800000 */
[----:B------:R-:W-:Y:S02]  /*3b50*/  FSEL R159, R65, -INF , !P6 ;  /* 0xff800000419f7808 */ /* 0x000fe40007000000 */
[----:B------:R-:W-:Y:S02]  /*3b60*/  FSEL R138, R67, -INF , !P4 ;  /* 0xff800000438a7808 */ /* 0x000fe40006000000 */
[C---:B------:R-:W-:Y:S01]  /*3b70*/  ISETP.GE.AND P2, PT, R21.reuse, R205, PT ;  /* 0x000000cd1500720c */ /* 0x040fe20003f46270 */
[----:B------:R-:W-:Y:S01]  /*3b80*/  HMMA.16816.F32 R64, R8, R32, R48 ;  /* 0x000000200840723c */ /* 0x000fe20000001830 */
[----:B------:R-:W-:-:S02]  /*3b90*/  ISETP.GE.AND P1, PT, R21, R204, PT ;  /* 0x000000cc1500720c */ /* 0x000fc40003f26270 */
[C---:B------:R-:W-:Y:S02]  /*3ba0*/  ISETP.GE.AND P3, PT, R21.reuse, R203, PT ;  /* 0x000000cb1500720c */ /* 0x040fe40003f66270 */
[----:B------:R-:W-:Y:S01]  /*3bb0*/  ISETP.GE.AND P5, PT, R21, R202, PT ;  /* 0x000000ca1500720c */ /* 0x000fe20003fa6270 */
[----:B------:R-:W-:Y:S01]  /*3bc0*/  HMMA.16816.F32 R48, R16, R36, RZ ;  /* 0x000000241030723c */ /* 0x000fe200000018ff */
[C---:B------:R-:W-:Y:S02]  /*3bd0*/  ISETP.GE.AND P6, PT, R22.reuse, R205, PT ;  /* 0x000000cd1600720c */ /* 0x040fe40003fc6270 */
[----:B------:R-:W-:Y:S02]  /*3be0*/  ISETP.GE.AND P4, PT, R22, R204, PT ;  /* 0x000000cc1600720c */ /* 0x000fe40003f86270 */
[----:B------:R-:W-:Y:S02]  /*3bf0*/  FSEL R131, R75, -INF , !P0 ;  /* 0xff8000004b837808 */ /* 0x000fe40004000000 */
[----:B------:R-:W-:Y:S01]  /*3c00*/  HMMA.16816.F32 R72, R4, R32, R44 ;  /* 0x000000200448723c */ /* 0x000fe2000000182c */
[----:B------:R-:W-:-:S02]  /*3c10*/  ISETP.GE.OR P2, PT, R21, R209, !P2 ;  /* 0x000000d11500720c */ /* 0x000fc40005746670 */
[C---:B------:R-:W-:Y:S02]  /*3c20*/  ISETP.GE.OR P1, PT, R21.reuse, R208, !P1 ;  /* 0x000000d01500720c */ /* 0x040fe40004f26670 */
[C---:B------:R-:W-:Y:S01]  /*3c30*/  ISETP.GE.OR P3, PT, R21.reuse, R207, !P3 ;  /* 0x000000cf1500720c */ /* 0x040fe20005f66670 */
[-C--:B------:R-:W-:Y:S01]  /*3c40*/  HMMA.16816.F32 R44, R12, R42.reuse, RZ ;  /* 0x0000002a0c2c723c */ /* 0x080fe200000018ff */
[----:B------:R-:W-:Y:S01]  /*3c50*/  ISETP.GE.OR P5, PT, R21, R206, !P5 ;  /* 0x000000ce1500720c */ /* 0x000fe20006fa6670 */
[----:B------:R-:W-:Y:S01]  /*3c60*/  VIADD R21, R20, 0x21 ;  /* 0x0000002114157836 */ /* 0x000fe20000000000 */
[C---:B------:R-:W-:Y:S02]  /*3c70*/  ISETP.GE.OR P6, PT, R22.reuse, R209, !P6 ;  /* 0x000000d11600720c */ /* 0x040fe400077c6670 */
[----:B------:R-:W-:Y:S01]  /*3c80*/  ISETP.GE.OR P4, PT, R22, R208, !P4 ;  /* 0x000000d01600720c */ /* 0x000fe20006786670 */
[----:B------:R-:W-:Y:S01]  /*3c90*/  HMMA.16816.F32 R40, R16, R42, RZ ;  /* 0x0000002a1028723c */ /* 0x000fe200000018ff */
[----:B------:R-:W-:Y:S01]  /*3ca0*/  FSEL R133, R61, -INF , !P6 ;  /* 0xff8000003d857808 */ /* 0x000fe20007000000 */
[----:B------:R-:W-:Y:S01]  /*3cb0*/  VIADD R22, R20, 0x29 ;  /* 0x0000002914167836 */ /* 0x000fe20000000000 */
[----:B------:R-:W-:-:S02]  /*3cc0*/  FSEL R143, R63, -INF , !P4 ;  /* 0xff8000003f8f7808 */ /* 0x000fc40006000000 */
[----:B------:R-:W-:Y:S02]  /*3cd0*/  FSEL R132, R68, -INF , !P2 ;  /* 0xff80000044847808 */ /* 0x000fe40005000000 */
[C---:B------:R-:W-:Y:S02]  /*3ce0*/  ISETP.GE.AND P4, PT, R21.reuse, R205, PT ;  /* 0x000000cd1500720c */ /* 0x040fe40003f86270 */
[C---:B------:R-:W-:Y:S02]  /*3cf0*/  ISETP.GE.AND P0, PT, R21.reuse, R204, PT ;  /* 0x000000cc1500720c */ /* 0x040fe40003f06270 */
[C---:B------:R-:W-:Y:S02]  /*3d00*/  ISETP.GE.AND P6, PT, R21.reuse, R203, PT ;  /* 0x000000cb1500720c */ /* 0x040fe40003fc6270 */
[C---:B------:R-:W-:Y:S02]  /*3d10*/  ISETP.GE.AND P2, PT, R21.reuse, R202, PT ;  /* 0x000000ca1500720c */ /* 0x040fe40003f46270 */
[----:B------:R-:W-:-:S02]  /*3d20*/  ISETP.GE.OR P4, PT, R21, R209, !P4 ;  /* 0x000000d11500720c */ /* 0x000fc40006786670 */
[C---:B------:R-:W-:Y:S02]  /*3d30*/  ISETP.GE.OR P0, PT, R21.reuse, R208, !P0 ;  /* 0x000000d01500720c */ /* 0x040fe40004706670 */
[C---:B------:R-:W-:Y:S02]  /*3d40*/  ISETP.GE.OR P6, PT, R21.reuse, R207, !P6 ;  /* 0x000000cf1500720c */ /* 0x040fe400077c6670 */
[----:B------:R-:W-:Y:S01]  /*3d50*/  ISETP.GE.OR P2, PT, R21, R206, !P2 ;  /* 0x000000ce1500720c */ /* 0x000fe20005746670 */
[----:B------:R-:W-:Y:S01]  /*3d60*/  VIADD R21, R20, 0x28 ;  /* 0x0000002814157836 */ /* 0x000fe20000000000 */
[----:B------:R-:W-:Y:S01]  /*3d70*/  FSEL R129, R69, -INF , !P4 ;  /* 0xff80000045817808 */ /* 0x000fe20006000000 */
[----:B------:R-:W-:Y:S01]  /*3d80*/  HMMA.16816.F32 R60, R8, R34, R40 ;  /* 0x00000022083c723c */ /* 0x000fe20000001828 */
        /* <DEDUP_REMOVED lines=9> */
[C---:B------:R-:W-:Y:S02]  /*3e20*/  ISETP.GE.OR P1, PT, R21.reuse, R209, !P1 ;  /* 0x000000d11500720c */ /* 0x040fe40004f26670 */
[C---:B------:R-:W-:Y:S02]  /*3e30*/  ISETP.GE.OR P4, PT, R21.reuse, R208, !P4 ;  /* 0x000000d01500720c */ /* 0x040fe40006786670 */
[CC--:B------:R-:W-:Y:S02]  /*3e40*/  ISETP.GE.OR P0, PT, R21.reuse, R207.reuse, !P0 ;  /* 0x000000cf1500720c */ /* 0x0c0fe40004706670 */
[----:B------:R-:W-:Y:S01]  /*3e50*/  ISETP.GE.OR P3, PT, R21, R206, !P3 ;  /* 0x000000ce1500720c */ /* 0x000fe20005f66670 */
[----:B------:R-:W-:Y:S01]  /*3e60*/  VIADD R21, R20, 0x30 ;  /* 0x0000003014157836 */ /* 0x000fe20000000000 */
[----:B------:R-:W-:-:S02]  /*3e70*/  ISETP.GE.OR P5, PT, R22, R207, !P5 ;  /* 0x000000cf1600720c */ /* 0x000fc40006fa6670 */
[----:B------:R-:W-:Y:S02]  /*3e80*/  FSEL R142, R77, -INF , !P6 ;  /* 0xff8000004d8e7808 */ /* 0x000fe40007000000 */
[----:B------:R-:W-:Y:S02]  /*3e90*/  FSEL R122, R79, -INF , !P2 ;  /* 0xff8000004f7a7808 */ /* 0x000fe40005000000 */
[----:B------:R-:W-:Y:S01]  /*3ea0*/  HMMA.16816.F32 R76, R4, R34, R44 ;  /* 0x00000022044c723c */ /* 0x000fe2000000182c */
[----:B------:R-:W-:Y:S01]  /*3eb0*/  FSEL R119, R58, -INF , !P3 ;  /* 0xff8000003a777808 */ /* 0x000fe20005800000 */
[----:B------:R-:W1:Y:S01]  /*3ec0*/  LDSM.16.M88.4 R32, [R170+0x3400] ;  /* 0x00340000aa20783b */ /* 0x000e620000000200 */
[----:B------:R-:W-:Y:S02]  /*3ed0*/  FSEL R126, R52, -INF , !P1 ;  /* 0xff800000347e7808 */ /* 0x000fe40004800000 */
[----:B------:R-:W-:Y:S01]  /*3ee0*/  FSEL R130, R54, -INF , !P4 ;  /* 0xff80000036827808 */ /* 0x000fe20006000000 */
[----:B------:R-:W-:Y:S01]  /*3ef0*/  HMMA.16816.F32 R44, R12, R38, RZ ;  /* 0x000000260c2c723c */ /* 0x000fe200000018ff */
[----:B------:R-:W-:-:S02]  /*3f00*/  FSEL R134, R57, -INF , !P5 ;  /* 0xff80000039867808 */ /* 0x000fc40006800000 */
[----:B------:R-:W-:Y:S02]  /*3f10*/  FSEL R140, R56, -INF , !P0 ;  /* 0xff800000388c7808 */ /* 0x000fe40004000000 */
[C---:B------:R-:W-:Y:S01]  /*3f20*/  ISETP.GE.AND P3, PT, R21.reuse, R205, PT ;  /* 0x000000cd1500720c */ /* 0x040fe20003f66270 */
[----:B------:R-:W-:Y:S01]  /*3f30*/  HMMA.16816.F32 R36, R16, R38, RZ ;  /* 0x000000261024723c */ /* 0x000fe200000018ff */
[C---:B------:R-:W-:Y:S02]  /*3f40*/  ISETP.GE.AND P1, PT, R21.reuse, R204, PT ;  /* 0x000000cc1500720c */ /* 0x040fe40003f26270 */
[C---:B------:R-:W-:Y:S02]  /*3f50*/  ISETP.GE.AND P4, PT, R21.reuse, R203, PT ;  /* 0x000000cb1500720c */ /* 0x040fe40003f86270 */
[----:B------:R-:W-:Y:S02]  /*3f60*/  ISETP.GE.AND P5, PT, R21, R202, PT ;  /* 0x000000ca1500720c */ /* 0x000fe40003fa6270 */
[----:B------:R-:W-:-:S02]  /*3f70*/  ISETP.GE.AND P6, PT, R22, R205, PT ;  /* 0x000000cd1600720c */ /* 0x000fc40003fc6270 */
[C---:B------:R-:W-:Y:S02]  /*3f80*/  ISETP.GE.AND P2, PT, R22.reuse, R204, PT ;  /* 0x000000cc1600720c */ /* 0x040fe40003f46270 */
[----:B------:R-:W-:Y:S02]  /*3f90*/  ISETP.GE.AND P0, PT, R22, R202, PT ;  /* 0x000000ca1600720c */ /* 0x000fe40003f06270 */
[C---:B------:R-:W-:Y:S02]  /*3fa0*/  ISETP.GE.OR P3, PT, R21.reuse, R209, !P3 ;  /* 0x000000d11500720c */ /* 0x040fe40005f66670 */
[C---:B------:R-:W-:Y:S02]  /*3fb0*/  ISETP.GE.OR P1, PT, R21.reuse, R208, !P1 ;  /* 0x000000d01500720c */ /* 0x040fe40004f26670 */
[C---:B------:R-:W-:Y:S02]  /*3fc0*/  ISETP.GE.OR P4, PT, R21.reuse, R207, !P4 ;  /* 0x000000cf1500720c */ /* 0x040fe40006786670 */
[----:B------:R-:W-:Y:S01]  /*3fd0*/  ISETP.GE.OR P5, PT, R21, R206, !P5 ;  /* 0x000000ce1500720c */ /* 0x000fe20006fa6670 */
[----:B------:R-:W-:Y:S01]  /*3fe0*/  VIADD R21, R20, 0x31 ;  /* 0x0000003114157836 */ /* 0x000fe20000000000 */
[----:B------:R-:W-:-:S02]  /*3ff0*/  ISETP.GE.OR P6, PT, R22, R209, !P6 ;  /* 0x000000d11600720c */ /* 0x000fc400077c6670 */
[C---:B------:R-:W-:Y:S01]  /*4000*/  ISETP.GE.OR P2, PT, R22.reuse, R208, !P2 ;  /* 0x000000d01600720c */ /* 0x040fe20005746670 */
[----:B--2---:R-:W-:Y:S01]  /*4010*/  HMMA.16816.F32 R68, R8, R30, R36 ;  /* 0x0000001e0844723c */ /* 0x004fe20000001824 */
[----:B------:R-:W-:Y:S01]  /*4020*/  ISETP.GE.OR P0, PT, R22, R206, !P0 ;  /* 0x000000ce1600720c */ /* 0x000fe20004706670 */
[----:B------:R-:W-:Y:S01]  /*4030*/  VIADD R22, R20, 0x39 ;  /* 0x0000003914167836 */ /* 0x000fe20000000000 */
[----:B------:R-:W-:Y:S01]  /*4040*/  FSEL R118, R53, -INF , !P6 ;  /* 0xff80000035767808 */ /* 0x000fe20007000000 */
[----:B------:R-:W-:Y:S01]  /*4050*/  LDSM.16.M88.4 R36, [R170+0x3800] ;  /* 0x00380000aa24783b */ /* 0x000fe20000000200 */
[----:B------:R-:W-:Y:S01]  /*4060*/  FSEL R112, R59, -INF , !P0 ;  /* 0xff8000003b707808 */ /* 0x000fe20004000000 */
[----:B-1----:R-:W-:Y:S01]  /*4070*/  HMMA.16816.F32 R40, R12, R32, RZ ;  /* 0x000000200c28723c */ /* 0x002fe200000018ff */
[----:B------:R-:W-:Y:S02]  /*4080*/  FSEL R128, R55, -INF , !P2 ;  /* 0xff80000037807808 */ /* 0x000fe40005000000 */
[----:B------:R-:W-:-:S02]  /*4090*/  FSEL R115, R64, -INF , !P3 ;  /* 0xff80000040737808 */ /* 0x000fc40005800000 */
[C---:B------:R-:W-:Y:S01]  /*40a0*/  ISETP.GE.AND P2, PT, R21.reuse, R205, PT ;  /* 0x000000cd1500720c */ /* 0x040fe20003f46270 */
[-C--:B------:R-:W-:Y:S01]  /*40b0*/  HMMA.16816.F32 R56, R4, R28.reuse, R24 ;  /* 0x0000001c0438723c */ /* 0x080fe20000001818 */
[C---:B------:R-:W-:Y:S01]  /*40c0*/  ISETP.GE.AND P0, PT, R21.reuse, R204, PT ;  /* 0x000000cc1500720c */ /* 0x040fe20003f06270 */
[----:B------:R-:W1:Y:S01]  /*40d0*/  LDSM.16.M88.4 R24, [R191+0x1400] ;  /* 0x00140000bf18783b */ /* 0x000e620000000200 */
[C---:B------:R-:W-:Y:S02]  /*40e0*/  ISETP.GE.AND P6, PT, R21.reuse, R203, PT ;  /* 0x000000cb1500720c */ /* 0x040fe40003fc6270 */
[C---:B------:R-:W-:Y:S01]  /*40f0*/  ISETP.GE.AND P3, PT, R21.reuse, R202, PT ;  /* 0x000000ca1500720c */ /* 0x040fe20003f66270 */
[----:B------:R-:W-:Y:S01]  /*4100*/  HMMA.16816.F32 R52, R8, R28, R48 ;  /* 0x0000001c0834723c */ /* 0x000fe20000001830 */
[C---:B------:R-:W-:Y:S02]  /*4110*/  ISETP.GE.OR P2, PT, R21.reuse, R209, !P2 ;  /* 0x000000d11500720c */ /* 0x040fe40005746670 */
[----:B------:R-:W-:-:S02]  /*4120*/  ISETP.GE.OR P0, PT, R21, R208, !P0 ;  /* 0x000000d01500720c */ /* 0x000fc40004706670 */
[C---:B------:R-:W-:Y:S01]  /*4130*/  ISETP.GE.OR P6, PT, R21.reuse, R207, !P6 ;  /* 0x000000cf1500720c */ /* 0x040fe200077c6670 */
[----:B------:R-:W-:Y:S01]  /*4140*/  HMMA.16816.F32 R48, R16, R32, RZ ;  /* 0x000000201030723c */ /* 0x000fe200000018ff */
[----:B------:R-:W-:Y:S01]  /*4150*/  ISETP.GE.OR P3, PT, R21, R206, !P3 ;  /* 0x000000ce1500720c */ /* 0x000fe20005f66670 */
[----:B------:R-:W-:Y:S01]  /*4160*/  VIADD R21, R20, 0x38 ;  /* 0x0000003814157836 */ /* 0x000fe20000000000 */
[----:B------:R-:W-:Y:S02]  /*4170*/  FSEL R113, R65, -INF , !P2 ;  /* 0xff80000041717808 */ /* 0x000fe40005000000 */
[----:B------:R-:W-:Y:S02]  /*4180*/  FSEL R121, R66, -INF , !P1 ;  /* 0xff80000042797808 */ /* 0x000fe40004800000 */
[----:B------:R-:W-:Y:S02]  /*4190*/  FSEL R120, R67, -INF , !P0 ;  /* 0xff80000043787808 */ /* 0x000fe40004000000 */
[----:B------:R-:W-:-:S02]  /*41a0*/  FSEL R127, R72, -INF , !P4 ;  /* 0xff800000487f7808 */ /* 0x000fc40006000000 */
[C---:B------:R-:W-:Y:S02]  /*41b0*/  ISETP.GE.AND P1, PT, R21.reuse, R205, PT ;  /* 0x000000cd1500720c */ /* 0x040fe40003f26270 */
[C---:B------:R-:W-:Y:S02]  /*41c0*/  ISETP.GE.AND P2, PT, R21.reuse, R204, PT ;  /* 0x000000cc1500720c */ /* 0x040fe40003f46270 */
[CC--:B------:R-:W-:Y:S02]  /*41d0*/  ISETP.GE.AND P0, PT, R21.reuse, R203.reuse, PT ;  /* 0x000000cb1500720c */ /* 0x0c0fe40003f06270 */
[----:B------:R-:W-:Y:S02]  /*41e0*/  ISETP.GE.AND P4, PT, R21, R202, PT ;  /* 0x000000ca1500720c */ /* 0x000fe40003f86270 */
[----:B------:R-:W-:Y:S02]  /*41f0*/  FSEL R106, R74, -INF , !P5 ;  /* 0xff8000004a6a7808 */ /* 0x000fe40006800000 */
[----:B------:R-:W-:-:S02]  /*4200*/  ISETP.GE.AND P5, PT, R22, R203, PT ;  /* 0x000000cb1600720c */ /* 0x000fc40003fa6270 */
[C---:B------:R-:W-:Y:S02]  /*4210*/  ISETP.GE.OR P1, PT, R21.reuse, R209, !P1 ;  /* 0x000000d11500720c */ /* 0x040fe40004f26670 */
[C---:B------:R-:W-:Y:S02]  /*4220*/  ISETP.GE.OR P2, PT, R21.reuse, R208, !P2 ;  /* 0x000000d01500720c */ /* 0x040fe40005746670 */
[CC--:B------:R-:W-:Y:S02]  /*4230*/  ISETP.GE.OR P0, PT, R21.reuse, R207.reuse, !P0 ;  /* 0x000000cf1500720c */ /* 0x0c0fe40004706670 */
[----:B------:R-:W-:Y:S01]  /*4240*/  ISETP.GE.OR P4, PT, R21, R206, !P4 ;  /* 0x000000ce1500720c */ /* 0x000fe20006786670 */
[----:B------:R-:W-:Y:S01]  /*4250*/  VIADD R21, R20, 0x40 ;  /* 0x0000004014157836 */ /* 0x000fe20000000000 */
[----:B------:R-:W-:Y:S01]  /*4260*/  ISETP.GE.OR P5, PT, R22, R207, !P5 ;  /* 0x000000cf1600720c */ /* 0x000fe20006fa6670 */
[----:B-1----:R-:W-:Y:S01]  /*4270*/  HMMA.16816.F32 R84, R4, R24, R40 ;  /* 0x000000180454723c */ /* 0x002fe20000001828 */
[----:B------:R-:W-:-:S02]  /*4280*/  FSEL R102, R78, -INF , !P4 ;  /* 0xff8000004e667808 */ /* 0x000fc40006000000 */
[----:B------:R-:W-:Y:S02]  /*4290*/  FSEL R110, R60, -INF , !P1 ;  /* 0xff8000003c6e7808 */ /* 0x000fe40004800000 */
[----:B------:R-:W-:Y:S01]  /*42a0*/  FSEL R114, R62, -INF , !P2 ;  /* 0xff8000003e727808 */ /* 0x000fe20005000000 */
[----:B------:R-:W-:Y:S01]  /*42b0*/  HMMA.16816.F32 R40, R12, R36, RZ ;  /* 0x000000240c28723c */ /* 0x000fe200000018ff */
[----:B------:R-:W-:Y:S02]  /*42c0*/  FSEL R117, R77, -INF , !P5 ;  /* 0xff8000004d757808 */ /* 0x000fe40006800000 */
[----:B------:R-:W-:Y:S02]  /*42d0*/  FSEL R105, R75, -INF , !P3 ;  /* 0xff8000004b697808 */ /* 0x000fe40005800000 */
[----:B------:R-:W-:Y:S01]  /*42e0*/  FSEL R123, R76, -INF , !P0 ;  /* 0xff8000004c7b7808 */ /* 0x000fe20004000000 */
[----:B------:R-:W-:Y:S01]  /*42f0*/  HMMA.16816.F32 R80, R8, R24, R48 ;  /* 0x000000180850723c */ /* 0x000fe20000001830 */
[----:B------:R-:W-:-:S02]  /*4300*/  ISETP.GE.AND P4, PT, R21, R205, PT ;  /* 0x000000cd1500720c */ /* 0x000fc40003f86270 */
[C---:B------:R-:W-:Y:S02]  /*4310*/  ISETP.GE.AND P1, PT, R21.reuse, R204, PT ;  /* 0x000000cc1500720c */ /* 0x040fe40003f26270 */
[C---:B------:R-:W-:Y:S01]  /*4320*/  ISETP.GE.AND P2, PT, R21.reuse, R203, PT ;  /* 0x000000cb1500720c */ /* 0x040fe20003f46270 */
[----:B------:R-:W-:Y:S01]  /*4330*/  HMMA.16816.F32 R48, R16, R36, RZ ;  /* 0x000000241030723c */ /* 0x000fe200000018ff */
[C---:B------:R-:W-:Y:S02]  /*4340*/  ISETP.GE.AND P5, PT, R21.reuse, R202, PT ;  /* 0x000000ca1500720c */ /* 0x040fe40003fa6270 */
[C---:B------:R-:W-:Y:S02]  /*4350*/  ISETP.GE.AND P3, PT, R22.reuse, R204, PT ;  /* 0x000000cc1600720c */ /* 0x040fe40003f66270 */
[----:B------:R-:W-:Y:S02]  /*4360*/  ISETP.GE.AND P0, PT, R22, R202, PT ;  /* 0x000000ca1600720c */ /* 0x000fe40003f06270 */
[----:B------:R-:W-:-:S02]  /*4370*/  ISETP.GE.OR P4, PT, R21, R209, !P4 ;  /* 0x000000d11500720c */ /* 0x000fc40006786670 */
[C---:B------:R-:W-:Y:S02]  /*4380*/  ISETP.GE.OR P1, PT, R21.reuse, R208, !P1 ;  /* 0x000000d01500720c */ /* 0x040fe40004f26670 */
[C---:B------:R-:W-:Y:S02]  /*4390*/  ISETP.GE.OR P2, PT, R21.reuse, R207, !P2 ;  /* 0x000000cf1500720c */ /* 0x040fe40005746670 */
[----:B------:R-:W-:Y:S01]  /*43a0*/  ISETP.GE.OR P5, PT, R21, R206, !P5 ;  /* 0x000000ce1500720c */ /* 0x000fe20006fa6670 */
[----:B------:R-:W-:Y:S01]  /*43b0*/  VIADD R21, R20, 0x41 ;  /* 0x0000004114157836 */ /* 0x000fe20000000000 */
[C---:B------:R-:W-:Y:S02]  /*43c0*/  ISETP.GE.OR P3, PT, R22.reuse, R208, !P3 ;  /* 0x000000d01600720c */ /* 0x040fe40005f66670 */
[----:B------:R-:W-:Y:S02]  /*43d0*/  ISETP.GE.OR P0, PT, R22, R206, !P0 ;  /* 0x000000ce1600720c */ /* 0x000fe40004706670 */
[----:B------:R-:W-:-:S02]  /*43e0*/  FSEL R111, R63, -INF , !P3 ;  /* 0xff8000003f6f7808 */ /* 0x000fc40005800000 */
[----:B------:R-:W-:Y:S02]  /*43f0*/  FSEL R96, R79, -INF , !P0 ;  /* 0xff8000004f607808 */ /* 0x000fe40004000000 */
[CC--:B------:R-:W-:Y:S02]  /*4400*/  ISETP.GE.AND P3, PT, R21.reuse, R205.reuse, PT ;  /* 0x000000cd1500720c */ /* 0x0c0fe40003f66270 */
[----:B------:R-:W-:Y:S02]  /*4410*/  ISETP.GE.AND P0, PT, R21, R204, PT ;  /* 0x000000cc1500720c */ /* 0x000fe40003f06270 */
[----:B------:R-:W-:Y:S02]  /*4420*/  FSEL R125, R73, -INF , !P6 ;  /* 0xff800000497d7808 */ /* 0x000fe40007000000 */
[----:B------:R-:W-:Y:S01]  /*4430*/  ISETP.GE.AND P6, PT, R22, R205, PT ;  /* 0x000000cd1600720c */ /* 0x000fe20003fc6270 */
[----:B------:R-:W-:Y:S01]  /*4440*/  HMMA.16816.F32 R72, R4, R30, R44 ;  /* 0x0000001e0448723c */ /* 0x000fe2000000182c */
[C---:B------:R-:W-:Y:S01]  /*4450*/  ISETP.GE.OR P3, PT, R21.reuse, R209, !P3 ;  /* 0x000000d11500720c */ /* 0x040fe20005f66670 */
[----:B------:R-:W1:Y:S01]  /*4460*/  LDSM.16.M88.4 R28, [R191+0x1800] ;  /* 0x00180000bf1c783b */ /* 0x000e620000000200 */
[----:B------:R-:W-:-:S02]  /*4470*/  ISETP.GE.OR P0, PT, R21, R208, !P0 ;  /* 0x000000d01500720c */ /* 0x000fc40004706670 */
[----:B------:R-:W-:Y:S01]  /*4480*/  ISETP.GE.OR P6, PT, R22, R209, !P6 ;  /* 0x000000d11600720c */ /* 0x000fe200077c6670 */
[-C--:B------:R-:W-:Y:S01]  /*4490*/  HMMA.16816.F32 R44, R16, R34.reuse, RZ ;  /* 0x00000022102c723c */ /* 0x080fe200000018ff */
[----:B------:R-:W-:Y:S01]  /*44a0*/  FSEL R99, R52, -INF , !P4 ;  /* 0xff80000034637808 */ /* 0x000fe20006000000 */
[----:B------:R-:W-:Y:S01]  /*44b0*/  VIADD R22, R20, 0x59 ;  /* 0x0000005914167836 */ /* 0x000fe20000000000 */
[----:B------:R-:W-:Y:S02]  /*44c0*/  FSEL R97, R53, -INF , !P3 ;  /* 0xff80000035617808 */ /* 0x000fe40005800000 */
[----:B------:R-:W-:Y:S02]  /*44d0*/  FSEL R104, R54, -INF , !P1 ;  /* 0xff80000036687808 */ /* 0x000fe40004800000 */
[----:B------:R-:W-:Y:S02]  /*44e0*/  FSEL R103, R55, -INF , !P0 ;  /* 0xff80000037677808 */ /* 0x000fe40004000000 */
[----:B------:R-:W-:Y:S01]  /*44f0*/  HMMA.16816.F32 R52, R12, R34, RZ ;  /* 0x000000220c34723c */ /* 0x000fe200000018ff */
[----:B------:R-:W-:Y:S01]  /*4500*/  FSEL R101, R61, -INF , !P6 ;  /* 0xff8000003d657808 */ /* 0x000fe20007000000 */
[----:B------:R-:W2:Y:S01]  /*4510*/  LDSM.16.M88.4 R32, [R170+0x3c00] ;  /* 0x003c0000aa20783b */ /* 0x000ea20000000200 */
[----:B------:R-:W-:-:S02]  /*4520*/  ISETP.GE.AND P6, PT, R21, R203, PT ;  /* 0x000000cb1500720c */ /* 0x000fc40003fc6270 */
[C---:B------:R-:W-:Y:S02]  /*4530*/  ISETP.GE.AND P4, PT, R21.reuse, R202, PT ;  /* 0x000000ca1500720c */ /* 0x040fe40003f86270 */
[C---:B------:R-:W-:Y:S02]  /*4540*/  ISETP.GE.OR P6, PT, R21.reuse, R207, !P6 ;  /* 0x000000cf1500720c */ /* 0x040fe400077c6670 */
[----:B------:R-:W-:Y:S01]  /*4550*/  ISETP.GE.OR P4, PT, R21, R206, !P4 ;  /* 0x000000ce1500720c */ /* 0x000fe20006786670 */
[----:B------:R-:W-:Y:S01]  /*4560*/  VIADD R21, R20, 0x48 ;  /* 0x0000004814157836 */ /* 0x000fe20000000000 */
[----:B------:R-:W-:Y:S02]  /*4570*/  FSEL R109, R56, -INF , !P2 ;  /* 0xff800000386d7808 */ /* 0x000fe40005000000 */
[----:B------:R-:W-:Y:S02]  /*4580*/  FSEL R108, R57, -INF , !P6 ;  /* 0xff800000396c7808 */ /* 0x000fe40007000000 */
[C---:B------:R-:W-:Y:S01]  /*4590*/  ISETP.GE.AND P3, PT, R21.reuse, R205, PT ;  /* 0x000000cd1500720c */ /* 0x040fe20003f66270 */
[----:B------:R-:W-:Y:S01]  /*45a0*/  HMMA.16816.F32 R60, R8, R26, R44 ;  /* 0x0000001a083c723c */ /* 0x000fe2000000182c */
[----:B------:R-:W-:-:S02]  /*45b0*/  ISETP.GE.AND P0, PT, R21, R204, PT ;  /* 0x000000cc1500720c */ /* 0x000fc40003f06270 */
[C---:B------:R-:W-:Y:S02]  /*45c0*/  ISETP.GE.AND P1, PT, R21.reuse, R203, PT ;  /* 0x000000cb1500720c */ /* 0x040fe40003f26270 */
[C---:B------:R-:W-:Y:S02]  /*45d0*/  ISETP.GE.AND P2, PT, R21.reuse, R202, PT ;  /* 0x000000ca1500720c */ /* 0x040fe40003f46270 */
[C---:B------:R-:W-:Y:S01]  /*45e0*/  ISETP.GE.OR P3, PT, R21.reuse, R209, !P3 ;  /* 0x000000d11500720c */ /* 0x040fe20005f66670 */
[----:B------:R-:W-:Y:S01]  /*45f0*/  HMMA.16816.F32 R64, R4, R26, R52 ;  /* 0x0000001a0440723c */ /* 0x000fe20000001834 */
[C---:B------:R-:W-:Y:S01]  /*4600*/  ISETP.GE.OR P0, PT, R21.reuse, R208, !P0 ;  /* 0x000000d01500720c */ /* 0x040fe20004706670 */
[----:B------:R-:W3:Y:S01]  /*4610*/  LDSM.16.M88.4 R24, [R191+0x1c00] ;  /* 0x001c0000bf18783b */ /* 0x000ee20000000200 */
[----:B------:R-:W-:Y:S01]  /*4620*/  ISETP.GE.OR P1, PT, R21, R207, !P1 ;  /* 0x000000cf1500720c */ /* 0x000fe20004f26670 */
[----:B------:R-:W-:-:S04]  /*4630*/  DEPBAR.LE SB0, 0x0 ;  /* 0x000080000000791a */ /* 0x000fc80000000000 */
[----:B------:R-:W-:Y:S01]  /*4640*/  ISETP.GE.OR P2, PT, R21, R206, !P2 ;  /* 0x000000ce1500720c */ /* 0x000fe20005746670 */
[----:B------:R-:W-:Y:S01]  /*4650*/  VIADD R21, R20, 0x49 ;  /* 0x0000004914157836 */ /* 0x000fe20000000000 */
[----:B------:R-:W-:Y:S01]  /*4660*/  FSEL R93, R58, -INF , !P5 ;  /* 0xff8000003a5d7808 */ /* 0x000fe20006800000 */
[----:B-1----:R-:W-:Y:S01]  /*4670*/  HMMA.16816.F32 R76, R8, R28, R48 ;  /* 0x0000001c084c723c */ /* 0x002fe20000001830 */
[----:B------:R-:W-:Y:S02]  /*4680*/  FSEL R91, R59, -INF , !P4 ;  /* 0xff8000003b5b7808 */ /* 0x000fe40006000000 */
[----:B------:R-:W-:Y:S02]  /*4690*/  FSEL R107, R72, -INF , !P1 ;  /* 0xff800000486b7808 */ /* 0x000fe40004800000 */
[C---:B------:R-:W-:Y:S01]  /*46a0*/  ISETP.GE.AND P6, PT, R21.reuse, R205, PT ;  /* 0x000000cd1500720c */ /* 0x040fe20003fc6270 */
[----:B------:R-:W-:Y:S01]  /*46b0*/  HMMA.16816.F32 R52, R12, R38, RZ ;  /* 0x000000260c34723c */ /* 0x000fe200000018ff */
[----:B------:R-:W-:-:S02]  /*46c0*/  ISETP.GE.AND P5, PT, R21, R204, PT ;  /* 0x000000cc1500720c */ /* 0x000fc40003fa6270 */
[C---:B------:R-:W-:Y:S02]  /*46d0*/  ISETP.GE.AND P4, PT, R21.reuse, R203, PT ;  /* 0x000000cb1500720c */ /* 0x040fe40003f86270 */
[C---:B------:R-:W-:Y:S01]  /*46e0*/  ISETP.GE.AND P1, PT, R21.reuse, R202, PT ;  /* 0x000000ca1500720c */ /* 0x040fe20003f26270 */
[----:B--2---:R-:W-:Y:S01]  /*46f0*/  HMMA.16816.F32 R44, R12, R32, RZ ;  /* 0x000000200c2c723c */ /* 0x004fe200000018ff */
[C---:B------:R-:W-:Y:S02]  /*4700*/  ISETP.GE.OR P6, PT, R21.reuse, R209, !P6 ;  /* 0x000000d11500720c */ /* 0x040fe400077c6670 */
[C---:B------:R-:W-:Y:S02]  /*4710*/  ISETP.GE.OR P5, PT, R21.reuse, R208, !P5 ;  /* 0x000000d01500720c */ /* 0x040fe40006fa6670 */
[C---:B------:R-:W-:Y:S01]  /*4720*/  ISETP.GE.OR P4, PT, R21.reuse, R207, !P4 ;  /* 0x000000cf1500720c */ /* 0x040fe20006786670 */
[----:B------:R-:W-:Y:S01]  /*4730*/  HMMA.16816.F32 R48, R16, R38, RZ ;  /* 0x000000261030723c */ /* 0x000fe200000018ff */
[----:B------:R-:W-:Y:S01]  /*4740*/  ISETP.GE.OR P1, PT, R21, R206, !P1 ;  /* 0x000000ce1500720c */ /* 0x000fe20004f26670 */
[----:B------:R-:W-:Y:S01]  /*4750*/  VIADD R21, R20, 0x50 ;  /* 0x0000005014157836 */ /* 0x000fe20000000000 */
[----:B------:R-:W-:-:S02]  /*4760*/  FSEL R89, R74, -INF , !P2 ;  /* 0xff8000004a597808 */ /* 0x000fc40005000000 */
[----:B------:R-:W-:Y:S01]  /*4770*/  FSEL R94, R68, -INF , !P3 ;  /* 0xff800000445e7808 */ /* 0x000fe20005800000 */
[----:B------:R-:W-:Y:S01]  /*4780*/  HMMA.16816.F32 R56, R16, R34, RZ ;  /* 0x000000221038723c */ /* 0x000fe200000018ff */
[----:B------:R-:W-:Y:S02]  /*4790*/  FSEL R98, R70, -INF , !P0 ;  /* 0xff80000046627808 */ /* 0x000fe40004000000 */
[----:B------:R-:W-:Y:S01]  /*47a0*/  FSEL R100, R73, -INF , !P4 ;  /* 0xff80000049647808 */ /* 0x000fe20006000000 */
[----:B------:R-:W-:Y:S01]  /*47b0*/  BAR.SYNC.DEFER_BLOCKING 0x0 ;  /* 0x0000000000007b1d */ /* 0x000fe20000010000 */
[C---:B------:R-:W-:Y:S02]  /*47c0*/  ISETP.GE.AND P2, PT, R21.reuse, R205, PT ;  /* 0x000000cd1500720c */ /* 0x040fe40003f46270 */
[C---:B------:R-:W-:Y:S02]  /*47d0*/  ISETP.GE.AND P3, PT, R21.reuse, R204, PT ;  /* 0x000000cc1500720c */ /* 0x040fe40003f66270 */
[----:B------:R-:W-:-:S02]  /*47e0*/  ISETP.GE.AND P0, PT, R21, R203, PT ;  /* 0x000000cb1500720c */ /* 0x000fc40003f06270 */
[C---:B------:R-:W-:Y:S02]  /*47f0*/  ISETP.GE.AND P4, PT, R21.reuse, R202, PT ;  /* 0x000000ca1500720c */ /* 0x040fe40003f86270 */
[C---:B------:R-:W-:Y:S02]  /*4800*/  ISETP.GE.OR P2, PT, R21.reuse, R209, !P2 ;  /* 0x000000d11500720c */ /* 0x040fe40005746670 */
[C---:B------:R-:W-:Y:S02]  /*4810*/  ISETP.GE.OR P3, PT, R21.reuse, R208, !P3 ;  /* 0x000000d01500720c */ /* 0x040fe40005f66670 */
[C---:B------:R-:W-:Y:S02]  /*4820*/  ISETP.GE.OR P0, PT, R21.reuse, R207, !P0 ;  /* 0x000000cf1500720c */ /* 0x040fe40004706670 */
[----:B------:R-:W-:Y:S01]  /*4830*/  ISETP.GE.OR P4, PT, R21, R206, !P4 ;  /* 0x000000ce1500720c */ /* 0x000fe20006786670 */
[----:B------:R-:W-:Y:S01]  /*4840*/  VIADD R21, R20, 0x51 ;  /* 0x0000005114157836 */ /* 0x000fe20000000000 */
[----:B------:R-:W-:-:S02]  /*4850*/  FSEL R88, R75, -INF , !P1 ;  /* 0xff8000004b587808 */ /* 0x000fc40004800000 */
[----:B------:R-:W-:Y:S01]  /*4860*/  HMMA.16816.F32 R72, R4, R28, R40 ;  /* 0x0000001c0448723c */ /* 0x000fe20000001828 */
[----:B------:R-:W-:Y:S02]  /*4870*/  FSEL R90, R69, -INF , !P6 ;  /* 0xff800000455a7808 */ /* 0x000fe40007000000 */
[----:B------:R-:W-:Y:S02]  /*4880*/  FSEL R95, R71, -INF , !P5 ;  /* 0xff800000475f7808 */ /* 0x000fe40006800000 */
[----:B------:R-:W-:Y:S01]  /*4890*/  FSEL R80, R80, -INF , !P2 ;  /* 0xff80000050507808 */ /* 0x000fe20005000000 */
[----:B------:R-:W-:Y:S01]  /*48a0*/  HMMA.16816.F32 R40, R16, R32, RZ ;  /* 0x000000201028723c */ /* 0x000fe200000018ff */
[C---:B------:R-:W-:Y:S02]  /*48b0*/  ISETP.GE.AND P5, PT, R21.reuse, R205, PT ;  /* 0x000000cd1500720c */ /* 0x040fe40003fa6270 */
[C---:B------:R-:W-:Y:S02]  /*48c0*/  ISETP.GE.AND P1, PT, R21.reuse, R204, PT ;  /* 0x000000cc1500720c */ /* 0x040fe40003f26270 */
[C---:B------:R-:W-:Y:S01]  /*48d0*/  ISETP.GE.AND P6, PT, R21.reuse, R203, PT ;  /* 0x000000cb1500720c */ /* 0x040fe20003fc6270 */
[----:B------:R-:W-:Y:S01]  /*48e0*/  HMMA.16816.F32 R68, R12, R34, RZ ;  /* 0x000000220c44723c */ /* 0x000fe200000018ff */
[----:B------:R-:W-:-:S02]  /*48f0*/  ISETP.GE.AND P2, PT, R21, R202, PT ;  /* 0x000000ca1500720c */ /* 0x000fc40003f46270 */
[C---:B------:R-:W-:Y:S02]  /*4900*/  ISETP.GE.OR P5, PT, R21.reuse, R209, !P5 ;  /* 0x000000d11500720c */ /* 0x040fe40006fa6670 */
[C---:B------:R-:W-:Y:S01]  /*4910*/  ISETP.GE.OR P1, PT, R21.reuse, R208, !P1 ;  /* 0x000000d01500720c */ /* 0x040fe20004f26670 */
[----:B---3--:R-:W-:Y:S01]  /*4920*/  HMMA.16816.F32 R32, R4, R24, R44 ;  /* 0x000000180420723c */ /* 0x008fe2000000182c */
[C---:B------:R-:W-:Y:S01]  /*4930*/  ISETP.GE.OR P6, PT, R21.reuse, R207, !P6 ;  /* 0x000000cf1500720c */ /* 0x040fe200077c6670 */
[C---:B------:R-:W-:Y:S01]  /*4940*/  VIADD R13, R20.reuse, 0x61 ;  /* 0x00000061140d7836 */ /* 0x040fe20000000000 */
[----:B------:R-:W-:Y:S01]  /*4950*/  ISETP.GE.OR P2, PT, R21, R206, !P2 ;  /* 0x000000ce1500720c */ /* 0x000fe20005746670 */
[C---:B------:R-:W-:Y:S01]  /*4960*/  VIADD R21, R20.reuse, 0x58 ;  /* 0x0000005814157836 */ /* 0x040fe20000000000 */
[----:B------:R-:W-:Y:S01]  /*4970*/  FSEL R81, R81, -INF , !P5 ;  /* 0xff80000051517808 */ /* 0x000fe20006800000 */
[----:B------:R-:W-:Y:S01]  /*4980*/  VIADD R12, R20, 0x70 ;  /* 0x00000070140c7836 */ /* 0x000fe20000000000 */
[----:B------:R-:W-:-:S02]  /*4990*/  FSEL R82, R82, -INF , !P3 ;  /* 0xff80000052527808 */ /* 0x000fc40005800000 */
[----:B------:R-:W-:Y:S02]  /*49a0*/  FSEL R83, R83, -INF , !P1 ;  /* 0xff80000053537808 */ /* 0x000fe40004800000 */
[----:B------:R-:W-:Y:S01]  /*49b0*/  FSEL R84, R84, -INF , !P0 ;  /* 0xff80000054547808 */ /* 0x000fe20004000000 */
[----:B------:R-:W-:Y:S01]  /*49c0*/  HMMA.16816.F32 R36, R8, R24, R40 ;  /* 0x000000180824723c */ /* 0x000fe20000001828 */
[C---:B------:R-:W-:Y:S02]  /*49d0*/  ISETP.GE.AND P5, PT, R21.reuse, R205, PT ;  /* 0x000000cd1500720c */ /* 0x040fe40003fa6270 */
[C---:B------:R-:W-:Y:S02]  /*49e0*/  ISETP.GE.AND P3, PT, R21.reuse, R204, PT ;  /* 0x000000cc1500720c */ /* 0x040fe40003f66270 */
[C---:B------:R-:W-:Y:S01]  /*49f0*/  ISETP.GE.AND P1, PT, R21.reuse, R203, PT ;  /* 0x000000cb1500720c */ /* 0x040fe20003f26270 */
[----:B------:R-:W-:Y:S01]  /*4a00*/  HMMA.16816.F32 R40, R4, R30, R52 ;  /* 0x0000001e0428723c */ /* 0x000fe20000001834 */
[----:B------:R-:W-:-:S02]  /*4a10*/  ISETP.GE.AND P0, PT, R21, R202, PT ;  /* 0x000000ca1500720c */ /* 0x000fc40003f06270 */
[----:B------:R-:W-:Y:S02]  /*4a20*/  FSEL R85, R85, -INF , !P6 ;  /* 0xff80000055557808 */ /* 0x000fe40007000000 */
[----:B------:R-:W-:Y:S01]  /*4a30*/  FSEL R87, R87, -INF , !P2 ;  /* 0xff80000057577808 */ /* 0x000fe20005000000 */
[----:B------:R-:W-:Y:S01]  /*4a40*/  HMMA.16816.F32 R28, R8, R30, R48 ;  /* 0x0000001e081c723c */ /* 0x000fe20000001830 */
[C---:B------:R-:W-:Y:S02]  /*4a50*/  ISETP.GE.AND P2, PT, R22.reuse, R204, PT ;  /* 0x000000cc1600720c */ /* 0x040fe40003f46270 */
[----:B------:R-:W-:Y:S02]  /*4a60*/  ISETP.GE.AND P6, PT, R22, R203, PT ;  /* 0x000000cb1600720c */ /* 0x000fe40003fc6270 */
[C---:B------:R-:W-:Y:S01]  /*4a70*/  ISETP.GE.OR P5, PT, R21.reuse, R209, !P5 ;  /* 0x000000d11500720c */ /* 0x040fe20006fa6670 */
[----:B------:R-:W-:Y:S01]  /*4a80*/  HMMA.16816.F32 R16, R4, R26, R68 ;  /* 0x0000001a0410723c */ /* 0x000fe20000001844 */
[----:B------:R-:W-:-:S02]  /*4a90*/  ISETP.GE.OR P3, PT, R21, R208, !P3 ;  /* 0x000000d01500720c */ /* 0x000fc40005f66670 */
[CC--:B------:R-:W-:Y:S02]  /*4aa0*/  ISETP.GE.OR P1, PT, R21.reuse, R207.reuse, !P1 ;  /* 0x000000cf1500720c */ /* 0x0c0fe40004f26670 */
[----:B------:R-:W-:Y:S01]  /*4ab0*/  ISETP.GE.OR P0, PT, R21, R206, !P0 ;  /* 0x000000ce1500720c */ /* 0x000fe20004706670 */
[----:B------:R-:W-:Y:S01]  /*4ac0*/  VIADD R21, R20, 0x60 ;  /* 0x0000006014157836 */ /* 0x000fe20000000000 */
[----:B------:R-:W-:Y:S01]  /*4ad0*/  ISETP.GE.OR P2, PT, R22, R208, !P2 ;  /* 0x000000d01600720c */ /* 0x000fe20005746670 */
[----:B------:R-:W-:Y:S01]  /*4ae0*/  VIADD R5, R20, 0x78 ;  /* 0x0000007814057836 */ /* 0x000fe20000000000 */
[----:B------:R-:W-:Y:S01]  /*4af0*/  ISETP.GE.OR P6, PT, R22, R207, !P6 ;  /* 0x000000cf1600720c */ /* 0x000fe200077c6670 */
[----:B------:R-:W-:Y:S01]  /*4b00*/  VIADD R4, R20, 0x79 ;  /* 0x0000007914047836 */ /* 0x000fe20000000000 */
[----:B------:R-:W-:Y:S01]  /*4b10*/  FSEL R60, R60, -INF , !P5 ;  /* 0xff8000003c3c7808 */ /* 0x000fe20006800000 */
[----:B------:R-:W-:Y:S01]  /*4b20*/  HMMA.16816.F32 R8, R8, R26, R56 ;  /* 0x0000001a0808723c */ /* 0x000fe20000001838 */
        /* <DEDUP_REMOVED lines=8> */
[-C--:B------:R-:W-:Y:S02]  /*4bb0*/  ISETP.GE.AND P4, PT, R22, R205.reuse, PT ;  /* 0x000000cd1600720c */ /* 0x080fe40003f86270 */
[----:B------:R-:W-:Y:S02]  /*4bc0*/  FSEL R64, R64, -INF , !P1 ;  /* 0xff80000040407808 */ /* 0x000fe40004800000 */
[----:B------:R-:W-:Y:S02]  /*4bd0*/  FSEL R66, R66, -INF , !P0 ;  /* 0xff80000042427808 */ /* 0x000fe40004000000 */
[----:B------:R-:W-:Y:S02]  /*4be0*/  ISETP.GE.AND P1, PT, R22, R202, PT ;  /* 0x000000ca1600720c */ /* 0x000fe40003f26270 */
[----:B------:R-:W-:-:S02]  /*4bf0*/  ISETP.GE.AND P0, PT, R21, R205, PT ;  /* 0x000000cd1500720c */ /* 0x000fc40003f06270 */
[C---:B------:R-:W-:Y:S02]  /*4c00*/  ISETP.GE.OR P5, PT, R21.reuse, R208, !P5 ;  /* 0x000000d01500720c */ /* 0x040fe40006fa6670 */
[C---:B------:R-:W-:Y:S02]  /*4c10*/  ISETP.GE.OR P3, PT, R21.reuse, R207, !P3 ;  /* 0x000000cf1500720c */ /* 0x040fe40005f66670 */
[-C--:B------:R-:W-:Y:S02]  /*4c20*/  ISETP.GE.OR P6, PT, R21, R206.reuse, !P6 ;  /* 0x000000ce1500720c */ /* 0x080fe400077c6670 */
[-C--:B------:R-:W-:Y:S02]  /*4c30*/  ISETP.GE.OR P2, PT, R13, R209.reuse, !P2 ;  /* 0x000000d10d00720c */ /* 0x080fe40005746670 */
[C---:B------:R-:W-:Y:S02]  /*4c40*/  ISETP.GE.OR P4, PT, R22.reuse, R209, !P4 ;  /* 0x000000d11600720c */ /* 0x040fe40006786670 */
[----:B------:R-:W-:-:S02]  /*4c50*/  ISETP.GE.OR P1, PT, R22, R206, !P1 ;  /* 0x000000ce1600720c */ /* 0x000fc40004f26670 */
[----:B------:R-:W-:Y:S02]  /*4c60*/  ISETP.GE.OR P0, PT, R21, R209, !P0 ;  /* 0x000000d11500720c */ /* 0x000fe40004706670 */
        /* <DEDUP_REMOVED lines=8> */
[----:B------:R-:W-:Y:S02]  /*4cf0*/  ISETP.GE.AND P2, PT, R12, R202, PT ;  /* 0x000000ca0c00720c */ /* 0x000fe40003f46270 */
[----:B------:R-:W-:Y:S02]  /*4d00*/  ISETP.GE.AND P4, PT, R13, R204, PT ;  /* 0x000000cc0d00720c */ /* 0x000fe40003f86270 */
[----:B------:R-:W-:-:S02]  /*4d10*/  FSEL R67, R67, -INF , !P1 ;  /* 0xff80000043437808 */ /* 0x000fc40004800000 */
[----:B------:R-:W-:Y:S02]  /*4d20*/  FSEL R76, R76, -INF , !P0 ;  /* 0xff8000004c4c7808 */ /* 0x000fe40004000000 */
[C---:B------:R-:W-:Y:S02]  /*4d30*/  ISETP.GE.AND P1, PT, R13.reuse, R203, PT ;  /* 0x000000cb0d00720c */ /* 0x040fe40003f26270 */
[----:B------:R-:W-:Y:S02]  /*4d40*/  ISETP.GE.AND P0, PT, R13, R202, PT ;  /* 0x000000ca0d00720c */ /* 0x000fe40003f06270 */
[C---:B------:R-:W-:Y:S02]  /*4d50*/  ISETP.GE.OR P5, PT, R12.reuse, R209, !P5 ;  /* 0x000000d10c00720c */ /* 0x040fe40006fa6670 */
[C---:B------:R-:W-:Y:S02]  /*4d60*/  ISETP.GE.OR P3, PT, R12.reuse, R208, !P3 ;  /* 0x000000d00c00720c */ /* 0x040fe40005f66670 */
[----:B------:R-:W-:-:S02]  /*4d70*/  ISETP.GE.OR P6, PT, R12, R207, !P6 ;  /* 0x000000cf0c00720c */ /* 0x000fc400077c6670 */
[----:B------:R-:W-:Y:S01]  /*4d80*/  ISETP.GE.OR P2, PT, R12, R206, !P2 ;  /* 0x000000ce0c00720c */ /* 0x000fe20005746670 */
[C---:B------:R-:W-:Y:S01]  /*4d90*/  VIADD R12, R20.reuse, 0x71 ;  /* 0x00000071140c7836 */ /* 0x040fe20000000000 */
[C---:B------:R-:W-:Y:S02]  /*4da0*/  ISETP.GE.OR P4, PT, R13.reuse, R208, !P4 ;  /* 0x000000d00d00720c */ /* 0x040fe40006786670 */
[C---:B------:R-:W-:Y:S02]  /*4db0*/  ISETP.GE.OR P1, PT, R13.reuse, R207, !P1 ;  /* 0x000000cf0d00720c */ /* 0x040fe40004f26670 */
[----:B------:R-:W-:Y:S01]  /*4dc0*/  ISETP.GE.OR P0, PT, R13, R206, !P0 ;  /* 0x000000ce0d00720c */ /* 0x000fe20004706670 */
[----:B------:R-:W-:Y:S01]  /*4dd0*/  VIADD R13, R20, 0x68 ;  /* 0x00000068140d7836 */ /* 0x000fe20000000000 */
[----:B------:R-:W-:Y:S02]  /*4de0*/  FSEL R79, R79, -INF , !P4 ;  /* 0xff8000004f4f7808 */ /* 0x000fe40006000000 */
[----:B------:R-:W-:-:S02]  /*4df0*/  ISETP.GE.AND P4, PT, R12, R205, PT ;  /* 0x000000cd0c00720c */ /* 0x000fc40003f86270 */
[----:B------:R-:W-:Y:S02]  /*4e00*/  FSEL R75, R75, -INF , !P0 ;  /* 0xff8000004b4b7808 */ /* 0x000fe40004000000 */
[C---:B------:R-:W-:Y:S02]  /*4e10*/  ISETP.GE.AND P0, PT, R13.reuse, R205, PT ;  /* 0x000000cd0d00720c */ /* 0x040fe40003f06270 */
[-C--:B------:R-:W-:Y:S02]  /*4e20*/  ISETP.GE.OR P4, PT, R12, R209.reuse, !P4 ;  /* 0x000000d10c00720c */ /* 0x080fe40006786670 */
[----:B------:R-:W-:Y:S02]  /*4e30*/  ISETP.GE.OR P0, PT, R13, R209, !P0 ;  /* 0x000000d10d00720c */ /* 0x000fe40004706670 */
[----:B------:R-:W-:Y:S02]  /*4e40*/  FSEL R45, R36, -INF , !P5 ;  /* 0xff800000242d7808 */ /* 0x000fe40006800000 */
[----:B------:R-:W-:-:S02]  /*4e50*/  FSEL R49, R32, -INF , !P6 ;  /* 0xff80000020317808 */ /* 0x000fc40007000000 */
[----:B------:R-:W-:Y:S02]  /*4e60*/  FSEL R34, R34, -INF , !P2 ;  /* 0xff80000022227808 */ /* 0x000fe40005000000 */
[----:B------:R-:W-:Y:S02]  /*4e70*/  FSEL R24, R37, -INF , !P4 ;  /* 0xff80000025187808 */ /* 0x000fe40006000000 */
[-C--:B------:R-:W-:Y:S02]  /*4e80*/  ISETP.GE.AND P5, PT, R13, R203.reuse, PT ;  /* 0x000000cb0d00720c */ /* 0x080fe40003fa6270 */
[C---:B------:R-:W-:Y:S02]  /*4e90*/  ISETP.GE.AND P6, PT, R12.reuse, R204, PT ;  /* 0x000000cc0c00720c */ /* 0x040fe40003fc6270 */
[C---:B------:R-:W-:Y:S02]  /*4ea0*/  ISETP.GE.AND P2, PT, R12.reuse, R203, PT ;  /* 0x000000cb0c00720c */ /* 0x040fe40003f46270 */
[----:B------:R-:W-:-:S02]  /*4eb0*/  ISETP.GE.AND P4, PT, R12, R202, PT ;  /* 0x000000ca0c00720c */ /* 0x000fc40003f86270 */
[----:B------:R-:W-:Y:S02]  /*4ec0*/  FSEL R28, R28, -INF , !P0 ;  /* 0xff8000001c1c7808 */ /* 0x000fe40004000000 */
[----:B------:R-:W-:Y:S02]  /*4ed0*/  ISETP.GE.AND P0, PT, R5, R202, PT ;  /* 0x000000ca0500720c */ /* 0x000fe40003f06270 */
[-C--:B------:R-:W-:Y:S02]  /*4ee0*/  ISETP.GE.OR P5, PT, R13, R207.reuse, !P5 ;  /* 0x000000cf0d00720c */ /* 0x080fe40006fa6670 */
[C---:B------:R-:W-:Y:S02]  /*4ef0*/  ISETP.GE.OR P6, PT, R12.reuse, R208, !P6 ;  /* 0x000000d00c00720c */ /* 0x040fe400077c6670 */
[C---:B------:R-:W-:Y:S02]  /*4f00*/  ISETP.GE.OR P2, PT, R12.reuse, R207, !P2 ;  /* 0x000000cf0c00720c */ /* 0x040fe40005746670 */
[-C--:B------:R-:W-:Y:S01]  /*4f10*/  ISETP.GE.OR P4, PT, R12, R206.reuse, !P4 ;  /* 0x000000ce0c00720c */ /* 0x080fe20006786670 */
[----:B------:R-:W-:Y:S01]  /*4f20*/  VIADD R12, R20, 0x69 ;  /* 0x00000069140c7836 */ /* 0x000fe20000000000 */
[----:B------:R-:W-:-:S02]  /*4f30*/  ISETP.GE.OR P0, PT, R5, R206, !P0 ;  /* 0x000000ce0500720c */ /* 0x000fc40004706670 */
[----:B------:R-:W-:Y:S02]  /*4f40*/  FSEL R46, R40, -INF , !P5 ;  /* 0xff800000282e7808 */ /* 0x000fe40006800000 */
[----:B------:R-:W-:Y:S02]  /*4f50*/  FSEL R47, R38, -INF , !P3 ;  /* 0xff800000262f7808 */ /* 0x000fe40005800000 */
[----:B------:R-:W-:Y:S02]  /*4f60*/  FSEL R40, R33, -INF , !P2 ;  /* 0xff80000021287808 */ /* 0x000fe40005000000 */
[-C--:B------:R-:W-:Y:S02]  /*4f70*/  ISETP.GE.AND P3, PT, R13, R202.reuse, PT ;  /* 0x000000ca0d00720c */ /* 0x080fe40003f66270 */
[----:B------:R-:W-:Y:S02]  /*4f80*/  ISETP.GE.AND P2, PT, R12, R202, PT ;  /* 0x000000ca0c00720c */ /* 0x000fe40003f46270 */
[----:B------:R-:W-:-:S02]  /*4f90*/  FSEL R18, R18, -INF , !P0 ;  /* 0xff80000012127808 */ /* 0x000fc40004000000 */
[----:B------:R-:W-:Y:S02]  /*4fa0*/  ISETP.GE.AND P0, PT, R4, R202, PT ;  /* 0x000000ca0400720c */ /* 0x000fe40003f06270 */
[-C--:B------:R-:W-:Y:S02]  /*4fb0*/  ISETP.GE.OR P3, PT, R13, R206.reuse, !P3 ;  /* 0x000000ce0d00720c */ /* 0x080fe40005f66670 */
[-C--:B------:R-:W-:Y:S02]  /*4fc0*/  ISETP.GE.OR P2, PT, R12, R206.reuse, !P2 ;  /* 0x000000ce0c00720c */ /* 0x080fe40005746670 */
[----:B------:R-:W-:Y:S02]  /*4fd0*/  ISETP.GE.OR P0, PT, R4, R206, !P0 ;  /* 0x000000ce0400720c */ /* 0x000fe40004706670 */
[----:B------:R-:W-:Y:S02]  /*4fe0*/  FSEL R73, R73, -INF , !P1 ;  /* 0xff80000049497808 */ /* 0x000fe40004800000 */
[----:B------:R-:W-:-:S02]  /*4ff0*/  FSEL R42, R42, -INF , !P3 ;  /* 0xff8000002a2a7808 */ /* 0x000fc40005800000 */
[----:B------:R-:W-:Y:S02]  /*5000*/  FSEL R35, R35, -INF , !P4 ;  /* 0xff80000023237808 */ /* 0x000fe40006000000 */
[----:B------:R-:W-:Y:S02]  /*5010*/  FSEL R43, R43, -INF , !P2 ;  /* 0xff8000002b2b7808 */ /* 0x000fe40005000000 */
[----:B------:R-:W-:Y:S02]  /*5020*/  ISETP.GE.AND P1, PT, R13, R204, PT ;  /* 0x000000cc0d00720c */ /* 0x000fe40003f26270 */
[-C--:B------:R-:W-:Y:S02]  /*5030*/  ISETP.GE.AND P3, PT, R12, R203.reuse, PT ;  /* 0x000000cb0c00720c */ /* 0x080fe40003f66270 */
[-C--:B------:R-:W-:Y:S02]  /*5040*/  ISETP.GE.AND P2, PT, R5, R203.reuse, PT ;  /* 0x000000cb0500720c */ /* 0x080fe40003f46270 */
[----:B------:R-:W-:-:S02]  /*5050*/  ISETP.GE.AND P4, PT, R4, R203, PT ;  /* 0x000000cb0400720c */ /* 0x000fc40003f86270 */
[----:B------:R-:W-:Y:S02]  /*5060*/  FSEL R19, R19, -INF , !P0 ;  /* 0xff80000013137808 */ /* 0x000fe40004000000 */
[----:B------:R-:W-:Y:S02]  /*5070*/  ISETP.GT.AND P0, PT, R172, R187, PT ;  /* 0x000000bbac00720c */ /* 0x000fe40003f04270 */
[----:B------:R-:W-:Y:S02]  /*5080*/  ISETP.GE.OR P1, PT, R13, R208, !P1 ;  /* 0x000000d00d00720c */ /* 0x000fe40004f26670 */
[-C--:B------:R-:W-:Y:S02]  /*5090*/  ISETP.GE.OR P3, PT, R12, R207.reuse, !P3 ;  /* 0x000000cf0c00720c */ /* 0x080fe40005f66670 */
[-C--:B------:R-:W-:Y:S02]  /*50a0*/  ISETP.GE.OR P2, PT, R5, R207.reuse, !P2 ;  /* 0x000000cf0500720c */ /* 0x080fe40005746670 */
[----:B------:R-:W-:-:S02]  /*50b0*/  ISETP.GE.OR P4, PT, R4, R207, !P4 ;  /* 0x000000cf0400720c */ /* 0x000fc40006786670 */
[----:B------:R-:W-:Y:S02]  /*50c0*/  FSEL R44, R39, -INF , !P6 ;  /* 0xff800000272c7808 */ /* 0x000fe40007000000 */
[----:B------:R-:W-:Y:S02]  /*50d0*/  FSEL R41, R41, -INF , !P3 ;  /* 0xff80000029297808 */ /* 0x000fe40005800000 */
[----:B------:R-:W-:Y:S02]  /*50e0*/  FSEL R30, R30, -INF , !P1 ;  /* 0xff8000001e1e7808 */ /* 0x000fe40004800000 */
[----:B------:R-:W-:Y:S02]  /*50f0*/  FSEL R32, R16, -INF , !P2 ;  /* 0xff80000010207808 */ /* 0x000fe40005000000 */
[----:B------:R-:W-:Y:S02]  /*5100*/  FSEL R27, R17, -INF , !P4 ;  /* 0xff800000111b7808 */ /* 0x000fe40006000000 */
[----:B------:R-:W-:-:S02]  /*5110*/  ISETP.GE.AND P6, PT, R12, R205, PT ;  /* 0x000000cd0c00720c */ /* 0x000fc40003fc6270 */
[-C--:B------:R-:W-:Y:S02]  /*5120*/  ISETP.GE.AND P5, PT, R12, R204.reuse, PT ;  /* 0x000000cc0c00720c */ /* 0x080fe40003fa6270 */
[CC--:B------:R-:W-:Y:S02]  /*5130*/  ISETP.GE.AND P3, PT, R5.reuse, R205.reuse, PT ;  /* 0x000000cd0500720c */ /* 0x0c0fe40003f66270 */
[-C--:B------:R-:W-:Y:S02]  /*5140*/  ISETP.GE.AND P1, PT, R5, R204.reuse, PT ;  /* 0x000000cc0500720c */ /* 0x080fe40003f26270 */
[C---:B------:R-:W-:Y:S02]  /*5150*/  ISETP.GE.AND P2, PT, R4.reuse, R205, PT ;  /* 0x000000cd0400720c */ /* 0x040fe40003f46270 */
[----:B------:R-:W-:Y:S02]  /*5160*/  ISETP.GE.AND P4, PT, R4, R204, PT ;  /* 0x000000cc0400720c */ /* 0x000fe40003f86270 */
[----:B------:R-:W-:-:S02]  /*5170*/  ISETP.GE.OR P6, PT, R12, R209, !P6 ;  /* 0x000000d10c00720c */ /* 0x000fc400077c6670 */
[-C--:B------:R-:W-:Y:S02]  /*5180*/  ISETP.GE.OR P5, PT, R12, R208.reuse, !P5 ;  /* 0x000000d00c00720c */ /* 0x080fe40006fa6670 */
[CC--:B------:R-:W-:Y:S02]  /*5190*/  ISETP.GE.OR P3, PT, R5.reuse, R209.reuse, !P3 ;  /* 0x000000d10500720c */ /* 0x0c0fe40005f66670 */
[-C--:B------:R-:W-:Y:S02]  /*51a0*/  ISETP.GE.OR P1, PT, R5, R208.reuse, !P1 ;  /* 0x000000d00500720c */ /* 0x080fe40004f26670 */
[C---:B------:R-:W-:Y:S02]  /*51b0*/  ISETP.GE.OR P2, PT, R4.reuse, R209, !P2 ;  /* 0x000000d10400720c */ /* 0x040fe40005746670 */
[----:B------:R-:W-:Y:S01]  /*51c0*/  ISETP.GE.OR P4, PT, R4, R208, !P4 ;  /* 0x000000d00400720c */ /* 0x000fe20006786670 */
[----:B------:R-:W-:Y:S01]  /*51d0*/  IMAD R4, R211, 0x8, R176 ;  /* 0x00000008d3047824 */ /* 0x000fe200078e02b0 */
[----:B------:R-:W-:-:S02]  /*51e0*/  FSEL R29, R29, -INF , !P6 ;  /* 0xff8000001d1d7808 */ /* 0x000fc40007000000 */
[----:B------:R-:W-:Y:S02]  /*51f0*/  FSEL R31, R31, -INF , !P5 ;  /* 0xff8000001f1f7808 */ /* 0x000fe40006800000 */
[----:B------:R-:W-:Y:S02]  /*5200*/  FSEL R23, R8, -INF , !P3 ;  /* 0xff80000008177808 */ /* 0x000fe40005800000 */
[----:B------:R-:W-:Y:S02]  /*5210*/  FSEL R26, R10, -INF , !P1 ;  /* 0xff8000000a1a7808 */ /* 0x000fe40004800000 */
[----:B------:R-:W-:Y:S02]  /*5220*/  FSEL R22, R9, -INF , !P2 ;  /* 0xff80000009167808 */ /* 0x000fe40005000000 */
[----:B------:R-:W-:Y:S01]  /*5230*/  FSEL R25, R11, -INF , !P4 ;  /* 0xff8000000b197808 */ /* 0x000fe20006000000 */
[----:B------:R-:W-:Y:S06]  /*5240*/  @!P0 BRA `(.L_x_1047) ;  /* 0x0000000000c48947 */ /* 0x000fec0003800000 */
[----:B------:R-:W-:Y:S01]  /*5250*/  ISETP.GE.AND P0, PT, R92, R116, PT ;  /* 0x000000745c00720c */ /* 0x000fe20003f06270 */
[----:B------:R-:W-:Y:S01]  /*5260*/  VIADD R6, R186, 0xfffffffe ;  /* 0xfffffffeba067836 */ /* 0x000fe20000000000 */
[----:B------:R-:W-:Y:S03]  /*5270*/  BSSY B0, `(.L_x_1048) ;  /* 0x000002d000007945 */ /* 0x000fe60003800000 */
[----:B------:R-:W-:Y:S01]  /*5280*/  IMAD R5, R184, R6, RZ ;  /* 0x00000006b8057224 */ /* 0x000fe200078e02ff */
[----:B------:R-:W-:Y:S01]  /*5290*/  SHF.R.S32.HI R4, RZ, 0x1f, R6 ;  /* 0x0000001fff047819 */ /* 0x000fe20000011406 */
[----:B------:R-:W-:-:S04]  /*52a0*/  IMAD.WIDE.U32 R6, R6, R177, R182 ;  /* 0x000000b106067225 */ /* 0x000fc800078e00b6 */
[----:B------:R-:W-:Y:S02]  /*52b0*/  IMAD R5, R4, R177, R5 ;  /* 0x000000b104057224 */ /* 0x000fe400078e0205 */
[-C--:B------:R-:W-:Y:S01]  /*52c0*/  @!P0 IADD3 R4, P1, R174, R6.reuse, RZ ;  /* 0x00000006ae048210 */ /* 0x080fe20007f3e0ff */
[----:B------:R1:W-:Y:S01]  /*52d0*/  @P0 STS [R210+0x2000], RZ ;  /* 0x002000ffd2000388 */ /* 0x0003e20000000800 */
[----:B------:R-:W-:Y:S01]  /*52e0*/  IMAD.IADD R5, R7, 0x1, R5 ;  /* 0x0000000107057824 */ /* 0x000fe200078e0205 */
[----:B------:R-:W-:Y:S02]  /*52f0*/  @!P0 LEA R9, P2, R180, R6, 0x6 ;  /* 0x00000006b4098211 */ /* 0x000fe400078430ff */
[-C--:B------:R-:W-:Y:S01]  /*5300*/  @!P0 LEA R12, P4, R6, R178.reuse, 0x1 ;  /* 0x000000b2060c8211 */ /* 0x080fe200078808ff */
[----:B------:R-:W-:Y:S01]  /*5310*/  @!P0 IMAD.X R11, R175, 0x1, R5, P1 ;  /* 0x00000001af0b8824 */ /* 0x000fe200008e0605 */
[-C--:B------:R-:W-:Y:S01]  /*5320*/  @!P0 LEA R10, P3, R4, R178.reuse, 0x1 ;  /* 0x000000b2040a8211 */ /* 0x080fe200078608ff */
[----:B------:R1:W-:Y:S01]  /*5330*/  @P0 STS [R210+0x2004], RZ ;  /* 0x002004ffd2000388 */ /* 0x0003e20000000800 */
[----:B------:R-:W-:-:S02]  /*5340*/  @!P0 LEA R8, P1, R9, R178, 0x1 ;  /* 0x000000b209088211 */ /* 0x000fc400078208ff */
[----:B------:R-:W-:Y:S01]  /*5350*/  @!P0 LEA.HI.X R14, R180, R5, R181, 0x6, P2 ;  /* 0x00000005b40e8211 */ /* 0x000fe200010f34b5 */
[----:B------:R1:W-:Y:S01]  /*5360*/  @P0 STS.64 [R210+0x2008], RZ ;  /* 0x002008ffd2000388 */ /* 0x0003e20000000a00 */
[-C--:B------:R-:W-:Y:S02]  /*5370*/  @!P0 LEA.HI.X R13, R6, R179.reuse, R5, 0x1, P4 ;  /* 0x000000b3060d8211 */ /* 0x080fe400020f0c05 */
[-C--:B------:R-:W-:Y:S02]  /*5380*/  @!P0 LEA.HI.X R11, R4, R179.reuse, R11, 0x1, P3 ;  /* 0x000000b3040b8211 */ /* 0x080fe400018f0c0b */
        /* <DEDUP_REMOVED lines=18> */
[----:B-1----:R-:W-:-:S04]  /*54b0*/  IMAD R8, R181, 0x60, RZ ;  /* 0x00000060b5087824 */ /* 0x002fc800078e02ff */
        /* <DEDUP_REMOVED lines=8> */
.L_x_1049:
[----:B------:R-:W-:Y:S05]  /*5540*/  BSYNC B0 ;  /* 0x0000000000007941 */ /* 0x000fea0003800000 */
.L_x_1048:
[----:B------:R-:W0:Y:S02]  /*5550*/  LDGDEPBAR ;  /* 0x00000000000079af */ /* 0x000e240000000000 */
.L_x_1047:
[----:B------:R-:W-:Y:S05]  /*5560*/  BSYNC B1 ;  /* 0x0000000000017941 */ /* 0x000fea0003800000 */
.L_x_1046:
[----:B--2---:R-:W2:Y:S04]  /*5570*/  LD.E R4, desc[UR4][R168.64+0xdc] ;  /* 0x0000dc04a8047980 */ /* 0x004ea8000c101900 */
[----:B------:R-:W-:Y:S04]  /*5580*/  STL [R1+0x470], R186 ;  /* 0x000470ba01007387 */ /* 0x000fe80000100800 */
        /* <DEDUP_REMOVED lines=29> */
[----:B------:R-:W-:Y:S04]  /*5760*/  STL.64 [R1+0x3e0], R194 ;  /* 0x0003e0c201007387 */ /* 0x000fe80000100a00 */
[----:B------:R3:W-:Y:S04]  /*5770*/  STL.64 [R1+0x3d8], R192 ;  /* 0x0003d8c001007387 */ /* 0x0007e80000100a00 */
[----:B---3--:R-:W3:Y:S01]  /*5780*/  LDL.64 R192, [R1+0x108] ;  /* 0x0001080001c07983 */ /* 0x008ee20000100a00 */
[----:B------:R-:W-:-:S02]  /*5790*/  FMNMX.FTZ R36, R150, R149, !PT ;  /* 0x0000009596247209 */ /* 0x000fc40007810000 */
[----:B------:R-:W-:Y:S01]  /*57a0*/  FMNMX.FTZ R5, R157, R156, !PT ;  /* 0x0000009c9d057209 */ /* 0x000fe20007810000 */
[----:B------:R-:W-:Y:S01]  /*57b0*/  STL.64 [R1+0x3d0], R190 ;  /* 0x0003d0be01007387 */ /* 0x000fe20000100a00 */
        /* <DEDUP_REMOVED lines=114> */
[----:B------:R-:W4:Y:S01]  /*5ee0*/  SHFL.BFLY PT, R7, R36, 0x2, 0x1f ;  /* 0x0c401f0024077f89 */ /* 0x000f2200000e0000 */
[----:B------:R-:W-:Y:S02]  /*5ef0*/  FMNMX.FTZ R39, R22, R39, !PT ;  /* 0x0000002716277209 */ /* 0x000fe40007810000 */
[----:B------:R-:W-:Y:S02]  /*5f00*/  FMNMX.FTZ R5, R72, R5, !PT ;  /* 0x0000000548057209 */ /* 0x000fe40007810000 */
[----:B------:R-:W-:Y:S01]  /*5f10*/  FMNMX.FTZ R38, R44, R38, !PT ;  /* 0x000000262c267209 */ /* 0x000fe20007810000 */
[----:B------:R-:W2:Y:S01]  /*5f20*/  SHFL.BFLY PT, R6, R39, 0x2, 0x1f ;  /* 0x0c401f0027067f89 */ /* 0x000ea200000e0000 */
[----:B------:R-:W-:-:S02]  /*5f30*/  FMNMX.FTZ R5, R73, R5, !PT ;  /* 0x0000000549057209 */ /* 0x000fc40007810000 */
[----:B------:R-:W-:Y:S02]  /*5f40*/  FMNMX.FTZ R38, R26, R38, !PT ;  /* 0x000000261a267209 */ /* 0x000fe40007810000 */
[----:B------:R-:W-:Y:S02]  /*5f50*/  FMNMX.FTZ R5, R46, R5, !PT ;  /* 0x000000052e057209 */ /* 0x000fe40007810000 */
[----:B------:R-:W-:Y:S02]  /*5f60*/  FMNMX.FTZ R38, R25, R38, !PT ;  /* 0x0000002619267209 */ /* 0x000fe40007810000 */
[----:B------:R-:W-:-:S03]  /*5f70*/  FMNMX.FTZ R5, R41, R5, !PT ;  /* 0x0000000529057209 */ /* 0x000fc60007810000 */
[----:B-1----:R-:W1:Y:S01]  /*5f80*/  SHFL.BFLY PT, R8, R38, 0x2, 0x1f ;  /* 0x0c401f0026087f89 */ /* 0x002e6200000e0000 */
[----:B------:R-:W-:-:S04]  /*5f90*/  FMNMX.FTZ R5, R49, R5, !PT ;  /* 0x0000000531057209 */ /* 0x000fc80007810000 */
[----:B------:R-:W-:Y:S02]  /*5fa0*/  FMNMX.FTZ R5, R40, R5, !PT ;  /* 0x0000000528057209 */ /* 0x000fe40007810000 */
[----:B----4-:R-:W-:Y:S02]  /*5fb0*/  FMNMX.FTZ R36, R36, R7, !PT ;  /* 0x0000000724247209 */ /* 0x010fe40007810000 */
[----:B------:R-:W-:Y:S02]  /*5fc0*/  FMNMX.FTZ R5, R32, R5, !PT ;  /* 0x0000000520057209 */ /* 0x000fe40007810000 */
[----:B--2---:R-:W-:Y:S02]  /*5fd0*/  FMNMX.FTZ R39, R39, R6, !PT ;  /* 0x0000000627277209 */ /* 0x004fe40007810000 */
[----:B------:R-:W-:Y:S01]  /*5fe0*/  FMNMX.FTZ R5, R27, R5, !PT ;  /* 0x000000051b057209 */ /* 0x000fe20007810000 */
[----:B------:R-:W2:Y:S04]  /*5ff0*/  SHFL.BFLY PT, R6, R36, 0x1, 0x1f ;  /* 0x0c201f0024067f89 */ /* 0x000ea800000e0000 */
[----:B------:R-:W4:Y:S01]  /*6000*/  SHFL.BFLY PT, R37, R5, 0x2, 0x1f ;  /* 0x0c401f0005257f89 */ /* 0x000f2200000e0000 */
[----:B-1----:R-:W-:-:S03]  /*6010*/  FMNMX.FTZ R38, R38, R8, !PT ;  /* 0x0000000826267209 */ /* 0x002fc60007810000 */
[----:B------:R-:W1:Y:S04]  /*6020*/  SHFL.BFLY PT, R7, R39, 0x1, 0x1f ;  /* 0x0c201f0027077f89 */ /* 0x000e6800000e0000 */
[----:B------:R-:W3:Y:S01]  /*6030*/  SHFL.BFLY PT, R8, R38, 0x1, 0x1f ;  /* 0x0c201f0026087f89 */ /* 0x000ee200000e0000 */
[----:B--2---:R-:W-:Y:S02]  /*6040*/  FMNMX.FTZ R36, R36, R6, !PT ;  /* 0x0000000624247209 */ /* 0x004fe40007810000 */
[----:B----4-:R-:W-:-:S03]  /*6050*/  FMNMX.FTZ R37, R5, R37, !PT ;  /* 0x0000002505257209 */ /* 0x010fc60007810000 */
[----:B------:R-:W-:Y:S01]  /*6060*/  FMUL.FTZ R5, R4, R36 ;  /* 0x0000002404057220 */ /* 0x000fe20000410000 */
[----:B------:R-:W-:Y:S01]  /*6070*/  FSETP.NEU.FTZ.AND P0, PT, R36, -INF , PT ;  /* 0xff8000002400780b */ /* 0x000fe20003f1d000 */
[----:B------:R-:W2:Y:S03]  /*6080*/  SHFL.BFLY PT, R9, R37, 0x1, 0x1f ;  /* 0x0c201f0025097f89 */ /* 0x000ea600000e0000 */
[----:B------:R-:W-:Y:S02]  /*6090*/  FSEL R5, R5, RZ, P0 ;  /* 0x000000ff05057208 */ /* 0x000fe40000000000 */
[----:B-1----:R-:W-:Y:S01]  /*60a0*/  FMNMX.FTZ R39, R39, R7, !PT ;  /* 0x0000000727277209 */ /* 0x002fe20007810000 */
[----:B------:R-:W-:Y:S01]  /*60b0*/  STL [R1+0x428], R168 ;  /* 0x000428a801007387 */ /* 0x000fe20000100800 */
[----:B---3--:R-:W-:Y:S01]  /*60c0*/  FMNMX.FTZ R38, R38, R8, !PT ;  /* 0x0000000826267209 */ /* 0x008fe20007810000 */
[-CC-:B------:R-:W-:Y:S01]  /*60d0*/  FFMA.FTZ R13, R119, R4.reuse, -R5.reuse ;  /* 0x00000004770d7223 */ /* 0x180fe20000010805 */
[-CC-:B------:R-:W-:Y:S01]  /*60e0*/  FFMA.FTZ R188, R106, R4.reuse, -R5.reuse ;  /* 0x000000046abc7223 */ /* 0x180fe20000010805 */
[----:B------:R-:W-:Y:S01]  /*60f0*/  STL [R1+0x424], R169 ;  /* 0x000424a901007387 */ /* 0x000fe20000100800 */
[----:B------:R-:W-:Y:S01]  /*6100*/  FFMA.FTZ R12, R112, R4, -R5 ;  /* 0x00000004700c7223 */ /* 0x000fe20000010805 */
[----:B------:R-:W-:-:S02]  /*6110*/  FMUL.FTZ R7, R4, R39 ;  /* 0x0000002704077220 */ /* 0x000fc40000410000 */
[----:B------:R1:W-:Y:S01]  /*6120*/  STL [R1+0x42c], R169 ;  /* 0x00042ca901007387 */ /* 0x0003e20000100800 */
[-CC-:B------:R-:W-:Y:S01]  /*6130*/  FFMA.FTZ R213, R105, R4.reuse, -R5.reuse ;  /* 0x0000000469d57223 */ /* 0x180fe20000010805 */
[----:B------:R-:W-:Y:S02]  /*6140*/  FSETP.NEU.FTZ.AND P1, PT, R39, -INF , PT ;  /* 0xff8000002700780b */ /* 0x000fe40003f3d000 */
[----:B------:R-:W-:Y:S01]  /*6150*/  STL [R1+0x430], R36 ;  /* 0x0004302401007387 */ /* 0x000fe20000100800 */
[-CC-:B------:R-:W-:Y:S01]  /*6160*/  FFMA.FTZ R227, R102, R4.reuse, -R5.reuse ;  /* 0x0000000466e37223 */ /* 0x180fe20000010805 */
[-CC-:B------:R-:W-:Y:S02]  /*6170*/  FFMA.FTZ R226, R96, R4.reuse, -R5.reuse ;  /* 0x0000000460e27223 */ /* 0x180fe40000010805 */
[----:B------:R-:W-:Y:S01]  /*6180*/  STL [R1+0x434], R39 ;  /* 0x0004342701007387 */ /* 0x000fe20000100800 */
[----:B------:R-:W-:-:S03]  /*6190*/  FFMA.FTZ R229, R93, R4, -R5 ;  /* 0x000000045de57223 */ /* 0x000fc60000010805 */
[----:B------:R-:W-:Y:S01]  /*61a0*/  STL [R1+0x474], R38 ;  /* 0x0004742601007387 */ /* 0x000fe20000100800 */
[----:B------:R-:W-:-:S03]  /*61b0*/  FFMA.FTZ R228, R91, R4, -R5 ;  /* 0x000000045be47223 */ /* 0x000fc60000010805 */
[----:B------:R-:W-:Y:S01]  /*61c0*/  STL [R1+0x1c], R13 ;  /* 0x00001c0d01007387 */ /* 0x000fe20000100800 */
[----:B------:R-:W-:-:S03]  /*61d0*/  FSEL R7, R7, RZ, P1 ;  /* 0x000000ff07077208 */ /* 0x000fc60000800000 */
[----:B------:R-:W-:Y:S04]  /*61e0*/  STL [R1+0x478], R188 ;  /* 0x000478bc01007387 */ /* 0x000fe80000100800 */
[----:B------:R-:W-:Y:S04]  /*61f0*/  STL [R1+0x24], R12 ;  /* 0x0000240c01007387 */ /* 0x000fe80000100800 */
[----:B------:R-:W-:Y:S01]  /*6200*/  STL [R1+0x47c], R213 ;  /* 0x00047cd501007387 */ /* 0x000fe20000100800 */
[----:B------:R-:W-:-:S03]  /*6210*/  FFMA.FTZ R250, R89, R4, -R5 ;  /* 0x0000000459fa7223 */ /* 0x000fc60000010805 */
[----:B------:R-:W-:Y:S01]  /*6220*/  STL [R1+0x480], R227 ;  /* 0x000480e301007387 */ /* 0x000fe20000100800 */
[----:B------:R-:W-:-:S03]  /*6230*/  FFMA.FTZ R17, R157, R4, -R7 ;  /* 0x000000049d117223 */ /* 0x000fc60000010807 */
[----:B------:R-:W-:Y:S01]  /*6240*/  STL [R1+0x484], R226 ;  /* 0x000484e201007387 */ /* 0x000fe20000100800 */
[----:B------:R-:W-:-:S03]  /*6250*/  FFMA.FTZ R16, R156, R4, -R7 ;  /* 0x000000049c107223 */ /* 0x000fc60000010807 */
[----:B------:R-:W-:Y:S01]  /*6260*/  STL [R1+0x488], R229 ;  /* 0x000488e501007387 */ /* 0x000fe20000100800 */
[----:B-1----:R-:W-:-:S03]  /*6270*/  FFMA.FTZ R169, R86, R4, -R5 ;  /* 0x0000000456a97223 */ /* 0x002fc60000010805 */
[----:B------:R1:W-:Y:S01]  /*6280*/  STL [R1+0x48c], R228 ;  /* 0x00048ce401007387 */ /* 0x0003e20000100800 */
[--C-:B------:R-:W-:Y:S01]  /*6290*/  FFMA.FTZ R168, R87, R4, -R5.reuse ;  /* 0x0000000457a87223 */ /* 0x100fe20000010805 */
[----:B------:R-:W-:Y:S01]  /*62a0*/  FMUL.FTZ R6, R4, R38 ;  /* 0x0000002604067220 */ /* 0x000fe20000410000 */
[-C--:B------:R-:W-:Y:S01]  /*62b0*/  FFMA.FTZ R209, R66, R4.reuse, -R5 ;  /* 0x0000000442d17223 */ /* 0x080fe20000010805 */
[----:B------:R-:W-:Y:S01]  /*62c0*/  FSETP.NEU.FTZ.AND P0, PT, R38, -INF , PT ;  /* 0xff8000002600780b */ /* 0x000fe20003f1d000 */
[----:B------:R-:W-:Y:S01]  /*62d0*/  STL [R1+0x490], R250 ;  /* 0x000490fa01007387 */ /* 0x000fe20000100800 */
[-C--:B------:R-:W-:Y:S01]  /*62e0*/  FFMA.FTZ R15, R160, R4.reuse, -R7 ;  /* 0x00000004a00f7223 */ /* 0x080fe20000010807 */
[----:B--2---:R-:W-:Y:S01]  /*62f0*/  FMNMX.FTZ R37, R37, R9, !PT ;  /* 0x0000000925257209 */ /* 0x004fe20007810000 */
[-CC-:B------:R-:W-:Y:S01]  /*6300*/  FFMA.FTZ R10, R150, R4.reuse, -R5.reuse ;  /* 0x00000004960a7223 */ /* 0x180fe20000010805 */
[-C--:B------:R-:W-:Y:S01]  /*6310*/  FFMA.FTZ R9, R149, R4.reuse, -R5 ;  /* 0x0000000495097223 */ /* 0x080fe20000010805 */
[----:B------:R-:W-:Y:S01]  /*6320*/  MUFU.EX2 R17, R17 ;  /* 0x0000001100117308 */ /* 0x000fe20000000800 */
[----:B------:R-:W-:Y:S01]  /*6330*/  FSEL R6, R6, RZ, P0 ;  /* 0x000000ff06067208 */ /* 0x000fe20000000000 */
[-C--:B------:R-:W-:Y:S01]  /*6340*/  FFMA.FTZ R14, R155, R4.reuse, -R7 ;  /* 0x000000049b0e7223 */ /* 0x080fe20000010807 */
[-CC-:B------:R-:W-:Y:S01]  /*6350*/  FFMA.FTZ R205, R67, R4.reuse, -R5.reuse ;  /* 0x0000000443cd7223 */ /* 0x180fe20000010805 */
[----:B------:R-:W-:-:S04]  /*6360*/  FFMA.FTZ R8, R153, R4, -R5 ;  /* 0x0000000499087223 */ /* 0x000fc80000010805 */
[----:B------:R-:W2:Y:S01]  /*6370*/  MUFU.EX2 R16, R16 ;  /* 0x0000001000107308 */ /* 0x000ea20000000800 */
[----:B-1----:R-:W-:-:S05]  /*6380*/  FFMA.FTZ R228, R88, R4, -R5 ;  /* 0x0000000458e47223 */ /* 0x002fca0000010805 */
[----:B------:R-:W-:Y:S04]  /*6390*/  STL [R1+0x494], R228 ;  /* 0x000494e401007387 */ /* 0x000fe80000100800 */
[----:B------:R-:W-:Y:S01]  /*63a0*/  STL [R1+0x498], R169 ;  /* 0x000498a901007387 */ /* 0x000fe20000100800 */
[----:B------:R-:W-:-:S03]  /*63b0*/  FFMA.FTZ R12, R74, R4, -R5 ;  /* 0x000000044a0c7223 */ /* 0x000fc60000010805 */
[----:B------:R-:W-:Y:S01]  /*63c0*/  STL [R1+0x49c], R168 ;  /* 0x00049ca801007387 */ /* 0x000fe20000100800 */
[----:B------:R-:W-:Y:S03]  /*63d0*/  MUFU.EX2 R21, R10 ;  /* 0x0000000a00157308 */ /* 0x000fe60000000800 */
[----:B------:R1:W-:Y:S01]  /*63e0*/  STL [R1+0x4a0], R209 ;  /* 0x0004a0d101007387 */ /* 0x0003e20000100800 */
[-C--:B------:R-:W-:Y:S01]  /*63f0*/  FFMA.FTZ R11, R147, R4.reuse, -R5 ;  /* 0x00000004930b7223 */ /* 0x080fe20000010805 */
[----:B------:R-:W-:-:S03]  /*6400*/  FFMA.FTZ R13, R148, R4, -R7 ;  /* 0x00000004940d7223 */ /* 0x000fc60000010807 */
[----:B------:R-:W3:Y:S01]  /*6410*/  MUFU.EX2 R15, R15 ;  /* 0x0000000f000f7308 */ /* 0x000ee20000000800 */
[----:B------:R-:W-:Y:S01]  /*6420*/  STL [R1+0x4a4], R205 ;  /* 0x0004a4cd01007387 */ /* 0x000fe20000100800 */
[-CC-:B------:R-:W-:Y:S01]  /*6430*/  FFMA.FTZ R56, R138, R4.reuse, -R5.reuse ;  /* 0x000000048a387223 */ /* 0x180fe20000010805 */
[-CC-:B------:R-:W-:Y:S01]  /*6440*/  FFMA.FTZ R92, R34, R4.reuse, -R5.reuse ;  /* 0x00000004225c7223 */ /* 0x180fe20000010805 */
[-CC-:B------:R-:W-:Y:S01]  /*6450*/  FFMA.FTZ R229, R18, R4.reuse, -R5.reuse ;  /* 0x0000000412e57223 */ /* 0x180fe20000010805 */
[----:B------:R4:W-:Y:S03]  /*6460*/  STL [R1+0x198], R12 ;  /* 0x0001980c01007387 */ /* 0x0009e60000100800 */
[----:B------:R2:W-:Y:S01]  /*6470*/  MUFU.EX2 R20, R8 ;  /* 0x0000000800147308 */ /* 0x0005e20000000800 */
[-C--:B------:R-:W-:Y:S01]  /*6480*/  FFMA.FTZ R138, R124, R4.reuse, -R5 ;  /* 0x000000047c8a7223 */ /* 0x080fe20000010805 */
[-C--:B------:R-:W-:Y:S01]  /*6490*/  FFMA.FTZ R34, R133, R4.reuse, -R7 ;  /* 0x0000000485227223 */ /* 0x080fe20000010807 */
[-CC-:B------:R-:W-:Y:S01]  /*64a0*/  FFMA.FTZ R53, R139, R4.reuse, -R5.reuse ;  /* 0x000000048b357223 */ /* 0x180fe20000010805 */
[----:B-1----:R-:W-:-:S04]  /*64b0*/  FFMA.FTZ R209, R19, R4, -R5 ;  /* 0x0000000413d17223 */ /* 0x002fc80000010805 */
[----:B------:R1:W3:Y:S01]  /*64c0*/  MUFU.EX2 R19, R9 ;  /* 0x0000000900137308 */ /* 0x0002e20000000800 */
[-C--:B--2---:R-:W-:Y:S01]  /*64d0*/  FFMA.FTZ R8, R163, R4.reuse, -R6 ;  /* 0x00000004a3087223 */ /* 0x084fe20000010806 */
[----:B------:R-:W-:-:S06]  /*64e0*/  FFMA.FTZ R33, R141, R4, -R7 ;  /* 0x000000048d217223 */ /* 0x000fcc0000010807 */
[----:B------:R-:W2:Y:S01]  /*64f0*/  MUFU.EX2 R14, R14 ;  /* 0x0000000e000e7308 */ /* 0x000ea20000000800 */
[-CC-:B----4-:R-:W-:Y:S01]  /*6500*/  FFMA.FTZ R12, R145, R4.reuse, -R7.reuse ;  /* 0x00000004910c7223 */ /* 0x190fe20000010807 */
[-CC-:B------:R-:W-:Y:S01]  /*6510*/  FFMA.FTZ R50, R132, R4.reuse, -R7.reuse ;  /* 0x0000000484327223 */ /* 0x180fe20000010807 */
[-CC-:B------:R-:W-:Y:S01]  /*6520*/  FFMA.FTZ R51, R129, R4.reuse, -R7.reuse ;  /* 0x0000000481337223 */ /* 0x180fe20000010807 */
[-C--:B------:R-:W-:Y:S01]  /*6530*/  FFMA.FTZ R52, R126, R4.reuse, -R7 ;  /* 0x000000047e347223 */ /* 0x080fe20000010807 */
[----:B-1----:R-:W-:-:S03]  /*6540*/  FFMA.FTZ R9, R164, R4, -R6 ;  /* 0x00000004a4097223 */ /* 0x002fc60000010806 */
[----:B------:R-:W1:Y:S01]  /*6550*/  MUFU.EX2 R18, R11 ;  /* 0x0000000b00127308 */ /* 0x000e620000000800 */
[-CC-:B------:R-:W-:Y:S01]  /*6560*/  FFMA.FTZ R54, R118, R4.reuse, -R7.reuse ;  /* 0x0000000476367223 */ /* 0x180fe20000010807 */
        /* <DEDUP_REMOVED lines=19> */
[-C--:B------:R-:W-:Y:S01]  /*66a0*/  FFMA.FTZ R245, R22, R4.reuse, -R7 ;  /* 0x0000000416f57223 */ /* 0x080fe20000010807 */
[----:B------:R-:W4:Y:S01]  /*66b0*/  MUFU.EX2 R13, R13 ;  /* 0x0000000d000d7308 */ /* 0x000f220000000800 */
[-CC-:B------:R-:W-:Y:S01]  /*66c0*/  FFMA.FTZ R137, R137, R4.reuse, -R5.reuse ;  /* 0x0000000489897223 */ /* 0x180fe20000010805 */
[-CC-:B------:R-:W-:Y:S01]  /*66d0*/  FFMA.FTZ R131, R131, R4.reuse, -R5.reuse ;  /* 0x0000000483837223 */ /* 0x180fe20000010805 */
[-CC-:B------:R-:W-:Y:S01]  /*66e0*/  FFMA.FTZ R139, R122, R4.reuse, -R5.reuse ;  /* 0x000000047a8b7223 */ /* 0x180fe20000010805 */
[-CC-:B------:R-:W-:Y:S01]  /*66f0*/  FFMA.FTZ R168, R75, R4.reuse, -R5.reuse ;  /* 0x000000044ba87223 */ /* 0x180fe20000010805 */
[-CC-:B------:R-:W-:Y:S01]  /*6700*/  FFMA.FTZ R213, R42, R4.reuse, -R5.reuse ;  /* 0x000000042ad57223 */ /* 0x180fe20000010805 */
[-CC-:B------:R-:W-:Y:S01]  /*6710*/  FFMA.FTZ R212, R43, R4.reuse, -R5.reuse ;  /* 0x000000042bd47223 */ /* 0x180fe20000010805 */
[-C--:B------:R-:W-:Y:S01]  /*6720*/  FFMA.FTZ R188, R35, R4.reuse, -R5 ;  /* 0x0000000423bc7223 */ /* 0x080fe20000010805 */
[----:B------:R-:W-:Y:S01]  /*6730*/  MUFU.EX2 R11, R9 ;  /* 0x00000009000b7308 */ /* 0x000fe20000000800 */
[-CC-:B------:R-:W-:Y:S01]  /*6740*/  FFMA.FTZ R7, R165, R4.reuse, -R6.reuse ;  /* 0x00000004a5077223 */ /* 0x180fe20000010806 */
[----:B------:R-:W-:Y:S01]  /*6750*/  FMUL.FTZ R5, R4, R37 ;  /* 0x0000002504057220 */ /* 0x000fe20000410000 */
[----:B------:R-:W-:Y:S01]  /*6760*/  FSETP.NEU.FTZ.AND P1, PT, R37, -INF , PT ;  /* 0xff8000002500780b */ /* 0x000fe20003f3d000 */
[-CC-:B------:R-:W-:Y:S01]  /*6770*/  FFMA.FTZ R10, R161, R4.reuse, -R6.reuse ;  /* 0x00000004a10a7223 */ /* 0x180fe20000010806 */
[----:B------:R-:W-:-:S03]  /*6780*/  FFMA.FTZ R23, R152, R4, -R6 ;  /* 0x0000000498177223 */ /* 0x000fc60000010806 */
[----:B------:R-:W4:Y:S01]  /*6790*/  MUFU.EX2 R9, R8 ;  /* 0x0000000800097308 */ /* 0x000f220000000800 */
        /* <DEDUP_REMOVED lines=26> */
[----:B------:R-:W-:Y:S01]  /*6940*/  FFMA.FTZ R242, R25, R4, -R6 ;  /* 0x0000000419f27223 */ /* 0x000fe20000010806 */
[----:B------:R-:W4:Y:S01]  /*6950*/  MUFU.EX2 R12, R12 ;  /* 0x0000000c000c7308 */ /* 0x000f220000000800 */
[----:B------:R-:W-:Y:S01]  /*6960*/  FADD.FTZ R6, R17, R16 ;  /* 0x0000001011067221 */ /* 0x000fe20000010000 */
[----:B------:R-:W-:-:S02]  /*6970*/  SHF.R.S32.HI R190, RZ, 0x1f, R214 ;  /* 0x0000001fffbe7819 */ /* 0x000fc400000114d6 */
[----:B------:R-:W-:-:S04]  /*6980*/  FSEL R5, R5, RZ, P1 ;  /* 0x000000ff05057208 */ /* 0x000fc80000800000 */
[----:B------:R2:W4:Y:S01]  /*6990*/  MUFU.EX2 R8, R7 ;  /* 0x0000000700087308 */ /* 0x0005220000000800 */
[----:B---3--:R-:W-:Y:S01]  /*69a0*/  FADD.FTZ R6, R15, R6 ;  /* 0x000000060f067221 */ /* 0x008fe20000010000 */
[----:B------:R-:W-:Y:S01]  /*69b0*/  LEA.HI R190, R190, R214, RZ, 0x5 ;  /* 0x000000d6bebe7211 */ /* 0x000fe200078f28ff */
[-CC-:B------:R-:W-:Y:S01]  /*69c0*/  FFMA.FTZ R22, R171, R4.reuse, -R5.reuse ;  /* 0x00000004ab167223 */ /* 0x180fe20000010805 */
[-CC-:B------:R-:W-:Y:S01]  /*69d0*/  FFMA.FTZ R25, R167, R4.reuse, -R5.reuse ;  /* 0x00000004a7197223 */ /* 0x180fe20000010805 */
[----:B------:R-:W-:-:S03]  /*69e0*/  FFMA.FTZ R26, R173, R4, -R5 ;  /* 0x00000004ad1a7223 */ /* 0x000fc60000010805 */
[----:B------:R-:W3:Y:S01]  /*69f0*/  MUFU.EX2 R10, R10 ;  /* 0x0000000a000a7308 */ /* 0x000ee20000000800 */
[-CC-:B------:R-:W-:Y:S01]  /*6a00*/  FFMA.FTZ R28, R166, R4.reuse, -R5.reuse ;  /* 0x00000004a61c7223 */ /* 0x180fe20000010805 */
[-CC-:B------:R-:W-:Y:S01]  /*6a10*/  FFMA.FTZ R30, R162, R4.reuse, -R5.reuse ;  /* 0x00000004a21e7223 */ /* 0x180fe20000010805 */
[-CC-:B------:R-:W-:Y:S01]  /*6a20*/  FFMA.FTZ R31, R159, R4.reuse, -R5.reuse ;  /* 0x000000049f1f7223 */ /* 0x180fe20000010805 */
[-CC-:B------:R-:W-:Y:S01]  /*6a30*/  FFMA.FTZ R35, R158, R4.reuse, -R5.reuse ;  /* 0x000000049e237223 */ /* 0x180fe20000010805 */
[-CC-:B------:R-:W-:Y:S01]  /*6a40*/  FFMA.FTZ R42, R154, R4.reuse, -R5.reuse ;  /* 0x000000049a2a7223 */ /* 0x180fe20000010805 */
[-C--:B------:R-:W-:Y:S01]  /*6a50*/  FFMA.FTZ R76, R144, R4.reuse, -R5 ;  /* 0x00000004904c7223 */ /* 0x080fe20000010805 */
[----:B--2---:R-:W-:Y:S01]  /*6a60*/  FADD.FTZ R7, R21, R19 ;  /* 0x0000001315077221 */ /* 0x004fe20000010000 */
        /* <DEDUP_REMOVED lines=23> */
[----:B------:R-:W-:Y:S01]  /*6be0*/  F2FP.F16.F32.PACK_AB R71, R19, R21 ;  /* 0x000000151347723e */ /* 0x000fe200000000ff */
[----:B------:R-:W-:Y:S01]  /*6bf0*/  FADD.FTZ R5, R20, R7 ;  /* 0x0000000714057221 */ /* 0x000fe20000010000 */
[----:B------:R-:W-:Y:S01]  /*6c00*/  FADD.FTZ R4, R14, R6 ;  /* 0x000000060e047221 */ /* 0x000fe20000010000 */
[----:B------:R-:W-:-:S02]  /*6c10*/  SHF.R.S32.HI R190, RZ, 0x5, R190 ;  /* 0x00000005ffbe7819 */ /* 0x000fc400000114be */
[C---:B------:R-:W-:Y:S01]  /*6c20*/  PRMT R39, R71.reuse, 0x7632, R39 ;  /* 0x0000763247277816 */ /* 0x040fe20000000027 */
[----:B-1----:R-:W-:Y:S01]  /*6c30*/  FADD.FTZ R32, R18, R5 ;  /* 0x0000000512207221 */ /* 0x002fe20000010000 */
[----:B------:R-:W-:Y:S01]  /*6c40*/  PRMT R36, R71, 0x7610, R36 ;  /* 0x0000761047247816 */ /* 0x000fe20000000024 */
[----:B----4-:R-:W-:Y:S01]  /*6c50*/  FADD.FTZ R4, R13, R4 ;  /* 0x000000040d047221 */ /* 0x010fe20000010000 */
[----:B------:R-:W-:Y:S02]  /*6c60*/  IMAD.SHL.U32 R71, R172, 0x4, RZ ;  /* 0x00000004ac477824 */ /* 0x000fe400078e00ff */
[----:B------:R-:W-:Y:S01]  /*6c70*/  FADD.FTZ R5, R11, R9 ;  /* 0x000000090b057221 */ /* 0x000fe20000010000 */
[----:B------:R-:W-:Y:S02]  /*6c80*/  IMAD R190, R211, 0x8, R190 ;  /* 0x00000008d3be7824 */ /* 0x000fe400078e02be */
[----:B------:R-:W-:Y:S01]  /*6c90*/  FADD.FTZ R21, R12, R4 ;  /* 0x000000040c157221 */ /* 0x000fe20000010000 */
[----:B------:R-:W-:Y:S01]  /*6ca0*/  IMAD.WIDE.U32 R128, R215, -0x2daee0ad, RZ ;  /* 0xd2511f53d7807825 */ /* 0x000fe200078e00ff */
[----:B------:R-:W-:-:S03]  /*6cb0*/  LOP3.LUT R4, R193, R71, RZ, 0x3c, !PT ;  /* 0x00000047c1047212 */ /* 0x000fc600078e3cff */
[----:B------:R-:W-:Y:S01]  /*6cc0*/  FADD.FTZ R5, R8, R5 ;  /* 0x0000000508057221 */ /* 0x000fe20000010000 */
[----:B------:R-:W-:Y:S01]  /*6cd0*/  LOP3.LUT R197, R192, R185, RZ, 0x3c, !PT ;  /* 0x000000b9c0c57212 */ /* 0x000fe200078e3cff */
[----:B------:R-:W-:Y:S01]  /*6ce0*/  IMAD.WIDE.U32 R194, R190, -0x326172a9, RZ ;  /* 0xcd9e8d57bec27825 */ /* 0x000fe200078e00ff */
[----:B------:R-:W-:-:S03]  /*6cf0*/  F2FP.F16.F32.PACK_AB R19, R16, R17 ;  /* 0x000000111013723e */ /* 0x000fc600000000ff */
[----:B---3--:R-:W-:Y:S01]  /*6d00*/  FADD.FTZ R16, R10, R5 ;  /* 0x000000050a107221 */ /* 0x008fe20000010000 */
[----:B------:R-:W-:Y:S02]  /*6d10*/  LOP3.LUT R4, R4, R129, RZ, 0x3c, !PT ;  /* 0x0000008104047212 */ /* 0x000fe400078e3cff */
[----:B------:R-:W-:Y:S01]  /*6d20*/  LOP3.LUT R5, R197, R195, RZ, 0x3c, !PT ;  /* 0x000000c3c5057212 */ /* 0x000fe200078e3cff */
[----:B------:R-:W-:Y:S02]  /*6d30*/  VIADD R215, R192, 0x9e3779b9 ;  /* 0x9e3779b9c0d77836 */ /* 0x000fe40000000000 */
[----:B------:R-:W-:-:S04]  /*6d40*/  IMAD.WIDE.U32 R40, R4, -0x326172a9, RZ ;  /* 0xcd9e8d5704287825 */ /* 0x000fc800078e00ff */
[----:B------:R-:W-:Y:S02]  /*6d50*/  VIADD R196, R193, 0xbb67ae85 ;  /* 0xbb67ae85c1c47836 */ /* 0x000fe40000000000 */
[----:B------:R-:W-:Y:S01]  /*6d60*/  IMAD.WIDE.U32 R238, R5, -0x2daee0ad, RZ ;  /* 0xd2511f5305ee7825 */ /* 0x000fe200078e00ff */
[----:B------:R-:W-:Y:S02]  /*6d70*/  F2FP.F16.F32.PACK_AB R7, R18, R20 ;  /* 0x000000141207723e */ /* 0x000fe400000000ff */
[----:B------:R-:W-:Y:S02]  /*6d80*/  LOP3.LUT R6, R41, R215, R194, 0x96, !PT ;  /* 0x000000d729067212 */ /* 0x000fe400078e96c2 */
[----:B------:R-:W-:Y:S01]  /*6d90*/  LOP3.LUT R4, R239, R196, R128, 0x96, !PT ;  /* 0x000000c4ef047212 */ /* 0x000fe200078e9680 */
[----:B------:R-:W-:Y:S01]  /*6da0*/  VIADD R216, R193, 0x76cf5d0a ;  /* 0x76cf5d0ac1d87836 */ /* 0x000fe20000000000 */
[C---:B------:R-:W-:Y:S02]  /*6db0*/  PRMT R2, R7.reuse, 0x7610, R2 ;  /* 0x0000761007027816 */ /* 0x040fe40000000002 */
[----:B------:R-:W-:Y:S01]  /*6dc0*/  PRMT R3, R7, 0x7632, R3 ;  /* 0x0000763207037816 */ /* 0x000fe20000000003 */
[----:B------:R-:W-:Y:S01]  /*6dd0*/  IMAD.WIDE.U32 R6, R6, -0x2daee0ad, RZ ;  /* 0xd2511f5306067825 */ /* 0x000fe200078e00ff */
[----:B------:R-:W-:-:S03]  /*6de0*/  F2FP.F16.F32.PACK_AB R20, R10, R8 ;  /* 0x000000080a14723e */ /* 0x000fc600000000ff */
[----:B------:R-:W-:Y:S02]  /*6df0*/  VIADD R214, R192, 0x3c6ef372 ;  /* 0x3c6ef372c0d67836 */ /* 0x000fe40000000000 */
[----:B------:R-:W-:Y:S01]  /*6e00*/  IMAD.WIDE.U32 R4, R4, -0x326172a9, RZ ;  /* 0xcd9e8d5704047825 */ /* 0x000fe200078e00ff */
[----:B------:R-:W-:-:S04]  /*6e10*/  LOP3.LUT R10, R7, R216, R238, 0x96, !PT ;  /* 0x000000d8070a7212 */ /* 0x000fc800078e96ee */
[----:B------:R-:W-:Y:S01]  /*6e20*/  LOP3.LUT R8, R5, R214, R40, 0x96, !PT ;  /* 0x000000d605087212 */ /* 0x000fe200078e9628 */
[----:B------:R-:W-:Y:S01]  /*6e30*/  VIADD R211, R192, 0xdaa66d2b ;  /* 0xdaa66d2bc0d37836 */ /* 0x000fe20000000000 */
[----:B------:R-:W-:Y:S01]  /*6e40*/  F2FP.F16.F32.PACK_AB R18, R9, R11 ;  /* 0x0000000b0912723e */ /* 0x000fe200000000ff */
[----:B------:R-:W-:Y:S01]  /*6e50*/  IMAD.WIDE.U32 R10, R10, -0x326172a9, RZ ;  /* 0xcd9e8d570a0a7825 */ /* 0x000fe200078e00ff */
[----:B------:R-:W-:-:S03]  /*6e60*/  F2FP.F16.F32.PACK_AB R29, R12, R13 ;  /* 0x0000000d0c1d723e */ /* 0x000fc600000000ff */
[----:B------:R-:W-:Y:S02]  /*6e70*/  VIADD R221, R193, 0x32370b8f ;  /* 0x32370b8fc1dd7836 */ /* 0x000fe40000000000 */
[----:B------:R-:W-:Y:S01]  /*6e80*/  IMAD.WIDE.U32 R8, R8, -0x2daee0ad, RZ ;  /* 0xd2511f5308087825 */ /* 0x000fe200078e00ff */
[----:B------:R-:W-:-:S04]  /*6e90*/  LOP3.LUT R12, R11, R211, R4, 0x96, !PT ;  /* 0x000000d30b0c7212 */ /* 0x000fc800078e9604 */
[----:B------:R-:W-:Y:S01]  /*6ea0*/  LOP3.LUT R6, R9, R221, R6, 0x96, !PT ;  /* 0x000000dd09067212 */ /* 0x000fe200078e9606 */
[----:B------:R-:W-:-:S04]  /*6eb0*/  IMAD.WIDE.U32 R12, R12, -0x2daee0ad, RZ ;  /* 0xd2511f530c0c7825 */ /* 0x000fc800078e00ff */
[----:B------:R-:W-:Y:S02]  /*6ec0*/  VIADD R219, R193, 0xed9eba14 ;  /* 0xed9eba14c1db7836 */ /* 0x000fe40000000000 */
[----:B------:R-:W-:-:S04]  /*6ed0*/  IMAD.WIDE.U32 R6, R6, -0x326172a9, RZ ;  /* 0xcd9e8d5706067825 */ /* 0x000fc800078e00ff */
[----:B------:R-:W-:Y:S01]  /*6ee0*/  VIADD R220, R192, 0x78dde6e4 ;  /* 0x78dde6e4c0dc7836 */ /* 0x000fe20000000000 */
[----:B------:R-:W-:-:S04]  /*6ef0*/  LOP3.LUT R8, R13, R219, R8, 0x96, !PT ;  /* 0x000000db0d087212 */ /* 0x000fc800078e9608 */
[----:B------:R-:W-:Y:S01]  /*6f00*/  LOP3.LUT R10, R7, R220, R10, 0x96, !PT ;  /* 0x000000dc070a7212 */ /* 0x000fe200078e960a */
[----:B------:R-:W-:-:S04]  /*6f10*/  IMAD.WIDE.U32 R8, R8, -0x326172a9, RZ ;  /* 0xcd9e8d5708087825 */ /* 0x000fc800078e00ff */
[----:B------:R-:W-:Y:S02]  /*6f20*/  VIADD R218, R192, 0x1715609d ;  /* 0x1715609dc0da7836 */ /* 0x000fe40000000000 */
[----:B------:R-:W-:-:S04]  /*6f30*/  IMAD.WIDE.U32 R10, R10, -0x2daee0ad, RZ ;  /* 0xd2511f530a0a7825 */ /* 0x000fc800078e00ff */
[----:B------:R-:W-:Y:S01]  /*6f40*/  VIADD R217, R193, 0xa9066899 ;  /* 0xa9066899c1d97836 */ /* 0x000fe20000000000 */
[----:B------:R-:W-:-:S04]  /*6f50*/  LOP3.LUT R13, R9, R218, R6, 0x96, !PT ;  /* 0x000000da090d7212 */ /* 0x000fc800078e9606 */
[----:B------:R-:W-:-:S05]  /*6f60*/  LOP3.LUT R6, R11, R217, R12, 0x96, !PT ;  /* 0x000000d90b067212 */ /* 0x000fca00078e960c */
[----:B------:R-:W-:-:S05]  /*6f70*/  IMAD.WIDE.U32 R6, R6, -0x326172a9, RZ ;  /* 0xcd9e8d5706067825 */ /* 0x000fca00078e00ff */
[----:B------:R-:W-:-:S04]  /*6f80*/  LOP3.LUT R8, R7, R222, R8, 0x96, !PT ;  /* 0x000000de07087212 */ /* 0x000fc800078e9608 */
[----:B------:R-:W-:-:S04]  /*6f90*/  LOP3.LUT R9, R8, 0xff, RZ, 0xc0, !PT ;  /* 0x000000ff08097812 */ /* 0x000fc800078ec0ff */
[----:B------:R-:W-:Y:S02]  /*6fa0*/  ISETP.GE.U32.AND P3, PT, R199, R9, PT ;  /* 0x00000009c700720c */ /* 0x000fe40003f66070 */
[----:B------:R-:W-:-:S04]  /*6fb0*/  LOP3.LUT R9, R8, 0xffff, RZ, 0xc0, !PT ;  /* 0x0000ffff08097812 */ /* 0x000fc800078ec0ff */
[----:B------:R-:W-:-:S04]  /*6fc0*/  SHF.R.U32.HI R9, RZ, 0x8, R9 ;  /* 0x00000008ff097819 */ /* 0x000fc80000011609 */
[----:B------:R-:W-:-:S04]  /*6fd0*/  LOP3.LUT R9, R9, 0xffff, RZ, 0xc0, !PT ;  /* 0x0000ffff09097812 */ /* 0x000fc800078ec0ff */
[----:B------:R-:W-:Y:S02]  /*6fe0*/  ISETP.GE.U32.AND P4, PT, R199, R9, PT ;  /* 0x00000009c700720c */ /* 0x000fe40003f86070 */
[--C-:B------:R-:W-:Y:S02]  /*6ff0*/  SHF.R.U32.HI R9, RZ, 0x10, R8.reuse ;  /* 0x00000010ff097819 */ /* 0x100fe40000011608 */
[----:B------:R-:W-:Y:S02]  /*7000*/  SHF.R.U32.HI R8, RZ, 0x18, R8 ;  /* 0x00000018ff087819 */ /* 0x000fe40000011608 */
[----:B------:R-:W-:Y:S02]  /*7010*/  LOP3.LUT R9, R9, 0xff, RZ, 0xc0, !PT ;  /* 0x000000ff09097812 */ /* 0x000fe400078ec0ff */
[----:B------:R-:W-:Y:S01]  /*7020*/  ISETP.GE.U32.AND P0, PT, R199, R8, PT ;  /* 0x00000008c700720c */ /* 0x000fe20003f06070 */
[----:B------:R-:W1:Y:S01]  /*7030*/  MUFU.EX2 R23, R23 ;  /* 0x0000001700177308 */ /* 0x000e620000000800 */
[----:B------:R-:W-:-:S02]  /*7040*/  LOP3.LUT R8, R6, 0xff, RZ, 0xc0, !PT ;  /* 0x000000ff06087812 */ /* 0x000fc400078ec0ff */
[C---:B------:R-:W-:Y:S02]  /*7050*/  ISETP.GE.U32.AND P5, PT, R199.reuse, R9, PT ;  /* 0x00000009c700720c */ /* 0x040fe40003fa6070 */
[--C-:B------:R-:W-:Y:S02]  /*7060*/  SHF.R.U32.HI R9, RZ, 0x10, R6.reuse ;  /* 0x00000010ff097819 */ /* 0x100fe40000011606 */
[----:B------:R-:W-:Y:S02]  /*7070*/  ISETP.GE.U32.AND P2, PT, R199, R8, PT ;  /* 0x00000008c700720c */ /* 0x000fe40003f46070 */
[----:B------:R-:W-:Y:S02]  /*7080*/  SHF.R.U32.HI R8, RZ, 0x18, R6 ;  /* 0x00000018ff087819 */ /* 0x000fe40000011606 */
[----:B------:R-:W-:Y:S02]  /*7090*/  LOP3.LUT R11, R6, 0xffff, RZ, 0xc0, !PT ;  /* 0x0000ffff060b7812 */ /* 0x000fe400078ec0ff */
[----:B------:R-:W-:Y:S01]  /*70a0*/  LOP3.LUT R6, R9, 0xff, RZ, 0xc0, !PT ;  /* 0x000000ff09067812 */ /* 0x000fe200078ec0ff */
[----:B------:R-:W2:Y:S01]  /*70b0*/  MUFU.EX2 R12, R24 ;  /* 0x00000018000c7308 */ /* 0x000ea20000000800 */
[----:B------:R-:W-:-:S02]  /*70c0*/  F2FP.F16.F32.PACK_AB R27, R14, R15 ;  /* 0x0000000f0e1b723e */ /* 0x000fc400000000ff */
[----:B------:R-:W-:Y:S01]  /*70d0*/  ISETP.GE.U32.AND P6, PT, R199, R6, PT ;  /* 0x00000006c700720c */ /* 0x000fe20003fc6070 */
[----:B------:R-:W-:-:S04]  /*70e0*/  IMAD.WIDE.U32 R6, R13, -0x2daee0ad, RZ ;  /* 0xd2511f530d067825 */ /* 0x000fc800078e00ff */
[----:B------:R-:W-:Y:S01]  /*70f0*/  MUFU.EX2 R22, R22 ;  /* 0x0000001600167308 */ /* 0x000fe20000000800 */
[----:B------:R-:W-:Y:S02]  /*7100*/  ISETP.GE.U32.AND P1, PT, R199, R8, PT ;  /* 0x00000008c700720c */ /* 0x000fe40003f26070 */
[----:B------:R-:W-:-:S05]  /*7110*/  LOP3.LUT R8, R7, R223, R10, 0x96, !PT ;  /* 0x000000df07087212 */ /* 0x000fca00078e960a */
[----:B------:R-:W3:Y:S01]  /*7120*/  MUFU.EX2 R15, R25 ;  /* 0x00000019000f7308 */ /* 0x000ee20000000800 */
[C---:B------:R-:W-:Y:S02]  /*7130*/  LOP3.LUT R14, R6.reuse, 0xffff, RZ, 0xc0, !PT ;  /* 0x0000ffff060e7812 */ /* 0x040fe400078ec0ff */
[----:B------:R-:W-:Y:S02]  /*7140*/  LOP3.LUT R9, R6, 0xff, RZ, 0xc0, !PT ;  /* 0x000000ff06097812 */ /* 0x000fe400078ec0ff */
[----:B------:R-:W-:-:S03]  /*7150*/  SHF.R.U32.HI R10, RZ, 0x10, R6 ;  /* 0x00000010ff0a7819 */ /* 0x000fc60000011606 */
[----:B------:R-:W4:Y:S01]  /*7160*/  MUFU.EX2 R17, R26 ;  /* 0x0000001a00117308 */ /* 0x000f220000000800 */
[----:B------:R-:W-:Y:S01]  /*7170*/  SHF.R.U32.HI R7, RZ, 0x18, R6 ;  /* 0x00000018ff077819 */ /* 0x000fe20000011606 */
[----:B-1----:R-:W-:-:S06]  /*7180*/  FADD.FTZ R6, R23, R16 ;  /* 0x0000001017067221 */ /* 0x002fcc0000010000 */
[----:B------:R-:W1:Y:S01]  /*7190*/  MUFU.EX2 R16, R28 ;  /* 0x0000001c00107308 */ /* 0x000e620000000800 */
[----:B--2---:R-:W-:Y:S01]  /*71a0*/  FADD.FTZ R13, R12, R6 ;  /* 0x000000060c0d7221 */ /* 0x004fe20000010000 */
[----:B---3--:R-:W-:Y:S01]  /*71b0*/  FADD.FTZ R6, R22, R15 ;  /* 0x0000000f16067221 */ /* 0x008fe20000010000 */
[----:B------:R-:W-:Y:S02]  /*71c0*/  PRMT R153, R19, 0x7632, R153 ;  /* 0x0000763213997816 */ /* 0x000fe40000000099 */
[----:B------:R-:W-:Y:S01]  /*71d0*/  F2FP.F16.F32.PACK_AB R248, R15, R22 ;  /* 0x000000160ff8723e */ /* 0x000fe200000000ff */
[----:B----4-:R-:W-:Y:S01]  /*71e0*/  FADD.FTZ R6, R17, R6 ;  /* 0x0000000611067221 */ /* 0x010fe20000010000 */
[----:B------:R-:W-:Y:S01]  /*71f0*/  PRMT R154, R19, 0x7610, R154 ;  /* 0x00007610139a7816 */ /* 0x000fe2000000009a */
[----:B------:R-:W-:Y:S02]  /*7200*/  @!P4 HADD2 R44, -R153.H0_H0, -RZ.H0_H0 ;  /* 0xa00000ff992cc230 */ /* 0x000fe40000000900 */
[----:B-1----:R-:W-:Y:S01]  /*7210*/  FADD.FTZ R15, R16, R6 ;  /* 0x00000006100f7221 */ /* 0x002fe20000010000 */
[----:B------:R-:W-:-:S02]  /*7220*/  SHF.R.U32.HI R6, RZ, 0x8, R11 ;  /* 0x00000008ff067819 */ /* 0x000fc4000001160b */
[----:B------:R-:W-:Y:S02]  /*7230*/  PRMT R24, R154, 0x5410, R153 ;  /* 0x000054109a187816 */ /* 0x000fe40000000099 */
[----:B------:R-:W-:Y:S02]  /*7240*/  LOP3.LUT R6, R6, 0xffff, RZ, 0xc0, !PT ;  /* 0x0000ffff06067812 */ /* 0x000fe400078ec0ff */
[----:B------:R-:W-:Y:S02]  /*7250*/  PRMT R118, R18, 0x7610, R118 ;  /* 0x0000761012767816 */ /* 0x000fe40000000076 */
[----:B------:R-:W-:Y:S02]  /*7260*/  @!P4 PRMT R153, R44, 0x5410, RZ ;  /* 0x000054102c99c816 */ /* 0x000fe400000000ff */
[----:B------:R-:W-:Y:S02]  /*7270*/  ISETP.GE.U32.AND P4, PT, R199, R6, PT ;  /* 0x00000006c700720c */ /* 0x000fe40003f86070 */
[----:B------:R-:W-:Y:S01]  /*7280*/  SHF.R.U32.HI R6, RZ, 0x10, R8 ;  /* 0x00000010ff067819 */ /* 0x000fe20000011608 */
[----:B------:R-:W-:Y:S01]  /*7290*/  @!P5 HADD2 R46, -R118.H0_H0, -RZ.H0_H0 ;  /* 0xa00000ff762ed230 */ /* 0x000fe20000000900 */
[----:B------:R-:W-:-:S02]  /*72a0*/  F2FP.F16.F32.PACK_AB R156, R16, R17 ;  /* 0x00000011109c723e */ /* 0x000fc400000000ff */
[----:B------:R-:W1:Y:S01]  /*72b0*/  MUFU.EX2 R16, R33 ;  /* 0x0000002100107308 */ /* 0x000e620000000800 */
[----:B------:R-:W-:Y:S02]  /*72c0*/  PRMT R119, R18, 0x7632, R119 ;  /* 0x0000763212777816 */ /* 0x000fe40000000077 */
[C---:B------:R-:W-:Y:S02]  /*72d0*/  PRMT R97, R27.reuse, 0x7610, R97 ;  /* 0x000076101b617816 */ /* 0x040fe40000000061 */
[----:B------:R-:W-:Y:S02]  /*72e0*/  LOP3.LUT R6, R6, 0xff, RZ, 0xc0, !PT ;  /* 0x000000ff06067812 */ /* 0x000fe400078ec0ff */
[----:B------:R-:W-:Y:S01]  /*72f0*/  PRMT R189, R118, 0x5410, R119 ;  /* 0x0000541076bd7816 */ /* 0x000fe20000000077 */
[----:B------:R-:W2:Y:S01]  /*7300*/  MUFU.EX2 R11, R34 ;  /* 0x00000022000b7308 */ /* 0x000ea20000000800 */
[----:B------:R-:W-:Y:S01]  /*7310*/  @!P5 PRMT R118, R46, 0x5410, RZ ;  /* 0x000054102e76d816 */ /* 0x000fe200000000ff */
[----:B------:R-:W-:Y:S01]  /*7320*/  @!P2 HADD2 R59, -R97.H0_H0, -RZ.H0_H0 ;  /* 0xa00000ff613ba230 */ /* 0x000fe20000000900 */
[----:B------:R-:W-:-:S02]  /*7330*/  PRMT R94, R27, 0x7632, R94 ;  /* 0x000076321b5e7816 */ /* 0x000fc4000000005e */
[----:B------:R-:W-:Y:S02]  /*7340*/  ISETP.GE.U32.AND P5, PT, R199, R6, PT ;  /* 0x00000006c700720c */ /* 0x000fe40003fa6070 */
[----:B------:R-:W-:Y:S02]  /*7350*/  LOP3.LUT R6, R8, 0xff, RZ, 0xc0, !PT ;  /* 0x000000ff08067812 */ /* 0x000fe400078ec0ff */
[C---:B------:R-:W-:Y:S02]  /*7360*/  PRMT R0, R156.reuse, 0x7610, R0 ;  /* 0x000076109c007816 */ /* 0x040fe40000000000 */
[----:B------:R-:W-:Y:S01]  /*7370*/  PRMT R210, R156, 0x7632, R210 ;  /* 0x000076329cd27816 */ /* 0x000fe200000000d2 */
[----:B------:R-:W-:Y:S01]  /*7380*/  @!P0 HADD2 R49, -R119.H0_H0, -RZ.H0_H0 ;  /* 0xa00000ff77318230 */ /* 0x000fe20000000900 */
[----:B------:R-:W-:Y:S01]  /*7390*/  PRMT R156, R97, 0x5410, R94 ;  /* 0x00005410619c7816 */ /* 0x000fe2000000005e */
[----:B------:R-:W-:Y:S01]  /*73a0*/  @!P4 HADD2 R60, -R94.H0_H0, -RZ.H0_H0 ;  /* 0xa00000ff5e3cc230 */ /* 0x000fe20000000900 */
[----:B------:R-:W-:-:S02]  /*73b0*/  @!P2 PRMT R97, R59, 0x5410, RZ ;  /* 0x000054103b61a816 */ /* 0x000fc400000000ff */
[----:B------:R-:W-:Y:S02]  /*73c0*/  PRMT R93, R20, 0x7632, R93 ;  /* 0x00007632145d7816 */ /* 0x000fe4000000005d */
[----:B------:R-:W-:Y:S02]  /*73d0*/  ISETP.GE.U32.AND P2, PT, R199, R6, PT ;  /* 0x00000006c700720c */ /* 0x000fe40003f46070 */
[----:B------:R-:W-:Y:S01]  /*73e0*/  SHF.R.U32.HI R6, RZ, 0x18, R8 ;  /* 0x00000018ff067819 */ /* 0x000fe20000011608 */
[----:B------:R-:W-:Y:S01]  /*73f0*/  @!P3 HADD2 R47, -R154.H0_H0, -RZ.H0_H0 ;  /* 0xa00000ff9a2fb230 */ /* 0x000fe20000000900 */
[----:B------:R-:W-:Y:S01]  /*7400*/  @!P0 PRMT R119, R49, 0x5410, RZ ;  /* 0x0000541031778816 */ /* 0x000fe200000000ff */
[----:B------:R-:W-:Y:S01]  /*7410*/  @!P1 HADD2 R61, -R93.H0_H0, -RZ.H0_H0 ;  /* 0xa00000ff5d3d9230 */ /* 0x000fe20000000900 */
[----:B------:R-:W-:Y:S02]  /*7420*/  @!P4 PRMT R94, R60, 0x5410, RZ ;  /* 0x000054103c5ec816 */ /* 0x000fe400000000ff */
[----:B------:R-:W-:-:S02]  /*7430*/  PRMT R91, R20, 0x7610, R91 ;  /* 0x00007610145b7816 */ /* 0x000fc4000000005b */
[C---:B------:R-:W-:Y:S01]  /*7440*/  ISETP.GE.U32.AND P0, PT, R199.reuse, R7, PT ;  /* 0x00000007c700720c */ /* 0x040fe20003f06070 */
[----:B-1----:R-:W-:Y:S01]  /*7450*/  FADD.FTZ R7, R16, R21 ;  /* 0x0000001510077221 */ /* 0x002fe20000010000 */
[----:B------:R-:W-:Y:S02]  /*7460*/  ISETP.GE.U32.AND P4, PT, R199, R6, PT ;  /* 0x00000006c700720c */ /* 0x000fe40003f86070 */
[----:B------:R-:W-:Y:S02]  /*7470*/  LOP3.LUT R6, R10, 0xff, RZ, 0xc0, !PT ;  /* 0x000000ff0a067812 */ /* 0x000fe400078ec0ff */
[----:B------:R-:W-:Y:S02]  /*7480*/  LOP3.LUT R8, R8, 0xffff, RZ, 0xc0, !PT ;  /* 0x0000ffff08087812 */ /* 0x000fe400078ec0ff */
[----:B------:R-:W-:Y:S02]  /*7490*/  @!P3 PRMT R154, R47, 0x5410, RZ ;  /* 0x000054102f9ab816 */ /* 0x000fe400000000ff */
[----:B------:R-:W-:-:S02]  /*74a0*/  PRMT R205, R91, 0x5410, R93 ;  /* 0x000054105bcd7816 */ /* 0x000fc4000000005d */
[----:B------:R-:W-:Y:S01]  /*74b0*/  ISETP.GE.U32.AND P3, PT, R199, R9, PT ;  /* 0x00000009c700720c */ /* 0x000fe20003f66070 */
[----:B--2---:R-:W-:Y:S01]  /*74c0*/  FADD.FTZ R9, R11, R7 ;  /* 0x000000070b097221 */ /* 0x004fe20000010000 */
[----:B------:R-:W-:Y:S02]  /*74d0*/  @!P1 PRMT R93, R61, 0x5410, RZ ;  /* 0x000054103d5d9816 */ /* 0x000fe400000000ff */
[----:B------:R-:W-:Y:S02]  /*74e0*/  ISETP.GE.U32.AND P1, PT, R199, R6, PT ;  /* 0x00000006c700720c */ /* 0x000fe40003f26070 */
[----:B------:R-:W-:Y:S02]  /*74f0*/  F2FP.F16.F32.PACK_AB R7, R11, R16 ;  /* 0x000000100b07723e */ /* 0x000fe400000000ff */
[----:B------:R-:W-:Y:S01]  /*7500*/  SHF.R.U32.HI R6, RZ, 0x8, R8 ;  /* 0x00000008ff067819 */ /* 0x000fe20000011608 */
[----:B------:R-:W1:Y:S01]  /*7510*/  MUFU.EX2 R11, R43 ;  /* 0x0000002b000b7308 */ /* 0x000e620000000800 */
[----:B------:R-:W-:-:S02]  /*7520*/  @!P6 HADD2 R62, -R91.H0_H0, -RZ.H0_H0 ;  /* 0xa00000ff5b3ee230 */ /* 0x000fc40000000900 */
[----:B------:R-:W-:Y:S02]  /*7530*/  LOP3.LUT R6, R6, 0xffff, RZ, 0xc0, !PT ;  /* 0x0000ffff06067812 */ /* 0x000fe400078ec0ff */
[----:B------:R-:W-:-:S03]  /*7540*/  PRMT R87, R29, 0x7610, R87 ;  /* 0x000076101d577816 */ /* 0x000fc60000000057 */
[----:B------:R-:W2:Y:S01]  /*7550*/  MUFU.EX2 R10, R45 ;  /* 0x0000002d000a7308 */ /* 0x000ea20000000800 */
[----:B------:R-:W-:Y:S02]  /*7560*/  @!P6 PRMT R91, R62, 0x5410, RZ ;  /* 0x000054103e5be816 */ /* 0x000fe400000000ff */
[----:B------:R-:W-:Y:S02]  /*7570*/  ISETP.GE.U32.AND P6, PT, R199, R6, PT ;  /* 0x00000006c700720c */ /* 0x000fe40003fc6070 */
[----:B------:R-:W-:Y:S01]  /*7580*/  SHF.R.U32.HI R6, RZ, 0x8, R14 ;  /* 0x00000008ff067819 */ /* 0x000fe2000001160e */
[----:B------:R-:W-:Y:S01]  /*7590*/  @!P2 HADD2 R66, -R87.H0_H0, -RZ.H0_H0 ;  /* 0xa00000ff5742a230 */ /* 0x000fe20000000900 */
[----:B------:R-:W-:Y:S01]  /*75a0*/  PRMT R96, R29, 0x7632, R96 ;  /* 0x000076321d607816 */ /* 0x000fe20000000060 */
[----:B------:R-:W-:Y:S01]  /*75b0*/  IMAD.MOV.U32 R29, RZ, RZ, R116 ;  /* 0x000000ffff1d7224 */ /* 0x000fe200078e0074 */
[----:B------:R-:W-:Y:S02]  /*75c0*/  F2FP.F16.F32.PACK_AB R12, R12, R23 ;  /* 0x000000170c0c723e */ /* 0x000fe400000000ff */
[----:B------:R-:W-:Y:S01]  /*75d0*/  LOP3.LUT R6, R6, 0xffff, RZ, 0xc0, !PT ;  /* 0x0000ffff06067812 */ /* 0x000fe200078ec0ff */
[----:B------:R-:W3:Y:S01]  /*75e0*/  MUFU.EX2 R22, R53 ;  /* 0x0000003500167308 */ /* 0x000ee20000000800 */
[----:B------:R-:W-:-:S02]  /*75f0*/  PRMT R116, R87, 0x5410, R96 ;  /* 0x0000541057747816 */ /* 0x000fc40000000060 */
[----:B------:R-:W-:Y:S02]  /*7600*/  @!P2 PRMT R87, R66, 0x5410, RZ ;  /* 0x000054104257a816 */ /* 0x000fe400000000ff */
[----:B------:R-:W-:-:S03]  /*7610*/  ISETP.GE.U32.AND P2, PT, R199, R6, PT ;  /* 0x00000006c700720c */ /* 0x000fc60003f46070 */
[----:B------:R-:W4:Y:S01]  /*7620*/  MUFU.EX2 R14, R30 ;  /* 0x0000001e000e7308 */ /* 0x000f220000000800 */
[C---:B------:R-:W-:Y:S01]  /*7630*/  PRMT R95, R12.reuse, 0x7632, R95 ;  /* 0x000076320c5f7816 */ /* 0x040fe2000000005f */
[----:B-1----:R-:W-:Y:S01]  /*7640*/  FADD.FTZ R6, R11, R13 ;  /* 0x0000000d0b067221 */ /* 0x002fe20000010000 */
[----:B------:R-:W-:-:S05]  /*7650*/  PRMT R90, R12, 0x7610, R90 ;  /* 0x000076100c5a7816 */ /* 0x000fca000000005a */
[----:B------:R-:W-:Y:S01]  /*7660*/  MUFU.EX2 R17, R56 ;  /* 0x0000003800117308 */ /* 0x000fe20000000800 */
[C---:B--2---:R-:W-:Y:S01]  /*7670*/  FADD.FTZ R8, R10.reuse, R6 ;  /* 0x000000060a087221 */ /* 0x044fe20000010000 */
[----:B------:R-:W-:-:S06]  /*7680*/  F2FP.F16.F32.PACK_AB R6, R10, R11 ;  /* 0x0000000b0a06723e */ /* 0x000fcc00000000ff */
[----:B------:R-:W1:Y:S08]  /*7690*/  MUFU.EX2 R12, R31 ;  /* 0x0000001f000c7308 */ /* 0x000e700000000800 */
[----:B------:R-:W2:Y:S01]  /*76a0*/  MUFU.EX2 R16, R50 ;  /* 0x0000003200107308 */ /* 0x000ea20000000800 */
[----:B------:R-:W-:-:S07]  /*76b0*/  PRMT R152, R7, 0x7610, R152 ;  /* 0x0000761007987816 */ /* 0x000fce0000000098 */
[----:B------:R-:W-:Y:S01]  /*76c0*/  MUFU.EX2 R19, R51 ;  /* 0x0000003300137308 */ /* 0x000fe20000000800 */
[----:B------:R-:W-:-:S07]  /*76d0*/  PRMT R89, R7, 0x7632, R89 ;  /* 0x0000763207597816 */ /* 0x000fce0000000059 */
[----:B------:R-:W2:Y:S01]  /*76e0*/  MUFU.EX2 R11, R35 ;  /* 0x00000023000b7308 */ /* 0x000ea20000000800 */
[----:B------:R-:W-:Y:S01]  /*76f0*/  PRMT R151, R6, 0x7610, R151 ;  /* 0x0000761006977816 */ /* 0x000fe20000000097 */
[----:B---3--:R-:W-:Y:S01]  /*7700*/  FADD.FTZ R7, R22, R32 ;  /* 0x0000002016077221 */ /* 0x008fe20000010000 */
[----:B------:R-:W-:Y:S01]  /*7710*/  PRMT R88, R6, 0x7632, R88 ;  /* 0x0000763206587816 */ /* 0x000fe20000000058 */
[----:B----4-:R-:W-:-:S04]  /*7720*/  FADD.FTZ R6, R14, R15 ;  /* 0x0000000f0e067221 */ /* 0x010fc80000010000 */
[----:B------:R-:W-:Y:S08]  /*7730*/  MUFU.EX2 R23, R52 ;  /* 0x0000003400177308 */ /* 0x000ff00000000800 */
[----:B------:R-:W3:Y:S01]  /*7740*/  MUFU.EX2 R10, R42 ;  /* 0x0000002a000a7308 */ /* 0x000ee20000000800 */
[----:B-1----:R-:W-:-:S07]  /*7750*/  FADD.FTZ R6, R12, R6 ;  /* 0x000000060c067221 */ /* 0x002fce0000010000 */
[----:B------:R-:W1:Y:S01]  /*7760*/  MUFU.EX2 R18, R48 ;  /* 0x0000003000127308 */ /* 0x000e620000000800 */
[----:B------:R-:W-:Y:S01]  /*7770*/  F2FP.F16.F32.PACK_AB R33, R12, R14 ;  /* 0x0000000e0c21723e */ /* 0x000fe200000000ff */
[----:B------:R-:W-:Y:S01]  /*7780*/  FADD.FTZ R28, R17, R7 ;  /* 0x00000007111c7221 */ /* 0x000fe20000010000 */
[----:B--2---:R-:W-:-:S05]  /*7790*/  FADD.FTZ R7, R16, R9 ;  /* 0x0000000910077221 */ /* 0x004fca0000010000 */
[----:B------:R-:W2:Y:S08]  /*77a0*/  MUFU.EX2 R21, R54 ;  /* 0x0000003600157308 */ /* 0x000eb00000000800 */
[----:B------:R-:W4:Y:S01]  /*77b0*/  MUFU.EX2 R13, R55 ;  /* 0x00000037000d7308 */ /* 0x000f220000000800 */
[----:B------:R-:W-:Y:S01]  /*77c0*/  FADD.FTZ R6, R11, R6 ;  /* 0x000000060b067221 */ /* 0x000fe20000010000 */
[----:B------:R-:W-:-:S06]  /*77d0*/  FADD.FTZ R7, R19, R7 ;  /* 0x0000000713077221 */ /* 0x000fcc0000010000 */
[----:B------:R-:W4:Y:S01]  /*77e0*/  MUFU.EX2 R12, R57 ;  /* 0x00000039000c7308 */ /* 0x000f220000000800 */
[----:B---3--:R-:W-:Y:S01]  /*77f0*/  FADD.FTZ R25, R10, R6 ;  /* 0x000000060a197221 */ /* 0x008fe20000010000 */
[----:B------:R-:W-:Y:S01]  /*7800*/  FADD.FTZ R7, R23, R7 ;  /* 0x0000000717077221 */ /* 0x000fe20000010000 */
[----:B-1----:R-:W-:-:S05]  /*7810*/  FADD.FTZ R6, R18, R8 ;  /* 0x0000000812067221 */ /* 0x002fca0000010000 */
[----:B------:R-:W1:Y:S01]  /*7820*/  MUFU.EX2 R9, R58 ;  /* 0x0000003a00097308 */ /* 0x000e620000000800 */
[----:B--2---:R-:W-:Y:S01]  /*7830*/  FADD.FTZ R15, R21, R7 ;  /* 0x00000007150f7221 */ /* 0x004fe20000010000 */
[----:B----4-:R-:W-:Y:S01]  /*7840*/  FADD.FTZ R6, R13, R6 ;  /* 0x000000060d067221 */ /* 0x010fe20000010000 */
[----:B------:R-:W-:-:S05]  /*7850*/  VIADD R7, R71, 0x1 ;  /* 0x0000000147077836 */ /* 0x000fca0000000000 */
[----:B------:R-:W-:Y:S01]  /*7860*/  LOP3.LUT R166, R193, R7, RZ, 0x3c, !PT ;  /* 0x00000007c1a67212 */ /* 0x000fe200078e3cff */
[----:B------:R-:W-:-:S04]  /*7870*/  FADD.FTZ R6, R12, R6 ;  /* 0x000000060c067221 */ /* 0x000fc80000010000 */
[----:B-1----:R-:W-:Y:S01]  /*7880*/  FADD.FTZ R14, R9, R6 ;  /* 0x00000006090e7221 */ /* 0x002fe20000010000 */
[----:B------:R-:W-:-:S05]  /*7890*/  LOP3.LUT R6, R166, R129, RZ, 0x3c, !PT ;  /* 0x00000081a6067212 */ /* 0x000fca00078e3cff */
[----:B------:R-:W-:Y:S01]  /*78a0*/  IMAD.WIDE.U32 R26, R6, -0x326172a9, RZ ;  /* 0xcd9e8d57061a7825 */ /* 0x000fe200078e00ff */
[----:B------:R-:W-:-:S04]  /*78b0*/  F2FP.F16.F32.PACK_AB R20, R9, R12 ;  /* 0x0000000c0914723e */ /* 0x000fc800000000ff */
[----:B------:R-:W-:Y:S02]  /*78c0*/  LOP3.LUT R6, R27, R215, R194, 0x96, !PT ;  /* 0x000000d71b067212 */ /* 0x000fe400078e96c2 */
[----:B------:R-:W-:-:S03]  /*78d0*/  LOP3.LUT R8, R5, R214, R26, 0x96, !PT ;  /* 0x000000d605087212 */ /* 0x000fc600078e961a */
[----:B------:R-:W-:-:S04]  /*78e0*/  IMAD.WIDE.U32 R6, R6, -0x2daee0ad, RZ ;  /* 0xd2511f5306067825 */ /* 0x000fc800078e00ff */
[----:B------:R-:W-:Y:S01]  /*78f0*/  IMAD.WIDE.U32 R8, R8, -0x2daee0ad, RZ ;  /* 0xd2511f5308087825 */ /* 0x000fe200078e00ff */
[----:B------:R-:W-:Y:S02]  /*7900*/  F2FP.F16.F32.PACK_AB R34, R10, R11 ;  /* 0x0000000b0a22723e */ /* 0x000fe400000000ff */
[----:B------:R-:W-:Y:S02]  /*7910*/  LOP3.LUT R12, R7, R216, R238, 0x96, !PT ;  /* 0x000000d8070c7212 */ /* 0x000fe400078e96ee */
[----:B------:R-:W-:Y:S02]  /*7920*/  LOP3.LUT R10, R9, R221, R6, 0x96, !PT ;  /* 0x000000dd090a7212 */ /* 0x000fe400078e9606 */
[----:B------:R-:W-:Y:S01]  /*7930*/  F2FP.F16.F32.PACK_AB R18, R13, R18 ;  /* 0x000000120d12723e */ /* 0x000fe200000000ff */
[----:B------:R-:W-:-:S04]  /*7940*/  IMAD.WIDE.U32 R12, R12, -0x326172a9, RZ ;  /* 0xcd9e8d570c0c7825 */ /* 0x000fc800078e00ff */
[----:B------:R-:W-:Y:S01]  /*7950*/  IMAD.WIDE.U32 R10, R10, -0x326172a9, RZ ;  /* 0xcd9e8d570a0a7825 */ /* 0x000fe200078e00ff */
[----:B------:R-:W-:-:S04]  /*7960*/  LOP3.LUT R7, R13, R211, R4, 0x96, !PT ;  /* 0x000000d30d077212 */ /* 0x000fc800078e9604 */
[----:B------:R-:W-:Y:S01]  /*7970*/  LOP3.LUT R12, R11, R220, R12, 0x96, !PT ;  /* 0x000000dc0b0c7212 */ /* 0x000fe200078e960c */
[----:B------:R-:W-:-:S04]  /*7980*/  IMAD.WIDE.U32 R6, R7, -0x2daee0ad, RZ ;  /* 0xd2511f5307067825 */ /* 0x000fc800078e00ff */
[----:B------:R-:W-:Y:S01]  /*7990*/  IMAD.WIDE.U32 R12, R12, -0x2daee0ad, RZ ;  /* 0xd2511f530c0c7825 */ /* 0x000fe200078e00ff */
[----:B------:R-:W-:-:S04]  /*79a0*/  LOP3.LUT R8, R7, R219, R8, 0x96, !PT ;  /* 0x000000db07087212 */ /* 0x000fc800078e9608 */
[----:B------:R-:W-:Y:S01]  /*79b0*/  LOP3.LUT R6, R13, R217, R6, 0x96, !PT ;  /* 0x000000d90d067212 */ /* 0x000fe200078e9606 */
[----:B------:R-:W-:-:S04]  /*79c0*/  IMAD.WIDE.U32 R8, R8, -0x326172a9, RZ ;  /* 0xcd9e8d5708087825 */ /* 0x000fc800078e00ff */
[----:B------:R-:W-:-:S04]  /*79d0*/  IMAD.WIDE.U32 R6, R6, -0x326172a9, RZ ;  /* 0xcd9e8d5706067825 */ /* 0x000fc800078e00ff */
[----:B------:R-:W-:Y:S01]  /*79e0*/  @!P4 HADD2 R63, -R95.H0_H0, -RZ.H0_H0 ;  /* 0xa00000ff5f3fc230 */ /* 0x000fe20000000900 */
[----:B------:R-:W-:Y:S02]  /*79f0*/  LOP3.LUT R10, R9, R218, R10, 0x96, !PT ;  /* 0x000000da090a7212 */ /* 0x000fe400078e960a */
[----:B------:R-:W-:Y:S01]  /*7a00*/  LOP3.LUT R8, R7, R222, R8, 0x96, !PT ;  /* 0x000000de07087212 */ /* 0x000fe200078e9608 */
[----:B------:R-:W-:Y:S01]  /*7a10*/  IMAD.MOV.U32 R31, RZ, RZ, R92 ;  /* 0x000000ffff1f7224 */ /* 0x000fe200078e005c */
[----:B------:R-:W-:Y:S02]  /*7a20*/  PRMT R92, R90, 0x5410, R95 ;  /* 0x000054105a5c7816 */ /* 0x000fe4000000005f */
[----:B------:R-:W-:Y:S02]  /*7a30*/  LOP3.LUT R9, R8, 0xff, RZ, 0xc0, !PT ;  /* 0x000000ff08097812 */ /* 0x000fe400078ec0ff */
[----:B------:R-:W-:Y:S02]  /*7a40*/  @!P4 PRMT R95, R63, 0x5410, RZ ;  /* 0x000054103f5fc816 */ /* 0x000fe400000000ff */
[----:B------:R-:W-:-:S02]  /*7a50*/  ISETP.GE.U32.AND P4, PT, R199, R9, PT ;  /* 0x00000009c700720c */ /* 0x000fc40003f86070 */
[----:B------:R-:W-:Y:S01]  /*7a60*/  LOP3.LUT R9, R8, 0xffff, RZ, 0xc0, !PT ;  /* 0x0000ffff08097812 */ /* 0x000fe200078ec0ff */
[----:B------:R-:W-:-:S03]  /*7a70*/  @!P3 HADD2 R70, -R152.H0_H0, -RZ.H0_H0 ;  /* 0xa00000ff9846b230 */ /* 0x000fc60000000900 */
[----:B------:R-:W-:Y:S02]  /*7a80*/  SHF.R.U32.HI R9, RZ, 0x8, R9 ;  /* 0x00000008ff097819 */ /* 0x000fe40000011609 */
[----:B------:R-:W-:Y:S02]  /*7a90*/  PRMT R201, R152, 0x5410, R89 ;  /* 0x0000541098c97816 */ /* 0x000fe40000000059 */
[----:B------:R-:W-:Y:S01]  /*7aa0*/  LOP3.LUT R9, R9, 0xffff, RZ, 0xc0, !PT ;  /* 0x0000ffff09097812 */ /* 0x000fe200078ec0ff */
[----:B------:R-:W-:Y:S01]  /*7ab0*/  @!P0 HADD2 R64, -R88.H0_H0, -RZ.H0_H0 ;  /* 0xa00000ff58408230 */ /* 0x000fe20000000900 */
[----:B------:R-:W-:Y:S02]  /*7ac0*/  @!P3 PRMT R152, R70, 0x5410, RZ ;  /* 0x000054104698b816 */ /* 0x000fe400000000ff */
[----:B------:R-:W-:Y:S02]  /*7ad0*/  ISETP.GE.U32.AND P3, PT, R199, R9, PT ;  /* 0x00000009c700720c */ /* 0x000fe40003f66070 */
[----:B------:R-:W-:-:S02]  /*7ae0*/  SHF.R.U32.HI R9, RZ, 0x10, R8 ;  /* 0x00000010ff097819 */ /* 0x000fc40000011608 */
[----:B------:R-:W-:Y:S01]  /*7af0*/  SHF.R.U32.HI R8, RZ, 0x18, R8 ;  /* 0x00000018ff087819 */ /* 0x000fe20000011608 */
[----:B------:R-:W-:Y:S01]  /*7b00*/  @!P2 HADD2 R69, -R89.H0_H0, -RZ.H0_H0 ;  /* 0xa00000ff5945a230 */ /* 0x000fe20000000900 */
[----:B------:R-:W-:Y:S02]  /*7b10*/  PRMT R170, R151, 0x5410, R88 ;  /* 0x0000541097aa7816 */ /* 0x000fe40000000058 */
[----:B------:R-:W-:Y:S02]  /*7b20*/  @!P0 PRMT R88, R64, 0x5410, RZ ;  /* 0x0000541040588816 */ /* 0x000fe400000000ff */
[----:B------:R-:W-:Y:S02]  /*7b30*/  ISETP.GE.U32.AND P0, PT, R199, R8, PT ;  /* 0x00000008c700720c */ /* 0x000fe40003f06070 */
[----:B------:R-:W-:Y:S02]  /*7b40*/  LOP3.LUT R8, R6, 0xff, RZ, 0xc0, !PT ;  /* 0x000000ff06087812 */ /* 0x000fe400078ec0ff */
[----:B------:R-:W-:-:S02]  /*7b50*/  @!P2 PRMT R89, R69, 0x5410, RZ ;  /* 0x000054104559a816 */ /* 0x000fc400000000ff */
[----:B------:R-:W-:Y:S02]  /*7b60*/  F2FP.F16.F32.PACK_AB R35, R17, R22 ;  /* 0x000000161123723e */ /* 0x000fe400000000ff */
[----:B------:R-:W-:Y:S01]  /*7b70*/  ISETP.GE.U32.AND P2, PT, R199, R8, PT ;  /* 0x00000008c700720c */ /* 0x000fe20003f46070 */
[----:B------:R-:W1:Y:S01]  /*7b80*/  MUFU.EX2 R22, R121 ;  /* 0x0000007900167308 */ /* 0x000e620000000800 */
[----:B------:R-:W-:Y:S01]  /*7b90*/  SHF.R.U32.HI R8, RZ, 0x10, R6 ;  /* 0x00000010ff087819 */ /* 0x000fe20000011606 */
[----:B------:R-:W-:Y:S01]  /*7ba0*/  @!P6 HADD2 R68, -R96.H0_H0, -RZ.H0_H0 ;  /* 0xa00000ff6044e230 */ /* 0x000fe20000000900 */
[----:B------:R-:W-:Y:S01]  /*7bb0*/  F2FP.F16.F32.PACK_AB R21, R21, R23 ;  /* 0x000000171515723e */ /* 0x000fe200000000ff */
[----:B------:R-:W-:Y:S01]  /*7bc0*/  @!P1 HADD2 R67, -R151.H0_H0, -RZ.H0_H0 ;  /* 0xa00000ff97439230 */ /* 0x000fe20000000900 */
[----:B------:R-:W-:-:S03]  /*7bd0*/  LOP3.LUT R11, R6, 0xffff, RZ, 0xc0, !PT ;  /* 0x0000ffff060b7812 */ /* 0x000fc600078ec0ff */
[----:B------:R-:W2:Y:S01]  /*7be0*/  MUFU.EX2 R23, R115 ;  /* 0x0000007300177308 */ /* 0x000ea20000000800 */
[----:B------:R-:W-:Y:S02]  /*7bf0*/  SHF.R.U32.HI R6, RZ, 0x18, R6 ;  /* 0x00000018ff067819 */ /* 0x000fe40000011606 */
[----:B------:R-:W-:-:S05]  /*7c00*/  LOP3.LUT R7, R8, 0xff, RZ, 0xc0, !PT ;  /* 0x000000ff08077812 */ /* 0x000fca00078ec0ff */
[----:B------:R-:W3:Y:S01]  /*7c10*/  MUFU.EX2 R17, R120 ;  /* 0x0000007800117308 */ /* 0x000ee20000000800 */
[----:B------:R-:W-:Y:S01]  /*7c20*/  @!P6 PRMT R96, R68, 0x5410, RZ ;  /* 0x000054104460e816 */ /* 0x000fe200000000ff */
[----:B------:R-:W-:Y:S01]  /*7c30*/  @!P5 HADD2 R65, -R90.H0_H0, -RZ.H0_H0 ;  /* 0xa00000ff5a41d230 */ /* 0x000fe20000000900 */
[----:B------:R-:W-:Y:S02]  /*7c40*/  @!P1 PRMT R151, R67, 0x5410, RZ ;  /* 0x0000541043979816 */ /* 0x000fe400000000ff */
[C---:B------:R-:W-:Y:S02]  /*7c50*/  ISETP.GE.U32.AND P1, PT, R199.reuse, R6, PT ;  /* 0x00000006c700720c */ /* 0x040fe40003f26070 */
[----:B------:R-:W-:Y:S01]  /*7c60*/  ISETP.GE.U32.AND P6, PT, R199, R7, PT ;  /* 0x00000007c700720c */ /* 0x000fe20003fc6070 */
[----:B------:R-:W-:Y:S01]  /*7c70*/  IMAD.WIDE.U32 R6, R10, -0x2daee0ad, RZ ;  /* 0xd2511f530a067825 */ /* 0x000fe200078e00ff */
[----:B------:R-:W-:Y:S02]  /*7c80*/  LOP3.LUT R9, R9, 0xff, RZ, 0xc0, !PT ;  /* 0x000000ff09097812 */ /* 0x000fe400078ec0ff */
[----:B------:R-:W-:-:S02]  /*7c90*/  @!P5 PRMT R90, R65, 0x5410, RZ ;  /* 0x00005410415ad816 */ /* 0x000fc400000000ff */
[----:B------:R-:W-:Y:S02]  /*7ca0*/  F2FP.F16.F32.PACK_AB R19, R19, R16 ;  /* 0x000000101313723e */ /* 0x000fe400000000ff */
[----:B------:R-:W-:Y:S02]  /*7cb0*/  ISETP.GE.U32.AND P5, PT, R199, R9, PT ;  /* 0x00000009c700720c */ /* 0x000fe40003fa6070 */
[----:B------:R-:W-:Y:S02]  /*7cc0*/  LOP3.LUT R8, R7, R223, R12, 0x96, !PT ;  /* 0x000000df07087212 */ /* 0x000fe400078e960c */
[C---:B------:R-:W-:Y:S02]  /*7cd0*/  LOP3.LUT R10, R6.reuse, 0xff, RZ, 0xc0, !PT ;  /* 0x000000ff060a7812 */ /* 0x040fe400078ec0ff */
[----:B------:R-:W-:Y:S02]  /*7ce0*/  LOP3.LUT R16, R6, 0xffff, RZ, 0xc0, !PT ;  /* 0x0000ffff06107812 */ /* 0x000fe400078ec0ff */
[----:B------:R-:W-:-:S02]  /*7cf0*/  SHF.R.U32.HI R12, RZ, 0x10, R6 ;  /* 0x00000010ff0c7819 */ /* 0x000fc40000011606 */
[----:B------:R-:W-:Y:S01]  /*7d00*/  SHF.R.U32.HI R9, RZ, 0x18, R6 ;  /* 0x00000018ff097819 */ /* 0x000fe20000011606 */
[----:B-1----:R-:W-:Y:S01]  /*7d10*/  FADD.FTZ R6, R22, R14 ;  /* 0x0000000e16067221 */ /* 0x002fe20000010000 */
[----:B------:R-:W-:Y:S01]  /*7d20*/  PRMT R150, R19, 0x7610, R150 ;  /* 0x0000761013967816 */ /* 0x000fe20000000096 */
[----:B--2---:R-:W-:Y:S02]  /*7d30*/  FADD.FTZ R7, R23, R15 ;  /* 0x0000000f17077221 */ /* 0x004fe40000010000 */
[----:B---3--:R-:W-:Y:S01]  /*7d40*/  FADD.FTZ R15, R17, R6 ;  /* 0x00000006110f7221 */ /* 0x008fe20000010000 */
[----:B------:R-:W-:Y:S01]  /*7d50*/  SHF.R.U32.HI R6, RZ, 0x8, R11 ;  /* 0x00000008ff067819 */ /* 0x000fe2000001160b */
[----:B------:R-:W-:Y:S01]  /*7d60*/  @!P4 HADD2 R72, -R150.H0_H0, -RZ.H0_H0 ;  /* 0xa00000ff9648c230 */ /* 0x000fe20000000900 */
[----:B------:R-:W-:Y:S02]  /*7d70*/  PRMT R149, R19, 0x7632, R149 ;  /* 0x0000763213957816 */ /* 0x000fe40000000095 */
[----:B------:R-:W-:-:S02]  /*7d80*/  LOP3.LUT R6, R6, 0xffff, RZ, 0xc0, !PT ;  /* 0x0000ffff06067812 */ /* 0x000fc400078ec0ff */
[----:B------:R-:W-:Y:S02]  /*7d90*/  PRMT R208, R150, 0x5410, R149 ;  /* 0x0000541096d07816 */ /* 0x000fe40000000095 */
[----:B------:R-:W-:Y:S02]  /*7da0*/  PRMT R147, R18, 0x7610, R147 ;  /* 0x0000761012937816 */ /* 0x000fe40000000093 */
[----:B------:R-:W-:Y:S02]  /*7db0*/  @!P4 PRMT R150, R72, 0x5410, RZ ;  /* 0x000054104896c816 */ /* 0x000fe400000000ff */
[----:B------:R-:W-:Y:S02]  /*7dc0*/  ISETP.GE.U32.AND P4, PT, R199, R6, PT ;  /* 0x00000006c700720c */ /* 0x000fe40003f86070 */
[----:B------:R-:W-:Y:S01]  /*7dd0*/  SHF.R.U32.HI R6, RZ, 0x10, R8 ;  /* 0x00000010ff067819 */ /* 0x000fe20000011608 */
[----:B------:R-:W-:Y:S01]  /*7de0*/  @!P5 HADD2 R74, -R147.H0_H0, -RZ.H0_H0 ;  /* 0xa00000ff934ad230 */ /* 0x000fe20000000900 */
[----:B------:R-:W-:-:S02]  /*7df0*/  PRMT R148, R18, 0x7632, R148 ;  /* 0x0000763212947816 */ /* 0x000fc40000000094 */
[----:B------:R-:W-:Y:S02]  /*7e00*/  PRMT R146, R21, 0x7610, R146 ;  /* 0x0000761015927816 */ /* 0x000fe40000000092 */
[----:B------:R-:W-:Y:S02]  /*7e10*/  LOP3.LUT R6, R6, 0xff, RZ, 0xc0, !PT ;  /* 0x000000ff06067812 */ /* 0x000fe400078ec0ff */
[----:B------:R-:W-:Y:S01]  /*7e20*/  PRMT R225, R147, 0x5410, R148 ;  /* 0x0000541093e17816 */ /* 0x000fe20000000094 */
[----:B------:R-:W-:Y:S01]  /*7e30*/  @!P2 HADD2 R77, -R146.H0_H0, -RZ.H0_H0 ;  /* 0xa00000ff924da230 */ /* 0x000fe20000000900 */
[----:B------:R-:W-:Y:S01]  /*7e40*/  @!P5 PRMT R147, R74, 0x5410, RZ ;  /* 0x000054104a93d816 */ /* 0x000fe200000000ff */
[----:B------:R-:W1:Y:S01]  /*7e50*/  MUFU.EX2 R13, R113 ;  /* 0x00000071000d7308 */ /* 0x000e620000000800 */
[----:B------:R-:W-:Y:S02]  /*7e60*/  PRMT R145, R21, 0x7632, R145 ;  /* 0x0000763215917816 */ /* 0x000fe40000000091 */
[----:B------:R-:W-:-:S02]  /*7e70*/  ISETP.GE.U32.AND P5, PT, R199, R6, PT ;  /* 0x00000006c700720c */ /* 0x000fc40003fa6070 */
[----:B------:R-:W-:Y:S01]  /*7e80*/  LOP3.LUT R6, R8, 0xff, RZ, 0xc0, !PT ;  /* 0x000000ff08067812 */ /* 0x000fe200078ec0ff */
[----:B------:R-:W-:Y:S01]  /*7e90*/  @!P4 HADD2 R78, -R145.H0_H0, -RZ.H0_H0 ;  /* 0xa00000ff914ec230 */ /* 0x000fe20000000900 */
[----:B------:R-:W-:Y:S02]  /*7ea0*/  PRMT R250, R146, 0x5410, R145 ;  /* 0x0000541092fa7816 */ /* 0x000fe40000000091 */
[----:B------:R-:W-:Y:S02]  /*7eb0*/  @!P2 PRMT R146, R77, 0x5410, RZ ;  /* 0x000054104d92a816 */ /* 0x000fe400000000ff */
[----:B------:R-:W-:Y:S02]  /*7ec0*/  PRMT R144, R20, 0x7632, R144 ;  /* 0x0000763214907816 */ /* 0x000fe40000000090 */
[----:B------:R-:W-:Y:S02]  /*7ed0*/  ISETP.GE.U32.AND P2, PT, R199, R6, PT ;  /* 0x00000006c700720c */ /* 0x000fe40003f46070 */
[----:B------:R-:W-:Y:S01]  /*7ee0*/  SHF.R.U32.HI R6, RZ, 0x18, R8 ;  /* 0x00000018ff067819 */ /* 0x000fe20000011608 */
[----:B------:R-:W-:Y:S01]  /*7ef0*/  @!P1 HADD2 R80, -R144.H0_H0, -RZ.H0_H0 ;  /* 0xa00000ff90509230 */ /* 0x000fe20000000900 */
[----:B------:R-:W-:-:S02]  /*7f00*/  @!P4 PRMT R145, R78, 0x5410, RZ ;  /* 0x000054104e91c816 */ /* 0x000fc400000000ff */
[----:B------:R-:W-:Y:S02]  /*7f10*/  PRMT R143, R20, 0x7610, R143 ;  /* 0x00007610148f7816 */ /* 0x000fe4000000008f */
[----:B------:R-:W-:Y:S02]  /*7f20*/  ISETP.GE.U32.AND P4, PT, R199, R6, PT ;  /* 0x00000006c700720c */ /* 0x000fe40003f86070 */
[----:B------:R-:W-:Y:S02]  /*7f30*/  LOP3.LUT R6, R12, 0xff, RZ, 0xc0, !PT ;  /* 0x000000ff0c067812 */ /* 0x000fe400078ec0ff */
[----:B------:R-:W-:Y:S02]  /*7f40*/  F2FP.F16.F32.PACK_AB R14, R17, R22 ;  /* 0x00000016110e723e */ /* 0x000fe400000000ff */
[----:B------:R-:W-:Y:S01]  /*7f50*/  LOP3.LUT R8, R8, 0xffff, RZ, 0xc0, !PT ;  /* 0x0000ffff08087812 */ /* 0x000fe200078ec0ff */
[----:B------:R-:W2:Y:S01]  /*7f60*/  MUFU.EX2 R17, R110 ;  /* 0x0000006e00117308 */ /* 0x000ea20000000800 */
[----:B------:R-:W-:Y:S01]  /*7f70*/  PRMT R169, R143, 0x5410, R144 ;  /* 0x000054108fa97816 */ /* 0x000fe20000000090 */
[----:B------:R-:W-:Y:S01]  /*7f80*/  @!P3 HADD2 R73, -R149.H0_H0, -RZ.H0_H0 ;  /* 0xa00000ff9549b230 */ /* 0x000fe20000000900 */
[----:B------:R-:W-:-:S02]  /*7f90*/  @!P1 PRMT R144, R80, 0x5410, RZ ;  /* 0x0000541050909816 */ /* 0x000fc400000000ff */
[----:B------:R-:W-:Y:S01]  /*7fa0*/  ISETP.GE.U32.AND P1, PT, R199, R6, PT ;  /* 0x00000006c700720c */ /* 0x000fe20003f26070 */
[C---:B-1----:R-:W-:Y:S01]  /*7fb0*/  FADD.FTZ R7, R13.reuse, R7 ;  /* 0x000000070d077221 */ /* 0x042fe20000010000 */
[----:B------:R-:W-:Y:S01]  /*7fc0*/  SHF.R.U32.HI R6, RZ, 0x8, R8 ;  /* 0x00000008ff067819 */ /* 0x000fe20000011608 */
[----:B------:R-:W1:Y:S01]  /*7fd0*/  MUFU.EX2 R11, R101 ;  /* 0x00000065000b7308 */ /* 0x000e620000000800 */
[----:B------:R-:W-:Y:S01]  /*7fe0*/  F2FP.F16.F32.PACK_AB R13, R13, R23 ;  /* 0x000000170d0d723e */ /* 0x000fe200000000ff */
[----:B------:R-:W-:Y:S01]  /*7ff0*/  @!P6 HADD2 R81, -R143.H0_H0, -RZ.H0_H0 ;  /* 0xa00000ff8f51e230 */ /* 0x000fe20000000900 */
[----:B------:R-:W-:Y:S02]  /*8000*/  @!P3 PRMT R149, R73, 0x5410, RZ ;  /* 0x000054104995b816 */ /* 0x000fe400000000ff */
[----:B------:R-:W-:-:S03]  /*8010*/  ISETP.GE.U32.AND P3, PT, R199, R10, PT ;  /* 0x0000000ac700720c */ /* 0x000fc60003f66070 */
[----:B------:R-:W3:Y:S01]  /*8020*/  MUFU.EX2 R12, R114 ;  /* 0x00000072000c7308 */ /* 0x000ee20000000800 */
[----:B------:R-:W-:Y:S02]  /*8030*/  LOP3.LUT R6, R6, 0xffff, RZ, 0xc0, !PT ;  /* 0x0000ffff06067812 */ /* 0x000fe400078ec0ff */
[----:B------:R-:W-:Y:S02]  /*8040*/  PRMT R140, R13, 0x7610, R140 ;  /* 0x000076100d8c7816 */ /* 0x000fe4000000008c */
[----:B------:R-:W-:-:S03]  /*8050*/  @!P6 PRMT R143, R81, 0x5410, RZ ;  /* 0x00005410518fe816 */ /* 0x000fc600000000ff */
[----:B------:R-:W4:Y:S01]  /*8060*/  MUFU.EX2 R10, R111 ;  /* 0x0000006f000a7308 */ /* 0x000f220000000800 */
[----:B------:R-:W-:Y:S01]  /*8070*/  ISETP.GE.U32.AND P6, PT, R199, R6, PT ;  /* 0x00000006c700720c */ /* 0x000fe20003fc6070 */
[----:B------:R-:W-:Y:S01]  /*8080*/  IMAD.MOV.U32 R30, RZ, RZ, R24 ;  /* 0x000000ffff1e7224 */ /* 0x000fe200078e0018 */
[----:B------:R-:W-:Y:S01]  /*8090*/  SHF.R.U32.HI R6, RZ, 0x8, R16 ;  /* 0x00000008ff067819 */ /* 0x000fe20000011610 */
[----:B------:R-:W-:Y:S02]  /*80a0*/  @!P0 HADD2 R75, -R148.H0_H0, -RZ.H0_H0 ;  /* 0xa00000ff944b8230 */ /* 0x000fe40000000900 */
[----:B------:R-:W-:Y:S02]  /*80b0*/  @!P2 HADD2 R82, -R140.H0_H0, -RZ.H0_H0 ;  /* 0xa00000ff8c52a230 */ /* 0x000fe40000000900 */
[----:B------:R3:W-:Y:S01]  /*80c0*/  MUFU.EX2 R24, R137 ;  /* 0x0000008900187308 */ /* 0x0007e20000000800 */
[----:B------:R-:W-:Y:S01]  /*80d0*/  LOP3.LUT R6, R6, 0xffff, RZ, 0xc0, !PT ;  /* 0x0000ffff06067812 */ /* 0x000fe200078ec0ff */
[----:B--2---:R-:W-:Y:S01]  /*80e0*/  FADD.FTZ R7, R17, R7 ;  /* 0x0000000711077221 */ /* 0x004fe20000010000 */
[----:B------:R-:W-:-:S02]  /*80f0*/  @!P0 PRMT R148, R75, 0x5410, RZ ;  /* 0x000054104b948816 */ /* 0x000fc400000000ff */
[----:B------:R-:W-:Y:S01]  /*8100*/  ISETP.GE.U32.AND P0, PT, R199, R9, PT ;  /* 0x00000009c700720c */ /* 0x000fe20003f06070 */
[C---:B-1----:R-:W-:Y:S01]  /*8110*/  FADD.FTZ R9, R11.reuse, R7 ;  /* 0x000000070b097221 */ /* 0x042fe20000010000 */
[----:B------:R-:W-:Y:S02]  /*8120*/  F2FP.F16.F32.PACK_AB R7, R11, R17 ;  /* 0x000000110b07723e */ /* 0x000fe400000000ff */
[----:B---3--:R-:W-:-:S04]  /*8130*/  PRMT R137, R13, 0x7632, R137 ;  /* 0x000076320d897816 */ /* 0x008fc80000000089 */
[----:B------:R-:W-:Y:S02]  /*8140*/  PRMT R191, R140, 0x5410, R137 ;  /* 0x000054108cbf7816 */ /* 0x000fe40000000089 */
[----:B------:R-:W-:Y:S02]  /*8150*/  @!P2 PRMT R140, R82, 0x5410, RZ ;  /* 0x00005410528ca816 */ /* 0x000fe400000000ff */
[----:B------:R-:W-:Y:S01]  /*8160*/  ISETP.GE.U32.AND P2, PT, R199, R6, PT ;  /* 0x00000006c700720c */ /* 0x000fe20003f46070 */
[----:B------:R-:W-:Y:S01]  /*8170*/  FADD.FTZ R6, R12, R15 ;  /* 0x0000000f0c067221 */ /* 0x000fe20000010000 */
[----:B------:R-:W1:Y:S03]  /*8180*/  MUFU.EX2 R11, R76 ;  /* 0x0000004c000b7308 */ /* 0x000e660000000800 */
[C---:B----4-:R-:W-:Y:S01]  /*8190*/  FADD.FTZ R8, R10.reuse, R6 ;  /* 0x000000060a087221 */ /* 0x050fe20000010000 */
[----:B------:R-:W-:-:S04]  /*81a0*/  F2FP.F16.F32.PACK_AB R6, R10, R12 ;  /* 0x0000000c0a06723e */ /* 0x000fc800000000ff */
[----:B------:R-:W2:Y:S08]  /*81b0*/  MUFU.EX2 R10, R79 ;  /* 0x0000004f000a7308 */ /* 0x000eb00000000800 */
[----:B------:R-:W3:Y:S08]  /*81c0*/  MUFU.EX2 R23, R131 ;  /* 0x0000008300177308 */ /* 0x000ef00000000800 */
[----:B------:R-:W4:Y:S01]  /*81d0*/  MUFU.EX2 R18, R102 ;  /* 0x0000006600127308 */ /* 0x000f220000000800 */
[----:B------:R-:W-:-:S07]  /*81e0*/  PRMT R135, R7, 0x7610, R135 ;  /* 0x0000761007877816 */ /* 0x000fce0000000087 */
[----:B------:R-:W4:Y:S01]  /*81f0*/  MUFU.EX2 R19, R138 ;  /* 0x0000008a00137308 */ /* 0x000f220000000800 */
[----:B------:R-:W-:-:S07]  /*8200*/  PRMT R142, R7, 0x7632, R142 ;  /* 0x00007632078e7816 */ /* 0x000fce000000008e */
[----:B------:R-:W4:Y:S01]  /*8210*/  MUFU.EX2 R20, R106 ;  /* 0x0000006a00147308 */ /* 0x000f220000000800 */
[----:B------:R-:W-:Y:S01]  /*8220*/  PRMT R141, R6, 0x7610, R141 ;  /* 0x00007610068d7816 */ /* 0x000fe2000000008d */
[----:B-1----:R-:W-:-:S06]  /*8230*/  FADD.FTZ R7, R11, R25 ;  /* 0x000000190b077221 */ /* 0x002fcc0000010000 */
[----:B------:R1:W4:Y:S08]  /*8240*/  MUFU.EX2 R17, R139 ;  /* 0x0000008b00117308 */ /* 0x0003300000000800 */
[----:B------:R-:W4:Y:S01]  /*8250*/  MUFU.EX2 R22, R112 ;  /* 0x0000007000167308 */ /* 0x000f220000000800 */
[----:B--2---:R-:W-:-:S07]  /*8260*/  FADD.FTZ R32, R10, R7 ;  /* 0x000000070a207221 */ /* 0x004fce0000010000 */
[----:B------:R-:W2:Y:S01]  /*8270*/  MUFU.EX2 R13, R104 ;  /* 0x00000068000d7308 */ /* 0x000ea20000000800 */
[----:B-1----:R-:W-:Y:S01]  /*8280*/  PRMT R139, R6, 0x7632, R139 ;  /* 0x00007632068b7816 */ /* 0x002fe2000000008b */
[----:B------:R-:W-:Y:S01]  /*8290*/  FADD.FTZ R6, R24, R28 ;  /* 0x0000001c18067221 */ /* 0x000fe20000010000 */
[----:B------:R-:W-:-:S05]  /*82a0*/  F2FP.F16.F32.PACK_AB R72, R10, R11 ;  /* 0x0000000b0a48723e */ /* 0x000fca00000000ff */
[----:B------:R-:W1:Y:S01]  /*82b0*/  MUFU.EX2 R21, R124 ;  /* 0x0000007c00157308 */ /* 0x000e620000000800 */
[----:B---3--:R-:W-:Y:S01]  /*82c0*/  FADD.FTZ R6, R23, R6 ;  /* 0x0000000617067221 */ /* 0x008fe20000010000 */
[----:B----4-:R-:W-:-:S06]  /*82d0*/  FADD.FTZ R7, R18, R9 ;  /* 0x0000000912077221 */ /* 0x010fcc0000010000 */
[----:B------:R-:W3:Y:S01]  /*82e0*/  MUFU.EX2 R12, R103 ;  /* 0x00000067000c7308 */ /* 0x000ee20000000800 */
[----:B------:R-:W-:Y:S01]  /*82f0*/  FADD.FTZ R6, R19, R6 ;  /* 0x0000000613067221 */ /* 0x000fe20000010000 */
[----:B------:R-:W-:-:S06]  /*8300*/  FADD.FTZ R7, R20, R7 ;  /* 0x0000000714077221 */ /* 0x000fcc0000010000 */
[----:B------:R-:W4:Y:S01]  /*8310*/  MUFU.EX2 R10, R105 ;  /* 0x00000069000a7308 */ /* 0x000f220000000800 */
[----:B------:R-:W-:Y:S02]  /*8320*/  IMAD.MOV.U32 R28, RZ, RZ, R31 ;  /* 0x000000ffff1c7224 */ /* 0x000fe400078e001f */
[----:B------:R-:W-:Y:S01]  /*8330*/  FADD.FTZ R31, R17, R6 ;  /* 0x00000006111f7221 */ /* 0x000fe20000010000 */
[----:B------:R-:W-:-:S04]  /*8340*/  FADD.FTZ R7, R22, R7 ;  /* 0x0000000716077221 */ /* 0x000fc80000010000 */
[----:B------:R-:W4:Y:S01]  /*8350*/  MUFU.EX2 R9, R122 ;  /* 0x0000007a00097308 */ /* 0x000f220000000800 */
[----:B--2---:R-:W-:Y:S01]  /*8360*/  FADD.FTZ R6, R13, R8 ;  /* 0x000000080d067221 */ /* 0x004fe20000010000 */
[----:B-1----:R-:W-:Y:S01]  /*8370*/  FADD.FTZ R15, R21, R7 ;  /* 0x00000007150f7221 */ /* 0x002fe20000010000 */
[----:B------:R-:W-:Y:S02]  /*8380*/  VIADD R7, R71, 0x2 ;  /* 0x0000000247077836 */ /* 0x000fe40000000000 */
[----:B---3--:R-:W-:Y:S01]  /*8390*/  FADD.FTZ R6, R12, R6 ;  /* 0x000000060c067221 */ /* 0x008fe20000010000 */
[----:B------:R-:W-:Y:S02]  /*83a0*/  IMAD.MOV.U32 R16, RZ, RZ, R156 ;  /* 0x000000ffff107224 */ /* 0x000fe400078e009c */
[----:B------:R-:W-:Y:S01]  /*83b0*/  LOP3.LUT R156, R193, R7, RZ, 0x3c, !PT ;  /* 0x00000007c19c7212 */ /* 0x000fe200078e3cff */
[----:B----4-:R-:W-:Y:S01]  /*83c0*/  FADD.FTZ R6, R10, R6 ;  /* 0x000000060a067221 */ /* 0x010fe20000010000 */
[C---:B------:R-:W-:Y:S01]  /*83d0*/  PRMT R136, R14.reuse, 0x7610, R136 ;  /* 0x000076100e887816 */ /* 0x040fe20000000088 */
[----:B------:R-:W-:Y:S01]  /*83e0*/  @!P0 HADD2 R86, -R139.H0_H0, -RZ.H0_H0 ;  /* 0xa00000ff8b568230 */ /* 0x000fe20000000900 */
[----:B------:R-:W-:-:S02]  /*83f0*/  PRMT R138, R14, 0x7632, R138 ;  /* 0x000076320e8a7816 */ /* 0x000fc4000000008a */
[----:B------:R-:W-:Y:S01]  /*8400*/  PRMT R227, R141, 0x5410, R139 ;  /* 0x000054108de37816 */ /* 0x000fe2000000008b */
[----:B------:R-:W-:Y:S01]  /*8410*/  FADD.FTZ R14, R9, R6 ;  /* 0x00000006090e7221 */ /* 0x000fe20000010000 */
[----:B------:R-:W-:Y:S02]  /*8420*/  LOP3.LUT R6, R156, R129, RZ, 0x3c, !PT ;  /* 0x000000819c067212 */ /* 0x000fe400078e3cff */
[----:B------:R-:W-:Y:S02]  /*8430*/  @!P0 PRMT R139, R86, 0x5410, RZ ;  /* 0x00005410568b8816 */ /* 0x000fe400000000ff */
[----:B------:R-:W-:Y:S01]  /*8440*/  F2FP.F16.F32.PACK_AB R86, R23, R24 ;  /* 0x000000181756723e */ /* 0x000fe200000000ff */
[----:B------:R-:W-:Y:S01]  /*8450*/  IMAD.WIDE.U32 R24, R6, -0x326172a9, RZ ;  /* 0xcd9e8d5706187825 */ /* 0x000fe200078e00ff */
[----:B------:R-:W-:-:S04]  /*8460*/  F2FP.F16.F32.PACK_AB R69, R17, R19 ;  /* 0x000000131145723e */ /* 0x000fc800000000ff */
[----:B------:R-:W-:Y:S02]  /*8470*/  LOP3.LUT R6, R25, R215, R194, 0x96, !PT ;  /* 0x000000d719067212 */ /* 0x000fe400078e96c2 */
[----:B------:R-:W-:Y:S02]  /*8480*/  LOP3.LUT R8, R5, R214, R24, 0x96, !PT ;  /* 0x000000d605087212 */ /* 0x000fe400078e9618 */
[----:B------:R-:W-:Y:S01]  /*8490*/  F2FP.F16.F32.PACK_AB R19, R9, R10 ;  /* 0x0000000a0913723e */ /* 0x000fe200000000ff */
[----:B------:R-:W-:Y:S01]  /*84a0*/  IMAD.WIDE.U32 R6, R6, -0x2daee0ad, RZ ;  /* 0xd2511f5306067825 */ /* 0x000fe200078e00ff */
[----:B------:R-:W-:-:S03]  /*84b0*/  F2FP.F16.F32.PACK_AB R20, R20, R18 ;  /* 0x000000121414723e */ /* 0x000fc600000000ff */
[----:B------:R-:W-:Y:S01]  /*84c0*/  IMAD.WIDE.U32 R8, R8, -0x2daee0ad, RZ ;  /* 0xd2511f5308087825 */ /* 0x000fe200078e00ff */
[----:B------:R-:W-:Y:S02]  /*84d0*/  F2FP.F16.F32.PACK_AB R18, R12, R13 ;  /* 0x0000000d0c12723e */ /* 0x000fe400000000ff */
[----:B------:R-:W-:Y:S02]  /*84e0*/  LOP3.LUT R12, R7, R216, R238, 0x96, !PT ;  /* 0x000000d8070c7212 */ /* 0x000fe400078e96ee */
[----:B------:R-:W-:-:S03]  /*84f0*/  LOP3.LUT R10, R9, R221, R6, 0x96, !PT ;  /* 0x000000dd090a7212 */ /* 0x000fc600078e9606 */
        /* <DEDUP_REMOVED lines=12> */
[----:B------:R-:W-:Y:S02]  /*85c0*/  LOP3.LUT R8, R7, R222, R8, 0x96, !PT ;  /* 0x000000de07087212 */ /* 0x000fe400078e9608 */
        /* <DEDUP_REMOVED lines=8> */
[----:B------:R-:W-:Y:S02]  /*8650*/  LOP3.LUT R9, R9, 0xffff, RZ, 0xc0, !PT ;  /* 0x0000ffff09097812 */ /* 0x000fe400078ec0ff */
[----:B------:R-:W-:Y:S02]  /*8660*/  @!P3 PRMT R135, R100, 0x5410, RZ ;  /* 0x000054106487b816 */ /* 0x000fe400000000ff */
[----:B------:R-:W-:Y:S02]  /*8670*/  ISETP.GE.U32.AND P3, PT, R199, R9, PT ;  /* 0x00000009c700720c */ /* 0x000fe40003f66070 */
[----:B------:R-:W-:-:S02]  /*8680*/  SHF.R.U32.HI R9, RZ, 0x10, R8 ;  /* 0x00000010ff097819 */ /* 0x000fc40000011608 */
[----:B------:R-:W-:Y:S01]  /*8690*/  SHF.R.U32.HI R8, RZ, 0x18, R8 ;  /* 0x00000018ff087819 */ /* 0x000fe20000011608 */
[----:B------:R-:W-:-:S03]  /*86a0*/  @!P2 HADD2 R99, -R142.H0_H0, -RZ.H0_H0 ;  /* 0xa00000ff8e63a230 */ /* 0x000fc60000000900 */
[----:B------:R-:W-:Y:S02]  /*86b0*/  ISETP.GE.U32.AND P0, PT, R199, R8, PT ;  /* 0x00000008c700720c */ /* 0x000fe40003f06070 */
[C---:B------:R-:W-:Y:S02]  /*86c0*/  LOP3.LUT R8, R6.reuse, 0xff, RZ, 0xc0, !PT ;  /* 0x000000ff06087812 */ /* 0x040fe400078ec0ff */
[----:B------:R-:W-:Y:S02]  /*86d0*/  @!P2 PRMT R142, R99, 0x5410, RZ ;  /* 0x00005410638ea816 */ /* 0x000fe400000000ff */
[----:B------:R-:W-:Y:S01]  /*86e0*/  ISETP.GE.U32.AND P2, PT, R199, R8, PT ;  /* 0x00000008c700720c */ /* 0x000fe20003f46070 */
[----:B------:R-:W1:Y:S01]  /*86f0*/  MUFU.EX2 R23, R133 ;  /* 0x0000008500177308 */ /* 0x000e620000000800 */
[----:B------:R-:W-:Y:S01]  /*8700*/  SHF.R.U32.HI R8, RZ, 0x10, R6 ;  /* 0x00000010ff087819 */ /* 0x000fe20000011606 */
[----:B------:R-:W-:Y:S01]  /*8710*/  @!P6 HADD2 R83, -R137.H0_H0, -RZ.H0_H0 ;  /* 0xa00000ff8953e230 */ /* 0x000fe20000000900 */
[----:B------:R-:W-:Y:S01]  /*8720*/  F2FP.F16.F32.PACK_AB R21, R21, R22 ;  /* 0x000000161515723e */ /* 0x000fe200000000ff */
[----:B------:R-:W-:Y:S01]  /*8730*/  @!P1 HADD2 R98, -R141.H0_H0, -RZ.H0_H0 ;  /* 0xa00000ff8d629230 */ /* 0x000fe20000000900 */
[----:B------:R-:W-:-:S02]  /*8740*/  LOP3.LUT R11, R6, 0xffff, RZ, 0xc0, !PT ;  /* 0x0000ffff060b7812 */ /* 0x000fc400078ec0ff */
[----:B------:R-:W-:Y:S01]  /*8750*/  SHF.R.U32.HI R6, RZ, 0x18, R6 ;  /* 0x00000018ff067819 */ /* 0x000fe20000011606 */
[----:B------:R-:W2:Y:S01]  /*8760*/  MUFU.EX2 R22, R132 ;  /* 0x0000008400167308 */ /* 0x000ea20000000800 */
[----:B------:R-:W-:Y:S01]  /*8770*/  LOP3.LUT R7, R8, 0xff, RZ, 0xc0, !PT ;  /* 0x000000ff08077812 */ /* 0x000fe200078ec0ff */
[----:B------:R-:W-:Y:S01]  /*8780*/  @!P5 HADD2 R85, -R136.H0_H0, -RZ.H0_H0 ;  /* 0xa00000ff8855d230 */ /* 0x000fe20000000900 */
[----:B------:R-:W-:Y:S02]  /*8790*/  @!P6 PRMT R137, R83, 0x5410, RZ ;  /* 0x000054105389e816 */ /* 0x000fe400000000ff */
[----:B------:R-:W-:-:S03]  /*87a0*/  @!P1 PRMT R141, R98, 0x5410, RZ ;  /* 0x00005410628d9816 */ /* 0x000fc600000000ff */
[----:B------:R3:W4:Y:S01]  /*87b0*/  MUFU.EX2 R13, R174 ;  /* 0x000000ae000d7308 */ /* 0x0007220000000800 */
[C---:B------:R-:W-:Y:S02]  /*87c0*/  ISETP.GE.U32.AND P1, PT, R199.reuse, R6, PT ;  /* 0x00000006c700720c */ /* 0x040fe40003f26070 */
[----:B------:R-:W-:Y:S01]  /*87d0*/  ISETP.GE.U32.AND P6, PT, R199, R7, PT ;  /* 0x00000007c700720c */ /* 0x000fe20003fc6070 */
[----:B------:R-:W-:Y:S01]  /*87e0*/  IMAD.WIDE.U32 R6, R10, -0x2daee0ad, RZ ;  /* 0xd2511f530a067825 */ /* 0x000fe200078e00ff */
[----:B------:R-:W-:-:S03]  /*87f0*/  LOP3.LUT R9, R9, 0xff, RZ, 0xc0, !PT ;  /* 0x000000ff09097812 */ /* 0x000fc600078ec0ff */
[----:B------:R-:W4:Y:S01]  /*8800*/  MUFU.EX2 R17, R126 ;  /* 0x0000007e00117308 */ /* 0x000f220000000800 */
[----:B------:R-:W-:Y:S02]  /*8810*/  @!P5 PRMT R136, R85, 0x5410, RZ ;  /* 0x000054105588d816 */ /* 0x000fe400000000ff */
[----:B------:R-:W-:Y:S02]  /*8820*/  ISETP.GE.U32.AND P5, PT, R199, R9, PT ;  /* 0x00000009c700720c */ /* 0x000fe40003fa6070 */
[----:B------:R-:W-:Y:S02]  /*8830*/  LOP3.LUT R8, R7, R223, R12, 0x96, !PT ;  /* 0x000000df07087212 */ /* 0x000fe400078e960c */
[C---:B------:R-:W-:Y:S01]  /*8840*/  LOP3.LUT R10, R6.reuse, 0xff, RZ, 0xc0, !PT ;  /* 0x000000ff060a7812 */ /* 0x040fe200078ec0ff */
[----:B---3--:R-:W-:Y:S01]  /*8850*/  IMAD.MOV.U32 R174, RZ, RZ, R16 ;  /* 0x000000ffffae7224 */ /* 0x008fe200078e0010 */
[----:B------:R-:W-:Y:S02]  /*8860*/  LOP3.LUT R16, R6, 0xffff, RZ, 0xc0, !PT ;  /* 0x0000ffff06107812 */ /* 0x000fe400078ec0ff */
[----:B------:R-:W-:-:S02]  /*8870*/  SHF.R.U32.HI R12, RZ, 0x10, R6 ;  /* 0x00000010ff0c7819 */ /* 0x000fc40000011606 */
[----:B------:R-:W-:Y:S01]  /*8880*/  SHF.R.U32.HI R9, RZ, 0x18, R6 ;  /* 0x00000018ff097819 */ /* 0x000fe20000011606 */
[----:B------:R-:W-:Y:S02]  /*8890*/  IMAD.MOV.U32 R6, RZ, RZ, R205 ;  /* 0x000000ffff067224 */ /* 0x000fe400078e00cd */
[----:B-1----:R-:W-:Y:S02]  /*88a0*/  FADD.FTZ R7, R23, R15 ;  /* 0x0000000f17077221 */ /* 0x002fe40000010000 */
[----:B------:R-:W-:Y:S02]  /*88b0*/  IMAD.MOV.U32 R15, RZ, RZ, R6 ;  /* 0x000000ffff0f7224 */ /* 0x000fe400078e0006 */
[----:B--2---:R-:W-:Y:S01]  /*88c0*/  FADD.FTZ R6, R22, R14 ;  /* 0x0000000e16067221 */ /* 0x004fe20000010000 */
[C---:B----4-:R-:W-:Y:S01]  /*88d0*/  FADD.FTZ R7, R13.reuse, R7 ;  /* 0x000000070d077221 */ /* 0x050fe20000010000 */
[----:B------:R-:W-:Y:S01]  /*88e0*/  STL [R1+0x36c], R197 ;  /* 0x00036cc501007387 */ /* 0x000fe20000100800 */
[----:B------:R-:W-:Y:S01]  /*88f0*/  F2FP.F16.F32.PACK_AB R13, R13, R23 ;  /* 0x000000170d0d723e */ /* 0x000fe200000000ff */
[----:B------:R-:W-:-:S02]  /*8900*/  IMAD.MOV.U32 R23, RZ, RZ, R15 ;  /* 0x000000ffff177224 */ /* 0x000fc400078e000f */
[C---:B------:R-:W-:Y:S01]  /*8910*/  FADD.FTZ R15, R17.reuse, R6 ;  /* 0x00000006110f7221 */ /* 0x040fe20000010000 */
[----:B------:R-:W-:Y:S01]  /*8920*/  STL.64 [R1+0x248], R194 ;  /* 0x000248c201007387 */ /* 0x000fe20000100a00 */
[----:B------:R-:W-:Y:S01]  /*8930*/  IMAD.MOV.U32 R6, RZ, RZ, R209 ;  /* 0x000000ffff067224 */ /* 0x000fe200078e00d1 */
[----:B------:R-:W-:Y:S02]  /*8940*/  F2FP.F16.F32.PACK_AB R14, R17, R22 ;  /* 0x00000016110e723e */ /* 0x000fe400000000ff */
[----:B------:R-:W-:Y:S04]  /*8950*/  STL [R1+0x368], R196 ;  /* 0x000368c401007387 */ /* 0x000fe80000100800 */
[----:B------:R-:W2:Y:S04]  /*8960*/  LDL.LU R205, [R1+0x4a4] ;  /* 0x0004a40001cd7983 */ /* 0x000ea80000300800 */
[----:B------:R-:W3:Y:S04]  /*8970*/  LDL.LU R209, [R1+0x4a0] ;  /* 0x0004a00001d17983 */ /* 0x000ee80000300800 */
[----:B------:R-:W4:Y:S01]  /*8980*/  LDL.LU R17, [R1+0x198] ;  /* 0x0001980001117983 */ /* 0x000f220000300800 */
[----:B------:R-:W-:Y:S01]  /*8990*/  PRMT R126, R20, 0x7610, R126 ;  /* 0x00007610147e7816 */ /* 0x000fe2000000007e */
[----:B------:R-:W-:Y:S01]  /*89a0*/  IMAD.MOV.U32 R22, RZ, RZ, R6 ;  /* 0x000000ffff167224 */ /* 0x000fe200078e0006 */
[----:B------:R-:W-:-:S02]  /*89b0*/  SHF.R.U32.HI R6, RZ, 0x8, R11 ;  /* 0x00000008ff067819 */ /* 0x000fc4000001160b */
[----:B------:R-:W-:Y:S01]  /*89c0*/  PRMT R125, R20, 0x7632, R125 ;  /* 0x00007632147d7816 */ /* 0x000fe2000000007d */
[----:B------:R-:W-:Y:S01]  /*89d0*/  @!P4 HADD2 R107, -R126.H0_H0, -RZ.H0_H0 ;  /* 0xa00000ff7e6bc230 */ /* 0x000fe20000000900 */
[----:B------:R-:W-:Y:S01]  /*89e0*/  LOP3.LUT R6, R6, 0xffff, RZ, 0xc0, !PT ;  /* 0x0000ffff06067812 */ /* 0x000fe200078ec0ff */
[----:B------:R-:W-:Y:S02]  /*89f0*/  IMAD.MOV.U32 R11, RZ, RZ, R168 ;  /* 0x000000ffff0b7224 */ /* 0x000fe400078e00a8 */
[----:B------:R-:W-:Y:S01]  /*8a00*/  IMAD.MOV.U32 R20, RZ, RZ, R201 ;  /* 0x000000ffff147224 */ /* 0x000fe200078e00c9 */
[----:B------:R-:W-:Y:S01]  /*8a10*/  PRMT R201, R126, 0x5410, R125 ;  /* 0x000054107ec97816 */ /* 0x000fe2000000007d */
[----:B------:R-:W2:Y:S01]  /*8a20*/  LDL.LU R168, [R1+0x49c] ;  /* 0x00049c0001a87983 */ /* 0x000ea20000300800 */
[----:B------:R-:W-:Y:S02]  /*8a30*/  @!P4 PRMT R126, R107, 0x5410, RZ ;  /* 0x000054106b7ec816 */ /* 0x000fe400000000ff */
[----:B------:R-:W-:-:S02]  /*8a40*/  ISETP.GE.U32.AND P4, PT, R199, R6, PT ;  /* 0x00000006c700720c */ /* 0x000fc40003f86070 */
[C---:B------:R-:W-:Y:S02]  /*8a50*/  PRMT R122, R18.reuse, 0x7632, R122 ;  /* 0x00007632127a7816 */ /* 0x040fe4000000007a */
[----:B------:R-:W-:Y:S01]  /*8a60*/  PRMT R120, R18, 0x7610, R120 ;  /* 0x0000761012787816 */ /* 0x000fe20000000078 */
[----:B------:R-:W-:Y:S02]  /*8a70*/  IMAD.MOV.U32 R18, RZ, RZ, R11 ;  /* 0x000000ffff127224 */ /* 0x000fe400078e000b */
[----:B------:R1:W-:Y:S02]  /*8a80*/  MUFU.EX2 R11, R178 ;  /* 0x000000b2000b7308 */ /* 0x0003e40000000800 */
[----:B-1----:R-:W-:Y:S02]  /*8a90*/  IMAD.MOV.U32 R178, RZ, RZ, R228 ;  /* 0x000000ffffb27224 */ /* 0x002fe400078e00e4 */
[----:B----4-:R-:W-:-:S04]  /*8aa0*/  IMAD.MOV.U32 R6, RZ, RZ, R17 ;  /* 0x000000ffff067224 */ /* 0x010fc800078e0011 */
[----:B------:R1:W4:Y:S02]  /*8ab0*/  MUFU.EX2 R17, R176 ;  /* 0x000000b000117308 */ /* 0x0003240000000800 */
[----:B-1----:R-:W-:Y:S02]  /*8ac0*/  IMAD.MOV.U32 R176, RZ, RZ, R169 ;  /* 0x000000ffffb07224 */ /* 0x002fe400078e00a9 */
[----:B------:R-:W3:Y:S04]  /*8ad0*/  LDL.LU R169, [R1+0x498] ;  /* 0x0004980001a97983 */ /* 0x000ee80000300800 */
[----:B------:R-:W2:Y:S01]  /*8ae0*/  LDL.LU R228, [R1+0x494] ;  /* 0x0004940001e47983 */ /* 0x000ea20000300800 */
[----:B------:R-:W-:Y:S02]  /*8af0*/  @!P3 HADD2 R108, -R125.H0_H0, -RZ.H0_H0 ;  /* 0xa00000ff7d6cb230 */ /* 0x000fe40000000900 */
[----:B------:R-:W-:-:S03]  /*8b00*/  @!P0 HADD2 R109, -R122.H0_H0, -RZ.H0_H0 ;  /* 0xa00000ff7a6d8230 */ /* 0x000fc60000000900 */
[----:B------:R-:W-:Y:S02]  /*8b10*/  @!P3 PRMT R125, R108, 0x5410, RZ ;  /* 0x000054106c7db816 */ /* 0x000fe400000000ff */
[----:B------:R-:W-:Y:S02]  /*8b20*/  ISETP.GE.U32.AND P3, PT, R199, R10, PT ;  /* 0x0000000ac700720c */ /* 0x000fe40003f66070 */
[----:B------:R-:W-:Y:S02]  /*8b30*/  PRMT R10, R120, 0x5410, R122 ;  /* 0x00005410780a7816 */ /* 0x000fe4000000007a */
[----:B------:R-:W-:Y:S02]  /*8b40*/  @!P0 PRMT R122, R109, 0x5410, RZ ;  /* 0x000054106d7a8816 */ /* 0x000fe400000000ff */
[----:B------:R-:W-:Y:S01]  /*8b50*/  ISETP.GE.U32.AND P0, PT, R199, R9, PT ;  /* 0x00000009c700720c */ /* 0x000fe20003f06070 */
[----:B------:R-:W-:Y:S01]  /*8b60*/  IMAD.MOV.U32 R9, RZ, RZ, R6 ;  /* 0x000000ffff097224 */ /* 0x000fe200078e0006 */
[----:B------:R-:W-:Y:S01]  /*8b70*/  SHF.R.U32.HI R6, RZ, 0x10, R8 ;  /* 0x00000010ff067819 */ /* 0x000fe20000011608 */
[----:B------:R-:W-:-:S03]  /*8b80*/  @!P5 HADD2 R117, -R120.H0_H0, -RZ.H0_H0 ;  /* 0xa00000ff7875d230 */ /* 0x000fc60000000900 */
[----:B------:R-:W-:Y:S01]  /*8b90*/  LOP3.LUT R6, R6, 0xff, RZ, 0xc0, !PT ;  /* 0x000000ff06067812 */ /* 0x000fe200078ec0ff */
[----:B----4-:R-:W-:Y:S01]  /*8ba0*/  FADD.FTZ R7, R17, R7 ;  /* 0x0000000711077221 */ /* 0x010fe20000010000 */
[----:B------:R-:W-:Y:S02]  /*8bb0*/  @!P5 PRMT R120, R117, 0x5410, RZ ;  /* 0x000054107578d816 */ /* 0x000fe400000000ff */
[----:B------:R-:W-:Y:S02]  /*8bc0*/  PRMT R134, R21, 0x7610, R134 ;  /* 0x0000761015867816 */ /* 0x000fe40000000086 */
[----:B------:R-:W-:Y:S01]  /*8bd0*/  ISETP.GE.U32.AND P5, PT, R199, R6, PT ;  /* 0x00000006c700720c */ /* 0x000fe20003fa6070 */
[----:B------:R-:W-:Y:S02]  /*8be0*/  IMAD.MOV.U32 R6, RZ, RZ, R9 ;  /* 0x000000ffff067224 */ /* 0x000fe400078e0009 */
[C---:B------:R-:W-:Y:S01]  /*8bf0*/  FADD.FTZ R9, R11.reuse, R7 ;  /* 0x000000070b097221 */ /* 0x040fe20000010000 */
[----:B------:R-:W-:Y:S01]  /*8c00*/  F2FP.F16.F32.PACK_AB R7, R11, R17 ;  /* 0x000000110b07723e */ /* 0x000fe200000000ff */
[----:B------:R-:W-:Y:S01]  /*8c10*/  @!P2 HADD2 R123, -R134.H0_H0, -RZ.H0_H0 ;  /* 0xa00000ff867ba230 */ /* 0x000fe20000000900 */
[----:B------:R-:W-:Y:S01]  /*8c20*/  PRMT R133, R21, 0x7632, R133 ;  /* 0x0000763215857816 */ /* 0x000fe20000000085 */
[----:B------:R-:W-:Y:S01]  /*8c30*/  IMAD.MOV.U32 R17, RZ, RZ, R6 ;  /* 0x000000ffff117224 */ /* 0x000fe200078e0006 */
[----:B------:R-:W-:-:S03]  /*8c40*/  LOP3.LUT R6, R8, 0xff, RZ, 0xc0, !PT ;  /* 0x000000ff08067812 */ /* 0x000fc600078ec0ff */
[----:B------:R-:W-:Y:S02]  /*8c50*/  @!P4 HADD2 R127, -R133.H0_H0, -RZ.H0_H0 ;  /* 0xa00000ff857fc230 */ /* 0x000fe40000000900 */
[----:B------:R-:W-:Y:S01]  /*8c60*/  IMAD.MOV.U32 R11, RZ, RZ, R250 ;  /* 0x000000ffff0b7224 */ /* 0x000fe200078e00fa */
[C---:B------:R-:W-:Y:S01]  /*8c70*/  PRMT R132, R19.reuse, 0x7632, R132 ;  /* 0x0000763213847816 */ /* 0x040fe20000000084 */
[----:B------:R-:W4:Y:S01]  /*8c80*/  LDL.LU R250, [R1+0x490] ;  /* 0x0004900001fa7983 */ /* 0x000f220000300800 */
[----:B------:R-:W-:-:S03]  /*8c90*/  PRMT R131, R19, 0x7610, R131 ;  /* 0x0000761013837816 */ /* 0x000fc60000000083 */
[----:B------:R-:W-:Y:S02]  /*8ca0*/  @!P1 HADD2 R130, -R132.H0_H0, -RZ.H0_H0 ;  /* 0xa00000ff84829230 */ /* 0x000fe40000000900 */
[----:B------:R-:W-:Y:S01]  /*8cb0*/  @!P6 HADD2 R155, -R131.H0_H0, -RZ.H0_H0 ;  /* 0xa00000ff839be230 */ /* 0x000fe20000000900 */
[----:B------:R-:W-:-:S05]  /*8cc0*/  PRMT R124, R14, 0x7610, R124 ;  /* 0x000076100e7c7816 */ /* 0x000fca000000007c */
[----:B------:R-:W-:Y:S02]  /*8cd0*/  @!P5 HADD2 R158, -R124.H0_H0, -RZ.H0_H0 ;  /* 0xa00000ff7c9ed230 */ /* 0x000fe40000000900 */
[----:B--2---:R-:W-:Y:S01]  /*8ce0*/  IMAD.MOV.U32 R21, RZ, RZ, R228 ;  /* 0x000000ffff157224 */ /* 0x004fe200078e00e4 */
[----:B------:R-:W-:Y:S02]  /*8cf0*/  PRMT R228, R134, 0x5410, R133 ;  /* 0x0000541086e47816 */ /* 0x000fe40000000085 */
[----:B------:R-:W-:Y:S02]  /*8d00*/  @!P2 PRMT R134, R123, 0x5410, RZ ;  /* 0x000054107b86a816 */ /* 0x000fe400000000ff */
[----:B------:R-:W-:Y:S02]  /*8d10*/  ISETP.GE.U32.AND P2, PT, R199, R6, PT ;  /* 0x00000006c700720c */ /* 0x000fe40003f46070 */
[----:B------:R-:W-:Y:S02]  /*8d20*/  SHF.R.U32.HI R6, RZ, 0x18, R8 ;  /* 0x00000018ff067819 */ /* 0x000fe40000011608 */
[----:B------:R-:W-:-:S02]  /*8d30*/  @!P4 PRMT R133, R127, 0x5410, RZ ;  /* 0x000054107f85c816 */ /* 0x000fc400000000ff */
[----:B------:R-:W-:Y:S01]  /*8d40*/  ISETP.GE.U32.AND P4, PT, R199, R6, PT ;  /* 0x00000006c700720c */ /* 0x000fe20003f86070 */
[----:B------:R-:W-:Y:S01]  /*8d50*/  IMAD.MOV.U32 R6, RZ, RZ, R228 ;  /* 0x000000ffff067224 */ /* 0x000fe200078e00e4 */
[----:B------:R-:W-:Y:S01]  /*8d60*/  LOP3.LUT R8, R8, 0xffff, RZ, 0xc0, !PT ;  /* 0x0000ffff08087812 */ /* 0x000fe200078ec0ff */
[----:B------:R-:W2:Y:S02]  /*8d70*/  LDL.LU R228, [R1+0x48c] ;  /* 0x00048c0001e47983 */ /* 0x000ea40000300800 */
[----:B------:R-:W-:Y:S01]  /*8d80*/  IMAD.MOV.U32 R19, RZ, RZ, R6 ;  /* 0x000000ffff137224 */ /* 0x000fe200078e0006 */
[----:B------:R-:W-:Y:S01]  /*8d90*/  LOP3.LUT R6, R12, 0xff, RZ, 0xc0, !PT ;  /* 0x000000ff0c067812 */ /* 0x000fe200078ec0ff */
[----:B------:R-:W-:Y:S02]  /*8da0*/  IMAD.MOV.U32 R12, RZ, RZ, R11 ;  /* 0x000000ffff0c7224 */ /* 0x000fe400078e000b */
[----:B------:R-:W-:Y:S02]  /*8db0*/  IMAD.MOV.U32 R11, RZ, RZ, R10 ;  /* 0x000000ffff0b7224 */ /* 0x000fe400078e000a */
[----:B------:R-:W-:-:S02]  /*8dc0*/  IMAD.MOV.U32 R10, RZ, RZ, R18 ;  /* 0x000000ffff0a7224 */ /* 0x000fc400078e0012 */
[----:B------:R1:W-:Y:S02]  /*8dd0*/  MUFU.EX2 R18, R182 ;  /* 0x000000b600127308 */ /* 0x0003e40000000800 */
[----:B-1----:R-:W-:Y:S01]  /*8de0*/  IMAD.MOV.U32 R182, RZ, RZ, R191 ;  /* 0x000000ffffb67224 */ /* 0x002fe200078e00bf */
[----:B------:R-:W-:Y:S02]  /*8df0*/  PRMT R191, R131, 0x5410, R132 ;  /* 0x0000541083bf7816 */ /* 0x000fe40000000084 */
[----:B------:R-:W-:Y:S02]  /*8e00*/  @!P1 PRMT R132, R130, 0x5410, RZ ;  /* 0x0000541082849816 */ /* 0x000fe400000000ff */
[----:B------:R-:W-:Y:S02]  /*8e10*/  ISETP.GE.U32.AND P1, PT, R199, R6, PT ;  /* 0x00000006c700720c */ /* 0x000fe40003f26070 */
[----:B------:R-:W-:Y:S01]  /*8e20*/  SHF.R.U32.HI R6, RZ, 0x8, R8 ;  /* 0x00000008ff067819 */ /* 0x000fe20000011608 */
[----:B------:R-:W-:-:S02]  /*8e30*/  IMAD.MOV.U32 R8, RZ, RZ, R21 ;  /* 0x000000ffff087224 */ /* 0x000fc400078e0015 */
[----:B------:R-:W-:Y:S02]  /*8e40*/  IMAD.MOV.U32 R21, RZ, RZ, R17 ;  /* 0x000000ffff157224 */ /* 0x000fe400078e0011 */
[----:B------:R1:W-:Y:S02]  /*8e50*/  MUFU.EX2 R17, R184 ;  /* 0x000000b800117308 */ /* 0x0003e40000000800 */
[----:B-1----:R-:W3:Y:S01]  /*8e60*/  LDL R184, [R1+0xa8] ;  /* 0x0000a80001b87983 */ /* 0x002ee20000100800 */
[----:B------:R-:W-:Y:S02]  /*8e70*/  LOP3.LUT R6, R6, 0xffff, RZ, 0xc0, !PT ;  /* 0x0000ffff06067812 */ /* 0x000fe400078ec0ff */
[----:B------:R-:W-:Y:S02]  /*8e80*/  @!P6 PRMT R131, R155, 0x5410, RZ ;  /* 0x000054109b83e816 */ /* 0x000fe400000000ff */
[----:B------:R-:W-:Y:S01]  /*8e90*/  ISETP.GE.U32.AND P6, PT, R199, R6, PT ;  /* 0x00000006c700720c */ /* 0x000fe20003fc6070 */
[----:B------:R-:W-:Y:S01]  /*8ea0*/  IMAD.MOV.U32 R6, RZ, RZ, R19 ;  /* 0x000000ffff067224 */ /* 0x000fe200078e0013 */
[C---:B------:R-:W-:Y:S01]  /*8eb0*/  PRMT R130, R13.reuse, 0x7610, R130 ;  /* 0x000076100d827816 */ /* 0x040fe20000000082 */
[----:B------:R1:W-:Y:S01]  /*8ec0*/  MUFU.EX2 R19, R183 ;  /* 0x000000b700137308 */ /* 0x0003e20000000800 */
[----:B------:R-:W-:Y:S01]  /*8ed0*/  PRMT R127, R13, 0x7632, R127 ;  /* 0x000076320d7f7816 */ /* 0x000fe2000000007f */
[----:B------:R-:W-:-:S02]  /*8ee0*/  IMAD.MOV.U32 R13, RZ, RZ, R11 ;  /* 0x000000ffff0d7224 */ /* 0x000fc400078e000b */
[----:B------:R-:W-:Y:S01]  /*8ef0*/  @!P2 HADD2 R157, -R130.H0_H0, -RZ.H0_H0 ;  /* 0xa00000ff829da230 */ /* 0x000fe20000000900 */
[----:B------:R-:W-:-:S03]  /*8f00*/  PRMT R123, R14, 0x7632, R123 ;  /* 0x000076320e7b7816 */ /* 0x000fc6000000007b */
[----:B------:R4:W4:Y:S02]  /*8f10*/  MUFU.EX2 R11, R165 ;  /* 0x000000a5000b7308 */ /* 0x0009240000000800 */
[----:B------:R-:W-:Y:S02]  /*8f20*/  @!P6 HADD2 R159, -R127.H0_H0, -RZ.H0_H0 ;  /* 0xa00000ff7f9fe230 */ /* 0x000fe40000000900 */
[----:B-1----:R-:W-:Y:S01]  /*8f30*/  IMAD.MOV.U32 R183, RZ, RZ, R6 ;  /* 0x000000ffffb77224 */ /* 0x002fe200078e0006 */
[----:B------:R-:W-:-:S04]  /*8f40*/  SHF.R.U32.HI R6, RZ, 0x8, R16 ;  /* 0x00000008ff067819 */ /* 0x000fc80000011610 */
[----:B------:R-:W-:Y:S01]  /*8f50*/  LOP3.LUT R6, R6, 0xffff, RZ, 0xc0, !PT ;  /* 0x0000ffff06067812 */ /* 0x000fe200078ec0ff */
[----:B----4-:R-:W-:Y:S01]  /*8f60*/  IMAD.MOV.U32 R165, RZ, RZ, R176 ;  /* 0x000000ffffa57224 */ /* 0x010fe200078e00b0 */
[----:B------:R-:W-:Y:S02]  /*8f70*/  PRMT R176, R130, 0x5410, R127 ;  /* 0x0000541082b07816 */ /* 0x000fe4000000007f */
[----:B------:R-:W-:Y:S01]  /*8f80*/  @!P2 PRMT R130, R157, 0x5410, RZ ;  /* 0x000054109d82a816 */ /* 0x000fe200000000ff */
[----:B------:R-:W-:Y:S01]  /*8f90*/  IMAD.MOV.U32 R155, RZ, RZ, R229 ;  /* 0x000000ffff9b7224 */ /* 0x000fe200078e00e5 */
[----:B------:R-:W-:Y:S01]  /*8fa0*/  ISETP.GE.U32.AND P2, PT, R199, R6, PT ;  /* 0x00000006c700720c */ /* 0x000fe20003f46070 */
[----:B------:R-:W-:Y:S01]  /*8fb0*/  IMAD.MOV.U32 R6, RZ, RZ, R10 ;  /* 0x000000ffff067224 */ /* 0x000fe200078e000a */
[----:B------:R-:W-:Y:S01]  /*8fc0*/  @!P6 PRMT R127, R159, 0x5410, RZ ;  /* 0x000054109f7fe816 */ /* 0x000fe200000000ff */
[----:B------:R-:W4:Y:S01]  /*8fd0*/  LDL.LU R229, [R1+0x488] ;  /* 0x0004880001e57983 */ /* 0x000f220000300800 */
[----:B------:R-:W-:Y:S01]  /*8fe0*/  IMAD.MOV.U32 R157, RZ, RZ, R226 ;  /* 0x000000ffff9d7224 */ /* 0x000fe200078e00e2 */
[----:B------:R1:W1:Y:S01]  /*8ff0*/  MUFU.EX2 R10, R175 ;  /* 0x000000af000a7308 */ /* 0x0002620000000800 */
[----:B------:R-:W-:Y:S01]  /*9000*/  IMAD.MOV.U32 R14, RZ, RZ, R13 ;  /* 0x000000ffff0e7224 */ /* 0x000fe200078e000d */
[----:B------:R-:W2:Y:S01]  /*9010*/  LDL.LU R226, [R1+0x484] ;  /* 0x0004840001e27983 */ /* 0x000ea20000300800 */
[----:B------:R-:W-:Y:S01]  /*9020*/  IMAD.MOV.U32 R159, RZ, RZ, R182 ;  /* 0x000000ffff9f7224 */ /* 0x000fe200078e00b6 */
[----:B------:R-:W-:-:S02]  /*9030*/  PRMT R182, R124, 0x5410, R123 ;  /* 0x000054107cb67816 */ /* 0x000fc4000000007b */
[----:B------:R-:W-:Y:S02]  /*9040*/  @!P5 PRMT R124, R158, 0x5410, RZ ;  /* 0x000054109e7cd816 */ /* 0x000fe400000000ff */
[----:B------:R1:W-:Y:S01]  /*9050*/  MUFU.EX2 R13, R187 ;  /* 0x000000bb000d7308 */ /* 0x0003e20000000800 */
[----:B------:R-:W-:Y:S02]  /*9060*/  IMAD.MOV.U32 R158, RZ, RZ, R188 ;  /* 0x000000ffff9e7224 */ /* 0x000fe400078e00bc */
[----:B-1----:R-:W-:Y:S02]  /*9070*/  IMAD.MOV.U32 R175, RZ, RZ, R227 ;  /* 0x000000ffffaf7224 */ /* 0x002fe400078e00e3 */
[----:B------:R-:W4:Y:S01]  /*9080*/  LDL.LU R227, [R1+0x480] ;  /* 0x0004800001e37983 */ /* 0x000f220000300800 */
[----:B------:R-:W-:-:S03]  /*9090*/  IMAD.MOV.U32 R187, RZ, RZ, R213 ;  /* 0x000000ffffbb7224 */ /* 0x000fc600078e00d5 */
[----:B------:R-:W2:Y:S04]  /*90a0*/  LDL.LU R213, [R1+0x47c] ;  /* 0x00047c0001d57983 */ /* 0x000ea80000300800 */
[----:B------:R-:W4:Y:S01]  /*90b0*/  LDL.LU R188, [R1+0x478] ;  /* 0x0004780001bc7983 */ /* 0x000f220000300800 */
[----:B------:R-:W-:-:S05]  /*90c0*/  @!P4 HADD2 R160, -R123.H0_H0, -RZ.H0_H0 ;  /* 0xa00000ff7ba0c230 */ /* 0x000fca0000000900 */
[----:B------:R-:W-:Y:S01]  /*90d0*/  @!P4 PRMT R123, R160, 0x5410, RZ ;  /* 0x00005410a07bc816 */ /* 0x000fe200000000ff */
[----:B------:R-:W-:Y:S02]  /*90e0*/  IMAD.MOV.U32 R160, RZ, RZ, R12 ;  /* 0x000000ffffa07224 */ /* 0x000fe400078e000c */
[----:B------:R1:W1:Y:S01]  /*90f0*/  MUFU.EX2 R12, R177 ;  /* 0x000000b1000c7308 */ /* 0x0002620000000800 */
[C---:B------:R-:W-:Y:S02]  /*9100*/  PRMT R121, R7.reuse, 0x7610, R121 ;  /* 0x0000761007797816 */ /* 0x040fe40000000079 */
[----:B------:R-:W-:Y:S01]  /*9110*/  PRMT R117, R7, 0x7632, R117 ;  /* 0x0000763207757816 */ /* 0x000fe20000000075 */
[----:B------:R-:W-:Y:S02]  /*9120*/  IMAD.MOV.U32 R7, RZ, RZ, R21 ;  /* 0x000000ffff077224 */ /* 0x000fe400078e0015 */
[----:B-1----:R-:W-:Y:S02]  /*9130*/  IMAD.MOV.U32 R177, RZ, RZ, R160 ;  /* 0x000000ffffb17224 */ /* 0x002fe400078e00a0 */
[----:B------:R-:W-:-:S02]  /*9140*/  IMAD.MOV.U32 R160, RZ, RZ, R6 ;  /* 0x000000ffffa07224 */ /* 0x000fc400078e0006 */
[----:B------:R-:W-:Y:S01]  /*9150*/  FADD.FTZ R6, R11, R15 ;  /* 0x0000000f0b067221 */ /* 0x000fe20000010000 */
[----:B------:R-:W-:-:S03]  /*9160*/  IMAD.MOV.U32 R15, RZ, RZ, R8 ;  /* 0x000000ffff0f7224 */ /* 0x000fc600078e0008 */
[C---:B------:R-:W-:Y:S01]  /*9170*/  FADD.FTZ R8, R10.reuse, R6 ;  /* 0x000000060a087221 */ /* 0x040fe20000010000 */
[----:B------:R-:W-:Y:S02]  /*9180*/  F2FP.F16.F32.PACK_AB R6, R10, R11 ;  /* 0x0000000b0a06723e */ /* 0x000fe400000000ff */
[----:B------:R-:W1:Y:S02]  /*9190*/  MUFU.EX2 R11, R179 ;  /* 0x000000b3000b7308 */ /* 0x000e640000000800 */
[C---:B------:R-:W-:Y:S02]  /*91a0*/  PRMT R115, R6.reuse, 0x7610, R115 ;  /* 0x0000761006737816 */ /* 0x040fe40000000073 */
[----:B------:R-:W-:Y:S01]  /*91b0*/  PRMT R114, R6, 0x7632, R114 ;  /* 0x0000763206727816 */ /* 0x000fe20000000072 */
[----:B------:R-:W-:-:S03]  /*91c0*/  FADD.FTZ R6, R18, R9 ;  /* 0x0000000912067221 */ /* 0x000fc60000010000 */
[----:B------:R1:W1:Y:S01]  /*91d0*/  MUFU.EX2 R10, R180 ;  /* 0x000000b4000a7308 */ /* 0x0002620000000800 */
[----:B------:R-:W-:Y:S01]  /*91e0*/  @!P0 HADD2 R163, -R114.H0_H0, -RZ.H0_H0 ;  /* 0xa00000ff72a38230 */ /* 0x000fe20000000900 */
[----:B------:R-:W-:-:S06]  /*91f0*/  F2FP.F16.F32.PACK_AB R18, R17, R18 ;  /* 0x000000121112723e */ /* 0x000fcc00000000ff */
[----:B------:R-:W1:Y:S02]  /*9200*/  MUFU.EX2 R9, R181 ;  /* 0x000000b500097308 */ /* 0x000e640000000800 */
[----:B-1----:R-:W-:Y:S02]  /*9210*/  IMAD.MOV.U32 R180, RZ, RZ, R7 ;  /* 0x000000ffffb47224 */ /* 0x002fe400078e0007 */
[----:B------:R-:W-:Y:S01]  /*9220*/  FADD.FTZ R7, R17, R6 ;  /* 0x0000000611077221 */ /* 0x000fe20000010000 */
[----:B------:R-:W-:-:S03]  /*9230*/  FADD.FTZ R6, R12, R8 ;  /* 0x000000080c067221 */ /* 0x000fc60000010000 */
[----:B------:R-:W-:Y:S01]  /*9240*/  FADD.FTZ R7, R19, R7 ;  /* 0x0000000713077221 */ /* 0x000fe20000010000 */
[C---:B------:R-:W-:Y:S01]  /*9250*/  F2FP.F16.F32.PACK_AB R17, R11.reuse, R12 ;  /* 0x0000000c0b11723e */ /* 0x040fe200000000ff */
[----:B------:R-:W-:Y:S02]  /*9260*/  IMAD.MOV.U32 R179, RZ, RZ, R183 ;  /* 0x000000ffffb37224 */ /* 0x000fe400078e00b7 */
[----:B------:R-:W-:Y:S01]  /*9270*/  FADD.FTZ R6, R11, R6 ;  /* 0x000000060b067221 */ /* 0x000fe20000010000 */
[----:B------:R-:W-:Y:S01]  /*9280*/  FADD.FTZ R12, R13, R7 ;  /* 0x000000070d0c7221 */ /* 0x000fe20000010000 */
[----:B------:R-:W-:Y:S02]  /*9290*/  VIADD R7, R71, 0x3 ;  /* 0x0000000347077836 */ /* 0x000fe40000000000 */
[----:B------:R-:W-:Y:S01]  /*92a0*/  FADD.FTZ R6, R10, R6 ;  /* 0x000000060a067221 */ /* 0x000fe20000010000 */
[----:B------:R-:W-:Y:S02]  /*92b0*/  @!P2 HADD2 R161, -R117.H0_H0, -RZ.H0_H0 ;  /* 0xa00000ff75a1a230 */ /* 0x000fe40000000900 */
[----:B------:R-:W-:-:S02]  /*92c0*/  @!P3 HADD2 R162, -R121.H0_H0, -RZ.H0_H0 ;  /* 0xa00000ff79a2b230 */ /* 0x000fc40000000900 */
[----:B------:R-:W-:Y:S01]  /*92d0*/  FADD.FTZ R11, R9, R6 ;  /* 0x00000006090b7221 */ /* 0x000fe20000010000 */
[----:B------:R-:W-:Y:S02]  /*92e0*/  PRMT R21, R121, 0x5410, R117 ;  /* 0x0000541079157816 */ /* 0x000fe40000000075 */
[----:B------:R-:W-:Y:S01]  /*92f0*/  @!P2 PRMT R117, R161, 0x5410, RZ ;  /* 0x00005410a175a816 */ /* 0x000fe200000000ff */
[----:B------:R-:W-:Y:S01]  /*9300*/  IMAD.MOV.U32 R161, RZ, RZ, R160 ;  /* 0x000000ffffa17224 */ /* 0x000fe200078e00a0 */
[----:B------:R-:W-:Y:S01]  /*9310*/  @!P3 PRMT R121, R162, 0x5410, RZ ;  /* 0x00005410a279b816 */ /* 0x000fe200000000ff */
[----:B------:R-:W-:Y:S02]  /*9320*/  IMAD.MOV.U32 R160, RZ, RZ, R28 ;  /* 0x000000ffffa07224 */ /* 0x000fe400078e001c */
[----:B------:R-:W-:Y:S01]  /*9330*/  IMAD.MOV.U32 R162, RZ, RZ, R29 ;  /* 0x000000ffffa27224 */ /* 0x000fe200078e001d */
[----:B------:R-:W-:Y:S01]  /*9340*/  F2FP.F16.F32.PACK_AB R16, R9, R10 ;  /* 0x0000000a0910723e */ /* 0x000fe200000000ff */
[----:B------:R-:W-:-:S02]  /*9350*/  @!P1 HADD2 R164, -R115.H0_H0, -RZ.H0_H0 ;  /* 0xa00000ff73a49230 */ /* 0x000fc40000000900 */
[----:B------:R-:W-:Y:S02]  /*9360*/  IMAD.MOV.U32 R181, RZ, RZ, R180 ;  /* 0x000000ffffb57224 */ /* 0x000fe400078e00b4 */
[----:B------:R-:W-:Y:S02]  /*9370*/  IMAD.MOV.U32 R180, RZ, RZ, R187 ;  /* 0x000000ffffb47224 */ /* 0x000fe400078e00bb */
[----:B------:R-:W-:Y:S02]  /*9380*/  IMAD.MOV.U32 R187, RZ, RZ, R20 ;  /* 0x000000ffffbb7224 */ /* 0x000fe400078e0014 */
[----:B------:R1:W-:Y:S01]  /*9390*/  MUFU.EX2 R20, R230 ;  /* 0x000000e600147308 */ /* 0x0003e20000000800 */
[----:B------:R-:W-:-:S07]  /*93a0*/  F2FP.F16.F32.PACK_AB R19, R13, R19 ;  /* 0x000000130d13723e */ /* 0x000fce00000000ff */
[----:B------:R-:W-:Y:S01]  /*93b0*/  MUFU.EX2 R13, R233 ;  /* 0x000000e9000d7308 */ /* 0x000fe20000000800 */
[----:B---3--:R-:W-:Y:S01]  /*93c0*/  IMAD.MOV.U32 R183, RZ, RZ, R184 ;  /* 0x000000ffffb77224 */ /* 0x008fe200078e00b8 */
[----:B------:R-:W-:Y:S02]  /*93d0*/  PRMT R184, R115, 0x5410, R114 ;  /* 0x0000541073b87816 */ /* 0x000fe40000000072 */
[----:B------:R-:W-:Y:S01]  /*93e0*/  @!P0 PRMT R114, R163, 0x5410, RZ ;  /* 0x00005410a3728816 */ /* 0x000fe200000000ff */
[----:B------:R-:W-:Y:S02]  /*93f0*/  IMAD.MOV.U32 R163, RZ, RZ, R15 ;  /* 0x000000ffffa37224 */ /* 0x000fe400078e000f */
[----:B------:R-:W-:Y:S01]  /*9400*/  IMAD.MOV.U32 R15, RZ, RZ, R155 ;  /* 0x000000ffff0f7224 */ /* 0x000fe200078e009b */
[----:B------:R-:W-:-:S04]  /*9410*/  LOP3.LUT R155, R193, R7, RZ, 0x3c, !PT ;  /* 0x00000007c19b7212 */ /* 0x000fc800078e3cff */
[----:B------:R-:W-:-:S05]  /*9420*/  LOP3.LUT R6, R155, R129, RZ, 0x3c, !PT ;  /* 0x000000819b067212 */ /* 0x000fca00078e3cff */
[----:B------:R-:W-:-:S05]  /*9430*/  IMAD.WIDE.U32 R28, R6, -0x326172a9, RZ ;  /* 0xcd9e8d57061c7825 */ /* 0x000fca00078e00ff */
[----:B------:R-:W-:-:S05]  /*9440*/  LOP3.LUT R6, R29, R215, R194, 0x96, !PT ;  /* 0x000000d71d067212 */ /* 0x000fca00078e96c2 */
[----:B------:R-:W-:-:S05]  /*9450*/  IMAD.WIDE.U32 R6, R6, -0x2daee0ad, RZ ;  /* 0xd2511f5306067825 */ /* 0x000fca00078e00ff */
[----:B------:R-:W-:Y:S02]  /*9460*/  LOP3.LUT R8, R7, R216, R238, 0x96, !PT ;  /* 0x000000d807087212 */ /* 0x000fe400078e96ee */
[----:B------:R-:W-:-:S03]  /*9470*/  LOP3.LUT R5, R5, R214, R28, 0x96, !PT ;  /* 0x000000d605057212 */ /* 0x000fc600078e961c */
[----:B------:R-:W-:-:S05]  /*9480*/  IMAD.WIDE.U32 R8, R8, -0x326172a9, RZ ;  /* 0xcd9e8d5708087825 */ /* 0x000fca00078e00ff */
[----:B------:R-:W-:Y:S01]  /*9490*/  LOP3.LUT R7, R9, R211, R4, 0x96, !PT ;  /* 0x000000d309077212 */ /* 0x000fe200078e9604 */
[----:B------:R-:W-:-:S05]  /*94a0*/  IMAD.WIDE.U32 R4, R5, -0x2daee0ad, RZ ;  /* 0xd2511f5305047825 */ /* 0x000fca00078e00ff */
[----:B------:R-:W-:Y:S01]  /*94b0*/  LOP3.LUT R5, R5, R221, R6, 0x96, !PT ;  /* 0x000000dd05057212 */ /* 0x000fe200078e9606 */
[----:B------:R-:W-:-:S05]  /*94c0*/  IMAD.WIDE.U32 R6, R7, -0x2daee0ad, RZ ;  /* 0xd2511f5307067825 */ /* 0x000fca00078e00ff */
[----:B------:R-:W-:Y:S01]  /*94d0*/  LOP3.LUT R7, R7, R219, R4, 0x96, !PT ;  /* 0x000000db07077212 */ /* 0x000fe200078e9604 */
[----:B------:R-:W-:-:S05]  /*94e0*/  IMAD.WIDE.U32 R4, R5, -0x326172a9, RZ ;  /* 0xcd9e8d5705047825 */ /* 0x000fca00078e00ff */
[----:B------:R-:W-:-:S05]  /*94f0*/  LOP3.LUT R8, R5, R220, R8, 0x96, !PT ;  /* 0x000000dc05087212 */ /* 0x000fca00078e9608 */
[----:B------:R-:W-:-:S05]  /*9500*/  IMAD.WIDE.U32 R8, R8, -0x2daee0ad, RZ ;  /* 0xd2511f5308087825 */ /* 0x000fca00078e00ff */
[----:B------:R-:W-:Y:S01]  /*9510*/  LOP3.LUT R5, R9, R217, R6, 0x96, !PT ;  /* 0x000000d909057212 */ /* 0x000fe200078e9606 */
[----:B------:R-:W-:-:S05]  /*9520*/  IMAD.WIDE.U32 R6, R7, -0x326172a9, RZ ;  /* 0xcd9e8d5707067825 */ /* 0x000fca00078e00ff */
[----:B------:R-:W-:Y:S01]  /*9530*/  LOP3.LUT R10, R7, R218, R4, 0x96, !PT ;  /* 0x000000da070a7212 */ /* 0x000fe200078e9604 */
        /* <DEDUP_REMOVED lines=11> */
[----:B------:R-:W-:Y:S01]  /*95f0*/  @!P1 PRMT R115, R164, 0x5410, RZ ;  /* 0x00005410a4739816 */ /* 0x000fe200000000ff */
[----:B------:R-:W-:Y:S01]  /*9600*/  IMAD.MOV.U32 R164, RZ, RZ, R21 ;  /* 0x000000ffffa47224 */ /* 0x000fe200078e0015 */
[----:B------:R-:W-:Y:S01]  /*9610*/  ISETP.GE.U32.AND P0, PT, R199, R6, PT ;  /* 0x00000006c700720c */ /* 0x000fe20003f06070 */
[----:B------:R3:W2:Y:S01]  /*9620*/  MUFU.EX2 R21, R232 ;  /* 0x000000e800157308 */ /* 0x0006a20000000800 */
[----:B------:R-:W-:-:S02]  /*9630*/  LOP3.LUT R6, R4, 0xff, RZ, 0xc0, !PT ;  /* 0x000000ff04067812 */ /* 0x000fc400078ec0ff */
[C---:B------:R-:W-:Y:S02]  /*9640*/  ISETP.GE.U32.AND P5, PT, R199.reuse, R7, PT ;  /* 0x00000007c700720c */ /* 0x040fe40003fa6070 */
[--C-:B------:R-:W-:Y:S01]  /*9650*/  SHF.R.U32.HI R7, RZ, 0x10, R4.reuse ;  /* 0x00000010ff077819 */ /* 0x100fe20000011604 */
[----:B-1----:R-:W-:Y:S01]  /*9660*/  IMAD.MOV.U32 R230, RZ, RZ, R15 ;  /* 0x000000ffffe67224 */ /* 0x002fe200078e000f */
[----:B------:R-:W-:Y:S01]  /*9670*/  ISETP.GE.U32.AND P2, PT, R199, R6, PT ;  /* 0x00000006c700720c */ /* 0x000fe20003f46070 */
[----:B------:R1:W4:Y:S01]  /*9680*/  MUFU.EX2 R15, R231 ;  /* 0x000000e7000f7308 */ /* 0x0003220000000800 */
[----:B------:R-:W-:Y:S02]  /*9690*/  SHF.R.U32.HI R6, RZ, 0x18, R4 ;  /* 0x00000018ff067819 */ /* 0x000fe40000011604 */
[----:B------:R-:W-:Y:S02]  /*96a0*/  LOP3.LUT R9, R4, 0xffff, RZ, 0xc0, !PT ;  /* 0x0000ffff04097812 */ /* 0x000fe400078ec0ff */
[----:B------:R-:W-:Y:S01]  /*96b0*/  LOP3.LUT R4, R7, 0xff, RZ, 0xc0, !PT ;  /* 0x000000ff07047812 */ /* 0x000fe200078ec0ff */
[----:B---3--:R-:W-:-:S03]  /*96c0*/  IMAD.MOV.U32 R232, RZ, RZ, R164 ;  /* 0x000000ffffe87224 */ /* 0x008fc600078e00a4 */
[C---:B------:R-:W-:Y:S01]  /*96d0*/  ISETP.GE.U32.AND P1, PT, R199.reuse, R4, PT ;  /* 0x00000004c700720c */ /* 0x040fe20003f26070 */
[----:B------:R-:W-:Y:S02]  /*96e0*/  IMAD.MOV.U32 R164, RZ, RZ, R161 ;  /* 0x000000ffffa47224 */ /* 0x000fe400078e00a1 */
[----:B------:R-:W-:Y:S02]  /*96f0*/  IMAD.MOV.U32 R161, RZ, RZ, R14 ;  /* 0x000000ffffa17224 */ /* 0x000fe400078e000e */
[----:B------:R-:W-:Y:S02]  /*9700*/  IMAD.MOV.U32 R14, RZ, RZ, R30 ;  /* 0x000000ffff0e7224 */ /* 0x000fe400078e001e */
[----:B------:R-:W-:Y:S01]  /*9710*/  IMAD.WIDE.U32 R4, R10, -0x2daee0ad, RZ ;  /* 0xd2511f530a047825 */ /* 0x000fe200078e00ff */
[----:B------:R-:W-:Y:S01]  /*9720*/  ISETP.GE.U32.AND P6, PT, R199, R6, PT ;  /* 0x00000006c700720c */ /* 0x000fe20003fc6070 */
[----:B------:R-:W3:Y:S02]  /*9730*/  LDL.LU R30, [R1+0x1c] ;  /* 0x00001c00011e7983 */ /* 0x000ee40000300800 */
[----:B-1----:R-:W-:Y:S01]  /*9740*/  IMAD.MOV.U32 R231, RZ, RZ, R14 ;  /* 0x000000ffffe77224 */ /* 0x002fe200078e000e */
[----:B------:R-:W-:-:S02]  /*9750*/  LOP3.LUT R6, R5, R223, R8, 0x96, !PT ;  /* 0x000000df05067212 */ /* 0x000fc400078e9608 */
[C---:B------:R-:W-:Y:S01]  /*9760*/  LOP3.LUT R14, R4.reuse, 0xffff, RZ, 0xc0, !PT ;  /* 0x0000ffff040e7812 */ /* 0x040fe200078ec0ff */
[----:B--2---:R-:W-:Y:S01]  /*9770*/  FADD.FTZ R5, R21, R12 ;  /* 0x0000000c15057221 */ /* 0x004fe20000010000 */
[----:B------:R-:W-:Y:S02]  /*9780*/  LOP3.LUT R8, R4, 0xff, RZ, 0xc0, !PT ;  /* 0x000000ff04087812 */ /* 0x000fe400078ec0ff */
[--C-:B------:R-:W-:Y:S02]  /*9790*/  SHF.R.U32.HI R10, RZ, 0x10, R4.reuse ;  /* 0x00000010ff0a7819 */ /* 0x100fe40000011604 */
[----:B------:R-:W-:Y:S01]  /*97a0*/  SHF.R.U32.HI R7, RZ, 0x18, R4 ;  /* 0x00000018ff077819 */ /* 0x000fe20000011604 */
[----:B------:R-:W-:Y:S01]  /*97b0*/  FADD.FTZ R4, R20, R11 ;  /* 0x0000000b14047221 */ /* 0x000fe20000010000 */
[----:B------:R-:W-:Y:S02]  /*97c0*/  IMAD.MOV.U32 R233, RZ, RZ, R163 ;  /* 0x000000ffffe97224 */ /* 0x000fe400078e00a3 */
[C---:B------:R-:W-:Y:S01]  /*97d0*/  FADD.FTZ R5, R13.reuse, R5 ;  /* 0x000000050d057221 */ /* 0x040fe20000010000 */
[----:B------:R-:W-:Y:S01]  /*97e0*/  IMAD.MOV.U32 R163, RZ, RZ, R183 ;  /* 0x000000ffffa37224 */ /* 0x000fe200078e00b7 */
[----:B------:R-:W-:Y:S01]  /*97f0*/  F2FP.F16.F32.PACK_AB R11, R13, R21 ;  /* 0x000000150d0b723e */ /* 0x000fe200000000ff */
[----:B------:R-:W-:-:S02]  /*9800*/  IMAD.MOV.U32 R183, RZ, RZ, R23 ;  /* 0x000000ffffb77224 */ /* 0x000fc400078e0017 */
[C---:B----4-:R-:W-:Y:S01]  /*9810*/  FADD.FTZ R13, R15.reuse, R4 ;  /* 0x000000040f0d7221 */ /* 0x050fe20000010000 */
[----:B------:R-:W2:Y:S01]  /*9820*/  LDL.LU R23, [R1+0x24] ;  /* 0x0000240001177983 */ /* 0x000ea20000300800 */
[----:B------:R-:W-:Y:S02]  /*9830*/  IMAD.MOV.U32 R21, RZ, RZ, R38 ;  /* 0x000000ffff157224 */ /* 0x000fe400078e0026 */
[----:B------:R-:W-:Y:S01]  /*9840*/  IMAD.MOV.U32 R4, RZ, RZ, R186 ;  /* 0x000000ffff047224 */ /* 0x000fe200078e00ba */
[----:B------:R1:W5:Y:S01]  /*9850*/  LDL.LU R38, [R1+0x474] ;  /* 0x0004740001267983 */ /* 0x0003620000300800 */
[----:B------:R-:W-:-:S03]  /*9860*/  F2FP.F16.F32.PACK_AB R12, R15, R20 ;  /* 0x000000140f0c723e */ /* 0x000fc600000000ff */
[----:B------:R1:W4:Y:S01]  /*9870*/  LDL.LU R186, [R1+0x470] ;  /* 0x0004700001ba7983 */ /* 0x0003220000300800 */
[----:B------:R-:W-:Y:S02]  /*9880*/  IMAD.MOV.U32 R15, RZ, RZ, R22 ;  /* 0x000000ffff0f7224 */ /* 0x000fe400078e0016 */
[----:B------:R1:W-:Y:S01]  /*9890*/  MUFU.EX2 R22, R188 ;  /* 0x000000bc00167308 */ /* 0x0003e20000000800 */
[----:B------:R-:W-:Y:S01]  /*98a0*/  IMAD.MOV.U32 R20, RZ, RZ, R4 ;  /* 0x000000ffff147224 */ /* 0x000fe200078e0004 */
[C---:B------:R-:W-:Y:S02]  /*98b0*/  PRMT R113, R18.reuse, 0x7610, R113 ;  /* 0x0000761012717816 */ /* 0x040fe40000000071 */
[----:B------:R-:W-:Y:S01]  /*98c0*/  SHF.R.U32.HI R4, RZ, 0x8, R9 ;  /* 0x00000008ff047819 */ /* 0x000fe20000011609 */
[----:B------:R-:W-:Y:S01]  /*98d0*/  IMAD.MOV.U32 R9, RZ, RZ, R200 ;  /* 0x000000ffff097224 */ /* 0x000fe200078e00c8 */
[----:B------:R-:W-:Y:S01]  /*98e0*/  PRMT R112, R18, 0x7632, R112 ;  /* 0x0000763212707816 */ /* 0x000fe20000000070 */
[----:B------:R-:W-:-:S02]  /*98f0*/  IMAD.MOV.U32 R18, RZ, RZ, R15 ;  /* 0x000000ffff127224 */ /* 0x000fc400078e000f */
[----:B------:R-:W-:Y:S01]  /*9900*/  @!P4 HADD2 R167, -R113.H0_H0, -RZ.H0_H0 ;  /* 0xa00000ff71a7c230 */ /* 0x000fe20000000900 */
[----:B------:R1:W1:Y:S02]  /*9910*/  MUFU.EX2 R15, R244 ;  /* 0x000000f4000f7308 */ /* 0x0002640000000800 */
[----:B-1----:R1:W3:Y:S04]  /*9920*/  LDL.LU R188, [R1+0x46c] ;  /* 0x00046c0001bc7983 */ /* 0x0022e80000300800 */
[----:B------:R1:W2:Y:S01]  /*9930*/  LDL.LU R200, [R1+0x468] ;  /* 0x0004680001c87983 */ /* 0x0002a20000300800 */
[----:B------:R-:W-:Y:S02]  /*9940*/  IMAD.MOV.U32 R244, RZ, RZ, R18 ;  /* 0x000000fffff47224 */ /* 0x000fe400078e0012 */
[----:B------:R-:W-:Y:S01]  /*9950*/  IMAD.MOV.U32 R18, RZ, RZ, R233 ;  /* 0x000000ffff127224 */ /* 0x000fe200078e00e9 */
[----:B------:R-:W-:-:S02]  /*9960*/  PRMT R233, R113, 0x5410, R112 ;  /* 0x0000541071e97816 */ /* 0x000fc40000000070 */
[----:B------:R-:W-:Y:S01]  /*9970*/  @!P4 PRMT R113, R167, 0x5410, RZ ;  /* 0x00005410a771c816 */ /* 0x000fe200000000ff */
[----:B------:R-:W-:Y:S01]  /*9980*/  IMAD.MOV.U32 R167, RZ, RZ, R201 ;  /* 0x000000ffffa77224 */ /* 0x000fe200078e00c9 */
[----:B------:R-:W-:Y:S01]  /*9990*/  LOP3.LUT R4, R4, 0xffff, RZ, 0xc0, !PT ;  /* 0x0000ffff04047812 */ /* 0x000fe200078ec0ff */
[----:B------:R1:W2:Y:S03]  /*99a0*/  LDL.LU R201, [R1+0x464] ;  /* 0x0004640001c97983 */ /* 0x0002a60000300800 */
[----:B------:R-:W-:Y:S01]  /*99b0*/  ISETP.GE.U32.AND P4, PT, R199, R4, PT ;  /* 0x00000004c700720c */ /* 0x000fe20003f86070 */
[----:B------:R-:W-:Y:S02]  /*99c0*/  IMAD.MOV.U32 R4, RZ, RZ, R9 ;  /* 0x000000ffff047224 */ /* 0x000fe400078e0009 */
[----:B------:R1:W1:Y:S02]  /*99d0*/  MUFU.EX2 R9, R245 ;  /* 0x000000f500097308 */ /* 0x0002640000000800 */
[----:B-1----:R-:W-:-:S02]  /*99e0*/  IMAD.MOV.U32 R245, RZ, RZ, R212 ;  /* 0x000000fffff57224 */ /* 0x002fc400078e00d4 */
[----:B------:R1:W2:Y:S01]  /*99f0*/  LDL.LU R212, [R1+0x460] ;  /* 0x0004600001d47983 */ /* 0x0002a20000300800 */
[----:B------:R-:W-:Y:S01]  /*9a00*/  @!P3 HADD2 R171, -R112.H0_H0, -RZ.H0_H0 ;  /* 0xa00000ff70abb230 */ /* 0x000fe20000000900 */
[C---:B------:R-:W-:Y:S02]  /*9a10*/  PRMT R111, R17.reuse, 0x7632, R111 ;  /* 0x00007632116f7816 */ /* 0x040fe4000000006f */
[----:B------:R-:W-:Y:S02]  /*9a20*/  PRMT R110, R17, 0x7610, R110 ;  /* 0x00007610116e7816 */ /* 0x000fe4000000006e */
[----:B------:R-:W-:Y:S01]  /*9a30*/  @!P3 PRMT R112, R171, 0x5410, RZ ;  /* 0x00005410ab70b816 */ /* 0x000fe200000000ff */
[----:B------:R-:W-:Y:S01]  /*9a40*/  @!P0 HADD2 R185, -R111.H0_H0, -RZ.H0_H0 ;  /* 0xa00000ff6fb98230 */ /* 0x000fe20000000900 */
[----:B------:R-:W-:Y:S01]  /*9a50*/  ISETP.GE.U32.AND P3, PT, R199, R8, PT ;  /* 0x00000008c700720c */ /* 0x000fe20003f66070 */
[----:B------:R-:W-:Y:S02]  /*9a60*/  IMAD.MOV.U32 R8, RZ, RZ, R167 ;  /* 0x000000ffff087224 */ /* 0x000fe400078e00a7 */
[----:B------:R-:W-:Y:S01]  /*9a70*/  IMAD.MOV.U32 R167, RZ, RZ, R232 ;  /* 0x000000ffffa77224 */ /* 0x000fe200078e00e8 */
[----:B------:R-:W-:-:S02]  /*9a80*/  PRMT R232, R110, 0x5410, R111 ;  /* 0x000054106ee87816 */ /* 0x000fc4000000006f */
[----:B------:R-:W-:Y:S02]  /*9a90*/  @!P0 PRMT R111, R185, 0x5410, RZ ;  /* 0x00005410b96f8816 */ /* 0x000fe400000000ff */
[----:B------:R-:W-:Y:S01]  /*9aa0*/  ISETP.GE.U32.AND P0, PT, R199, R7, PT ;  /* 0x00000007c700720c */ /* 0x000fe20003f06070 */
[----:B------:R-:W-:Y:S01]  /*9ab0*/  IMAD.MOV.U32 R7, RZ, RZ, R4 ;  /* 0x000000ffff077224 */ /* 0x000fe200078e0004 */
[----:B------:R-:W-:Y:S01]  /*9ac0*/  SHF.R.U32.HI R4, RZ, 0x10, R6 ;  /* 0x00000010ff047819 */ /* 0x000fe20000011606 */
[----:B------:R-:W-:Y:S02]  /*9ad0*/  @!P5 HADD2 R173, -R110.H0_H0, -RZ.H0_H0 ;  /* 0xa00000ff6eadd230 */ /* 0x000fe40000000900 */
[----:B------:R-:W-:Y:S01]  /*9ae0*/  FADD.FTZ R5, R15, R5 ;  /* 0x000000050f057221 */ /* 0x000fe20000010000 */
[----:B------:R-:W-:Y:S02]  /*9af0*/  LOP3.LUT R4, R4, 0xff, RZ, 0xc0, !PT ;  /* 0x000000ff04047812 */ /* 0x000fe400078ec0ff */
[----:B------:R-:W-:Y:S01]  /*9b00*/  @!P5 PRMT R110, R173, 0x5410, RZ ;  /* 0x00005410ad6ed816 */ /* 0x000fe200000000ff */
[----:B------:R-:W-:Y:S01]  /*9b10*/  IMAD.MOV.U32 R17, RZ, RZ, R224 ;  /* 0x000000ffff117224 */ /* 0x000fe200078e00e0 */
[----:B------:R-:W-:Y:S01]  /*9b20*/  ISETP.GE.U32.AND P5, PT, R199, R4, PT ;  /* 0x00000004c700720c */ /* 0x000fe20003fa6070 */
[----:B------:R-:W-:-:S02]  /*9b30*/  IMAD.MOV.U32 R171, RZ, RZ, R20 ;  /* 0x000000ffffab7224 */ /* 0x000fc400078e0014 */
[----:B------:R-:W-:Y:S01]  /*9b40*/  FADD.FTZ R4, R9, R5 ;  /* 0x0000000509047221 */ /* 0x000fe20000010000 */
[----:B------:R1:W2:Y:S01]  /*9b50*/  LDL.LU R224, [R1+0x45c] ;  /* 0x00045c0001e07983 */ /* 0x0002a20000300800 */
[----:B------:R1:W1:Y:S01]  /*9b60*/  MUFU.EX2 R20, R213 ;  /* 0x000000d500147308 */ /* 0x0002620000000800 */
[----:B------:R-:W-:Y:S02]  /*9b70*/  IMAD.MOV.U32 R185, RZ, RZ, R225 ;  /* 0x000000ffffb97224 */ /* 0x000fe400078e00e1 */
[----:B------:R-:W-:Y:S01]  /*9b80*/  IMAD.MOV.U32 R173, RZ, RZ, R21 ;  /* 0x000000ffffad7224 */ /* 0x000fe200078e0015 */
[----:B------:R-:W-:-:S04]  /*9b90*/  PRMT R109, R19, 0x7610, R109 ;  /* 0x00007610136d7816 */ /* 0x000fc8000000006d */
[----:B------:R1:W-:Y:S01]  /*9ba0*/  MUFU.EX2 R21, R227 ;  /* 0x000000e300157308 */ /* 0x0003e20000000800 */
[----:B------:R-:W-:Y:S01]  /*9bb0*/  F2FP.F16.F32.PACK_AB R5, R9, R15 ;  /* 0x0000000f0905723e */ /* 0x000fe200000000ff */
[----:B-1----:R1:W2:Y:S04]  /*9bc0*/  LDL.LU R213, [R1+0x458] ;  /* 0x0004580001d57983 */ /* 0x0022a80000300800 */
[----:B------:R1:W2:Y:S04]  /*9bd0*/  LDL.LU R225, [R1+0x454] ;  /* 0x0004540001e17983 */ /* 0x0002a80000300800 */
[----:B------:R1:W2:Y:S04]  /*9be0*/  LDL.LU R227, [R1+0x450] ;  /* 0x0004500001e37983 */ /* 0x0002a80000300800 */
[----:B------:R1:W-:Y:S01]  /*9bf0*/  STL [R1+0x338], R4 ;  /* 0x0003380401007387 */ /* 0x0003e20000100800 */
[----:B------:R-:W-:-:S02]  /*9c00*/  PRMT R108, R19, 0x7632, R108 ;  /* 0x00007632136c7816 */ /* 0x000fc4000000006c */
[C---:B------:R-:W-:Y:S02]  /*9c10*/  PRMT R107, R16.reuse, 0x7610, R107 ;  /* 0x00007610106b7816 */ /* 0x040fe4000000006b */
[----:B------:R-:W-:Y:S01]  /*9c20*/  PRMT R106, R16, 0x7632, R106 ;  /* 0x00007632106a7816 */ /* 0x000fe2000000006a */
[----:B------:R-:W-:Y:S01]  /*9c30*/  MUFU.EX2 R19, R229 ;  /* 0x000000e500137308 */ /* 0x000fe20000000800 */
[----:B-1----:R-:W-:Y:S02]  /*9c40*/  IMAD.MOV.U32 R4, RZ, RZ, R173 ;  /* 0x000000ffff047224 */ /* 0x002fe400078e00ad */
[----:B------:R-:W-:Y:S02]  /*9c50*/  IMAD.MOV.U32 R173, RZ, RZ, R17 ;  /* 0x000000ffffad7224 */ /* 0x000fe400078e0011 */
[----:B------:R-:W-:Y:S01]  /*9c60*/  IMAD.MOV.U32 R15, RZ, RZ, R4 ;  /* 0x000000ffff0f7224 */ /* 0x000fe200078e0004 */
[----:B------:R-:W-:Y:S01]  /*9c70*/  LOP3.LUT R4, R6, 0xff, RZ, 0xc0, !PT ;  /* 0x000000ff06047812 */ /* 0x000fe200078ec0ff */
[----:B------:R-:W-:-:S02]  /*9c80*/  IMAD.MOV.U32 R9, RZ, RZ, R173 ;  /* 0x000000ffff097224 */ /* 0x000fc400078e00ad */
[----:B------:R-:W-:Y:S01]  /*9c90*/  IMAD.MOV.U32 R173, RZ, RZ, R231 ;  /* 0x000000ffffad7224 */ /* 0x000fe200078e00e7 */
[----:B------:R-:W-:Y:S01]  /*9ca0*/  PRMT R231, R109, 0x5410, R108 ;  /* 0x000054106de77816 */ /* 0x000fe2000000006c */
[----:B------:R1:W-:Y:S01]  /*9cb0*/  MUFU.EX2 R17, R226 ;  /* 0x000000e200117308 */ /* 0x0003e20000000800 */
[----:B------:R-:W-:Y:S02]  /*9cc0*/  IMAD.MOV.U32 R16, RZ, RZ, R15 ;  /* 0x000000ffff107224 */ /* 0x000fe400078e000f */
[----:B------:R-:W-:Y:S02]  /*9cd0*/  IMAD.MOV.U32 R15, RZ, RZ, R7 ;  /* 0x000000ffff0f7224 */ /* 0x000fe400078e0007 */
[----:B------:R-:W-:Y:S02]  /*9ce0*/  IMAD.MOV.U32 R7, RZ, RZ, R171 ;  /* 0x000000ffff077224 */ /* 0x000fe400078e00ab */
[----:B------:R-:W-:Y:S01]  /*9cf0*/  IMAD.MOV.U32 R171, RZ, RZ, R230 ;  /* 0x000000ffffab7224 */ /* 0x000fe200078e00e6 */
[----:B------:R-:W-:Y:S01]  /*9d00*/  PRMT R230, R107, 0x5410, R106 ;  /* 0x000054106be67816 */ /* 0x000fe2000000006a */
[----:B-1----:R1:W2:Y:S04]  /*9d10*/  LDL.LU R226, [R1+0x44c] ;  /* 0x00044c0001e27983 */ /* 0x0022a80000300800 */
[----:B------:R1:W2:Y:S01]  /*9d20*/  LDL.LU R229, [R1+0x448] ;  /* 0x0004480001e57983 */ /* 0x0002a20000300800 */
[----:B------:R-:W-:-:S02]  /*9d30*/  PRMT R105, R11, 0x7610, R105 ;  /* 0x000076100b697816 */ /* 0x000fc40000000069 */
[----:B------:R-:W-:Y:S02]  /*9d40*/  PRMT R104, R11, 0x7632, R104 ;  /* 0x000076320b687816 */ /* 0x000fe40000000068 */
[C---:B------:R-:W-:Y:S02]  /*9d50*/  PRMT R101, R5.reuse, 0x7610, R101 ;  /* 0x0000761005657816 */ /* 0x040fe40000000065 */
[----:B------:R-:W-:Y:S01]  /*9d60*/  PRMT R100, R5, 0x7632, R100 ;  /* 0x0000763205647816 */ /* 0x000fe20000000064 */
[----:B------:R-:W-:Y:S01]  /*9d70*/  MUFU.EX2 R11, R236 ;  /* 0x000000ec000b7308 */ /* 0x000fe20000000800 */
[----:B------:R-:W-:Y:S01]  /*9d80*/  F2FP.F16.F32.PACK_AB R45, R20, R22 ;  /* 0x00000016142d723e */ /* 0x000fe200000000ff */
[----:B----4-:R-:W-:-:S05]  /*9d90*/  @!P2 HADD2 R186, -R109.H0_H0, -RZ.H0_H0 ;  /* 0xa00000ff6dbaa230 */ /* 0x010fca0000000900 */
[----:B------:R-:W-:Y:S02]  /*9da0*/  @!P2 PRMT R109, R186, 0x5410, RZ ;  /* 0x00005410ba6da816 */ /* 0x000fe400000000ff */
[----:B------:R-:W-:Y:S02]  /*9db0*/  ISETP.GE.U32.AND P2, PT, R199, R4, PT ;  /* 0x00000004c700720c */ /* 0x000fe40003f46070 */
[----:B------:R-:W-:Y:S01]  /*9dc0*/  SHF.R.U32.HI R4, RZ, 0x18, R6 ;  /* 0x00000018ff047819 */ /* 0x000fe20000011606 */
[----:B------:R-:W-:Y:S01]  /*9dd0*/  IMAD.MOV.U32 R186, RZ, RZ, R18 ;  /* 0x000000ffffba7224 */ /* 0x000fe200078e0012 */
[----:B------:R-:W-:Y:S01]  /*9de0*/  LOP3.LUT R6, R6, 0xffff, RZ, 0xc0, !PT ;  /* 0x0000ffff06067812 */ /* 0x000fe200078ec0ff */
[----:B------:R4:W-:Y:S01]  /*9df0*/  MUFU.EX2 R18, R228 ;  /* 0x000000e400127308 */ /* 0x0009e20000000800 */
[----:B---3--:R-:W-:Y:S02]  /*9e00*/  @!P4 HADD2 R188, -R108.H0_H0, -RZ.H0_H0 ;  /* 0xa00000ff6cbcc230 */ /* 0x008fe40000000900 */
[----:B--2---:R-:W-:-:S03]  /*9e10*/  @!P1 HADD2 R200, -R107.H0_H0, -RZ.H0_H0 ;  /* 0xa00000ff6bc89230 */ /* 0x004fc60000000900 */
[----:B------:R-:W-:Y:S02]  /*9e20*/  @!P4 PRMT R108, R188, 0x5410, RZ ;  /* 0x00005410bc6cc816 */ /* 0x000fe400000000ff */
[C---:B------:R-:W-:Y:S02]  /*9e30*/  ISETP.GE.U32.AND P4, PT, R199.reuse, R4, PT ;  /* 0x00000004c700720c */ /* 0x040fe40003f86070 */
[----:B------:R-:W-:Y:S01]  /*9e40*/  LOP3.LUT R4, R10, 0xff, RZ, 0xc0, !PT ;  /* 0x000000ff0a047812 */ /* 0x000fe200078ec0ff */
[----:B----4-:R1:W2:Y:S01]  /*9e50*/  LDL.LU R228, [R1+0x444] ;  /* 0x0004440001e47983 */ /* 0x0102a20000300800 */
[----:B------:R-:W-:Y:S01]  /*9e60*/  @!P1 PRMT R107, R200, 0x5410, RZ ;  /* 0x00005410c86b9816 */ /* 0x000fe200000000ff */
[----:B------:R-:W-:Y:S01]  /*9e70*/  IMAD.MOV.U32 R188, RZ, RZ, R9 ;  /* 0x000000ffffbc7224 */ /* 0x000fe200078e0009 */
[----:B------:R-:W-:Y:S01]  /*9e80*/  ISETP.GE.U32.AND P1, PT, R199, R4, PT ;  /* 0x00000004c700720c */ /* 0x000fe20003f26070 */
[----:B------:R3:W4:Y:S01]  /*9e90*/  MUFU.EX2 R9, R240 ;  /* 0x000000f000097308 */ /* 0x0007220000000800 */
[----:B------:R-:W-:Y:S01]  /*9ea0*/  SHF.R.U32.HI R4, RZ, 0x8, R6 ;  /* 0x00000008ff047819 */ /* 0x000fe20000011606 */
[----:B------:R-:W-:-:S02]  /*9eb0*/  IMAD.MOV.U32 R10, RZ, RZ, R186 ;  /* 0x000000ffff0a7224 */ /* 0x000fc400078e00ba */
[----:B------:R-:W-:Y:S02]  /*9ec0*/  @!P6 HADD2 R201, -R106.H0_H0, -RZ.H0_H0 ;  /* 0xa00000ff6ac9e230 */ /* 0x000fe40000000900 */
[----:B------:R-:W-:Y:S01]  /*9ed0*/  IMAD.MOV.U32 R186, RZ, RZ, R173 ;  /* 0x000000ffffba7224 */ /* 0x000fe200078e00ad */
[----:B------:R-:W-:Y:S01]  /*9ee0*/  LOP3.LUT R4, R4, 0xffff, RZ, 0xc0, !PT ;  /* 0x0000ffff04047812 */ /* 0x000fe200078ec0ff */
[----:B------:R-:W-:Y:S02]  /*9ef0*/  IMAD.MOV.U32 R173, RZ, RZ, R8 ;  /* 0x000000ffffad7224 */ /* 0x000fe400078e0008 */
[----:B------:R-:W1:Y:S01]  /*9f00*/  MUFU.EX2 R8, R242 ;  /* 0x000000f200087308 */ /* 0x000e620000000800 */
[----:B------:R-:W-:Y:S01]  /*9f10*/  @!P6 PRMT R106, R201, 0x5410, RZ ;  /* 0x00005410c96ae816 */ /* 0x000fe200000000ff */
[----:B------:R-:W-:Y:S01]  /*9f20*/  IMAD.MOV.U32 R200, RZ, RZ, R188 ;  /* 0x000000ffffc87224 */ /* 0x000fe200078e00bc */
[----:B------:R-:W-:Y:S01]  /*9f30*/  ISETP.GE.U32.AND P6, PT, R199, R4, PT ;  /* 0x00000004c700720c */ /* 0x000fe20003fc6070 */
[----:B------:R-:W-:Y:S01]  /*9f40*/  IMAD.MOV.U32 R188, RZ, RZ, R15 ;  /* 0x000000ffffbc7224 */ /* 0x000fe200078e000f */
[----:B------:R-:W-:Y:S01]  /*9f50*/  SHF.R.U32.HI R4, RZ, 0x8, R14 ;  /* 0x00000008ff047819 */ /* 0x000fe2000001160e */
[----:B------:R-:W-:-:S02]  /*9f60*/  IMAD.MOV.U32 R201, RZ, RZ, R16 ;  /* 0x000000ffffc97224 */ /* 0x000fc400078e0010 */
[----:B------:R-:W1:Y:S01]  /*9f70*/  MUFU.EX2 R15, R234 ;  /* 0x000000ea000f7308 */ /* 0x000e620000000800 */
[----:B------:R-:W-:Y:S01]  /*9f80*/  IMAD.MOV.U32 R16, RZ, RZ, R173 ;  /* 0x000000ffff107224 */ /* 0x000fe200078e00ad */
[----:B------:R-:W-:Y:S01]  /*9f90*/  LOP3.LUT R4, R4, 0xffff, RZ, 0xc0, !PT ;  /* 0x0000ffff04047812 */ /* 0x000fe200078ec0ff */
[----:B------:R-:W-:Y:S01]  /*9fa0*/  IMAD.MOV.U32 R173, RZ, RZ, R7 ;  /* 0x000000ffffad7224 */ /* 0x000fe200078e0007 */
[----:B---3--:R-:W-:-:S04]  /*9fb0*/  PRMT R240, R105, 0x5410, R104 ;  /* 0x0000541069f07816 */ /* 0x008fc80000000068 */
[----:B------:R-:W3:Y:S01]  /*9fc0*/  MUFU.EX2 R7, R235 ;  /* 0x000000eb00077308 */ /* 0x000ee20000000800 */
[----:B------:R-:W-:-:S07]  /*9fd0*/  @!P2 HADD2 R212, -R105.H0_H0, -RZ.H0_H0 ;  /* 0xa00000ff69d4a230 */ /* 0x000fce0000000900 */
[----:B------:R-:W3:Y:S01]  /*9fe0*/  MUFU.EX2 R30, R30 ;  /* 0x0000001e001e7308 */ /* 0x000ee20000000800 */
[----:B------:R-:W-:Y:S02]  /*9ff0*/  @!P2 PRMT R105, R212, 0x5410, RZ ;  /* 0x00005410d469a816 */ /* 0x000fe400000000ff */
[----:B------:R-:W-:Y:S01]  /*a000*/  ISETP.GE.U32.AND P2, PT, R199, R4, PT ;  /* 0x00000004c700720c */ /* 0x000fe20003f46070 */
[----:B----4-:R-:W-:-:S04]  /*a010*/  FADD.FTZ R4, R9, R13 ;  /* 0x0000000d09047221 */ /* 0x010fc80000010000 */
[----:B------:R-:W4:Y:S01]  /*a020*/  MUFU.EX2 R23, R23 ;  /* 0x0000001700177308 */ /* 0x000f220000000800 */
[C---:B-1----:R-:W-:Y:S01]  /*a030*/  FADD.FTZ R5, R8.reuse, R4 ;  /* 0x0000000408057221 */ /* 0x042fe20000010000 */
[----:B------:R-:W-:-:S04]  /*a040*/  F2FP.F16.F32.PACK_AB R4, R8, R9 ;  /* 0x000000090804723e */ /* 0x000fc800000000ff */
[C---:B------:R-:W-:Y:S02]  /*a050*/  PRMT R99, R4.reuse, 0x7610, R99 ;  /* 0x0000761004637816 */ /* 0x040fe40000000063 */
[----:B------:R-:W1:Y:S01]  /*a060*/  MUFU.EX2 R6, R237 ;  /* 0x000000ed00067308 */ /* 0x000e620000000800 */
[----:B------:R-:W-:Y:S01]  /*a070*/  PRMT R98, R4, 0x7632, R98 ;  /* 0x0000763204627816 */ /* 0x000fe20000000062 */
[----:B------:R-:W-:Y:S01]  /*a080*/  FADD.FTZ R4, R15, R32 ;  /* 0x000000200f047221 */ /* 0x000fe20000010000 */
[----:B------:R3:W-:Y:S03]  /*a090*/  STL [R1+0x330], R5 ;  /* 0x0003300501007387 */ /* 0x0007e60000100800 */
[----:B---3--:R-:W-:Y:S01]  /*a0a0*/  FADD.FTZ R5, R7, R4 ;  /* 0x0000000407057221 */ /* 0x008fe20000010000 */
[----:B------:R-:W-:-:S04]  /*a0b0*/  FADD.FTZ R4, R30, R31 ;  /* 0x0000001f1e047221 */ /* 0x000fc80000010000 */
[----:B----4-:R-:W-:Y:S01]  /*a0c0*/  FADD.FTZ R4, R23, R4 ;  /* 0x0000000417047221 */ /* 0x010fe20000010000 */
[----:B------:R-:W-:-:S03]  /*a0d0*/  FADD.FTZ R5, R11, R5 ;  /* 0x000000050b057221 */ /* 0x000fc60000010000 */
[----:B------:R-:W-:Y:S01]  /*a0e0*/  FADD.FTZ R4, R22, R4 ;  /* 0x0000000416047221 */ /* 0x000fe20000010000 */
[C---:B-1----:R-:W-:Y:S01]  /*a0f0*/  FADD.FTZ R5, R6.reuse, R5 ;  /* 0x0000000506057221 */ /* 0x042fe20000010000 */
[----:B------:R-:W-:Y:S02]  /*a100*/  F2FP.F16.F32.PACK_AB R59, R6, R11 ;  /* 0x0000000b063b723e */ /* 0x000fe400000000ff */
[----:B------:R-:W-:Y:S01]  /*a110*/  FADD.FTZ R4, R20, R4 ;  /* 0x0000000414047221 */ /* 0x000fe20000010000 */
[----:B------:R1:W-:Y:S01]  /*a120*/  MUFU.EX2 R6, R249 ;  /* 0x000000f900067308 */ /* 0x0003e20000000800 */
[----:B------:R-:W-:Y:S01]  /*a130*/  IMAD.MOV.U32 R20, RZ, RZ, R250 ;  /* 0x000000ffff147224 */ /* 0x000fe200078e00fa */
[----:B-1----:R1:W3:Y:S04]  /*a140*/  LDL.LU R249, [R1+0x440] ;  /* 0x0004400001f97983 */ /* 0x0022e80000300800 */
[----:B------:R1:W4:Y:S01]  /*a150*/  LDL.LU R250, [R1+0x43c] ;  /* 0x00043c0001fa7983 */ /* 0x0003220000300800 */
[----:B------:R-:W-:-:S02]  /*a160*/  PRMT R103, R12, 0x7610, R103 ;  /* 0x000076100c677816 */ /* 0x000fc40000000067 */
[----:B------:R-:W-:Y:S02]  /*a170*/  PRMT R102, R12, 0x7632, R102 ;  /* 0x000076320c667816 */ /* 0x000fe40000000066 */
[----:B------:R-:W1:Y:S01]  /*a180*/  MUFU.EX2 R12, R241 ;  /* 0x000000f1000c7308 */ /* 0x000e620000000800 */
[----:B------:R-:W-:Y:S02]  /*a190*/  IMAD.MOV.U32 R14, RZ, RZ, R10 ;  /* 0x000000ffff0e7224 */ /* 0x000fe400078e000a */
[----:B------:R-:W-:-:S05]  /*a1a0*/  FADD.FTZ R4, R21, R4 ;  /* 0x0000000415047221 */ /* 0x000fca0000010000 */
[----:B------:R-:W1:Y:S01]  /*a1b0*/  MUFU.EX2 R8, R243 ;  /* 0x000000f300087308 */ /* 0x000e620000000800 */
[----:B------:R-:W-:Y:S01]  /*a1c0*/  FADD.FTZ R4, R17, R4 ;  /* 0x0000000411047221 */ /* 0x000fe20000010000 */
[----:B------:R-:W-:-:S06]  /*a1d0*/  VIADD R190, R190, 0x4 ;  /* 0x00000004bebe7836 */ /* 0x000fcc0000000000 */
[----:B------:R-:W1:Y:S01]  /*a1e0*/  MUFU.EX2 R10, R246 ;  /* 0x000000f6000a7308 */ /* 0x000e620000000800 */
[----:B------:R-:W-:Y:S01]  /*a1f0*/  F2FP.F16.F32.PACK_AB R67, R7, R15 ;  /* 0x0000000f0743723e */ /* 0x000fe200000000ff */
[----:B-1----:R-:W-:Y:S01]  /*a200*/  FADD.FTZ R5, R12, R5 ;  /* 0x000000050c057221 */ /* 0x002fe20000010000 */
[----:B------:R-:W-:-:S05]  /*a210*/  F2FP.F16.F32.PACK_AB R23, R23, R30 ;  /* 0x0000001e1717723e */ /* 0x000fca00000000ff */
[----:B------:R-:W1:Y:S01]  /*a220*/  MUFU.EX2 R9, R247 ;  /* 0x000000f700097308 */ /* 0x000e620000000800 */
[----:B------:R-:W-:Y:S01]  /*a230*/  FADD.FTZ R4, R19, R4 ;  /* 0x0000000413047221 */ /* 0x000fe20000010000 */
[----:B------:R-:W-:-:S04]  /*a240*/  IMAD.WIDE.U32 R30, R190, -0x326172a9, RZ ;  /* 0xcd9e8d57be1e7825 */ /* 0x000fc800078e00ff */
[----:B------:R-:W-:Y:S02]  /*a250*/  FADD.FTZ R5, R8, R5 ;  /* 0x0000000508057221 */ /* 0x000fe40000010000 */
[----:B------:R-:W1:Y:S01]  /*a260*/  MUFU.EX2 R7, R251 ;  /* 0x000000fb00077308 */ /* 0x000e620000000800 */
[----:B------:R-:W-:Y:S02]  /*a270*/  IMAD.MOV.U32 R212, RZ, RZ, R201 ;  /* 0x000000ffffd47224 */ /* 0x000fe400078e00c9 */
[----:B------:R-:W-:Y:S02]  /*a280*/  IMAD.MOV.U32 R201, RZ, RZ, R200 ;  /* 0x000000ffffc97224 */ /* 0x000fe400078e00c8 */
[----:B------:R-:W-:Y:S02]  /*a290*/  IMAD.MOV.U32 R200, RZ, RZ, R16 ;  /* 0x000000ffffc87224 */ /* 0x000fe400078e0010 */
[----:B------:R-:W-:Y:S01]  /*a2a0*/  FADD.FTZ R16, R18, R4 ;  /* 0x0000000412107221 */ /* 0x000fe20000010000 */
[----:B------:R-:W-:Y:S01]  /*a2b0*/  LOP3.LUT R4, R197, R31, RZ, 0x3c, !PT ;  /* 0x0000001fc5047212 */ /* 0x000fe200078e3cff */
[----:B------:R-:W-:Y:S01]  /*a2c0*/  FADD.FTZ R5, R10, R5 ;  /* 0x000000050a057221 */ /* 0x000fe20000010000 */
[----:B------:R-:W-:-:S03]  /*a2d0*/  IMAD.MOV.U32 R237, RZ, RZ, R14 ;  /* 0x000000ffffed7224 */ /* 0x000fc600078e000e */
[----:B------:R-:W-:-:S04]  /*a2e0*/  IMAD.WIDE.U32 R14, R4, -0x2daee0ad, RZ ;  /* 0xd2511f53040e7825 */ /* 0x000fc800078e00ff */
[----:B-1----:R-:W-:Y:S01]  /*a2f0*/  FADD.FTZ R5, R9, R5 ;  /* 0x0000000509057221 */ /* 0x002fe20000010000 */
[----:B------:R-:W-:-:S03]  /*a300*/  F2FP.F16.F32.PACK_AB R61, R18, R19 ;  /* 0x00000013123d723e */ /* 0x000fc600000000ff */
[----:B------:R-:W-:Y:S01]  /*a310*/  FADD.FTZ R5, R7, R5 ;  /* 0x0000000507057221 */ /* 0x000fe20000010000 */
[----:B------:R-:W-:-:S03]  /*a320*/  LOP3.LUT R4, R15, R196, R128, 0x96, !PT ;  /* 0x000000c40f047212 */ /* 0x000fc600078e9680 */
[----:B------:R-:W-:Y:S02]  /*a330*/  FADD.FTZ R19, R6, R5 ;  /* 0x0000000506137221 */ /* 0x000fe40000010000 */
[----:B------:R-:W-:Y:S01]  /*a340*/  IMAD.WIDE.U32 R4, R4, -0x326172a9, RZ ;  /* 0xcd9e8d5704047825 */ /* 0x000fe200078e00ff */
[----:B------:R-:W-:Y:S02]  /*a350*/  F2FP.F16.F32.PACK_AB R63, R8, R12 ;  /* 0x0000000c083f723e */ /* 0x000fe400000000ff */
        /* <DEDUP_REMOVED lines=24> */
[----:B------:R-:W-:Y:S01]  /*a4e0*/  PRMT R227, R99, 0x5410, R98 ;  /* 0x0000541063e37816 */ /* 0x000fe20000000062 */
[----:B------:R-:W-:Y:S01]  /*a4f0*/  @!P4 HADD2 R225, -R102.H0_H0, -RZ.H0_H0 ;  /* 0xa00000ff66e1c230 */ /* 0x000fe20000000900 */
[----:B------:R-:W-:Y:S01]  /*a500*/  PRMT R235, R103, 0x5410, R102 ;  /* 0x0000541067eb7816 */ /* 0x000fe20000000066 */
[----:B------:R-:W-:Y:S01]  /*a510*/  @!P6 HADD2 R224, -R104.H0_H0, -RZ.H0_H0 ;  /* 0xa00000ff68e0e230 */ /* 0x000fe20000000900 */
[----:B------:R1:W2:Y:S02]  /*a520*/  MUFU.EX2 R22, R20 ;  /* 0x0000001400167308 */ /* 0x0002a40000000800 */
[----:B------:R-:W-:Y:S01]  /*a530*/  @!P4 PRMT R102, R225, 0x5410, RZ ;  /* 0x00005410e166c816 */ /* 0x000fe200000000ff */
[----:B------:R-:W-:Y:S01]  /*a540*/  @!P2 HADD2 R226, -R100.H0_H0, -RZ.H0_H0 ;  /* 0xa00000ff64e2a230 */ /* 0x000fe20000000900 */
[----:B------:R-:W-:-:S02]  /*a550*/  @!P6 PRMT R104, R224, 0x5410, RZ ;  /* 0x00005410e068e816 */ /* 0x000fc400000000ff */
[----:B------:R-:W-:Y:S01]  /*a560*/  F2FP.F16.F32.PACK_AB R58, R17, R21 ;  /* 0x00000015113a723e */ /* 0x000fe200000000ff */
[----:B------:R-:W-:Y:S01]  /*a570*/  @!P1 HADD2 R229, -R99.H0_H0, -RZ.H0_H0 ;  /* 0xa00000ff63e59230 */ /* 0x000fe20000000900 */
[----:B------:R-:W-:Y:S01]  /*a580*/  @!P2 PRMT R100, R226, 0x5410, RZ ;  /* 0x00005410e264a816 */ /* 0x000fe200000000ff */
[----:B-1----:R-:W-:Y:S02]  /*a590*/  IMAD.MOV.U32 R20, RZ, RZ, R237 ;  /* 0x000000ffff147224 */ /* 0x002fe400078e00ed */
[----:B------:R-:W-:Y:S02]  /*a5a0*/  IMAD.MOV.U32 R237, RZ, RZ, R212 ;  /* 0x000000ffffed7224 */ /* 0x000fe400078e00d4 */
[----:B------:R-:W1:Y:S01]  /*a5b0*/  MUFU.EX2 R21, R20 ;  /* 0x0000001400157308 */ /* 0x000e620000000800 */
[----:B------:R-:W-:Y:S02]  /*a5c0*/  IMAD.MOV.U32 R212, RZ, RZ, R201 ;  /* 0x000000ffffd47224 */ /* 0x000fe400078e00c9 */
[----:B------:R-:W-:Y:S01]  /*a5d0*/  @!P5 HADD2 R213, -R103.H0_H0, -RZ.H0_H0 ;  /* 0xa00000ff67d5d230 */ /* 0x000fe20000000900 */
[----:B------:R-:W-:-:S04]  /*a5e0*/  LOP3.LUT R10, R6, 0xffff, RZ, 0xc0, !PT ;  /* 0x0000ffff060a7812 */ /* 0x000fc800078ec0ff */
[----:B------:R-:W1:Y:S01]  /*a5f0*/  MUFU.EX2 R20, R237 ;  /* 0x000000ed00147308 */ /* 0x000e620000000800 */
[----:B------:R-:W-:Y:S01]  /*a600*/  SHF.R.U32.HI R11, RZ, 0x10, R6 ;  /* 0x00000010ff0b7819 */ /* 0x000fe20000011606 */
[----:B--2---:R-:W-:-:S05]  /*a610*/  @!P0 HADD2 R228, -R98.H0_H0, -RZ.H0_H0 ;  /* 0xa00000ff62e48230 */ /* 0x004fca0000000900 */
[----:B------:R-:W-:Y:S02]  /*a620*/  @!P0 PRMT R98, R228, 0x5410, RZ ;  /* 0x00005410e4628816 */ /* 0x000fe400000000ff */
[----:B------:R-:W-:Y:S02]  /*a630*/  ISETP.GE.U32.AND P0, PT, R199, R9, PT ;  /* 0x00000009c700720c */ /* 0x000fe40003f06070 */
[----:B------:R-:W-:-:S04]  /*a640*/  LOP3.LUT R9, R8, 0xffff, RZ, 0xc0, !PT ;  /* 0x0000ffff08097812 */ /* 0x000fc800078ec0ff */
[----:B------:R-:W-:-:S04]  /*a650*/  SHF.R.U32.HI R9, RZ, 0x8, R9 ;  /* 0x00000008ff097819 */ /* 0x000fc80000011609 */
[----:B------:R-:W-:-:S04]  /*a660*/  LOP3.LUT R9, R9, 0xffff, RZ, 0xc0, !PT ;  /* 0x0000ffff09097812 */ /* 0x000fc800078ec0ff */
[----:B------:R-:W-:Y:S02]  /*a670*/  ISETP.GE.U32.AND P4, PT, R199, R9, PT ;  /* 0x00000009c700720c */ /* 0x000fe40003f86070 */
[--C-:B------:R-:W-:Y:S02]  /*a680*/  SHF.R.U32.HI R9, RZ, 0x10, R8.reuse ;  /* 0x00000010ff097819 */ /* 0x100fe40000011608 */
[----:B------:R-:W-:-:S04]  /*a690*/  SHF.R.U32.HI R8, RZ, 0x18, R8 ;  /* 0x00000018ff087819 */ /* 0x000fc80000011608 */
[C---:B------:R-:W-:Y:S02]  /*a6a0*/  ISETP.GE.U32.AND P6, PT, R199.reuse, R8, PT ;  /* 0x00000008c700720c */ /* 0x040fe40003fc6070 */
[----:B------:R-:W-:Y:S01]  /*a6b0*/  LOP3.LUT R8, R6, 0xff, RZ, 0xc0, !PT ;  /* 0x000000ff06087812 */ /* 0x000fe200078ec0ff */
[----:B------:R2:W2:Y:S03]  /*a6c0*/  MUFU.EX2 R18, R212 ;  /* 0x000000d400127308 */ /* 0x0004a60000000800 */
[----:B------:R-:W-:Y:S02]  /*a6d0*/  ISETP.GE.U32.AND P2, PT, R199, R8, PT ;  /* 0x00000008c700720c */ /* 0x000fe40003f46070 */
[----:B------:R-:W-:Y:S01]  /*a6e0*/  SHF.R.U32.HI R8, RZ, 0x18, R6 ;  /* 0x00000018ff087819 */ /* 0x000fe20000011606 */
[----:B------:R-:W-:Y:S01]  /*a6f0*/  IMAD.WIDE.U32 R6, R13, -0x2daee0ad, RZ ;  /* 0xd2511f530d067825 */ /* 0x000fe200078e00ff */
[----:B------:R-:W-:-:S02]  /*a700*/  LOP3.LUT R9, R9, 0xff, RZ, 0xc0, !PT ;  /* 0x000000ff09097812 */ /* 0x000fc400078ec0ff */
[----:B------:R-:W-:Y:S02]  /*a710*/  @!P1 PRMT R99, R229, 0x5410, RZ ;  /* 0x00005410e5639816 */ /* 0x000fe400000000ff */
[----:B------:R-:W-:Y:S02]  /*a720*/  @!P5 PRMT R103, R213, 0x5410, RZ ;  /* 0x00005410d567d816 */ /* 0x000fe400000000ff */
[C---:B------:R-:W-:Y:S02]  /*a730*/  ISETP.GE.U32.AND P1, PT, R199.reuse, R8, PT ;  /* 0x00000008c700720c */ /* 0x040fe40003f26070 */
[----:B------:R-:W-:Y:S02]  /*a740*/  ISETP.GE.U32.AND P5, PT, R199, R9, PT ;  /* 0x00000009c700720c */ /* 0x000fe40003fa6070 */
[----:B------:R-:W-:Y:S02]  /*a750*/  LOP3.LUT R8, R7, R223, R12, 0x96, !PT ;  /* 0x000000df07087212 */ /* 0x000fe400078e960c */
[----:B------:R-:W-:-:S02]  /*a760*/  LOP3.LUT R15, R6, 0xffff, RZ, 0xc0, !PT ;  /* 0x0000ffff060f7812 */ /* 0x000fc400078ec0ff */
[----:B------:R-:W-:Y:S02]  /*a770*/  LOP3.LUT R9, R6, 0xff, RZ, 0xc0, !PT ;  /* 0x000000ff06097812 */ /* 0x000fe400078ec0ff */
[--C-:B------:R-:W-:Y:S02]  /*a780*/  SHF.R.U32.HI R12, RZ, 0x10, R6.reuse ;  /* 0x00000010ff0c7819 */ /* 0x100fe40000011606 */
[----:B------:R-:W-:Y:S01]  /*a790*/  SHF.R.U32.HI R7, RZ, 0x18, R6 ;  /* 0x00000018ff077819 */ /* 0x000fe20000011606 */
[----:B------:R-:W-:Y:S01]  /*a7a0*/  FADD.FTZ R6, R22, R16 ;  /* 0x0000001016067221 */ /* 0x000fe20000010000 */
[----:B------:R-:W-:Y:S01]  /*a7b0*/  IMAD.MOV.U32 R201, RZ, RZ, R200 ;  /* 0x000000ffffc97224 */ /* 0x000fe200078e00c8 */
[----:B------:R-:W-:Y:S01]  /*a7c0*/  ISETP.GE.U32.AND P3, PT, R199, R9, PT ;  /* 0x00000009c700720c */ /* 0x000fe20003f66070 */
[----:B------:R-:W-:Y:S02]  /*a7d0*/  IMAD.MOV.U32 R200, RZ, RZ, R188 ;  /* 0x000000ffffc87224 */ /* 0x000fe400078e00bc */
[----:B-1----:R-:W-:Y:S01]  /*a7e0*/  FADD.FTZ R9, R21, R6 ;  /* 0x0000000615097221 */ /* 0x002fe20000010000 */
[----:B------:R-:W-:-:S02]  /*a7f0*/  IMAD.MOV.U32 R188, RZ, RZ, R186 ;  /* 0x000000ffffbc7224 */ /* 0x000fc400078e00ba */
[----:B------:R-:W-:Y:S01]  /*a800*/  FADD.FTZ R6, R20, R19 ;  /* 0x0000001314067221 */ /* 0x000fe20000010000 */
[----:B------:R-:W-:Y:S01]  /*a810*/  IMAD.MOV.U32 R186, RZ, RZ, R180 ;  /* 0x000000ffffba7224 */ /* 0x000fe200078e00b4 */
[----:B------:R-:W-:Y:S01]  /*a820*/  PRMT R81, R248, 0x7632, R81 ;  /* 0x00007632f8517816 */ /* 0x000fe20000000051 */
[----:B--2---:R-:W-:Y:S02]  /*a830*/  IMAD.MOV.U32 R212, RZ, RZ, R200 ;  /* 0x000000ffffd47224 */ /* 0x004fe400078e00c8 */
[----:B------:R-:W-:Y:S01]  /*a840*/  FADD.FTZ R13, R18, R6 ;  /* 0x00000006120d7221 */ /* 0x000fe20000010000 */
[----:B------:R-:W-:Y:S01]  /*a850*/  IMAD.MOV.U32 R200, RZ, RZ, R188 ;  /* 0x000000ffffc87224 */ /* 0x000fe200078e00bc */
[----:B------:R-:W-:Y:S01]  /*a860*/  SHF.R.U32.HI R6, RZ, 0x8, R10 ;  /* 0x00000008ff067819 */ /* 0x000fe2000001160a */
[----:B------:R-:W-:Y:S01]  /*a870*/  IMAD.MOV.U32 R188, RZ, RZ, R186 ;  /* 0x000000ffffbc7224 */ /* 0x000fe200078e00ba */
[----:B------:R-:W-:Y:S01]  /*a880*/  PRMT R82, R248, 0x7610, R82 ;  /* 0x00007610f8527816 */ /* 0x000fe20000000052 */
[----:B------:R-:W-:-:S02]  /*a890*/  IMAD.MOV.U32 R186, RZ, RZ, R167 ;  /* 0x000000ffffba7224 */ /* 0x000fc400078e00a7 */
[----:B------:R-:W-:Y:S01]  /*a8a0*/  IMAD.MOV.U32 R167, RZ, RZ, R244 ;  /* 0x000000ffffa77224 */ /* 0x000fe200078e00f4 */
[----:B------:R-:W-:Y:S01]  /*a8b0*/  LOP3.LUT R6, R6, 0xffff, RZ, 0xc0, !PT ;  /* 0x0000ffff06067812 */ /* 0x000fe200078ec0ff */
[----:B------:R-:W-:Y:S02]  /*a8c0*/  IMAD.MOV.U32 R244, RZ, RZ, R181 ;  /* 0x000000fffff47224 */ /* 0x000fe400078e00b5 */
[----:B------:R-:W-:Y:S01]  /*a8d0*/  IMAD.MOV.U32 R181, RZ, RZ, R177 ;  /* 0x000000ffffb57224 */ /* 0x000fe200078e00b1 */
[----:B------:R-:W-:Y:S01]  /*a8e0*/  STL [R1+0x33c], R190 ;  /* 0x00033cbe01007387 */ /* 0x000fe20000100800 */
[----:B------:R-:W-:Y:S02]  /*a8f0*/  IMAD.MOV.U32 R180, RZ, RZ, R178 ;  /* 0x000000ffffb47224 */ /* 0x000fe400078e00b2 */
[----:B------:R-:W-:Y:S01]  /*a900*/  IMAD.MOV.U32 R177, RZ, RZ, R160 ;  /* 0x000000ffffb17224 */ /* 0x000fe200078e00a0 */
[----:B------:R-:W-:Y:S01]  /*a910*/  PRMT R160, R82, 0x5410, R81 ;  /* 0x0000541052a07816 */ /* 0x000fe20000000051 */
[----:B------:R-:W-:Y:S01]  /*a920*/  IMAD.MOV.U32 R178, RZ, RZ, R252 ;  /* 0x000000ffffb27224 */ /* 0x000fe200078e00fc */
[----:B------:R-:W-:Y:S01]  /*a930*/  PRMT R78, R39, 0x7610, R78 ;  /* 0x00007610274e7816 */ /* 0x000fe2000000004e */
[----:B------:R1:W2:Y:S01]  /*a940*/  LDL.LU R252, [R1+0x438] ;  /* 0x0004380001fc7983 */ /* 0x0002a20000300800 */
[----:B------:R-:W-:-:S03]  /*a950*/  PRMT R79, R36, 0x7610, R79 ;  /* 0x00007610244f7816 */ /* 0x000fc6000000004f */
[----:B------:R1:W5:Y:S04]  /*a960*/  LDL.LU R39, [R1+0x434] ;  /* 0x0004340001277983 */ /* 0x0003680000300800 */
[----:B------:R1:W5:Y:S01]  /*a970*/  LDL.LU R36, [R1+0x430] ;  /* 0x0004300001247983 */ /* 0x0003620000300800 */
[----:B----4-:R-:W-:-:S05]  /*a980*/  @!P4 HADD2 R250, -R81.H0_H0, -RZ.H0_H0 ;  /* 0xa00000ff51fac230 */ /* 0x010fca0000000900 */
[----:B------:R-:W-:Y:S02]  /*a990*/  @!P4 PRMT R81, R250, 0x5410, RZ ;  /* 0x00005410fa51c816 */ /* 0x000fe400000000ff */
[----:B------:R-:W-:Y:S02]  /*a9a0*/  ISETP.GE.U32.AND P4, PT, R199, R6, PT ;  /* 0x00000006c700720c */ /* 0x000fe40003f86070 */
[----:B------:R-:W-:Y:S02]  /*a9b0*/  LOP3.LUT R6, R11, 0xff, RZ, 0xc0, !PT ;  /* 0x000000ff0b067812 */ /* 0x000fe400078ec0ff */
[----:B------:R4:W1:Y:S02]  /*a9c0*/  MUFU.EX2 R11, R169 ;  /* 0x000000a9000b7308 */ /* 0x0008640000000800 */
[----:B----4-:R-:W4:Y:S04]  /*a9d0*/  LDL.LU R169, [R1+0x42c] ;  /* 0x00042c0001a97983 */ /* 0x010f280000300800 */
[----:B------:R1:W3:Y:S01]  /*a9e0*/  LDL.LU.S16 R10, [R1] ;  /* 0x00000000010a7983 */ /* 0x0002e20000300600 */
[----:B------:R-:W-:-:S02]  /*a9f0*/  IMAD.MOV.U32 R237, RZ, RZ, R180 ;  /* 0x000000ffffed7224 */ /* 0x000fc400078e00b4 */
[----:B------:R-:W-:Y:S01]  /*aa00*/  IMAD.MOV.U32 R180, RZ, RZ, R159 ;  /* 0x000000ffffb47224 */ /* 0x000fe200078e009f */
[----:B------:R-:W-:Y:S02]  /*aa10*/  PRMT R159, R79, 0x5410, R78 ;  /* 0x000054104f9f7816 */ /* 0x000fe4000000004e */
[----:B------:R-:W-:Y:S01]  /*aa20*/  PRMT R76, R0, 0x7610, R76 ;  /* 0x00007610004c7816 */ /* 0x000fe2000000004c */
[----:B--2---:R-:W-:-:S05]  /*aa30*/  @!P6 HADD2 R252, -R78.H0_H0, -RZ.H0_H0 ;  /* 0xa00000ff4efce230 */ /* 0x004fca0000000900 */
[----:B------:R-:W-:Y:S02]  /*aa40*/  @!P6 PRMT R78, R252, 0x5410, RZ ;  /* 0x00005410fc4ee816 */ /* 0x000fe400000000ff */
[----:B------:R-:W-:Y:S02]  /*aa50*/  ISETP.GE.U32.AND P6, PT, R199, R6, PT ;  /* 0x00000006c700720c */ /* 0x000fe40003fc6070 */
[----:B------:R-:W-:-:S04]  /*aa60*/  SHF.R.U32.HI R6, RZ, 0x10, R8 ;  /* 0x00000010ff067819 */ /* 0x000fc80000011608 */
[----:B------:R-:W-:Y:S02]  /*aa70*/  LOP3.LUT R6, R6, 0xff, RZ, 0xc0, !PT ;  /* 0x000000ff06067812 */ /* 0x000fe400078ec0ff */
[----:B------:R-:W-:Y:S01]  /*aa80*/  PRMT R252, R2, 0x7610, R252 ;  /* 0x0000761002fc7816 */ /* 0x000fe200000000fc */
[----:B---3--:R-:W-:-:S05]  /*aa90*/  @!P5 HADD2 R10, -R79.H0_H0, -RZ.H0_H0 ;  /* 0xa00000ff4f0ad230 */ /* 0x008fca0000000900 */
[----:B----4-:R-:W-:Y:S02]  /*aaa0*/  PRMT R169, R10, 0x7610, R169 ;  /* 0x000076100aa97816 */ /* 0x010fe400000000a9 */
[----:B------:R2:W3:Y:S02]  /*aab0*/  MUFU.EX2 R10, R168 ;  /* 0x000000a8000a7308 */ /* 0x0004e40000000800 */
[----:B------:R-:W-:Y:S02]  /*aac0*/  @!P5 PRMT R79, R169, 0x5410, RZ ;  /* 0x00005410a94fd816 */ /* 0x000fe400000000ff */
[----:B------:R-:W-:Y:S02]  /*aad0*/  ISETP.GE.U32.AND P5, PT, R199, R6, PT ;  /* 0x00000006c700720c */ /* 0x000fe40003fa6070 */
[----:B------:R-:W-:-:S04]  /*aae0*/  PRMT R6, R3, 0x7610, R6 ;  /* 0x0000761003067816 */ /* 0x000fc80000000006 */
[----:B------:R-:W-:Y:S01]  /*aaf0*/  PRMT R250, R6, 0x7610, R250 ;  /* 0x0000761006fa7816 */ /* 0x000fe200000000fa */
[----:B--2---:R2:W5:Y:S04]  /*ab00*/  LDL.LU R168, [R1+0x428] ;  /* 0x0004280001a87983 */ /* 0x0045680000300800 */
[----:B------:R2:W5:Y:S04]  /*ab10*/  LDL.LU R169, [R1+0x424] ;  /* 0x0004240001a97983 */ /* 0x0005680000300800 */
[----:B------:R-:W4:Y:S04]  /*ab20*/  LDL.LU R2, [R1+0x420] ;  /* 0x0004200001027983 */ /* 0x000f280000300800 */
[----:B------:R-:W4:Y:S04]  /*ab30*/  LDL.LU R3, [R1+0x41c] ;  /* 0x00041c0001037983 */ /* 0x000f280000300800 */
[----:B------:R-:W2:Y:S04]  /*ab40*/  LDL.LU R0, [R1+0x418] ;  /* 0x0004180001007983 */ /* 0x000ea80000300800 */
[----:B------:R1:W3:Y:S01]  /*ab50*/  LDL.LU.S16 R6, [R1+0xc] ;  /* 0x00000c0001067983 */ /* 0x0002e20000300600 */
[----:B------:R-:W-:-:S05]  /*ab60*/  @!P0 HADD2 R249, -R82.H0_H0, -RZ.H0_H0 ;  /* 0xa00000ff52f98230 */ /* 0x000fca0000000900 */
[----:B------:R-:W-:Y:S02]  /*ab70*/  @!P0 PRMT R82, R249, 0x5410, RZ ;  /* 0x00005410f9528816 */ /* 0x000fe400000000ff */
[----:B------:R-:W-:-:S04]  /*ab80*/  PRMT R249, R250, 0x7610, R249 ;  /* 0x00007610faf97816 */ /* 0x000fc800000000f9 */
[----:B------:R-:W-:Y:S02]  /*ab90*/  PRMT R242, R249, 0x7610, R242 ;  /* 0x00007610f9f27816 */ /* 0x000fe400000000f2 */
[----:B------:R-:W-:Y:S02]  /*aba0*/  F2FP.F16.F32.PACK_AB R53, R21, R22 ;  /* 0x000000161535723e */ /* 0x000fe400000000ff */
[----:B------:R-:W-:Y:S01]  /*abb0*/  PRMT R236, R242, 0x7610, R236 ;  /* 0x00007610f2ec7816 */ /* 0x000fe200000000ec */
[----:B------:R-:W-:Y:S01]  /*abc0*/  IMAD.MOV.U32 R242, RZ, RZ, R167 ;  /* 0x000000fffff27224 */ /* 0x000fe200078e00a7 */
[----:B------:R-:W-:Y:S02]  /*abd0*/  ISETP.GE.U32.AND P0, PT, R199, R7, PT ;  /* 0x00000007c700720c */ /* 0x000fe40003f06070 */
[----:B------:R-:W-:Y:S02]  /*abe0*/  PRMT R7, R252, 0x7610, R7 ;  /* 0x00007610fc077816 */ /* 0x000fe40000000007 */
[----:B------:R-:W-:Y:S01]  /*abf0*/  PRMT R246, R236, 0x7610, R246 ;  /* 0x00007610ecf67816 */ /* 0x000fe200000000f6 */
[----:B------:R-:W-:Y:S01]  /*ac00*/  IMAD.MOV.U32 R236, RZ, RZ, R242 ;  /* 0x000000ffffec7224 */ /* 0x000fe200078e00f2 */
[----:B------:R-:W-:Y:S01]  /*ac10*/  PRMT R75, R210, 0x7610, R75 ;  /* 0x00007610d24b7816 */ /* 0x000fe2000000004b */
[----:B------:R-:W-:Y:S01]  /*ac20*/  IMAD.MOV.U32 R242, RZ, RZ, R209 ;  /* 0x000000fffff27224 */ /* 0x000fe200078e00d1 */
[----:B------:R-:W-:Y:S01]  /*ac30*/  PRMT R248, R7, 0x7610, R248 ;  /* 0x0000761007f87816 */ /* 0x000fe200000000f8 */
[----:B------:R1:W5:Y:S04]  /*ac40*/  LDL.LU R210, [R1+0x414] ;  /* 0x0004140001d27983 */ /* 0x0003680000300800 */
[----:B------:R1:W5:Y:S01]  /*ac50*/  LDL.LU R209, [R1+0x410] ;  /* 0x0004100001d17983 */ /* 0x0003620000300800 */
[----:B---3--:R-:W-:-:S05]  /*ac60*/  @!P2 HADD2 R6, -R76.H0_H0, -RZ.H0_H0 ;  /* 0xa00000ff4c06a230 */ /* 0x008fca0000000900 */
[----:B------:R-:W-:Y:S01]  /*ac70*/  PRMT R22, R6, 0x7610, R22 ;  /* 0x0000761006167816 */ /* 0x000fe20000000016 */
[----:B-1----:R-:W-:-:S04]  /*ac80*/  FADD.FTZ R6, R11, R9 ;  /* 0x000000090b067221 */ /* 0x002fc80000010000 */
[----:B------:R-:W-:Y:S02]  /*ac90*/  FADD.FTZ R7, R10, R6 ;  /* 0x000000060a077221 */ /* 0x000fe40000010000 */
[----:B------:R1:W3:Y:S01]  /*aca0*/  LDL.LU.S16 R6, [R1+0x10] ;  /* 0x0000100001067983 */ /* 0x0002e20000300600 */
[----:B------:R-:W-:Y:S02]  /*acb0*/  IMAD.MOV.U32 R167, RZ, RZ, R244 ;  /* 0x000000ffffa77224 */ /* 0x000fe400078e00f4 */
[----:B------:R-:W-:Y:S02]  /*acc0*/  IMAD.MOV.U32 R244, RZ, RZ, R181 ;  /* 0x000000fffff47224 */ /* 0x000fe400078e00b5 */
[----:B------:R-:W-:Y:S02]  /*acd0*/  IMAD.MOV.U32 R181, RZ, RZ, R177 ;  /* 0x000000ffffb57224 */ /* 0x000fe400078e00b1 */
[----:B------:R-:W-:Y:S01]  /*ace0*/  IMAD.MOV.U32 R177, RZ, RZ, R158 ;  /* 0x000000ffffb17224 */ /* 0x000fe200078e009e */
[----:B------:R-:W-:-:S02]  /*acf0*/  PRMT R158, R76, 0x5410, R75 ;  /* 0x000054104c9e7816 */ /* 0x000fc4000000004b */
[----:B------:R-:W-:Y:S01]  /*ad00*/  @!P2 PRMT R76, R22, 0x5410, RZ ;  /* 0x00005410164ca816 */ /* 0x000fe200000000ff */
[----:B---3--:R-:W-:-:S05]  /*ad10*/  @!P4 HADD2 R6, -R75.H0_H0, -RZ.H0_H0 ;  /* 0xa00000ff4b06c230 */ /* 0x008fca0000000900 */
[----:B------:R-:W-:Y:S02]  /*ad20*/  PRMT R21, R6, 0x7610, R21 ;  /* 0x0000761006157816 */ /* 0x000fe40000000015 */
[----:B------:R-:W-:-:S04]  /*ad30*/  LOP3.LUT R6, R8, 0xff, RZ, 0xc0, !PT ;  /* 0x000000ff08067812 */ /* 0x000fc800078ec0ff */
[----:B------:R-:W-:Y:S02]  /*ad40*/  ISETP.GE.U32.AND P2, PT, R199, R6, PT ;  /* 0x00000006c700720c */ /* 0x000fe40003f46070 */
[----:B------:R1:W3:Y:S01]  /*ad50*/  LDL.LU.S16 R6, [R1+0x14] ;  /* 0x0000140001067983 */ /* 0x0002e20000300600 */
[----:B------:R-:W-:Y:S02]  /*ad60*/  PRMT R251, R248, 0x7610, R251 ;  /* 0x00007610f8fb7816 */ /* 0x000fe400000000fb */
[----:B------:R-:W-:Y:S02]  /*ad70*/  LOP3.LUT R16, R27, R215, R30, 0x96, !PT ;  /* 0x000000d71b107212 */ /* 0x000fe400078e961e */
[----:B------:R-:W-:Y:S02]  /*ad80*/  PRMT R247, R251, 0x7610, R247 ;  /* 0x00007610fbf77816 */ /* 0x000fe400000000f7 */
[----:B------:R-:W-:Y:S02]  /*ad90*/  PRMT R27, R246, 0x7610, R27 ;  /* 0x00007610f61b7816 */ /* 0x000fe4000000001b */
[----:B------:R-:W-:-:S04]  /*ada0*/  PRMT R225, R247, 0x7610, R225 ;  /* 0x00007610f7e17816 */ /* 0x000fc800000000e1 */
[----:B------:R-:W-:Y:S02]  /*adb0*/  PRMT R224, R225, 0x7610, R224 ;  /* 0x00007610e1e07816 */ /* 0x000fe400000000e0 */
[----:B------:R-:W-:Y:S02]  /*adc0*/  F2FP.F16.F32.PACK_AB R51, R18, R20 ;  /* 0x000000141233723e */ /* 0x000fe400000000ff */
[----:B------:R-:W-:Y:S01]  /*add0*/  PRMT R213, R224, 0x7610, R213 ;  /* 0x00007610e0d57816 */ /* 0x000fe200000000d5 */
[----:B------:R-:W-:Y:S02]  /*ade0*/  IMAD.MOV.U32 R224, RZ, RZ, R237 ;  /* 0x000000ffffe07224 */ /* 0x000fe400078e00ed */
[----:B------:R-:W-:Y:S02]  /*adf0*/  IMAD.MOV.U32 R237, RZ, RZ, R236 ;  /* 0x000000ffffed7224 */ /* 0x000fe400078e00ec */
[----:B------:R-:W-:Y:S01]  /*ae00*/  IMAD.MOV.U32 R236, RZ, RZ, R242 ;  /* 0x000000ffffec7224 */ /* 0x000fe200078e00f2 */
[----:B------:R-:W-:Y:S01]  /*ae10*/  @!P4 PRMT R75, R21, 0x5410, RZ ;  /* 0x00005410154bc816 */ /* 0x000fe200000000ff */
[----:B------:R-:W-:-:S02]  /*ae20*/  IMAD.MOV.U32 R242, RZ, RZ, R188 ;  /* 0x000000fffff27224 */ /* 0x000fc400078e00bc */
[----:B------:R-:W-:Y:S02]  /*ae30*/  IMAD.MOV.U32 R188, RZ, RZ, R187 ;  /* 0x000000ffffbc7224 */ /* 0x000fe400078e00bb */
[----:B------:R-:W-:Y:S02]  /*ae40*/  IMAD.MOV.U32 R187, RZ, RZ, R208 ;  /* 0x000000ffffbb7224 */ /* 0x000fe400078e00d0 */
[----:B------:R1:W5:Y:S01]  /*ae50*/  LDL.LU R208, [R1+0x40c] ;  /* 0x00040c0001d07983 */ /* 0x0003620000300800 */
[----:B---3--:R-:W-:-:S05]  /*ae60*/  @!P1 HADD2 R6, -R27.H0_H0, -RZ.H0_H0 ;  /* 0xa00000ff1b069230 */ /* 0x008fca0000000900 */
[----:B------:R-:W-:Y:S02]  /*ae70*/  PRMT R20, R6, 0x7610, R20 ;  /* 0x0000761006147816 */ /* 0x000fe40000000014 */
[----:B------:R-:W-:-:S04]  /*ae80*/  SHF.R.U32.HI R6, RZ, 0x18, R8 ;  /* 0x00000018ff067819 */ /* 0x000fc80000011608 */
[----:B------:R-:W-:Y:S02]  /*ae90*/  ISETP.GE.U32.AND P4, PT, R199, R6, PT ;  /* 0x00000006c700720c */ /* 0x000fe40003f86070 */
[----:B------:R-:W-:Y:S02]  /*aea0*/  LOP3.LUT R6, R12, 0xff, RZ, 0xc0, !PT ;  /* 0x000000ff0c067812 */ /* 0x000fe400078ec0ff */
[----:B------:R1:W3:Y:S01]  /*aeb0*/  LDL.LU.S16 R12, [R1+0x18] ;  /* 0x00001800010c7983 */ /* 0x0002e20000300600 */
[--C-:B------:R-:W-:Y:S02]  /*aec0*/  LOP3.LUT R17, R5, R214, R26.reuse, 0x96, !PT ;  /* 0x000000d605117212 */ /* 0x100fe400078e961a */
[----:B------:R-:W-:Y:S01]  /*aed0*/  PRMT R26, R213, 0x7610, R26 ;  /* 0x00007610d51a7816 */ /* 0x000fe2000000001a */
[----:B------:R-:W-:Y:S02]  /*aee0*/  IMAD.MOV.U32 R213, RZ, RZ, R236 ;  /* 0x000000ffffd57224 */ /* 0x000fe400078e00ec */
[----:B------:R-:W-:Y:S01]  /*aef0*/  IMAD.MOV.U32 R236, RZ, RZ, R242 ;  /* 0x000000ffffec7224 */ /* 0x000fe200078e00f2 */
[----:B------:R-:W-:Y:S01]  /*af00*/  LOP3.LUT R8, R8, 0xffff, RZ, 0xc0, !PT ;  /* 0x0000ffff08087812 */ /* 0x000fe200078ec0ff */
[----:B------:R-:W-:-:S02]  /*af10*/  IMAD.MOV.U32 R242, RZ, RZ, R188 ;  /* 0x000000fffff27224 */ /* 0x000fc400078e00bc */
[----:B------:R-:W-:Y:S01]  /*af20*/  IMAD.MOV.U32 R188, RZ, RZ, R157 ;  /* 0x000000ffffbc7224 */ /* 0x000fe200078e009d */
[----:B------:R-:W-:Y:S02]  /*af30*/  PRMT R157, R26, 0x5410, R27 ;  /* 0x000054101a9d7816 */ /* 0x000fe4000000001b */
[----:B------:R-:W-:Y:S02]  /*af40*/  @!P1 PRMT R27, R20, 0x5410, RZ ;  /* 0x00005410141b9816 */ /* 0x000fe400000000ff */
[----:B------:R-:W-:Y:S02]  /*af50*/  ISETP.GE.U32.AND P1, PT, R199, R6, PT ;  /* 0x00000006c700720c */ /* 0x000fe40003f26070 */
[----:B------:R-:W-:Y:S01]  /*af60*/  SHF.R.U32.HI R6, RZ, 0x8, R8 ;  /* 0x00000008ff067819 */ /* 0x000fe20000011608 */
[----:B------:R-:W-:Y:S01]  /*af70*/  IMAD.MOV.U32 R225, RZ, RZ, R213 ;  /* 0x000000ffffe17224 */ /* 0x000fe200078e00d5 */
[----:B------:R-:W-:Y:S01]  /*af80*/  F2FP.F16.F32.PACK_AB R49, R10, R11 ;  /* 0x0000000b0a31723e */ /* 0x000fe200000000ff */
[----:B------:R-:W-:Y:S01]  /*af90*/  IMAD.MOV.U32 R213, RZ, RZ, R224 ;  /* 0x000000ffffd57224 */ /* 0x000fe200078e00e0 */
[----:B------:R-:W-:Y:S01]  /*afa0*/  LOP3.LUT R6, R6, 0xffff, RZ, 0xc0, !PT ;  /* 0x0000ffff06067812 */ /* 0x000fe200078ec0ff */
[----:B------:R-:W-:-:S02]  /*afb0*/  IMAD.MOV.U32 R224, RZ, RZ, R237 ;  /* 0x000000ffffe07224 */ /* 0x000fc400078e00ed */
[----:B------:R-:W-:Y:S02]  /*afc0*/  IMAD.MOV.U32 R237, RZ, RZ, R167 ;  /* 0x000000ffffed7224 */ /* 0x000fe400078e00a7 */
[----:B------:R-:W-:Y:S02]  /*afd0*/  IMAD.MOV.U32 R167, RZ, RZ, R244 ;  /* 0x000000ffffa77224 */ /* 0x000fe400078e00f4 */
[----:B------:R-:W2:Y:S01]  /*afe0*/  LDL R244, [R1+0x370] ;  /* 0x0003700001f47983 */ /* 0x000ea20000100800 */
[----:B---3--:R-:W-:-:S05]  /*aff0*/  @!P6 HADD2 R12, -R26.H0_H0, -RZ.H0_H0 ;  /* 0xa00000ff1a0ce230 */ /* 0x008fca0000000900 */
[----:B------:R-:W-:-:S04]  /*b000*/  PRMT R10, R12, 0x7610, R10 ;  /* 0x000076100c0a7816 */ /* 0x000fc8000000000a */
[----:B------:R-:W-:Y:S02]  /*b010*/  @!P6 PRMT R26, R10, 0x5410, RZ ;  /* 0x000054100a1ae816 */ /* 0x000fe400000000ff */
[----:B------:R-:W-:Y:S02]  /*b020*/  ISETP.GE.U32.AND P6, PT, R199, R6, PT ;  /* 0x00000006c700720c */ /* 0x000fe40003fc6070 */
[----:B------:R1:W3:Y:S01]  /*b030*/  LDL.LU.S16 R6, [R1+0x20] ;  /* 0x0000200001067983 */ /* 0x0002e20000300600 */
[C---:B------:R-:W-:Y:S01]  /*b040*/  PRMT R80, R33.reuse, 0x7610, R80 ;  /* 0x0000761021507816 */ /* 0x040fe20000000050 */
[----:B------:R4:W-:Y:S01]  /*b050*/  MUFU.EX2 R12, R225 ;  /* 0x000000e1000c7308 */ /* 0x0009e20000000800 */
[----:B------:R-:W-:Y:S01]  /*b060*/  PRMT R77, R33, 0x7632, R77 ;  /* 0x00007632214d7816 */ /* 0x000fe2000000004d */
[----:B----4-:R-:W-:Y:S02]  /*b070*/  IMAD.MOV.U32 R225, RZ, RZ, R213 ;  /* 0x000000ffffe17224 */ /* 0x010fe400078e00d5 */
[----:B------:R-:W-:-:S02]  /*b080*/  IMAD.MOV.U32 R213, RZ, RZ, R237 ;  /* 0x000000ffffd57224 */ /* 0x000fc400078e00ed */
[----:B------:R-:W-:Y:S02]  /*b090*/  IMAD.MOV.U32 R237, RZ, RZ, R212 ;  /* 0x000000ffffed7224 */ /* 0x000fe400078e00d4 */
[----:B------:R-:W-:Y:S02]  /*b0a0*/  IMAD.MOV.U32 R212, RZ, RZ, R201 ;  /* 0x000000ffffd47224 */ /* 0x000fe400078e00c9 */
[----:B------:R-:W-:Y:S01]  /*b0b0*/  IMAD.MOV.U32 R201, RZ, RZ, R173 ;  /* 0x000000ffffc97224 */ /* 0x000fe200078e00ad */
[----:B------:R4:W-:Y:S01]  /*b0c0*/  MUFU.EX2 R10, R225 ;  /* 0x000000e1000a7308 */ /* 0x0009e20000000800 */
[----:B------:R-:W-:Y:S02]  /*b0d0*/  IMAD.MOV.U32 R173, RZ, RZ, R164 ;  /* 0x000000ffffad7224 */ /* 0x000fe400078e00a4 */
[----:B------:R-:W-:Y:S02]  /*b0e0*/  IMAD.MOV.U32 R164, RZ, RZ, R207 ;  /* 0x000000ffffa47224 */ /* 0x000fe400078e00cf */
[----:B------:R1:W5:Y:S01]  /*b0f0*/  LDL.LU R207, [R1+0x408] ;  /* 0x0004080001cf7983 */ /* 0x0003620000300800 */
[----:B----4-:R-:W-:-:S02]  /*b100*/  IMAD.MOV.U32 R225, RZ, RZ, R237 ;  /* 0x000000ffffe17224 */ /* 0x010fc400078e00ed */
[----:B------:R-:W-:Y:S02]  /*b110*/  IMAD.MOV.U32 R237, RZ, RZ, R212 ;  /* 0x000000ffffed7224 */ /* 0x000fe400078e00d4 */
[----:B------:R-:W-:Y:S02]  /*b120*/  IMAD.MOV.U32 R212, RZ, RZ, R201 ;  /* 0x000000ffffd47224 */ /* 0x000fe400078e00c9 */
[----:B------:R-:W-:Y:S01]  /*b130*/  IMAD.MOV.U32 R201, RZ, RZ, R164 ;  /* 0x000000ffffc97224 */ /* 0x000fe200078e00a4 */
[----:B------:R-:W-:Y:S01]  /*b140*/  PRMT R164, R80, 0x5410, R77 ;  /* 0x0000541050a47816 */ /* 0x000fe2000000004d */
[----:B---3--:R-:W-:-:S05]  /*b150*/  @!P2 HADD2 R6, -R80.H0_H0, -RZ.H0_H0 ;  /* 0xa00000ff5006a230 */ /* 0x008fca0000000900 */
[----:B------:R-:W-:-:S04]  /*b160*/  PRMT R8, R6, 0x7610, R8 ;  /* 0x0000761006087816 */ /* 0x000fc80000000008 */
[----:B------:R-:W-:Y:S02]  /*b170*/  @!P2 PRMT R80, R8, 0x5410, RZ ;  /* 0x000054100850a816 */ /* 0x000fe400000000ff */
[----:B------:R1:W3:Y:S02]  /*b180*/  LDL.LU.S16 R8, [R1+0x28] ;  /* 0x0000280001087983 */ /* 0x0002e40000300600 */
[----:B---3--:R-:W-:-:S05]  /*b190*/  @!P6 HADD2 R8, -R77.H0_H0, -RZ.H0_H0 ;  /* 0xa00000ff4d08e230 */ /* 0x008fca0000000900 */
[----:B------:R-:W-:Y:S02]  /*b1a0*/  PRMT R11, R8, 0x7610, R11 ;  /* 0x00007610080b7816 */ /* 0x000fe4000000000b */
[----:B------:R3:W4:Y:S02]  /*b1b0*/  MUFU.EX2 R8, R206 ;  /* 0x000000ce00087308 */ /* 0x0007240000000800 */
[----:B---3--:R1:W5:Y:S04]  /*b1c0*/  LDL.LU R206, [R1+0x404] ;  /* 0x0004040001ce7983 */ /* 0x0083680000300800 */
[----:B------:R1:W3:Y:S01]  /*b1d0*/  LDL.LU.S16 R20, [R1+0x2c] ;  /* 0x00002c0001147983 */ /* 0x0002e20000300600 */
[----:B------:R-:W-:-:S05]  /*b1e0*/  PRMT R73, R35, 0x7632, R73 ;  /* 0x0000763223497816 */ /* 0x000fca0000000049 */
[----:B---3--:R-:W-:-:S05]  /*b1f0*/  @!P4 HADD2 R20, -R73.H0_H0, -RZ.H0_H0 ;  /* 0xa00000ff4914c230 */ /* 0x008fca0000000900 */
[----:B------:R-:W-:Y:S02]  /*b200*/  PRMT R9, R20, 0x7610, R9 ;  /* 0x0000761014097816 */ /* 0x000fe40000000009 */
[----:B------:R1:W3:Y:S01]  /*b210*/  LDL.LU.S16 R20, [R1+0x30] ;  /* 0x0000300001147983 */ /* 0x0002e20000300600 */
[----:B------:R-:W-:Y:S02]  /*b220*/  PRMT R74, R35, 0x7610, R74 ;  /* 0x00007610234a7816 */ /* 0x000fe4000000004a */
[----:B------:R-:W-:-:S04]  /*b230*/  SHF.R.U32.HI R6, RZ, 0x8, R15 ;  /* 0x00000008ff067819 */ /* 0x000fc8000001160f */
[----:B------:R-:W-:Y:S01]  /*b240*/  LOP3.LUT R6, R6, 0xffff, RZ, 0xc0, !PT ;  /* 0x0000ffff06067812 */ /* 0x000fe200078ec0ff */
[----:B------:R-:W-:-:S03]  /*b250*/  IMAD.MOV.U32 R246, RZ, RZ, R213 ;  /* 0x000000fffff67224 */ /* 0x000fc600078e00d5 */
[----:B------:R-:W-:Y:S01]  /*b260*/  ISETP.GE.U32.AND P2, PT, R199, R6, PT ;  /* 0x00000006c700720c */ /* 0x000fe20003f46070 */
[----:B------:R-:W-:Y:S02]  /*b270*/  IMAD.MOV.U32 R213, RZ, RZ, R236 ;  /* 0x000000ffffd57224 */ /* 0x000fe400078e00ec */
[----:B------:R-:W-:Y:S01]  /*b280*/  IMAD.MOV.U32 R236, RZ, RZ, R163 ;  /* 0x000000ffffec7224 */ /* 0x000fe200078e00a3 */
[----:B------:R-:W-:Y:S02]  /*b290*/  PRMT R163, R74, 0x5410, R73 ;  /* 0x000054104aa37816 */ /* 0x000fe40000000049 */
[----:B------:R-:W-:Y:S02]  /*b2a0*/  @!P6 PRMT R77, R11, 0x5410, RZ ;  /* 0x000054100b4de816 */ /* 0x000fe400000000ff */
[----:B------:R2:W-:Y:S01]  /*b2b0*/  MUFU.EX2 R11, R205 ;  /* 0x000000cd000b7308 */ /* 0x0005e20000000800 */
[----:B------:R-:W-:Y:S02]  /*b2c0*/  @!P4 PRMT R73, R9, 0x5410, RZ ;  /* 0x000054100949c816 */ /* 0x000fe400000000ff */
[----:B----4-:R-:W-:-:S05]  /*b2d0*/  F2FP.F16.F32.PACK_AB R47, R8, R10 ;  /* 0x0000000a082f723e */ /* 0x010fca00000000ff */
[----:B------:R4:W1:Y:S01]  /*b2e0*/  MUFU.EX2 R9, R204 ;  /* 0x000000cc00097308 */ /* 0x0008620000000800 */
[----:B--2---:R2:W5:Y:S04]  /*b2f0*/  LDL.LU R205, [R1+0x400] ;  /* 0x0004000001cd7983 */ /* 0x0045680000300800 */
[----:B----4-:R2:W5:Y:S01]  /*b300*/  LDL.LU R204, [R1+0x3fc] ;  /* 0x0003fc0001cc7983 */ /* 0x0105620000300800 */
[----:B---3--:R-:W-:-:S05]  /*b310*/  @!P5 HADD2 R20, -R74.H0_H0, -RZ.H0_H0 ;  /* 0xa00000ff4a14d230 */ /* 0x008fca0000000900 */
[----:B------:R-:W-:Y:S02]  /*b320*/  PRMT R6, R20, 0x7610, R6 ;  /* 0x0000761014067816 */ /* 0x000fe40000000006 */
[----:B------:R2:W3:Y:S02]  /*b330*/  LDL.LU.S16 R20, [R1+0x3c] ;  /* 0x00003c0001147983 */ /* 0x0004e40000300600 */
[----:B------:R-:W-:Y:S01]  /*b340*/  @!P5 PRMT R74, R6, 0x5410, RZ ;  /* 0x00005410064ad816 */ /* 0x000fe200000000ff */
[----:B------:R-:W-:-:S04]  /*b350*/  FADD.FTZ R6, R10, R13 ;  /* 0x0000000d0a067221 */ /* 0x000fc80000010000 */
[----:B------:R-:W-:Y:S02]  /*b360*/  FADD.FTZ R6, R8, R6 ;  /* 0x0000000608067221 */ /* 0x000fe40000010000 */
[----:B------:R2:W4:Y:S01]  /*b370*/  LDL.LU.S16 R8, [R1+0x38] ;  /* 0x0000380001087983 */ /* 0x0005220000300600 */
[C---:B------:R-:W-:Y:S02]  /*b380*/  PRMT R83, R34.reuse, 0x7632, R83 ;  /* 0x0000763222537816 */ /* 0x040fe40000000053 */
[----:B------:R-:W-:-:S05]  /*b390*/  PRMT R84, R34, 0x7610, R84 ;  /* 0x0000761022547816 */ /* 0x000fca0000000054 */
[----:B---3--:R-:W-:Y:S02]  /*b3a0*/  @!P3 HADD2 R20, -R84.H0_H0, -RZ.H0_H0 ;  /* 0xa00000ff5414b230 */ /* 0x008fe40000000900 */
[----:B----4-:R-:W-:-:S03]  /*b3b0*/  @!P2 HADD2 R8, -R83.H0_H0, -RZ.H0_H0 ;  /* 0xa00000ff5308a230 */ /* 0x010fc60000000900 */
[----:B------:R-:W-:Y:S02]  /*b3c0*/  PRMT R19, R20, 0x7610, R19 ;  /* 0x0000761014137816 */ /* 0x000fe40000000013 */
[----:B------:R-:W-:Y:S02]  /*b3d0*/  PRMT R18, R8, 0x7610, R18 ;  /* 0x0000761008127816 */ /* 0x000fe40000000012 */
[----:B------:R3:W4:Y:S02]  /*b3e0*/  MUFU.EX2 R8, R203 ;  /* 0x000000cb00087308 */ /* 0x0007240000000800 */
[----:B---3--:R2:W5:Y:S04]  /*b3f0*/  LDL.LU R203, [R1+0x3f8] ;  /* 0x0003f80001cb7983 */ /* 0x0085680000300800 */
[----:B------:R2:W3:Y:S02]  /*b400*/  LDL.LU.S16 R20, [R1+0x44] ;  /* 0x0000440001147983 */ /* 0x0004e40000300600 */
[----:B---3--:R-:W-:-:S05]  /*b410*/  @!P1 HADD2 R20, -R86.H0_H0, -RZ.H0_H0 ;  /* 0xa00000ff56149230 */ /* 0x008fca0000000900 */
[----:B------:R-:W-:Y:S02]  /*b420*/  PRMT R13, R20, 0x7610, R13 ;  /* 0x00007610140d7816 */ /* 0x000fe4000000000d */
[----:B------:R2:W3:Y:S01]  /*b430*/  LDL.LU.S16 R20, [R1+0x40] ;  /* 0x0000400001147983 */ /* 0x0004e20000300600 */
[----:B------:R-:W-:Y:S01]  /*b440*/  PRMT R85, R86, 0x7632, R85 ;  /* 0x0000763256557816 */ /* 0x000fe20000000055 */
[----:B------:R-:W-:Y:S02]  /*b450*/  IMAD.MOV.U32 R247, RZ, RZ, R246 ;  /* 0x000000fffff77224 */ /* 0x000fe400078e00f6 */
[----:B------:R-:W-:Y:S02]  /*b460*/  IMAD.MOV.U32 R246, RZ, RZ, R212 ;  /* 0x000000fffff67224 */ /* 0x000fe400078e00d4 */
[----:B------:R-:W-:Y:S01]  /*b470*/  FADD.FTZ R7, R12, R7 ;  /* 0x000000070c077221 */ /* 0x000fe20000010000 */
[----:B------:R-:W-:Y:S02]  /*b480*/  IMAD.MOV.U32 R212, RZ, RZ, R201 ;  /* 0x000000ffffd47224 */ /* 0x000fe400078e00c9 */
[----:B-1----:R-:W-:Y:S01]  /*b490*/  FADD.FTZ R6, R9, R6 ;  /* 0x0000000609067221 */ /* 0x002fe20000010000 */
[----:B------:R-:W-:-:S02]  /*b4a0*/  IMAD.MOV.U32 R201, RZ, RZ, R173 ;  /* 0x000000ffffc97224 */ /* 0x000fc400078e00ad */
[----:B------:R-:W-:Y:S01]  /*b4b0*/  IMAD.MOV.U32 R173, RZ, RZ, R161 ;  /* 0x000000ffffad7224 */ /* 0x000fe200078e00a1 */
[----:B------:R-:W-:Y:S01]  /*b4c0*/  PRMT R161, R84, 0x5410, R83 ;  /* 0x0000541054a17816 */ /* 0x000fe20000000053 */
[----:B------:R-:W-:Y:S01]  /*b4d0*/  IMAD.MOV.U32 R251, RZ, RZ, R247 ;  /* 0x000000fffffb7224 */ /* 0x000fe200078e00f7 */
[----:B------:R-:W-:Y:S01]  /*b4e0*/  @!P2 PRMT R83, R18, 0x5410, RZ ;  /* 0x000054101253a816 */ /* 0x000fe200000000ff */
[----:B------:R-:W-:Y:S01]  /*b4f0*/  FADD.FTZ R18, R11, R7 ;  /* 0x000000070b127221 */ /* 0x000fe20000010000 */
[----:B----4-:R-:W-:Y:S01]  /*b500*/  F2FP.F16.F32.PACK_AB R41, R8, R9 ;  /* 0x000000090829723e */ /* 0x010fe200000000ff */
[----:B------:R-:W-:Y:S02]  /*b510*/  IMAD.MOV.U32 R247, RZ, RZ, R201 ;  /* 0x000000fffff77224 */ /* 0x000fe400078e00c9 */
[----:B------:R-:W-:Y:S02]  /*b520*/  IMAD.MOV.U32 R201, RZ, RZ, R173 ;  /* 0x000000ffffc97224 */ /* 0x000fe400078e00ad */
[----:B------:R-:W-:Y:S01]  /*b530*/  IMAD.MOV.U32 R173, RZ, RZ, R162 ;  /* 0x000000ffffad7224 */ /* 0x000fe200078e00a2 */
[----:B------:R-:W-:-:S02]  /*b540*/  PRMT R162, R86, 0x5410, R85 ;  /* 0x0000541056a27816 */ /* 0x000fc40000000055 */
[----:B------:R-:W-:Y:S02]  /*b550*/  F2FP.F16.F32.PACK_AB R43, R11, R12 ;  /* 0x0000000c0b2b723e */ /* 0x000fe400000000ff */
[----:B------:R-:W-:Y:S02]  /*b560*/  @!P1 PRMT R86, R13, 0x5410, RZ ;  /* 0x000054100d569816 */ /* 0x000fe400000000ff */
[----:B------:R-:W-:Y:S01]  /*b570*/  @!P3 PRMT R84, R19, 0x5410, RZ ;  /* 0x000054101354b816 */ /* 0x000fe200000000ff */
[----:B------:R-:W1:Y:S08]  /*b580*/  MUFU.EX2 R22, R251 ;  /* 0x000000fb00167308 */ /* 0x000e700000000800 */
[----:B------:R-:W-:Y:S08]  /*b590*/  MUFU.EX2 R21, R246 ;  /* 0x000000f600157308 */ /* 0x000ff00000000800 */
[----:B------:R4:W-:Y:S02]  /*b5a0*/  MUFU.EX2 R19, R225 ;  /* 0x000000e100137308 */ /* 0x0009e40000000800 */
[----:B----4-:R-:W-:-:S02]  /*b5b0*/  IMAD.MOV.U32 R225, RZ, RZ, R213 ;  /* 0x000000ffffe17224 */ /* 0x010fc400078e00d5 */
[----:B------:R-:W-:Y:S02]  /*b5c0*/  IMAD.MOV.U32 R213, RZ, RZ, R245 ;  /* 0x000000ffffd57224 */ /* 0x000fe400078e00f5 */
[----:B------:R-:W-:Y:S02]  /*b5d0*/  IMAD.MOV.U32 R245, RZ, RZ, R174 ;  /* 0x000000fffff57224 */ /* 0x000fe400078e00ae */
[----:B------:R2:W4:Y:S01]  /*b5e0*/  LDL.LU.S16 R174, [R1+0x70] ;  /* 0x0000700001ae7983 */ /* 0x0005220000300600 */
[----:B---3--:R-:W-:-:S05]  /*b5f0*/  @!P0 HADD2 R20, -R85.H0_H0, -RZ.H0_H0 ;  /* 0xa00000ff55148230 */ /* 0x008fca0000000900 */
[----:B------:R-:W-:Y:S01]  /*b600*/  PRMT R10, R20, 0x7610, R10 ;  /* 0x00007610140a7816 */ /* 0x000fe2000000000a */
[----:B------:R-:W-:Y:S01]  /*b610*/  FADD.FTZ R20, R8, R6 ;  /* 0x0000000608147221 */ /* 0x000fe20000010000 */
[----:B------:R-:W-:-:S04]  /*b620*/  IMAD.WIDE.U32 R6, R16, -0x2daee0ad, RZ ;  /* 0xd2511f5310067825 */ /* 0x000fc800078e00ff */
[----:B------:R-:W-:Y:S01]  /*b630*/  IMAD.WIDE.U32 R8, R17, -0x2daee0ad, RZ ;  /* 0xd2511f5311087825 */ /* 0x000fe200078e00ff */
[----:B------:R-:W-:Y:S02]  /*b640*/  @!P0 PRMT R85, R10, 0x5410, RZ ;  /* 0x000054100a558816 */ /* 0x000fe400000000ff */
        /* <DEDUP_REMOVED lines=23> */
[----:B------:R-:W-:Y:S02]  /*b7c0*/  ISETP.GE.U32.AND P0, PT, R199, R8, PT ;  /* 0x00000008c700720c */ /* 0x000fe40003f06070 */
[----:B------:R-:W-:-:S02]  /*b7d0*/  LOP3.LUT R8, R6, 0xff, RZ, 0xc0, !PT ;  /* 0x000000ff06087812 */ /* 0x000fc400078ec0ff */
[C---:B------:R-:W-:Y:S02]  /*b7e0*/  ISETP.GE.U32.AND P5, PT, R199.reuse, R9, PT ;  /* 0x00000009c700720c */ /* 0x040fe40003fa6070 */
[--C-:B------:R-:W-:Y:S01]  /*b7f0*/  SHF.R.U32.HI R9, RZ, 0x10, R6.reuse ;  /* 0x00000010ff097819 */ /* 0x100fe20000011606 */
[----:B------:R-:W3:Y:S01]  /*b800*/  MUFU.EX2 R13, R247 ;  /* 0x000000f7000d7308 */ /* 0x000ee20000000800 */
[----:B------:R-:W-:Y:S02]  /*b810*/  ISETP.GE.U32.AND P2, PT, R199, R8, PT ;  /* 0x00000008c700720c */ /* 0x000fe40003f46070 */
[----:B------:R-:W-:Y:S02]  /*b820*/  SHF.R.U32.HI R8, RZ, 0x18, R6 ;  /* 0x00000018ff087819 */ /* 0x000fe40000011606 */
[----:B------:R-:W-:Y:S02]  /*b830*/  LOP3.LUT R11, R6, 0xffff, RZ, 0xc0, !PT ;  /* 0x0000ffff060b7812 */ /* 0x000fe400078ec0ff */
[----:B------:R-:W-:-:S04]  /*b840*/  LOP3.LUT R6, R9, 0xff, RZ, 0xc0, !PT ;  /* 0x000000ff09067812 */ /* 0x000fc800078ec0ff */
[C---:B------:R-:W-:Y:S01]  /*b850*/  ISETP.GE.U32.AND P1, PT, R199.reuse, R6, PT ;  /* 0x00000006c700720c */ /* 0x040fe20003f26070 */
[----:B------:R-:W-:Y:S01]  /*b860*/  IMAD.WIDE.U32 R6, R10, -0x2daee0ad, RZ ;  /* 0xd2511f530a067825 */ /* 0x000fe200078e00ff */
[----:B------:R-:W-:-:S04]  /*b870*/  ISETP.GE.U32.AND P6, PT, R199, R8, PT ;  /* 0x00000008c700720c */ /* 0x000fc80003fc6070 */
[----:B------:R-:W-:Y:S02]  /*b880*/  LOP3.LUT R8, R7, R223, R12, 0x96, !PT ;  /* 0x000000df07087212 */ /* 0x000fe400078e960c */
[C---:B------:R-:W-:Y:S02]  /*b890*/  LOP3.LUT R15, R6.reuse, 0xffff, RZ, 0xc0, !PT ;  /* 0x0000ffff060f7812 */ /* 0x040fe400078ec0ff */
[----:B------:R-:W-:Y:S02]  /*b8a0*/  LOP3.LUT R9, R6, 0xff, RZ, 0xc0, !PT ;  /* 0x000000ff06097812 */ /* 0x000fe400078ec0ff */
[--C-:B------:R-:W-:Y:S02]  /*b8b0*/  SHF.R.U32.HI R12, RZ, 0x10, R6.reuse ;  /* 0x00000010ff0c7819 */ /* 0x100fe40000011606 */
[----:B------:R-:W-:Y:S01]  /*b8c0*/  SHF.R.U32.HI R7, RZ, 0x18, R6 ;  /* 0x00000018ff077819 */ /* 0x000fe20000011606 */
[----:B-1----:R-:W-:-:S04]  /*b8d0*/  FADD.FTZ R6, R22, R18 ;  /* 0x0000001216067221 */ /* 0x002fc80000010000 */
[----:B---3--:R-:W-:Y:S01]  /*b8e0*/  FADD.FTZ R10, R13, R6 ;  /* 0x000000060d0a7221 */ /* 0x008fe20000010000 */
[----:B------:R-:W-:Y:S01]  /*b8f0*/  FADD.FTZ R6, R21, R20 ;  /* 0x0000001415067221 */ /* 0x000fe20000010000 */
[----:B------:R-:W-:Y:S02]  /*b900*/  LOP3.LUT R16, R25, R215, R30, 0x96, !PT ;  /* 0x000000d719107212 */ /* 0x000fe400078e961e */
[----:B------:R-:W-:Y:S01]  /*b910*/  F2FP.F16.F32.PACK_AB R25, R13, R22 ;  /* 0x000000160d19723e */ /* 0x000fe200000000ff */
[----:B------:R-:W-:Y:S02]  /*b920*/  FADD.FTZ R13, R19, R6 ;  /* 0x00000006130d7221 */ /* 0x000fe40000010000 */
[----:B------:R2:W3:Y:S01]  /*b930*/  LDL.LU.S16 R6, [R1+0x78] ;  /* 0x0000780001067983 */ /* 0x0004e20000300600 */
[----:B------:R-:W-:Y:S01]  /*b940*/  PRMT R71, R72, 0x7632, R71 ;  /* 0x0000763248477816 */ /* 0x000fe20000000047 */
[----:B----4-:R-:W-:-:S05]  /*b950*/  @!P3 HADD2 R174, -R72.H0_H0, -RZ.H0_H0 ;  /* 0xa00000ff48aeb230 */ /* 0x010fca0000000900 */
[----:B------:R-:W-:Y:S02]  /*b960*/  PRMT R243, R174, 0x7610, R243 ;  /* 0x00007610aef37816 */ /* 0x000fe400000000f3 */
[----:B------:R-:W-:Y:S01]  /*b970*/  PRMT R174, R72, 0x5410, R71 ;  /* 0x0000541048ae7816 */ /* 0x000fe20000000047 */
[----:B---3--:R-:W-:-:S05]  /*b980*/  @!P4 HADD2 R6, -R71.H0_H0, -RZ.H0_H0 ;  /* 0xa00000ff4706c230 */ /* 0x008fca0000000900 */
[----:B------:R-:W-:Y:S02]  /*b990*/  PRMT R229, R6, 0x7610, R229 ;  /* 0x0000761006e57816 */ /* 0x000fe400000000e5 */
[----:B------:R-:W-:Y:S02]  /*b9a0*/  SHF.R.U32.HI R6, RZ, 0x8, R11 ;  /* 0x00000008ff067819 */ /* 0x000fe4000001160b */
[----:B------:R2:W3:Y:S02]  /*b9b0*/  LDL.LU.S16 R11, [R1+0x7c] ;  /* 0x00007c00010b7983 */ /* 0x0004e40000300600 */
[----:B------:R-:W-:Y:S02]  /*b9c0*/  LOP3.LUT R6, R6, 0xffff, RZ, 0xc0, !PT ;  /* 0x0000ffff06067812 */ /* 0x000fe400078ec0ff */
[----:B------:R-:W-:Y:S02]  /*b9d0*/  @!P4 PRMT R71, R229, 0x5410, RZ ;  /* 0x00005410e547c816 */ /* 0x000fe400000000ff */
[----:B------:R-:W-:-:S02]  /*b9e0*/  ISETP.GE.U32.AND P4, PT, R199, R6, PT ;  /* 0x00000006c700720c */ /* 0x000fc40003f86070 */
[----:B------:R2:W4:Y:S01]  /*b9f0*/  LDL.LU.S16 R6, [R1+0x80] ;  /* 0x0000800001067983 */ /* 0x0005220000300600 */
[----:B------:R-:W-:Y:S02]  /*ba00*/  PRMT R70, R69, 0x7632, R70 ;  /* 0x0000763245467816 */ /* 0x000fe40000000046 */
[----:B------:R-:W-:Y:S02]  /*ba10*/  @!P3 PRMT R72, R243, 0x5410, RZ ;  /* 0x00005410f348b816 */ /* 0x000fe400000000ff */
[----:B------:R-:W-:Y:S01]  /*ba20*/  ISETP.GE.U32.AND P3, PT, R199, R9, PT ;  /* 0x00000009c700720c */ /* 0x000fe20003f66070 */
[----:B---3--:R-:W-:-:S05]  /*ba30*/  @!P0 HADD2 R11, -R70.H0_H0, -RZ.H0_H0 ;  /* 0xa00000ff460b8230 */ /* 0x008fca0000000900 */
[----:B------:R-:W-:Y:S02]  /*ba40*/  PRMT R9, R11, 0x7610, R9 ;  /* 0x000076100b097816 */ /* 0x000fe40000000009 */
[----:B------:R1:W3:Y:S01]  /*ba50*/  MUFU.EX2 R11, R225 ;  /* 0x000000e1000b7308 */ /* 0x0002e20000000800 */
[----:B----4-:R-:W-:Y:S02]  /*ba60*/  @!P5 HADD2 R6, -R69.H0_H0, -RZ.H0_H0 ;  /* 0xa00000ff4506d230 */ /* 0x010fe40000000900 */
[----:B-1----:R-:W-:Y:S02]  /*ba70*/  IMAD.MOV.U32 R225, RZ, RZ, R213 ;  /* 0x000000ffffe17224 */ /* 0x002fe400078e00d5 */
[----:B------:R-:W-:Y:S02]  /*ba80*/  IMAD.MOV.U32 R213, RZ, RZ, R224 ;  /* 0x000000ffffd57224 */ /* 0x000fe400078e00e0 */
[----:B------:R-:W-:Y:S02]  /*ba90*/  IMAD.MOV.U32 R224, RZ, RZ, R201 ;  /* 0x000000ffffe07224 */ /* 0x000fe400078e00c9 */
[----:B------:R-:W-:Y:S01]  /*baa0*/  IMAD.MOV.U32 R201, RZ, RZ, R173 ;  /* 0x000000ffffc97224 */ /* 0x000fe200078e00ad */
[----:B------:R-:W-:-:S02]  /*bab0*/  PRMT R173, R69, 0x5410, R70 ;  /* 0x0000541045ad7816 */ /* 0x000fc40000000046 */
[----:B------:R-:W-:Y:S02]  /*bac0*/  @!P0 PRMT R70, R9, 0x5410, RZ ;  /* 0x0000541009468816 */ /* 0x000fe400000000ff */
[----:B------:R-:W-:Y:S02]  /*bad0*/  ISETP.GE.U32.AND P0, PT, R199, R7, PT ;  /* 0x00000007c700720c */ /* 0x000fe40003f06070 */
[----:B------:R-:W-:-:S04]  /*bae0*/  PRMT R7, R6, 0x7610, R7 ;  /* 0x0000761006077816 */ /* 0x000fc80000000007 */
[----:B------:R-:W-:Y:S02]  /*baf0*/  @!P5 PRMT R69, R7, 0x5410, RZ ;  /* 0x000054100745d816 */ /* 0x000fe400000000ff */
[----:B------:R2:W4:Y:S01]  /*bb00*/  LDL.LU.S16 R7, [R1+0x84] ;  /* 0x0000840001077983 */ /* 0x0005220000300600 */
[----:B------:R1:W2:Y:S01]  /*bb10*/  MUFU.EX2 R9, R225 ;  /* 0x000000e100097308 */ /* 0x0002a20000000800 */
[----:B------:R-:W-:Y:S02]  /*bb20*/  SHF.R.U32.HI R6, RZ, 0x10, R8 ;  /* 0x00000010ff067819 */ /* 0x000fe40000011608 */
[----:B------:R-:W-:Y:S01]  /*bb30*/  PRMT R66, R67, 0x7632, R66 ;  /* 0x0000763243427816 */ /* 0x000fe20000000042 */
[----:B------:R2:W2:Y:S01]  /*bb40*/  LDL.LU.S16 R229, [R1+0x90] ;  /* 0x0000900001e57983 */ /* 0x0004a20000300600 */
[----:B------:R-:W-:-:S04]  /*bb50*/  LOP3.LUT R6, R6, 0xff, RZ, 0xc0, !PT ;  /* 0x000000ff06067812 */ /* 0x000fc800078ec0ff */
[----:B------:R-:W-:Y:S01]  /*bb60*/  ISETP.GE.U32.AND P5, PT, R199, R6, PT ;  /* 0x00000006c700720c */ /* 0x000fe20003fa6070 */
[----:B---3--:R-:W-:Y:S01]  /*bb70*/  FADD.FTZ R6, R11, R10 ;  /* 0x0000000a0b067221 */ /* 0x008fe20000010000 */
[----:B-1----:R-:W-:Y:S02]  /*bb80*/  IMAD.MOV.U32 R225, RZ, RZ, R171 ;  /* 0x000000ffffe17224 */ /* 0x002fe400078e00ab */
[----:B------:R-:W-:Y:S01]  /*bb90*/  IMAD.MOV.U32 R171, RZ, RZ, R167 ;  /* 0x000000ffffab7224 */ /* 0x000fe200078e00a7 */
[----:B------:R-:W-:Y:S01]  /*bba0*/  PRMT R167, R67, 0x5410, R66 ;  /* 0x0000541043a77816 */ /* 0x000fe20000000042 */
[----:B----4-:R-:W-:-:S05]  /*bbb0*/  @!P2 HADD2 R7, -R67.H0_H0, -RZ.H0_H0 ;  /* 0xa00000ff4307a230 */ /* 0x010fca0000000900 */
[----:B------:R-:W-:Y:S01]  /*bbc0*/  PRMT R241, R7, 0x7610, R241 ;  /* 0x0000761007f17816 */ /* 0x000fe200000000f1 */
[----:B--2---:R-:W-:Y:S01]  /*bbd0*/  FADD.FTZ R7, R9, R6 ;  /* 0x0000000609077221 */ /* 0x004fe20000010000 */
[----:B------:R-:W-:Y:S02]  /*bbe0*/  LOP3.LUT R6, R8, 0xff, RZ, 0xc0, !PT ;  /* 0x000000ff08067812 */ /* 0x000fe400078ec0ff */
[----:B------:R-:W-:Y:S02]  /*bbf0*/  @!P2 PRMT R67, R241, 0x5410, RZ ;  /* 0x00005410f143a816 */ /* 0x000fe400000000ff */
[----:B------:R-:W-:Y:S02]  /*bc00*/  ISETP.GE.U32.AND P2, PT, R199, R6, PT ;  /* 0x00000006c700720c */ /* 0x000fe40003f46070 */
[----:B------:R1:W2:Y:S01]  /*bc10*/  LDL.LU.S16 R6, [R1+0x94] ;  /* 0x0000940001067983 */ /* 0x0002a20000300600 */
[----:B------:R-:W-:Y:S02]  /*bc20*/  PRMT R65, R23, 0x7610, R65 ;  /* 0x0000761017417816 */ /* 0x000fe40000000041 */
[----:B------:R-:W-:-:S02]  /*bc30*/  F2FP.F16.F32.PACK_AB R33, R9, R11 ;  /* 0x0000000b0921723e */ /* 0x000fc400000000ff */
        /* <DEDUP_REMOVED lines=8> */
[----:B------:R-:W-:Y:S01]  /*bcc0*/  @!P4 HADD2 R229, -R66.H0_H0, -RZ.H0_H0 ;  /* 0xa00000ff42e5c230 */ /* 0x000fe20000000900 */
[----:B------:R-:W-:-:S04]  /*bcd0*/  SHF.R.U32.HI R6, RZ, 0x18, R8 ;  /* 0x00000018ff067819 */ /* 0x000fc80000011608 */
[----:B------:R-:W-:-:S04]  /*bce0*/  PRMT R228, R229, 0x7610, R228 ;  /* 0x00007610e5e47816 */ /* 0x000fc800000000e4 */
[----:B------:R-:W-:Y:S02]  /*bcf0*/  @!P4 PRMT R66, R228, 0x5410, RZ ;  /* 0x00005410e442c816 */ /* 0x000fe400000000ff */
[C---:B------:R-:W-:Y:S02]  /*bd00*/  ISETP.GE.U32.AND P4, PT, R199.reuse, R6, PT ;  /* 0x00000006c700720c */ /* 0x040fe40003f86070 */
[----:B------:R-:W-:Y:S02]  /*bd10*/  LOP3.LUT R6, R12, 0xff, RZ, 0xc0, !PT ;  /* 0x000000ff0c067812 */ /* 0x000fe400078ec0ff */
[----:B------:R-:W-:Y:S02]  /*bd20*/  LOP3.LUT R8, R8, 0xffff, RZ, 0xc0, !PT ;  /* 0x0000ffff08087812 */ /* 0x000fe400078ec0ff */
[----:B------:R-:W-:Y:S02]  /*bd30*/  ISETP.GE.U32.AND P1, PT, R199, R6, PT ;  /* 0x00000006c700720c */ /* 0x000fe40003f26070 */
[----:B------:R-:W-:-:S04]  /*bd40*/  SHF.R.U32.HI R6, RZ, 0x8, R8 ;  /* 0x00000008ff067819 */ /* 0x000fc80000011608 */
[----:B------:R-:W-:Y:S01]  /*bd50*/  LOP3.LUT R6, R6, 0xffff, RZ, 0xc0, !PT ;  /* 0x0000ffff06067812 */ /* 0x000fe200078ec0ff */
[----:B--2---:R-:W-:-:S05]  /*bd60*/  @!P6 HADD2 R9, -R64.H0_H0, -RZ.H0_H0 ;  /* 0xa00000ff4009e230 */ /* 0x004fca0000000900 */
[----:B------:R-:W-:-:S04]  /*bd70*/  PRMT R8, R9, 0x7610, R8 ;  /* 0x0000761009087816 */ /* 0x000fc80000000008 */
[----:B------:R-:W-:Y:S02]  /*bd80*/  @!P6 PRMT R64, R8, 0x5410, RZ ;  /* 0x000054100840e816 */ /* 0x000fe400000000ff */
[----:B------:R-:W-:Y:S02]  /*bd90*/  ISETP.GE.U32.AND P6, PT, R199, R6, PT ;  /* 0x00000006c700720c */ /* 0x000fe40003fc6070 */
[----:B------:R1:W2:Y:S04]  /*bda0*/  LDL.LU.S16 R6, [R1+0x9c] ;  /* 0x00009c0001067983 */ /* 0x0002a80000300600 */
[----:B------:R1:W3:Y:S01]  /*bdb0*/  LDL.LU.S16 R8, [R1+0xa0] ;  /* 0x0000a00001087983 */ /* 0x0002e20000300600 */
[C---:B------:R-:W-:Y:S01]  /*bdc0*/  PRMT R54, R59.reuse, 0x7632, R54 ;  /* 0x000076323b367816 */ /* 0x040fe20000000036 */
[----:B------:R4:W1:Y:S03]  /*bdd0*/  MUFU.EX2 R9, R178 ;  /* 0x000000b200097308 */ /* 0x0008660000000800 */
[----:B----4-:R-:W-:Y:S01]  /*bde0*/  PRMT R178, R59, 0x5410, R54 ;  /* 0x000054103bb27816 */ /* 0x010fe20000000036 */
[----:B--2---:R-:W-:-:S05]  /*bdf0*/  @!P2 HADD2 R6, -R59.H0_H0, -RZ.H0_H0 ;  /* 0xa00000ff3b06a230 */ /* 0x004fca0000000900 */
[----:B------:R-:W-:Y:S01]  /*be00*/  PRMT R226, R6, 0x7610, R226 ;  /* 0x0000761006e27816 */ /* 0x000fe200000000e2 */
[----:B---3--:R-:W-:-:S03]  /*be10*/  @!P6 HADD2 R8, -R54.H0_H0, -RZ.H0_H0 ;  /* 0xa00000ff3608e230 */ /* 0x008fc60000000900 */
[----:B------:R-:W-:Y:S02]  /*be20*/  @!P2 PRMT R59, R226, 0x5410, RZ ;  /* 0x00005410e23ba816 */ /* 0x000fe400000000ff */
[----:B------:R2:W3:Y:S01]  /*be30*/  LDL.LU.S16 R226, [R1+0xac] ;  /* 0x0000ac0001e27983 */ /* 0x0004e20000300600 */
[----:B------:R-:W-:Y:S02]  /*be40*/  PRMT R11, R8, 0x7610, R11 ;  /* 0x00007610080b7816 */ /* 0x000fe4000000000b */
[----:B------:R4:W1:Y:S02]  /*be50*/  MUFU.EX2 R8, R201 ;  /* 0x000000c900087308 */ /* 0x0008640000000800 */
[----:B----4-:R2:W4:Y:S01]  /*be60*/  LDL.LU.S16 R201, [R1+0xa4] ;  /* 0x0000a40001c97983 */ /* 0x0105220000300600 */
[--C-:B------:R-:W-:Y:S02]  /*be70*/  LOP3.LUT R17, R5, R214, R24.reuse, 0x96, !PT ;  /* 0x000000d605117212 */ /* 0x100fe400078e9618 */
[----:B------:R-:W-:-:S02]  /*be80*/  PRMT R24, R45, 0x7632, R24 ;  /* 0x000076322d187816 */ /* 0x000fc40000000018 */
[----:B------:R-:W-:Y:S02]  /*be90*/  SHF.R.U32.HI R6, RZ, 0x8, R15 ;  /* 0x00000008ff067819 */ /* 0x000fe4000001160f */
[----:B------:R-:W-:Y:S02]  /*bea0*/  @!P6 PRMT R54, R11, 0x5410, RZ ;  /* 0x000054100b36e816 */ /* 0x000fe400000000ff */
[----:B------:R-:W-:Y:S01]  /*beb0*/  LOP3.LUT R6, R6, 0xffff, RZ, 0xc0, !PT ;  /* 0x0000ffff06067812 */ /* 0x000fe200078ec0ff */
[----:B------:R1:W-:Y:S03]  /*bec0*/  MUFU.EX2 R11, R177 ;  /* 0x000000b1000b7308 */ /* 0x0003e60000000800 */
[----:B------:R-:W-:Y:S02]  /*bed0*/  ISETP.GE.U32.AND P2, PT, R199, R6, PT ;  /* 0x00000006c700720c */ /* 0x000fe40003f46070 */
[----:B-1----:R-:W-:Y:S01]  /*bee0*/  PRMT R177, R45, 0x5410, R24 ;  /* 0x000054102db17816 */ /* 0x002fe20000000018 */
[----:B---3--:R-:W-:-:S05]  /*bef0*/  @!P5 HADD2 R226, -R45.H0_H0, -RZ.H0_H0 ;  /* 0xa00000ff2de2d230 */ /* 0x008fca0000000900 */
[----:B------:R-:W-:-:S04]  /*bf00*/  PRMT R10, R226, 0x7610, R10 ;  /* 0x00007610e20a7816 */ /* 0x000fc8000000000a */
[----:B------:R-:W-:Y:S02]  /*bf10*/  @!P5 PRMT R45, R10, 0x5410, RZ ;  /* 0x000054100a2dd816 */ /* 0x000fe400000000ff */
[----:B------:R1:W3:Y:S01]  /*bf20*/  MUFU.EX2 R10, R202 ;  /* 0x000000ca000a7308 */ /* 0x0002e20000000800 */
[----:B----4-:R-:W-:-:S05]  /*bf30*/  @!P4 HADD2 R201, -R24.H0_H0, -RZ.H0_H0 ;  /* 0xa00000ff18c9c230 */ /* 0x010fca0000000900 */
[----:B------:R-:W-:Y:S01]  /*bf40*/  PRMT R6, R201, 0x7610, R6 ;  /* 0x00007610c9067816 */ /* 0x000fe20000000006 */
[----:B------:R-:W-:Y:S01]  /*bf50*/  IMAD.MOV.U32 R201, RZ, RZ, R200 ;  /* 0x000000ffffc97224 */ /* 0x000fe200078e00c8 */
[----:B-1----:R2:W5:Y:S04]  /*bf60*/  LDL.LU R202, [R1+0x3f4] ;  /* 0x0003f40001ca7983 */ /* 0x0025680000300800 */
[----:B------:R2:W4:Y:S04]  /*bf70*/  LDL.LU.S16 R226, [R1+0xc4] ;  /* 0x0000c40001e27983 */ /* 0x0005280000300600 */
[----:B------:R2:W3:Y:S01]  /*bf80*/  LDL.LU.S16 R200, [R1+0xb4] ;  /* 0x0000b40001c87983 */ /* 0x0004e20000300600 */
[----:B------:R-:W-:Y:S01]  /*bf90*/  PRMT R62, R63, 0x7632, R62 ;  /* 0x000076323f3e7816 */ /* 0x000fe2000000003e */
[----:B------:R1:W-:Y:S01]  /*bfa0*/  MUFU.EX2 R12, R241 ;  /* 0x000000f1000c7308 */ /* 0x0003e20000000800 */
[----:B------:R-:W-:Y:S01]  /*bfb0*/  @!P4 PRMT R24, R6, 0x5410, RZ ;  /* 0x000054100618c816 */ /* 0x000fe200000000ff */
[----:B------:R-:W-:Y:S01]  /*bfc0*/  FADD.FTZ R6, R9, R13 ;  /* 0x0000000d09067221 */ /* 0x000fe20000010000 */
[----:B------:R-:W-:-:S03]  /*bfd0*/  F2FP.F16.F32.PACK_AB R31, R8, R9 ;  /* 0x00000009081f723e */ /* 0x000fc600000000ff */
[----:B------:R-:W-:Y:S02]  /*bfe0*/  FADD.FTZ R6, R8, R6 ;  /* 0x0000000608067221 */ /* 0x000fe40000010000 */
[----:B------:R2:W4:Y:S01]  /*bff0*/  MUFU.EX2 R8, R198 ;  /* 0x000000c600087308 */ /* 0x0005220000000800 */
[----:B-1----:R-:W-:Y:S02]  /*c000*/  IMAD.MOV.U32 R241, RZ, RZ, R225 ;  /* 0x000000fffff17224 */ /* 0x002fe400078e00e1 */
[----:B------:R-:W-:Y:S02]  /*c010*/  IMAD.MOV.U32 R225, RZ, RZ, R213 ;  /* 0x000000ffffe17224 */ /* 0x000fe400078e00d5 */
[----:B------:R-:W-:Y:S02]  /*c020*/  IMAD.MOV.U32 R213, RZ, RZ, R224 ;  /* 0x000000ffffd57224 */ /* 0x000fe400078e00e0 */
[----:B------:R-:W-:Y:S02]  /*c030*/  IMAD.MOV.U32 R224, RZ, RZ, R237 ;  /* 0x000000ffffe07224 */ /* 0x000fe400078e00ed */
[----:B------:R-:W-:Y:S01]  /*c040*/  IMAD.MOV.U32 R237, RZ, RZ, R186 ;  /* 0x000000ffffed7224 */ /* 0x000fe200078e00ba */
[----:B--2---:R1:W5:Y:S01]  /*c050*/  LDL.LU R198, [R1+0x3f0] ;  /* 0x0003f00001c67983 */ /* 0x0043620000300800 */
[----:B------:R-:W-:-:S02]  /*c060*/  IMAD.MOV.U32 R186, RZ, RZ, R185 ;  /* 0x000000ffffba7224 */ /* 0x000fc400078e00b9 */
[----:B------:R-:W-:Y:S02]  /*c070*/  IMAD.MOV.U32 R185, RZ, RZ, R176 ;  /* 0x000000ffffb97224 */ /* 0x000fe400078e00b0 */
[----:B------:R1:W2:Y:S01]  /*c080*/  LDL.LU.S16 R176, [R1+0xcc] ;  /* 0x0000cc0001b07983 */ /* 0x0002a20000300600 */
[----:B---3--:R-:W-:-:S05]  /*c090*/  @!P2 HADD2 R200, -R62.H0_H0, -RZ.H0_H0 ;  /* 0xa00000ff3ec8a230 */ /* 0x008fca0000000900 */
[----:B------:R-:W-:Y:S01]  /*c0a0*/  PRMT R15, R200, 0x7610, R15 ;  /* 0x00007610c80f7816 */ /* 0x000fe2000000000f */
[----:B------:R-:W-:Y:S02]  /*c0b0*/  IMAD.MOV.U32 R200, RZ, RZ, R175 ;  /* 0x000000ffffc87224 */ /* 0x000fe400078e00af */
[----:B------:R1:W3:Y:S01]  /*c0c0*/  LDL.LU.S16 R175, [R1+0xc8] ;  /* 0x0000c80001af7983 */ /* 0x0002e20000300600 */
[----:B------:R-:W-:Y:S01]  /*c0d0*/  PRMT R57, R58, 0x7632, R57 ;  /* 0x000076323a397816 */ /* 0x000fe20000000039 */
[----:B----4-:R-:W-:Y:S02]  /*c0e0*/  @!P3 HADD2 R226, -R63.H0_H0, -RZ.H0_H0 ;  /* 0xa00000ff3fe2b230 */ /* 0x010fe40000000900 */
[----:B------:R-:W-:-:S03]  /*c0f0*/  FADD.FTZ R6, R10, R6 ;  /* 0x000000060a067221 */ /* 0x000fc60000010000 */
[----:B------:R-:W-:Y:S01]  /*c100*/  PRMT R20, R226, 0x7610, R20 ;  /* 0x00007610e2147816 */ /* 0x000fe20000000014 */
[----:B------:R-:W-:-:S05]  /*c110*/  FADD.FTZ R6, R8, R6 ;  /* 0x0000000608067221 */ /* 0x000fca0000010000 */
[----:B------:R4:W-:Y:S01]  /*c120*/  STL [R1+0x31c], R6 ;  /* 0x00031c0601007387 */ /* 0x0009e20000100800 */
[----:B------:R-:W-:Y:S01]  /*c130*/  FADD.FTZ R7, R12, R7 ;  /* 0x000000070c077221 */ /* 0x000fe20000010000 */
[----:B------:R-:W-:Y:S01]  /*c140*/  F2FP.F16.F32.PACK_AB R18, R8, R10 ;  /* 0x0000000a0812723e */ /* 0x000fe200000000ff */
[----:B--2---:R-:W-:-:S05]  /*c150*/  @!P1 HADD2 R176, -R58.H0_H0, -RZ.H0_H0 ;  /* 0xa00000ff3ab09230 */ /* 0x004fca0000000900 */
[----:B------:R-:W-:Y:S02]  /*c160*/  PRMT R13, R176, 0x7610, R13 ;  /* 0x00007610b00d7816 */ /* 0x000fe4000000000d */
[----:B------:R-:W-:Y:S02]  /*c170*/  PRMT R176, R58, 0x5410, R57 ;  /* 0x000054103ab07816 */ /* 0x000fe40000000039 */
[----:B------:R-:W-:Y:S02]  /*c180*/  F2FP.F16.F32.PACK_AB R22, R11, R12 ;  /* 0x0000000c0b16723e */ /* 0x000fe400000000ff */
[----:B------:R-:W-:Y:S01]  /*c190*/  @!P1 PRMT R58, R13, 0x5410, RZ ;  /* 0x000054100d3a9816 */ /* 0x000fe200000000ff */
[----:B---3--:R-:W-:-:S05]  /*c1a0*/  @!P0 HADD2 R175, -R57.H0_H0, -RZ.H0_H0 ;  /* 0xa00000ff39af8230 */ /* 0x008fca0000000900 */
[----:B------:R-:W-:Y:S02]  /*c1b0*/  PRMT R9, R175, 0x7610, R9 ;  /* 0x00007610af097816 */ /* 0x000fe40000000009 */
[----:B------:R-:W-:Y:S02]  /*c1c0*/  PRMT R175, R63, 0x5410, R62 ;  /* 0x000054103faf7816 */ /* 0x000fe4000000003e */
[----:B------:R-:W-:Y:S02]  /*c1d0*/  @!P3 PRMT R63, R20, 0x5410, RZ ;  /* 0x00005410143fb816 */ /* 0x000fe400000000ff */
[----:B------:R1:W2:Y:S01]  /*c1e0*/  LDL.LU.S16 R20, [R1+0xd8] ;  /* 0x0000d80001147983 */ /* 0x0002a20000300600 */
[----:B------:R-:W-:Y:S01]  /*c1f0*/  @!P2 PRMT R62, R15, 0x5410, RZ ;  /* 0x000054100f3ea816 */ /* 0x000fe200000000ff */
[----:B------:R-:W-:Y:S01]  /*c200*/  FADD.FTZ R15, R11, R7 ;  /* 0x000000070b0f7221 */ /* 0x000fe20000010000 */
[----:B----4-:R-:W-:Y:S02]  /*c210*/  IMAD.WIDE.U32 R6, R16, -0x2daee0ad, RZ ;  /* 0xd2511f5310067825 */ /* 0x010fe400078e00ff */
[----:B------:R1:W3:Y:S01]  /*c220*/  LDL.LU.S16 R16, [R1+0xdc] ;  /* 0x0000dc0001107983 */ /* 0x0002e20000300600 */
[----:B------:R-:W-:Y:S01]  /*c230*/  @!P0 PRMT R57, R9, 0x5410, RZ ;  /* 0x0000541009398816 */ /* 0x000fe200000000ff */
        /* <DEDUP_REMOVED lines=10> */
[----:B------:R-:W-:Y:S02]  /*c2e0*/  LOP3.LUT R6, R13, R217, R6, 0x96, !PT ;  /* 0x000000d90d067212 */ /* 0x000fe400078e9606 */
[----:B------:R-:W4:Y:S01]  /*c2f0*/  MUFU.EX2 R13, R241 ;  /* 0x000000f1000d7308 */ /* 0x000f220000000800 */
[----:B------:R-:W-:-:S04]  /*c300*/  IMAD.WIDE.U32 R8, R8, -0x326172a9, RZ ;  /* 0xcd9e8d5708087825 */ /* 0x000fc800078e00ff */
[----:B------:R-:W-:-:S03]  /*c310*/  IMAD.WIDE.U32 R6, R6, -0x326172a9, RZ ;  /* 0xcd9e8d5706067825 */ /* 0x000fc600078e00ff */
[----:B------:R-:W1:Y:S02]  /*c320*/  MUFU.EX2 R11, R225 ;  /* 0x000000e1000b7308 */ /* 0x000e640000000800 */
[----:B------:R-:W-:Y:S02]  /*c330*/  LOP3.LUT R8, R7, R222, R8, 0x96, !PT ;  /* 0x000000de07087212 */ /* 0x000fe400078e9608 */
[----:B------:R-:W-:Y:S02]  /*c340*/  LOP3.LUT R10, R9, R218, R10, 0x96, !PT ;  /* 0x000000da090a7212 */ /* 0x000fe400078e960a */
[----:B------:R-:W-:-:S04]  /*c350*/  LOP3.LUT R9, R8, 0xff, RZ, 0xc0, !PT ;  /* 0x000000ff08097812 */ /* 0x000fc800078ec0ff */
[----:B------:R-:W-:Y:S01]  /*c360*/  ISETP.GE.U32.AND P0, PT, R199, R9, PT ;  /* 0x00000009c700720c */ /* 0x000fe20003f06070 */
[----:B----4-:R-:W-:-:S04]  /*c370*/  FADD.FTZ R9, R13, R15 ;  /* 0x0000000f0d097221 */ /* 0x010fc80000010000 */
[----:B-1----:R-:W-:Y:S01]  /*c380*/  FADD.FTZ R9, R11, R9 ;  /* 0x000000090b097221 */ /* 0x002fe20000010000 */
[----:B------:R-:W-:-:S04]  /*c390*/  IMAD.MOV.U32 R225, RZ, RZ, R224 ;  /* 0x000000ffffe17224 */ /* 0x000fc800078e00e0 */
[----:B------:R1:W-:Y:S01]  /*c3a0*/  STL [R1+0x318], R9 ;  /* 0x0003180901007387 */ /* 0x0003e20000100800 */
[----:B------:R-:W-:Y:S01]  /*c3b0*/  IMAD.MOV.U32 R224, RZ, RZ, R201 ;  /* 0x000000ffffe07224 */ /* 0x000fe200078e00c9 */
[C---:B------:R-:W-:Y:S01]  /*c3c0*/  PRMT R68, R44.reuse, 0x7632, R68 ;  /* 0x000076322c447816 */ /* 0x040fe20000000044 */
[----:B------:R-:W-:Y:S02]  /*c3d0*/  IMAD.MOV.U32 R201, RZ, RZ, R200 ;  /* 0x000000ffffc97224 */ /* 0x000fe400078e00c8 */
[----:B------:R-:W-:Y:S02]  /*c3e0*/  IMAD.MOV.U32 R200, RZ, RZ, R185 ;  /* 0x000000ffffc87224 */ /* 0x000fe400078e00b9 */
[----:B------:R-:W-:Y:S02]  /*c3f0*/  IMAD.MOV.U32 R185, RZ, RZ, R245 ;  /* 0x000000ffffb97224 */ /* 0x000fe400078e00f5 */
[----:B------:R-:W-:Y:S02]  /*c400*/  IMAD.MOV.U32 R245, RZ, RZ, R181 ;  /* 0x000000fffff57224 */ /* 0x000fe400078e00b5 */
[----:B------:R-:W-:Y:S01]  /*c410*/  IMAD.MOV.U32 R181, RZ, RZ, R182 ;  /* 0x000000ffffb57224 */ /* 0x000fe200078e00b6 */
[----:B------:R-:W-:-:S02]  /*c420*/  PRMT R182, R44, 0x5410, R68 ;  /* 0x000054102cb67816 */ /* 0x000fc40000000044 */
[----:B-1----:R-:W-:-:S04]  /*c430*/  LOP3.LUT R9, R8, 0xffff, RZ, 0xc0, !PT ;  /* 0x0000ffff08097812 */ /* 0x002fc800078ec0ff */
[----:B------:R-:W-:-:S04]  /*c440*/  SHF.R.U32.HI R9, RZ, 0x8, R9 ;  /* 0x00000008ff097819 */ /* 0x000fc80000011609 */
[----:B------:R-:W-:Y:S01]  /*c450*/  LOP3.LUT R9, R9, 0xffff, RZ, 0xc0, !PT ;  /* 0x0000ffff09097812 */ /* 0x000fe200078ec0ff */
[----:B--2---:R-:W-:-:S05]  /*c460*/  @!P0 HADD2 R20, -R44.H0_H0, -RZ.H0_H0 ;  /* 0xa00000ff2c148230 */ /* 0x004fca0000000900 */
[----:B------:R-:W-:-:S04]  /*c470*/  PRMT R17, R20, 0x7610, R17 ;  /* 0x0000761014117816 */ /* 0x000fc80000000011 */
[----:B------:R-:W-:Y:S02]  /*c480*/  @!P0 PRMT R44, R17, 0x5410, RZ ;  /* 0x00005410112c8816 */ /* 0x000fe400000000ff */
[----:B------:R-:W-:Y:S01]  /*c490*/  ISETP.GE.U32.AND P0, PT, R199, R9, PT ;  /* 0x00000009c700720c */ /* 0x000fe20003f06070 */
[----:B------:R1:W2:-:S12]  /*c4a0*/  LDL.LU.S16 R17, [R1+0xe0] ;  /* 0x0000e00001117983 */ /* 0x0002980000300600 */
[----:B---3--:R-:W-:-:S05]  /*c4b0*/  @!P0 HADD2 R16, -R68.H0_H0, -RZ.H0_H0 ;  /* 0xa00000ff44108230 */ /* 0x008fca0000000900 */
[----:B------:R-:W-:Y:S02]  /*c4c0*/  PRMT R9, R16, 0x7610, R9 ;  /* 0x0000761010097816 */ /* 0x000fe40000000009 */
[----:B------:R1:W3:Y:S02]  /*c4d0*/  LDL.LU.S16 R16, [R1+0xe4] ;  /* 0x0000e40001107983 */ /* 0x0002e40000300600 */
[----:B------:R-:W-:Y:S02]  /*c4e0*/  @!P0 PRMT R68, R9, 0x5410, RZ ;  /* 0x0000541009448816 */ /* 0x000fe400000000ff */
[--C-:B------:R-:W-:Y:S02]  /*c4f0*/  SHF.R.U32.HI R9, RZ, 0x18, R8.reuse ;  /* 0x00000018ff097819 */ /* 0x100fe40000011608 */
[----:B------:R-:W-:-:S04]  /*c500*/  SHF.R.U32.HI R8, RZ, 0x10, R8 ;  /* 0x00000010ff087819 */ /* 0x000fc80000011608 */
[----:B------:R-:W-:-:S04]  /*c510*/  LOP3.LUT R8, R8, 0xff, RZ, 0xc0, !PT ;  /* 0x000000ff08087812 */ /* 0x000fc800078ec0ff */
[C---:B------:R-:W-:Y:S02]  /*c520*/  ISETP.GE.U32.AND P1, PT, R199.reuse, R8, PT ;  /* 0x00000008c700720c */ /* 0x040fe40003f26070 */
[----:B------:R-:W-:Y:S02]  /*c530*/  ISETP.GE.U32.AND P0, PT, R199, R9, PT ;  /* 0x00000009c700720c */ /* 0x000fe40003f06070 */
[----:B------:R-:W-:Y:S01]  /*c540*/  PRMT R60, R61, 0x7632, R60 ;  /* 0x000076323d3c7816 */ /* 0x000fe2000000003c */
[----:B------:R-:W-:Y:S02]  /*c550*/  IMAD.MOV.U32 R241, RZ, RZ, R225 ;  /* 0x000000fffff17224 */ /* 0x000fe400078e00e1 */
[----:B------:R-:W-:Y:S02]  /*c560*/  IMAD.MOV.U32 R225, RZ, RZ, R213 ;  /* 0x000000ffffe17224 */ /* 0x000fe400078e00d5 */
[----:B------:R-:W-:Y:S02]  /*c570*/  IMAD.MOV.U32 R213, RZ, RZ, R201 ;  /* 0x000000ffffd57224 */ /* 0x000fe400078e00c9 */
[----:B------:R-:W-:-:S02]  /*c580*/  IMAD.MOV.U32 R201, RZ, RZ, R245 ;  /* 0x000000ffffc97224 */ /* 0x000fc400078e00f5 */
[----:B------:R-:W-:Y:S01]  /*c590*/  IMAD.MOV.U32 R245, RZ, RZ, R181 ;  /* 0x000000fffff57224 */ /* 0x000fe200078e00b5 */
[----:B------:R-:W-:Y:S01]  /*c5a0*/  PRMT R181, R61, 0x5410, R60 ;  /* 0x000054103db57816 */ /* 0x000fe2000000003c */
[----:B--2---:R-:W-:Y:S02]  /*c5b0*/  @!P0 HADD2 R17, -R60.H0_H0, -RZ.H0_H0 ;  /* 0xa00000ff3c118230 */ /* 0x004fe40000000900 */
[----:B---3--:R-:W-:-:S05]  /*c5c0*/  @!P1 HADD2 R16, -R61.H0_H0, -RZ.H0_H0 ;  /* 0xa00000ff3d109230 */ /* 0x008fca0000000900 */
[----:B------:R-:W-:Y:S02]  /*c5d0*/  PRMT R8, R16, 0x7610, R8 ;  /* 0x0000761010087816 */ /* 0x000fe40000000008 */
[----:B------:R1:W2:Y:S01]  /*c5e0*/  LDL.LU.S16 R16, [R1+0xe8] ;  /* 0x0000e80001107983 */ /* 0x0002a20000300600 */
[----:B------:R-:W-:-:S04]  /*c5f0*/  PRMT R9, R17, 0x7610, R9 ;  /* 0x0000761011097816 */ /* 0x000fc80000000009 */
[----:B------:R-:W-:Y:S02]  /*c600*/  @!P0 PRMT R60, R9, 0x5410, RZ ;  /* 0x00005410093c8816 */ /* 0x000fe400000000ff */
[----:B------:R1:W3:Y:S01]  /*c610*/  LDL.LU.S16 R9, [R1+0xf0] ;  /* 0x0000f00001097983 */ /* 0x0002e20000300600 */
[----:B------:R-:W-:Y:S02]  /*c620*/  @!P1 PRMT R61, R8, 0x5410, RZ ;  /* 0x00005410083d9816 */ /* 0x000fe400000000ff */
[----:B------:R-:W-:-:S04]  /*c630*/  LOP3.LUT R8, R6, 0xff, RZ, 0xc0, !PT ;  /* 0x000000ff06087812 */ /* 0x000fc800078ec0ff */
[----:B------:R-:W-:Y:S02]  /*c640*/  ISETP.GE.U32.AND P0, PT, R199, R8, PT ;  /* 0x00000008c700720c */ /* 0x000fe40003f06070 */
[----:B------:R-:W-:Y:S01]  /*c650*/  LOP3.LUT R7, R6, 0xffff, RZ, 0xc0, !PT ;  /* 0x0000ffff06077812 */ /* 0x000fe200078ec0ff */
[----:B------:R-:W-:Y:S01]  /*c660*/  IMAD.MOV.U32 R243, RZ, RZ, R241 ;  /* 0x000000fffff37224 */ /* 0x000fe200078e00f1 */
[----:B------:R-:W-:Y:S02]  /*c670*/  F2FP.F16.F32.PACK_AB R13, R11, R13 ;  /* 0x0000000d0b0d723e */ /* 0x000fe400000000ff */
[----:B------:R-:W-:Y:S02]  /*c680*/  SHF.R.U32.HI R7, RZ, 0x8, R7 ;  /* 0x00000008ff077819 */ /* 0x000fe40000011607 */
[C---:B------:R-:W-:Y:S01]  /*c690*/  PRMT R55, R56.reuse, 0x7632, R55 ;  /* 0x0000763238377816 */ /* 0x040fe20000000037 */
[----:B------:R-:W-:Y:S01]  /*c6a0*/  IMAD.MOV.U32 R241, RZ, RZ, R225 ;  /* 0x000000fffff17224 */ /* 0x000fe200078e00e1 */
[----:B------:R-:W-:Y:S01]  /*c6b0*/  LOP3.LUT R7, R7, 0xffff, RZ, 0xc0, !PT ;  /* 0x0000ffff07077812 */ /* 0x000fe200078ec0ff */
[----:B------:R-:W-:Y:S01]  /*c6c0*/  IMAD.MOV.U32 R225, RZ, RZ, R180 ;  /* 0x000000ffffe17224 */ /* 0x000fe200078e00b4 */
[----:B------:R-:W-:Y:S01]  /*c6d0*/  PRMT R180, R56, 0x5410, R55 ;  /* 0x0000541038b47816 */ /* 0x000fe20000000037 */
[----:B--2---:R-:W-:-:S05]  /*c6e0*/  @!P0 HADD2 R16, -R56.H0_H0, -RZ.H0_H0 ;  /* 0xa00000ff38108230 */ /* 0x004fca0000000900 */
[----:B------:R-:W-:-:S04]  /*c6f0*/  PRMT R11, R16, 0x7610, R11 ;  /* 0x00007610100b7816 */ /* 0x000fc8000000000b */
[----:B------:R-:W-:Y:S02]  /*c700*/  @!P0 PRMT R56, R11, 0x5410, RZ ;  /* 0x000054100b388816 */ /* 0x000fe400000000ff */
[----:B------:R-:W-:-:S13]  /*c710*/  ISETP.GE.U32.AND P0, PT, R199, R7, PT ;  /* 0x00000007c700720c */ /* 0x000fda0003f06070 */
[----:B---3--:R-:W-:-:S05]  /*c720*/  @!P0 HADD2 R9, -R55.H0_H0, -RZ.H0_H0 ;  /* 0xa00000ff37098230 */ /* 0x008fca0000000900 */
[----:B------:R-:W-:Y:S02]  /*c730*/  PRMT R8, R9, 0x7610, R8 ;  /* 0x0000761009087816 */ /* 0x000fe40000000008 */
[----:B------:R1:W2:Y:S02]  /*c740*/  LDL.LU.S16 R9, [R1+0xf8] ;  /* 0x0000f80001097983 */ /* 0x0002a40000300600 */
[----:B------:R-:W-:Y:S02]  /*c750*/  @!P0 PRMT R55, R8, 0x5410, RZ ;  /* 0x0000541008378816 */ /* 0x000fe400000000ff */
[----:B------:R1:W3:Y:S04]  /*c760*/  LDL.LU.S16 R8, [R1+0xfc] ;  /* 0x0000fc0001087983 */ /* 0x0002e80000300600 */
[----:B------:R1:W4:Y:S04]  /*c770*/  LDL.LU.S16 R16, [R1+0x100] ;  /* 0x0001000001107983 */ /* 0x0003280000300600 */
[----:B------:R1:W4:Y:S01]  /*c780*/  LDL.LU.S16 R11, [R1+0x104] ;  /* 0x00010400010b7983 */ /* 0x0003220000300600 */
[----:B------:R-:W-:-:S02]  /*c790*/  SHF.R.U32.HI R7, RZ, 0x10, R6 ;  /* 0x00000010ff077819 */ /* 0x000fc40000011606 */
[----:B------:R-:W-:Y:S02]  /*c7a0*/  SHF.R.U32.HI R6, RZ, 0x18, R6 ;  /* 0x00000018ff067819 */ /* 0x000fe40000011606 */
[----:B------:R-:W-:Y:S02]  /*c7b0*/  LOP3.LUT R7, R7, 0xff, RZ, 0xc0, !PT ;  /* 0x000000ff07077812 */ /* 0x000fe400078ec0ff */
[C---:B------:R-:W-:Y:S02]  /*c7c0*/  ISETP.GE.U32.AND P0, PT, R199.reuse, R6, PT ;  /* 0x00000006c700720c */ /* 0x040fe40003f06070 */
[----:B------:R-:W-:Y:S02]  /*c7d0*/  ISETP.GE.U32.AND P1, PT, R199, R7, PT ;  /* 0x00000007c700720c */ /* 0x000fe40003f26070 */
[----:B------:R-:W-:Y:S01]  /*c7e0*/  PRMT R52, R53, 0x7632, R52 ;  /* 0x0000763235347816 */ /* 0x000fe20000000034 */
[----:B------:R-:W-:Y:S02]  /*c7f0*/  IMAD.MOV.U32 R226, RZ, RZ, R243 ;  /* 0x000000ffffe27224 */ /* 0x000fe400078e00f3 */
[----:B------:R-:W-:-:S02]  /*c800*/  IMAD.MOV.U32 R243, RZ, RZ, R241 ;  /* 0x000000fffff37224 */ /* 0x000fc400078e00f1 */
[----:B------:R-:W-:Y:S02]  /*c810*/  IMAD.MOV.U32 R241, RZ, RZ, R188 ;  /* 0x000000fffff17224 */ /* 0x000fe400078e00bc */
[----:B------:R-:W-:Y:S01]  /*c820*/  IMAD.MOV.U32 R188, RZ, RZ, R179 ;  /* 0x000000ffffbc7224 */ /* 0x000fe200078e00b3 */
[----:B------:R-:W-:Y:S01]  /*c830*/  PRMT R179, R53, 0x5410, R52 ;  /* 0x0000541035b37816 */ /* 0x000fe20000000034 */
[----:B------:R-:W-:Y:S01]  /*c840*/  IMAD.MOV.U32 R246, RZ, RZ, R243 ;  /* 0x000000fffff67224 */ /* 0x000fe200078e00f3 */
[C---:B------:R-:W-:Y:S01]  /*c850*/  PRMT R50, R51.reuse, 0x7632, R50 ;  /* 0x0000763233327816 */ /* 0x040fe20000000032 */
[----:B------:R-:W-:Y:S02]  /*c860*/  IMAD.MOV.U32 R243, RZ, RZ, R188 ;  /* 0x000000fffff37224 */ /* 0x000fe400078e00bc */
[----:B------:R-:W-:Y:S02]  /*c870*/  IMAD.MOV.U32 R188, RZ, RZ, R185 ;  /* 0x000000ffffbc7224 */ /* 0x000fe400078e00b9 */
[----:B------:R-:W-:Y:S01]  /*c880*/  IMAD.MOV.U32 R185, RZ, RZ, R187 ;  /* 0x000000ffffb97224 */ /* 0x000fe200078e00bb */
[----:B------:R-:W-:Y:S01]  /*c890*/  PRMT R187, R51, 0x5410, R50 ;  /* 0x0000541033bb7816 */ /* 0x000fe20000000032 */
[----:B--2---:R-:W-:-:S02]  /*c8a0*/  @!P1 HADD2 R9, -R53.H0_H0, -RZ.H0_H0 ;  /* 0xa00000ff35099230 */ /* 0x004fc40000000900 */
[----:B---3--:R-:W-:-:S03]  /*c8b0*/  @!P0 HADD2 R8, -R52.H0_H0, -RZ.H0_H0 ;  /* 0xa00000ff34088230 */ /* 0x008fc60000000900 */
[----:B------:R-:W-:Y:S02]  /*c8c0*/  PRMT R7, R9, 0x7610, R7 ;  /* 0x0000761009077816 */ /* 0x000fe40000000007 */
[----:B------:R-:W-:Y:S02]  /*c8d0*/  PRMT R6, R8, 0x7610, R6 ;  /* 0x0000761008067816 */ /* 0x000fe40000000006 */
[----:B------:R-:W-:Y:S02]  /*c8e0*/  @!P1 PRMT R53, R7, 0x5410, RZ ;  /* 0x0000541007359816 */ /* 0x000fe400000000ff */
[----:B------:R-:W-:Y:S01]  /*c8f0*/  @!P0 PRMT R52, R6, 0x5410, RZ ;  /* 0x0000541006348816 */ /* 0x000fe200000000ff */
[----:B------:R-:W-:-:S05]  /*c900*/  IMAD.WIDE.U32 R6, R10, -0x2daee0ad, RZ ;  /* 0xd2511f530a067825 */ /* 0x000fca00078e00ff */
[----:B------:R-:W-:-:S04]  /*c910*/  LOP3.LUT R8, R7, R223, R12, 0x96, !PT ;  /* 0x000000df07087212 */ /* 0x000fc800078e960c */
[----:B------:R-:W-:-:S04]  /*c920*/  LOP3.LUT R9, R8, 0xff, RZ, 0xc0, !PT ;  /* 0x000000ff08097812 */ /* 0x000fc800078ec0ff */
[----:B------:R-:W-:-:S13]  /*c930*/  ISETP.GE.U32.AND P0, PT, R199, R9, PT ;  /* 0x00000009c700720c */ /* 0x000fda0003f06070 */
[----:B----4-:R-:W-:-:S05]  /*c940*/  @!P0 HADD2 R16, -R51.H0_H0, -RZ.H0_H0 ;  /* 0xa00000ff33108230 */ /* 0x010fca0000000900 */
[----:B------:R-:W-:Y:S02]  /*c950*/  PRMT R9, R16, 0x7610, R9 ;  /* 0x0000761010097816 */ /* 0x000fe40000000009 */
[----:B------:R1:W2:Y:S02]  /*c960*/  LDL.LU.S16 R16, [R1+0x118] ;  /* 0x0001180001107983 */ /* 0x0002a40000300600 */
[----:B------:R-:W-:Y:S02]  /*c970*/  @!P0 PRMT R51, R9, 0x5410, RZ ;  /* 0x0000541009338816 */ /* 0x000fe400000000ff */
[----:B------:R-:W-:-:S04]  /*c980*/  LOP3.LUT R9, R8, 0xffff, RZ, 0xc0, !PT ;  /* 0x0000ffff08097812 */ /* 0x000fc800078ec0ff */
[----:B------:R-:W-:-:S04]  /*c990*/  SHF.R.U32.HI R9, RZ, 0x8, R9 ;  /* 0x00000008ff097819 */ /* 0x000fc80000011609 */
[----:B------:R-:W-:-:S04]  /*c9a0*/  LOP3.LUT R9, R9, 0xffff, RZ, 0xc0, !PT ;  /* 0x0000ffff09097812 */ /* 0x000fc800078ec0ff */
[----:B------:R-:W-:-:S13]  /*c9b0*/  ISETP.GE.U32.AND P0, PT, R199, R9, PT ;  /* 0x00000009c700720c */ /* 0x000fda0003f06070 */
[----:B------:R-:W-:-:S05]  /*c9c0*/  @!P0 HADD2 R11, -R50.H0_H0, -RZ.H0_H0 ;  /* 0xa00000ff320b8230 */ /* 0x000fca0000000900 */
[----:B------:R-:W-:Y:S02]  /*c9d0*/  PRMT R9, R11, 0x7610, R9 ;  /* 0x000076100b097816 */ /* 0x000fe40000000009 */
[----:B------:R1:W3:Y:S02]  /*c9e0*/  LDL.LU.S16 R11, [R1+0x11c] ;  /* 0x00011c00010b7983 */ /* 0x0002e40000300600 */
[----:B------:R-:W-:Y:S02]  /*c9f0*/  @!P0 PRMT R50, R9, 0x5410, RZ ;  /* 0x0000541009328816 */ /* 0x000fe400000000ff */
[--C-:B------:R-:W-:Y:S02]  /*ca00*/  SHF.R.U32.HI R9, RZ, 0x10, R8.reuse ;  /* 0x00000010ff097819 */ /* 0x100fe40000011608 */
[----:B------:R-:W-:-:S04]  /*ca10*/  SHF.R.U32.HI R8, RZ, 0x18, R8 ;  /* 0x00000018ff087819 */ /* 0x000fc80000011608 */
[----:B------:R-:W-:Y:S02]  /*ca20*/  ISETP.GE.U32.AND P0, PT, R199, R8, PT ;  /* 0x00000008c700720c */ /* 0x000fe40003f06070 */
[----:B------:R-:W-:Y:S02]  /*ca30*/  PRMT R48, R49, 0x7632, R48 ;  /* 0x0000763231307816 */ /* 0x000fe40000000030 */
[----:B------:R-:W-:-:S04]  /*ca40*/  LOP3.LUT R9, R9, 0xff, RZ, 0xc0, !PT ;  /* 0x000000ff09097812 */ /* 0x000fc800078ec0ff */
[----:B------:R-:W-:Y:S01]  /*ca50*/  ISETP.GE.U32.AND P1, PT, R199, R9, PT ;  /* 0x00000009c700720c */ /* 0x000fe20003f26070 */
[----:B------:R-:W-:Y:S02]  /*ca60*/  IMAD.MOV.U32 R229, RZ, RZ, R226 ;  /* 0x000000ffffe57224 */ /* 0x000fe400078e00e2 */
[----:B------:R-:W-:Y:S02]  /*ca70*/  IMAD.MOV.U32 R226, RZ, RZ, R236 ;  /* 0x000000ffffe27224 */ /* 0x000fe400078e00ec */
[----:B------:R-:W-:Y:S01]  /*ca80*/  IMAD.MOV.U32 R236, RZ, RZ, R186 ;  /* 0x000000ffffec7224 */ /* 0x000fe200078e00ba */
[----:B------:R-:W-:-:S07]  /*ca90*/  PRMT R186, R49, 0x5410, R48 ;  /* 0x0000541031ba7816 */ /* 0x000fce0000000030 */
[----:B--2---:R-:W-:-:S05]  /*caa0*/  @!P1 HADD2 R16, -R49.H0_H0, -RZ.H0_H0 ;  /* 0xa00000ff31109230 */ /* 0x004fca0000000900 */
[----:B------:R-:W-:Y:S01]  /*cab0*/  PRMT R9, R16, 0x7610, R9 ;  /* 0x0000761010097816 */ /* 0x000fe20000000009 */
[----:B---3--:R-:W-:-:S05]  /*cac0*/  @!P0 HADD2 R11, -R48.H0_H0, -RZ.H0_H0 ;  /* 0xa00000ff300b8230 */ /* 0x008fca0000000900 */
[----:B------:R-:W-:Y:S02]  /*cad0*/  PRMT R8, R11, 0x7610, R8 ;  /* 0x000076100b087816 */ /* 0x000fe40000000008 */
[----:B------:R1:W2:Y:S01]  /*cae0*/  LDL.LU.S16 R11, [R1+0x124] ;  /* 0x00012400010b7983 */ /* 0x0002a20000300600 */
[----:B------:R-:W-:-:S03]  /*caf0*/  @!P1 PRMT R49, R9, 0x5410, RZ ;  /* 0x0000541009319816 */ /* 0x000fc600000000ff */
[----:B------:R1:W3:Y:S04]  /*cb00*/  LDL.LU.S16 R9, [R1+0x128] ;  /* 0x0001280001097983 */ /* 0x0002e80000300600 */
[----:B------:R1:W4:Y:S01]  /*cb10*/  LDL.LU.S16 R16, [R1+0x138] ;  /* 0x0001380001107983 */ /* 0x0003220000300600 */
[----:B------:R-:W-:Y:S02]  /*cb20*/  @!P0 PRMT R48, R8, 0x5410, RZ ;  /* 0x0000541008308816 */ /* 0x000fe400000000ff */
[----:B------:R-:W-:-:S04]  /*cb30*/  LOP3.LUT R8, R6, 0xff, RZ, 0xc0, !PT ;  /* 0x000000ff06087812 */ /* 0x000fc800078ec0ff */
[----:B------:R-:W-:Y:S02]  /*cb40*/  ISETP.GE.U32.AND P0, PT, R199, R8, PT ;  /* 0x00000008c700720c */ /* 0x000fe40003f06070 */
[----:B------:R-:W-:Y:S01]  /*cb50*/  LOP3.LUT R7, R6, 0xffff, RZ, 0xc0, !PT ;  /* 0x0000ffff06077812 */ /* 0x000fe200078ec0ff */
[----:B------:R-:W-:Y:S01]  /*cb60*/  IMAD.MOV.U32 R228, RZ, RZ, R226 ;  /* 0x000000ffffe47224 */ /* 0x000fe200078e00e2 */
[----:B------:R-:W-:Y:S02]  /*cb70*/  PRMT R46, R47, 0x7632, R46 ;  /* 0x000076322f2e7816 */ /* 0x000fe4000000002e */
[----:B------:R-:W-:Y:S01]  /*cb80*/  SHF.R.U32.HI R7, RZ, 0x8, R7 ;  /* 0x00000008ff077819 */ /* 0x000fe20000011607 */
[----:B------:R-:W-:Y:S02]  /*cb90*/  IMAD.MOV.U32 R226, RZ, RZ, R236 ;  /* 0x000000ffffe27224 */ /* 0x000fe400078e00ec */
[----:B------:R-:W-:Y:S01]  /*cba0*/  IMAD.MOV.U32 R236, RZ, RZ, R242 ;  /* 0x000000ffffec7224 */ /* 0x000fe200078e00f2 */
[----:B------:R-:W-:Y:S01]  /*cbb0*/  LOP3.LUT R7, R7, 0xffff, RZ, 0xc0, !PT ;  /* 0x0000ffff07077812 */ /* 0x000fe200078ec0ff */
[----:B------:R-:W-:Y:S01]  /*cbc0*/  IMAD.MOV.U32 R242, RZ, RZ, R184 ;  /* 0x000000fffff27224 */ /* 0x000fe200078e00b8 */
[----:B------:R-:W-:Y:S01]  /*cbd0*/  PRMT R184, R47, 0x5410, R46 ;  /* 0x000054102fb87816 */ /* 0x000fe2000000002e */
[----:B------:R-:W-:Y:S01]  /*cbe0*/  IMAD.MOV.U32 R247, RZ, RZ, R226 ;  /* 0x000000fffff77224 */ /* 0x000fe200078e00e2 */
[----:B------:R-:W-:Y:S01]  /*cbf0*/  PRMT R42, R43, 0x7632, R42 ;  /* 0x000076322b2a7816 */ /* 0x000fe2000000002a */
[----:B------:R-:W-:-:S02]  /*cc00*/  IMAD.MOV.U32 R226, RZ, RZ, R213 ;  /* 0x000000ffffe27224 */ /* 0x000fc400078e00d5 */
[----:B------:R-:W-:Y:S01]  /*cc10*/  IMAD.MOV.U32 R213, RZ, RZ, R183 ;  /* 0x000000ffffd57224 */ /* 0x000fe200078e00b7 */
[----:B------:R-:W-:Y:S01]  /*cc20*/  PRMT R183, R43, 0x5410, R42 ;  /* 0x000054102bb77816 */ /* 0x000fe2000000002a */
[----:B--2---:R-:W-:-:S05]  /*cc30*/  @!P0 HADD2 R11, -R47.H0_H0, -RZ.H0_H0 ;  /* 0xa00000ff2f0b8230 */ /* 0x004fca0000000900 */
[----:B------:R-:W-:-:S04]  /*cc40*/  PRMT R10, R11, 0x7610, R10 ;  /* 0x000076100b0a7816 */ /* 0x000fc8000000000a */
[----:B------:R-:W-:Y:S02]  /*cc50*/  @!P0 PRMT R47, R10, 0x5410, RZ ;  /* 0x000054100a2f8816 */ /* 0x000fe400000000ff */
[----:B------:R-:W-:-:S13]  /*cc60*/  ISETP.GE.U32.AND P0, PT, R199, R7, PT ;  /* 0x00000007c700720c */ /* 0x000fda0003f06070 */
[----:B---3--:R-:W-:-:S05]  /*cc70*/  @!P0 HADD2 R9, -R46.H0_H0, -RZ.H0_H0 ;  /* 0xa00000ff2e098230 */ /* 0x008fca0000000900 */
[----:B------:R-:W-:-:S04]  /*cc80*/  PRMT R8, R9, 0x7610, R8 ;  /* 0x0000761009087816 */ /* 0x000fc80000000008 */
[----:B------:R-:W-:Y:S02]  /*cc90*/  @!P0 PRMT R46, R8, 0x5410, RZ ;  /* 0x00005410082e8816 */ /* 0x000fe400000000ff */
[----:B------:R-:W-:Y:S02]  /*cca0*/  LOP3.LUT R8, R29, R215, R30, 0x96, !PT ;  /* 0x000000d71d087212 */ /* 0x000fe400078e961e */
[----:B------:R-:W-:-:S03]  /*ccb0*/  LOP3.LUT R10, R5, R214, R28, 0x96, !PT ;  /* 0x000000d6050a7212 */ /* 0x000fc600078e961c */
[----:B------:R-:W-:-:S04]  /*ccc0*/  IMAD.WIDE.U32 R8, R8, -0x2daee0ad, RZ ;  /* 0xd2511f5308087825 */ /* 0x000fc800078e00ff */
[----:B------:R-:W-:Y:S01]  /*ccd0*/  IMAD.WIDE.U32 R10, R10, -0x2daee0ad, RZ ;  /* 0xd2511f530a0a7825 */ /* 0x000fe200078e00ff */
[----:B------:R-:W-:Y:S02]  /*cce0*/  LOP3.LUT R9, R9, R216, R14, 0x96, !PT ;  /* 0x000000d809097212 */ /* 0x000fe400078e960e */
[----:B------:R-:W-:Y:S02]  /*ccf0*/  SHF.R.U32.HI R7, RZ, 0x10, R6 ;  /* 0x00000010ff077819 */ /* 0x000fe40000011606 */
[----:B------:R-:W-:Y:S01]  /*cd00*/  LOP3.LUT R11, R11, R221, R8, 0x96, !PT ;  /* 0x000000dd0b0b7212 */ /* 0x000fe200078e9608 */
[----:B------:R-:W-:Y:S01]  /*cd10*/  IMAD.WIDE.U32 R8, R9, -0x326172a9, RZ ;  /* 0xcd9e8d5709087825 */ /* 0x000fe200078e00ff */
[----:B------:R-:W-:-:S04]  /*cd20*/  LOP3.LUT R7, R7, 0xff, RZ, 0xc0, !PT ;  /* 0x000000ff07077812 */ /* 0x000fc800078ec0ff */
[----:B------:R-:W-:Y:S02]  /*cd30*/  LOP3.LUT R4, R9, R211, R4, 0x96, !PT ;  /* 0x000000d309047212 */ /* 0x000fe400078e9604 */
[----:B------:R-:W-:-:S03]  /*cd40*/  ISETP.GE.U32.AND P2, PT, R199, R7, PT ;  /* 0x00000007c700720c */ /* 0x000fc60003f46070 */
[----:B------:R-:W-:-:S05]  /*cd50*/  IMAD.WIDE.U32 R4, R4, -0x2daee0ad, RZ ;  /* 0xd2511f5304047825 */ /* 0x000fca00078e00ff */
[----:B------:R-:W-:Y:S01]  /*cd60*/  LOP3.LUT R7, R5, R219, R10, 0x96, !PT ;  /* 0x000000db05077212 */ /* 0x000fe200078e960a */
[----:B------:R-:W-:-:S04]  /*cd70*/  IMAD.WIDE.U32 R10, R11, -0x326172a9, RZ ;  /* 0xcd9e8d570b0a7825 */ /* 0x000fc800078e00ff */
[----:B----4-:R-:W-:Y:S01]  /*cd80*/  @!P2 HADD2 R16, -R43.H0_H0, -RZ.H0_H0 ;  /* 0xa00000ff2b10a230 */ /* 0x010fe20000000900 */
[----:B------:R-:W-:Y:S02]  /*cd90*/  LOP3.LUT R8, R11, R220, R8, 0x96, !PT ;  /* 0x000000dc0b087212 */ /* 0x000fe400078e9608 */
[----:B------:R-:W-:-:S04]  /*cda0*/  SHF.R.U32.HI R11, RZ, 0x18, R6 ;  /* 0x00000018ff0b7819 */ /* 0x000fc80000011606 */
[----:B------:R-:W-:Y:S02]  /*cdb0*/  ISETP.GE.U32.AND P1, PT, R199, R11, PT ;  /* 0x0000000bc700720c */ /* 0x000fe40003f26070 */
[----:B------:R-:W-:Y:S02]  /*cdc0*/  PRMT R11, R16, 0x7610, R11 ;  /* 0x00007610100b7816 */ /* 0x000fe4000000000b */
[----:B------:R1:W2:Y:S04]  /*cdd0*/  LDL.LU.S16 R16, [R1+0x13c] ;  /* 0x00013c0001107983 */ /* 0x0002a80000300600 */
[----:B------:R1:W3:Y:S01]  /*cde0*/  LDL.LU.S16 R15, [R1+0x140] ;  /* 0x00014000010f7983 */ /* 0x0002e20000300600 */
[----:B------:R-:W-:-:S03]  /*cdf0*/  @!P2 PRMT R43, R11, 0x5410, RZ ;  /* 0x000054100b2ba816 */ /* 0x000fc600000000ff */
[----:B------:R1:W4:Y:S01]  /*ce00*/  LDL.LU.S16 R11, [R1+0x144] ;  /* 0x00014400010b7983 */ /* 0x0003220000300600 */
[----:B------:R-:W-:-:S05]  /*ce10*/  IMAD.WIDE.U32 R8, R8, -0x2daee0ad, RZ ;  /* 0xd2511f5308087825 */ /* 0x000fca00078e00ff */
[----:B------:R-:W-:Y:S01]  /*ce20*/  LOP3.LUT R4, R9, R217, R4, 0x96, !PT ;  /* 0x000000d909047212 */ /* 0x000fe200078e9604 */
[----:B------:R-:W-:-:S04]  /*ce30*/  IMAD.WIDE.U32 R6, R7, -0x326172a9, RZ ;  /* 0xcd9e8d5707067825 */ /* 0x000fc800078e00ff */
[----:B------:R-:W-:-:S05]  /*ce40*/  IMAD.WIDE.U32 R4, R4, -0x326172a9, RZ ;  /* 0xcd9e8d5704047825 */ /* 0x000fca00078e00ff */
[----:B------:R-:W-:-:S04]  /*ce50*/  LOP3.LUT R9, R5, R222, R6, 0x96, !PT ;  /* 0x000000de05097212 */ /* 0x000fc800078e9606 */
[----:B------:R-:W-:-:S04]  /*ce60*/  LOP3.LUT R6, R9, 0xff, RZ, 0xc0, !PT ;  /* 0x000000ff09067812 */ /* 0x000fc800078ec0ff */
[----:B------:R-:W-:Y:S01]  /*ce70*/  ISETP.GE.U32.AND P0, PT, R199, R6, PT ;  /* 0x00000006c700720c */ /* 0x000fe20003f06070 */
[----:B------:R-:W-:Y:S02]  /*ce80*/  IMAD.MOV.U32 R251, RZ, RZ, R247 ;  /* 0x000000fffffb7224 */ /* 0x000fe400078e00f7 */
        /* <DEDUP_REMOVED lines=8> */
[----:B---3--:R-:W-:Y:S02]  /*cf10*/  @!P0 HADD2 R15, -R41.H0_H0, -RZ.H0_H0 ;  /* 0xa00000ff290f8230 */ /* 0x008fe40000000900 */
[----:B--2---:R-:W-:-:S03]  /*cf20*/  @!P1 HADD2 R16, -R42.H0_H0, -RZ.H0_H0 ;  /* 0xa00000ff2a109230 */ /* 0x004fc60000000900 */
[----:B------:R-:W-:-:S04]  /*cf30*/  PRMT R6, R15, 0x7610, R6 ;  /* 0x000076100f067816 */ /* 0x000fc80000000006 */
[----:B------:R-:W-:Y:S02]  /*cf40*/  @!P0 PRMT R41, R6, 0x5410, RZ ;  /* 0x0000541006298816 */ /* 0x000fe400000000ff */
[----:B------:R-:W-:Y:S02]  /*cf50*/  LOP3.LUT R6, R9, 0xffff, RZ, 0xc0, !PT ;  /* 0x0000ffff09067812 */ /* 0x000fe400078ec0ff */
[----:B------:R-:W-:Y:S02]  /*cf60*/  PRMT R14, R16, 0x7610, R14 ;  /* 0x00007610100e7816 */ /* 0x000fe4000000000e */
[----:B------:R-:W-:Y:S02]  /*cf70*/  SHF.R.U32.HI R6, RZ, 0x8, R6 ;  /* 0x00000008ff067819 */ /* 0x000fe40000011606 */
[----:B------:R-:W-:Y:S02]  /*cf80*/  @!P1 PRMT R42, R14, 0x5410, RZ ;  /* 0x000054100e2a9816 */ /* 0x000fe400000000ff */
[----:B------:R-:W-:Y:S01]  /*cf90*/  LOP3.LUT R6, R6, 0xffff, RZ, 0xc0, !PT ;  /* 0x0000ffff06067812 */ /* 0x000fe200078ec0ff */
[----:B------:R1:W2:Y:S03]  /*cfa0*/  LDL.LU.S16 R14, [R1+0x148] ;  /* 0x00014800010e7983 */ /* 0x0002a60000300600 */
[----:B------:R-:W-:-:S13]  /*cfb0*/  ISETP.GE.U32.AND P0, PT, R199, R6, PT ;  /* 0x00000006c700720c */ /* 0x000fda0003f06070 */
[----:B----4-:R-:W-:-:S05]  /*cfc0*/  @!P0 HADD2 R11, -R40.H0_H0, -RZ.H0_H0 ;  /* 0xa00000ff280b8230 */ /* 0x010fca0000000900 */
[----:B------:R-:W-:Y:S02]  /*cfd0*/  PRMT R6, R11, 0x7610, R6 ;  /* 0x000076100b067816 */ /* 0x000fe40000000006 */
[----:B------:R1:W3:Y:S02]  /*cfe0*/  LDL.LU.S16 R11, [R1+0x14c] ;  /* 0x00014c00010b7983 */ /* 0x0002e40000300600 */
[----:B------:R-:W-:Y:S02]  /*cff0*/  @!P0 PRMT R40, R6, 0x5410, RZ ;  /* 0x0000541006288816 */ /* 0x000fe400000000ff */
[----:B------:R-:W-:-:S04]  /*d000*/  LOP3.LUT R6, R4, 0xff, RZ, 0xc0, !PT ;  /* 0x000000ff04067812 */ /* 0x000fc800078ec0ff */
[----:B------:R-:W-:Y:S02]  /*d010*/  ISETP.GE.U32.AND P0, PT, R199, R6, PT ;  /* 0x00000006c700720c */ /* 0x000fe40003f06070 */
[----:B------:R-:W-:-:S04]  /*d020*/  F2FP.F16.F32.PACK_AB R19, R19, R21 ;  /* 0x000000151313723e */ /* 0x000fc800000000ff */
[C---:B------:R-:W-:Y:S02]  /*d030*/  PRMT R35, R19.reuse, 0x7610, R35 ;  /* 0x0000761013237816 */ /* 0x040fe40000000023 */
[----:B------:R-:W-:Y:S01]  /*d040*/  LOP3.LUT R5, R4, 0xffff, RZ, 0xc0, !PT ;  /* 0x0000ffff04057812 */ /* 0x000fe200078ec0ff */
[----:B------:R-:W-:Y:S02]  /*d050*/  IMAD.MOV.U32 R248, RZ, RZ, R251 ;  /* 0x000000fffff87224 */ /* 0x000fe400078e00fb */
[----:B------:R-:W-:Y:S01]  /*d060*/  IMAD.MOV.U32 R251, RZ, RZ, R247 ;  /* 0x000000fffffb7224 */ /* 0x000fe200078e00f7 */
[----:B------:R-:W-:Y:S01]  /*d070*/  SHF.R.U32.HI R5, RZ, 0x8, R5 ;  /* 0x00000008ff057819 */ /* 0x000fe20000011605 */
[----:B------:R-:W-:Y:S01]  /*d080*/  IMAD.MOV.U32 R247, RZ, RZ, R228 ;  /* 0x000000fffff77224 */ /* 0x000fe200078e00e4 */
[----:B------:R-:W-:Y:S01]  /*d090*/  PRMT R34, R19, 0x7632, R34 ;  /* 0x0000763213227816 */ /* 0x000fe20000000022 */
[----:B------:R-:W-:Y:S02]  /*d0a0*/  IMAD.MOV.U32 R228, RZ, RZ, R229 ;  /* 0x000000ffffe47224 */ /* 0x000fe400078e00e5 */
[----:B------:R-:W-:Y:S01]  /*d0b0*/  IMAD.MOV.U32 R229, RZ, RZ, R246 ;  /* 0x000000ffffe57224 */ /* 0x000fe200078e00f6 */
[----:B------:R-:W-:Y:S01]  /*d0c0*/  LOP3.LUT R5, R5, 0xffff, RZ, 0xc0, !PT ;  /* 0x0000ffff05057812 */ /* 0x000fe200078ec0ff */
[----:B------:R-:W-:-:S02]  /*d0d0*/  IMAD.MOV.U32 R246, RZ, RZ, R226 ;  /* 0x000000fffff67224 */ /* 0x000fc400078e00e2 */
[----:B------:R-:W-:Y:S02]  /*d0e0*/  IMAD.MOV.U32 R226, RZ, RZ, R225 ;  /* 0x000000ffffe27224 */ /* 0x000fe400078e00e1 */
        /* <DEDUP_REMOVED lines=8> */
[----:B------:R1:W2:Y:S01]  /*d170*/  LDL.LU.S16 R11, [R1+0x150] ;  /* 0x00015000010b7983 */ /* 0x0002a20000300600 */
[----:B------:R-:W-:Y:S02]  /*d180*/  SHF.R.U32.HI R5, RZ, 0x10, R4 ;  /* 0x00000010ff057819 */ /* 0x000fe40000011604 */
[----:B------:R-:W-:Y:S02]  /*d190*/  @!P0 PRMT R34, R6, 0x5410, RZ ;  /* 0x0000541006228816 */ /* 0x000fe400000000ff */
[----:B------:R1:W3:Y:S01]  /*d1a0*/  LDL.LU.S16 R6, [R1+0x158] ;  /* 0x0001580001067983 */ /* 0x0002e20000300600 */
[----:B------:R-:W-:-:S04]  /*d1b0*/  LOP3.LUT R5, R5, 0xff, RZ, 0xc0, !PT ;  /* 0x000000ff05057812 */ /* 0x000fc800078ec0ff */
[----:B------:R-:W-:Y:S01]  /*d1c0*/  ISETP.GE.U32.AND P1, PT, R199, R5, PT ;  /* 0x00000005c700720c */ /* 0x000fe20003f26070 */
[----:B------:R-:W-:Y:S02]  /*d1d0*/  IMAD.MOV.U32 R249, RZ, RZ, R248 ;  /* 0x000000fffff97224 */ /* 0x000fe400078e00f8 */
[----:B------:R-:W-:Y:S02]  /*d1e0*/  IMAD.MOV.U32 R248, RZ, RZ, R251 ;  /* 0x000000fffff87224 */ /* 0x000fe400078e00fb */
[----:B------:R-:W-:Y:S02]  /*d1f0*/  IMAD.MOV.U32 R251, RZ, RZ, R247 ;  /* 0x000000fffffb7224 */ /* 0x000fe400078e00f7 */
        /* <DEDUP_REMOVED lines=9> */
[----:B------:R-:W-:Y:S02]  /*d290*/  PRMT R200, R33, 0x5410, R32 ;  /* 0x0000541021c87816 */ /* 0x000fe40000000020 */
[----:B------:R-:W-:Y:S01]  /*d2a0*/  SHF.R.U32.HI R4, RZ, 0x18, R4 ;  /* 0x00000018ff047819 */ /* 0x000fe20000011604 */
[----:B--2---:R-:W-:-:S05]  /*d2b0*/  @!P1 HADD2 R11, -R33.H0_H0, -RZ.H0_H0 ;  /* 0xa00000ff210b9230 */ /* 0x004fca0000000900 */
[----:B------:R-:W-:-:S04]  /*d2c0*/  PRMT R5, R11, 0x7610, R5 ;  /* 0x000076100b057816 */ /* 0x000fc80000000005 */
[----:B------:R-:W-:Y:S02]  /*d2d0*/  @!P1 PRMT R33, R5, 0x5410, RZ ;  /* 0x0000541005219816 */ /* 0x000fe400000000ff */
[----:B------:R1:W2:Y:S01]  /*d2e0*/  LDL.LU.S16 R5, [R1+0x15c] ;  /* 0x00015c0001057983 */ /* 0x0002a20000300600 */
[----:B------:R-:W-:Y:S02]  /*d2f0*/  ISETP.GE.U32.AND P0, PT, R199, R4, PT ;  /* 0x00000004c700720c */ /* 0x000fe40003f06070 */
[----:B------:R-:W-:Y:S01]  /*d300*/  LOP3.LUT R7, R7, R218, R10, 0x96, !PT ;  /* 0x000000da07077212 */ /* 0x000fe200078e960a */
[----:B------:R-:W4:Y:S04]  /*d310*/  LDL R14, [R1+0x1a8] ;  /* 0x0001a800010e7983 */ /* 0x000f280000100800 */
[----:B------:R1:W4:Y:S06]  /*d320*/  LDL.LU.S16 R11, [R1+0x160] ;  /* 0x00016000010b7983 */ /* 0x00032c0000300600 */
[----:B---3--:R-:W-:-:S05]  /*d330*/  @!P0 HADD2 R6, -R32.H0_H0, -RZ.H0_H0 ;  /* 0xa00000ff20068230 */ /* 0x008fca0000000900 */
[----:B------:R-:W-:Y:S01]  /*d340*/  PRMT R4, R6, 0x7610, R4 ;  /* 0x0000761006047816 */ /* 0x000fe20000000004 */
[----:B------:R-:W-:-:S05]  /*d350*/  IMAD.WIDE.U32 R6, R7, -0x2daee0ad, RZ ;  /* 0xd2511f5307067825 */ /* 0x000fca00078e00ff */
[----:B------:R-:W-:Y:S02]  /*d360*/  LOP3.LUT R8, R7, R223, R8, 0x96, !PT ;  /* 0x000000df07087212 */ /* 0x000fe400078e9608 */
[----:B------:R-:W-:Y:S02]  /*d370*/  @!P0 PRMT R32, R4, 0x5410, RZ ;  /* 0x0000541004208816 */ /* 0x000fe400000000ff */
[----:B------:R-:W-:-:S04]  /*d380*/  LOP3.LUT R4, R8, 0xff, RZ, 0xc0, !PT ;  /* 0x000000ff08047812 */ /* 0x000fc800078ec0ff */
[----:B------:R-:W-:Y:S01]  /*d390*/  ISETP.GE.U32.AND P0, PT, R199, R4, PT ;  /* 0x00000004c700720c */ /* 0x000fe20003f06070 */
[----:B------:R-:W-:Y:S01]  /*d3a0*/  IMAD.MOV.U32 R250, RZ, RZ, R249 ;  /* 0x000000fffffa7224 */ /* 0x000fe200078e00f9 */
[C---:B------:R-:W-:Y:S01]  /*d3b0*/  PRMT R30, R31.reuse, 0x7632, R30 ;  /* 0x000076321f1e7816 */ /* 0x040fe2000000001e */
[----:B------:R-:W-:Y:S02]  /*d3c0*/  IMAD.MOV.U32 R249, RZ, RZ, R251 ;  /* 0x000000fffff97224 */ /* 0x000fe400078e00fb */
[----:B------:R-:W-:Y:S02]  /*d3d0*/  IMAD.MOV.U32 R251, RZ, RZ, R247 ;  /* 0x000000fffffb7224 */ /* 0x000fe400078e00f7 */
[----:B------:R-:W-:Y:S02]  /*d3e0*/  IMAD.MOV.U32 R247, RZ, RZ, R228 ;  /* 0x000000fffff77224 */ /* 0x000fe400078e00e4 */
[----:B------:R-:W-:Y:S01]  /*d3f0*/  IMAD.MOV.U32 R228, RZ, RZ, R225 ;  /* 0x000000ffffe47224 */ /* 0x000fe200078e00e1 */
[----:B------:R-:W-:-:S03]  /*d400*/  PRMT R225, R31, 0x5410, R30 ;  /* 0x000054101fe17816 */ /* 0x000fc6000000001e */
[----:B--2---:R-:W-:-:S05]  /*d410*/  @!P0 HADD2 R5, -R31.H0_H0, -RZ.H0_H0 ;  /* 0xa00000ff1f058230 */ /* 0x004fca0000000900 */
[----:B------:R-:W-:Y:S02]  /*d420*/  PRMT R4, R5, 0x7610, R4 ;  /* 0x0000761005047816 */ /* 0x000fe40000000004 */
[----:B------:R1:W2:Y:S02]  /*d430*/  LDL.LU.S16 R5, [R1+0x164] ;  /* 0x0001640001057983 */ /* 0x0002a40000300600 */
[----:B------:R-:W-:Y:S02]  /*d440*/  @!P0 PRMT R31, R4, 0x5410, RZ ;  /* 0x00005410041f8816 */ /* 0x000fe400000000ff */
[----:B------:R-:W-:Y:S01]  /*d450*/  LOP3.LUT R4, R8, 0xffff, RZ, 0xc0, !PT ;  /* 0x0000ffff08047812 */ /* 0x000fe200078ec0ff */
[----:B------:R-:W3:Y:S03]  /*d460*/  LDL R16, [R1+0x1e0] ;  /* 0x0001e00001107983 */ /* 0x000ee60000100800 */
[----:B------:R-:W-:Y:S01]  /*d470*/  SHF.R.U32.HI R4, RZ, 0x8, R4 ;  /* 0x00000008ff047819 */ /* 0x000fe20000011604 */
[----:B------:R-:W3:Y:S03]  /*d480*/  LDL R15, [R1+0x180] ;  /* 0x00018000010f7983 */ /* 0x000ee60000100800 */
[----:B------:R-:W-:-:S04]  /*d490*/  LOP3.LUT R4, R4, 0xffff, RZ, 0xc0, !PT ;  /* 0x0000ffff04047812 */ /* 0x000fc800078ec0ff */
[----:B------:R-:W-:-:S13]  /*d4a0*/  ISETP.GE.U32.AND P0, PT, R199, R4, PT ;  /* 0x00000004c700720c */ /* 0x000fda0003f06070 */
[----:B----4-:R-:W-:-:S05]  /*d4b0*/  @!P0 HADD2 R11, -R30.H0_H0, -RZ.H0_H0 ;  /* 0xa00000ff1e0b8230 */ /* 0x010fca0000000900 */
[----:B------:R-:W-:-:S04]  /*d4c0*/  PRMT R4, R11, 0x7610, R4 ;  /* 0x000076100b047816 */ /* 0x000fc80000000004 */
[----:B------:R-:W-:Y:S02]  /*d4d0*/  @!P0 PRMT R30, R4, 0x5410, RZ ;  /* 0x00005410041e8816 */ /* 0x000fe400000000ff */
[----:B------:R-:W-:-:S04]  /*d4e0*/  LOP3.LUT R4, R6, 0xff, RZ, 0xc0, !PT ;  /* 0x000000ff06047812 */ /* 0x000fc800078ec0ff */
[----:B------:R-:W-:Y:S02]  /*d4f0*/  ISETP.GE.U32.AND P0, PT, R199, R4, PT ;  /* 0x00000004c700720c */ /* 0x000fe40003f06070 */
[----:B------:R-:W-:-:S11]  /*d500*/  PRMT R29, R18, 0x7610, R29 ;  /* 0x00007610121d7816 */ /* 0x000fd6000000001d */
[----:B--2---:R-:W-:-:S05]  /*d510*/  @!P0 HADD2 R5, -R29.H0_H0, -RZ.H0_H0 ;  /* 0xa00000ff1d058230 */ /* 0x004fca0000000900 */
[----:B------:R-:W-:Y:S02]  /*d520*/  PRMT R4, R5, 0x7610, R4 ;  /* 0x0000761005047816 */ /* 0x000fe40000000004 */
[----:B------:R-:W2:Y:S04]  /*d530*/  LDL R5, [R1+0x188] ;  /* 0x0001880001057983 */ /* 0x000ea80000100800 */
[----:B------:R1:W4:Y:S01]  /*d540*/  LDL.LU.S16 R11, [R1+0x16c] ;  /* 0x00016c00010b7983 */ /* 0x0003220000300600 */
[----:B------:R-:W-:Y:S01]  /*d550*/  PRMT R28, R18, 0x7632, R28 ;  /* 0x00007632121c7816 */ /* 0x000fe2000000001c */
[----:B------:R-:W-:Y:S02]  /*d560*/  IMAD.MOV.U32 R252, RZ, RZ, R228 ;  /* 0x000000fffffc7224 */ /* 0x000fe400078e00e4 */
[----:B------:R-:W-:Y:S01]  /*d570*/  IMAD.MOV.U32 R228, RZ, RZ, R226 ;  /* 0x000000ffffe47224 */ /* 0x000fe200078e00e2 */
[----:B------:R-:W-:Y:S01]  /*d580*/  PRMT R226, R29, 0x5410, R28 ;  /* 0x000054101de27816 */ /* 0x000fe2000000001c */
[----:B------:R-:W3:Y:S01]  /*d590*/  S2R R17, SR_CTAID.X ;  /* 0x0000000000117919 */ /* 0x000ee20000002500 */
[----:B------:R-:W-:-:S02]  /*d5a0*/  @!P0 PRMT R29, R4, 0x5410, RZ ;  /* 0x00005410041d8816 */ /* 0x000fc400000000ff */
[----:B------:R-:W-:Y:S01]  /*d5b0*/  LOP3.LUT R4, R6, 0xffff, RZ, 0xc0, !PT ;  /* 0x0000ffff06047812 */ /* 0x000fe200078ec0ff */
[----:B------:R-:W2:Y:S03]  /*d5c0*/  LDL R12, [R1+0x3ac] ;  /* 0x0003ac00010c7983 */ /* 0x000ea60000100800 */
[----:B------:R-:W-:-:S04]  /*d5d0*/  SHF.R.U32.HI R4, RZ, 0x8, R4 ;  /* 0x00000008ff047819 */ /* 0x000fc80000011604 */
[----:B------:R-:W-:-:S04]  /*d5e0*/  LOP3.LUT R4, R4, 0xffff, RZ, 0xc0, !PT ;  /* 0x0000ffff04047812 */ /* 0x000fc800078ec0ff */
[----:B------:R-:W-:Y:S01]  /*d5f0*/  ISETP.GE.U32.AND P0, PT, R199, R4, PT ;  /* 0x00000004c700720c */ /* 0x000fe20003f06070 */
[----:B------:R-:W2:Y:S01]  /*d600*/  S2R R7, SR_CTAID.Z ;  /* 0x0000000000077919 */ /* 0x000ea20000002700 */
[----:B---3--:R-:W-:-:S11]  /*d610*/  IMAD.SHL.U32 R17, R17, 0x80, RZ ;  /* 0x0000008011117824 */ /* 0x008fd600078e00ff */
[----:B----4-:R-:W-:-:S05]  /*d620*/  @!P0 HADD2 R11, -R28.H0_H0, -RZ.H0_H0 ;  /* 0xa00000ff1c0b8230 */ /* 0x010fca0000000900 */
[----:B------:R-:W-:Y:S02]  /*d630*/  PRMT R4, R11, 0x7610, R4 ;  /* 0x000076100b047816 */ /* 0x000fe40000000004 */
[----:B------:R-:W2:Y:S02]  /*d640*/  S2R R11, SR_CTAID.Y ;  /* 0x00000000000b7919 */ /* 0x000ea40000002600 */
[----:B--2---:R-:W-:Y:S02]  /*d650*/  IMAD R7, R11, R5, R7 ;  /* 0x000000050b077224 */ /* 0x004fe400078e0207 */
[----:B------:R-:W2:Y:S02]  /*d660*/  S2R R11, SR_TID.X ;  /* 0x00000000000b7919 */ /* 0x000ea40000002100 */
[----:B------:R-:W-:Y:S02]  /*d670*/  IMAD R7, R16, R7, R17 ;  /* 0x0000000710077224 */ /* 0x000fe400078e0211 */
[----:B------:R-:W3:Y:S01]  /*d680*/  LDL.64 R16, [R1+0x190] ;  /* 0x0001900001107983 */ /* 0x000ee20000100a00 */
[----:B------:R-:W-:-:S02]  /*d690*/  @!P0 PRMT R28, R4, 0x5410, RZ ;  /* 0x00005410041c8816 */ /* 0x000fc400000000ff */
[----:B------:R-:W-:Y:S02]  /*d6a0*/  LOP3.LUT R4, R15, 0x7ffffffc, RZ, 0xc0, !PT ;  /* 0x7ffffffc0f047812 */ /* 0x000fe400078ec0ff */
[----:B--2---:R-:W-:-:S04]  /*d6b0*/  SHF.R.S32.HI R15, RZ, 0x1f, R11 ;  /* 0x0000001fff0f7819 */ /* 0x004fc8000001140b */
[----:B------:R-:W-:Y:S02]  /*d6c0*/  LEA.HI R15, R15, R11, RZ, 0x5 ;  /* 0x0000000b0f0f7211 */ /* 0x000fe400078f28ff */
[----:B------:R1:W2:Y:S01]  /*d6d0*/  LDL.LU.S16 R11, [R1+0x178] ;  /* 0x00017800010b7983 */ /* 0x0002a20000300600 */
[----:B------:R-:W-:Y:S02]  /*d6e0*/  IMAD.MOV.U32 R20, RZ, RZ, R252 ;  /* 0x000000ffff147224 */ /* 0x000fe400078e00fc */
[----:B------:R-:W4:Y:S01]  /*d6f0*/  S2R R252, SR_TID.X ;  /* 0x0000000000fc7919 */ /* 0x000f220000002100 */
[----:B------:R-:W-:-:S04]  /*d700*/  LOP3.LUT R15, R15, 0xffffffe0, RZ, 0xc0, !PT ;  /* 0xffffffe00f0f7812 */ /* 0x000fc800078ec0ff */
[----:B----4-:R-:W-:Y:S01]  /*d710*/  IADD3 R5, -R4, R252, -R15 ;  /* 0x000000fc04057210 */ /* 0x010fe20007ffe90f */
[----:B------:R-:W-:-:S04]  /*d720*/  IMAD.SHL.U32 R4, R248, 0x80, RZ ;  /* 0x00000080f8047824 */ /* 0x000fc800078e00ff */
[----:B------:R-:W-:Y:S02]  /*d730*/  IMAD.SHL.U32 R5, R5, 0x2, RZ ;  /* 0x0000000205057824 */ /* 0x000fe400078e00ff */
[C---:B------:R-:W-:Y:S02]  /*d740*/  IMAD R4, R14.reuse, R7, R4 ;  /* 0x000000070e047224 */ /* 0x040fe400078e0204 */
[----:B------:R-:W-:Y:S02]  /*d750*/  IMAD R5, R14, R12, R5 ;  /* 0x0000000c0e057224 */ /* 0x000fe400078e0205 */
[----:B------:R-:W-:-:S03]  /*d760*/  VIADD R4, R4, 0xffffff80 ;  /* 0xffffff8004047836 */ /* 0x000fc60000000000 */
[----:B------:R-:W-:Y:S02]  /*d770*/  SHF.R.S32.HI R7, RZ, 0x1f, R5 ;  /* 0x0000001fff077819 */ /* 0x000fe40000011405 */
[----:B------:R-:W-:-:S04]  /*d780*/  IADD3 R5, P0, R5, R4, RZ ;  /* 0x0000000405057210 */ /* 0x000fc80007f1e0ff */
[----:B------:R-:W-:Y:S02]  /*d790*/  LEA.HI.X.SX32 R7, R4, R7, 0x1, P0 ;  /* 0x0000000704077211 */ /* 0x000fe400000f0eff */
[C---:B------:R-:W-:Y:S02]  /*d7a0*/  PRMT R19, R13.reuse, 0x7610, R19 ;  /* 0x000076100d137816 */ /* 0x040fe40000000013 */
[----:B------:R-:W-:Y:S02]  /*d7b0*/  PRMT R18, R13, 0x7632, R18 ;  /* 0x000076320d127816 */ /* 0x000fe40000000012 */
[----:B---3--:R-:W-:-:S04]  /*d7c0*/  LEA R4, P0, R5, R16, 0x1 ;  /* 0x0000001005047211 */ /* 0x008fc800078008ff */
[----:B------:R-:W-:Y:S01]  /*d7d0*/  LEA.HI.X R5, R5, R17, R7, 0x1, P0 ;  /* 0x0000001105057211 */ /* 0x000fe200000f0c07 */
[----:B------:R-:W-:Y:S02]  /*d7e0*/  IMAD.MOV.U32 R17, RZ, RZ, R185 ;  /* 0x000000ffff117224 */ /* 0x000fe400078e00b9 */
[----:B------:R-:W-:Y:S02]  /*d7f0*/  IMAD.MOV.U32 R185, RZ, RZ, R171 ;  /* 0x000000ffffb97224 */ /* 0x000fe400078e00ab */
[----:B------:R-:W-:Y:S01]  /*d800*/  IMAD R171, R2, 0x2, R3 ;  /* 0x0000000202ab7824 */ /* 0x000fe200078e0203 */
[--C-:B------:R-:W-:Y:S02]  /*d810*/  SHF.R.U32.HI R3, RZ, 0x10, R6.reuse ;  /* 0x00000010ff037819 */ /* 0x100fe40000011606 */
[----:B------:R-:W-:Y:S02]  /*d820*/  SHF.R.U32.HI R2, RZ, 0x18, R6 ;  /* 0x00000018ff027819 */ /* 0x000fe40000011606 */
[----:B------:R-:W-:-:S02]  /*d830*/  LOP3.LUT R3, R3, 0xff, RZ, 0xc0, !PT ;  /* 0x000000ff03037812 */ /* 0x000fc400078ec0ff */
[C---:B------:R-:W-:Y:S02]  /*d840*/  ISETP.GE.U32.AND P0, PT, R199.reuse, R2, PT ;  /* 0x00000002c700720c */ /* 0x040fe40003f06070 */
[--C-:B------:R-:W-:Y:S02]  /*d850*/  SHF.R.U32.HI R2, RZ, 0x18, R9.reuse ;  /* 0x00000018ff027819 */ /* 0x100fe40000011609 */
[C---:B------:R-:W-:Y:S02]  /*d860*/  ISETP.GE.U32.AND P1, PT, R199.reuse, R3, PT ;  /* 0x00000003c700720c */ /* 0x040fe40003f26070 */
[----:B------:R-:W-:Y:S02]  /*d870*/  ISETP.GE.U32.AND P4, PT, R199, R2, PT ;  /* 0x00000002c700720c */ /* 0x000fe40003f86070 */
[----:B------:R-:W-:-:S04]  /*d880*/  SHF.R.U32.HI R2, RZ, 0x10, R9 ;  /* 0x00000010ff027819 */ /* 0x000fc80000011609 */
[----:B------:R-:W-:-:S04]  /*d890*/  LOP3.LUT R2, R2, 0xff, RZ, 0xc0, !PT ;  /* 0x000000ff02027812 */ /* 0x000fc800078ec0ff */
[C---:B------:R-:W-:Y:S02]  /*d8a0*/  ISETP.GE.U32.AND P5, PT, R199.reuse, R2, PT ;  /* 0x00000002c700720c */ /* 0x040fe40003fa6070 */
[--C-:B------:R-:W-:Y:S01]  /*d8b0*/  SHF.R.U32.HI R2, RZ, 0x10, R8.reuse ;  /* 0x00000010ff027819 */ /* 0x100fe20000011608 */
[----:B--2---:R-:W-:Y:S01]  /*d8c0*/  @!P1 HADD2 R11, -R19.H0_H0, -RZ.H0_H0 ;  /* 0xa00000ff130b9230 */ /* 0x004fe20000000900 */
[----:B------:R-:W-:Y:S01]  /*d8d0*/  SHF.R.U32.HI R8, RZ, 0x18, R8 ;  /* 0x00000018ff087819 */ /* 0x000fe20000011608 */
[----:B------:R-:W-:Y:S02]  /*d8e0*/  IMAD.MOV.U32 R12, RZ, RZ, R185 ;  /* 0x000000ffff0c7224 */ /* 0x000fe400078e00b9 */
[----:B------:R-:W-:Y:S01]  /*d8f0*/  IMAD.MOV.U32 R16, RZ, RZ, R20 ;  /* 0x000000ffff107224 */ /* 0x000fe200078e0014 */
[----:B------:R-:W-:Y:S01]  /*d900*/  ISETP.GE.U32.AND P2, PT, R199, R8, PT ;  /* 0x00000008c700720c */ /* 0x000fe20003f46070 */
[----:B------:R1:W2:Y:S01]  /*d910*/  LDL.LU.S16 R185, [R1+0x180] ;  /* 0x0001800001b97983 */ /* 0x0002a20000300600 */
[----:B------:R-:W-:Y:S01]  /*d920*/  PRMT R8, R11, 0x7610, R8 ;  /* 0x000076100b087816 */ /* 0x000fe20000000008 */
[----:B------:R-:W-:Y:S01]  /*d930*/  IMAD.MOV.U32 R20, RZ, RZ, R224 ;  /* 0x000000ffff147224 */ /* 0x000fe200078e00e0 */
[----:B------:R-:W-:Y:S01]  /*d940*/  PRMT R224, R19, 0x5410, R18 ;  /* 0x0000541013e07816 */ /* 0x000fe20000000012 */
[----:B------:R1:W3:Y:S01]  /*d950*/  LDL.LU.S16 R13, [R1+0x194] ;  /* 0x00019400010d7983 */ /* 0x0002e20000300600 */
[----:B------:R-:W-:-:S03]  /*d960*/  @!P1 PRMT R19, R8, 0x5410, RZ ;  /* 0x0000541008139816 */ /* 0x000fc600000000ff */
[----:B------:R1:W4:Y:S04]  /*d970*/  LDL.LU.S16 R11, [R1+0x190] ;  /* 0x00019000010b7983 */ /* 0x0003280000300600 */
[----:B------:R1:W4:Y:S04]  /*d980*/  LDL.LU.S16 R9, [R1+0x188] ;  /* 0x0001880001097983 */ /* 0x0003280000300600 */
[----:B------:R1:W4:Y:S01]  /*d990*/  LDL.LU.S16 R8, [R1+0x184] ;  /* 0x0001840001087983 */ /* 0x0003220000300600 */
[----:B------:R-:W-:Y:S02]  /*d9a0*/  LOP3.LUT R2, R2, 0xff, RZ, 0xc0, !PT ;  /* 0x000000ff02027812 */ /* 0x000fe400078ec0ff */
[----:B------:R-:W-:-:S02]  /*d9b0*/  PRMT R21, R22, 0x7632, R21 ;  /* 0x0000763216157816 */ /* 0x000fc40000000015 */
[----:B------:R-:W-:Y:S01]  /*d9c0*/  ISETP.GE.U32.AND P3, PT, R199, R2, PT ;  /* 0x00000002c700720c */ /* 0x000fe20003f66070 */
[----:B------:R-:W-:Y:S01]  /*d9d0*/  IMAD.MOV.U32 R15, RZ, RZ, R17 ;  /* 0x000000ffff0f7224 */ /* 0x000fe200078e0011 */
[----:B------:R-:W-:Y:S01]  /*d9e0*/  PRMT R23, R25, 0x7632, R23 ;  /* 0x0000763219177816 */ /* 0x000fe20000000017 */
[----:B------:R-:W-:Y:S02]  /*d9f0*/  IMAD.MOV.U32 R17, RZ, RZ, R16 ;  /* 0x000000ffff117224 */ /* 0x000fe400078e0010 */
[----:B------:R-:W-:Y:S02]  /*da00*/  IMAD.MOV.U32 R16, RZ, RZ, R250 ;  /* 0x000000ffff107224 */ /* 0x000fe400078e00fa */
[----:B------:R-:W-:Y:S02]  /*da10*/  IMAD.MOV.U32 R250, RZ, RZ, R229 ;  /* 0x000000fffffa7224 */ /* 0x000fe400078e00e5 */
[----:B------:R-:W-:Y:S02]  /*da20*/  IMAD.MOV.U32 R229, RZ, RZ, R246 ;  /* 0x000000ffffe57224 */ /* 0x000fe400078e00f6 */
[----:B------:R-:W-:-:S02]  /*da30*/  IMAD.MOV.U32 R246, RZ, RZ, R243 ;  /* 0x000000fffff67224 */ /* 0x000fc400078e00f3 */
[----:B------:R-:W-:Y:S02]  /*da40*/  IMAD.MOV.U32 R243, RZ, RZ, R241 ;  /* 0x000000fffff37224 */ /* 0x000fe400078e00f1 */
[----:B------:R-:W-:Y:S01]  /*da50*/  IMAD.MOV.U32 R241, RZ, RZ, R213 ;  /* 0x000000fffff17224 */ /* 0x000fe200078e00d5 */
[----:B------:R-:W-:Y:S01]  /*da60*/  PRMT R213, R22, 0x5410, R21 ;  /* 0x0000541016d57816 */ /* 0x000fe20000000015 */
[----:B------:R1:W-:Y:S04]  /*da70*/  ST.E.U16 desc[UR4][R4.64], R154 ;  /* 0x0000009a04007985 */ /* 0x0003e8000c101504 */
[----:B------:R1:W-:Y:S02]  /*da80*/  ST.E.U16 desc[UR4][R4.64+0x2], R153 ;  /* 0x0000029904007985 */ /* 0x0003e4000c101504 */
[----:B-1----:R-:W-:-:S02]  /*da90*/  IMAD.MOV.U32 R154, RZ, RZ, R16 ;  /* 0x000000ffff9a7224 */ /* 0x002fc400078e0010 */
[----:B------:R-:W-:Y:S02]  /*daa0*/  IMAD.MOV.U32 R16, RZ, RZ, R250 ;  /* 0x000000ffff107224 */ /* 0x000fe400078e00fa */
[----:B------:R-:W-:Y:S02]  /*dab0*/  IMAD.MOV.U32 R153, RZ, RZ, R17 ;  /* 0x000000ffff997224 */ /* 0x000fe400078e0011 */
[----:B------:R-:W-:Y:S02]  /*dac0*/  IMAD.MOV.U32 R17, RZ, RZ, R229 ;  /* 0x000000ffff117224 */ /* 0x000fe400078e00e5 */
[----:B------:R-:W-:Y:S02]  /*dad0*/  IMAD.MOV.U32 R250, RZ, RZ, R243 ;  /* 0x000000fffffa7224 */ /* 0x000fe400078e00f3 */
[----:B------:R-:W-:Y:S02]  /*dae0*/  IMAD.MOV.U32 R229, RZ, RZ, R241 ;  /* 0x000000ffffe57224 */ /* 0x000fe400078e00f1 */
[----:B------:R-:W-:-:S02]  /*daf0*/  IMAD.MOV.U32 R243, RZ, RZ, R237 ;  /* 0x000000fffff37224 */ /* 0x000fc400078e00ed */
[----:B------:R-:W-:Y:S02]  /*db00*/  IMAD.MOV.U32 R241, RZ, RZ, R236 ;  /* 0x000000fffff17224 */ /* 0x000fe400078e00ec */
[----:B--2---:R-:W-:Y:S02]  /*db10*/  @!P0 HADD2 R185, -R18.H0_H0, -RZ.H0_H0 ;  /* 0xa00000ff12b98230 */ /* 0x004fe40000000900 */
[----:B---3--:R-:W-:Y:S02]  /*db20*/  @!P5 HADD2 R13, -R25.H0_H0, -RZ.H0_H0 ;  /* 0xa00000ff190dd230 */ /* 0x008fe40000000900 */
[----:B----4-:R-:W-:Y:S02]  /*db30*/  @!P4 HADD2 R11, -R23.H0_H0, -RZ.H0_H0 ;  /* 0xa00000ff170bc230 */ /* 0x010fe40000000900 */
[----:B------:R-:W-:Y:S01]  /*db40*/  @!P2 HADD2 R8, -R21.H0_H0, -RZ.H0_H0 ;  /* 0xa00000ff1508a230 */ /* 0x000fe20000000900 */
[----:B------:R-:W-:-:S04]  /*db50*/  PRMT R7, R13, 0x7610, R7 ;  /* 0x000076100d077816 */ /* 0x000fc80000000007 */
[----:B------:R-:W-:Y:S01]  /*db60*/  PRMT R2, R8, 0x7610, R2 ;  /* 0x0000761008027816 */ /* 0x000fe20000000002 */
[----:B------:R-:W-:Y:S02]  /*db70*/  @!P3 HADD2 R9, -R22.H0_H0, -RZ.H0_H0 ;  /* 0xa00000ff1609b230 */ /* 0x000fe40000000900 */
[----:B------:R-:W-:Y:S01]  /*db80*/  IMAD.MOV.U32 R13, RZ, RZ, R15 ;  /* 0x000000ffff0d7224 */ /* 0x000fe200078e000f */
[----:B------:R-:W-:Y:S01]  /*db90*/  @!P2 PRMT R21, R2, 0x5410, RZ ;  /* 0x000054100215a816 */ /* 0x000fe200000000ff */
[----:B------:R-:W-:Y:S01]  /*dba0*/  IMAD.SHL.U32 R2, R14, 0x8, RZ ;  /* 0x000000080e027824 */ /* 0x000fe200078e00ff */
[----:B------:R-:W-:Y:S01]  /*dbb0*/  PRMT R6, R11, 0x7610, R6 ;  /* 0x000076100b067816 */ /* 0x000fe20000000006 */
[----:B------:R-:W-:Y:S01]  /*dbc0*/  IMAD.MOV.U32 R15, RZ, RZ, R246 ;  /* 0x000000ffff0f7224 */ /* 0x000fe200078e00f6 */
[----:B------:R-:W-:Y:S01]  /*dbd0*/  PRMT R10, R185, 0x7610, R10 ;  /* 0x00007610b90a7816 */ /* 0x000fe2000000000a */
[----:B------:R-:W-:Y:S01]  /*dbe0*/  IMAD.MOV.U32 R246, RZ, RZ, R191 ;  /* 0x000000fffff67224 */ /* 0x000fe200078e00bf */
[----:B------:R-:W-:Y:S01]  /*dbf0*/  PRMT R3, R9, 0x7610, R3 ;  /* 0x0000761009037816 */ /* 0x000fe20000000003 */
[----:B------:R-:W-:Y:S01]  /*dc00*/  IMAD.WIDE.U32 R190, R190, -0x326172a9, RZ ;  /* 0xcd9e8d57bebe7825 */ /* 0x000fe200078e00ff */
[----:B------:R-:W-:Y:S01]  /*dc10*/  PRMT R185, R25, 0x5410, R23 ;  /* 0x0000541019b97816 */ /* 0x000fe20000000017 */
[----:B------:R1:W-:Y:S01]  /*dc20*/  STL [R1+0x290], R2 ;  /* 0x0002900201007387 */ /* 0x0003e20000100800 */
[----:B------:R-:W-:Y:S01]  /*dc30*/  @!P4 PRMT R23, R6, 0x5410, RZ ;  /* 0x000054100617c816 */ /* 0x000fe200000000ff */
[----:B------:R-:W-:Y:S01]  /*dc40*/  IMAD.WIDE R8, R2, 0x2, R4 ;  /* 0x0000000202087825 */ /* 0x000fe200078e0204 */
[----:B------:R-:W-:-:S02]  /*dc50*/  @!P0 PRMT R18, R10, 0x5410, RZ ;  /* 0x000054100a128816 */ /* 0x000fc400000000ff */
[----:B------:R-:W-:Y:S01]  /*dc60*/  LOP3.LUT R10, R197, R191, RZ, 0x3c, !PT ;  /* 0x000000bfc50a7212 */ /* 0x000fe200078e3cff */
[----:B------:R-:W-:Y:S01]  /*dc70*/  IMAD.SHL.U32 R6, R14, 0x40, RZ ;  /* 0x000000400e067824 */ /* 0x000fe200078e00ff */
[----:B------:R-:W-:Y:S02]  /*dc80*/  @!P5 PRMT R25, R7, 0x5410, RZ ;  /* 0x000054100719d816 */ /* 0x000fe400000000ff */
[----:B------:R-:W-:Y:S01]  /*dc90*/  @!P3 PRMT R22, R3, 0x5410, RZ ;  /* 0x000054100316b816 */ /* 0x000fe200000000ff */
[----:B------:R-:W-:Y:S01]  /*dca0*/  IMAD.WIDE R6, R6, 0x2, R4 ;  /* 0x0000000206067825 */ /* 0x000fe200078e0204 */
[----:B------:R2:W-:Y:S03]  /*dcb0*/  ST.E.U16 desc[UR4][R8.64], R118 ;  /* 0x0000007608007985 */ /* 0x0005e6000c101504 */
[----:B------:R-:W-:Y:S01]  /*dcc0*/  IMAD.WIDE.U32 R236, R10, -0x2daee0ad, RZ ;  /* 0xd2511f530aec7825 */ /* 0x000fe200078e00ff */
[----:B------:R-:W-:Y:S03]  /*dcd0*/  ST.E.U16 desc[UR4][R8.64+0x2], R119 ;  /* 0x0000027708007985 */ /* 0x000fe6000c101504 */
[----:B-1----:R-:W-:-:S05]  /*dce0*/  IMAD R2, R14, 0x48, RZ ;  /* 0x000000480e027824 */ /* 0x002fca00078e02ff */
[----:B------:R1:W-:Y:S01]  /*dcf0*/  STL [R1+0x294], R2 ;  /* 0x0002940201007387 */ /* 0x0003e20000100800 */
[----:B------:R-:W-:-:S03]  /*dd00*/  LOP3.LUT R14, R239, R196, R128, 0x96, !PT ;  /* 0x000000c4ef0e7212 */ /* 0x000fc600078e9680 */
[----:B------:R-:W-:Y:S01]  /*dd10*/  ST.E.U16 desc[UR4][R6.64], R82 ;  /* 0x0000005206007985 */ /* 0x000fe2000c101504 */
[----:B------:R-:W-:-:S03]  /*dd20*/  LOP3.LUT R10, R237, R196, R128, 0x96, !PT ;  /* 0x000000c4ed0a7212 */ /* 0x000fc600078e9680 */
[----:B------:R-:W-:Y:S01]  /*dd30*/  ST.E.U16 desc[UR4][R6.64+0x2], R81 ;  /* 0x0000025106007985 */ /* 0x000fe2000c101504 */
[----:B--2---:R-:W-:Y:S01]  /*dd40*/  IMAD.MOV.U32 R118, RZ, RZ, R12 ;  /* 0x000000ffff767224 */ /* 0x004fe200078e000c */
[-C--:B------:R-:W-:Y:S02]  /*dd50*/  LOP3.LUT R12, R166, R129.reuse, RZ, 0x3c, !PT ;  /* 0x00000081a60c7212 */ /* 0x080fe400078e3cff */
[----:B------:R-:W-:Y:S01]  /*dd60*/  LOP3.LUT R11, R155, R129, RZ, 0x3c, !PT ;  /* 0x000000819b0b7212 */ /* 0x000fe200078e3cff */
[----:B-1----:R-:W-:-:S05]  /*dd70*/  IMAD.WIDE R2, R2, 0x2, R4 ;  /* 0x0000000202027825 */ /* 0x002fca00078e0204 */
[----:B------:R-:W-:Y:S04]  /*dd80*/  ST.E.U16 desc[UR4][R2.64], R79 ;  /* 0x0000004f02007985 */ /* 0x000fe8000c101504 */
[----:B------:R1:W-:Y:S04]  /*dd90*/  ST.E.U16 desc[UR4][R2.64+0x2], R78 ;  /* 0x0000024e02007985 */ /* 0x0003e8000c101504 */
[----:B------:R-:W-:Y:S04]  /*dda0*/  ST.E.U16 desc[UR4][R4.64+0x10], R97 ;  /* 0x0000106104007985 */ /* 0x000fe8000c101504 */
[----:B------:R-:W-:Y:S04]  /*ddb0*/  ST.E.U16 desc[UR4][R4.64+0x12], R94 ;  /* 0x0000125e04007985 */ /* 0x000fe8000c101504 */
[----:B------:R-:W-:Y:S04]  /*ddc0*/  ST.E.U16 desc[UR4][R8.64+0x10], R91 ;  /* 0x0000105b08007985 */ /* 0x000fe8000c101504 */
[----:B------:R-:W-:Y:S04]  /*ddd0*/  ST.E.U16 desc[UR4][R8.64+0x12], R93 ;  /* 0x0000125d08007985 */ /* 0x000fe8000c101504 */
[----:B------:R-:W-:Y:S04]  /*dde0*/  ST.E.U16 desc[UR4][R6.64+0x10], R76 ;  /* 0x0000104c06007985 */ /* 0x000fe8000c101504 */
[----:B------:R-:W-:Y:S04]  /*ddf0*/  ST.E.U16 desc[UR4][R6.64+0x12], R75 ;  /* 0x0000124b06007985 */ /* 0x000fe8000c101504 */
[----:B------:R2:W-:Y:S01]  /*de00*/  ST.E.U16 desc[UR4][R2.64+0x10], R26 ;  /* 0x0000101a02007985 */ /* 0x0005e2000c101504 */
[----:B-1----:R-:W-:-:S03]  /*de10*/  IMAD.WIDE.U32 R78, R14, -0x326172a9, RZ ;  /* 0xcd9e8d570e4e7825 */ /* 0x002fc600078e00ff */
[----:B------:R1:W-:Y:S04]  /*de20*/  ST.E.U16 desc[UR4][R2.64+0x12], R27 ;  /* 0x0000121b02007985 */ /* 0x0003e8000c101504 */
[----:B------:R3:W-:Y:S01]  /*de30*/  ST.E.U16 desc[UR4][R4.64+0x20], R87 ;  /* 0x0000205704007985 */ /* 0x0007e2000c101504 */
[----:B--2---:R-:W-:Y:S02]  /*de40*/  IMAD.MOV.U32 R26, RZ, RZ, R118 ;  /* 0x000000ffff1a7224 */ /* 0x004fe400078e0076 */
[----:B------:R-:W-:-:S04]  /*de50*/  IMAD.WIDE.U32 R118, R10, -0x326172a9, RZ ;  /* 0xcd9e8d570a767825 */ /* 0x000fc800078e00ff */
[----:B-1----:R-:W-:Y:S02]  /*de60*/  IMAD.MOV.U32 R27, RZ, RZ, R13 ;  /* 0x000000ffff1b7224 */ /* 0x002fe400078e000d */
[----:B------:R-:W-:-:S04]  /*de70*/  IMAD.WIDE.U32 R12, R12, -0x326172a9, RZ ;  /* 0xcd9e8d570c0c7825 */ /* 0x000fc800078e00ff */
[----:B------:R-:W-:Y:S01]  /*de80*/  IMAD.WIDE.U32 R10, R11, -0x326172a9, RZ ;  /* 0xcd9e8d570b0a7825 */ /* 0x000fe200078e00ff */
[-CC-:B------:R-:W-:Y:S02]  /*de90*/  LOP3.LUT R81, R79, R214.reuse, R12.reuse, 0x96, !PT ;  /* 0x000000d64f517212 */ /* 0x180fe400078e960c */
[-C--:B------:R-:W-:Y:S01]  /*dea0*/  LOP3.LUT R93, R119, R214.reuse, R12, 0x96, !PT ;  /* 0x000000d6775d7212 */ /* 0x080fe200078e960c */
[----:B------:R-:W-:Y:S01]  /*deb0*/  IMAD.MOV.U32 R12, RZ, RZ, R194 ;  /* 0x000000ffff0c7224 */ /* 0x000fe200078e00c2 */
[-CC-:B---3--:R-:W-:Y:S02]  /*dec0*/  LOP3.LUT R87, R79, R214.reuse, R10.reuse, 0x96, !PT ;  /* 0x000000d64f577212 */ /* 0x188fe400078e960a */
[----:B------:R-:W-:Y:S02]  /*ded0*/  LOP3.LUT R97, R119, R214, R10, 0x96, !PT ;  /* 0x000000d677617212 */ /* 0x000fe400078e960a */
[----:B------:R-:W-:Y:S02]  /*dee0*/  LOP3.LUT R10, R156, R129, RZ, 0x3c, !PT ;  /* 0x000000819c0a7212 */ /* 0x000fe400078e3cff */
[----:B------:R-:W-:-:S02]  /*def0*/  LOP3.LUT R76, R11, R215, R12, 0x96, !PT ;  /* 0x000000d70b4c7212 */ /* 0x000fc400078e960c */
[----:B------:R-:W-:Y:S01]  /*df00*/  LOP3.LUT R94, R11, R215, R190, 0x96, !PT ;  /* 0x000000d70b5e7212 */ /* 0x000fe200078e96be */
[----:B------:R-:W-:Y:S01]  /*df10*/  IMAD.WIDE.U32 R10, R10, -0x326172a9, RZ ;  /* 0xcd9e8d570a0a7825 */ /* 0x000fe200078e00ff */
[----:B------:R-:W-:Y:S04]  /*df20*/  ST.E.U16 desc[UR4][R4.64+0x22], R96 ;  /* 0x0000226004007985 */ /* 0x000fe8000c101504 */
[----:B------:R1:W-:Y:S04]  /*df30*/  ST.E.U16 desc[UR4][R8.64+0x20], R90 ;  /* 0x0000205a08007985 */ /* 0x0003e8000c101504 */
[----:B------:R2:W-:Y:S04]  /*df40*/  ST.E.U16 desc[UR4][R8.64+0x22], R95 ;  /* 0x0000225f08007985 */ /* 0x0005e8000c101504 */
[----:B------:R-:W-:Y:S04]  /*df50*/  ST.E.U16 desc[UR4][R6.64+0x20], R80 ;  /* 0x0000205006007985 */ /* 0x000fe8000c101504 */
[----:B------:R-:W-:Y:S04]  /*df60*/  ST.E.U16 desc[UR4][R6.64+0x22], R77 ;  /* 0x0000224d06007985 */ /* 0x000fe8000c101504 */
[----:B------:R-:W-:Y:S01]  /*df70*/  ST.E.U16 desc[UR4][R2.64+0x20], R74 ;  /* 0x0000204a02007985 */ /* 0x000fe2000c101504 */
[----:B-1----:R-:W-:-:S02]  /*df80*/  LOP3.LUT R90, R79, R214, R10, 0x96, !PT ;  /* 0x000000d64f5a7212 */ /* 0x002fc400078e960a */
[----:B--2---:R-:W-:Y:S01]  /*df90*/  LOP3.LUT R95, R119, R214, R10, 0x96, !PT ;  /* 0x000000d6775f7212 */ /* 0x004fe200078e960a */
[----:B------:R-:W-:Y:S01]  /*dfa0*/  IMAD.SHL.U32 R10, R172, 0x4, RZ ;  /* 0x00000004ac0a7824 */ /* 0x000fe200078e00ff */
[----:B------:R-:W-:Y:S04]  /*dfb0*/  ST.E.U16 desc[UR4][R2.64+0x22], R73 ;  /* 0x0000224902007985 */ /* 0x000fe8000c101504 */
[----:B------:R-:W-:Y:S01]  /*dfc0*/  LOP3.LUT R10, R129, R193, R10, 0x96, !PT ;  /* 0x000000c1810a7212 */ /* 0x000fe200078e960a */
[----:B------:R-:W-:Y:S04]  /*dfd0*/  ST.E.U16 desc[UR4][R4.64+0x30], R152 ;  /* 0x0000309804007985 */ /* 0x000fe8000c101504 */
[----:B------:R-:W-:Y:S04]  /*dfe0*/  ST.E.U16 desc[UR4][R4.64+0x32], R89 ;  /* 0x0000325904007985 */ /* 0x000fe8000c101504 */
[----:B------:R1:W-:Y:S01]  /*dff0*/  ST.E.U16 desc[UR4][R8.64+0x32], R88 ;  /* 0x0000325808007985 */ /* 0x0003e2000c101504 */
[----:B------:R-:W-:-:S02]  /*e000*/  LOP3.LUT R82, R11, R215, R12, 0x96, !PT ;  /* 0x000000d70b527212 */ /* 0x000fc400078e960c */
[-C--:B------:R-:W-:Y:S02]  /*e010*/  LOP3.LUT R96, R11, R215.reuse, R190, 0x96, !PT ;  /* 0x000000d70b607212 */ /* 0x080fe400078e96be */
[CC--:B------:R-:W-:Y:S02]  /*e020*/  LOP3.LUT R75, R13.reuse, R215.reuse, R194, 0x96, !PT ;  /* 0x000000d70d4b7212 */ /* 0x0c0fe400078e96c2 */
[----:B------:R-:W-:Y:S01]  /*e030*/  LOP3.LUT R91, R13, R215, R190, 0x96, !PT ;  /* 0x000000d70d5b7212 */ /* 0x000fe200078e96be */
[----:B------:R-:W-:Y:S02]  /*e040*/  IMAD.MOV.U32 R13, RZ, RZ, R195 ;  /* 0x000000ffff0d7224 */ /* 0x000fe400078e00c3 */
[----:B-1----:R-:W-:-:S05]  /*e050*/  IMAD.WIDE.U32 R88, R10, -0x326172a9, RZ ;  /* 0xcd9e8d570a587825 */ /* 0x002fca00078e00ff */
[----:B------:R-:W-:Y:S02]  /*e060*/  LOP3.LUT R10, R89, R215, R12, 0x96, !PT ;  /* 0x000000d7590a7212 */ /* 0x000fe400078e960c */
[----:B------:R-:W-:-:S03]  /*e070*/  LOP3.LUT R12, R79, R214, R88, 0x96, !PT ;  /* 0x000000d64f0c7212 */ /* 0x000fc600078e9658 */
[----:B------:R-:W-:-:S04]  /*e080*/  IMAD.WIDE.U32 R10, R10, -0x2daee0ad, RZ ;  /* 0xd2511f530a0a7825 */ /* 0x000fc800078e00ff */
[----:B------:R-:W-:-:S04]  /*e090*/  IMAD.WIDE.U32 R12, R12, -0x2daee0ad, RZ ;  /* 0xd2511f530c0c7825 */ /* 0x000fc800078e00ff */
[----:B------:R-:W-:Y:S02]  /*e0a0*/  IMAD.MOV.U32 R152, RZ, RZ, R153 ;  /* 0x000000ffff987224 */ /* 0x000fe400078e0099 */
[----:B------:R-:W-:Y:S01]  /*e0b0*/  IMAD.MOV.U32 R153, RZ, RZ, R16 ;  /* 0x000000ffff997224 */ /* 0x000fe200078e0010 */
[----:B------:R-:W-:Y:S02]  /*e0c0*/  LOP3.LUT R16, R11, R216, R238, 0x96, !PT ;  /* 0x000000d80b107212 */ /* 0x000fe400078e96ee */
[----:B------:R-:W-:Y:S01]  /*e0d0*/  LOP3.LUT R14, R13, R221, R10, 0x96, !PT ;  /* 0x000000dd0d0e7212 */ /* 0x000fe200078e960a */
[----:B------:R-:W-:Y:S02]  /*e0e0*/  IMAD.MOV.U32 R155, RZ, RZ, R17 ;  /* 0x000000ffff9b7224 */ /* 0x000fe400078e0011 */
[----:B------:R-:W-:Y:S02]  /*e0f0*/  IMAD.MOV.U32 R156, RZ, RZ, R154 ;  /* 0x000000ffff9c7224 */ /* 0x000fe400078e009a */
[----:B------:R-:W-:-:S04]  /*e100*/  IMAD.WIDE.U32 R16, R16, -0x326172a9, RZ ;  /* 0xcd9e8d5710107825 */ /* 0x000fc800078e00ff */
[----:B------:R-:W-:Y:S02]  /*e110*/  IMAD.MOV.U32 R154, RZ, RZ, R15 ;  /* 0x000000ffff9a7224 */ /* 0x000fe400078e000f */
[----:B------:R-:W-:Y:S01]  /*e120*/  IMAD.WIDE.U32 R14, R14, -0x326172a9, RZ ;  /* 0xcd9e8d570e0e7825 */ /* 0x000fe200078e00ff */
[----:B------:R1:W-:Y:S01]  /*e130*/  ST.E.U16 desc[UR4][R8.64+0x30], R151 ;  /* 0x0000309708007985 */ /* 0x0003e2000c101504 */
[----:B------:R-:W-:Y:S02]  /*e140*/  LOP3.LUT R10, R17, R211, R78, 0x96, !PT ;  /* 0x000000d3110a7212 */ /* 0x000fe400078e964e */
[----:B------:R-:W-:-:S03]  /*e150*/  IMAD.MOV.U32 R166, RZ, RZ, R27 ;  /* 0x000000ffffa67224 */ /* 0x000fc600078e001b */
[----:B------:R-:W-:Y:S01]  /*e160*/  IMAD.WIDE.U32 R10, R10, -0x2daee0ad, RZ ;  /* 0xd2511f530a0a7825 */ /* 0x000fe200078e00ff */
[----:B------:R2:W-:Y:S04]  /*e170*/  ST.E.U16 desc[UR4][R6.64+0x30], R84 ;  /* 0x0000305406007985 */ /* 0x0005e8000c101504 */
[----:B------:R-:W-:Y:S01]  /*e180*/  LOP3.LUT R12, R11, R219, R12, 0x96, !PT ;  /* 0x000000db0b0c7212 */ /* 0x000fe200078e960c */
[----:B------:R3:W-:Y:S01]  /*e190*/  ST.E.U16 desc[UR4][R6.64+0x32], R83 ;  /* 0x0000325306007985 */ /* 0x0007e2000c101504 */
[----:B-1----:R-:W-:Y:S01]  /*e1a0*/  IMAD.MOV.U32 R151, RZ, RZ, R26 ;  /* 0x000000ffff977224 */ /* 0x002fe200078e001a */
[----:B------:R-:W-:-:S05]  /*e1b0*/  LOP3.LUT R26, R15, R220, R16, 0x96, !PT ;  /* 0x000000dc0f1a7212 */ /* 0x000fca00078e9610 */
[----:B------:R-:W-:Y:S01]  /*e1c0*/  IMAD.WIDE.U32 R26, R26, -0x2daee0ad, RZ ;  /* 0xd2511f531a1a7825 */ /* 0x000fe200078e00ff */
[----:B------:R-:W-:Y:S04]  /*e1d0*/  ST.E.U16 desc[UR4][R2.64+0x30], R86 ;  /* 0x0000305602007985 */ /* 0x000fe8000c101504 */
[----:B------:R-:W-:Y:S01]  /*e1e0*/  LOP3.LUT R10, R27, R217, R10, 0x96, !PT ;  /* 0x000000d91b0a7212 */ /* 0x000fe200078e960a */
[----:B------:R-:W-:Y:S01]  /*e1f0*/  IMAD.WIDE.U32 R12, R12, -0x326172a9, RZ ;  /* 0xcd9e8d570c0c7825 */ /* 0x000fe200078e00ff */
[----:B------:R-:W-:Y:S03]  /*e200*/  ST.E.U16 desc[UR4][R2.64+0x32], R85 ;  /* 0x0000325502007985 */ /* 0x000fe6000c101504 */
[----:B------:R-:W-:Y:S01]  /*e210*/  IMAD.WIDE.U32 R10, R10, -0x326172a9, RZ ;  /* 0xcd9e8d570a0a7825 */ /* 0x000fe200078e00ff */
[----:B------:R-:W-:Y:S04]  /*e220*/  ST.E.U16 desc[UR4][R4.64+0x40], R150 ;  /* 0x0000409604007985 */ /* 0x000fe8000c101504 */
[----:B------:R-:W-:Y:S01]  /*e230*/  ST.E.U16 desc[UR4][R4.64+0x42], R149 ;  /* 0x0000429504007985 */ /* 0x000fe2000c101504 */
[----:B------:R-:W-:-:S03]  /*e240*/  LOP3.LUT R74, R13, R218, R14, 0x96, !PT ;  /* 0x000000da0d4a7212 */ /* 0x000fc600078e960e */
[----:B------:R-:W-:Y:S04]  /*e250*/  ST.E.U16 desc[UR4][R8.64+0x40], R147 ;  /* 0x0000409308007985 */ /* 0x000fe8000c101504 */
[----:B------:R-:W-:Y:S01]  /*e260*/  ST.E.U16 desc[UR4][R8.64+0x42], R148 ;  /* 0x0000429408007985 */ /* 0x000fe2000c101504 */
[----:B------:R-:W-:-:S03]  /*e270*/  IMAD.MOV.U32 R17, RZ, RZ, R20 ;  /* 0x000000ffff117224 */ /* 0x000fc600078e0014 */
[----:B------:R-:W-:Y:S01]  /*e280*/  ST.E.U16 desc[UR4][R6.64+0x40], R72 ;  /* 0x0000404806007985 */ /* 0x000fe2000c101504 */
[----:B------:R-:W-:-:S03]  /*e290*/  IMAD.MOV.U32 R14, RZ, RZ, R190 ;  /* 0x000000ffff0e7224 */ /* 0x000fc600078e00be */
[----:B------:R-:W-:Y:S01]  /*e2a0*/  ST.E.U16 desc[UR4][R6.64+0x42], R71 ;  /* 0x0000424706007985 */ /* 0x000fe2000c101504 */
[----:B------:R-:W-:-:S03]  /*e2b0*/  LOP3.LUT R20, R11, R222, R12, 0x96, !PT ;  /* 0x000000de0b147212 */ /* 0x000fc600078e960c */
[----:B------:R-:W-:Y:S01]  /*e2c0*/  ST.E.U16 desc[UR4][R2.64+0x40], R69 ;  /* 0x0000404502007985 */ /* 0x000fe2000c101504 */
[----:B------:R-:W-:-:S03]  /*e2d0*/  LOP3.LUT R77, R10, 0xffff, RZ, 0xc0, !PT ;  /* 0x0000ffff0a4d7812 */ /* 0x000fc600078ec0ff */
[----:B------:R-:W-:Y:S01]  /*e2e0*/  ST.E.U16 desc[UR4][R2.64+0x42], R70 ;  /* 0x0000424602007985 */ /* 0x000fe2000c101504 */
[----:B--2---:R-:W-:-:S03]  /*e2f0*/  LOP3.LUT R84, R10, 0xff, RZ, 0xc0, !PT ;  /* 0x000000ff0a547812 */ /* 0x004fc600078ec0ff */
[----:B------:R-:W-:Y:S01]  /*e300*/  ST.E.U16 desc[UR4][R4.64+0x50], R146 ;  /* 0x0000509204007985 */ /* 0x000fe2000c101504 */
[----:B------:R-:W-:-:S03]  /*e310*/  SHF.R.U32.HI R80, RZ, 0x10, R10 ;  /* 0x00000010ff507819 */ /* 0x000fc6000001160a */
[----:B------:R-:W-:Y:S01]  /*e320*/  ST.E.U16 desc[UR4][R4.64+0x52], R145 ;  /* 0x0000529104007985 */ /* 0x000fe2000c101504 */
[----:B---3--:R-:W-:Y:S01]  /*e330*/  SHF.R.U32.HI R83, RZ, 0x18, R10 ;  /* 0x00000018ff537819 */ /* 0x008fe2000001160a */
[----:B------:R-:W-:Y:S02]  /*e340*/  IMAD.WIDE.U32 R10, R75, -0x2daee0ad, RZ ;  /* 0xd2511f534b0a7825 */ /* 0x000fe400078e00ff */
[----:B------:R-:W-:Y:S04]  /*e350*/  ST.E.U16 desc[UR4][R8.64+0x50], R143 ;  /* 0x0000508f08007985 */ /* 0x000fe8000c101504 */
[----:B------:R1:W-:Y:S04]  /*e360*/  ST.E.U16 desc[UR4][R8.64+0x52], R144 ;  /* 0x0000529008007985 */ /* 0x0003e8000c101504 */
[----:B------:R-:W-:Y:S04]  /*e370*/  ST.E.U16 desc[UR4][R6.64+0x50], R67 ;  /* 0x0000504306007985 */ /* 0x000fe8000c101504 */
[----:B------:R-:W-:Y:S01]  /*e380*/  ST.E.U16 desc[UR4][R6.64+0x52], R66 ;  /* 0x0000524206007985 */ /* 0x000fe2000c101504 */
[----:B------:R-:W-:-:S03]  /*e390*/  LOP3.LUT R16, R89, R215, R14, 0x96, !PT ;  /* 0x000000d759107212 */ /* 0x000fc600078e960e */
[----:B------:R2:W-:Y:S01]  /*e3a0*/  ST.E.U16 desc[UR4][R2.64+0x50], R65 ;  /* 0x0000504102007985 */ /* 0x0005e2000c101504 */
[----:B------:R-:W-:-:S03]  /*e3b0*/  LOP3.LUT R73, R119, R214, R88, 0x96, !PT ;  /* 0x000000d677497212 */ /* 0x000fc600078e9658 */
[----:B------:R3:W-:Y:S04]  /*e3c0*/  ST.E.U16 desc[UR4][R2.64+0x52], R64 ;  /* 0x0000524002007985 */ /* 0x0007e8000c101504 */
[----:B------:R-:W-:Y:S04]  /*e3d0*/  ST.E.U16 desc[UR4][R4.64+0x60], R140 ;  /* 0x0000608c04007985 */ /* 0x000fe8000c101504 */
[----:B------:R-:W-:Y:S01]  /*e3e0*/  ST.E.U16 desc[UR4][R4.64+0x62], R137 ;  /* 0x0000628904007985 */ /* 0x000fe2000c101504 */
[----:B-1----:R-:W-:-:S03]  /*e3f0*/  IMAD.WIDE.U32 R144, R81, -0x2daee0ad, RZ ;  /* 0xd2511f5351907825 */ /* 0x002fc600078e00ff */
[----:B------:R-:W-:Y:S04]  /*e400*/  ST.E.U16 desc[UR4][R8.64+0x60], R136 ;  /* 0x0000608808007985 */ /* 0x000fe8000c101504 */
[----:B------:R1:W-:Y:S01]  /*e410*/  ST.E.U16 desc[UR4][R8.64+0x62], R138 ;  /* 0x0000628a08007985 */ /* 0x0003e2000c101504 */
[----:B------:R-:W-:-:S03]  /*e420*/  IMAD.MOV.U32 R85, RZ, RZ, R151 ;  /* 0x000000ffff557224 */ /* 0x000fc600078e0097 */
[----:B------:R-:W-:Y:S01]  /*e430*/  ST.E.U16 desc[UR4][R6.64+0x60], R59 ;  /* 0x0000603b06007985 */ /* 0x000fe2000c101504 */
[----:B------:R-:W-:-:S03]  /*e440*/  IMAD.MOV.U32 R15, RZ, RZ, R191 ;  /* 0x000000ffff0f7224 */ /* 0x000fc600078e00bf */
[----:B------:R-:W-:Y:S01]  /*e450*/  ST.E.U16 desc[UR4][R6.64+0x62], R54 ;  /* 0x0000623606007985 */ /* 0x000fe2000c101504 */
[----:B--2---:R-:W-:Y:S01]  /*e460*/  LOP3.LUT R65, R11, R216, R238, 0x96, !PT ;  /* 0x000000d80b417212 */ /* 0x004fe200078e96ee */
[----:B------:R-:W-:Y:S01]  /*e470*/  IMAD.WIDE.U32 R150, R87, -0x2daee0ad, RZ ;  /* 0xd2511f5357967825 */ /* 0x000fe200078e00ff */
[----:B---3--:R-:W-:Y:S01]  /*e480*/  LOP3.LUT R64, R145, R221, R10, 0x96, !PT ;  /* 0x000000dd91407212 */ /* 0x008fe200078e960a */
[----:B------:R-:W-:Y:S02]  /*e490*/  ST.E.U16 desc[UR4][R2.64+0x60], R45 ;  /* 0x0000602d02007985 */ /* 0x000fe4000c101504 */
[----:B------:R-:W-:Y:S02]  /*e4a0*/  IMAD.WIDE.U32 R10, R76, -0x2daee0ad, RZ ;  /* 0xd2511f534c0a7825 */ /* 0x000fe400078e00ff */
[----:B------:R-:W-:Y:S02]  /*e4b0*/  ST.E.U16 desc[UR4][R2.64+0x62], R24 ;  /* 0x0000621802007985 */ /* 0x000fe4000c101504 */
[----:B------:R-:W-:-:S02]  /*e4c0*/  IMAD.MOV.U32 R86, RZ, RZ, R17 ;  /* 0x000000ffff567224 */ /* 0x000fc400078e0011 */
[----:B------:R-:W-:Y:S01]  /*e4d0*/  ST.E.U16 desc[UR4][R4.64+0x70], R135 ;  /* 0x0000708704007985 */ /* 0x000fe2000c101504 */
[----:B------:R-:W-:-:S03]  /*e4e0*/  IMAD.WIDE.U32 R14, R82, -0x2daee0ad, RZ ;  /* 0xd2511f53520e7825 */ /* 0x000fc600078e00ff */
[----:B------:R-:W-:Y:S01]  /*e4f0*/  ST.E.U16 desc[UR4][R4.64+0x72], R142 ;  /* 0x0000728e04007985 */ /* 0x000fe2000c101504 */
[----:B------:R-:W-:-:S03]  /*e500*/  IMAD.WIDE.U32 R148, R90, -0x2daee0ad, RZ ;  /* 0xd2511f535a947825 */ /* 0x000fc600078e00ff */
[----:B------:R-:W-:Y:S01]  /*e510*/  ST.E.U16 desc[UR4][R8.64+0x70], R141 ;  /* 0x0000708d08007985 */ /* 0x000fe2000c101504 */
[----:B------:R-:W-:-:S03]  /*e520*/  IMAD.WIDE.U32 R16, R16, -0x2daee0ad, RZ ;  /* 0xd2511f5310107825 */ /* 0x000fc600078e00ff */
[----:B------:R-:W-:Y:S04]  /*e530*/  ST.E.U16 desc[UR4][R8.64+0x72], R139 ;  /* 0x0000728b08007985 */ /* 0x000fe8000c101504 */
[----:B------:R-:W-:Y:S04]  /*e540*/  ST.E.U16 desc[UR4][R6.64+0x70], R63 ;  /* 0x0000703f06007985 */ /* 0x000fe8000c101504 */
[----:B------:R2:W-:Y:S01]  /*e550*/  ST.E.U16 desc[UR4][R6.64+0x72], R62 ;  /* 0x0000723e06007985 */ /* 0x0005e2000c101504 */
[----:B------:R-:W-:Y:S01]  /*e560*/  IMAD.MOV.U32 R71, RZ, RZ, R228 ;  /* 0x000000ffff477224 */ /* 0x000fe200078e00e4 */
[----:B------:R-:W-:Y:S01]  /*e570*/  LOP3.LUT R143, R11, R216, R238, 0x96, !PT ;  /* 0x000000d80b8f7212 */ /* 0x000fe200078e96ee */
[----:B------:R-:W-:Y:S01]  /*e580*/  IMAD.MOV.U32 R69, RZ, RZ, R229 ;  /* 0x000000ffff457224 */ /* 0x000fe200078e00e5 */
[----:B------:R3:W-:Y:S01]  /*e590*/  ST.E.U16 desc[UR4][R2.64+0x70], R58 ;  /* 0x0000703a02007985 */ /* 0x0007e2000c101504 */
[----:B------:R-:W-:Y:S01]  /*e5a0*/  LOP3.LUT R145, R151, R221, R10, 0x96, !PT ;  /* 0x000000dd97917212 */ /* 0x000fe200078e960a */
[----:B------:R-:W-:-:S02]  /*e5b0*/  IMAD.WIDE.U32 R10, R94, -0x2daee0ad, RZ ;  /* 0xd2511f535e0a7825 */ /* 0x000fc400078e00ff */
[----:B------:R-:W-:Y:S01]  /*e5c0*/  ST.E.U16 desc[UR4][R2.64+0x72], R57 ;  /* 0x0000723902007985 */ /* 0x000fe2000c101504 */
[----:B-1----:R-:W-:Y:S01]  /*e5d0*/  LOP3.LUT R138, R149, R221, R14, 0x96, !PT ;  /* 0x000000dd958a7212 */ /* 0x002fe200078e960e */
[----:B------:R-:W-:Y:S02]  /*e5e0*/  IMAD.WIDE.U32 R228, R97, -0x2daee0ad, RZ ;  /* 0xd2511f5361e47825 */ /* 0x000fe400078e00ff */
[----:B------:R-:W-:Y:S01]  /*e5f0*/  ST.E.U16 desc[UR4][R4.64+0x80], R126 ;  /* 0x0000807e04007985 */ /* 0x000fe2000c101504 */
[----:B------:R-:W-:-:S03]  /*e600*/  LOP3.LUT R14, R17, R216, R236, 0x96, !PT ;  /* 0x000000d8110e7212 */ /* 0x000fc600078e96ec */
[----:B------:R-:W-:Y:S04]  /*e610*/  ST.E.U16 desc[UR4][R4.64+0x82], R125 ;  /* 0x0000827d04007985 */ /* 0x000fe8000c101504 */
[----:B------:R-:W-:Y:S01]  /*e620*/  ST.E.U16 desc[UR4][R8.64+0x80], R120 ;  /* 0x0000807808007985 */ /* 0x000fe2000c101504 */
[----:B--2---:R-:W-:-:S03]  /*e630*/  IMAD.WIDE.U32 R62, R73, -0x2daee0ad, RZ ;  /* 0xd2511f53493e7825 */ /* 0x004fc600078e00ff */
[----:B------:R-:W-:Y:S02]  /*e640*/  ST.E.U16 desc[UR4][R8.64+0x82], R122 ;  /* 0x0000827a08007985 */ /* 0x000fe4000c101504 */
[----:B------:R-:W-:Y:S02]  /*e650*/  LOP3.LUT R24, R63, R221, R16, 0x96, !PT ;  /* 0x000000dd3f187212 */ /* 0x000fe400078e9610 */
[----:B------:R1:W-:Y:S01]  /*e660*/  ST.E.U16 desc[UR4][R6.64+0x80], R44 ;  /* 0x0000802c06007985 */ /* 0x0003e2000c101504 */
[----:B------:R-:W-:-:S03]  /*e670*/  IMAD.WIDE.U32 R12, R91, -0x2daee0ad, RZ ;  /* 0xd2511f535b0c7825 */ /* 0x000fc600078e00ff */
[----:B------:R-:W-:Y:S01]  /*e680*/  ST.E.U16 desc[UR4][R6.64+0x82], R68 ;  /* 0x0000824406007985 */ /* 0x000fe2000c101504 */
[----:B------:R-:W-:-:S03]  /*e690*/  IMAD.WIDE.U32 R66, R93, -0x2daee0ad, RZ ;  /* 0xd2511f535d427825 */ /* 0x000fc600078e00ff */
[----:B------:R-:W-:Y:S01]  /*e6a0*/  ST.E.U16 desc[UR4][R2.64+0x80], R61 ;  /* 0x0000803d02007985 */ /* 0x000fe2000c101504 */
[----:B------:R-:W-:-:S03]  /*e6b0*/  LOP3.LUT R139, R11, R216, R236, 0x96, !PT ;  /* 0x000000d80b8b7212 */ /* 0x000fc600078e96ec */
[----:B------:R-:W-:Y:S01]  /*e6c0*/  ST.E.U16 desc[UR4][R2.64+0x82], R60 ;  /* 0x0000823c02007985 */ /* 0x000fe2000c101504 */
[----:B------:R-:W-:-:S03]  /*e6d0*/  LOP3.LUT R142, R229, R221, R10, 0x96, !PT ;  /* 0x000000dde58e7212 */ /* 0x000fc600078e960a */
[----:B------:R-:W-:Y:S01]  /*e6e0*/  ST.E.U16 desc[UR4][R4.64+0x90], R134 ;  /* 0x0000908604007985 */ /* 0x000fe2000c101504 */
[----:B------:R-:W-:-:S03]  /*e6f0*/  IMAD.WIDE.U32 R10, R14, -0x326172a9, RZ ;  /* 0xcd9e8d570e0a7825 */ /* 0x000fc600078e00ff */
[----:B------:R-:W-:Y:S01]  /*e700*/  ST.E.U16 desc[UR4][R4.64+0x92], R133 ;  /* 0x0000928504007985 */ /* 0x000fe2000c101504 */
[----:B---3--:R-:W-:-:S03]  /*e710*/  IMAD.WIDE.U32 R58, R24, -0x326172a9, RZ ;  /* 0xcd9e8d57183a7825 */ /* 0x008fc600078e00ff */
[----:B------:R-:W-:Y:S04]  /*e720*/  ST.E.U16 desc[UR4][R8.64+0x90], R131 ;  /* 0x0000908308007985 */ /* 0x000fe8000c101504 */
[----:B------:R-:W-:Y:S01]  /*e730*/  ST.E.U16 desc[UR4][R8.64+0x92], R132 ;  /* 0x0000928408007985 */ /* 0x000fe2000c101504 */
[----:B------:R-:W-:-:S03]  /*e740*/  LOP3.LUT R135, R15, R216, R238, 0x96, !PT ;  /* 0x000000d80f877212 */ /* 0x000fc600078e96ee */
[----:B------:R-:W-:Y:S04]  /*e750*/  ST.E.U16 desc[UR4][R6.64+0x90], R56 ;  /* 0x0000903806007985 */ /* 0x000fe8000c101504 */
[----:B------:R-:W-:Y:S01]  /*e760*/  ST.E.U16 desc[UR4][R6.64+0x92], R55 ;  /* 0x0000923706007985 */ /* 0x000fe2000c101504 */
[----:B------:R-:W-:-:S03]  /*e770*/  LOP3.LUT R15, R13, R216, R236, 0x96, !PT ;  /* 0x000000d80d0f7212 */ /* 0x000fc600078e96ec */
[----:B------:R-:W-:Y:S01]  /*e780*/  ST.E.U16 desc[UR4][R2.64+0x90], R53 ;  /* 0x0000903502007985 */ /* 0x000fe2000c101504 */
[----:B------:R-:W-:-:S03]  /*e790*/  LOP3.LUT R27, R67, R221, R12, 0x96, !PT ;  /* 0x000000dd431b7212 */ /* 0x000fc600078e960c */
[----:B------:R-:W-:Y:S01]  /*e7a0*/  ST.E.U16 desc[UR4][R2.64+0x92], R52 ;  /* 0x0000923402007985 */ /* 0x000fe2000c101504 */
[----:B------:R-:W-:-:S03]  /*e7b0*/  IMAD.WIDE.U32 R12, R96, -0x2daee0ad, RZ ;  /* 0xd2511f53600c7825 */ /* 0x000fc600078e00ff */
[----:B------:R-:W-:Y:S01]  /*e7c0*/  ST.E.U16 desc[UR4][R4.64+0xa0], R130 ;  /* 0x0000a08204007985 */ /* 0x000fe2000c101504 */
[----:B------:R-:W-:-:S03]  /*e7d0*/  IMAD.WIDE.U32 R146, R95, -0x2daee0ad, RZ ;  /* 0xd2511f535f927825 */ /* 0x000fc600078e00ff */
[----:B------:R-:W-:Y:S01]  /*e7e0*/  ST.E.U16 desc[UR4][R4.64+0xa2], R127 ;  /* 0x0000a27f04007985 */ /* 0x000fe2000c101504 */
[----:B------:R-:W-:-:S03]  /*e7f0*/  LOP3.LUT R16, R11, R211, R118, 0x96, !PT ;  /* 0x000000d30b107212 */ /* 0x000fc600078e9676 */
[----:B------:R-:W-:Y:S01]  /*e800*/  ST.E.U16 desc[UR4][R8.64+0xa0], R124 ;  /* 0x0000a07c08007985 */ /* 0x000fe2000c101504 */
[----:B-1----:R-:W-:-:S03]  /*e810*/  LOP3.LUT R44, R59, R220, R10, 0x96, !PT ;  /* 0x000000dc3b2c7212 */ /* 0x002fc600078e960a */
[----:B------:R-:W-:Y:S04]  /*e820*/  ST.E.U16 desc[UR4][R8.64+0xa2], R123 ;  /* 0x0000a27b08007985 */ /* 0x000fe8000c101504 */
[----:B------:R-:W-:Y:S04]  /*e830*/  ST.E.U16 desc[UR4][R6.64+0xa0], R51 ;  /* 0x0000a03306007985 */ /* 0x000fe8000c101504 */
[----:B------:R-:W-:Y:S04]  /*e840*/  ST.E.U16 desc[UR4][R6.64+0xa2], R50 ;  /* 0x0000a23206007985 */ /* 0x000fe8000c101504 */
[----:B------:R-:W-:Y:S04]  /*e850*/  ST.E.U16 desc[UR4][R2.64+0xa0], R49 ;  /* 0x0000a03102007985 */ /* 0x000fe8000c101504 */
[----:B------:R-:W-:Y:S04]  /*e860*/  ST.E.U16 desc[UR4][R2.64+0xa2], R48 ;  /* 0x0000a23002007985 */ /* 0x000fe8000c101504 */
        /* <DEDUP_REMOVED lines=13> */
[----:B------:R-:W-:Y:S04]  /*e940*/  ST.E.U16 desc[UR4][R4.64+0xc0], R113 ;  /* 0x0000c07104007985 */ /* 0x000fe8000c101504 */
[----:B------:R-:W-:Y:S04]  /*e950*/  ST.E.U16 desc[UR4][R4.64+0xc2], R112 ;  /* 0x0000c27004007985 */ /* 0x000fe8000c101504 */
[----:B------:R-:W-:Y:S04]  /*e960*/  ST.E.U16 desc[UR4][R8.64+0xc0], R110 ;  /* 0x0000c06e08007985 */ /* 0x000fe8000c101504 */
[----:B------:R-:W-:Y:S01]  /*e970*/  ST.E.U16 desc[UR4][R8.64+0xc2], R111 ;  /* 0x0000c26f08007985 */ /* 0x000fe2000c101504 */
[----:B------:R-:W-:-:S03]  /*e980*/  IMAD.WIDE.U32 R140, R64, -0x326172a9, RZ ;  /* 0xcd9e8d57408c7825 */ /* 0x000fc600078e00ff */
[----:B------:R-:W-:Y:S01]  /*e990*/  ST.E.U16 desc[UR4][R6.64+0xc0], R41 ;  /* 0x0000c02906007985 */ /* 0x000fe2000c101504 */
[----:B------:R-:W-:-:S03]  /*e9a0*/  IMAD.WIDE.U32 R14, R15, -0x326172a9, RZ ;  /* 0xcd9e8d570f0e7825 */ /* 0x000fc600078e00ff */
[----:B------:R-:W-:Y:S01]  /*e9b0*/  ST.E.U16 desc[UR4][R6.64+0xc2], R40 ;  /* 0x0000c22806007985 */ /* 0x000fe2000c101504 */
[----:B------:R-:W-:-:S03]  /*e9c0*/  LOP3.LUT R90, R13, R211, R78, 0x96, !PT ;  /* 0x000000d30d5a7212 */ /* 0x000fc600078e964e */
[----:B------:R-:W-:Y:S01]  /*e9d0*/  ST.E.U16 desc[UR4][R2.64+0xc0], R25 ;  /* 0x0000c01902007985 */ /* 0x000fe2000c101504 */
[----:B------:R-:W-:-:S03]  /*e9e0*/  IMAD.WIDE.U32 R94, R27, -0x326172a9, RZ ;  /* 0xcd9e8d571b5e7825 */ /* 0x000fc600078e00ff */
[----:B------:R-:W-:Y:S01]  /*e9f0*/  ST.E.U16 desc[UR4][R2.64+0xc2], R23 ;  /* 0x0000c21702007985 */ /* 0x000fe2000c101504 */
[----:B------:R-:W-:-:S03]  /*ea00*/  LOP3.LUT R16, R45, R217, R16, 0x96, !PT ;  /* 0x000000d92d107212 */ /* 0x000fc600078e9610 */
[----:B------:R-:W-:Y:S01]  /*ea10*/  ST.E.U16 desc[UR4][R4.64+0xd0], R109 ;  /* 0x0000d06d04007985 */ /* 0x000fe2000c101504 */
[----:B------:R-:W-:-:S03]  /*ea20*/  LOP3.LUT R13, R17, R219, R62, 0x96, !PT ;  /* 0x000000db110d7212 */ /* 0x000fc600078e963e */
[----:B------:R-:W-:Y:S04]  /*ea30*/  ST.E.U16 desc[UR4][R4.64+0xd2], R108 ;  /* 0x0000d26c04007985 */ /* 0x000fe8000c101504 */
[----:B------:R-:W-:Y:S04]  /*ea40*/  ST.E.U16 desc[UR4][R8.64+0xd0], R107 ;  /* 0x0000d06b08007985 */ /* 0x000fe8000c101504 */
[----:B------:R-:W-:Y:S04]  /*ea50*/  ST.E.U16 desc[UR4][R8.64+0xd2], R106 ;  /* 0x0000d26a08007985 */ /* 0x000fe8000c101504 */
[----:B------:R-:W-:Y:S04]  /*ea60*/  ST.E.U16 desc[UR4][R6.64+0xd0], R35 ;  /* 0x0000d02306007985 */ /* 0x000fe8000c101504 */
[----:B------:R-:W-:Y:S01]  /*ea70*/  ST.E.U16 desc[UR4][R6.64+0xd2], R34 ;  /* 0x0000d22206007985 */ /* 0x000fe2000c101504 */
[----:B------:R-:W-:-:S03]  /*ea80*/  IMAD.MOV.U32 R70, RZ, RZ, R188 ;  /* 0x000000ffff467224 */ /* 0x000fc600078e00bc */
[----:B------:R-:W-:Y:S01]  /*ea90*/  ST.E.U16 desc[UR4][R2.64+0xd0], R33 ;  /* 0x0000d02102007985 */ /* 0x000fe2000c101504 */
[----:B------:R-:W-:-:S03]  /*eaa0*/  LOP3.LUT R89, R141, R220, R12, 0x96, !PT ;  /* 0x000000dc8d597212 */ /* 0x000fc600078e960c */
[----:B------:R-:W-:Y:S01]  /*eab0*/  ST.E.U16 desc[UR4][R2.64+0xd2], R32 ;  /* 0x0000d22002007985 */ /* 0x000fe2000c101504 */
[----:B------:R-:W-:-:S03]  /*eac0*/  LOP3.LUT R11, R15, R211, R118, 0x96, !PT ;  /* 0x000000d30f0b7212 */ /* 0x000fc600078e9676 */
[----:B------:R-:W-:Y:S01]  /*ead0*/  ST.E.U16 desc[UR4][R4.64+0xe0], R105 ;  /* 0x0000e06904007985 */ /* 0x000fe2000c101504 */
[----:B------:R-:W-:-:S03]  /*eae0*/  LOP3.LUT R12, R95, R220, R14, 0x96, !PT ;  /* 0x000000dc5f0c7212 */ /* 0x000fc600078e960e */
[----:B------:R-:W-:Y:S01]  /*eaf0*/  ST.E.U16 desc[UR4][R4.64+0xe2], R104 ;  /* 0x0000e26804007985 */ /* 0x000fe2000c101504 */
[----:B------:R-:W-:-:S03]  /*eb00*/  IMAD.WIDE.U32 R16, R16, -0x326172a9, RZ ;  /* 0xcd9e8d5710107825 */ /* 0x000fc600078e00ff */
[----:B------:R-:W-:Y:S01]  /*eb10*/  ST.E.U16 desc[UR4][R8.64+0xe0], R103 ;  /* 0x0000e06708007985 */ /* 0x000fe2000c101504 */
[----:B------:R-:W-:-:S03]  /*eb20*/  IMAD R188, R0, 0x2, R171 ;  /* 0x0000000200bc7824 */ /* 0x000fc600078e02ab */
[----:B------:R-:W-:Y:S01]  /*eb30*/  ST.E.U16 desc[UR4][R8.64+0xe2], R102 ;  /* 0x0000e26608007985 */ /* 0x000fe2000c101504 */
[----:B------:R-:W-:-:S03]  /*eb40*/  IMAD.WIDE.U32 R14, R13, -0x326172a9, RZ ;  /* 0xcd9e8d570d0e7825 */ /* 0x000fc600078e00ff */
[----:B------:R-:W-:Y:S04]  /*eb50*/  ST.E.U16 desc[UR4][R6.64+0xe0], R31 ;  /* 0x0000e01f06007985 */ /* 0x000fe8000c101504 */
[----:B------:R-:W-:Y:S04]  /*eb60*/  ST.E.U16 desc[UR4][R6.64+0xe2], R30 ;  /* 0x0000e21e06007985 */ /* 0x000fe8000c101504 */
[----:B------:R1:W-:Y:S04]  /*eb70*/  ST.E.U16 desc[UR4][R2.64+0xe0], R22 ;  /* 0x0000e01602007985 */ /* 0x0003e8000c101504 */
[----:B------:R2:W-:Y:S01]  /*eb80*/  ST.E.U16 desc[UR4][R2.64+0xe2], R21 ;  /* 0x0000e21502007985 */ /* 0x0005e2000c101504 */
[----:B------:R-:W-:-:S03]  /*eb90*/  IMAD.WIDE.U32 R10, R11, -0x2daee0ad, RZ ;  /* 0xd2511f530b0a7825 */ /* 0x000fc600078e00ff */
[----:B------:R-:W-:Y:S04]  /*eba0*/  ST.E.U16 desc[UR4][R4.64+0xf0], R101 ;  /* 0x0000f06504007985 */ /* 0x000fe8000c101504 */
[----:B------:R-:W-:Y:S01]  /*ebb0*/  ST.E.U16 desc[UR4][R4.64+0xf2], R100 ;  /* 0x0000f26404007985 */ /* 0x000fe2000c101504 */
[----:B------:R-:W-:-:S03]  /*ebc0*/  LOP3.LUT R0, R16, 0xffff, RZ, 0xc0, !PT ;  /* 0x0000ffff10007812 */ /* 0x000fc600078ec0ff */
[----:B------:R-:W-:Y:S04]  /*ebd0*/  ST.E.U16 desc[UR4][R8.64+0xf0], R99 ;  /* 0x0000f06308007985 */ /* 0x000fe8000c101504 */
[----:B------:R-:W-:Y:S01]  /*ebe0*/  ST.E.U16 desc[UR4][R8.64+0xf2], R98 ;  /* 0x0000f26208007985 */ /* 0x000fe2000c101504 */
[----:B------:R-:W-:-:S03]  /*ebf0*/  LOP3.LUT R14, R17, R222, R14, 0x96, !PT ;  /* 0x000000de110e7212 */ /* 0x000fc600078e960e */
[----:B------:R-:W-:Y:S04]  /*ec00*/  ST.E.U16 desc[UR4][R6.64+0xf0], R29 ;  /* 0x0000f01d06007985 */ /* 0x000fe8000c101504 */
[----:B------:R-:W-:Y:S04]  /*ec10*/  ST.E.U16 desc[UR4][R6.64+0xf2], R28 ;  /* 0x0000f21c06007985 */ /* 0x000fe8000c101504 */
[----:B------:R3:W-:Y:S04]  /*ec20*/  ST.E.U16 desc[UR4][R2.64+0xf0], R19 ;  /* 0x0000f01302007985 */ /* 0x0007e8000c101504 */
[----:B------:R4:W-:Y:S01]  /*ec30*/  ST.E.U16 desc[UR4][R2.64+0xf2], R18 ;  /* 0x0000f21202007985 */ /* 0x0009e2000c101504 */
[----:B------:R-:W-:-:S03]  /*ec40*/  SHF.R.U32.HI R17, RZ, 0x10, R16 ;  /* 0x00000010ff117819 */ /* 0x000fc60000011610 */
[----:B------:R-:W4:Y:S04]  /*ec50*/  LDSM.16.MT88.4 R28, [R171+0x4000] ;  /* 0x00400000ab1c783b */ /* 0x000f280000004200 */
[----:B------:R-:W4:Y:S01]  /*ec60*/  LDSM.16.MT88.4 R32, [R188+0x4000] ;  /* 0x00400000bc20783b */ /* 0x000f220000004200 */
[----:B------:R-:W-:Y:S01]  /*ec70*/  LOP3.LUT R88, R11, R219, R66, 0x96, !PT ;  /* 0x000000db0b587212 */ /* 0x000fe200078e9642 */
[----:B------:R-:W-:Y:S01]  /*ec80*/  IMAD.WIDE.U32 R136, R12, -0x2daee0ad, RZ ;  /* 0xd2511f530c887825 */ /* 0x000fe200078e00ff */
[----:B-1----:R-:W-:Y:S01]  /*ec90*/  SHF.R.U32.HI R22, RZ, 0x8, R0 ;  /* 0x00000008ff167819 */ /* 0x002fe20000011600 */
[----:B------:R-:W1:Y:S01]  /*eca0*/  LDSM.16.MT88.4 R40, [R171+0x4400] ;  /* 0x00440000ab28783b */ /* 0x000e620000004200 */
[----:B------:R-:W-:Y:S02]  /*ecb0*/  LOP3.LUT R11, R15, R218, R58, 0x96, !PT ;  /* 0x000000da0f0b7212 */ /* 0x000fe400078e963a */
[----:B------:R-:W-:-:S02]  /*ecc0*/  LOP3.LUT R25, R16, 0xff, RZ, 0xc0, !PT ;  /* 0x000000ff10197812 */ /* 0x000fc400078ec0ff */
[----:B------:R-:W-:Y:S02]  /*ecd0*/  SHF.R.U32.HI R23, RZ, 0x18, R16 ;  /* 0x00000018ff177819 */ /* 0x000fe40000011610 */
[C---:B------:R-:W-:Y:S02]  /*ece0*/  LOP3.LUT R0, R14.reuse, 0xffff, RZ, 0xc0, !PT ;  /* 0x0000ffff0e007812 */ /* 0x040fe400078ec0ff */
[----:B------:R-:W-:Y:S02]  /*ecf0*/  SHF.R.U32.HI R16, RZ, 0x10, R14 ;  /* 0x00000010ff107819 */ /* 0x000fe4000001160e */
[----:B--2---:R-:W-:Y:S01]  /*ed00*/  LOP3.LUT R21, R17, 0xff, RZ, 0xc0, !PT ;  /* 0x000000ff11157812 */ /* 0x004fe200078ec0ff */
[----:B------:R-:W-:Y:S01]  /*ed10*/  IMAD.MOV.U32 R72, RZ, RZ, R166 ;  /* 0x000000ffff487224 */ /* 0x000fe200078e00a6 */
[----:B------:R-:W-:Y:S01]  /*ed20*/  LOP3.LUT R76, R137, R217, R10, 0x96, !PT ;  /* 0x000000d9894c7212 */ /* 0x000fe200078e960a */
[----:B------:R-:W-:Y:S01]  /*ed30*/  IMAD.WIDE.U32 R10, R11, -0x2daee0ad, RZ ;  /* 0xd2511f530b0a7825 */ /* 0x000fe200078e00ff */
[----:B---3--:R-:W-:-:S02]  /*ed40*/  LOP3.LUT R19, R14, 0xff, RZ, 0xc0, !PT ;  /* 0x000000ff0e137812 */ /* 0x008fc400078ec0ff */
[----:B----4-:R-:W-:Y:S02]  /*ed50*/  SHF.R.U32.HI R18, RZ, 0x8, R0 ;  /* 0x00000008ff127819 */ /* 0x010fe40000011600 */
[----:B------:R-:W-:Y:S02]  /*ed60*/  SHF.R.U32.HI R17, RZ, 0x18, R14 ;  /* 0x00000018ff117819 */ /* 0x000fe4000001160e */
[----:B------:R-:W-:Y:S02]  /*ed70*/  LOP3.LUT R14, R16, 0xff, RZ, 0xc0, !PT ;  /* 0x000000ff100e7812 */ /* 0x000fe400078ec0ff */
[----:B------:R-:W-:Y:S02]  /*ed80*/  PRMT R0, R25, 0x5410, R22 ;  /* 0x0000541019007816 */ /* 0x000fe40000000016 */
[----:B------:R-:W-:Y:S02]  /*ed90*/  PRMT R166, R199, 0x7054, R199 ;  /* 0x00007054c7a67816 */ /* 0x000fe400000000c7 */
[----:B------:R-:W-:-:S02]  /*eda0*/  PRMT R16, R21, 0x5410, R23 ;  /* 0x0000541015107816 */ /* 0x000fc40000000017 */
[----:B------:R-:W-:Y:S01]  /*edb0*/  PRMT R18, R19, 0x5410, R18 ;  /* 0x0000541013127816 */ /* 0x000fe20000000012 */
[----:B------:R-:W-:Y:S01]  /*edc0*/  IMAD.WIDE.U32 R12, R74, -0x2daee0ad, RZ ;  /* 0xd2511f534a0c7825 */ /* 0x000fe200078e00ff */
[----:B------:R-:W-:Y:S02]  /*edd0*/  LOP3.LUT R15, R11, R223, R44, 0x96, !PT ;  /* 0x000000df0b0f7212 */ /* 0x000fe400078e962c */
[----:B------:R-:W-:Y:S01]  /*ede0*/  LOP3.LUT R25, R10, 0xffff, RZ, 0xc0, !PT ;  /* 0x0000ffff0a197812 */ /* 0x000fe200078ec0ff */
[----:B------:R-:W2:Y:S01]  /*edf0*/  LDSM.16.MT88.4 R44, [R188+0x4400] ;  /* 0x00440000bc2c783b */ /* 0x000ea20000004200 */
[--C-:B------:R-:W-:Y:S02]  /*ee00*/  HSET2.LE.AND R0, R0, R166.reuse, PT ;  /* 0x000000a600007233 */ /* 0x100fe40003803000 */
[----:B------:R-:W-:Y:S02]  /*ee10*/  HSET2.LE.AND R11, R16, R166, PT ;  /* 0x000000a6100b7233 */ /* 0x000fe40003803000 */
[----:B------:R-:W-:-:S02]  /*ee20*/  PRMT R17, R14, 0x5410, R17 ;  /* 0x000054100e117816 */ /* 0x000fc40000000011 */
[----:B------:R-:W-:Y:S02]  /*ee30*/  HSET2.LE.AND R14, R18, R166, PT ;  /* 0x000000a6120e7233 */ /* 0x000fe40003803000 */
[----:B------:R-:W-:Y:S02]  /*ee40*/  LOP3.LUT R24, R13, R223, R26, 0x96, !PT ;  /* 0x000000df0d187212 */ /* 0x000fe400078e961a */
[----:B------:R-:W-:Y:S02]  /*ee50*/  LOP3.LUT R18, R158, R0, RZ, 0xc0, !PT ;  /* 0x000000009e127212 */ /* 0x000fe400078ec0ff */
[----:B------:R-:W-:Y:S02]  /*ee60*/  LOP3.LUT R48, R10, 0xff, RZ, 0xc0, !PT ;  /* 0x000000ff0a307812 */ /* 0x000fe400078ec0ff */
[--C-:B------:R-:W-:Y:S02]  /*ee70*/  SHF.R.U32.HI R26, RZ, 0x10, R10.reuse ;  /* 0x00000010ff1a7819 */ /* 0x100fe4000001160a */
[----:B------:R-:W-:-:S02]  /*ee80*/  SHF.R.U32.HI R27, RZ, 0x18, R10 ;  /* 0x00000018ff1b7819 */ /* 0x000fc4000001160a */
[----:B------:R-:W-:Y:S02]  /*ee90*/  LOP3.LUT R19, R157, R11, RZ, 0xc0, !PT ;  /* 0x0000000b9d137212 */ /* 0x000fe400078ec0ff */
[----:B------:R-:W-:Y:S02]  /*eea0*/  LOP3.LUT R0, R20, 0xffff, RZ, 0xc0, !PT ;  /* 0x0000ffff14007812 */ /* 0x000fe400078ec0ff */
[----:B------:R-:W-:Y:S02]  /*eeb0*/  SHF.R.U32.HI R11, RZ, 0x8, R77 ;  /* 0x00000008ff0b7819 */ /* 0x000fe4000001164d */
[----:B------:R-:W-:Y:S02]  /*eec0*/  SHF.R.U32.HI R10, RZ, 0x10, R20 ;  /* 0x00000010ff0a7819 */ /* 0x000fe40000011614 */
[----:B------:R-:W-:Y:S02]  /*eed0*/  LOP3.LUT R16, R160, R14, RZ, 0xc0, !PT ;  /* 0x0000000ea0107212 */ /* 0x000fe400078ec0ff */
[----:B------:R-:W-:-:S02]  /*eee0*/  LOP3.LUT R14, R80, 0xff, RZ, 0xc0, !PT ;  /* 0x000000ff500e7812 */ /* 0x000fc400078ec0ff */
[----:B------:R-:W-:Y:S02]  /*eef0*/  SHF.R.U32.HI R22, RZ, 0x8, R0 ;  /* 0x00000008ff167819 */ /* 0x000fe40000011600 */
[----:B------:R-:W-:Y:S02]  /*ef00*/  SHF.R.U32.HI R21, RZ, 0x18, R20 ;  /* 0x00000018ff157819 */ /* 0x000fe40000011614 */
[----:B------:R-:W-:Y:S02]  /*ef10*/  LOP3.LUT R10, R10, 0xff, RZ, 0xc0, !PT ;  /* 0x000000ff0a0a7812 */ /* 0x000fe400078ec0ff */
[----:B------:R-:W-:Y:S02]  /*ef20*/  PRMT R0, R84, 0x5410, R11 ;  /* 0x0000541054007816 */ /* 0x000fe4000000000b */
[----:B------:R-:W-:Y:S02]  /*ef30*/  HSET2.LE.AND R17, R17, R166, PT ;  /* 0x000000a611117233 */ /* 0x000fe40003803000 */
[----:B------:R-:W-:-:S02]  /*ef40*/  LOP3.LUT R23, R20, 0xff, RZ, 0xc0, !PT ;  /* 0x000000ff14177812 */ /* 0x000fc400078ec0ff */
[----:B------:R-:W-:Y:S02]  /*ef50*/  PRMT R11, R14, 0x5410, R83 ;  /* 0x000054100e0b7816 */ /* 0x000fe40000000053 */
[----:B------:R-:W-:Y:S02]  /*ef60*/  PRMT R14, R10, 0x5410, R21 ;  /* 0x000054100a0e7816 */ /* 0x000fe40000000015 */
[--C-:B------:R-:W-:Y:S02]  /*ef70*/  HSET2.LE.AND R0, R0, R166.reuse, PT ;  /* 0x000000a600007233 */ /* 0x100fe40003803000 */
[----:B------:R-:W-:Y:S02]  /*ef80*/  PRMT R20, R23, 0x5410, R22 ;  /* 0x0000541017147816 */ /* 0x000fe40000000016 */
[----:B------:R-:W-:Y:S02]  /*ef90*/  LOP3.LUT R17, R159, R17, RZ, 0xc0, !PT ;  /* 0x000000119f117212 */ /* 0x000fe400078ec0ff */
[----:B------:R-:W-:-:S02]  /*efa0*/  HSET2.LE.AND R10, R11, R166, PT ;  /* 0x000000a60b0a7233 */ /* 0x000fc40003803000 */
[--C-:B------:R-:W-:Y:S02]  /*efb0*/  HSET2.LE.AND R14, R14, R166.reuse, PT ;  /* 0x000000a60e0e7233 */ /* 0x100fe40003803000 */
[----:B------:R-:W-:Y:S02]  /*efc0*/  LOP3.LUT R22, R70, R0, RZ, 0xc0, !PT ;  /* 0x0000000046167212 */ /* 0x000fe400078ec0ff */
[----:B------:R-:W-:Y:S02]  /*efd0*/  HSET2.LE.AND R11, R20, R166, PT ;  /* 0x000000a6140b7233 */ /* 0x000fe40003803000 */
[----:B------:R-:W-:Y:S02]  /*efe0*/  LOP3.LUT R0, R15, 0xffff, RZ, 0xc0, !PT ;  /* 0x0000ffff0f007812 */ /* 0x000fe400078ec0ff */
[----:B------:R-:W-:Y:S01]  /*eff0*/  LOP3.LUT R23, R69, R10, RZ, 0xc0, !PT ;  /* 0x0000000a45177212 */ /* 0x000fe200078ec0ff */
[----:B------:R-:W-:Y:S01]  /*f000*/  HMMA.16816.F32 R64, R16, R28, RZ ;  /* 0x0000001c1040723c */ /* 0x000fe200000018ff */
[----:B------:R-:W-:-:S02]  /*f010*/  SHF.R.U32.HI R25, RZ, 0x8, R25 ;  /* 0x00000008ff197819 */ /* 0x000fc40000011619 */
[----:B------:R-:W-:Y:S02]  /*f020*/  SHF.R.U32.HI R10, RZ, 0x10, R15 ;  /* 0x00000010ff0a7819 */ /* 0x000fe4000001160f */
[----:B------:R-:W-:Y:S01]  /*f030*/  LOP3.LUT R21, R189, R14, RZ, 0xc0, !PT ;  /* 0x0000000ebd157212 */ /* 0x000fe200078ec0ff */
[----:B------:R-:W-:Y:S01]  /*f040*/  HMMA.16816.F32 R52, R16, R32, RZ ;  /* 0x000000201034723c */ /* 0x000fe200000018ff */
[----:B------:R-:W-:Y:S02]  /*f050*/  SHF.R.U32.HI R14, RZ, 0x8, R0 ;  /* 0x00000008ff0e7819 */ /* 0x000fe40000011600 */
[----:B------:R-:W-:-:S03]  /*f060*/  LOP3.LUT R20, R71, R11, RZ, 0xc0, !PT ;  /* 0x0000000b47147212 */ /* 0x000fc600078ec0ff */
[----:B------:R-:W-:Y:S01]  /*f070*/  HMMA.16816.F32 R60, R16, R30, RZ ;  /* 0x0000001e103c723c */ /* 0x000fe200000018ff */
[----:B------:R-:W-:Y:S02]  /*f080*/  LOP3.LUT R26, R26, 0xff, RZ, 0xc0, !PT ;  /* 0x000000ff1a1a7812 */ /* 0x000fe400078ec0ff */
[----:B------:R-:W-:-:S03]  /*f090*/  SHF.R.U32.HI R11, RZ, 0x18, R15 ;  /* 0x00000018ff0b7819 */ /* 0x000fc6000001160f */
[----:B------:R-:W-:Y:S01]  /*f0a0*/  HMMA.16816.F32 R56, R16, R34, RZ ;  /* 0x000000221038723c */ /* 0x000fe200000018ff */
[----:B------:R-:W-:Y:S02]  /*f0b0*/  LOP3.LUT R10, R10, 0xff, RZ, 0xc0, !PT ;  /* 0x000000ff0a0a7812 */ /* 0x000fe400078ec0ff */
[----:B------:R-:W-:-:S04]  /*f0c0*/  PRMT R0, R48, 0x5410, R25 ;  /* 0x0000541030007816 */ /* 0x000fc80000000019 */
[----:B------:R-:W-:Y:S02]  /*f0d0*/  LOP3.LUT R16, R15, 0xff, RZ, 0xc0, !PT ;  /* 0x000000ff0f107812 */ /* 0x000fe400078ec0ff */
[----:B------:R-:W-:Y:S02]  /*f0e0*/  PRMT R17, R26, 0x5410, R27 ;  /* 0x000054101a117816 */ /* 0x000fe4000000001b */
[----:B------:R-:W-:Y:S02]  /*f0f0*/  PRMT R15, R16, 0x5410, R14 ;  /* 0x00005410100f7816 */ /* 0x000fe4000000000e */
[----:B------:R-:W-:Y:S02]  /*f100*/  PRMT R14, R10, 0x5410, R11 ;  /* 0x000054100a0e7816 */ /* 0x000fe4000000000b */
[--C-:B------:R-:W-:Y:S02]  /*f110*/  HSET2.LE.AND R0, R0, R166.reuse, PT ;  /* 0x000000a600007233 */ /* 0x100fe40003803000 */
[----:B------:R-:W-:-:S02]  /*f120*/  HSET2.LE.AND R11, R15, R166, PT ;  /* 0x000000a60f0b7233 */ /* 0x000fc40003803000 */
[C---:B------:R-:W-:Y:S02]  /*f130*/  LOP3.LUT R16, R12.reuse, 0xffff, RZ, 0xc0, !PT ;  /* 0x0000ffff0c107812 */ /* 0x040fe400078ec0ff */
[--C-:B------:R-:W-:Y:S02]  /*f140*/  HSET2.LE.AND R10, R17, R166.reuse, PT ;  /* 0x000000a6110a7233 */ /* 0x100fe40003803000 */
[----:B------:R-:W-:Y:S02]  /*f150*/  HSET2.LE.AND R13, R14, R166, PT ;  /* 0x000000a60e0d7233 */ /* 0x000fe40003803000 */
[----:B------:R-:W-:Y:S02]  /*f160*/  SHF.R.U32.HI R18, RZ, 0x10, R12 ;  /* 0x00000010ff127819 */ /* 0x000fe4000001160c */
[----:B------:R-:W-:Y:S02]  /*f170*/  LOP3.LUT R14, R161, R0, RZ, 0xc0, !PT ;  /* 0x00000000a10e7212 */ /* 0x000fe400078ec0ff */
[----:B------:R-:W-:-:S02]  /*f180*/  LOP3.LUT R26, R12, 0xff, RZ, 0xc0, !PT ;  /* 0x000000ff0c1a7812 */ /* 0x000fc400078ec0ff */
[----:B------:R-:W-:Y:S02]  /*f190*/  SHF.R.U32.HI R25, RZ, 0x18, R12 ;  /* 0x00000018ff197819 */ /* 0x000fe4000001160c */
[----:B------:R-:W-:Y:S02]  /*f1a0*/  LOP3.LUT R0, R24, 0xffff, RZ, 0xc0, !PT ;  /* 0x0000ffff18007812 */ /* 0x000fe400078ec0ff */
[----:B------:R-:W-:Y:S02]  /*f1b0*/  LOP3.LUT R12, R164, R11, RZ, 0xc0, !PT ;  /* 0x0000000ba40c7212 */ /* 0x000fe400078ec0ff */
[----:B------:R-:W-:Y:S02]  /*f1c0*/  LOP3.LUT R15, R162, R10, RZ, 0xc0, !PT ;  /* 0x0000000aa20f7212 */ /* 0x000fe400078ec0ff */
[----:B------:R-:W-:Y:S02]  /*f1d0*/  SHF.R.U32.HI R11, RZ, 0x8, R16 ;  /* 0x00000008ff0b7819 */ /* 0x000fe40000011610 */
[----:B------:R-:W-:-:S02]  /*f1e0*/  LOP3.LUT R16, R18, 0xff, RZ, 0xc0, !PT ;  /* 0x000000ff12107812 */ /* 0x000fc400078ec0ff */
[----:B------:R-:W-:Y:S02]  /*f1f0*/  SHF.R.U32.HI R10, RZ, 0x10, R24 ;  /* 0x00000010ff0a7819 */ /* 0x000fe40000011618 */
[----:B------:R-:W-:Y:S02]  /*f200*/  LOP3.LUT R19, R24, 0xff, RZ, 0xc0, !PT ;  /* 0x000000ff18137812 */ /* 0x000fe400078ec0ff */
[----:B------:R-:W-:Y:S02]  /*f210*/  SHF.R.U32.HI R18, RZ, 0x8, R0 ;  /* 0x00000008ff127819 */ /* 0x000fe40000011600 */
[----:B------:R-:W-:Y:S02]  /*f220*/  PRMT R0, R26, 0x5410, R11 ;  /* 0x000054101a007816 */ /* 0x000fe4000000000b */
[----:B------:R-:W-:Y:S02]  /*f230*/  SHF.R.U32.HI R17, RZ, 0x18, R24 ;  /* 0x00000018ff117819 */ /* 0x000fe40000011618 */
[----:B------:R-:W-:-:S02]  /*f240*/  LOP3.LUT R10, R10, 0xff, RZ, 0xc0, !PT ;  /* 0x000000ff0a0a7812 */ /* 0x000fc400078ec0ff */
[----:B------:R-:W-:Y:S02]  /*f250*/  PRMT R11, R16, 0x5410, R25 ;  /* 0x00005410100b7816 */ /* 0x000fe40000000019 */
[----:B------:R-:W-:Y:S01]  /*f260*/  PRMT R16, R19, 0x5410, R18 ;  /* 0x0000541013107816 */ /* 0x000fe20000000012 */
[----:B------:R-:W-:Y:S01]  /*f270*/  IMAD.MOV.U32 R126, RZ, RZ, R86 ;  /* 0x000000ffff7e7224 */ /* 0x000fe200078e0056 */
[----:B------:R-:W-:Y:S01]  /*f280*/  PRMT R17, R10, 0x5410, R17 ;  /* 0x000054100a117816 */ /* 0x000fe20000000011 */
[----:B------:R-:W-:Y:S01]  /*f290*/  IMAD.MOV.U32 R97, RZ, RZ, R85 ;  /* 0x000000ffff617224 */ /* 0x000fe200078e0055 */
[--C-:B------:R-:W-:Y:S01]  /*f2a0*/  HSET2.LE.AND R10, R11, R166.reuse, PT ;  /* 0x000000a60b0a7233 */ /* 0x100fe20003803000 */
[----:B------:R-:W-:Y:S01]  /*f2b0*/  IMAD.MOV.U32 R96, RZ, RZ, R72 ;  /* 0x000000ffff607224 */ /* 0x000fe200078e0048 */
[----:B------:R-:W-:Y:S01]  /*f2c0*/  LOP3.LUT R13, R163, R13, RZ, 0xc0, !PT ;  /* 0x0000000da30d7212 */ /* 0x000fe200078ec0ff */
[----:B------:R-:W-:Y:S01]  /*f2d0*/  HMMA.16816.F32 R68, R20, R28, RZ ;  /* 0x0000001c1444723c */ /* 0x000fe200000018ff */
[--C-:B------:R-:W-:Y:S01]  /*f2e0*/  HSET2.LE.AND R11, R16, R166.reuse, PT ;  /* 0x000000a6100b7233 */ /* 0x100fe20003803000 */
[----:B------:R-:W3:Y:S01]  /*f2f0*/  LDSM.16.MT88.4 R24, [R171+0x4800] ;  /* 0x00480000ab18783b */ /* 0x000ee20000004200 */
[----:B------:R-:W-:-:S02]  /*f300*/  HSET2.LE.AND R0, R0, R166, PT ;  /* 0x000000a600007233 */ /* 0x000fc40003803000 */
[----:B------:R-:W-:Y:S01]  /*f310*/  LOP3.LUT R19, R170, R10, RZ, 0xc0, !PT ;  /* 0x0000000aaa137212 */ /* 0x000fe200078ec0ff */
[----:B------:R-:W-:Y:S01]  /*f320*/  HMMA.16816.F32 R48, R20, R32, RZ ;  /* 0x000000201430723c */ /* 0x000fe200000018ff */
[----:B------:R-:W-:Y:S01]  /*f330*/  LOP3.LUT R16, R116, R11, RZ, 0xc0, !PT ;  /* 0x0000000b74107212 */ /* 0x000fe200078ec0ff */
[----:B------:R-:W-:Y:S01]  /*f340*/  IMAD.WIDE.U32 R10, R76, -0x326172a9, RZ ;  /* 0xcd9e8d574c0a7825 */ /* 0x000fe200078e00ff */
[----:B------:R-:W-:Y:S01]  /*f350*/  LOP3.LUT R18, R126, R0, RZ, 0xc0, !PT ;  /* 0x000000007e127212 */ /* 0x000fe200078ec0ff */
[----:B------:R-:W-:Y:S02]  /*f360*/  LDSM.16.MT88.4 R160, [R171+0x5c00] ;  /* 0x005c0000aba0783b */ /* 0x000fe40000004200 */
[----:B-1----:R-:W-:Y:S01]  /*f370*/  HMMA.16816.F32 R84, R12, R40, R64 ;  /* 0x000000280c54723c */ /* 0x002fe20000001840 */
[----:B------:R-:W-:-:S05]  /*f380*/  LOP3.LUT R0, R10, 0xffff, RZ, 0xc0, !PT ;  /* 0x0000ffff0a007812 */ /* 0x000fca00078ec0ff */
[C---:B--2---:R-:W-:Y:S06]  /*f390*/  HMMA.16816.F32 R64, R12.reuse, R44, R52 ;  /* 0x0000002c0c40723c */ /* 0x044fec0000001834 */
[----:B------:R-:W-:Y:S01]  /*f3a0*/  HMMA.16816.F32 R60, R12, R42, R60 ;  /* 0x0000002a0c3c723c */ /* 0x000fe2000000183c */
[----:B------:R-:W-:-:S05]  /*f3b0*/  IMAD.WIDE.U32 R54, R89, -0x2daee0ad, RZ ;  /* 0xd2511f5359367825 */ /* 0x000fca00078e00ff */
[----:B------:R-:W-:Y:S06]  /*f3c0*/  HMMA.16816.F32 R56, R12, R46, R56 ;  /* 0x0000002e0c38723c */ /* 0x000fec0000001838 */
[C---:B------:R-:W-:Y:S01]  /*f3d0*/  HMMA.16816.F32 R72, R20.reuse, R34, RZ ;  /* 0x000000221448723c */ /* 0x040fe200000018ff */
[----:B------:R-:W-:Y:S01]  /*f3e0*/  IMAD.WIDE.U32 R12, R88, -0x326172a9, RZ ;  /* 0xcd9e8d57580c7825 */ /* 0x000fe200078e00ff */
[----:B------:R-:W1:Y:S03]  /*f3f0*/  LDSM.16.MT88.4 R32, [R188+0x4800] ;  /* 0x00480000bc20783b */ /* 0x000e660000004200 */
[----:B------:R-:W-:Y:S01]  /*f400*/  IMAD.WIDE.U32 R14, R90, -0x2daee0ad, RZ ;  /* 0xd2511f535a0e7825 */ /* 0x000fe200078e00ff */
[----:B------:R-:W-:Y:S03]  /*f410*/  HMMA.16816.F32 R80, R20, R30, RZ ;  /* 0x0000001e1450723c */ /* 0x000fe600000018ff */
[----:B------:R-:W-:-:S04]  /*f420*/  IMAD.WIDE.U32 R100, R93, -0x326172a9, RZ ;  /* 0xcd9e8d575d647825 */ /* 0x000fc800078e00ff */
[----:B------:R-:W-:Y:S01]  /*f430*/  LOP3.LUT R30, R13, R218, R94, 0x96, !PT ;  /* 0x000000da0d1e7212 */ /* 0x000fe200078e965e */
[----:B------:R-:W-:Y:S01]  /*f440*/  IMAD.WIDE.U32 R20, R91, -0x326172a9, RZ ;  /* 0xcd9e8d575b147825 */ /* 0x000fe200078e00ff */
[----:B------:R-:W-:Y:S02]  /*f450*/  SHF.R.U32.HI R13, RZ, 0x8, R0 ;  /* 0x00000008ff0d7819 */ /* 0x000fe40000011600 */
[----:B------:R-:W-:Y:S02]  /*f460*/  LOP3.LUT R22, R15, R219, R144, 0x96, !PT ;  /* 0x000000db0f167212 */ /* 0x000fe400078e9690 */
[----:B------:R-:W-:Y:S02]  /*f470*/  LOP3.LUT R0, R11, R222, R12, 0x96, !PT ;  /* 0x000000de0b007212 */ /* 0x000fe400078e960c */
[----:B------:R-:W-:Y:S02]  /*f480*/  LOP3.LUT R15, R55, R217, R14, 0x96, !PT ;  /* 0x000000d9370f7212 */ /* 0x000fe400078e960e */
[----:B------:R-:W-:-:S02]  /*f490*/  LOP3.LUT R14, R10, 0xff, RZ, 0xc0, !PT ;  /* 0x000000ff0a0e7812 */ /* 0x000fc400078ec0ff */
[--C-:B------:R-:W-:Y:S02]  /*f4a0*/  SHF.R.U32.HI R12, RZ, 0x10, R10.reuse ;  /* 0x00000010ff0c7819 */ /* 0x100fe4000001160a */
[----:B------:R-:W-:Y:S02]  /*f4b0*/  SHF.R.U32.HI R28, RZ, 0x18, R10 ;  /* 0x00000018ff1c7819 */ /* 0x000fe4000001160a */
[----:B------:R-:W-:Y:S02]  /*f4c0*/  LOP3.LUT R10, R0, 0xffff, RZ, 0xc0, !PT ;  /* 0x0000ffff000a7812 */ /* 0x000fe400078ec0ff */
[----:B------:R-:W-:Y:S02]  /*f4d0*/  SHF.R.U32.HI R11, RZ, 0x10, R0 ;  /* 0x00000010ff0b7819 */ /* 0x000fe40000011600 */
[----:B------:R-:W-:Y:S02]  /*f4e0*/  HSET2.LE.AND R17, R17, R166, PT ;  /* 0x000000a611117233 */ /* 0x000fe40003803000 */
[----:B------:R-:W-:-:S02]  /*f4f0*/  LOP3.LUT R31, R101, R220, R20, 0x96, !PT ;  /* 0x000000dc651f7212 */ /* 0x000fc400078e9614 */
[----:B------:R-:W-:Y:S02]  /*f500*/  LOP3.LUT R52, R21, R211, R118, 0x96, !PT ;  /* 0x000000d315347212 */ /* 0x000fe400078e9676 */
[----:B------:R-:W-:Y:S02]  /*f510*/  PRMT R20, R14, 0x5410, R13 ;  /* 0x000054100e147816 */ /* 0x000fe4000000000d */
[----:B------:R-:W-:Y:S02]  /*f520*/  LOP3.LUT R14, R0, 0xff, RZ, 0xc0, !PT ;  /* 0x000000ff000e7812 */ /* 0x000fe400078ec0ff */
[----:B------:R-:W-:Y:S02]  /*f530*/  SHF.R.U32.HI R13, RZ, 0x18, R0 ;  /* 0x00000018ff0d7819 */ /* 0x000fe40000011600 */
[----:B------:R-:W-:Y:S01]  /*f540*/  LOP3.LUT R21, R12, 0xff, RZ, 0xc0, !PT ;  /* 0x000000ff0c157812 */ /* 0x000fe200078ec0ff */
[----:B------:R-:W-:Y:S01]  /*f550*/  IMAD.WIDE.U32 R22, R22, -0x326172a9, RZ ;  /* 0xcd9e8d5716167825 */ /* 0x000fe200078e00ff */
[----:B------:R-:W-:-:S02]  /*f560*/  SHF.R.U32.HI R12, RZ, 0x8, R10 ;  /* 0x00000008ff0c7819 */ /* 0x000fc4000001160a */
[----:B------:R-:W-:Y:S01]  /*f570*/  LOP3.LUT R0, R11, 0xff, RZ, 0xc0, !PT ;  /* 0x000000ff0b007812 */ /* 0x000fe200078ec0ff */
[----:B------:R-:W-:Y:S01]  /*f580*/  IMAD.WIDE.U32 R10, R15, -0x326172a9, RZ ;  /* 0xcd9e8d570f0a7825 */ /* 0x000fe200078e00ff */
[----:B------:R-:W-:Y:S02]  /*f590*/  LOP3.LUT R17, R92, R17, RZ, 0xc0, !PT ;  /* 0x000000115c117212 */ /* 0x000fe400078ec0ff */
[----:B------:R-:W-:Y:S02]  /*f5a0*/  PRMT R12, R14, 0x5410, R12 ;  /* 0x000054100e0c7816 */ /* 0x000fe4000000000c */
[----:B------:R-:W-:Y:S02]  /*f5b0*/  PRMT R13, R0, 0x5410, R13 ;  /* 0x00005410000d7816 */ /* 0x000fe4000000000d */
[----:B------:R-:W-:Y:S02]  /*f5c0*/  LOP3.LUT R0, R11, R222, R22, 0x96, !PT ;  /* 0x000000de0b007212 */ /* 0x000fe400078e9616 */
[----:B------:R-:W-:Y:S01]  /*f5d0*/  PRMT R15, R21, 0x5410, R28 ;  /* 0x00005410150f7816 */ /* 0x000fe2000000001c */
[----:B------:R-:W-:Y:S01]  /*f5e0*/  HMMA.16816.F32 R68, R16, R40, R68 ;  /* 0x000000281044723c */ /* 0x000fe20000001844 */
[----:B------:R-:W-:-:S02]  /*f5f0*/  LOP3.LUT R21, R10, 0xffff, RZ, 0xc0, !PT ;  /* 0x0000ffff0a157812 */ /* 0x000fc400078ec0ff */
[----:B------:R-:W-:Y:S02]  /*f600*/  LOP3.LUT R29, R10, 0xff, RZ, 0xc0, !PT ;  /* 0x000000ff0a1d7812 */ /* 0x000fe400078ec0ff */
[--C-:B------:R-:W-:Y:S01]  /*f610*/  SHF.R.U32.HI R22, RZ, 0x10, R10.reuse ;  /* 0x00000010ff167819 */ /* 0x100fe2000001160a */
[C---:B------:R-:W-:Y:S01]  /*f620*/  HMMA.16816.F32 R88, R16.reuse, R44, R48 ;  /* 0x0000002c1058723c */ /* 0x040fe20000001830 */
[--C-:B------:R-:W-:Y:S02]  /*f630*/  HSET2.LE.AND R11, R12, R166.reuse, PT ;  /* 0x000000a60c0b7233 */ /* 0x100fe40003803000 */
[----:B------:R-:W-:Y:S02]  /*f640*/  SHF.R.U32.HI R28, RZ, 0x18, R10 ;  /* 0x00000018ff1c7819 */ /* 0x000fe4000001160a */
[----:B------:R-:W-:Y:S01]  /*f650*/  LOP3.LUT R10, R0, 0xffff, RZ, 0xc0, !PT ;  /* 0x0000ffff000a7812 */ /* 0x000fe200078ec0ff */
[----:B------:R-:W-:Y:S01]  /*f660*/  HMMA.16816.F32 R40, R16, R42, R80 ;  /* 0x0000002a1028723c */ /* 0x000fe20000001850 */
[----:B------:R-:W-:-:S02]  /*f670*/  HSET2.LE.AND R13, R13, R166, PT ;  /* 0x000000a60d0d7233 */ /* 0x000fc40003803000 */
[----:B------:R-:W-:-:S03]  /*f680*/  HSET2.LE.AND R14, R20, R166, PT ;  /* 0x000000a6140e7233 */ /* 0x000fc60003803000 */
[----:B------:R-:W-:Y:S01]  /*f690*/  HMMA.16816.F32 R48, R16, R46, R72 ;  /* 0x0000002e1030723c */ /* 0x000fe20000001848 */
[----:B------:R-:W-:Y:S02]  /*f6a0*/  HSET2.LE.AND R15, R15, R166, PT ;  /* 0x000000a60f0f7233 */ /* 0x000fe40003803000 */
[----:B------:R-:W-:-:S04]  /*f6b0*/  LOP3.LUT R12, R174, R11, RZ, 0xc0, !PT ;  /* 0x0000000bae0c7212 */ /* 0x000fc800078ec0ff */
[----:B------:R-:W-:Y:S02]  /*f6c0*/  SHF.R.U32.HI R16, RZ, 0x10, R0 ;  /* 0x00000010ff107819 */ /* 0x000fe40000011600 */
[----:B------:R-:W-:Y:S02]  /*f6d0*/  SHF.R.U32.HI R19, RZ, 0x8, R21 ;  /* 0x00000008ff137819 */ /* 0x000fe40000011615 */
[----:B------:R-:W-:Y:S02]  /*f6e0*/  LOP3.LUT R18, R0, 0xff, RZ, 0xc0, !PT ;  /* 0x000000ff00127812 */ /* 0x000fe400078ec0ff */
[----:B------:R-:W-:Y:S02]  /*f6f0*/  SHF.R.U32.HI R17, RZ, 0x8, R10 ;  /* 0x00000008ff117819 */ /* 0x000fe4000001160a */
[----:B------:R-:W-:Y:S02]  /*f700*/  LOP3.LUT R20, R22, 0xff, RZ, 0xc0, !PT ;  /* 0x000000ff16147812 */ /* 0x000fe400078ec0ff */
[----:B------:R-:W-:-:S02]  /*f710*/  SHF.R.U32.HI R11, RZ, 0x18, R0 ;  /* 0x00000018ff0b7819 */ /* 0x000fc40000011600 */
[----:B------:R-:W-:Y:S02]  /*f720*/  LOP3.LUT R10, R16, 0xff, RZ, 0xc0, !PT ;  /* 0x000000ff100a7812 */ /* 0x000fe400078ec0ff */
[----:B------:R-:W-:Y:S02]  /*f730*/  LOP3.LUT R13, R173, R13, RZ, 0xc0, !PT ;  /* 0x0000000dad0d7212 */ /* 0x000fe400078ec0ff */
[----:B------:R-:W-:Y:S02]  /*f740*/  LOP3.LUT R14, R167, R14, RZ, 0xc0, !PT ;  /* 0x0000000ea70e7212 */ /* 0x000fe400078ec0ff */
[----:B------:R-:W-:Y:S02]  /*f750*/  LOP3.LUT R15, R165, R15, RZ, 0xc0, !PT ;  /* 0x0000000fa50f7212 */ /* 0x000fe400078ec0ff */
[----:B------:R-:W-:Y:S02]  /*f760*/  PRMT R16, R29, 0x5410, R19 ;  /* 0x000054101d107816 */ /* 0x000fe40000000013 */
[----:B------:R-:W-:-:S02]  /*f770*/  PRMT R0, R18, 0x5410, R17 ;  /* 0x0000541012007816 */ /* 0x000fc40000000011 */
[----:B------:R-:W-:Y:S02]  /*f780*/  PRMT R19, R20, 0x5410, R28 ;  /* 0x0000541014137816 */ /* 0x000fe4000000001c */
[----:B------:R-:W-:Y:S01]  /*f790*/  PRMT R17, R10, 0x5410, R11 ;  /* 0x000054100a117816 */ /* 0x000fe2000000000b */
[C---:B---3--:R-:W-:Y:S01]  /*f7a0*/  HMMA.16816.F32 R80, R12.reuse, R24, R84 ;  /* 0x000000180c50723c */ /* 0x048fe20000001854 */
[--C-:B------:R-:W-:Y:S02]  /*f7b0*/  HSET2.LE.AND R0, R0, R166.reuse, PT ;  /* 0x000000a600007233 */ /* 0x100fe40003803000 */
[--C-:B------:R-:W-:Y:S02]  /*f7c0*/  HSET2.LE.AND R10, R16, R166.reuse, PT ;  /* 0x000000a6100a7233 */ /* 0x100fe40003803000 */
[--C-:B------:R-:W-:Y:S02]  /*f7d0*/  HSET2.LE.AND R11, R19, R166.reuse, PT ;  /* 0x000000a6130b7233 */ /* 0x100fe40003803000 */
[----:B------:R-:W-:Y:S01]  /*f7e0*/  HSET2.LE.AND R17, R17, R166, PT ;  /* 0x000000a611117233 */ /* 0x000fe20003803000 */
[----:B-1----:R-:W-:Y:S01]  /*f7f0*/  HMMA.16816.F32 R84, R12, R32, R64 ;  /* 0x000000200c54723c */ /* 0x002fe20000001840 */
[----:B------:R-:W-:Y:S01]  /*f800*/  IMAD.WIDE.U32 R94, R31, -0x2daee0ad, RZ ;  /* 0xd2511f531f5e7825 */ /* 0x000fe200078e00ff */
[----:B------:R-:W-:-:S04]  /*f810*/  LOP3.LUT R16, R96, R0, RZ, 0xc0, !PT ;  /* 0x0000000060107212 */ /* 0x000fc800078ec0ff */
[----:B------:R-:W-:Y:S01]  /*f820*/  HMMA.16816.F32 R44, R12, R26, R60 ;  /* 0x0000001a0c2c723c */ /* 0x000fe2000000183c */
[----:B------:R-:W-:Y:S02]  /*f830*/  LOP3.LUT R18, R97, R10, RZ, 0xc0, !PT ;  /* 0x0000000a61127212 */ /* 0x000fe400078ec0ff */
[----:B------:R-:W-:-:S03]  /*f840*/  LOP3.LUT R19, R152, R11, RZ, 0xc0, !PT ;  /* 0x0000000b98137212 */ /* 0x000fc600078ec0ff */
[----:B------:R-:W-:Y:S01]  /*f850*/  HMMA.16816.F32 R56, R12, R34, R56 ;  /* 0x000000220c38723c */ /* 0x000fe20000001838 */
[----:B------:R-:W-:Y:S01]  /*f860*/  LOP3.LUT R17, R156, R17, RZ, 0xc0, !PT ;  /* 0x000000119c117212 */ /* 0x000fe200078ec0ff */
[----:B------:R-:W-:Y:S02]  /*f870*/  IMAD.WIDE.U32 R10, R30, -0x2daee0ad, RZ ;  /* 0xd2511f531e0a7825 */ /* 0x000fe400078e00ff */
[----:B------:R-:W1:Y:S03]  /*f880*/  LDSM.16.MT88.4 R28, [R171+0x4c00] ;  /* 0x004c0000ab1c783b */ /* 0x000e660000004200 */
[----:B------:R-:W-:-:S04]  /*f890*/  IMAD.WIDE.U32 R12, R52, -0x2daee0ad, RZ ;  /* 0xd2511f53340c7825 */ /* 0x000fc800078e00ff */
[----:B------:R-:W-:Y:S01]  /*f8a0*/  IMAD.WIDE.U32 R20, R135, -0x326172a9, RZ ;  /* 0xcd9e8d5787147825 */ /* 0x000fe200078e00ff */
[----:B------:R-:W-:-:S03]  /*f8b0*/  LOP3.LUT R64, R95, R217, R12, 0x96, !PT ;  /* 0x000000d95f407212 */ /* 0x000fc600078e960c */
[----:B------:R-:W-:Y:S01]  /*f8c0*/  IMAD.WIDE.U32 R96, R138, -0x326172a9, RZ ;  /* 0xcd9e8d578a607825 */ /* 0x000fe200078e00ff */
[----:B------:R-:W-:Y:S01]  /*f8d0*/  LOP3.LUT R12, R23, R218, R140, 0x96, !PT ;  /* 0x000000da170c7212 */ /* 0x000fe200078e968c */
[----:B------:R-:W-:Y:S01]  /*f8e0*/  HMMA.16816.F32 R72, R16, R26, R40 ;  /* 0x0000001a1048723c */ /* 0x000fe20000001828 */
[----:B------:R-:W-:Y:S01]  /*f8f0*/  LOP3.LUT R0, R11, R223, R136, 0x96, !PT ;  /* 0x000000df0b007212 */ /* 0x000fe200078e9688 */
[----:B------:R-:W2:Y:S01]  /*f900*/  LDSM.16.MT88.4 R40, [R188+0x4c00] ;  /* 0x004c0000bc28783b */ /* 0x000ea20000004200 */
[----:B------:R-:W-:Y:S02]  /*f910*/  LOP3.LUT R65, R97, R220, R20, 0x96, !PT ;  /* 0x000000dc61417212 */ /* 0x000fe400078e9614 */
[----:B------:R-:W-:Y:S02]  /*f920*/  LOP3.LUT R67, R13, R219, R146, 0x96, !PT ;  /* 0x000000db0d437212 */ /* 0x000fe400078e9692 */
[C---:B------:R-:W-:Y:S02]  /*f930*/  LOP3.LUT R14, R10.reuse, 0xffff, RZ, 0xc0, !PT ;  /* 0x0000ffff0a0e7812 */ /* 0x040fe400078ec0ff */
[----:B------:R-:W-:-:S02]  /*f940*/  LOP3.LUT R23, R10, 0xff, RZ, 0xc0, !PT ;  /* 0x000000ff0a177812 */ /* 0x000fc400078ec0ff */
[--C-:B------:R-:W-:Y:S02]  /*f950*/  SHF.R.U32.HI R13, RZ, 0x10, R10.reuse ;  /* 0x00000010ff0d7819 */ /* 0x100fe4000001160a */
[----:B------:R-:W-:Y:S01]  /*f960*/  SHF.R.U32.HI R20, RZ, 0x18, R10 ;  /* 0x00000018ff147819 */ /* 0x000fe2000001160a */
[----:B------:R-:W-:Y:S01]  /*f970*/  IMAD.WIDE.U32 R10, R12, -0x2daee0ad, RZ ;  /* 0xd2511f530c0a7825 */ /* 0x000fe200078e00ff */
[C---:B------:R-:W-:Y:S02]  /*f980*/  LOP3.LUT R12, R0.reuse, 0xffff, RZ, 0xc0, !PT ;  /* 0x0000ffff000c7812 */ /* 0x040fe400078ec0ff */
[----:B------:R-:W-:Y:S02]  /*f990*/  SHF.R.U32.HI R15, RZ, 0x10, R0 ;  /* 0x00000010ff0f7819 */ /* 0x000fe40000011600 */
[----:B------:R-:W-:Y:S02]  /*f9a0*/  LOP3.LUT R22, R0, 0xff, RZ, 0xc0, !PT ;  /* 0x000000ff00167812 */ /* 0x000fe400078ec0ff */
[----:B------:R-:W-:-:S02]  /*f9b0*/  SHF.R.U32.HI R12, RZ, 0x8, R12 ;  /* 0x00000008ff0c7819 */ /* 0x000fc4000001160c */
[----:B------:R-:W-:Y:S02]  /*f9c0*/  LOP3.LUT R66, R21, R211, R78, 0x96, !PT ;  /* 0x000000d315427212 */ /* 0x000fe400078e964e */
[----:B------:R-:W-:Y:S02]  /*f9d0*/  LOP3.LUT R13, R13, 0xff, RZ, 0xc0, !PT ;  /* 0x000000ff0d0d7812 */ /* 0x000fe400078ec0ff */
[----:B------:R-:W-:Y:S02]  /*f9e0*/  SHF.R.U32.HI R21, RZ, 0x18, R0 ;  /* 0x00000018ff157819 */ /* 0x000fe40000011600 */
[----:B------:R-:W-:Y:S02]  /*f9f0*/  LOP3.LUT R15, R15, 0xff, RZ, 0xc0, !PT ;  /* 0x000000ff0f0f7812 */ /* 0x000fe400078ec0ff */
[----:B------:R-:W-:Y:S02]  /*fa00*/  PRMT R12, R22, 0x5410, R12 ;  /* 0x00005410160c7816 */ /* 0x000fe4000000000c */
[----:B------:R-:W-:-:S02]  /*fa10*/  PRMT R20, R13, 0x5410, R20 ;  /* 0x000054100d147816 */ /* 0x000fc40000000014 */
[----:B------:R-:W-:Y:S02]  /*fa20*/  SHF.R.U32.HI R14, RZ, 0x8, R14 ;  /* 0x00000008ff0e7819 */ /* 0x000fe4000001160e */
[----:B------:R-:W-:Y:S02]  /*fa30*/  PRMT R13, R15, 0x5410, R21 ;  /* 0x000054100f0d7816 */ /* 0x000fe40000000015 */
[----:B------:R-:W-:Y:S02]  /*fa40*/  LOP3.LUT R0, R11, R223, R54, 0x96, !PT ;  /* 0x000000df0b007212 */ /* 0x000fe400078e9636 */
[----:B------:R-:W-:Y:S02]  /*fa50*/  LOP3.LUT R21, R10, 0xffff, RZ, 0xc0, !PT ;  /* 0x0000ffff0a157812 */ /* 0x000fe400078ec0ff */
[----:B------:R-:W-:Y:S01]  /*fa60*/  HSET2.LE.AND R11, R12, R166, PT ;  /* 0x000000a60c0b7233 */ /* 0x000fe20003803000 */
[----:B------:R-:W-:Y:S01]  /*fa70*/  HMMA.16816.F32 R60, R16, R24, R68 ;  /* 0x00000018103c723c */ /* 0x000fe20000001844 */
[----:B------:R-:W-:-:S02]  /*fa80*/  PRMT R14, R23, 0x5410, R14 ;  /* 0x00005410170e7816 */ /* 0x000fc4000000000e */
[--C-:B------:R-:W-:Y:S02]  /*fa90*/  SHF.R.U32.HI R22, RZ, 0x10, R10.reuse ;  /* 0x00000010ff167819 */ /* 0x100fe4000001160a */
[----:B------:R-:W-:Y:S02]  /*faa0*/  SHF.R.U32.HI R23, RZ, 0x18, R10 ;  /* 0x00000018ff177819 */ /* 0x000fe4000001160a */
[----:B------:R-:W-:Y:S02]  /*fab0*/  LOP3.LUT R24, R10, 0xff, RZ, 0xc0, !PT ;  /* 0x000000ff0a187812 */ /* 0x000fe400078ec0ff */
[----:B------:R-:W-:Y:S01]  /*fac0*/  LOP3.LUT R10, R0, 0xffff, RZ, 0xc0, !PT ;  /* 0x0000ffff000a7812 */ /* 0x000fe200078ec0ff */
[----:B------:R-:W-:Y:S01]  /*fad0*/  HMMA.16816.F32 R88, R16, R32, R88 ;  /* 0x000000201058723c */ /* 0x000fe20000001858 */
[----:B------:R-:W-:Y:S02]  /*fae0*/  LOP3.LUT R12, R178, R11, RZ, 0xc0, !PT ;  /* 0x0000000bb20c7212 */ /* 0x000fe400078ec0ff */
[----:B------:R-:W-:-:S02]  /*faf0*/  SHF.R.U32.HI R11, RZ, 0x10, R0 ;  /* 0x00000010ff0b7819 */ /* 0x000fc40000011600 */
[--C-:B------:R-:W-:Y:S01]  /*fb00*/  HSET2.LE.AND R15, R20, R166.reuse, PT ;  /* 0x000000a6140f7233 */ /* 0x100fe20003803000 */
[----:B------:R-:W-:Y:S01]  /*fb10*/  HMMA.16816.F32 R68, R16, R34, R48 ;  /* 0x000000221044723c */ /* 0x000fe20000001830 */
[----:B------:R-:W-:Y:S01]  /*fb20*/  LOP3.LUT R20, R0, 0xff, RZ, 0xc0, !PT ;  /* 0x000000ff00147812 */ /* 0x000fe200078ec0ff */
[----:B------:R-:W-:Y:S01]  /*fb30*/  IMAD.WIDE.U32 R76, R65, -0x2daee0ad, RZ ;  /* 0xd2511f53414c7825 */ /* 0x000fe200078e00ff */
[----:B------:R-:W-:Y:S01]  /*fb40*/  HSET2.LE.AND R13, R13, R166, PT ;  /* 0x000000a60d0d7233 */ /* 0x000fe20003803000 */
[----:B------:R-:W-:Y:S03]  /*fb50*/  LDSM.16.MT88.4 R32, [R188+0x5000] ;  /* 0x00500000bc20783b */ /* 0x000fe60000004200 */
[----:B------:R-:W-:Y:S02]  /*fb60*/  SHF.R.U32.HI R16, RZ, 0x8, R21 ;  /* 0x00000008ff107819 */ /* 0x000fe40000011615 */
[----:B------:R-:W-:-:S02]  /*fb70*/  LOP3.LUT R17, R22, 0xff, RZ, 0xc0, !PT ;  /* 0x000000ff16117812 */ /* 0x000fc400078ec0ff */
[----:B------:R-:W-:Y:S02]  /*fb80*/  SHF.R.U32.HI R19, RZ, 0x8, R10 ;  /* 0x00000008ff137819 */ /* 0x000fe4000001160a */
[----:B------:R-:W-:Y:S02]  /*fb90*/  SHF.R.U32.HI R18, RZ, 0x18, R0 ;  /* 0x00000018ff127819 */ /* 0x000fe40000011600 */
[----:B------:R-:W-:Y:S02]  /*fba0*/  LOP3.LUT R10, R11, 0xff, RZ, 0xc0, !PT ;  /* 0x000000ff0b0a7812 */ /* 0x000fe400078ec0ff */
[----:B------:R-:W-:Y:S02]  /*fbb0*/  PRMT R0, R24, 0x5410, R16 ;  /* 0x0000541018007816 */ /* 0x000fe40000000010 */
[----:B------:R-:W-:Y:S01]  /*fbc0*/  PRMT R11, R17, 0x5410, R23 ;  /* 0x00005410110b7816 */ /* 0x000fe20000000017 */
[----:B------:R-:W-:Y:S01]  /*fbd0*/  IMAD.WIDE.U32 R98, R145, -0x326172a9, RZ ;  /* 0xcd9e8d5791627825 */ /* 0x000fe200078e00ff */
[----:B------:R-:W-:Y:S01]  /*fbe0*/  HSET2.LE.AND R14, R14, R166, PT ;  /* 0x000000a60e0e7233 */ /* 0x000fe20003803000 */
[----:B------:R-:W3:Y:S01]  /*fbf0*/  LDSM.16.MT88.4 R24, [R171+0x5000] ;  /* 0x00500000ab18783b */ /* 0x000ee20000004200 */
[----:B------:R-:W-:-:S02]  /*fc00*/  PRMT R16, R20, 0x5410, R19 ;  /* 0x0000541014107816 */ /* 0x000fc40000000013 */
[----:B------:R-:W-:Y:S02]  /*fc10*/  PRMT R17, R10, 0x5410, R18 ;  /* 0x000054100a117816 */ /* 0x000fe40000000012 */
[--C-:B------:R-:W-:Y:S02]  /*fc20*/  HSET2.LE.AND R10, R11, R166.reuse, PT ;  /* 0x000000a60b0a7233 */ /* 0x100fe40003803000 */
[----:B------:R-:W-:Y:S02]  /*fc30*/  LOP3.LUT R13, R177, R13, RZ, 0xc0, !PT ;  /* 0x0000000db10d7212 */ /* 0x000fe400078ec0ff */
[----:B------:R-:W-:Y:S02]  /*fc40*/  LOP3.LUT R14, R175, R14, RZ, 0xc0, !PT ;  /* 0x0000000eaf0e7212 */ /* 0x000fe400078ec0ff */
[----:B------:R-:W-:Y:S02]  /*fc50*/  LOP3.LUT R15, R176, R15, RZ, 0xc0, !PT ;  /* 0x0000000fb00f7212 */ /* 0x000fe400078ec0ff */
[----:B------:R-:W-:-:S02]  /*fc60*/  HSET2.LE.AND R11, R16, R166, PT ;  /* 0x000000a6100b7233 */ /* 0x000fc40003803000 */
[--C-:B------:R-:W-:Y:S02]  /*fc70*/  HSET2.LE.AND R0, R0, R166.reuse, PT ;  /* 0x000000a600007233 */ /* 0x100fe40003803000 */
[----:B------:R-:W-:Y:S02]  /*fc80*/  LOP3.LUT R19, R153, R10, RZ, 0xc0, !PT ;  /* 0x0000000a99137212 */ /* 0x000fe400078ec0ff */
[----:B------:R-:W-:Y:S01]  /*fc90*/  LOP3.LUT R16, R154, R11, RZ, 0xc0, !PT ;  /* 0x0000000b9a107212 */ /* 0x000fe200078ec0ff */
[----:B------:R-:W-:Y:S01]  /*fca0*/  IMAD.WIDE.U32 R10, R64, -0x326172a9, RZ ;  /* 0xcd9e8d57400a7825 */ /* 0x000fe200078e00ff */
[----:B------:R-:W-:Y:S01]  /*fcb0*/  HSET2.LE.AND R17, R17, R166, PT ;  /* 0x000000a611117233 */ /* 0x000fe20003803000 */
[----:B-1----:R-:W-:Y:S01]  /*fcc0*/  HMMA.16816.F32 R52, R12, R30, R44 ;  /* 0x0000001e0c34723c */ /* 0x002fe2000000182c */
[----:B------:R-:W-:Y:S02]  /*fcd0*/  LOP3.LUT R18, R155, R0, RZ, 0xc0, !PT ;  /* 0x000000009b127212 */ /* 0x000fe400078ec0ff */
[----:B------:R-:W-:-:S03]  /*fce0*/  LOP3.LUT R0, R10, 0xffff, RZ, 0xc0, !PT ;  /* 0x0000ffff0a007812 */ /* 0x000fc600078ec0ff */
[----:B------:R-:W-:Y:S01]  /*fcf0*/  HMMA.16816.F32 R80, R12, R28, R80 ;  /* 0x0000001c0c50723c */ /* 0x000fe20000001850 */
[----:B------:R-:W-:-:S05]  /*fd00*/  LOP3.LUT R17, R250, R17, RZ, 0xc0, !PT ;  /* 0x00000011fa117212 */ /* 0x000fca00078ec0ff */
[C---:B--2---:R-:W-:Y:S06]  /*fd10*/  HMMA.16816.F32 R48, R12.reuse, R40, R84 ;  /* 0x000000280c30723c */ /* 0x044fec0000001854 */
[----:B------:R-:W-:Y:S07]  /*fd20*/  HMMA.16816.F32 R44, R12, R42, R56 ;  /* 0x0000002a0c2c723c */ /* 0x000fee0000001838 */
[----:B------:R-:W-:-:S04]  /*fd30*/  IMAD.WIDE.U32 R12, R67, -0x326172a9, RZ ;  /* 0xcd9e8d57430c7825 */ /* 0x000fc800078e00ff */
[----:B------:R-:W-:Y:S01]  /*fd40*/  IMAD.WIDE.U32 R14, R66, -0x2daee0ad, RZ ;  /* 0xd2511f53420e7825 */ /* 0x000fe200078e00ff */
[----:B------:R-:W-:Y:S02]  /*fd50*/  LOP3.LUT R56, R13, R218, R100, 0x96, !PT ;  /* 0x000000da0d387212 */ /* 0x000fe400078e9664 */
[----:B------:R-:W-:Y:S01]  /*fd60*/  SHF.R.U32.HI R13, RZ, 0x8, R0 ;  /* 0x00000008ff0d7819 */ /* 0x000fe20000011600 */
[----:B------:R-:W-:Y:S01]  /*fd70*/  IMAD.WIDE.U32 R20, R143, -0x326172a9, RZ ;  /* 0xcd9e8d578f147825 */ /* 0x000fe200078e00ff */
[----:B------:R-:W-:Y:S01]  /*fd80*/  LOP3.LUT R0, R11, R222, R12, 0x96, !PT ;  /* 0x000000de0b007212 */ /* 0x000fe200078e960c */
[----:B------:R-:W-:Y:S01]  /*fd90*/  HMMA.16816.F32 R60, R16, R28, R60 ;  /* 0x0000001c103c723c */ /* 0x000fe2000000183c */
[----:B------:R-:W-:Y:S02]  /*fda0*/  LOP3.LUT R22, R15, R219, R148, 0x96, !PT ;  /* 0x000000db0f167212 */ /* 0x000fe400078e9694 */
[----:B------:R-:W-:Y:S02]  /*fdb0*/  LOP3.LUT R15, R77, R217, R14, 0x96, !PT ;  /* 0x000000d94d0f7212 */ /* 0x000fe400078e960e */
[----:B------:R-:W-:-:S02]  /*fdc0*/  LOP3.LUT R14, R10, 0xff, RZ, 0xc0, !PT ;  /* 0x000000ff0a0e7812 */ /* 0x000fc400078ec0ff */
[--C-:B------:R-:W-:Y:S02]  /*fdd0*/  SHF.R.U32.HI R12, RZ, 0x10, R10.reuse ;  /* 0x00000010ff0c7819 */ /* 0x100fe4000001160a */
[----:B------:R-:W-:Y:S02]  /*fde0*/  SHF.R.U32.HI R28, RZ, 0x18, R10 ;  /* 0x00000018ff1c7819 */ /* 0x000fe4000001160a */
[----:B------:R-:W-:Y:S02]  /*fdf0*/  LOP3.LUT R10, R0, 0xffff, RZ, 0xc0, !PT ;  /* 0x0000ffff000a7812 */ /* 0x000fe400078ec0ff */
[----:B------:R-:W-:Y:S02]  /*fe00*/  LOP3.LUT R58, R21, R211, R78, 0x96, !PT ;  /* 0x000000d3153a7212 */ /* 0x000fe400078e964e */
[----:B------:R-:W-:Y:S02]  /*fe10*/  LOP3.LUT R57, R99, R220, R20, 0x96, !PT ;  /* 0x000000dc63397212 */ /* 0x000fe400078e9614 */
[----:B------:R-:W-:-:S02]  /*fe20*/  SHF.R.U32.HI R11, RZ, 0x10, R0 ;  /* 0x00000010ff0b7819 */ /* 0x000fc40000011600 */
[----:B------:R-:W-:Y:S02]  /*fe30*/  PRMT R20, R14, 0x5410, R13 ;  /* 0x000054100e147816 */ /* 0x000fe4000000000d */
[----:B------:R-:W-:Y:S02]  /*fe40*/  LOP3.LUT R21, R12, 0xff, RZ, 0xc0, !PT ;  /* 0x000000ff0c157812 */ /* 0x000fe400078ec0ff */
[----:B------:R-:W-:Y:S02]  /*fe50*/  LOP3.LUT R14, R0, 0xff, RZ, 0xc0, !PT ;  /* 0x000000ff000e7812 */ /* 0x000fe400078ec0ff */
[----:B------:R-:W-:Y:S02]  /*fe60*/  SHF.R.U32.HI R12, RZ, 0x8, R10 ;  /* 0x00000008ff0c7819 */ /* 0x000fe4000001160a */
[----:B------:R-:W-:Y:S01]  /*fe70*/  SHF.R.U32.HI R13, RZ, 0x18, R0 ;  /* 0x00000018ff0d7819 */ /* 0x000fe20000011600 */
[----:B------:R-:W-:Y:S01]  /*fe80*/  IMAD.WIDE.U32 R22, R22, -0x326172a9, RZ ;  /* 0xcd9e8d5716167825 */ /* 0x000fe200078e00ff */
[----:B------:R-:W-:-:S02]  /*fe90*/  LOP3.LUT R0, R11, 0xff, RZ, 0xc0, !PT ;  /* 0x000000ff0b007812 */ /* 0x000fc400078ec0ff */
[----:B------:R-:W-:Y:S01]  /*fea0*/  PRMT R12, R14, 0x5410, R12 ;  /* 0x000054100e0c7816 */ /* 0x000fe2000000000c */
[----:B------:R-:W-:Y:S01]  /*feb0*/  IMAD.WIDE.U32 R10, R15, -0x326172a9, RZ ;  /* 0xcd9e8d570f0a7825 */ /* 0x000fe200078e00ff */
[----:B------:R-:W-:Y:S02]  /*fec0*/  PRMT R15, R21, 0x5410, R28 ;  /* 0x00005410150f7816 */ /* 0x000fe4000000001c */
[----:B------:R-:W-:Y:S02]  /*fed0*/  PRMT R13, R0, 0x5410, R13 ;  /* 0x00005410000d7816 */ /* 0x000fe4000000000d */
[----:B------:R-:W-:Y:S02]  /*fee0*/  LOP3.LUT R0, R11, R222, R22, 0x96, !PT ;  /* 0x000000de0b007212 */ /* 0x000fe400078e9616 */
[----:B------:R-:W-:Y:S02]  /*fef0*/  LOP3.LUT R21, R10, 0xffff, RZ, 0xc0, !PT ;  /* 0x0000ffff0a157812 */ /* 0x000fe400078ec0ff */
[----:B------:R-:W-:-:S02]  /*ff00*/  HSET2.LE.AND R11, R12, R166, PT ;  /* 0x000000a60c0b7233 */ /* 0x000fc40003803000 */
[----:B------:R-:W-:Y:S02]  /*ff10*/  HSET2.LE.AND R14, R20, R166, PT ;  /* 0x000000a6140e7233 */ /* 0x000fe40003803000 */
[----:B------:R-:W-:Y:S02]  /*ff20*/  LOP3.LUT R28, R10, 0xff, RZ, 0xc0, !PT ;  /* 0x000000ff0a1c7812 */ /* 0x000fe400078ec0ff */
[--C-:B------:R-:W-:Y:S02]  /*ff30*/  SHF.R.U32.HI R22, RZ, 0x10, R10.reuse ;  /* 0x00000010ff167819 */ /* 0x100fe4000001160a */
[----:B------:R-:W-:Y:S02]  /*ff40*/  SHF.R.U32.HI R20, RZ, 0x18, R10 ;  /* 0x00000018ff147819 */ /* 0x000fe4000001160a */
[----:B------:R-:W-:Y:S02]  /*ff50*/  LOP3.LUT R10, R0, 0xffff, RZ, 0xc0, !PT ;  /* 0x0000ffff000a7812 */ /* 0x000fe400078ec0ff */
[----:B------:R-:W-:Y:S01]  /*ff60*/  LOP3.LUT R12, R182, R11, RZ, 0xc0, !PT ;  /* 0x0000000bb60c7212 */ /* 0x000fe200078ec0ff */
[----:B------:R-:W-:Y:S01]  /*ff70*/  HMMA.16816.F32 R72, R16, R30, R72 ;  /* 0x0000001e1048723c */ /* 0x000fe20000001848 */
[----:B------:R-:W-:-:S05]  /*ff80*/  SHF.R.U32.HI R11, RZ, 0x10, R0 ;  /* 0x00000010ff0b7819 */ /* 0x000fca0000011600 */
[----:B------:R-:W-:Y:S01]  /*ff90*/  HMMA.16816.F32 R84, R16, R40, R88 ;  /* 0x000000281054723c */ /* 0x000fe20000001858 */
[----:B------:R-:W-:-:S05]  /*ffa0*/  HSET2.LE.AND R13, R13, R166, PT ;  /* 0x000000a60d0d7233 */ /* 0x000fca0003803000 */
[----:B------:R-:W-:Y:S01]  /*ffb0*/  HMMA.16816.F32 R64, R16, R42, R68 ;  /* 0x0000002a1040723c */ /* 0x000fe20000001844 */
[----:B------:R-:W-:Y:S02]  /*ffc0*/  HSET2.LE.AND R15, R15, R166, PT ;  /* 0x000000a60f0f7233 */ /* 0x000fe40003803000 */
[----:B------:R-:W-:Y:S01]  /*ffd0*/  LOP3.LUT R14, R180, R14, RZ, 0xc0, !PT ;  /* 0x0000000eb40e7212 */ /* 0x000fe200078ec0ff */
[----:B------:R-:W-:Y:S01]  /*ffe0*/  IMAD.WIDE.U32 R90, R57, -0x2daee0ad, RZ ;  /* 0xd2511f53395a7825 */ /* 0x000fe200078e00ff */
[----:B------:R-:W-:Y:S01]  /*fff0*/  LOP3.LUT R13, R181, R13, RZ, 0xc0, !PT ;  /* 0x0000000db50d7212 */ /* 0x000fe200078ec0ff */
[----:B------:R-:W1:Y:S01]  /*10000*/  LDSM.16.MT88.4 R40, [R188+0x5400] ;  /* 0x00540000bc28783b */ /* 0x000e620000004200 */
[----:B------:R-:W-:Y:S02]  /*10010*/  SHF.R.U32.HI R16, RZ, 0x8, R10 ;  /* 0x00000008ff107819 */ /* 0x000fe4000001160a */
[----:B------:R-:W-:Y:S02]  /*10020*/  LOP3.LUT R17, R0, 0xff, RZ, 0xc0, !PT ;  /* 0x000000ff00117812 */ /* 0x000fe400078ec0ff */
[----:B------:R-:W-:-:S02]  /*10030*/  SHF.R.U32.HI R10, RZ, 0x18, R0 ;  /* 0x00000018ff0a7819 */ /* 0x000fc40000011600 */
[----:B------:R-:W-:Y:S02]  /*10040*/  SHF.R.U32.HI R18, RZ, 0x8, R21 ;  /* 0x00000008ff127819 */ /* 0x000fe40000011615 */
[----:B------:R-:W-:Y:S02]  /*10050*/  LOP3.LUT R0, R11, 0xff, RZ, 0xc0, !PT ;  /* 0x000000ff0b007812 */ /* 0x000fe400078ec0ff */
[----:B------:R-:W-:Y:S02]  /*10060*/  PRMT R11, R17, 0x5410, R16 ;  /* 0x00005410110b7816 */ /* 0x000fe40000000010 */
[----:B------:R-:W-:Y:S02]  /*10070*/  PRMT R18, R28, 0x5410, R18 ;  /* 0x000054101c127816 */ /* 0x000fe40000000012 */
[----:B------:R-:W-:Y:S01]  /*10080*/  PRMT R10, R0, 0x5410, R10 ;  /* 0x00005410000a7816 */ /* 0x000fe2000000000a */
[----:B------:R-:W-:Y:S01]  /*10090*/  IMAD.WIDE.U32 R88, R142, -0x326172a9, RZ ;  /* 0xcd9e8d578e587825 */ /* 0x000fe200078e00ff */
[----:B------:R-:W-:Y:S01]  /*100a0*/  LOP3.LUT R15, R179, R15, RZ, 0xc0, !PT ;  /* 0x0000000fb30f7212 */ /* 0x000fe200078ec0ff */
[----:B------:R-:W2:Y:S01]  /*100b0*/  LDSM.16.MT88.4 R28, [R171+0x5400] ;  /* 0x00540000ab1c783b */ /* 0x000ea20000004200 */
[----:B------:R-:W-:-:S02]  /*100c0*/  LOP3.LUT R19, R22, 0xff, RZ, 0xc0, !PT ;  /* 0x000000ff16137812 */ /* 0x000fc400078ec0ff */
[--C-:B------:R-:W-:Y:S02]  /*100d0*/  HSET2.LE.AND R0, R11, R166.reuse, PT ;  /* 0x000000a60b007233 */ /* 0x100fe40003803000 */
[--C-:B------:R-:W-:Y:S02]  /*100e0*/  HSET2.LE.AND R10, R10, R166.reuse, PT ;  /* 0x000000a60a0a7233 */ /* 0x100fe40003803000 */
[----:B------:R-:W-:Y:S02]  /*100f0*/  HSET2.LE.AND R11, R18, R166, PT ;  /* 0x000000a6120b7233 */ /* 0x000fe40003803000 */
[----:B------:R-:W-:Y:S01]  /*10100*/  PRMT R19, R19, 0x5410, R20 ;  /* 0x0000541013137816 */ /* 0x000fe20000000014 */
[----:B---3--:R-:W-:Y:S01]  /*10110*/  HMMA.16816.F32 R68, R12, R26, R52 ;  /* 0x0000001a0c44723c */ /* 0x008fe20000001834 */
[----:B------:R-:W-:Y:S02]  /*10120*/  LOP3.LUT R17, R251, R10, RZ, 0xc0, !PT ;  /* 0x0000000afb117212 */ /* 0x000fe400078ec0ff */
[----:B------:R-:W-:Y:S01]  /*10130*/  LOP3.LUT R18, R247, R11, RZ, 0xc0, !PT ;  /* 0x0000000bf7127212 */ /* 0x000fe200078ec0ff */
[----:B------:R-:W-:-:S02]  /*10140*/  IMAD.WIDE.U32 R10, R56, -0x2daee0ad, RZ ;  /* 0xd2511f53380a7825 */ /* 0x000fc400078e00ff */
[----:B------:R-:W-:Y:S01]  /*10150*/  HMMA.16816.F32 R52, R12, R32, R48 ;  /* 0x000000200c34723c */ /* 0x000fe20000001830 */
[----:B------:R-:W-:Y:S01]  /*10160*/  HSET2.LE.AND R19, R19, R166, PT ;  /* 0x000000a613137233 */ /* 0x000fe20003803000 */
[----:B------:R-:W-:Y:S01]  /*10170*/  IMAD.WIDE.U32 R20, R139, -0x326172a9, RZ ;  /* 0xcd9e8d578b147825 */ /* 0x000fe200078e00ff */
[----:B------:R-:W-:-:S03]  /*10180*/  LOP3.LUT R16, R249, R0, RZ, 0xc0, !PT ;  /* 0x00000000f9107212 */ /* 0x000fc600078ec0ff */
[----:B------:R-:W-:Y:S01]  /*10190*/  HMMA.16816.F32 R80, R12, R24, R80 ;  /* 0x000000180c50723c */ /* 0x000fe20000001850 */
[----:B------:R-:W-:-:S05]  /*101a0*/  LOP3.LUT R0, R11, R223, R94, 0x96, !PT ;  /* 0x000000df0b007212 */ /* 0x000fca00078e965e */
[----:B------:R-:W-:Y:S01]  /*101b0*/  HMMA.16816.F32 R48, R12, R34, R44 ;  /* 0x000000220c30723c */ /* 0x000fe2000000182c */
[----:B------:R-:W-:-:S06]  /*101c0*/  LOP3.LUT R11, R10, 0xffff, RZ, 0xc0, !PT ;  /* 0x0000ffff0a0b7812 */ /* 0x000fcc00078ec0ff */
[----:B------:R-:W-:Y:S01]  /*101d0*/  IMAD.WIDE.U32 R12, R58, -0x2daee0ad, RZ ;  /* 0xd2511f533a0c7825 */ /* 0x000fe200078e00ff */
[----:B------:R-:W-:Y:S02]  /*101e0*/  LOP3.LUT R14, R23, R218, R96, 0x96, !PT ;  /* 0x000000da170e7212 */ /* 0x000fe400078e9660 */
[----:B------:R-:W-:Y:S02]  /*101f0*/  LOP3.LUT R19, R246, R19, RZ, 0xc0, !PT ;  /* 0x00000013f6137212 */ /* 0x000fe400078ec0ff */
[----:B------:R-:W-:Y:S02]  /*10200*/  LOP3.LUT R47, R13, R219, R150, 0x96, !PT ;  /* 0x000000db0d2f7212 */ /* 0x000fe400078e9696 */
[----:B------:R-:W-:Y:S01]  /*10210*/  LOP3.LUT R46, R91, R217, R12, 0x96, !PT ;  /* 0x000000d95b2e7212 */ /* 0x000fe200078e960c */
[----:B------:R-:W-:Y:S01]  /*10220*/  IMAD.WIDE.U32 R12, R14, -0x2daee0ad, RZ ;  /* 0xd2511f530e0c7825 */ /* 0x000fe200078e00ff */
[----:B------:R-:W-:Y:S02]  /*10230*/  LOP3.LUT R45, R89, R220, R20, 0x96, !PT ;  /* 0x000000dc592d7212 */ /* 0x000fe400078e9614 */
[----:B------:R-:W-:-:S02]  /*10240*/  SHF.R.U32.HI R14, RZ, 0x10, R10 ;  /* 0x00000010ff0e7819 */ /* 0x000fc4000001160a */
[----:B------:R-:W-:Y:S02]  /*10250*/  SHF.R.U32.HI R20, RZ, 0x8, R11 ;  /* 0x00000008ff147819 */ /* 0x000fe4000001160b */
[----:B------:R-:W-:Y:S01]  /*10260*/  LOP3.LUT R11, R0, 0xffff, RZ, 0xc0, !PT ;  /* 0x0000ffff000b7812 */ /* 0x000fe200078ec0ff */
[----:B------:R-:W-:Y:S01]  /*10270*/  HMMA.16816.F32 R60, R16, R24, R60 ;  /* 0x00000018103c723c */ /* 0x000fe2000000183c */
[----:B------:R-:W-:Y:S02]  /*10280*/  LOP3.LUT R44, R21, R211, R118, 0x96, !PT ;  /* 0x000000d3152c7212 */ /* 0x000fe400078e9676 */
[----:B------:R-:W-:Y:S02]  /*10290*/  LOP3.LUT R15, R14, 0xff, RZ, 0xc0, !PT ;  /* 0x000000ff0e0f7812 */ /* 0x000fe400078ec0ff */
[----:B------:R-:W-:Y:S02]  /*102a0*/  SHF.R.U32.HI R14, RZ, 0x10, R0 ;  /* 0x00000010ff0e7819 */ /* 0x000fe40000011600 */
[----:B------:R-:W-:-:S02]  /*102b0*/  LOP3.LUT R22, R0, 0xff, RZ, 0xc0, !PT ;  /* 0x000000ff00167812 */ /* 0x000fc400078ec0ff */
[----:B------:R-:W-:Y:S02]  /*102c0*/  SHF.R.U32.HI R21, RZ, 0x18, R0 ;  /* 0x00000018ff157819 */ /* 0x000fe40000011600 */
[----:B------:R-:W-:Y:S02]  /*102d0*/  LOP3.LUT R24, R10, 0xff, RZ, 0xc0, !PT ;  /* 0x000000ff0a187812 */ /* 0x000fe400078ec0ff */
[----:B------:R-:W-:Y:S02]  /*102e0*/  SHF.R.U32.HI R0, RZ, 0x8, R11 ;  /* 0x00000008ff007819 */ /* 0x000fe4000001160b */
[----:B------:R-:W-:Y:S02]  /*102f0*/  LOP3.LUT R11, R14, 0xff, RZ, 0xc0, !PT ;  /* 0x000000ff0e0b7812 */ /* 0x000fe400078ec0ff */
[----:B------:R-:W-:Y:S02]  /*10300*/  PRMT R20, R24, 0x5410, R20 ;  /* 0x0000541018147816 */ /* 0x000fe40000000014 */
[----:B------:R-:W-:-:S02]  /*10310*/  PRMT R0, R22, 0x5410, R0 ;  /* 0x0000541016007816 */ /* 0x000fc40000000000 */
[----:B------:R-:W-:Y:S02]  /*10320*/  SHF.R.U32.HI R23, RZ, 0x18, R10 ;  /* 0x00000018ff177819 */ /* 0x000fe4000001160a */
[----:B------:R-:W-:Y:S02]  /*10330*/  PRMT R14, R11, 0x5410, R21 ;  /* 0x000054100b0e7816 */ /* 0x000fe40000000015 */
[--C-:B------:R-:W-:Y:S02]  /*10340*/  HSET2.LE.AND R0, R0, R166.reuse, PT ;  /* 0x000000a600007233 */ /* 0x100fe40003803000 */
[----:B------:R-:W-:Y:S02]  /*10350*/  HSET2.LE.AND R11, R20, R166, PT ;  /* 0x000000a6140b7233 */ /* 0x000fe40003803000 */
[----:B------:R-:W-:Y:S02]  /*10360*/  LOP3.LUT R10, R13, R223, R76, 0x96, !PT ;  /* 0x000000df0d0a7212 */ /* 0x000fe400078e964c */
[----:B------:R-:W-:-:S02]  /*10370*/  PRMT R15, R15, 0x5410, R23 ;  /* 0x000054100f0f7816 */ /* 0x000fc40000000017 */
[C---:B------:R-:W-:Y:S02]  /*10380*/  LOP3.LUT R21, R12.reuse, 0xffff, RZ, 0xc0, !PT ;  /* 0x0000ffff0c157812 */ /* 0x040fe400078ec0ff */
[----:B------:R-:W-:Y:S02]  /*10390*/  LOP3.LUT R25, R12, 0xff, RZ, 0xc0, !PT ;  /* 0x000000ff0c197812 */ /* 0x000fe400078ec0ff */
[--C-:B------:R-:W-:Y:S02]  /*103a0*/  SHF.R.U32.HI R22, RZ, 0x10, R12.reuse ;  /* 0x00000010ff167819 */ /* 0x100fe4000001160c */
[----:B------:R-:W-:Y:S02]  /*103b0*/  HSET2.LE.AND R13, R14, R166, PT ;  /* 0x000000a60e0d7233 */ /* 0x000fe40003803000 */
[----:B------:R-:W-:Y:S02]  /*103c0*/  SHF.R.U32.HI R23, RZ, 0x18, R12 ;  /* 0x00000018ff177819 */ /* 0x000fe4000001160c */
[----:B------:R-:W-:-:S02]  /*103d0*/  LOP3.LUT R12, R187, R0, RZ, 0xc0, !PT ;  /* 0x00000000bb0c7212 */ /* 0x000fc400078ec0ff */
[----:B------:R-:W-:Y:S01]  /*103e0*/  LOP3.LUT R14, R184, R11, RZ, 0xc0, !PT ;  /* 0x0000000bb80e7212 */ /* 0x000fe200078ec0ff */
[C---:B------:R-:W-:Y:S01]  /*103f0*/  HMMA.16816.F32 R72, R16.reuse, R26, R72 ;  /* 0x0000001a1048723c */ /* 0x040fe20000001848 */
[----:B------:R-:W-:Y:S02]  /*10400*/  LOP3.LUT R0, R10, 0xffff, RZ, 0xc0, !PT ;  /* 0x0000ffff0a007812 */ /* 0x000fe400078ec0ff */
[----:B------:R-:W-:Y:S02]  /*10410*/  SHF.R.U32.HI R11, RZ, 0x10, R10 ;  /* 0x00000010ff0b7819 */ /* 0x000fe4000001160a */
[----:B------:R-:W-:Y:S01]  /*10420*/  LOP3.LUT R20, R22, 0xff, RZ, 0xc0, !PT ;  /* 0x000000ff16147812 */ /* 0x000fe200078ec0ff */
[----:B------:R-:W-:Y:S01]  /*10430*/  HMMA.16816.F32 R84, R16, R32, R84 ;  /* 0x000000201054723c */ /* 0x000fe20000001854 */
[----:B------:R-:W-:Y:S02]  /*10440*/  HSET2.LE.AND R15, R15, R166, PT ;  /* 0x000000a60f0f7233 */ /* 0x000fe40003803000 */
[----:B------:R-:W-:-:S03]  /*10450*/  LOP3.LUT R22, R10, 0xff, RZ, 0xc0, !PT ;  /* 0x000000ff0a167812 */ /* 0x000fc600078ec0ff */
[----:B------:R-:W-:Y:S01]  /*10460*/  HMMA.16816.F32 R64, R16, R34, R64 ;  /* 0x000000221040723c */ /* 0x000fe20000001840 */
[----:B------:R-:W-:Y:S01]  /*10470*/  IMAD.WIDE.U32 R76, R45, -0x2daee0ad, RZ ;  /* 0xd2511f532d4c7825 */ /* 0x000fe200078e00ff */
[----:B------:R-:W-:Y:S01]  /*10480*/  LOP3.LUT R15, R183, R15, RZ, 0xc0, !PT ;  /* 0x0000000fb70f7212 */ /* 0x000fe200078ec0ff */
[----:B------:R-:W-:Y:S04]  /*10490*/  LDSM.16.MT88.4 R32, [R188+0x5800] ;  /* 0x00580000bc20783b */ /* 0x000fe80000004200 */
[----:B------:R-:W-:Y:S01]  /*104a0*/  IMAD.WIDE.U32 R16, R44, -0x2daee0ad, RZ ;  /* 0xd2511f532c107825 */ /* 0x000fe200078e00ff */
[----:B------:R-:W-:Y:S02]  /*104b0*/  SHF.R.U32.HI R18, RZ, 0x8, R21 ;  /* 0x00000008ff127819 */ /* 0x000fe40000011615 */
[----:B------:R-:W-:-:S02]  /*104c0*/  SHF.R.U32.HI R21, RZ, 0x18, R10 ;  /* 0x00000018ff157819 */ /* 0x000fc4000001160a */
[----:B------:R-:W-:Y:S02]  /*104d0*/  SHF.R.U32.HI R19, RZ, 0x8, R0 ;  /* 0x00000008ff137819 */ /* 0x000fe40000011600 */
[----:B------:R-:W-:Y:S02]  /*104e0*/  LOP3.LUT R10, R11, 0xff, RZ, 0xc0, !PT ;  /* 0x000000ff0b0a7812 */ /* 0x000fe400078ec0ff */
[----:B------:R-:W-:Y:S02]  /*104f0*/  LOP3.LUT R24, R17, R219, R228, 0x96, !PT ;  /* 0x000000db11187212 */ /* 0x000fe400078e96e4 */
[----:B------:R-:W-:Y:S02]  /*10500*/  PRMT R11, R20, 0x5410, R23 ;  /* 0x00005410140b7816 */ /* 0x000fe40000000017 */
[----:B------:R-:W-:Y:S02]  /*10510*/  LOP3.LUT R13, R186, R13, RZ, 0xc0, !PT ;  /* 0x0000000dba0d7212 */ /* 0x000fe400078ec0ff */
[----:B------:R-:W-:-:S02]  /*10520*/  PRMT R0, R25, 0x5410, R18 ;  /* 0x0000541019007816 */ /* 0x000fc40000000012 */
[----:B------:R-:W-:Y:S02]  /*10530*/  PRMT R19, R22, 0x5410, R19 ;  /* 0x0000541016137816 */ /* 0x000fe40000000013 */
[----:B------:R-:W-:Y:S02]  /*10540*/  PRMT R17, R10, 0x5410, R21 ;  /* 0x000054100a117816 */ /* 0x000fe40000000015 */
[--C-:B------:R-:W-:Y:S02]  /*10550*/  HSET2.LE.AND R10, R11, R166.reuse, PT ;  /* 0x000000a60b0a7233 */ /* 0x100fe40003803000 */
[----:B------:R-:W-:Y:S02]  /*10560*/  LOP3.LUT R22, R77, R217, R16, 0x96, !PT ;  /* 0x000000d94d167212 */ /* 0x000fe400078e9610 */
[--C-:B------:R-:W-:Y:S02]  /*10570*/  HSET2.LE.AND R0, R0, R166.reuse, PT ;  /* 0x000000a600007233 */ /* 0x100fe40003803000 */
[----:B------:R-:W-:-:S02]  /*10580*/  HSET2.LE.AND R11, R19, R166, PT ;  /* 0x000000a6130b7233 */ /* 0x000fc40003803000 */
[----:B------:R-:W-:Y:S01]  /*10590*/  HSET2.LE.AND R17, R17, R166, PT ;  /* 0x000000a611117233 */ /* 0x000fe20003803000 */
[C---:B-1----:R-:W-:Y:S01]  /*105a0*/  HMMA.16816.F32 R56, R12.reuse, R40, R52 ;  /* 0x000000280c38723c */ /* 0x042fe20000001834 */
[----:B------:R-:W-:Y:S01]  /*105b0*/  IMAD.WIDE.U32 R20, R24, -0x326172a9, RZ ;  /* 0xcd9e8d5718147825 */ /* 0x000fe200078e00ff */
[----:B------:R-:W-:Y:S01]  /*105c0*/  LOP3.LUT R18, R243, R0, RZ, 0xc0, !PT ;  /* 0x00000000f3127212 */ /* 0x000fe200078ec0ff */
[----:B------:R-:W1:Y:S01]  /*105d0*/  LDSM.16.MT88.4 R24, [R171+0x5800] ;  /* 0x00580000ab18783b */ /* 0x000e620000004200 */
[----:B------:R-:W-:Y:S02]  /*105e0*/  LOP3.LUT R19, R241, R10, RZ, 0xc0, !PT ;  /* 0x0000000af1137212 */ /* 0x000fe400078ec0ff */
[----:B--2---:R-:W-:Y:S01]  /*105f0*/  HMMA.16816.F32 R152, R12, R28, R80 ;  /* 0x0000001c0c98723c */ /* 0x004fe20000001850 */
[----:B------:R-:W-:Y:S02]  /*10600*/  LOP3.LUT R16, R242, R11, RZ, 0xc0, !PT ;  /* 0x0000000bf2107212 */ /* 0x000fe400078ec0ff */
[----:B------:R-:W-:-:S03]  /*10610*/  LOP3.LUT R17, R245, R17, RZ, 0xc0, !PT ;  /* 0x00000011f5117212 */ /* 0x000fc600078ec0ff */
[----:B------:R-:W-:Y:S01]  /*10620*/  HMMA.16816.F32 R68, R12, R30, R68 ;  /* 0x0000001e0c44723c */ /* 0x000fe20000001844 */
[----:B------:R-:W-:-:S05]  /*10630*/  IMAD.WIDE.U32 R10, R47, -0x326172a9, RZ ;  /* 0xcd9e8d572f0a7825 */ /* 0x000fca00078e00ff */
[----:B------:R-:W-:Y:S07]  /*10640*/  HMMA.16816.F32 R52, R12, R42, R48 ;  /* 0x0000002a0c34723c */ /* 0x000fee0000001830 */
[----:B------:R-:W-:Y:S01]  /*10650*/  IMAD.WIDE.U32 R12, R22, -0x326172a9, RZ ;  /* 0xcd9e8d57160c7825 */ /* 0x000fe200078e00ff */
[----:B------:R-:W-:Y:S01]  /*10660*/  LOP3.LUT R44, R11, R218, R98, 0x96, !PT ;  /* 0x000000da0b2c7212 */ /* 0x000fe200078e9662 */
[----:B------:R-:W-:Y:S02]  /*10670*/  HMMA.16816.F32 R48, R16, R28, R60 ;  /* 0x0000001c1030723c */ /* 0x000fe4000000183c */
[----:B------:R-:W-:Y:S01]  /*10680*/  IMAD.WIDE.U32 R14, R46, -0x326172a9, RZ ;  /* 0xcd9e8d572e0e7825 */ /* 0x000fe200078e00ff */
[----:B------:R-:W-:-:S02]  /*10690*/  LOP3.LUT R0, R13, R222, R20, 0x96, !PT ;  /* 0x000000de0d007212 */ /* 0x000fc400078e9614 */
[----:B------:R-:W-:Y:S02]  /*106a0*/  LOP3.LUT R45, R21, R218, R88, 0x96, !PT ;  /* 0x000000da152d7212 */ /* 0x000fe400078e9658 */
[C---:B------:R-:W-:Y:S02]  /*106b0*/  LOP3.LUT R13, R12.reuse, 0xffff, RZ, 0xc0, !PT ;  /* 0x0000ffff0c0d7812 */ /* 0x040fe400078ec0ff */
[----:B------:R-:W-:Y:S02]  /*106c0*/  LOP3.LUT R28, R12, 0xff, RZ, 0xc0, !PT ;  /* 0x000000ff0c1c7812 */ /* 0x000fe400078ec0ff */
[--C-:B------:R-:W-:Y:S02]  /*106d0*/  SHF.R.U32.HI R21, RZ, 0x10, R12.reuse ;  /* 0x00000010ff157819 */ /* 0x100fe4000001160c */
[----:B------:R-:W-:Y:S02]  /*106e0*/  SHF.R.U32.HI R22, RZ, 0x18, R12 ;  /* 0x00000018ff167819 */ /* 0x000fe4000001160c */
[----:B------:R-:W-:-:S02]  /*106f0*/  LOP3.LUT R11, R0, 0xffff, RZ, 0xc0, !PT ;  /* 0x0000ffff000b7812 */ /* 0x000fc400078ec0ff */
[----:B------:R-:W-:Y:S02]  /*10700*/  SHF.R.U32.HI R12, RZ, 0x10, R0 ;  /* 0x00000010ff0c7819 */ /* 0x000fe40000011600 */
[----:B------:R-:W-:Y:S02]  /*10710*/  LOP3.LUT R10, R15, R222, R10, 0x96, !PT ;  /* 0x000000de0f0a7212 */ /* 0x000fe400078e960a */
[----:B------:R-:W-:Y:S02]  /*10720*/  LOP3.LUT R23, R14, 0xffff, RZ, 0xc0, !PT ;  /* 0x0000ffff0e177812 */ /* 0x000fe400078ec0ff */
[----:B------:R-:W-:Y:S02]  /*10730*/  LOP3.LUT R20, R0, 0xff, RZ, 0xc0, !PT ;  /* 0x000000ff00147812 */ /* 0x000fe400078ec0ff */
[----:B------:R-:W-:Y:S02]  /*10740*/  SHF.R.U32.HI R15, RZ, 0x18, R0 ;  /* 0x00000018ff0f7819 */ /* 0x000fe40000011600 */
[----:B------:R-:W-:-:S02]  /*10750*/  SHF.R.U32.HI R0, RZ, 0x8, R11 ;  /* 0x00000008ff007819 */ /* 0x000fc4000001160b */
[----:B------:R-:W-:Y:S02]  /*10760*/  LOP3.LUT R11, R12, 0xff, RZ, 0xc0, !PT ;  /* 0x000000ff0c0b7812 */ /* 0x000fe400078ec0ff */
[----:B------:R-:W-:Y:S02]  /*10770*/  PRMT R0, R20, 0x5410, R0 ;  /* 0x0000541014007816 */ /* 0x000fe40000000000 */
[----:B------:R-:W-:Y:S02]  /*10780*/  PRMT R11, R11, 0x5410, R15 ;  /* 0x000054100b0b7816 */ /* 0x000fe4000000000f */
[----:B------:R-:W-:Y:S02]  /*10790*/  SHF.R.U32.HI R13, RZ, 0x8, R13 ;  /* 0x00000008ff0d7819 */ /* 0x000fe4000001160d */
[----:B------:R-:W-:Y:S02]  /*107a0*/  LOP3.LUT R21, R21, 0xff, RZ, 0xc0, !PT ;  /* 0x000000ff15157812 */ /* 0x000fe400078ec0ff */
[----:B------:R-:W-:-:S02]  /*107b0*/  HSET2.LE.AND R0, R0, R166, PT ;  /* 0x000000a600007233 */ /* 0x000fc40003803000 */
[----:B------:R-:W-:Y:S01]  /*107c0*/  HSET2.LE.AND R11, R11, R166, PT ;  /* 0x000000a60b0b7233 */ /* 0x000fe20003803000 */
[----:B------:R-:W-:Y:S01]  /*107d0*/  HMMA.16816.F32 R72, R16, R30, R72 ;  /* 0x0000001e1048723c */ /* 0x000fe20000001848 */
[----:B------:R-:W-:Y:S02]  /*107e0*/  PRMT R12, R28, 0x5410, R13 ;  /* 0x000054101c0c7816 */ /* 0x000fe4000000000d */
[----:B------:R-:W-:Y:S02]  /*107f0*/  LOP3.LUT R29, R14, 0xff, RZ, 0xc0, !PT ;  /* 0x000000ff0e1d7812 */ /* 0x000fe400078ec0ff */
[----:B------:R-:W-:Y:S02]  /*10800*/  PRMT R13, R21, 0x5410, R22 ;  /* 0x00005410150d7816 */ /* 0x000fe40000000016 */
[--C-:B------:R-:W-:Y:S02]  /*10810*/  SHF.R.U32.HI R30, RZ, 0x10, R14.reuse ;  /* 0x00000010ff1e7819 */ /* 0x100fe4000001160e */
[----:B------:R-:W-:-:S02]  /*10820*/  SHF.R.U32.HI R31, RZ, 0x18, R14 ;  /* 0x00000018ff1f7819 */ /* 0x000fc4000001160e */
[----:B------:R-:W-:Y:S02]  /*10830*/  SHF.R.U32.HI R14, RZ, 0x8, R23 ;  /* 0x00000008ff0e7819 */ /* 0x000fe40000011617 */
[----:B------:R-:W-:Y:S02]  /*10840*/  LOP3.LUT R20, R212, R0, RZ, 0xc0, !PT ;  /* 0x00000000d4147212 */ /* 0x000fe400078ec0ff */
[----:B------:R-:W-:Y:S02]  /*10850*/  LOP3.LUT R21, R185, R11, RZ, 0xc0, !PT ;  /* 0x0000000bb9157212 */ /* 0x000fe400078ec0ff */
[----:B------:R-:W-:Y:S02]  /*10860*/  LOP3.LUT R0, R10, 0xffff, RZ, 0xc0, !PT ;  /* 0x0000ffff0a007812 */ /* 0x000fe400078ec0ff */
[----:B------:R-:W-:Y:S01]  /*10870*/  SHF.R.U32.HI R11, RZ, 0x10, R10 ;  /* 0x00000010ff0b7819 */ /* 0x000fe2000001160a */
[----:B------:R-:W-:Y:S01]  /*10880*/  HMMA.16816.F32 R156, R16, R40, R84 ;  /* 0x00000028109c723c */ /* 0x000fe20000001854 */
[----:B------:R-:W-:-:S02]  /*10890*/  PRMT R28, R29, 0x5410, R14 ;  /* 0x000054101d1c7816 */ /* 0x000fc4000000000e */
[----:B------:R-:W-:-:S03]  /*108a0*/  SHF.R.U32.HI R15, RZ, 0x18, R10 ;  /* 0x00000018ff0f7819 */ /* 0x000fc6000001160a */
[----:B------:R-:W-:Y:S01]  /*108b0*/  HMMA.16816.F32 R60, R16, R42, R64 ;  /* 0x0000002a103c723c */ /* 0x000fe20000001840 */
[----:B------:R-:W-:Y:S02]  /*108c0*/  LOP3.LUT R14, R30, 0xff, RZ, 0xc0, !PT ;  /* 0x000000ff1e0e7812 */ /* 0x000fe400078ec0ff */
[----:B------:R-:W-:-:S04]  /*108d0*/  SHF.R.U32.HI R0, RZ, 0x8, R0 ;  /* 0x00000008ff007819 */ /* 0x000fc80000011600 */
[----:B------:R-:W-:Y:S02]  /*108e0*/  LOP3.LUT R16, R10, 0xff, RZ, 0xc0, !PT ;  /* 0x000000ff0a107812 */ /* 0x000fe400078ec0ff */
[----:B------:R-:W-:Y:S02]  /*108f0*/  LOP3.LUT R10, R11, 0xff, RZ, 0xc0, !PT ;  /* 0x000000ff0b0a7812 */ /* 0x000fe400078ec0ff */
[----:B------:R-:W-:Y:S02]  /*10900*/  PRMT R11, R14, 0x5410, R31 ;  /* 0x000054100e0b7816 */ /* 0x000fe4000000001f */
[----:B------:R-:W-:Y:S02]  /*10910*/  PRMT R0, R16, 0x5410, R0 ;  /* 0x0000541010007816 */ /* 0x000fe40000000000 */
[----:B------:R-:W-:Y:S02]  /*10920*/  PRMT R10, R10, 0x5410, R15 ;  /* 0x000054100a0a7816 */ /* 0x000fe4000000000f */
[----:B------:R-:W-:-:S02]  /*10930*/  HSET2.LE.AND R12, R12, R166, PT ;  /* 0x000000a60c0c7233 */ /* 0x000fc40003803000 */
[--C-:B------:R-:W-:Y:S02]  /*10940*/  HSET2.LE.AND R13, R13, R166.reuse, PT ;  /* 0x000000a60d0d7233 */ /* 0x100fe40003803000 */
[--C-:B------:R-:W-:Y:S02]  /*10950*/  HSET2.LE.AND R0, R0, R166.reuse, PT ;  /* 0x000000a600007233 */ /* 0x100fe40003803000 */
[--C-:B------:R-:W-:Y:S02]  /*10960*/  HSET2.LE.AND R15, R10, R166.reuse, PT ;  /* 0x000000a60a0f7233 */ /* 0x100fe40003803000 */
[----:B------:R-:W-:Y:S01]  /*10970*/  HSET2.LE.AND R19, R11, R166, PT ;  /* 0x000000a60b137233 */ /* 0x000fe20003803000 */
[----:B------:R-:W-:Y:S01]  /*10980*/  IMAD.WIDE.U32 R10, R45, -0x2daee0ad, RZ ;  /* 0xd2511f532d0a7825 */ /* 0x000fe200078e00ff */
[----:B------:R-:W-:Y:S02]  /*10990*/  LOP3.LUT R22, R201, R12, RZ, 0xc0, !PT ;  /* 0x0000000cc9167212 */ /* 0x000fe400078ec0ff */
[----:B------:R-:W-:Y:S01]  /*109a0*/  LOP3.LUT R23, R200, R13, RZ, 0xc0, !PT ;  /* 0x0000000dc8177212 */ /* 0x000fe200078ec0ff */
[----:B------:R-:W-:Y:S01]  /*109b0*/  IMAD.WIDE.U32 R12, R44, -0x2daee0ad, RZ ;  /* 0xd2511f532c0c7825 */ /* 0x000fe200078e00ff */
[----:B------:R-:W-:-:S02]  /*109c0*/  LOP3.LUT R16, R233, R0, RZ, 0xc0, !PT ;  /* 0x00000000e9107212 */ /* 0x000fc400078ec0ff */
[----:B------:R-:W-:Y:S02]  /*109d0*/  LOP3.LUT R0, R11, R223, R76, 0x96, !PT ;  /* 0x000000df0b007212 */ /* 0x000fe400078e964c */
[----:B------:R-:W-:Y:S01]  /*109e0*/  HSET2.LE.AND R18, R28, R166, PT ;  /* 0x000000a61c127233 */ /* 0x000fe20003803000 */
[----:B-1----:R-:W-:Y:S01]  /*109f0*/  HMMA.16816.F32 R152, R20, R24, R152 ;  /* 0x000000181498723c */ /* 0x002fe20000001898 */
[C---:B------:R-:W-:Y:S02]  /*10a00*/  LOP3.LUT R28, R12.reuse, 0xffff, RZ, 0xc0, !PT ;  /* 0x0000ffff0c1c7812 */ /* 0x040fe400078ec0ff */
[----:B------:R-:W-:-:S03]  /*10a10*/  LOP3.LUT R29, R12, 0xff, RZ, 0xc0, !PT ;  /* 0x000000ff0c1d7812 */ /* 0x000fc600078ec0ff */
[----:B------:R-:W-:Y:S01]  /*10a20*/  HMMA.16816.F32 R68, R20, R26, R68 ;  /* 0x0000001a1444723c */ /* 0x000fe20000001844 */
[--C-:B------:R-:W-:Y:S02]  /*10a30*/  SHF.R.U32.HI R30, RZ, 0x10, R12.reuse ;  /* 0x00000010ff1e7819 */ /* 0x100fe4000001160c */
[----:B------:R-:W-:-:S03]  /*10a40*/  SHF.R.U32.HI R31, RZ, 0x18, R12 ;  /* 0x00000018ff1f7819 */ /* 0x000fc6000001160c */
[----:B------:R-:W-:Y:S01]  /*10a50*/  HMMA.16816.F32 R56, R20, R32, R56 ;  /* 0x000000201438723c */ /* 0x000fe20000001838 */
[----:B------:R-:W-:-:S05]  /*10a60*/  SHF.R.U32.HI R12, RZ, 0x10, R0 ;  /* 0x00000010ff0c7819 */ /* 0x000fca0000011600 */
[----:B------:R-:W-:Y:S01]  /*10a70*/  HMMA.16816.F32 R52, R20, R34, R52 ;  /* 0x000000221434723c */ /* 0x000fe20000001834 */
[----:B------:R-:W-:Y:S02]  /*10a80*/  LOP3.LUT R14, R13, R223, R90, 0x96, !PT ;  /* 0x000000df0d0e7212 */ /* 0x000fe400078e965a */
[----:B------:R-:W-:-:S04]  /*10a90*/  LOP3.LUT R17, R232, R15, RZ, 0xc0, !PT ;  /* 0x0000000fe8117212 */ /* 0x000fc800078ec0ff */
[----:B------:R-:W-:Y:S02]  /*10aa0*/  LOP3.LUT R21, R10, 0xffff, RZ, 0xc0, !PT ;  /* 0x0000ffff0a157812 */ /* 0x000fe400078ec0ff */
[C---:B------:R-:W-:Y:S02]  /*10ab0*/  LOP3.LUT R11, R0.reuse, 0xffff, RZ, 0xc0, !PT ;  /* 0x0000ffff000b7812 */ /* 0x040fe400078ec0ff */
[----:B------:R-:W-:Y:S02]  /*10ac0*/  LOP3.LUT R15, R0, 0xff, RZ, 0xc0, !PT ;  /* 0x000000ff000f7812 */ /* 0x000fe400078ec0ff */
[----:B------:R-:W-:Y:S02]  /*10ad0*/  SHF.R.U32.HI R13, RZ, 0x18, R0 ;  /* 0x00000018ff0d7819 */ /* 0x000fe40000011600 */
[----:B------:R-:W-:Y:S02]  /*10ae0*/  SHF.R.U32.HI R0, RZ, 0x8, R11 ;  /* 0x00000008ff007819 */ /* 0x000fe4000001160b */
[----:B------:R-:W-:-:S02]  /*10af0*/  LOP3.LUT R11, R12, 0xff, RZ, 0xc0, !PT ;  /* 0x000000ff0c0b7812 */ /* 0x000fc400078ec0ff */
[----:B------:R-:W-:Y:S02]  /*10b00*/  LOP3.LUT R23, R10, 0xff, RZ, 0xc0, !PT ;  /* 0x000000ff0a177812 */ /* 0x000fe400078ec0ff */
[--C-:B------:R-:W-:Y:S02]  /*10b10*/  SHF.R.U32.HI R20, RZ, 0x10, R10.reuse ;  /* 0x00000010ff147819 */ /* 0x100fe4000001160a */
[----:B------:R-:W-:Y:S02]  /*10b20*/  SHF.R.U32.HI R22, RZ, 0x18, R10 ;  /* 0x00000018ff167819 */ /* 0x000fe4000001160a */
[----:B------:R-:W-:Y:S02]  /*10b30*/  PRMT R0, R15, 0x5410, R0 ;  /* 0x000054100f007816 */ /* 0x000fe40000000000 */
[----:B------:R-:W-:Y:S02]  /*10b40*/  PRMT R10, R11, 0x5410, R13 ;  /* 0x000054100b0a7816 */ /* 0x000fe4000000000d */
[----:B------:R-:W-:-:S02]  /*10b50*/  SHF.R.U32.HI R11, RZ, 0x8, R21 ;  /* 0x00000008ff0b7819 */ /* 0x000fc40000011615 */
[----:B------:R-:W-:Y:S02]  /*10b60*/  SHF.R.U32.HI R12, RZ, 0x8, R28 ;  /* 0x00000008ff0c7819 */ /* 0x000fe4000001161c */
[----:B------:R-:W-:Y:S02]  /*10b70*/  HSET2.LE.AND R0, R0, R166, PT ;  /* 0x000000a600007233 */ /* 0x000fe40003803000 */
[----:B------:R-:W-:Y:S02]  /*10b80*/  PRMT R11, R23, 0x5410, R11 ;  /* 0x00005410170b7816 */ /* 0x000fe4000000000b */
[----:B------:R-:W-:Y:S02]  /*10b90*/  LOP3.LUT R18, R231, R18, RZ, 0xc0, !PT ;  /* 0x00000012e7127212 */ /* 0x000fe400078ec0ff */
[----:B------:R-:W-:Y:S02]  /*10ba0*/  LOP3.LUT R19, R230, R19, RZ, 0xc0, !PT ;  /* 0x00000013e6137212 */ /* 0x000fe400078ec0ff */
[----:B------:R-:W-:-:S02]  /*10bb0*/  PRMT R21, R29, 0x5410, R12 ;  /* 0x000054101d157816 */ /* 0x000fc4000000000c */
[----:B------:R-:W-:Y:S02]  /*10bc0*/  LOP3.LUT R12, R14, 0xffff, RZ, 0xc0, !PT ;  /* 0x0000ffff0e0c7812 */ /* 0x000fe400078ec0ff */
[----:B------:R-:W-:Y:S02]  /*10bd0*/  LOP3.LUT R136, R225, R0, RZ, 0xc0, !PT ;  /* 0x00000000e1887212 */ /* 0x000fe400078ec0ff */
[----:B------:R-:W-:Y:S02]  /*10be0*/  HSET2.LE.AND R0, R11, R166, PT ;  /* 0x000000a60b007233 */ /* 0x000fe40003803000 */
[----:B------:R-:W-:Y:S01]  /*10bf0*/  LOP3.LUT R13, R20, 0xff, RZ, 0xc0, !PT ;  /* 0x000000ff140d7812 */ /* 0x000fe200078ec0ff */
[----:B------:R-:W-:Y:S01]  /*10c00*/  HMMA.16816.F32 R48, R16, R24, R48 ;  /* 0x000000181030723c */ /* 0x000fe20000001830 */
[----:B------:R-:W-:Y:S02]  /*10c10*/  LOP3.LUT R20, R14, 0xff, RZ, 0xc0, !PT ;  /* 0x000000ff0e147812 */ /* 0x000fe400078ec0ff */
[----:B------:R-:W-:-:S03]  /*10c20*/  SHF.R.U32.HI R11, RZ, 0x8, R12 ;  /* 0x00000008ff0b7819 */ /* 0x000fc6000001160c */
[----:B------:R-:W-:Y:S01]  /*10c30*/  HMMA.16816.F32 R40, R16, R26, R72 ;  /* 0x0000001a1028723c */ /* 0x000fe20000001848 */
[----:B------:R-:W1:Y:S01]  /*10c40*/  LDSM.16.MT88.4 R24, [R188+0x5c00] ;  /* 0x005c0000bc18783b */ /* 0x000e620000004200 */
[----:B------:R-:W-:Y:S02]  /*10c50*/  LOP3.LUT R138, R226, R0, RZ, 0xc0, !PT ;  /* 0x00000000e28a7212 */ /* 0x000fe400078ec0ff */
[----:B------:R-:W-:Y:S02]  /*10c60*/  PRMT R0, R20, 0x5410, R11 ;  /* 0x0000541014007816 */ /* 0x000fe4000000000b */
[--C-:B------:R-:W-:Y:S01]  /*10c70*/  HSET2.LE.AND R10, R10, R166.reuse, PT ;  /* 0x000000a60a0a7233 */ /* 0x100fe20003803000 */
[----:B------:R2:W-:Y:S01]  /*10c80*/  STL.64 [R1+0x58], R190 ;  /* 0x000058be01007387 */ /* 0x0005e20000100a00 */
[----:B------:R-:W-:Y:S02]  /*10c90*/  PRMT R13, R13, 0x5410, R22 ;  /* 0x000054100d0d7816 */ /* 0x000fe40000000016 */
[----:B------:R-:W-:Y:S01]  /*10ca0*/  HSET2.LE.AND R0, R0, R166, PT ;  /* 0x000000a600007233 */ /* 0x000fe20003803000 */
[----:B------:R3:W5:Y:S01]  /*10cb0*/  LDL.LU R197, [R1+0x3ec] ;  /* 0x0003ec0001c57983 */ /* 0x0007620000300800 */
[----:B------:R-:W-:-:S02]  /*10cc0*/  SHF.R.U32.HI R15, RZ, 0x10, R14 ;  /* 0x00000010ff0f7819 */ /* 0x000fc4000001160e */
[----:B------:R-:W-:Y:S01]  /*10cd0*/  LOP3.LUT R137, R213, R10, RZ, 0xc0, !PT ;  /* 0x0000000ad5897212 */ /* 0x000fe200078ec0ff */
[----:B------:R3:W5:Y:S01]  /*10ce0*/  LDL.LU R196, [R1+0x3e8] ;  /* 0x0003e80001c47983 */ /* 0x0007620000300800 */
[----:B------:R-:W-:-:S03]  /*10cf0*/  HSET2.LE.AND R10, R13, R166, PT ;  /* 0x000000a60d0a7233 */ /* 0x000fc60003803000 */
[----:B------:R3:W5:Y:S01]  /*10d00*/  LDL.LU.64 R194, [R1+0x3e0] ;  /* 0x0003e00001c27983 */ /* 0x0007620000300a00 */
[----:B------:R-:W-:-:S03]  /*10d10*/  LOP3.LUT R144, R240, R0, RZ, 0xc0, !PT ;  /* 0x00000000f0907212 */ /* 0x000fc600078ec0ff */
[----:B------:R3:W5:Y:S01]  /*10d20*/  LDL.LU.64 R192, [R1+0x3d8] ;  /* 0x0003d80001c07983 */ /* 0x0007620000300a00 */
[----:B------:R-:W-:Y:S02]  /*10d30*/  SHF.R.U32.HI R14, RZ, 0x18, R14 ;  /* 0x00000018ff0e7819 */ /* 0x000fe4000001160e */
[----:B------:R-:W-:Y:S02]  /*10d40*/  LOP3.LUT R12, R15, 0xff, RZ, 0xc0, !PT ;  /* 0x000000ff0f0c7812 */ /* 0x000fe400078ec0ff */
[----:B------:R-:W-:Y:S01]  /*10d50*/  IADD3 R0, P0, R4, -0x100, RZ ;  /* 0xffffff0004007810 */ /* 0x000fe20007f1e0ff */
[C---:B------:R-:W-:Y:S01]  /*10d60*/  HMMA.16816.F32 R156, R16.reuse, R32, R156 ;  /* 0x00000020109c723c */ /* 0x040fe2000000189c */
[----:B------:R-:W-:Y:S01]  /*10d70*/  LOP3.LUT R139, R224, R10, RZ, 0xc0, !PT ;  /* 0x0000000ae08b7212 */ /* 0x000fe200078ec0ff */
[----:B--2---:R3:W5:Y:S04]  /*10d80*/  LDL.LU.64 R190, [R1+0x3d0] ;  /* 0x0003d00001be7983 */ /* 0x0047680000300a00 */
[----:B------:R3:W5:Y:S01]  /*10d90*/  LDL.LU R189, [R1+0x3cc] ;  /* 0x0003cc0001bd7983 */ /* 0x0007620000300800 */
[----:B------:R-:W-:Y:S03]  /*10da0*/  HMMA.16816.F32 R16, R16, R34, R60 ;  /* 0x000000221010723c */ /* 0x000fe6000000183c */
[----:B------:R3:W5:Y:S01]  /*10db0*/  LDL.LU R170, [R1+0x3c8] ;  /* 0x0003c80001aa7983 */ /* 0x0007620000300800 */
[----:B------:R-:W-:-:S03]  /*10dc0*/  PRMT R10, R12, 0x5410, R14 ;  /* 0x000054100c0a7816 */ /* 0x000fc6000000000e */
[----:B------:R3:W5:Y:S01]  /*10dd0*/  LDL.LU R116, [R1+0x3c4] ;  /* 0x0003c40001747983 */ /* 0x0007620000300800 */
[----:B------:R-:W-:-:S03]  /*10de0*/  LOP3.LUT R12, R30, 0xff, RZ, 0xc0, !PT ;  /* 0x000000ff1e0c7812 */ /* 0x000fc600078ec0ff */
[----:B------:R3:W5:Y:S04]  /*10df0*/  LDL.LU R92, [R1+0x3c0] ;  /* 0x0003c000015c7983 */ /* 0x0007680000300800 */
[----:B------:R-:W-:Y:S04]  /*10e00*/  STL [R1+0x50], R172 ;  /* 0x000050ac01007387 */ /* 0x000fe80000100800 */
[----:B------:R2:W-:Y:S01]  /*10e10*/  STL [R1+0x68], R0 ;  /* 0x0000680001007387 */ /* 0x0005e20000100800 */
[----:B------:R-:W-:Y:S01]  /*10e20*/  PRMT R12, R12, 0x5410, R31 ;  /* 0x000054100c0c7816 */ /* 0x000fe2000000001f */
[----:B------:R-:W-:Y:S01]  /*10e30*/  IMAD.MOV.U32 R131, RZ, RZ, R244 ;  /* 0x000000ffff837224 */ /* 0x000fe200078e00f4 */
[----:B------:R-:W-:-:S02]  /*10e40*/  HSET2.LE.AND R11, R21, R166, PT ;  /* 0x000000a6150b7233 */ /* 0x000fc40003803000 */
[--C-:B------:R-:W-:Y:S02]  /*10e50*/  HSET2.LE.AND R10, R10, R166.reuse, PT ;  /* 0x000000a60a0a7233 */ /* 0x100fe40003803000 */
[----:B------:R-:W-:Y:S02]  /*10e60*/  HSET2.LE.AND R12, R12, R166, PT ;  /* 0x000000a60c0c7233 */ /* 0x000fe40003803000 */
[----:B------:R-:W-:Y:S02]  /*10e70*/  ISETP.GT.AND P1, PT, R172, R131, PT ;  /* 0x00000083ac00720c */ /* 0x000fe40003f24270 */
[----:B------:R-:W-:Y:S02]  /*10e80*/  LOP3.LUT R145, R235, R10, RZ, 0xc0, !PT ;  /* 0x0000000aeb917212 */ /* 0x000fe400078ec0ff */
[----:B--2---:R-:W-:-:S05]  /*10e90*/  IADD3.X R0, R5, -0x1, RZ, P0, !PT ;  /* 0xffffffff05007810 */ /* 0x004fca00007fe4ff */
[----:B------:R3:W-:Y:S01]  /*10ea0*/  STL [R1+0x54], R0 ;  /* 0x0000540001007387 */ /* 0x0007e20000100800 */
[----:B------:R-:W-:Y:S02]  /*10eb0*/  LOP3.LUT R146, R234, R11, RZ, 0xc0, !PT ;  /* 0x0000000bea927212 */ /* 0x000fe400078ec0ff */
[----:B------:R-:W-:Y:S01]  /*10ec0*/  LOP3.LUT R147, R227, R12, RZ, 0xc0, !PT ;  /* 0x0000000ce3937212 */ /* 0x000fe200078ec0ff */
[C---:B------:R-:W-:Y:S06]  /*10ed0*/  HMMA.16816.F32 R152, R136.reuse, R160, R152 ;  /* 0x000000a08898723c */ /* 0x040fec0000001898 */
[----:B------:R-:W-:Y:S06]  /*10ee0*/  HMMA.16816.F32 R148, R136, R162, R68 ;  /* 0x000000a28894723c */ /* 0x000fec0000001844 */
[----:B------:R-:W-:Y:S06]  /*10ef0*/  HMMA.16816.F32 R164, R144, R160, R48 ;  /* 0x000000a090a4723c */ /* 0x000fec0000001830 */
[----:B-1----:R-:W-:Y:S06]  /*10f00*/  HMMA.16816.F32 R140, R136, R24, R56 ;  /* 0x00000018888c723c */ /* 0x002fec0000001838 */
[C---:B------:R-:W-:Y:S06]  /*10f10*/  HMMA.16816.F32 R160, R144.reuse, R162, R40 ;  /* 0x000000a290a0723c */ /* 0x040fec0000001828 */
[----:B------:R-:W-:Y:S06]  /*10f20*/  HMMA.16816.F32 R156, R144, R24, R156 ;  /* 0x00000018909c723c */ /* 0x000fec000000189c */
[-C--:B------:R-:W-:Y:S06]  /*10f30*/  HMMA.16816.F32 R136, R136, R26.reuse, R52 ;  /* 0x0000001a8888723c */ /* 0x080fec0000001834 */
[----:B------:R-:W-:Y:S01]  /*10f40*/  HMMA.16816.F32 R144, R144, R26, R16 ;  /* 0x0000001a9090723c */ /* 0x000fe20000001810 */
[----:B------:R-:W-:-:S08]  /*10f50*/  NOP ;  /* 0x0000000000007918 */ /* 0x000fd00000000000 */
[----:B---3--:R-:W-:-:S15]  /*10f60*/  @!P1 BRA `(.L_x_1050) ;  /* 0x000000e400749947 */ /* 0x008fde0003800000 */
[----:B------:R-:W2:Y:S01]  /*10f70*/  LDL.LU R251, [R1+0x224] ;  /* 0x0002240001fb7983 */ /* 0x000ea20000300800 */
[----:B------:R-:W-:Y:S01]  /*10f80*/  VIADD R200, R248, 0xfffffffe ;  /* 0xfffffffef8c87836 */ /* 0x000fe20000000000 */
[----:B-----5:R-:W-:Y:S01]  /*10f90*/  ISETP.GE.AND P0, PT, R92, R116, PT ;  /* 0x000000745c00720c */ /* 0x020fe20003f06270 */
[----:B------:R-:W-:-:S04]  /*10fa0*/  DEPBAR.LE SB0, 0x0 ;  /* 0x000080000000791a */ /* 0x000fc80000000000 */
[----:B------:R-:W3:Y:S04]  /*10fb0*/  LDL.64 R246, [R1+0x380] ;  /* 0x0003800001f67983 */ /* 0x000ee80000100a00 */
[----:B------:R-:W3:Y:S04]  /*10fc0*/  LDL.LU R241, [R1+0x220] ;  /* 0x0002200001f17983 */ /* 0x000ee80000300800 */
[----:B------:R-:W4:Y:S04]  /*10fd0*/  LDL.64 R242, [R1+0x60] ;  /* 0x0000600001f27983 */ /* 0x000f280000100a00 */
[----:B------:R-:W4:Y:S01]  /*10fe0*/  LDL.64 R244, [R1+0xb8] ;  /* 0x0000b80001f47983 */ /* 0x000f220000100a00 */
[----:B------:R-:W-:Y:S01]  /*10ff0*/  SHF.R.S32.HI R0, RZ, 0x1f, R200 ;  /* 0x0000001fff007819 */ /* 0x000fe200000114c8 */
[----:B------:R-:W-:Y:S05]  /*11000*/  WARPSYNC.ALL ;  /* 0x0000000000007948 */ /* 0x000fea0003800000 */
[----:B------:R-:W-:Y:S01]  /*11010*/  BAR.SYNC.DEFER_BLOCKING 0x0 ;  /* 0x0000000000007b1d */ /* 0x000fe20000010000 */
[----:B------:R-:W-:-:S05]  /*11020*/  IMAD.SHL.U32 R252, R252, 0x2, RZ ;  /* 0x00000002fcfc7824 */ /* 0x000fca00078e00ff */
[----:B------:R-:W-:Y:S01]  /*11030*/  LOP3.LUT R252, R252, 0x6, RZ, 0xc0, !PT ;  /* 0x00000006fcfc7812 */ /* 0x000fe200078ec0ff */
[----:B------:R-:W-:Y:S01]  /*11040*/  BSSY B1, `(.L_x_1051) ;  /* 0x000027f000017945 */ /* 0x000fe20003800000 */
[----:B------:R-:W-:Y:S04]  /*11050*/  STL [R1+0x50], R200 ;  /* 0x000050c801007387 */ /* 0x000fe80000100800 */
[----:B------:R-:W-:Y:S04]  /*11060*/  @P0 STS [R210+0x4000], RZ ;  /* 0x004000ffd2000388 */ /* 0x000fe80000000800 */
[----:B------:R-:W-:Y:S04]  /*11070*/  @P0 STS [R210+0x4004], RZ ;  /* 0x004004ffd2000388 */ /* 0x000fe80000000800 */
[----:B------:R-:W-:Y:S01]  /*11080*/  @P0 STS.64 [R210+0x4008], RZ ;  /* 0x004008ffd2000388 */ /* 0x000fe20000000a00 */
[----:B--2---:R-:W-:-:S02]  /*11090*/  IMAD R12, R251, R200, RZ ;  /* 0x000000c8fb0c7224 */ /* 0x004fc400078e02ff */
[----:B---3--:R-:W-:-:S04]  /*110a0*/  IMAD.WIDE.U32 R10, R200, R241, R246 ;  /* 0x000000f1c80a7225 */ /* 0x008fc800078e00f6 */
[----:B------:R-:W-:Y:S01]  /*110b0*/  IMAD R13, R0, R241, R12 ;  /* 0x000000f1000d7224 */ /* 0x000fe200078e020c */
[CC--:B----4-:R-:W-:Y:S02]  /*110c0*/  @!P0 LEA R0, P4, R242.reuse, R10.reuse, 0x5 ;  /* 0x0000000af2008211 */ /* 0x0d0fe400078828ff */
[----:B------:R-:W-:Y:S01]  /*110d0*/  @!P0 LEA R12, P2, R242, R10, 0x6 ;  /* 0x0000000af20c8211 */ /* 0x000fe200078430ff */
[----:B------:R-:W-:Y:S01]  /*110e0*/  IMAD.IADD R11, R11, 0x1, R13 ;  /* 0x000000010b0b7824 */ /* 0x000fe200078e020d */
[-C--:B------:R-:W-:Y:S02]  /*110f0*/  @!P0 LEA R18, P5, R10, R244.reuse, 0x1 ;  /* 0x000000f40a128211 */ /* 0x080fe400078a08ff */
[----:B------:R-:W-:Y:S02]  /*11100*/  @!P0 LEA R16, P3, R0, R244, 0x1 ;  /* 0x000000f400108211 */ /* 0x000fe400078608ff */
[CCC-:B------:R-:W-:Y:S02]  /*11110*/  @!P0 LEA.HI.X R13, R242.reuse, R11.reuse, R243.reuse, 0x5, P4 ;  /* 0x0000000bf20d8211 */ /* 0x1c0fe400020f2cf3 */
[----:B------:R-:W-:-:S02]  /*11120*/  @!P0 LEA.HI.X R15, R242, R11, R243, 0x6, P2 ;  /* 0x0000000bf20f8211 */ /* 0x000fc400010f34f3 */
[-CC-:B------:R-:W-:Y:S01]  /*11130*/  @!P0 LEA.HI.X R19, R10, R245.reuse, R11.reuse, 0x1, P5 ;  /* 0x000000f50a138211 */ /* 0x180fe200028f0c0b */
[----:B------:R-:W-:Y:S01]  /*11140*/  @!P0 IMAD.WIDE.U32 R10, R242, 0x60, R10 ;  /* 0x00000060f20a8825 */ /* 0x000fe200078e000a */
[-C--:B------:R-:W-:Y:S02]  /*11150*/  @!P0 LEA.HI.X R17, R0, R245.reuse, R13, 0x1, P3 ;  /* 0x000000f500118211 */ /* 0x080fe400018f0c0d */
[CC--:B------:R-:W-:Y:S01]  /*11160*/  @!P0 LEA R14, P1, R12.reuse, R244.reuse, 0x1 ;  /* 0x000000f40c0e8211 */ /* 0x0c0fe200078208ff */
[----:B------:R-:W-:Y:S01]  /*11170*/  @!P0 IMAD R0, R243, 0x60, RZ ;  /* 0x00000060f3008824 */ /* 0x000fe200078e02ff */
[----:B------:R-:W-:Y:S01]  /*11180*/  @!PT LDS RZ, [RZ] ;  /* 0x00000000fffff984 */ /* 0x000fe20000000800 */
[----:B------:R-:W-:Y:S01]  /*11190*/  @!PT LDS RZ, [RZ] ;  /* 0x00000000fffff984 */ /* 0x000fe20000000800 */
[----:B------:R-:W-:Y:S01]  /*111a0*/  @!PT LDS RZ, [RZ] ;  /* 0x00000000fffff984 */ /* 0x000fe20000000800 */
[----:B------:R-:W-:Y:S02]  /*111b0*/  @!P0 LDGSTS.E.BYPASS.LTC128B.128 [R210+0x4000], desc[UR4][R18.64] ;  /* 0x0400000012d28fae */ /* 0x000fe4000b901d44 */
[-C--:B------:R-:W-:Y:S01]  /*111c0*/  @!P0 LEA.HI.X R15, R12, R245.reuse, R15, 0x1, P1 ;  /* 0x000000f50c0f8211 */ /* 0x080fe200008f0c0f */
[----:B------:R-:W-:Y:S01]  /*111d0*/  @!P0 IMAD.IADD R0, R0, 0x1, R11 ;  /* 0x0000000100008824 */ /* 0x000fe200078e020b */
[C---:B------:R-:W-:Y:S01]  /*111e0*/  @!P0 LEA R12, P1, R10.reuse, R244, 0x1 ;  /* 0x000000f40a0c8211 */ /* 0x040fe200078208ff */
[----:B------:R-:W-:Y:S03]  /*111f0*/  @P0 STS.128 [R210+0x4800], RZ ;  /* 0x004800ffd2000388 */ /* 0x000fe60000000c00 */
[----:B------:R-:W-:Y:S01]  /*11200*/  @!P0 LEA.HI.X R13, R10, R245, R0, 0x1, P1 ;  /* 0x000000f50a0d8211 */ /* 0x000fe200008f0c00 */
        /* <DEDUP_REMOVED lines=14> */
[----:B------:R-:W-:Y:S04]  /*112f0*/  LDSM.16.M88.4 R24, [R189] ;  /* 0x00000000bd18783b */ /* 0x000fe80000000200 */
[----:B------:R-:W3:Y:S04]  /*11300*/  LDSM.16.M88.4 R32, [R170+0x2000] ;  /* 0x00200000aa20783b */ /* 0x000ee80000000200 */
[----:B------:R-:W4:Y:S04]  /*11310*/  LDSM.16.M88.4 R20, [R189+0x1000] ;  /* 0x00100000bd14783b */ /* 0x000f280000000200 */
[----:B-1----:R-:W-:Y:S04]  /*11320*/  LDSM.16.M88.4 R16, [R190] ;  /* 0x00000000be10783b */ /* 0x002fe80000000200 */
[----:B------:R-:W1:Y:S04]  /*11330*/  LDSM.16.M88.4 R48, [R191] ;  /* 0x00000000bf30783b */ /* 0x000e680000000200 */
[----:B------:R-:W-:Y:S04]  /*11340*/  LDSM.16.M88.4 R28, [R170+0x2800] ;  /* 0x00280000aa1c783b */ /* 0x000fe80000000200 */
[----:B--2---:R-:W2:Y:S04]  /*11350*/  LDSM.16.M88.4 R12, [R190+0x1000] ;  /* 0x00100000be0c783b */ /* 0x004ea80000000200 */
[----:B------:R-:W2:Y:S04]  /*11360*/  LDSM.16.M88.4 R40, [R170+0x2400] ;  /* 0x00240000aa28783b */ /* 0x000ea80000000200 */
[----:B------:R-:W2:Y:S04]  /*11370*/  LDSM.16.M88.4 R64, [R170+0x2c00] ;  /* 0x002c0000aa40783b */ /* 0x000ea80000000200 */
[----:B------:R-:W-:Y:S04]  /*11380*/  LDSM.16.M88.4 R68, [R170+0x3800] ;  /* 0x00380000aa44783b */ /* 0x000fe80000000200 */
[----:B------:R-:W-:Y:S01]  /*11390*/  LDSM.16.M88.4 R60, [R196] ;  /* 0x00000000c43c783b */ /* 0x000fe20000000200 */
[-C--:B---3--:R-:W-:Y:S03]  /*113a0*/  HMMA.16816.F32 R44, R24, R32.reuse, RZ ;  /* 0x00000020182c723c */ /* 0x088fe600000018ff */
[----:B------:R-:W0:Y:S03]  /*113b0*/  LDGDEPBAR ;  /* 0x00000000000079af */ /* 0x000e260000000000 */
[C---:B----4-:R-:W-:Y:S06]  /*113c0*/  HMMA.16816.F32 R52, R20.reuse, R32, RZ ;  /* 0x000000201434723c */ /* 0x050fec00000018ff */
[-C--:B------:R-:W-:Y:S06]  /*113d0*/  HMMA.16816.F32 R120, R20, R34.reuse, RZ ;  /* 0x000000221478723c */ /* 0x080fec00000018ff */
[----:B------:R-:W-:Y:S06]  /*113e0*/  HMMA.16816.F32 R112, R24, R34, RZ ;  /* 0x000000221870723c */ /* 0x000fec00000018ff */
[-C--:B-1----:R-:W-:Y:S06]  /*113f0*/  HMMA.16816.F32 R56, R16, R48.reuse, R44 ;  /* 0x000000301038723c */ /* 0x082fec000000182c */
[----:B--2---:R-:W-:Y:S01]  /*11400*/  HMMA.16816.F32 R44, R12, R48, R52 ;  /* 0x000000300c2c723c */ /* 0x004fe20000001834 */
[----:B------:R-:W1:Y:S05]  /*11410*/  LDSM.16.M88.4 R52, [R197] ;  /* 0x00000000c534783b */ /* 0x000e6a0000000200 */
[C---:B------:R-:W-:Y:S06]  /*11420*/  HMMA.16816.F32 R72, R20.reuse, R28, RZ ;  /* 0x0000001c1448723c */ /* 0x040fec00000018ff */
[----:B------:R-:W-:Y:S06]  /*11430*/  HMMA.16816.F32 R100, R20, R42, RZ ;  /* 0x0000002a1464723c */ /* 0x000fec00000018ff */
[----:B------:R-:W-:Y:S01]  /*11440*/  IMAD.MOV.U32 R130, RZ, RZ, R56 ;  /* 0x000000ffff827224 */ /* 0x000fe200078e0038 */
[----:B------:R-:W-:Y:S01]  /*11450*/  HMMA.16816.F32 R84, R24, R28, RZ ;  /* 0x0000001c1854723c */ /* 0x000fe200000018ff */
[----:B------:R-:W-:-:S02]  /*11460*/  IMAD.MOV.U32 R117, RZ, RZ, R57 ;  /* 0x000000ffff757224 */ /* 0x000fc400078e0039 */
[----:B------:R-:W-:Y:S02]  /*11470*/  IMAD.MOV.U32 R95, RZ, RZ, R58 ;  /* 0x000000ffff5f7224 */ /* 0x000fe400078e003a */
[----:B------:R-:W-:Y:S01]  /*11480*/  IMAD.MOV.U32 R94, RZ, RZ, R59 ;  /* 0x000000ffff5e7224 */ /* 0x000fe200078e003b */
[----:B------:R-:W-:Y:S01]  /*11490*/  HMMA.16816.F32 R32, R20, R30, RZ ;  /* 0x0000001e1420723c */ /* 0x000fe200000018ff */
[----:B------:R-:W2:Y:S01]  /*114a0*/  LDSM.16.M88.4 R56, [R198] ;  /* 0x00000000c638783b */ /* 0x000ea20000000200 */
[----:B------:R-:W-:Y:S02]  /*114b0*/  IMAD.MOV.U32 R93, RZ, RZ, R44 ;  /* 0x000000ffff5d7224 */ /* 0x000fe400078e002c */
[----:B------:R-:W-:Y:S02]  /*114c0*/  IMAD.MOV.U32 R77, RZ, RZ, R45 ;  /* 0x000000ffff4d7224 */ /* 0x000fe400078e002d */
[----:B------:R-:W-:Y:S01]  /*114d0*/  HMMA.16816.F32 R108, R24, R40, RZ ;  /* 0x00000028186c723c */ /* 0x000fe200000018ff */
[----:B------:R-:W-:-:S02]  /*114e0*/  IMAD.MOV.U32 R76, RZ, RZ, R46 ;  /* 0x000000ffff4c7224 */ /* 0x000fc400078e002e */
[----:B------:R-:W-:Y:S02]  /*114f0*/  IMAD.MOV.U32 R11, RZ, RZ, R47 ;  /* 0x000000ffff0b7224 */ /* 0x000fe400078e002f */
[----:B------:R-:W-:Y:S01]  /*11500*/  LDSM.16.M88.4 R44, [R170+0x3000] ;  /* 0x00300000aa2c783b */ /* 0x000fe20000000200 */
[----:B------:R-:W-:Y:S06]  /*11510*/  HMMA.16816.F32 R104, R20, R40, RZ ;  /* 0x000000281468723c */ /* 0x000fec00000018ff */
[C---:B------:R-:W-:Y:S01]  /*11520*/  HMMA.16816.F32 R88, R24.reuse, R42, RZ ;  /* 0x0000002a1858723c */ /* 0x040fe200000018ff */
[----:B------:R-:W3:Y:S05]  /*11530*/  LDSM.16.M88.4 R40, [R170+0x3400] ;  /* 0x00340000aa28783b */ /* 0x000eea0000000200 */
[----:B------:R-:W-:Y:S06]  /*11540*/  HMMA.16816.F32 R28, R24, R30, RZ ;  /* 0x0000001e181c723c */ /* 0x000fec00000018ff */
[-C--:B------:R-:W-:Y:S06]  /*11550*/  HMMA.16816.F32 R248, R12, R50.reuse, R120 ;  /* 0x000000320cf8723c */ /* 0x080fec0000001878 */
[----:B------:R-:W-:Y:S01]  /*11560*/  HMMA.16816.F32 R224, R16, R50, R112 ;  /* 0x0000003210e0723c */ /* 0x000fe20000001870 */
[----:B------:R-:W4:Y:S05]  /*11570*/  LDSM.16.M88.4 R48, [R193] ;  /* 0x00000000c130783b */ /* 0x000f2a0000000200 */
[-C--:B------:R-:W-:Y:S06]  /*11580*/  HMMA.16816.F32 R96, R20, R64.reuse, RZ ;  /* 0x000000401460723c */ /* 0x080fec00000018ff */
[----:B------:R-:W-:Y:S06]  /*11590*/  HMMA.16816.F32 R80, R24, R64, RZ ;  /* 0x000000401850723c */ /* 0x000fec00000018ff */
[C---:B-1----:R-:W-:Y:S06]  /*115a0*/  HMMA.16816.F32 R176, R12.reuse, R52, R72 ;  /* 0x000000340cb0723c */ /* 0x042fec0000001848 */
[----:B--2---:R-:W-:Y:S06]  /*115b0*/  HMMA.16816.F32 R240, R12, R58, R100 ;  /* 0x0000003a0cf0723c */ /* 0x004fec0000001864 */
[C---:B------:R-:W-:Y:S06]  /*115c0*/  HMMA.16816.F32 R72, R24.reuse, R66, RZ ;  /* 0x000000421848723c */ /* 0x040fec00000018ff */
[----:B------:R-:W-:Y:S06]  /*115d0*/  HMMA.16816.F32 R100, R24, R68, RZ ;  /* 0x000000441864723c */ /* 0x000fec00000018ff */
[-C--:B------:R-:W-:Y:S01]  /*115e0*/  HMMA.16816.F32 R172, R16, R54.reuse, R28 ;  /* 0x0000003610ac723c */ /* 0x080fe2000000181c */
[----:B------:R-:W1:Y:S05]  /*115f0*/  LDSM.16.M88.4 R28, [R194] ;  /* 0x00000000c21c783b */ /* 0x000e6a0000000200 */
[C---:B------:R-:W-:Y:S01]  /*11600*/  HMMA.16816.F32 R184, R12.reuse, R54, R32 ;  /* 0x000000360cb8723c */ /* 0x040fe20000001820 */
[----:B------:R-:W2:Y:S05]  /*11610*/  LDSM.16.M88.4 R32, [R195] ;  /* 0x00000000c320783b */ /* 0x000eaa0000000200 */
[----:B------:R-:W-:Y:S06]  /*11620*/  HMMA.16816.F32 R124, R12, R60, R96 ;  /* 0x0000003c0c7c723c */ /* 0x000fec0000001860 */
[----:B---3--:R-:W-:Y:S06]  /*11630*/  HMMA.16816.F32 R96, R20, R40, RZ ;  /* 0x000000281460723c */ /* 0x008fec00000018ff */
[----:B------:R-:W-:Y:S06]  /*11640*/  HMMA.16816.F32 R132, R16, R60, R80 ;  /* 0x0000003c1084723c */ /* 0x000fec0000001850 */
[----:B------:R-:W-:Y:S06]  /*11650*/  HMMA.16816.F32 R80, R20, R66, RZ ;  /* 0x000000421450723c */ /* 0x000fec00000018ff */
[----:B------:R-:W-:Y:S06]  /*11660*/  HMMA.16816.F32 R64, R24, R44, RZ ;  /* 0x0000002c1840723c */ /* 0x000fec00000018ff */
[C---:B------:R-:W-:Y:S06]  /*11670*/  HMMA.16816.F32 R112, R16.reuse, R62, R72 ;  /* 0x0000003e1070723c */ /* 0x040fec0000001848 */
[C---:B----4-:R-:W-:Y:S06]  /*11680*/  HMMA.16816.F32 R72, R16.reuse, R48, R100 ;  /* 0x000000301048723c */ /* 0x050fec0000001864 */
[----:B------:R-:W-:Y:S01]  /*11690*/  HMMA.16816.F32 R244, R16, R56, R108 ;  /* 0x0000003810f4723c */ /* 0x000fe2000000186c */
[----:B------:R-:W-:-:S04]  /*116a0*/  IMAD.MOV.U32 R101, RZ, RZ, R200 ;  /* 0x000000ffff657224 */ /* 0x000fc800078e00c8 */
[----:B------:R-:W-:Y:S01]  /*116b0*/  IMAD R0, R101, 0x80, R252 ;  /* 0x0000008065007824 */ /* 0x000fe200078e02fc */
[----:B------:R-:W-:Y:S03]  /*116c0*/  HMMA.16816.F32 R232, R12, R56, R104 ;  /* 0x000000380ce8723c */ /* 0x000fe60000001868 */
[C---:B------:R-:W-:Y:S01]  /*116d0*/  VIADD R10, R0.reuse, 0x1 ;  /* 0x00000001000a7836 */ /* 0x040fe20000000000 */
[C---:B------:R-:W-:Y:S02]  /*116e0*/  ISETP.GE.AND P1, PT, R0.reuse, R205, PT ;  /* 0x000000cd0000720c */ /* 0x040fe40003f26270 */
[----:B------:R-:W-:Y:S01]  /*116f0*/  HMMA.16816.F32 R180, R16, R58, R88 ;  /* 0x0000003a10b4723c */ /* 0x000fe20000001858 */
[-C--:B------:R-:W-:Y:S02]  /*11700*/  ISETP.GE.AND P4, PT, R0, R204.reuse, PT ;  /* 0x000000cc0000720c */ /* 0x080fe40003f86270 */
[----:B------:R-:W-:-:S02]  /*11710*/  ISETP.GE.AND P3, PT, R10, R204, PT ;  /* 0x000000cc0a00720c */ /* 0x000fc40003f66270 */
[----:B------:R-:W-:Y:S01]  /*11720*/  ISETP.GE.AND P5, PT, R10, R205, PT ;  /* 0x000000cd0a00720c */ /* 0x000fe20003fa6270 */
[----:B------:R-:W-:Y:S01]  /*11730*/  HMMA.16816.F32 R228, R16, R52, R84 ;  /* 0x0000003410e4723c */ /* 0x000fe20000001854 */
[----:B------:R-:W-:Y:S02]  /*11740*/  ISETP.GE.OR P1, PT, R0, R209, !P1 ;  /* 0x000000d10000720c */ /* 0x000fe40004f26670 */
[C---:B------:R-:W-:Y:S02]  /*11750*/  ISETP.GE.OR P3, PT, R10.reuse, R208, !P3 ;  /* 0x000000d00a00720c */ /* 0x040fe40005f66670 */
[C---:B------:R-:W-:Y:S01]  /*11760*/  ISETP.GE.AND P2, PT, R10.reuse, R203, PT ;  /* 0x000000cb0a00720c */ /* 0x040fe20003f46270 */
[----:B------:R-:W-:Y:S01]  /*11770*/  HMMA.16816.F32 R56, R20, R44, RZ ;  /* 0x0000002c1438723c */ /* 0x000fe200000018ff */
[C---:B------:R-:W-:Y:S02]  /*11780*/  ISETP.GE.AND P6, PT, R10.reuse, R202, PT ;  /* 0x000000ca0a00720c */ /* 0x040fe40003fc6270 */
[----:B------:R-:W-:-:S02]  /*11790*/  ISETP.GE.OR P5, PT, R10, R209, !P5 ;  /* 0x000000d10a00720c */ /* 0x000fc40006fa6670 */
[C---:B------:R-:W-:Y:S01]  /*117a0*/  ISETP.GE.OR P2, PT, R10.reuse, R207, !P2 ;  /* 0x000000cf0a00720c */ /* 0x040fe20005746670 */
[-C--:B------:R-:W-:Y:S01]  /*117b0*/  HMMA.16816.F32 R52, R20, R46.reuse, RZ ;  /* 0x0000002e1434723c */ /* 0x080fe200000018ff */
[----:B------:R-:W-:Y:S01]  /*117c0*/  ISETP.GE.OR P6, PT, R10, R206, !P6 ;  /* 0x000000ce0a00720c */ /* 0x000fe200077c6670 */
[C---:B------:R-:W-:Y:S01]  /*117d0*/  VIADD R10, R0.reuse, 0x8 ;  /* 0x00000008000a7836 */ /* 0x040fe20000000000 */
[----:B------:R-:W-:Y:S02]  /*117e0*/  FSEL R213, R117, -INF , !P5 ;  /* 0xff80000075d57808 */ /* 0x000fe40006800000 */
[----:B------:R-:W-:Y:S01]  /*117f0*/  ISETP.GE.OR P4, PT, R0, R208, !P4 ;  /* 0x000000d00000720c */ /* 0x000fe20006786670 */
[----:B------:R-:W-:Y:S03]  /*11800*/  HMMA.16816.F32 R44, R24, R46, RZ ;  /* 0x0000002e182c723c */ /* 0x000fe600000018ff */
[----:B------:R-:W-:-:S02]  /*11810*/  FSEL R252, R95, -INF , !P4 ;  /* 0xff8000005ffc7808 */ /* 0x000fc40006000000 */
[C---:B------:R-:W-:Y:S01]  /*11820*/  ISETP.GE.AND P4, PT, R10.reuse, R205, PT ;  /* 0x000000cd0a00720c */ /* 0x040fe20003f86270 */
[----:B------:R-:W-:Y:S03]  /*11830*/  HMMA.16816.F32 R84, R24, R40, RZ ;  /* 0x000000281854723c */ /* 0x000fe600000018ff */
[----:B------:R-:W-:-:S03]  /*11840*/  ISETP.GE.OR P4, PT, R10, R209, !P4 ;  /* 0x000000d10a00720c */ /* 0x000fc60006786670 */
[----:B------:R-:W-:Y:S01]  /*11850*/  HMMA.16816.F32 R108, R20, R42, RZ ;  /* 0x0000002a146c723c */ /* 0x000fe200000018ff */
[----:B------:R-:W-:-:S05]  /*11860*/  FSEL R212, R224, -INF , !P4 ;  /* 0xff800000e0d47808 */ /* 0x000fca0006000000 */
[----:B------:R-:W-:Y:S06]  /*11870*/  HMMA.16816.F32 R104, R24, R42, RZ ;  /* 0x0000002a1868723c */ /* 0x000fec00000018ff */
[C---:B-1----:R-:W-:Y:S06]  /*11880*/  HMMA.16816.F32 R40, R12.reuse, R28, R96 ;  /* 0x0000001c0c28723c */ /* 0x042fec0000001860 */
[----:B------:R-:W-:Y:S01]  /*11890*/  HMMA.16816.F32 R120, R12, R62, R80 ;  /* 0x0000003e0c78723c */ /* 0x000fe20000001850 */
[----:B------:R-:W-:-:S02]  /*118a0*/  FSEL R98, R130, -INF , !P1 ;  /* 0xff80000082627808 */ /* 0x000fc40004800000 */
[----:B------:R-:W-:-:S03]  /*118b0*/  ISETP.GE.AND P1, PT, R0, R203, PT ;  /* 0x000000cb0000720c */ /* 0x000fc60003f26270 */
[----:B--2---:R-:W-:Y:S01]  /*118c0*/  HMMA.16816.F32 R60, R16, R32, R64 ;  /* 0x00000020103c723c */ /* 0x004fe20000001840 */
[----:B------:R-:W-:Y:S02]  /*118d0*/  ISETP.GE.OR P5, PT, R0, R207, !P1 ;  /* 0x000000cf0000720c */ /* 0x000fe40004fa6670 */
[----:B------:R-:W-:-:S03]  /*118e0*/  ISETP.GE.AND P1, PT, R10, R204, PT ;  /* 0x000000cc0a00720c */ /* 0x000fc60003f26270 */
[----:B------:R-:W-:Y:S01]  /*118f0*/  HMMA.16816.F32 R88, R20, R68, RZ ;  /* 0x000000441458723c */ /* 0x000fe200000018ff */
[----:B------:R-:W-:Y:S01]  /*11900*/  FSEL R67, R94, -INF , !P3 ;  /* 0xff8000005e437808 */ /* 0x000fe20005800000 */
[----:B------:R-:W-:Y:S01]  /*11910*/  IMAD.MOV.U32 R66, RZ, RZ, R75 ;  /* 0x000000ffff427224 */ /* 0x000fe200078e004b */
[----:B------:R-:W-:Y:S01]  /*11920*/  ISETP.GE.AND P3, PT, R0, R202, PT ;  /* 0x000000ca0000720c */ /* 0x000fe20003f66270 */
[----:B------:R-:W-:Y:S01]  /*11930*/  IMAD.MOV.U32 R65, RZ, RZ, R73 ;  /* 0x000000ffff417224 */ /* 0x000fe200078e0049 */
[C---:B------:R-:W-:Y:S01]  /*11940*/  ISETP.GE.OR P1, PT, R10.reuse, R208, !P1 ;  /* 0x000000d00a00720c */ /* 0x040fe20004f26670 */
[----:B------:R1:W-:Y:S01]  /*11950*/  STL [R1+0x10], R67 ;  /* 0x0000104301007387 */ /* 0x0003e20000100800 */
[----:B------:R-:W-:Y:S01]  /*11960*/  FSEL R68, R93, -INF , !P5 ;  /* 0xff8000005d447808 */ /* 0x000fe20006800000 */
[C---:B------:R-:W-:Y:S01]  /*11970*/  HMMA.16816.F32 R56, R12.reuse, R32, R56 ;  /* 0x000000200c38723c */ /* 0x040fe20000001838 */
[----:B------:R-:W-:Y:S01]  /*11980*/  ISETP.GE.AND P5, PT, R10, R203, PT ;  /* 0x000000cb0a00720c */ /* 0x000fe20003fa6270 */
[----:B------:R-:W-:Y:S01]  /*11990*/  IMAD.MOV.U32 R64, RZ, RZ, R74 ;  /* 0x000000ffff407224 */ /* 0x000fe200078e004a */
[----:B------:R-:W-:Y:S01]  /*119a0*/  ISETP.GE.OR P3, PT, R0, R206, !P3 ;  /* 0x000000ce0000720c */ /* 0x000fe20005f66670 */
[----:B------:R-:W-:Y:S01]  /*119b0*/  STL [R1+0x14], R68 ;  /* 0x0000144401007387 */ /* 0x000fe20000100800 */
[----:B------:R-:W-:Y:S01]  /*119c0*/  ISETP.GE.OR P5, PT, R10, R207, !P5 ;  /* 0x000000cf0a00720c */ /* 0x000fe20006fa6670 */
[----:B------:R-:W-:Y:S01]  /*119d0*/  HMMA.16816.F32 R52, R12, R34, R52 ;  /* 0x000000220c34723c */ /* 0x000fe20000001834 */
[----:B------:R-:W-:-:S02]  /*119e0*/  FSEL R76, R76, -INF , !P3 ;  /* 0xff8000004c4c7808 */ /* 0x000fc40005800000 */
[----:B------:R-:W-:-:S03]  /*119f0*/  FSEL R248, R248, -INF , !P5 ;  /* 0xff800000f8f87808 */ /* 0x000fc60006800000 */
[C---:B------:R-:W-:Y:S06]  /*11a00*/  HMMA.16816.F32 R44, R16.reuse, R34, R44 ;  /* 0x00000022102c723c */ /* 0x040fec000000182c */
[----:B------:R-:W-:Y:S01]  /*11a10*/  HMMA.16816.F32 R32, R16, R28, R84 ;  /* 0x0000001c1020723c */ /* 0x000fe20000001854 */
[----:B-1----:R-:W-:-:S05]  /*11a20*/  FSEL R67, R77, -INF , !P2 ;  /* 0xff8000004d437808 */ /* 0x002fca0005000000 */
[-C--:B------:R-:W-:Y:S01]  /*11a30*/  HMMA.16816.F32 R104, R16, R30.reuse, R104 ;  /* 0x0000001e1068723c */ /* 0x080fe20000001868 */
[C---:B------:R-:W-:Y:S02]  /*11a40*/  ISETP.GE.AND P2, PT, R10.reuse, R202, PT ;  /* 0x000000ca0a00720c */ /* 0x040fe40003f46270 */
[----:B------:R-:W-:Y:S01]  /*11a50*/  FSEL R87, R11, -INF , !P6 ;  /* 0xff8000000b577808 */ /* 0x000fe20007000000 */
[----:B------:R1:W-:Y:S01]  /*11a60*/  STL [R1+0x4], R67 ;  /* 0x0000044301007387 */ /* 0x0003e20000100800 */
[----:B------:R-:W-:Y:S01]  /*11a70*/  ISETP.GE.OR P2, PT, R10, R206, !P2 ;  /* 0x000000ce0a00720c */ /* 0x000fe20005746670 */
[----:B------:R-:W-:Y:S01]  /*11a80*/  VIADD R10, R0, 0x9 ;  /* 0x00000009000a7836 */ /* 0x000fe20000000000 */
[----:B------:R-:W-:Y:S01]  /*11a90*/  HMMA.16816.F32 R108, R12, R30, R108 ;  /* 0x0000001e0c6c723c */ /* 0x000fe2000000186c */
[----:B------:R-:W-:Y:S01]  /*11aa0*/  IMAD.MOV.U32 R11, RZ, RZ, R131 ;  /* 0x000000ffff0b7224 */ /* 0x000fe200078e0083 */
[----:B------:R-:W-:Y:S02]  /*11ab0*/  FSEL R86, R250, -INF , !P2 ;  /* 0xff800000fa567808 */ /* 0x000fe40005000000 */
[----:B------:R-:W-:-:S02]  /*11ac0*/  ISETP.GE.AND P6, PT, R10, R205, PT ;  /* 0x000000cd0a00720c */ /* 0x000fc40003fc6270 */
[C---:B------:R-:W-:Y:S01]  /*11ad0*/  ISETP.GE.AND P3, PT, R10.reuse, R204, PT ;  /* 0x000000cc0a00720c */ /* 0x040fe20003f66270 */
[----:B------:R-:W-:Y:S01]  /*11ae0*/  IMAD.MOV.U32 R31, RZ, RZ, R72 ;  /* 0x000000ffff1f7224 */ /* 0x000fe200078e0048 */
[C---:B------:R-:W-:Y:S01]  /*11af0*/  ISETP.GE.AND P4, PT, R10.reuse, R203, PT ;  /* 0x000000cb0a00720c */ /* 0x040fe20003f86270 */
[----:B------:R-:W-:Y:S01]  /*11b00*/  HMMA.16816.F32 R72, R12, R48, R88 ;  /* 0x000000300c48723c */ /* 0x000fe20000001858 */
[C---:B------:R-:W-:Y:S02]  /*11b10*/  ISETP.GE.OR P6, PT, R10.reuse, R209, !P6 ;  /* 0x000000d10a00720c */ /* 0x040fe400077c6670 */
[C---:B------:R-:W-:Y:S02]  /*11b20*/  ISETP.GE.OR P3, PT, R10.reuse, R208, !P3 ;  /* 0x000000d00a00720c */ /* 0x040fe40005f66670 */
[----:B------:R-:W-:Y:S02]  /*11b30*/  ISETP.GE.OR P4, PT, R10, R207, !P4 ;  /* 0x000000cf0a00720c */ /* 0x000fe40006786670 */
[----:B------:R-:W-:Y:S01]  /*11b40*/  FSEL R201, R225, -INF , !P6 ;  /* 0xff800000e1c97808 */ /* 0x000fe20007000000 */
[----:B------:R-:W-:Y:S01]  /*11b50*/  IMAD.MOV.U32 R30, RZ, RZ, R107 ;  /* 0x000000ffff1e7224 */ /* 0x000fe200078e006b */
[----:B------:R-:W-:Y:S01]  /*11b60*/  FSEL R227, R227, -INF , !P3 ;  /* 0xff800000e3e37808 */ /* 0x000fe20005800000 */
[----:B------:R-:W-:Y:S01]  /*11b70*/  IMAD.MOV.U32 R29, RZ, RZ, R106 ;  /* 0x000000ffff1d7224 */ /* 0x000fe200078e006a */
[----:B------:R-:W-:Y:S01]  /*11b80*/  FSEL R249, R249, -INF , !P4 ;  /* 0xff800000f9f97808 */ /* 0x000fe20006000000 */
[----:B------:R-:W-:Y:S01]  /*11b90*/  IMAD.MOV.U32 R28, RZ, RZ, R104 ;  /* 0x000000ffff1c7224 */ /* 0x000fe200078e0068 */
[----:B-1----:R-:W-:Y:S01]  /*11ba0*/  FSEL R67, R226, -INF , !P1 ;  /* 0xff800000e2437808 */ /* 0x002fe20004800000 */
[----:B------:R-:W-:Y:S01]  /*11bb0*/  IMAD.MOV.U32 R106, RZ, RZ, R105 ;  /* 0x000000ffff6a7224 */ /* 0x000fe200078e0069 */
[----:B------:R-:W-:-:S03]  /*11bc0*/  ISETP.GE.AND P1, PT, R10, R202, PT ;  /* 0x000000ca0a00720c */ /* 0x000fc60003f26270 */
[----:B------:R1:W-:Y:S01]  /*11bd0*/  STL [R1], R67 ;  /* 0x0000004301007387 */ /* 0x0003e20000100800 */
[----:B------:R-:W-:Y:S01]  /*11be0*/  ISETP.GE.OR P1, PT, R10, R206, !P1 ;  /* 0x000000ce0a00720c */ /* 0x000fe20004f26670 */
[----:B------:R-:W-:-:S03]  /*11bf0*/  VIADD R10, R0, 0x10 ;  /* 0x00000010000a7836 */ /* 0x000fc60000000000 */
[----:B------:R-:W-:Y:S01]  /*11c00*/  FSEL R85, R251, -INF , !P1 ;  /* 0xff800000fb557808 */ /* 0x000fe20004800000 */
[----:B------:R-:W-:Y:S01]  /*11c10*/  IMAD.MOV.U32 R49, RZ, RZ, R75 ;  /* 0x000000ffff317224 */ /* 0x000fe200078e004b */
[C---:B------:R-:W-:Y:S01]  /*11c20*/  ISETP.GE.AND P3, PT, R10.reuse, R205, PT ;  /* 0x000000cd0a00720c */ /* 0x040fe20003f66270 */
[----:B------:R-:W-:Y:S01]  /*11c30*/  IMAD.MOV.U32 R48, RZ, RZ, R74 ;  /* 0x000000ffff307224 */ /* 0x000fe200078e004a */
[C---:B------:R-:W-:Y:S01]  /*11c40*/  ISETP.GE.AND P5, PT, R10.reuse, R204, PT ;  /* 0x000000cc0a00720c */ /* 0x040fe20003fa6270 */
[----:B------:R-:W-:Y:S01]  /*11c50*/  IMAD.MOV.U32 R105, RZ, RZ, R72 ;  /* 0x000000ffff697224 */ /* 0x000fe200078e0048 */
[C---:B------:R-:W-:Y:S01]  /*11c60*/  ISETP.GE.AND P2, PT, R10.reuse, R203, PT ;  /* 0x000000cb0a00720c */ /* 0x040fe20003f46270 */
[----:B------:R-:W-:Y:S01]  /*11c70*/  IMAD.MOV.U32 R104, RZ, RZ, R73 ;  /* 0x000000ffff687224 */ /* 0x000fe200078e0049 */
[C---:B------:R-:W-:Y:S01]  /*11c80*/  ISETP.GE.AND P6, PT, R10.reuse, R202, PT ;  /* 0x000000ca0a00720c */ /* 0x040fe20003fc6270 */
[----:B------:R-:W-:Y:S01]  /*11c90*/  IMAD.MOV.U32 R250, RZ, RZ, R49 ;  /* 0x000000fffffa7224 */ /* 0x000fe200078e0031 */
[C---:B------:R-:W-:Y:S01]  /*11ca0*/  ISETP.GE.OR P3, PT, R10.reuse, R209, !P3 ;  /* 0x000000d10a00720c */ /* 0x040fe20005f66670 */
[----:B------:R-:W-:Y:S01]  /*11cb0*/  IMAD.MOV.U32 R251, RZ, RZ, R48 ;  /* 0x000000fffffb7224 */ /* 0x000fe200078e0030 */
[----:B------:R-:W-:-:S02]  /*11cc0*/  ISETP.GE.OR P5, PT, R10, R208, !P5 ;  /* 0x000000d00a00720c */ /* 0x000fc40006fa6670 */
[C---:B------:R-:W-:Y:S02]  /*11cd0*/  ISETP.GE.OR P2, PT, R10.reuse, R207, !P2 ;  /* 0x000000cf0a00720c */ /* 0x040fe40005746670 */
[----:B------:R-:W-:Y:S01]  /*11ce0*/  ISETP.GE.OR P6, PT, R10, R206, !P6 ;  /* 0x000000ce0a00720c */ /* 0x000fe200077c6670 */
[----:B------:R-:W-:Y:S01]  /*11cf0*/  VIADD R10, R0, 0x11 ;  /* 0x00000011000a7836 */ /* 0x000fe20000000000 */
[----:B------:R-:W-:Y:S02]  /*11d00*/  FSEL R200, R244, -INF , !P3 ;  /* 0xff800000f4c87808 */ /* 0x000fe40005800000 */
[----:B------:R-:W-:Y:S01]  /*11d10*/  FSEL R226, R246, -INF , !P5 ;  /* 0xff800000f6e27808 */ /* 0x000fe20006800000 */
[----:B------:R-:W-:Y:S01]  /*11d20*/  IMAD.MOV.U32 R246, RZ, RZ, R66 ;  /* 0x000000fffff67224 */ /* 0x000fe200078e0042 */
[C---:B------:R-:W-:Y:S02]  /*11d30*/  ISETP.GE.AND P4, PT, R10.reuse, R205, PT ;  /* 0x000000cd0a00720c */ /* 0x040fe40003f86270 */
[----:B------:R-:W-:-:S02]  /*11d40*/  ISETP.GE.AND P1, PT, R10, R204, PT ;  /* 0x000000cc0a00720c */ /* 0x000fc40003f26270 */
[C---:B------:R-:W-:Y:S02]  /*11d50*/  ISETP.GE.OR P4, PT, R10.reuse, R209, !P4 ;  /* 0x000000d10a00720c */ /* 0x040fe40006786670 */
[C---:B------:R-:W-:Y:S02]  /*11d60*/  ISETP.GE.AND P3, PT, R10.reuse, R203, PT ;  /* 0x000000cb0a00720c */ /* 0x040fe40003f66270 */
[----:B------:R-:W-:Y:S02]  /*11d70*/  FSEL R224, R245, -INF , !P4 ;  /* 0xff800000f5e07808 */ /* 0x000fe40006000000 */
[C---:B------:R-:W-:Y:S02]  /*11d80*/  ISETP.GE.AND P4, PT, R10.reuse, R202, PT ;  /* 0x000000ca0a00720c */ /* 0x040fe40003f86270 */
[C---:B------:R-:W-:Y:S02]  /*11d90*/  ISETP.GE.OR P1, PT, R10.reuse, R208, !P1 ;  /* 0x000000d00a00720c */ /* 0x040fe40004f26670 */
[----:B------:R-:W-:-:S02]  /*11da0*/  ISETP.GE.OR P3, PT, R10, R207, !P3 ;  /* 0x000000cf0a00720c */ /* 0x000fc40005f66670 */
[----:B------:R-:W-:Y:S01]  /*11db0*/  ISETP.GE.OR P4, PT, R10, R206, !P4 ;  /* 0x000000ce0a00720c */ /* 0x000fe20006786670 */
[----:B------:R-:W-:Y:S01]  /*11dc0*/  VIADD R10, R0, 0x18 ;  /* 0x00000018000a7836 */ /* 0x000fe20000000000 */
[----:B------:R-:W-:Y:S01]  /*11dd0*/  FSEL R225, R247, -INF , !P1 ;  /* 0xff800000f7e17808 */ /* 0x000fe20004800000 */
[----:B------:R-:W-:Y:S01]  /*11de0*/  IMAD.MOV.U32 R247, RZ, RZ, R65 ;  /* 0x000000fffff77224 */ /* 0x000fe200078e0041 */
[----:B------:R-:W-:Y:S02]  /*11df0*/  FSEL R244, R232, -INF , !P2 ;  /* 0xff800000e8f47808 */ /* 0x000fe40005000000 */
[----:B------:R-:W-:Y:S02]  /*11e00*/  FSEL R245, R233, -INF , !P3 ;  /* 0xff800000e9f57808 */ /* 0x000fe40005800000 */
[C---:B------:R-:W-:Y:S02]  /*11e10*/  ISETP.GE.AND P5, PT, R10.reuse, R205, PT ;  /* 0x000000cd0a00720c */ /* 0x040fe40003fa6270 */
[----:B------:R-:W-:-:S02]  /*11e20*/  ISETP.GE.AND P1, PT, R10, R204, PT ;  /* 0x000000cc0a00720c */ /* 0x000fc40003f26270 */
[C---:B------:R-:W-:Y:S02]  /*11e30*/  ISETP.GE.AND P2, PT, R10.reuse, R203, PT ;  /* 0x000000cb0a00720c */ /* 0x040fe40003f46270 */
[C---:B------:R-:W-:Y:S02]  /*11e40*/  ISETP.GE.AND P3, PT, R10.reuse, R202, PT ;  /* 0x000000ca0a00720c */ /* 0x040fe40003f66270 */
[C---:B------:R-:W-:Y:S02]  /*11e50*/  ISETP.GE.OR P5, PT, R10.reuse, R209, !P5 ;  /* 0x000000d10a00720c */ /* 0x040fe40006fa6670 */
[C---:B------:R-:W-:Y:S02]  /*11e60*/  ISETP.GE.OR P1, PT, R10.reuse, R208, !P1 ;  /* 0x000000d00a00720c */ /* 0x040fe40004f26670 */
[C---:B------:R-:W-:Y:S02]  /*11e70*/  ISETP.GE.OR P2, PT, R10.reuse, R207, !P2 ;  /* 0x000000cf0a00720c */ /* 0x040fe40005746670 */
[----:B------:R-:W-:Y:S01]  /*11e80*/  ISETP.GE.OR P3, PT, R10, R206, !P3 ;  /* 0x000000ce0a00720c */ /* 0x000fe20005f66670 */
[----:B------:R-:W-:Y:S01]  /*11e90*/  VIADD R10, R0, 0x19 ;  /* 0x00000019000a7836 */ /* 0x000fe20000000000 */
[----:B------:R-:W-:Y:S01]  /*11ea0*/  FSEL R84, R234, -INF , !P6 ;  /* 0xff800000ea547808 */ /* 0x000fe20007000000 */
[----:B------:R-:W-:Y:S01]  /*11eb0*/  IMAD.MOV.U32 R234, RZ, RZ, R64 ;  /* 0x000000ffffea7224 */ /* 0x000fe200078e0040 */
[----:B------:R-:W-:Y:S01]  /*11ec0*/  FSEL R83, R235, -INF , !P4 ;  /* 0xff800000eb537808 */ /* 0x000fe20006000000 */
[----:B------:R-:W-:Y:S01]  /*11ed0*/  IMAD.MOV.U32 R235, RZ, RZ, R31 ;  /* 0x000000ffffeb7224 */ /* 0x000fe200078e001f */
        /* <DEDUP_REMOVED lines=11> */
[----:B------:R-:W-:Y:S02]  /*11f90*/  FSEL R130, R181, -INF , !P6 ;  /* 0xff800000b5827808 */ /* 0x000fe40007000000 */
[----:B------:R-:W-:Y:S02]  /*11fa0*/  FSEL R183, R183, -INF , !P4 ;  /* 0xff800000b7b77808 */ /* 0x000fe40006000000 */
[----:B------:R-:W-:Y:S01]  /*11fb0*/  FSEL R233, R240, -INF , !P2 ;  /* 0xff800000f0e97808 */ /* 0x000fe20005000000 */
[----:B------:R-:W-:Y:S01]  /*11fc0*/  IMAD.MOV.U32 R240, RZ, RZ, R30 ;  /* 0x000000fffff07224 */ /* 0x000fe200078e001e */
[----:B------:R-:W-:Y:S01]  /*11fd0*/  FSEL R82, R242, -INF , !P3 ;  /* 0xff800000f2527808 */ /* 0x000fe20005800000 */
[----:B------:R-:W-:Y:S01]  /*11fe0*/  IMAD.MOV.U32 R242, RZ, RZ, R29 ;  /* 0x000000fffff27224 */ /* 0x000fe200078e001d */
[----:B------:R-:W-:-:S02]  /*11ff0*/  ISETP.GE.AND P4, PT, R10, R205, PT ;  /* 0x000000cd0a00720c */ /* 0x000fc40003f86270 */
[C---:B------:R-:W-:Y:S02]  /*12000*/  ISETP.GE.AND P2, PT, R10.reuse, R204, PT ;  /* 0x000000cc0a00720c */ /* 0x040fe40003f46270 */
[C---:B------:R-:W-:Y:S02]  /*12010*/  ISETP.GE.AND P3, PT, R10.reuse, R203, PT ;  /* 0x000000cb0a00720c */ /* 0x040fe40003f66270 */
[C---:B------:R-:W-:Y:S02]  /*12020*/  ISETP.GE.AND P6, PT, R10.reuse, R202, PT ;  /* 0x000000ca0a00720c */ /* 0x040fe40003fc6270 */
[C---:B------:R-:W-:Y:S02]  /*12030*/  ISETP.GE.OR P4, PT, R10.reuse, R209, !P4 ;  /* 0x000000d10a00720c */ /* 0x040fe40006786670 */
[C---:B------:R-:W-:Y:S02]  /*12040*/  ISETP.GE.OR P2, PT, R10.reuse, R208, !P2 ;  /* 0x000000d00a00720c */ /* 0x040fe40005746670 */
[----:B------:R-:W-:-:S02]  /*12050*/  ISETP.GE.OR P3, PT, R10, R207, !P3 ;  /* 0x000000cf0a00720c */ /* 0x000fc40005f66670 */
[----:B------:R-:W-:Y:S01]  /*12060*/  ISETP.GE.OR P6, PT, R10, R206, !P6 ;  /* 0x000000ce0a00720c */ /* 0x000fe200077c6670 */
[----:B------:R-:W-:Y:S01]  /*12070*/  VIADD R10, R0, 0x21 ;  /* 0x00000021000a7836 */ /* 0x000fe20000000000 */
[----:B------:R-:W-:Y:S01]  /*12080*/  FSEL R232, R241, -INF , !P5 ;  /* 0xff800000f1e87808 */ /* 0x000fe20006800000 */
[----:B------:R-:W-:Y:S01]  /*12090*/  IMAD.MOV.U32 R241, RZ, RZ, R28 ;  /* 0x000000fffff17224 */ /* 0x000fe200078e001c */
[----:B------:R-:W-:Y:S01]  /*120a0*/  FSEL R81, R243, -INF , !P1 ;  /* 0xff800000f3517808 */ /* 0x000fe20004800000 */
[----:B------:R-:W-:Y:S01]  /*120b0*/  LDSM.16.M88.4 R28, [R192] ;  /* 0x00000000c01c783b */ /* 0x000fe20000000200 */
[----:B------:R-:W-:Y:S02]  /*120c0*/  ISETP.GE.AND P5, PT, R10, R205, PT ;  /* 0x000000cd0a00720c */ /* 0x000fe40003fa6270 */
[----:B------:R-:W-:Y:S02]  /*120d0*/  FSEL R117, R228, -INF , !P4 ;  /* 0xff800000e4757808 */ /* 0x000fe40006000000 */
[----:B------:R-:W-:-:S02]  /*120e0*/  ISETP.GE.OR P5, PT, R10, R209, !P5 ;  /* 0x000000d10a00720c */ /* 0x000fc40006fa6670 */
[C---:B------:R-:W-:Y:S02]  /*120f0*/  ISETP.GE.AND P1, PT, R10.reuse, R204, PT ;  /* 0x000000cc0a00720c */ /* 0x040fe40003f26270 */
[----:B------:R-:W-:Y:S02]  /*12100*/  FSEL R107, R229, -INF , !P5 ;  /* 0xff800000e56b7808 */ /* 0x000fe40006800000 */
[C---:B------:R-:W-:Y:S02]  /*12110*/  ISETP.GE.AND P4, PT, R10.reuse, R203, PT ;  /* 0x000000cb0a00720c */ /* 0x040fe40003f86270 */
[C---:B------:R-:W-:Y:S02]  /*12120*/  ISETP.GE.AND P5, PT, R10.reuse, R202, PT ;  /* 0x000000ca0a00720c */ /* 0x040fe40003fa6270 */
[C---:B------:R-:W-:Y:S02]  /*12130*/  ISETP.GE.OR P1, PT, R10.reuse, R208, !P1 ;  /* 0x000000d00a00720c */ /* 0x040fe40004f26670 */
[----:B------:R-:W-:-:S02]  /*12140*/  ISETP.GE.OR P4, PT, R10, R207, !P4 ;  /* 0x000000cf0a00720c */ /* 0x000fc40006786670 */
[----:B------:R-:W-:Y:S01]  /*12150*/  ISETP.GE.OR P5, PT, R10, R206, !P5 ;  /* 0x000000ce0a00720c */ /* 0x000fe20006fa6670 */
[----:B------:R-:W-:Y:S01]  /*12160*/  VIADD R10, R0, 0x28 ;  /* 0x00000028000a7836 */ /* 0x000fe20000000000 */
        /* <DEDUP_REMOVED lines=81> */
[----:B-1----:R-:W-:Y:S02]  /*12680*/  FSEL R67, R122, -INF , !P5 ;  /* 0xff8000007a437808 */ /* 0x002fe40006800000 */
        /* <DEDUP_REMOVED lines=63> */
[C---:B------:R-:W-:Y:S02]  /*12a80*/  ISETP.GE.AND P4, PT, R10.reuse, R205, PT ;  /* 0x000000cd0a00720c */ /* 0x040fe40003f86270 */
[C---:B------:R-:W-:Y:S02]  /*12a90*/  ISETP.GE.AND P3, PT, R10.reuse, R204, PT ;  /* 0x000000cc0a00720c */ /* 0x040fe40003f66270 */
[----:B------:R-:W-:-:S02]  /*12aa0*/  ISETP.GE.OR P4, PT, R10, R209, !P4 ;  /* 0x000000d10a00720c */ /* 0x000fc40006786670 */
[----:B------:R-:W-:Y:S02]  /*12ab0*/  ISETP.GE.OR P3, PT, R10, R208, !P3 ;  /* 0x000000d00a00720c */ /* 0x000fe40005f66670 */
[----:B------:R-:W-:Y:S02]  /*12ac0*/  FSEL R88, R32, -INF , !P1 ;  /* 0xff80000020587808 */ /* 0x000fe40004800000 */
[----:B------:R-:W-:Y:S02]  /*12ad0*/  FSEL R53, R33, -INF , !P4 ;  /* 0xff80000021357808 */ /* 0x000fe40006000000 */
[----:B------:R-:W-:Y:S02]  /*12ae0*/  FSEL R103, R34, -INF , !P5 ;  /* 0xff80000022677808 */ /* 0x000fe40006800000 */
[----:B------:R-:W-:Y:S02]  /*12af0*/  FSEL R102, R35, -INF , !P3 ;  /* 0xff80000023667808 */ /* 0x000fe40005800000 */
[----:B------:R-:W1:Y:S01]  /*12b00*/  LDSM.16.M88.4 R32, [R170+0x3c00] ;  /* 0x003c0000aa20783b */ /* 0x000e620000000200 */
[----:B------:R-:W-:Y:S01]  /*12b10*/  ISETP.GE.AND P1, PT, R10, R203, PT ;  /* 0x000000cb0a00720c */ /* 0x000fe20003f26270 */
[----:B------:R-:W-:-:S04]  /*12b20*/  DEPBAR.LE SB0, 0x0 ;  /* 0x000080000000791a */ /* 0x000fc80000000000 */
[----:B------:R-:W-:Y:S01]  /*12b30*/  BAR.SYNC.DEFER_BLOCKING 0x0 ;  /* 0x0000000000007b1d */ /* 0x000fe20000010000 */
[C---:B------:R-:W-:Y:S02]  /*12b40*/  ISETP.GE.AND P4, PT, R10.reuse, R202, PT ;  /* 0x000000ca0a00720c */ /* 0x040fe40003f86270 */
[C---:B------:R-:W-:Y:S02]  /*12b50*/  ISETP.GE.OR P1, PT, R10.reuse, R207, !P1 ;  /* 0x000000cf0a00720c */ /* 0x040fe40004f26670 */
[----:B------:R-:W-:Y:S01]  /*12b60*/  ISETP.GE.OR P4, PT, R10, R206, !P4 ;  /* 0x000000ce0a00720c */ /* 0x000fe20006786670 */
        /* <DEDUP_REMOVED lines=15> */
[----:B------:R-:W-:Y:S01]  /*12c60*/  FSEL R48, R110, -INF , !P1 ;  /* 0xff8000006e307808 */ /* 0x000fe20004800000 */
[----:B-1----:R-:W-:Y:S01]  /*12c70*/  HMMA.16816.F32 R40, R20, R32, RZ ;  /* 0x000000201428723c */ /* 0x002fe200000018ff */
[----:B------:R-:W-:-:S02]  /*12c80*/  ISETP.GE.AND P4, PT, R10, R205, PT ;  /* 0x000000cd0a00720c */ /* 0x000fc40003f86270 */
[C---:B------:R-:W-:Y:S02]  /*12c90*/  ISETP.GE.AND P6, PT, R10.reuse, R204, PT ;  /* 0x000000cc0a00720c */ /* 0x040fe40003fc6270 */
[C---:B------:R-:W-:Y:S01]  /*12ca0*/  ISETP.GE.AND P2, PT, R10.reuse, R203, PT ;  /* 0x000000cb0a00720c */ /* 0x040fe20003f46270 */
[----:B------:R-:W-:Y:S01]  /*12cb0*/  HMMA.16816.F32 R44, R24, R32, RZ ;  /* 0x00000020182c723c */ /* 0x000fe200000018ff */
[C---:B------:R-:W-:Y:S02]  /*12cc0*/  ISETP.GE.AND P1, PT, R10.reuse, R202, PT ;  /* 0x000000ca0a00720c */ /* 0x040fe40003f26270 */
[C---:B------:R-:W-:Y:S02]  /*12cd0*/  ISETP.GE.OR P4, PT, R10.reuse, R209, !P4 ;  /* 0x000000d10a00720c */ /* 0x040fe40006786670 */
[C---:B------:R-:W-:Y:S02]  /*12ce0*/  ISETP.GE.OR P6, PT, R10.reuse, R208, !P6 ;  /* 0x000000d00a00720c */ /* 0x040fe400077c6670 */
[----:B------:R-:W-:-:S02]  /*12cf0*/  ISETP.GE.OR P2, PT, R10, R207, !P2 ;  /* 0x000000cf0a00720c */ /* 0x000fc40005746670 */
[----:B------:R-:W-:Y:S01]  /*12d00*/  ISETP.GE.OR P1, PT, R10, R206, !P1 ;  /* 0x000000ce0a00720c */ /* 0x000fe20004f26670 */
[----:B------:R-:W-:-:S08]  /*12d10*/  VIADD R10, R0, 0x60 ;  /* 0x00000060000a7836 */ /* 0x000fd00000000000 */
[----:B------:R-:W-:Y:S06]  /*12d20*/  HMMA.16816.F32 R56, R12, R28, R40 ;  /* 0x0000001c0c38723c */ /* 0x000fec0000001828 */
[-C--:B------:R-:W-:Y:S06]  /*12d30*/  HMMA.16816.F32 R40, R20, R70.reuse, RZ ;  /* 0x000000461428723c */ /* 0x080fec00000018ff */
[C---:B------:R-:W-:Y:S06]  /*12d40*/  HMMA.16816.F32 R68, R24.reuse, R70, RZ ;  /* 0x000000461844723c */ /* 0x040fec00000018ff */
[-C--:B------:R-:W-:Y:S06]  /*12d50*/  HMMA.16816.F32 R24, R24, R34.reuse, RZ ;  /* 0x000000221818723c */ /* 0x080fec00000018ff */
[----:B------:R-:W-:Y:S06]  /*12d60*/  HMMA.16816.F32 R20, R20, R34, RZ ;  /* 0x000000221414723c */ /* 0x000fec00000018ff */
[----:B------:R-:W-:Y:S01]  /*12d70*/  HMMA.16816.F32 R60, R16, R28, R44 ;  /* 0x0000001c103c723c */ /* 0x000fe2000000182c */
[----:B------:R-:W-:-:S02]  /*12d80*/  FSEL R35, R106, -INF , !P4 ;  /* 0xff8000006a237808 */ /* 0x000fc40006000000 */
[----:B------:R-:W-:Y:S02]  /*12d90*/  FSEL R106, R109, -INF , !P2 ;  /* 0xff8000006d6a7808 */ /* 0x000fe40005000000 */
[C---:B------:R-:W-:Y:S01]  /*12da0*/  ISETP.GE.AND P4, PT, R10.reuse, R203, PT ;  /* 0x000000cb0a00720c */ /* 0x040fe20003f86270 */
[-C--:B------:R-:W-:Y:S01]  /*12db0*/  HMMA.16816.F32 R40, R12, R50.reuse, R40 ;  /* 0x000000320c28723c */ /* 0x080fe20000001828 */
[----:B------:R-:W-:Y:S02]  /*12dc0*/  FSEL R44, R241, -INF , !P5 ;  /* 0xff800000f12c7808 */ /* 0x000fe40006800000 */
[C---:B------:R-:W-:Y:S02]  /*12dd0*/  ISETP.GE.AND P5, PT, R10.reuse, R205, PT ;  /* 0x000000cd0a00720c */ /* 0x040fe40003fa6270 */
[C---:B------:R-:W-:Y:S01]  /*12de0*/  ISETP.GE.AND P2, PT, R10.reuse, R202, PT ;  /* 0x000000ca0a00720c */ /* 0x040fe20003f46270 */
[----:B------:R-:W-:Y:S01]  /*12df0*/  HMMA.16816.F32 R68, R16, R50, R68 ;  /* 0x000000321044723c */ /* 0x000fe20000001844 */
[----:B------:R-:W-:-:S02]  /*12e00*/  ISETP.GE.OR P5, PT, R10, R209, !P5 ;  /* 0x000000d10a00720c */ /* 0x000fc40006fa6670 */
[C---:B------:R-:W-:Y:S02]  /*12e10*/  ISETP.GE.OR P4, PT, R10.reuse, R207, !P4 ;  /* 0x000000cf0a00720c */ /* 0x040fe40006786670 */
[----:B------:R-:W-:Y:S01]  /*12e20*/  ISETP.GE.OR P2, PT, R10, R206, !P2 ;  /* 0x000000ce0a00720c */ /* 0x000fe20005746670 */
[-C--:B------:R-:W-:Y:S01]  /*12e30*/  HMMA.16816.F32 R16, R16, R30.reuse, R24 ;  /* 0x0000001e1010723c */ /* 0x080fe20000001818 */
[----:B------:R-:W-:Y:S02]  /*12e40*/  FSEL R50, R242, -INF , !P3 ;  /* 0xff800000f2327808 */ /* 0x000fe40005800000 */
[C---:B------:R-:W-:Y:S02]  /*12e50*/  ISETP.GE.AND P3, PT, R10.reuse, R204, PT ;  /* 0x000000cc0a00720c */ /* 0x040fe40003f66270 */
[----:B------:R-:W-:Y:S01]  /*12e60*/  FSEL R28, R111, -INF , !P1 ;  /* 0xff8000006f1c7808 */ /* 0x000fe20004800000 */
[----:B------:R-:W-:Y:S01]  /*12e70*/  HMMA.16816.F32 R12, R12, R30, R20 ;  /* 0x0000001e0c0c723c */ /* 0x000fe20000001814 */
[----:B------:R-:W-:Y:S01]  /*12e80*/  ISETP.GE.OR P3, PT, R10, R208, !P3 ;  /* 0x000000d00a00720c */ /* 0x000fe20005f66670 */
[----:B------:R-:W-:Y:S01]  /*12e90*/  VIADD R10, R0, 0x61 ;  /* 0x00000061000a7836 */ /* 0x000fe20000000000 */
[----:B------:R-:W-:-:S02]  /*12ea0*/  FSEL R47, R240, -INF , !P6 ;  /* 0xff800000f02f7808 */ /* 0x000fc40007000000 */
[----:B------:R-:W-:Y:S02]  /*12eb0*/  FSEL R34, R235, -INF , !P5 ;  /* 0xff800000eb227808 */ /* 0x000fe40006800000 */
[----:B------:R-:W-:Y:S02]  /*12ec0*/  FSEL R46, R234, -INF , !P3 ;  /* 0xff800000ea2e7808 */ /* 0x000fe40005800000 */
[C---:B------:R-:W-:Y:S02]  /*12ed0*/  ISETP.GE.AND P6, PT, R10.reuse, R205, PT ;  /* 0x000000cd0a00720c */ /* 0x040fe40003fc6270 */
[C---:B------:R-:W-:Y:S02]  /*12ee0*/  ISETP.GE.AND P1, PT, R10.reuse, R204, PT ;  /* 0x000000cc0a00720c */ /* 0x040fe40003f26270 */
[C---:B------:R-:W-:Y:S02]  /*12ef0*/  ISETP.GE.AND P5, PT, R10.reuse, R203, PT ;  /* 0x000000cb0a00720c */ /* 0x040fe40003fa6270 */
[----:B------:R-:W-:-:S02]  /*12f00*/  ISETP.GE.AND P3, PT, R10, R202, PT ;  /* 0x000000ca0a00720c */ /* 0x000fc40003f66270 */
[C---:B------:R-:W-:Y:S02]  /*12f10*/  ISETP.GE.OR P6, PT, R10.reuse, R209, !P6 ;  /* 0x000000d10a00720c */ /* 0x040fe400077c6670 */
[C---:B------:R-:W-:Y:S02]  /*12f20*/  ISETP.GE.OR P1, PT, R10.reuse, R208, !P1 ;  /* 0x000000d00a00720c */ /* 0x040fe40004f26670 */
[C---:B------:R-:W-:Y:S02]  /*12f30*/  ISETP.GE.OR P5, PT, R10.reuse, R207, !P5 ;  /* 0x000000cf0a00720c */ /* 0x040fe40006fa6670 */
[----:B------:R-:W-:Y:S01]  /*12f40*/  ISETP.GE.OR P3, PT, R10, R206, !P3 ;  /* 0x000000ce0a00720c */ /* 0x000fe20005f66670 */
[----:B------:R-:W-:Y:S01]  /*12f50*/  VIADD R10, R0, 0x68 ;  /* 0x00000068000a7836 */ /* 0x000fe20000000000 */
[----:B------:R-:W-:Y:S02]  /*12f60*/  FSEL R33, R247, -INF , !P6 ;  /* 0xff800000f7217808 */ /* 0x000fe40007000000 */
[----:B------:R-:W-:-:S02]  /*12f70*/  FSEL R45, R246, -INF , !P1 ;  /* 0xff800000f62d7808 */ /* 0x000fc40004800000 */
[----:B------:R-:W-:Y:S02]  /*12f80*/  FSEL R105, R105, -INF , !P4 ;  /* 0xff80000069697808 */ /* 0x000fe40006000000 */
[----:B------:R-:W-:Y:S01]  /*12f90*/  FSEL R27, R251, -INF , !P2 ;  /* 0xff800000fb1b7808 */ /* 0x000fe20005000000 */
[----:B------:R-:W-:Y:S01]  /*12fa0*/  IMAD.MOV.U32 R251, RZ, RZ, R11 ;  /* 0x000000fffffb7224 */ /* 0x000fe200078e000b */
[----:B------:R-:W-:Y:S01]  /*12fb0*/  ISETP.GE.AND P1, PT, R10, R205, PT ;  /* 0x000000cd0a00720c */ /* 0x000fe20003f26270 */
[----:B------:R-:W-:Y:S01]  /*12fc0*/  VIADD R11, R0, 0x70 ;  /* 0x00000070000b7836 */ /* 0x000fe20000000000 */
        /* <DEDUP_REMOVED lines=9> */
[----:B------:R-:W-:Y:S01]  /*13060*/  FSEL R26, R250, -INF , !P3 ;  /* 0xff800000fa1a7808 */ /* 0x000fe20005800000 */
[----:B------:R-:W-:Y:S01]  /*13070*/  IMAD.MOV.U32 R250, RZ, RZ, R101 ;  /* 0x000000fffffa7224 */ /* 0x000fe200078e0065 */
[----:B------:R-:W-:-:S02]  /*13080*/  ISETP.GE.AND P1, PT, R10, R203, PT ;  /* 0x000000cb0a00720c */ /* 0x000fc40003f26270 */
[----:B------:R-:W-:Y:S02]  /*13090*/  FSEL R104, R104, -INF , !P5 ;  /* 0xff80000068687808 */ /* 0x000fe40006800000 */
[----:B------:R-:W-:Y:S02]  /*130a0*/  ISETP.GE.OR P1, PT, R10, R207, !P1 ;  /* 0x000000cf0a00720c */ /* 0x000fe40004f26670 */
[----:B------:R-:W-:Y:S02]  /*130b0*/  FSEL R101, R40, -INF , !P4 ;  /* 0xff80000028657808 */ /* 0x000fe40006000000 */
[C---:B------:R-:W-:Y:S02]  /*130c0*/  ISETP.GE.AND P3, PT, R10.reuse, R205, PT ;  /* 0x000000cd0a00720c */ /* 0x040fe40003f66270 */
[C---:B------:R-:W-:Y:S02]  /*130d0*/  ISETP.GE.AND P5, PT, R10.reuse, R204, PT ;  /* 0x000000cc0a00720c */ /* 0x040fe40003fa6270 */
[----:B------:R-:W-:-:S02]  /*130e0*/  ISETP.GE.AND P4, PT, R10, R202, PT ;  /* 0x000000ca0a00720c */ /* 0x000fc40003f86270 */
[----:B------:R-:W-:Y:S02]  /*130f0*/  FSEL R25, R42, -INF , !P2 ;  /* 0xff8000002a197808 */ /* 0x000fe40005000000 */
[----:B------:R-:W-:Y:S02]  /*13100*/  FSEL R68, R41, -INF , !P1 ;  /* 0xff80000029447808 */ /* 0x000fe40004800000 */
[C---:B------:R-:W-:Y:S02]  /*13110*/  ISETP.GE.AND P2, PT, R11.reuse, R205, PT ;  /* 0x000000cd0b00720c */ /* 0x040fe40003f46270 */
[----:B------:R-:W-:Y:S02]  /*13120*/  ISETP.GE.AND P1, PT, R11, R204, PT ;  /* 0x000000cc0b00720c */ /* 0x000fe40003f26270 */
[C---:B------:R-:W-:Y:S02]  /*13130*/  ISETP.GE.OR P3, PT, R10.reuse, R209, !P3 ;  /* 0x000000d10a00720c */ /* 0x040fe40005f66670 */
[----:B------:R-:W-:-:S02]  /*13140*/  ISETP.GE.OR P5, PT, R10, R208, !P5 ;  /* 0x000000d00a00720c */ /* 0x000fc40006fa6670 */
[----:B------:R-:W-:Y:S01]  /*13150*/  ISETP.GE.OR P4, PT, R10, R206, !P4 ;  /* 0x000000ce0a00720c */ /* 0x000fe20006786670 */
[----:B------:R-:W-:Y:S01]  /*13160*/  VIADD R10, R0, 0x71 ;  /* 0x00000071000a7836 */ /* 0x000fe20000000000 */
[C---:B------:R-:W-:Y:S02]  /*13170*/  ISETP.GE.OR P2, PT, R11.reuse, R209, !P2 ;  /* 0x000000d10b00720c */ /* 0x040fe40005746670 */
[----:B------:R-:W-:Y:S02]  /*13180*/  ISETP.GE.OR P1, PT, R11, R208, !P1 ;  /* 0x000000d00b00720c */ /* 0x000fe40004f26670 */
[----:B------:R-:W-:Y:S02]  /*13190*/  FSEL R24, R43, -INF , !P4 ;  /* 0xff8000002b187808 */ /* 0x000fe40006000000 */
[----:B------:R-:W-:Y:S02]  /*131a0*/  FSEL R31, R60, -INF , !P2 ;  /* 0xff8000003c1f7808 */ /* 0x000fe40005000000 */
[----:B------:R-:W-:-:S02]  /*131b0*/  FSEL R43, R62, -INF , !P1 ;  /* 0xff8000003e2b7808 */ /* 0x000fc40004800000 */
[C---:B------:R-:W-:Y:S02]  /*131c0*/  ISETP.GE.AND P4, PT, R11.reuse, R203, PT ;  /* 0x000000cb0b00720c */ /* 0x040fe40003f86270 */
[C---:B------:R-:W-:Y:S02]  /*131d0*/  ISETP.GE.AND P2, PT, R11.reuse, R202, PT ;  /* 0x000000ca0b00720c */ /* 0x040fe40003f46270 */
[C---:B------:R-:W-:Y:S02]  /*131e0*/  ISETP.GE.AND P1, PT, R10.reuse, R205, PT ;  /* 0x000000cd0a00720c */ /* 0x040fe40003f26270 */
[C---:B------:R-:W-:Y:S02]  /*131f0*/  ISETP.GE.OR P4, PT, R11.reuse, R207, !P4 ;  /* 0x000000cf0b00720c */ /* 0x040fe40006786670 */
[----:B------:R-:W-:Y:S02]  /*13200*/  ISETP.GE.OR P2, PT, R11, R206, !P2 ;  /* 0x000000ce0b00720c */ /* 0x000fe40005746670 */
[----:B------:R-:W-:-:S02]  /*13210*/  ISETP.GE.OR P1, PT, R10, R209, !P1 ;  /* 0x000000d10a00720c */ /* 0x000fc40004f26670 */
[----:B------:R-:W-:Y:S02]  /*13220*/  FSEL R60, R56, -INF , !P4 ;  /* 0xff800000383c7808 */ /* 0x000fe40006000000 */
[----:B------:R-:W-:Y:S02]  /*13230*/  FSEL R23, R58, -INF , !P2 ;  /* 0xff8000003a177808 */ /* 0x000fe40005000000 */
[----:B------:R-:W-:Y:S02]  /*13240*/  FSEL R30, R61, -INF , !P1 ;  /* 0xff8000003d1e7808 */ /* 0x000fe40004800000 */
[C---:B------:R-:W-:Y:S02]  /*13250*/  ISETP.GE.AND P4, PT, R10.reuse, R204, PT ;  /* 0x000000cc0a00720c */ /* 0x040fe40003f86270 */
[C---:B------:R-:W-:Y:S02]  /*13260*/  ISETP.GE.AND P2, PT, R10.reuse, R203, PT ;  /* 0x000000cb0a00720c */ /* 0x040fe40003f46270 */
[----:B------:R-:W-:-:S02]  /*13270*/  ISETP.GE.AND P1, PT, R10, R202, PT ;  /* 0x000000ca0a00720c */ /* 0x000fc40003f26270 */
[C---:B------:R-:W-:Y:S02]  /*13280*/  ISETP.GE.OR P4, PT, R10.reuse, R208, !P4 ;  /* 0x000000d00a00720c */ /* 0x040fe40006786670 */
[C---:B------:R-:W-:Y:S02]  /*13290*/  ISETP.GE.OR P2, PT, R10.reuse, R207, !P2 ;  /* 0x000000cf0a00720c */ /* 0x040fe40005746670 */
[----:B------:R-:W-:Y:S01]  /*132a0*/  ISETP.GE.OR P1, PT, R10, R206, !P1 ;  /* 0x000000ce0a00720c */ /* 0x000fe20004f26670 */
[C---:B------:R-:W-:Y:S01]  /*132b0*/  VIADD R10, R0.reuse, 0x78 ;  /* 0x00000078000a7836 */ /* 0x040fe20000000000 */
[----:B------:R-:W-:Y:S01]  /*132c0*/  FSEL R29, R69, -INF , !P3 ;  /* 0xff800000451d7808 */ /* 0x000fe20005800000 */
[----:B------:R-:W-:Y:S01]  /*132d0*/  VIADD R0, R0, 0x79 ;  /* 0x0000007900007836 */ /* 0x000fe20000000000 */
[----:B------:R-:W-:Y:S02]  /*132e0*/  FSEL R22, R59, -INF , !P1 ;  /* 0xff8000003b167808 */ /* 0x000fe40004800000 */
[----:B------:R-:W-:-:S02]  /*132f0*/  FSEL R57, R57, -INF , !P2 ;  /* 0xff80000039397808 */ /* 0x000fc40005000000 */
[-C--:B------:R-:W-:Y:S02]  /*13300*/  ISETP.GE.AND P1, PT, R0, R203.reuse, PT ;  /* 0x000000cb0000720c */ /* 0x080fe40003f26270 */
[----:B------:R-:W-:Y:S02]  /*13310*/  ISETP.GE.AND P3, PT, R10, R203, PT ;  /* 0x000000cb0a00720c */ /* 0x000fe40003f66270 */
[----:B------:R-:W-:Y:S02]  /*13320*/  ISETP.GE.OR P1, PT, R0, R207, !P1 ;  /* 0x000000cf0000720c */ /* 0x000fe40004f26670 */
[----:B------:R-:W-:Y:S02]  /*13330*/  ISETP.GE.AND P2, PT, R10, R202, PT ;  /* 0x000000ca0a00720c */ /* 0x000fe40003f46270 */
[----:B------:R-:W-:Y:S02]  /*13340*/  FSEL R51, R13, -INF , !P1 ;  /* 0xff8000000d337808 */ /* 0x000fe40004800000 */
[----:B------:R-:W-:-:S02]  /*13350*/  ISETP.GT.AND P1, PT, R250, R251, PT ;  /* 0x000000fbfa00720c */ /* 0x000fc40003f24270 */
[C---:B------:R-:W-:Y:S02]  /*13360*/  ISETP.GE.OR P3, PT, R10.reuse, R207, !P3 ;  /* 0x000000cf0a00720c */ /* 0x040fe40005f66670 */
[----:B------:R-:W-:Y:S02]  /*13370*/  ISETP.GE.OR P2, PT, R10, R206, !P2 ;  /* 0x000000ce0a00720c */ /* 0x000fe40005746670 */
[----:B------:R-:W-:Y:S02]  /*13380*/  FSEL R42, R63, -INF , !P4 ;  /* 0xff8000003f2a7808 */ /* 0x000fe40006000000 */
[----:B------:R-:W-:Y:S02]  /*13390*/  FSEL R41, R70, -INF , !P6 ;  /* 0xff80000046297808 */ /* 0x000fe40007000000 */
[----:B------:R-:W-:Y:S02]  /*133a0*/  FSEL R40, R71, -INF , !P5 ;  /* 0xff80000047287808 */ /* 0x000fe40006800000 */
[----:B------:R-:W-:-:S02]  /*133b0*/  FSEL R56, R12, -INF , !P3 ;  /* 0xff8000000c387808 */ /* 0x000fc40005800000 */
[----:B------:R-:W-:Y:S02]  /*133c0*/  FSEL R21, R14, -INF , !P2 ;  /* 0xff8000000e157808 */ /* 0x000fe40005000000 */
[CC--:B------:R-:W-:Y:S02]  /*133d0*/  ISETP.GE.AND P6, PT, R10.reuse, R205.reuse, PT ;  /* 0x000000cd0a00720c */ /* 0x0c0fe40003fc6270 */
[-C--:B------:R-:W-:Y:S02]  /*133e0*/  ISETP.GE.AND P4, PT, R10, R204.reuse, PT ;  /* 0x000000cc0a00720c */ /* 0x080fe40003f86270 */
[C---:B------:R-:W-:Y:S02]  /*133f0*/  ISETP.GE.AND P5, PT, R0.reuse, R205, PT ;  /* 0x000000cd0000720c */ /* 0x040fe40003fa6270 */
[C---:B------:R-:W-:Y:S02]  /*13400*/  ISETP.GE.AND P3, PT, R0.reuse, R204, PT ;  /* 0x000000cc0000720c */ /* 0x040fe40003f66270 */
[----:B------:R-:W-:-:S02]  /*13410*/  ISETP.GE.AND P2, PT, R0, R202, PT ;  /* 0x000000ca0000720c */ /* 0x000fc40003f46270 */
[CC--:B------:R-:W-:Y:S02]  /*13420*/  ISETP.GE.OR P6, PT, R10.reuse, R209.reuse, !P6 ;  /* 0x000000d10a00720c */ /* 0x0c0fe400077c6670 */
[-C--:B------:R-:W-:Y:S02]  /*13430*/  ISETP.GE.OR P4, PT, R10, R208.reuse, !P4 ;  /* 0x000000d00a00720c */ /* 0x080fe40006786670 */
[C---:B------:R-:W-:Y:S02]  /*13440*/  ISETP.GE.OR P5, PT, R0.reuse, R209, !P5 ;  /* 0x000000d10000720c */ /* 0x040fe40006fa6670 */
[C---:B------:R-:W-:Y:S02]  /*13450*/  ISETP.GE.OR P3, PT, R0.reuse, R208, !P3 ;  /* 0x000000d00000720c */ /* 0x040fe40005f66670 */
[----:B------:R-:W-:Y:S02]  /*13460*/  ISETP.GE.OR P2, PT, R0, R206, !P2 ;  /* 0x000000ce0000720c */ /* 0x000fe40005746670 */
[----:B------:R-:W-:-:S02]  /*13470*/  FSEL R16, R16, -INF , !P6 ;  /* 0xff80000010107808 */ /* 0x000fc40007000000 */
[----:B------:R-:W-:Y:S02]  /*13480*/  FSEL R20, R15, -INF , !P2 ;  /* 0xff8000000f147808 */ /* 0x000fe40005000000 */
[----:B------:R-:W-:Y:S02]  /*13490*/  FSEL R18, R18, -INF , !P4 ;  /* 0xff80000012127808 */ /* 0x000fe40006000000 */
[----:B------:R-:W-:Y:S02]  /*134a0*/  FSEL R17, R17, -INF , !P5 ;  /* 0xff80000011117808 */ /* 0x000fe40006800000 */
[----:B------:R-:W-:Y:S01]  /*134b0*/  FSEL R19, R19, -INF , !P3 ;  /* 0xff80000013137808 */ /* 0x000fe20005800000 */
[----:B------:R-:W-:Y:S06]  /*134c0*/  @!P1 BRA `(.L_x_1052) ;  /* 0x0000000000d89947 */ /* 0x000fec0003800000 */
[----:B------:R-:W2:Y:S04]  /*134d0*/  LDL.64 R240, [R1+0x378] ;  /* 0x0003780001f07983 */ /* 0x000ea80000100a00 */
[----:B------:R-:W3:Y:S04]  /*134e0*/  LDL.LU R235, [R1+0x22c] ;  /* 0x00022c0001eb7983 */ /* 0x000ee80000300800 */
[----:B------:R-:W2:Y:S04]  /*134f0*/  LDL.LU R234, [R1+0x228] ;  /* 0x0002280001ea7983 */ /* 0x000ea80000300800 */
[----:B------:R-:W4:Y:S04]  /*13500*/  LDL.64 R246, [R1+0x110] ;  /* 0x0001100001f67983 */ /* 0x000f280000100a00 */
[----:B------:R-:W5:Y:S04]  /*13510*/  LDL.64 R250, [R1+0x88] ;  /* 0x0000880001fa7983 */ /* 0x000f680000100a00 */
[----:B------:R-:W3:Y:S01]  /*13520*/  LDL.LU R242, [R1+0xa8] ;  /* 0x0000a80001f27983 */ /* 0x000ee20000300800 */
[----:B------:R-:W-:Y:S03]  /*13530*/  BSSY B0, `(.L_x_1053) ;  /* 0x000002e000007945 */ /* 0x000fe60003800000 */
[----:B------:R1:W-:Y:S04]  /*13540*/  @P0 STS [R210+0x2000], RZ ;  /* 0x002000ffd2000388 */ /* 0x0003e80000000800 */
[----:B------:R1:W-:Y:S04]  /*13550*/  @P0 STS [R210+0x2004], RZ ;  /* 0x002004ffd2000388 */ /* 0x0003e80000000800 */
[----:B------:R1:W-:Y:S01]  /*13560*/  @P0 STS.64 [R210+0x2008], RZ ;  /* 0x002008ffd2000388 */ /* 0x0003e20000000a00 */
[----:B---3--:R-:W-:-:S04]  /*13570*/  VIADD R0, R242, 0xfffffffd ;  /* 0xfffffffdf2007836 */ /* 0x008fc80000000000 */
[----:B--2---:R-:W-:-:S04]  /*13580*/  IMAD.WIDE.U32 R12, R0, R234, R240 ;  /* 0x000000ea000c7225 */ /* 0x004fc800078e00f0 */
[----:B------:R-:W-:Y:S01]  /*13590*/  IMAD R10, R235, R0, RZ ;  /* 0x00000000eb0a7224 */ /* 0x000fe200078e02ff */
[----:B------:R-:W-:Y:S02]  /*135a0*/  SHF.R.S32.HI R0, RZ, 0x1f, R0 ;  /* 0x0000001fff007819 */ /* 0x000fe40000011400 */
[----:B-----5:R-:W-:-:S03]  /*135b0*/  @!P0 LEA R14, P1, R12, R250, 0x1 ;  /* 0x000000fa0c0e8211 */ /* 0x020fc600078208ff */
[----:B------:R-:W-:Y:S01]  /*135c0*/  IMAD R10, R0, R234, R10 ;  /* 0x000000ea000a7224 */ /* 0x000fe200078e020a */
[----:B----4-:R-:W-:-:S03]  /*135d0*/  @!P0 LEA R0, P2, R246, R12, 0x5 ;  /* 0x0000000cf6008211 */ /* 0x010fc600078428ff */
[----:B------:R-:W-:-:S05]  /*135e0*/  IMAD.IADD R11, R13, 0x1, R10 ;  /* 0x000000010d0b7824 */ /* 0x000fca00078e020a */
[----:B------:R-:W-:-:S05]  /*135f0*/  @!P0 LEA.HI.X R15, R12, R251, R11, 0x1, P1 ;  /* 0x000000fb0c0f8211 */ /* 0x000fca00008f0c0b */
[----:B------:R-:W-:Y:S01]  /*13600*/  @!PT LDS RZ, [RZ] ;  /* 0x00000000fffff984 */ /* 0x000fe20000000800 */
[----:B------:R-:W-:Y:S01]  /*13610*/  @!PT LDS RZ, [RZ] ;  /* 0x00000000fffff984 */ /* 0x000fe20000000800 */
[----:B------:R-:W-:Y:S01]  /*13620*/  @!PT LDS RZ, [RZ] ;  /* 0x00000000fffff984 */ /* 0x000fe20000000800 */
[----:B------:R2:W-:Y:S04]  /*13630*/  @!P0 LDGSTS.E.BYPASS.LTC128B.128 [R210+0x2000], desc[UR4][R14.64] ;  /* 0x020000000ed28fae */ /* 0x0005e8000b901d44 */
[----:B------:R1:W-:Y:S01]  /*13640*/  @P0 STS.128 [R210+0x2800], RZ ;  /* 0x002800ffd2000388 */ /* 0x0003e20000000c00 */
[----:B--2---:R-:W-:Y:S02]  /*13650*/  @!P0 LEA R14, P1, R0, R250, 0x1 ;  /* 0x000000fa000e8211 */ /* 0x004fe400078208ff */
[----:B------:R-:W-:-:S04]  /*13660*/  @!P0 LEA.HI.X R15, R246, R11, R247, 0x5, P2 ;  /* 0x0000000bf60f8211 */ /* 0x000fc800010f2cf7 */
[----:B------:R-:W-:Y:S02]  /*13670*/  @!P0 LEA.HI.X R15, R0, R251, R15, 0x1, P1 ;  /* 0x000000fb000f8211 */ /* 0x000fe400008f0c0f */
[----:B------:R-:W-:-:S03]  /*13680*/  @!P0 LEA R0, P2, R246, R12, 0x6 ;  /* 0x0000000cf6008211 */ /* 0x000fc600078430ff */
[----:B------:R-:W-:Y:S01]  /*13690*/  @!PT LDS RZ, [RZ] ;  /* 0x00000000fffff984 */ /* 0x000fe20000000800 */
[----:B------:R-:W-:Y:S01]  /*136a0*/  @!PT LDS RZ, [RZ] ;  /* 0x00000000fffff984 */ /* 0x000fe20000000800 */
[----:B------:R-:W-:Y:S01]  /*136b0*/  @!PT LDS RZ, [RZ] ;  /* 0x00000000fffff984 */ /* 0x000fe20000000800 */
[----:B------:R2:W-:Y:S04]  /*136c0*/  @!P0 LDGSTS.E.BYPASS.LTC128B.128 [R210+0x2800], desc[UR4][R14.64] ;  /* 0x028000000ed28fae */ /* 0x0005e8000b901d44 */
[----:B------:R1:W-:Y:S01]  /*136d0*/  @P0 STS.128 [R210+0x3000], RZ ;  /* 0x003000ffd2000388 */ /* 0x0003e20000000c00 */
[----:B--2---:R-:W-:Y:S02]  /*136e0*/  @!P0 LEA R14, P1, R0, R250, 0x1 ;  /* 0x000000fa000e8211 */ /* 0x004fe400078208ff */
[----:B------:R-:W-:-:S04]  /*136f0*/  @!P0 LEA.HI.X R15, R246, R11, R247, 0x6, P2 ;  /* 0x0000000bf60f8211 */ /* 0x000fc800010f34f7 */
[----:B------:R-:W-:-:S05]  /*13700*/  @!P0 LEA.HI.X R15, R0, R251, R15, 0x1, P1 ;  /* 0x000000fb000f8211 */ /* 0x000fca00008f0c0f */
[----:B------:R-:W-:Y:S01]  /*13710*/  @!PT LDS RZ, [RZ] ;  /* 0x00000000fffff984 */ /* 0x000fe20000000800 */
[----:B------:R-:W-:Y:S01]  /*13720*/  @!PT LDS RZ, [RZ] ;  /* 0x00000000fffff984 */ /* 0x000fe20000000800 */
[----:B------:R-:W-:Y:S01]  /*13730*/  @!PT LDS RZ, [RZ] ;  /* 0x00000000fffff984 */ /* 0x000fe20000000800 */
[----:B------:R1:W-:Y:S04]  /*13740*/  @!P0 LDGSTS.E.BYPASS.LTC128B.128 [R210+0x3000], desc[UR4][R14.64] ;  /* 0x030000000ed28fae */ /* 0x0003e8000b901d44 */
        /* <DEDUP_REMOVED lines=12> */
.L_x_1054:
[----:B------:R-:W-:Y:S05]  /*13810*/  BSYNC B0 ;  /* 0x0000000000007941 */ /* 0x000fea0003800000 */
.L_x_1053:
[----:B------:R-:W0:Y:S02]  /*13820*/  LDGDEPBAR ;  /* 0x00000000000079af */ /* 0x000e240000000000 */
.L_x_1052:
[----:B------:R-:W-:Y:S05]  /*13830*/  BSYNC B1 ;  /* 0x0000000000017941 */ /* 0x000fea0003800000 */
.L_x_1051:
        /* <DEDUP_REMOVED lines=47> */
[----:B------:R-:W-:Y:S03]  /*13b30*/  STL.64 [R1+0x460], R2 ;  /* 0x0004600201007387 */ /* 0x000fe60000100a00 */
        /* <DEDUP_REMOVED lines=15> */
[----:B------:R-:W-:Y:S04]  /*13c30*/  STL [R1+0x400], R205 ;  /* 0x000400cd01007387 */ /* 0x000fe80000100800 */
[----:B--2---:R-:W2:Y:S04]  /*13c40*/  SHFL.BFLY PT, R10, R0, 0x2, 0x1f ;  /* 0x0c401f00000a7f89 */ /* 0x004ea800000e0000 */
[----:B------:R-:W-:Y:S04]  /*13c50*/  STL [R1+0x3fc], R204 ;  /* 0x0003fccc01007387 */ /* 0x000fe80000100800 */
[----:B------:R-:W-:Y:S04]  /*13c60*/  STL [R1+0x3f8], R203 ;  /* 0x0003f8cb01007387 */ /* 0x000fe80000100800 */
[----:B------:R-:W-:Y:S04]  /*13c70*/  STL [R1+0x3f4], R202 ;  /* 0x0003f4ca01007387 */ /* 0x000fe80000100800 */
[----:B------:R-:W-:Y:S04]  /*13c80*/  STL [R1+0x3f0], R198 ;  /* 0x0003f0c601007387 */ /* 0x000fe80000100800 */
[----:B------:R-:W-:Y:S01]  /*13c90*/  STL [R1+0x3ec], R197 ;  /* 0x0003ecc501007387 */ /* 0x000fe20000100800 */
[----:B--2---:R-:W-:-:S03]  /*13ca0*/  FMNMX.FTZ R0, R0, R10, !PT ;  /* 0x0000000a00007209 */ /* 0x004fc60007810000 */
[----:B------:R-:W-:Y:S04]  /*13cb0*/  STL [R1+0x3e8], R196 ;  /* 0x0003e8c401007387 */ /* 0x000fe80000100800 */
[----:B------:R-:W2:Y:S04]  /*13cc0*/  SHFL.BFLY PT, R10, R0, 0x1, 0x1f ;  /* 0x0c201f00000a7f89 */ /* 0x000ea800000e0000 */
[----:B------:R-:W-:Y:S04]  /*13cd0*/  STL [R1+0x3e4], R195 ;  /* 0x0003e4c301007387 */ /* 0x000fe80000100800 */
[----:B------:R-:W-:Y:S04]  /*13ce0*/  STL [R1+0x3e0], R194 ;  /* 0x0003e0c201007387 */ /* 0x000fe80000100800 */
[----:B------:R-:W-:Y:S04]  /*13cf0*/  STL [R1+0x3dc], R193 ;  /* 0x0003dcc101007387 */ /* 0x000fe80000100800 */
[----:B------:R-:W-:Y:S04]  /*13d00*/  STL [R1+0x3d8], R192 ;  /* 0x0003d8c001007387 */ /* 0x000fe80000100800 */
[----:B------:R-:W-:Y:S01]  /*13d10*/  STL [R1+0x3d4], R191 ;  /* 0x0003d4bf01007387 */ /* 0x000fe20000100800 */
[----:B--2---:R-:W-:-:S03]  /*13d20*/  FMNMX.FTZ R118, R0, R10, !PT ;  /* 0x0000000a00767209 */ /* 0x004fc60007810000 */
[----:B------:R-:W-:Y:S01]  /*13d30*/  STL [R1+0x3d0], R190 ;  /* 0x0003d0be01007387 */ /* 0x000fe20000100800 */
[----:B------:R-:W-:-:S03]  /*13d40*/  FSETP.NEU.FTZ.AND P0, PT, R118, -INF , PT ;  /* 0xff8000007600780b */ /* 0x000fc60003f1d000 */
[----:B------:R-:W-:Y:S01]  /*13d50*/  STL [R1+0x3cc], R189 ;  /* 0x0003ccbd01007387 */ /* 0x000fe20000100800 */
[----:B------:R-:W-:-:S03]  /*13d60*/  FSEL R0, R118, RZ, P0 ;  /* 0x000000ff76007208 */ /* 0x000fc60000000000 */
[----:B------:R-:W-:Y:S02]  /*13d70*/  STL [R1+0x3c8], R170 ;  /* 0x0003c8aa01007387 */ /* 0x000fe40000100800 */
[----:B------:R-:W-:Y:S02]  /*13d80*/  FADD.FTZ R12, R36, -R0 ;  /* 0x80000000240c7221 */ /* 0x000fe40000010000 */
[----:B------:R-:W-:Y:S04]  /*13d90*/  STL [R1+0x3c4], R116 ;  /* 0x0003c47401007387 */ /* 0x000fe80000100800 */
[----:B------:R-:W2:Y:S04]  /*13da0*/  LD.E R0, desc[UR4][R168.64+0xdc] ;  /* 0x0000dc04a8007980 */ /* 0x000ea8000c101900 */
[----:B------:R-:W-:Y:S04]  /*13db0*/  STL [R1+0x3c0], R92 ;  /* 0x0003c05c01007387 */ /* 0x000fe80000100800 */
[----:B------:R-:W-:Y:S04]  /*13dc0*/  STL [R1+0x41c], R168 ;  /* 0x00041ca801007387 */ /* 0x000fe80000100800 */
[----:B------:R-:W-:Y:S04]  /*13dd0*/  STL [R1+0x418], R169 ;  /* 0x000418a901007387 */ /* 0x000fe80000100800 */
[----:B------:R-:W-:Y:S01]  /*13de0*/  STL [R1+0x4f8], R118 ;  /* 0x0004f87601007387 */ /* 0x000fe20000100800 */
[----:B--2---:R-:W-:-:S05]  /*13df0*/  FMUL.FTZ R10, R0, R118 ;  /* 0x00000076000a7220 */ /* 0x004fca0000410000 */
[----:B------:R-:W-:-:S05]  /*13e00*/  FSEL R10, R10, RZ, P0 ;  /* 0x000000ff0a0a7208 */ /* 0x000fca0000000000 */
[-CC-:B------:R-:W-:Y:S01]  /*13e10*/  FFMA.FTZ R184, R75, R0.reuse, -R10.reuse ;  /* 0x000000004bb87223 */ /* 0x180fe2000001080a */
[-CC-:B------:R-:W-:Y:S01]  /*13e20*/  FFMA.FTZ R185, R74, R0.reuse, -R10.reuse ;  /* 0x000000004ab97223 */ /* 0x180fe2000001080a */
[-CC-:B------:R-:W-:Y:S01]  /*13e30*/  FFMA.FTZ R187, R73, R0.reuse, -R10.reuse ;  /* 0x0000000049bb7223 */ /* 0x180fe2000001080a */
[-CC-:B------:R-:W-:Y:S01]  /*13e40*/  FFMA.FTZ R237, R72, R0.reuse, -R10.reuse ;  /* 0x0000000048ed7223 */ /* 0x180fe2000001080a */
[-CC-:B------:R-:W-:Y:S01]  /*13e50*/  FFMA.FTZ R4, R67, R0.reuse, -R10.reuse ;  /* 0x0000000043047223 */ /* 0x180fe2000001080a */
[----:B------:R-:W-:Y:S01]  /*13e60*/  STL [R1+0x4e0], R184 ;  /* 0x0004e0b801007387 */ /* 0x000fe20000100800 */
[----:B------:R-:W-:-:S03]  /*13e70*/  FFMA.FTZ R3, R66, R0, -R10 ;  /* 0x0000000042037223 */ /* 0x000fc6000001080a */
[----:B------:R-:W-:Y:S01]  /*13e80*/  STL [R1+0x4e4], R185 ;  /* 0x0004e4b901007387 */ /* 0x000fe20000100800 */
[----:B------:R-:W-:-:S03]  /*13e90*/  FFMA.FTZ R2, R65, R0, -R10 ;  /* 0x0000000041027223 */ /* 0x000fc6000001080a */
[----:B------:R-:W-:Y:S04]  /*13ea0*/  STL [R1+0x4fc], R187 ;  /* 0x0004fcbb01007387 */ /* 0x000fe80000100800 */
[----:B------:R-:W-:Y:S04]  /*13eb0*/  STL [R1+0x4d0], R237 ;  /* 0x0004d0ed01007387 */ /* 0x000fe80000100800 */
[----:B------:R2:W-:Y:S04]  /*13ec0*/  STL [R1+0x174], R4 ;  /* 0x0001740401007387 */ /* 0x0005e80000100800 */
[----:B------:R3:W-:Y:S04]  /*13ed0*/  STL [R1+0x180], R3 ;  /* 0x0001800301007387 */ /* 0x0007e80000100800 */
[----:B------:R4:W-:Y:S01]  /*13ee0*/  STL [R1+0x1b0], R2 ;  /* 0x0001b00201007387 */ /* 0x0009e20000100800 */
[----:B--2---:R-:W-:-:S05]  /*13ef0*/  FFMA.FTZ R4, R64, R0, -R10 ;  /* 0x0000000040047223 */ /* 0x004fca000001080a */
[----:B------:R-:W-:Y:S04]  /*13f00*/  STL [R1+0x1bc], R4 ;  /* 0x0001bc0401007387 */ /* 0x000fe80000100800 */
[----:B------:R-:W2:Y:S01]  /*13f10*/  LDL.LU R13, [R1+0x318] ;  /* 0x00031800010d7983 */ /* 0x000ea20000300800 */
[-CC-:B---3--:R-:W-:Y:S01]  /*13f20*/  FFMA.FTZ R3, R54, R0.reuse, -R10.reuse ;  /* 0x0000000036037223 */ /* 0x188fe2000001080a */
[-CC-:B----4-:R-:W-:Y:S01]  /*13f30*/  FFMA.FTZ R2, R55, R0.reuse, -R10.reuse ;  /* 0x0000000037027223 */ /* 0x190fe2000001080a */
[-CC-:B------:R-:W-:Y:S01]  /*13f40*/  FFMA.FTZ R187, R52, R0.reuse, -R10.reuse ;  /* 0x0000000034bb7223 */ /* 0x180fe2000001080a */
[-CC-:B------:R-:W-:Y:S02]  /*13f50*/  FFMA.FTZ R178, R49, R0.reuse, -R10.reuse ;  /* 0x0000000031b27223 */ /* 0x180fe4000001080a */
[----:B------:R3:W-:Y:S01]  /*13f60*/  STL [R1+0x1c0], R3 ;  /* 0x0001c00301007387 */ /* 0x0007e20000100800 */
[----:B------:R-:W-:-:S03]  /*13f70*/  FFMA.FTZ R152, R27, R0, -R10 ;  /* 0x000000001b987223 */ /* 0x000fc6000001080a */
[----:B------:R4:W-:Y:S04]  /*13f80*/  STL [R1+0x1c4], R2 ;  /* 0x0001c40201007387 */ /* 0x0009e80000100800 */
[----:B------:R-:W-:Y:S04]  /*13f90*/  STL [R1+0x504], R187 ;  /* 0x000504bb01007387 */ /* 0x000fe80000100800 */
[----:B------:R-:W-:Y:S01]  /*13fa0*/  STL [R1+0x500], R178 ;  /* 0x000500b201007387 */ /* 0x000fe20000100800 */
[-CC-:B------:R-:W-:Y:S01]  /*13fb0*/  FFMA.FTZ R11, R76, R0.reuse, -R10.reuse ;  /* 0x000000004c0b7223 */ /* 0x180fe2000001080a */
[-CC-:B------:R-:W-:Y:S01]  /*13fc0*/  FFMA.FTZ R63, R87, R0.reuse, -R10.reuse ;  /* 0x00000000573f7223 */ /* 0x180fe2000001080a */
[-CC-:B------:R-:W-:Y:S01]  /*13fd0*/  FFMA.FTZ R62, R86, R0.reuse, -R10.reuse ;  /* 0x00000000563e7223 */ /* 0x180fe2000001080a */
[-CC-:B------:R-:W-:Y:S01]  /*13fe0*/  FFMA.FTZ R61, R85, R0.reuse, -R10.reuse ;  /* 0x00000000553d7223 */ /* 0x180fe2000001080a */
[-CC-:B------:R-:W-:Y:S01]  /*13ff0*/  FFMA.FTZ R109, R84, R0.reuse, -R10.reuse ;  /* 0x00000000546d7223 */ /* 0x180fe2000001080a */
[-CC-:B---3--:R-:W-:Y:S01]  /*14000*/  FFMA.FTZ R3, R48, R0.reuse, -R10.reuse ;  /* 0x0000000030037223 */ /* 0x188fe2000001080a */
[----:B----4-:R-:W-:-:S04]  /*14010*/  FFMA.FTZ R2, R28, R0, -R10 ;  /* 0x000000001c027223 */ /* 0x010fc8000001080a */
[----:B------:R-:W-:Y:S01]  /*14020*/  STL [R1+0x1d0], R3 ;  /* 0x0001d00301007387 */ /* 0x000fe20000100800 */
[-CC-:B------:R-:W-:Y:S01]  /*14030*/  FFMA.FTZ R83, R83, R0.reuse, -R10.reuse ;  /* 0x0000000053537223 */ /* 0x180fe2000001080a */
[-CC-:B------:R-:W-:Y:S02]  /*14040*/  FFMA.FTZ R110, R82, R0.reuse, -R10.reuse ;  /* 0x00000000526e7223 */ /* 0x180fe4000001080a */
[----:B------:R-:W-:Y:S01]  /*14050*/  STL [R1+0x4a0], R152 ;  /* 0x0004a09801007387 */ /* 0x000fe20000100800 */
[-CC-:B------:R-:W-:Y:S01]  /*14060*/  FFMA.FTZ R111, R81, R0.reuse, -R10.reuse ;  /* 0x00000000516f7223 */ /* 0x180fe2000001080a */
[-CC-:B------:R-:W-:Y:S01]  /*14070*/  FFMA.FTZ R186, R80, R0.reuse, -R10.reuse ;  /* 0x0000000050ba7223 */ /* 0x180fe2000001080a */
[-CC-:B------:R-:W-:Y:S01]  /*14080*/  FFMA.FTZ R230, R77, R0.reuse, -R10.reuse ;  /* 0x000000004de67223 */ /* 0x180fe2000001080a */
[----:B------:R3:W-:Y:S01]  /*14090*/  STL [R1+0x1d4], R2 ;  /* 0x0001d40201007387 */ /* 0x0007e20000100800 */
[-CC-:B------:R-:W-:Y:S01]  /*140a0*/  FFMA.FTZ R149, R26, R0.reuse, -R10.reuse ;  /* 0x000000001a957223 */ /* 0x180fe2000001080a */
[-CC-:B------:R-:W-:Y:S01]  /*140b0*/  FFMA.FTZ R191, R24, R0.reuse, -R10.reuse ;  /* 0x0000000018bf7223 */ /* 0x180fe2000001080a */
[-CC-:B------:R-:W-:Y:S01]  /*140c0*/  FFMA.FTZ R136, R23, R0.reuse, -R10.reuse ;  /* 0x0000000017887223 */ /* 0x180fe2000001080a */
[-CC-:B------:R-:W-:Y:S01]  /*140d0*/  FFMA.FTZ R137, R22, R0.reuse, -R10.reuse ;  /* 0x0000000016897223 */ /* 0x180fe2000001080a */
[-CC-:B------:R-:W-:Y:S01]  /*140e0*/  FFMA.FTZ R4, R21, R0.reuse, -R10.reuse ;  /* 0x0000000015047223 */ /* 0x180fe2000001080a */
[-CC-:B------:R-:W-:Y:S01]  /*140f0*/  FFMA.FTZ R6, R20, R0.reuse, -R10.reuse ;  /* 0x0000000014067223 */ /* 0x180fe2000001080a */
[----:B---3--:R-:W-:Y:S01]  /*14100*/  FFMA.FTZ R2, R25, R0, -R10 ;  /* 0x0000000019027223 */ /* 0x008fe2000001080a */
[----:B------:R-:W-:-:S06]  /*14110*/  FMUL.FTZ R10, R0, R12 ;  /* 0x0000000c000a7220 */ /* 0x000fcc0000410000 */
[----:B------:R-:W3:Y:S01]  /*14120*/  MUFU.EX2 R10, R10 ;  /* 0x0000000a000a7308 */ /* 0x000ee20000000800 */
[----:B------:R-:W-:Y:S04]  /*14130*/  STL [R1+0x4a4], R149 ;  /* 0x0004a49501007387 */ /* 0x000fe80000100800 */
[----:B------:R4:W-:Y:S04]  /*14140*/  STL [R1+0x1e4], R2 ;  /* 0x0001e40201007387 */ /* 0x0009e80000100800 */
[----:B------:R-:W-:Y:S04]  /*14150*/  STL [R1+0x4a8], R136 ;  /* 0x0004a88801007387 */ /* 0x000fe80000100800 */
[----:B------:R-:W-:Y:S01]  /*14160*/  STL [R1+0x4ac], R137 ;  /* 0x0004ac8901007387 */ /* 0x000fe20000100800 */
[-C--:B---3--:R-:W-:Y:S01]  /*14170*/  FMUL.FTZ R171, R154, R10.reuse ;  /* 0x0000000a9aab7220 */ /* 0x088fe20000410000 */
[-C--:B------:R-:W-:Y:S01]  /*14180*/  FMUL.FTZ R188, R155, R10.reuse ;  /* 0x0000000a9bbc7220 */ /* 0x080fe20000410000 */
[-C--:B------:R-:W-:Y:S01]  /*14190*/  FMUL.FTZ R3, R150, R10.reuse ;  /* 0x0000000a96037220 */ /* 0x080fe20000410000 */
[----:B------:R-:W-:Y:S04]  /*141a0*/  STL [R1+0x4b0], R4 ;  /* 0x0004b00401007387 */ /* 0x000fe80000100800 */
[----:B------:R-:W-:Y:S04]  /*141b0*/  STL [R1+0x4b4], R6 ;  /* 0x0004b40601007387 */ /* 0x000fe80000100800 */
[----:B------:R-:W-:Y:S01]  /*141c0*/  STL [R1+0x428], R171 ;  /* 0x000428ab01007387 */ /* 0x000fe20000100800 */
[----:B----4-:R-:W-:-:S03]  /*141d0*/  FMUL.FTZ R2, R151, R10 ;  /* 0x0000000a97027220 */ /* 0x010fc60000410000 */
[----:B------:R-:W-:Y:S04]  /*141e0*/  STL [R1+0x42c], R188 ;  /* 0x00042cbc01007387 */ /* 0x000fe80000100800 */
[----:B------:R3:W-:Y:S04]  /*141f0*/  STL [R1+0x168], R3 ;  /* 0x0001680301007387 */ /* 0x0007e80000100800 */
[----:B------:R4:W-:Y:S01]  /*14200*/  STL [R1+0x16c], R2 ;  /* 0x00016c0201007387 */ /* 0x0009e20000100800 */
[----:B---3--:R-:W-:-:S05]  /*14210*/  FMUL.FTZ R3, R138, R10 ;  /* 0x0000000a8a037220 */ /* 0x008fca0000410000 */
[----:B------:R-:W-:Y:S01]  /*14220*/  STL [R1+0x188], R3 ;  /* 0x0001880301007387 */ /* 0x000fe20000100800 */
[----:B----4-:R-:W-:-:S03]  /*14230*/  FMUL.FTZ R2, R139, R10 ;  /* 0x0000000a8b027220 */ /* 0x010fc60000410000 */
[----:B------:R-:W3:Y:S04]  /*14240*/  LDL.LU R59, [R1+0x338] ;  /* 0x00033800013b7983 */ /* 0x000ee80000300800 */
[----:B------:R-:W-:Y:S04]  /*14250*/  STL [R1+0x18c], R2 ;  /* 0x00018c0201007387 */ /* 0x000fe80000100800 */
[----:B------:R-:W4:Y:S04]  /*14260*/  LDL R58, [R1+0x10] ;  /* 0x00001000013a7983 */ /* 0x000f280000100800 */
[----:B-1----:R-:W4:Y:S01]  /*14270*/  LDL R14, [R1] ;  /* 0x00000000010e7983 */ /* 0x002f220000100800 */
[----:B------:R-:W2:Y:S01]  /*14280*/  MUFU.EX2 R80, R11 ;  /* 0x0000000b00507308 */ /* 0x000ea20000000800 */
[-C--:B------:R-:W-:Y:S01]  /*14290*/  FMUL.FTZ R7, R142, R10.reuse ;  /* 0x0000000a8e077220 */ /* 0x080fe20000410000 */
[-C--:B------:R-:W-:Y:S01]  /*142a0*/  FMUL.FTZ R116, R143, R10.reuse ;  /* 0x0000000a8f747220 */ /* 0x080fe20000410000 */
[----:B--2---:R-:W-:Y:S01]  /*142b0*/  FFMA.FTZ R49, R13, R10, R80 ;  /* 0x0000000a0d317223 */ /* 0x004fe20000010050 */
        /* <DEDUP_REMOVED lines=35> */
[----:B-1----:R-:W-:-:S04]  /*144f0*/  FMNMX.FTZ R169, R10, R11, !PT ;  /* 0x0000000b0aa97209 */ /* 0x002fc80007810000 */
[----:B------:R-:W-:-:S04]  /*14500*/  FSETP.NEU.FTZ.AND P0, PT, R169, -INF , PT ;  /* 0xff800000a900780b */ /* 0x000fc80003f1d000 */
[----:B------:R-:W-:-:S05]  /*14510*/  FSEL R10, R169, RZ, P0 ;  /* 0x000000ffa90a7208 */ /* 0x000fca0000000000 */
[----:B------:R-:W-:Y:S01]  /*14520*/  FADD.FTZ R11, R39, -R10 ;  /* 0x8000000a270b7221 */ /* 0x000fe20000010000 */
[----:B------:R-:W-:-:S03]  /*14530*/  FMUL.FTZ R10, R0, R169 ;  /* 0x000000a9000a7220 */ /* 0x000fc60000410000 */
[----:B------:R-:W-:Y:S02]  /*14540*/  FMUL.FTZ R11, R0, R11 ;  /* 0x0000000b000b7220 */ /* 0x000fe40000410000 */
[----:B------:R-:W-:-:S04]  /*14550*/  FSEL R10, R10, RZ, P0 ;  /* 0x000000ff0a0a7208 */ /* 0x000fc80000000000 */
[----:B------:R-:W1:Y:S01]  /*14560*/  MUFU.EX2 R11, R11 ;  /* 0x0000000b000b7308 */ /* 0x000e620000000800 */
[-CC-:B------:R-:W-:Y:S01]  /*14570*/  FFMA.FTZ R12, R98, R0.reuse, -R10.reuse ;  /* 0x00000000620c7223 */ /* 0x180fe2000001080a */
[-CC-:B------:R-:W-:Y:S01]  /*14580*/  FFMA.FTZ R13, R213, R0.reuse, -R10.reuse ;  /* 0x00000000d50d7223 */ /* 0x180fe2000001080a */
        /* <DEDUP_REMOVED lines=30> */
[----:B------:R-:W-:-:S02]  /*14770*/  FFMA.FTZ R185, R17, R0, -R10 ;  /* 0x0000000011b97223 */ /* 0x000fc4000001080a */
[----:B------:R-:W2:Y:S01]  /*14780*/  MUFU.EX2 R10, R13 ;  /* 0x0000000d000a7308 */ /* 0x000ea20000000800 */
[-C--:B-1----:R-:W-:Y:S01]  /*14790*/  FMUL.FTZ R171, R164, R11.reuse ;  /* 0x0000000ba4ab7220 */ /* 0x082fe20000410000 */
[----:B------:R-:W-:Y:S01]  /*147a0*/  STL [R1+0x508], R213 ;  /* 0x000508d501007387 */ /* 0x000fe20000100800 */
[-C--:B------:R-:W-:Y:S01]  /*147b0*/  FMUL.FTZ R188, R165, R11.reuse ;  /* 0x0000000ba5bc7220 */ /* 0x080fe20000410000 */
[-C--:B------:R-:W-:Y:S01]  /*147c0*/  FMUL.FTZ R210, R160, R11.reuse ;  /* 0x0000000ba0d27220 */ /* 0x080fe20000410000 */
[-C--:B------:R-:W-:Y:S01]  /*147d0*/  FMUL.FTZ R209, R161, R11.reuse ;  /* 0x0000000ba1d17220 */ /* 0x080fe20000410000 */
[----:B------:R-:W-:Y:S01]  /*147e0*/  STL [R1+0x50c], R212 ;  /* 0x00050cd401007387 */ /* 0x000fe20000100800 */
[-C--:B------:R-:W-:Y:S01]  /*147f0*/  FMUL.FTZ R206, R156, R11.reuse ;  /* 0x0000000b9cce7220 */ /* 0x080fe20000410000 */
[-C--:B------:R-:W-:Y:S01]  /*14800*/  FMUL.FTZ R205, R157, R11.reuse ;  /* 0x0000000b9dcd7220 */ /* 0x080fe20000410000 */
[-C--:B------:R-:W-:Y:S01]  /*14810*/  FMUL.FTZ R202, R144, R11.reuse ;  /* 0x0000000b90ca7220 */ /* 0x080fe20000410000 */
[----:B------:R-:W-:Y:S01]  /*14820*/  STL [R1+0x510], R200 ;  /* 0x000510c801007387 */ /* 0x000fe20000100800 */
[-C--:B------:R-:W-:Y:S01]  /*14830*/  FMUL.FTZ R198, R145, R11.reuse ;  /* 0x0000000b91c67220 */ /* 0x080fe20000410000 */
[----:B---3--:R-:W-:-:S02]  /*14840*/  FFMA.FTZ R11, R59, R11, R12 ;  /* 0x0000000b3b0b7223 */ /* 0x008fc4000001000c */
[----:B------:R-:W-:Y:S04]  /*14850*/  STL [R1+0x514], R235 ;  /* 0x000514eb01007387 */ /* 0x000fe80000100800 */
[----:B------:R-:W-:Y:S01]  /*14860*/  STL [R1+0x434], R171 ;  /* 0x000434ab01007387 */ /* 0x000fe20000100800 */
[----:B--2---:R-:W-:-:S03]  /*14870*/  FADD.FTZ R30, R10, R11 ;  /* 0x0000000b0a1e7221 */ /* 0x004fc60000010000 */
[----:B------:R-:W-:Y:S01]  /*14880*/  STL [R1+0x438], R188 ;  /* 0x000438bc01007387 */ /* 0x000fe20000100800 */
[----:B------:R-:W-:-:S03]  /*14890*/  F2FP.F16.F32.PACK_AB R48, R10, R12 ;  /* 0x0000000c0a30723e */ /* 0x000fc600000000ff */
[----:B------:R-:W-:Y:S01]  /*148a0*/  STL [R1+0x430], R210 ;  /* 0x000430d201007387 */ /* 0x000fe20000100800 */
[----:B------:R-:W-:-:S03]  /*148b0*/  FMNMX.FTZ R10, R38, R252, !PT ;  /* 0x000000fc260a7209 */ /* 0x000fc60007810000 */
[----:B------:R-:W-:Y:S04]  /*148c0*/  STL [R1+0x43c], R209 ;  /* 0x00043cd101007387 */ /* 0x000fe80000100800 */
[----:B------:R-:W-:Y:S04]  /*148d0*/  STL [R1+0x440], R206 ;  /* 0x000440ce01007387 */ /* 0x000fe80000100800 */
[----:B------:R-:W-:Y:S01]  /*148e0*/  STL [R1+0x450], R202 ;  /* 0x000450ca01007387 */ /* 0x000fe20000100800 */
[----:B----4-:R-:W-:-:S03]  /*148f0*/  FMNMX.FTZ R10, R58, R10, !PT ;  /* 0x0000000a3a0a7209 */ /* 0x010fc60007810000 */
[----:B------:R-:W-:Y:S04]  /*14900*/  STL [R1+0x4b8], R198 ;  /* 0x0004b8c601007387 */ /* 0x000fe80000100800 */
[----:B------:R-:W-:Y:S04]  /*14910*/  STL [R1+0x4bc], R252 ;  /* 0x0004bcfc01007387 */ /* 0x000fe80000100800 */
[----:B------:R-:W2:Y:S04]  /*14920*/  LDL.LU R239, [R1+0x330] ;  /* 0x0003300001ef7983 */ /* 0x000ea80000300800 */
[----:B------:R-:W3:Y:S01]  /*14930*/  LDL R242, [R1+0x14] ;  /* 0x0000140001f27983 */ /* 0x000ee20000100800 */
[----:B------:R-:W-:-:S03]  /*14940*/  FMNMX.FTZ R10, R14, R10, !PT ;  /* 0x0000000a0e0a7209 */ /* 0x000fc60007810000 */
[----:B------:R-:W4:Y:S01]  /*14950*/  LDL R241, [R1+0x4] ;  /* 0x0000040001f17983 */ /* 0x000f220000100800 */
        /* <DEDUP_REMOVED lines=35> */
[----:B------:R-:W-:-:S04]  /*14b90*/  FADD.FTZ R11, R38, -R10 ;  /* 0x8000000a260b7221 */ /* 0x000fc80000010000 */
[----:B------:R-:W-:-:S06]  /*14ba0*/  FMUL.FTZ R11, R0, R11 ;  /* 0x0000000b000b7220 */ /* 0x000fcc0000410000 */
[----:B------:R-:W1:Y:S02]  /*14bb0*/  MUFU.EX2 R11, R11 ;  /* 0x0000000b000b7308 */ /* 0x000e640000000800 */
[-C--:B-1----:R-:W-:Y:S01]  /*14bc0*/  FMUL.FTZ R171, R166, R11.reuse ;  /* 0x0000000ba6ab7220 */ /* 0x082fe20000410000 */
[-C--:B------:R-:W-:Y:S01]  /*14bd0*/  FMUL.FTZ R168, R167, R11.reuse ;  /* 0x0000000ba7a87220 */ /* 0x080fe20000410000 */
[-C--:B------:R-:W-:Y:S01]  /*14be0*/  FMUL.FTZ R204, R158, R11.reuse ;  /* 0x0000000b9ecc7220 */ /* 0x080fe20000410000 */
[-C--:B------:R-:W-:Y:S01]  /*14bf0*/  FMUL.FTZ R197, R146, R11.reuse ;  /* 0x0000000b92c57220 */ /* 0x080fe20000410000 */
[----:B------:R-:W-:Y:S01]  /*14c00*/  FMUL.FTZ R196, R147, R11 ;  /* 0x0000000b93c47220 */ /* 0x000fe20000410000 */
[----:B------:R-:W-:Y:S04]  /*14c10*/  STL [R1+0x4c0], R171 ;  /* 0x0004c0ab01007387 */ /* 0x000fe80000100800 */
[----:B------:R-:W-:Y:S04]  /*14c20*/  STL [R1+0x4c4], R168 ;  /* 0x0004c4a801007387 */ /* 0x000fe80000100800 */
[----:B------:R-:W-:Y:S04]  /*14c30*/  STL.64 [R1+0x448], R204 ;  /* 0x000448cc01007387 */ /* 0x000fe80000100a00 */
[----:B------:R1:W-:Y:S04]  /*14c40*/  STL.64 [R1+0x458], R196 ;  /* 0x000458c401007387 */ /* 0x0003e80000100a00 */
[----:B------:R-:W2:Y:S04]  /*14c50*/  LDL.LU R195, [R1+0x31c] ;  /* 0x00031c0001c37983 */ /* 0x000ea80000300800 */
[----:B------:R-:W2:Y:S04]  /*14c60*/  LDL R9, [R1+0x50] ;  /* 0x0000500001097983 */ /* 0x000ea80000100800 */
[----:B------:R-:W2:Y:S04]  /*14c70*/  LDL.64 R2, [R1+0x108] ;  /* 0x0001080001027983 */ /* 0x000ea80000100a00 */
[----:B-1----:R-:W2:Y:S01]  /*14c80*/  LDL.LU.64 R196, [R1+0x248] ;  /* 0x0002480001c47983 */ /* 0x002ea20000300a00 */
[----:B------:R-:W-:-:S05]  /*14c90*/  FMUL.FTZ R10, R0, R92 ;  /* 0x0000005c000a7220 */ /* 0x000fca0000410000 */
[----:B------:R-:W-:-:S05]  /*14ca0*/  FSEL R10, R10, RZ, P0 ;  /* 0x000000ff0a0a7208 */ /* 0x000fca0000000000 */
        /* <DEDUP_REMOVED lines=32> */
[----:B---3--:R-:W-:-:S04]  /*14eb0*/  FMNMX.FTZ R10, R37, R242, !PT ;  /* 0x000000f2250a7209 */ /* 0x008fc80007810000 */
[----:B----4-:R-:W-:-:S04]  /*14ec0*/  FMNMX.FTZ R10, R241, R10, !PT ;  /* 0x0000000af10a7209 */ /* 0x010fc80007810000 */
        /* <DEDUP_REMOVED lines=24> */
[----:B------:R-:W2:Y:S03]  /*15050*/  MUFU.EX2 R12, R12 ;  /* 0x0000000c000c7308 */ /* 0x000ea60000000800 */
[----:B------:R-:W-:-:S04]  /*15060*/  FMNMX.FTZ R10, R101, R10, !PT ;  /* 0x0000000a650a7209 */ /* 0x000fc80007810000 */
[----:B------:R-:W-:Y:S01]  /*15070*/  FMNMX.FTZ R10, R68, R10, !PT ;  /* 0x0000000a440a7209 */ /* 0x000fe20007810000 */
[----:B------:R-:W1:Y:S03]  /*15080*/  MUFU.EX2 R13, R13 ;  /* 0x0000000d000d7308 */ /* 0x000e660000000800 */
[----:B------:R-:W-:-:S04]  /*15090*/  FMNMX.FTZ R10, R60, R10, !PT ;  /* 0x0000000a3c0a7209 */ /* 0x000fc80007810000 */
[----:B------:R-:W-:Y:S01]  /*150a0*/  FMNMX.FTZ R10, R57, R10, !PT ;  /* 0x0000000a390a7209 */ /* 0x000fe20007810000 */
[-C--:B------:R-:W-:Y:S01]  /*150b0*/  FMUL.FTZ R208, R162, R11.reuse ;  /* 0x0000000ba2d07220 */ /* 0x080fe20000410000 */
[-C--:B------:R-:W-:Y:S02]  /*150c0*/  FMUL.FTZ R207, R163, R11.reuse ;  /* 0x0000000ba3cf7220 */ /* 0x080fe40000410000 */
[----:B------:R-:W-:Y:S01]  /*150d0*/  FMNMX.FTZ R10, R56, R10, !PT ;  /* 0x0000000a380a7209 */ /* 0x000fe20007810000 */
[-C--:B------:R-:W-:Y:S01]  /*150e0*/  FMUL.FTZ R203, R159, R11.reuse ;  /* 0x0000000b9fcb7220 */ /* 0x080fe20000410000 */
[----:B--2---:R-:W-:Y:S02]  /*150f0*/  FFMA.FTZ R11, R239, R11, R12 ;  /* 0x0000000bef0b7223 */ /* 0x004fe4000001000c */
[----:B------:R-:W-:Y:S02]  /*15100*/  FMNMX.FTZ R10, R51, R10, !PT ;  /* 0x0000000a330a7209 */ /* 0x000fe40007810000 */
[----:B-1----:R-:W-:-:S03]  /*15110*/  FADD.FTZ R27, R13, R11 ;  /* 0x0000000b0d1b7221 */ /* 0x002fc60000010000 */
[----:B------:R-:W1:Y:S02]  /*15120*/  SHFL.BFLY PT, R11, R10, 0x2, 0x1f ;  /* 0x0c401f000a0b7f89 */ /* 0x000e6400000e0000 */
[----:B-1----:R-:W-:-:S05]  /*15130*/  FMNMX.FTZ R10, R10, R11, !PT ;  /* 0x0000000b0a0a7209 */ /* 0x002fca0007810000 */
[----:B------:R-:W1:Y:S01]  /*15140*/  SHFL.BFLY PT, R11, R10, 0x1, 0x1f ;  /* 0x0c201f000a0b7f89 */ /* 0x000e6200000e0000 */
[----:B------:R2:W-:Y:S01]  /*15150*/  MUFU.EX2 R26, R15 ;  /* 0x0000000f001a7308 */ /* 0x0005e20000000800 */
[----:B-1----:R-:W-:-:S04]  /*15160*/  FMNMX.FTZ R187, R10, R11, !PT ;  /* 0x0000000b0abb7209 */ /* 0x002fc80007810000 */
[----:B------:R-:W-:-:S04]  /*15170*/  FSETP.NEU.FTZ.AND P0, PT, R187, -INF , PT ;  /* 0xff800000bb00780b */ /* 0x000fc80003f1d000 */
[----:B------:R-:W-:-:S05]  /*15180*/  FSEL R10, R187, RZ, P0 ;  /* 0x000000ffbb0a7208 */ /* 0x000fca0000000000 */
[----:B--2---:R-:W-:Y:S01]  /*15190*/  FADD.FTZ R15, R37, -R10 ;  /* 0x8000000a250f7221 */ /* 0x004fe20000010000 */
[----:B------:R-:W-:Y:S01]  /*151a0*/  FMUL.FTZ R10, R0, R187 ;  /* 0x000000bb000a7220 */ /* 0x000fe20000410000 */
[----:B------:R1:W-:Y:S04]  /*151b0*/  MUFU.EX2 R24, R14 ;  /* 0x0000000e00187308 */ /* 0x0003e80000000800 */
[----:B------:R-:W-:Y:S01]  /*151c0*/  FSEL R10, R10, RZ, P0 ;  /* 0x000000ff0a0a7208 */ /* 0x000fe20000000000 */
[----:B------:R-:W-:Y:S01]  /*151d0*/  FMUL.FTZ R15, R0, R15 ;  /* 0x0000000f000f7220 */ /* 0x000fe20000410000 */
[----:B------:R-:W-:Y:S02]  /*151e0*/  F2FP.F16.F32.PACK_AB R32, R13, R12 ;  /* 0x0000000c0d20723e */ /* 0x000fe400000000ff */
[----:B------:R-:W-:Y:S01]  /*151f0*/  MUFU.EX2 R19, R16 ;  /* 0x0000001000137308 */ /* 0x000fe20000000800 */
[-CC-:B------:R-:W-:Y:S01]  /*15200*/  FFMA.FTZ R13, R241, R0.reuse, -R10.reuse ;  /* 0x00000000f10d7223 */ /* 0x180fe2000001080a */
[----:B-1----:R-:W-:-:S06]  /*15210*/  FFMA.FTZ R14, R242, R0, -R10 ;  /* 0x00000000f20e7223 */ /* 0x002fcc000001080a */
[----:B------:R-:W-:Y:S08]  /*15220*/  MUFU.EX2 R175, R15 ;  /* 0x0000000f00af7308 */ /* 0x000ff00000000800 */
[----:B------:R-:W1:Y:S08]  /*15230*/  MUFU.EX2 R16, R14 ;  /* 0x0000000e00107308 */ /* 0x000e700000000800 */
[----:B------:R-:W2:Y:S01]  /*15240*/  MUFU.EX2 R14, R13 ;  /* 0x0000000d000e7308 */ /* 0x000ea20000000800 */
[-CC-:B------:R-:W-:Y:S01]  /*15250*/  FFMA.FTZ R12, R248, R0.reuse, -R10.reuse ;  /* 0x00000000f80c7223 */ /* 0x180fe2000001080a */
[-CC-:B------:R-:W-:Y:S01]  /*15260*/  FFMA.FTZ R33, R233, R0.reuse, -R10.reuse ;  /* 0x00000000e9217223 */ /* 0x180fe2000001080a */
[-CC-:B------:R-:W-:Y:S01]  /*15270*/  FFMA.FTZ R11, R249, R0.reuse, -R10.reuse ;  /* 0x00000000f90b7223 */ /* 0x180fe2000001080a */
[----:B------:R-:W-:-:S04]  /*15280*/  FFMA.FTZ R18, R244, R0, -R10 ;  /* 0x00000000f4127223 */ /* 0x000fc8000001080a */
[----:B------:R3:W4:Y:S01]  /*15290*/  MUFU.EX2 R23, R63 ;  /* 0x0000003f00177308 */ /* 0x0007220000000800 */
[-CC-:B------:R-:W-:Y:S01]  /*152a0*/  FFMA.FTZ R34, R232, R0.reuse, -R10.reuse ;  /* 0x00000000e8227223 */ /* 0x180fe2000001080a */
[-CC-:B------:R-:W-:Y:S01]  /*152b0*/  FFMA.FTZ R233, R177, R0.reuse, -R10.reuse ;  /* 0x00000000b1e97223 */ /* 0x180fe2000001080a */
[-CC-:B------:R-:W-:Y:S01]  /*152c0*/  FFMA.FTZ R239, R176, R0.reuse, -R10.reuse ;  /* 0x00000000b0ef7223 */ /* 0x180fe2000001080a */
[-CC-:B------:R-:W-:Y:S01]  /*152d0*/  FFMA.FTZ R241, R173, R0.reuse, -R10.reuse ;  /* 0x00000000adf17223 */ /* 0x180fe2000001080a */
[-CC-:B------:R-:W-:Y:S01]  /*152e0*/  FFMA.FTZ R242, R172, R0.reuse, -R10.reuse ;  /* 0x00000000acf27223 */ /* 0x180fe2000001080a */
[-CC-:B------:R-:W-:Y:S02]  /*152f0*/  FFMA.FTZ R168, R133, R0.reuse, -R10.reuse ;  /* 0x0000000085a87223 */ /* 0x180fe4000001080a */
        /* <DEDUP_REMOVED lines=8> */
[----:B------:R1:W-:Y:S01]  /*15380*/  MUFU.EX2 R31, R62 ;  /* 0x0000003e001f7308 */ /* 0x0003e20000000800 */
[-CC-:B---3--:R-:W-:Y:S01]  /*15390*/  FFMA.FTZ R63, R229, R0.reuse, -R10.reuse ;  /* 0x00000000e53f7223 */ /* 0x188fe2000001080a */
[-CC-:B------:R-:W-:Y:S01]  /*153a0*/  FFMA.FTZ R213, R108, R0.reuse, -R10.reuse ;  /* 0x000000006cd57223 */ /* 0x180fe2000001080a */
[-CC-:B------:R-:W-:Y:S01]  /*153b0*/  FFMA.FTZ R200, R106, R0.reuse, -R10.reuse ;  /* 0x000000006ac87223 */ /* 0x180fe2000001080a */
[-CC-:B------:R-:W-:Y:S01]  /*153c0*/  FFMA.FTZ R153, R105, R0.reuse, -R10.reuse ;  /* 0x0000000069997223 */ /* 0x180fe2000001080a */
[-CC-:B------:R-:W-:Y:S01]  /*153d0*/  FFMA.FTZ R148, R104, R0.reuse, -R10.reuse ;  /* 0x0000000068947223 */ /* 0x180fe2000001080a */
[-CC-:B------:R-:W-:Y:S01]  /*153e0*/  FFMA.FTZ R140, R101, R0.reuse, -R10.reuse ;  /* 0x00000000658c7223 */ /* 0x180fe2000001080a */
[-CC-:B------:R-:W-:Y:S01]  /*153f0*/  FFMA.FTZ R202, R68, R0.reuse, -R10.reuse ;  /* 0x0000000044ca7223 */ /* 0x180fe2000001080a */
[----:B------:R3:W-:Y:S01]  /*15400*/  MUFU.EX2 R28, R20 ;  /* 0x00000014001c7308 */ /* 0x0007e20000000800 */
[-CC-:B------:R-:W-:Y:S01]  /*15410*/  FFMA.FTZ R206, R60, R0.reuse, -R10.reuse ;  /* 0x000000003cce7223 */ /* 0x180fe2000001080a */
[-CC-:B------:R-:W-:Y:S01]  /*15420*/  FFMA.FTZ R141, R57, R0.reuse, -R10.reuse ;  /* 0x00000000398d7223 */ /* 0x180fe2000001080a */
[-CC-:B------:R-:W-:Y:S01]  /*15430*/  FFMA.FTZ R5, R56, R0.reuse, -R10.reuse ;  /* 0x0000000038057223 */ /* 0x180fe2000001080a */
[-CC-:B------:R-:W-:Y:S01]  /*15440*/  FFMA.FTZ R8, R51, R0.reuse, -R10.reuse ;  /* 0x0000000033087223 */ /* 0x180fe2000001080a */
[----:B-1----:R-:W-:-:S03]  /*15450*/  FFMA.FTZ R62, R228, R0, -R10 ;  /* 0x00000000e43e7223 */ /* 0x002fc6000001080a */
[----:B------:R2:W1:Y:S01]  /*15460*/  MUFU.EX2 R17, R12 ;  /* 0x0000000c00117308 */ /* 0x0004620000000800 */
[----:B---3--:R-:W-:Y:S01]  /*15470*/  FFMA.FTZ R20, R245, R0, -R10 ;  /* 0x00000000f5147223 */ /* 0x008fe2000001080a */
[----:B------:R-:W-:-:S06]  /*15480*/  FFMA.FTZ R0, R195, R175, R16 ;  /* 0x000000afc3007223 */ /* 0x000fcc0000010010 */
[----:B------:R3:W1:Y:S01]  /*15490*/  MUFU.EX2 R13, R11 ;  /* 0x0000000b000d7308 */ /* 0x0006620000000800 */
[C---:B--2---:R-:W-:Y:S01]  /*154a0*/  F2FP.F16.F32.PACK_AB R12, R14.reuse, R16 ;  /* 0x000000100e0c723e */ /* 0x044fe200000000ff */
[----:B---3--:R-:W-:-:S06]  /*154b0*/  FADD.FTZ R11, R14, R0 ;  /* 0x000000000e0b7221 */ /* 0x008fcc0000010000 */
[----:B------:R2:W3:Y:S01]  /*154c0*/  MUFU.EX2 R14, R36 ;  /* 0x00000024000e7308 */ /* 0x0004e20000000800 */
[----:B------:R-:W-:Y:S01]  /*154d0*/  FADD.FTZ R0, R26, R30 ;  /* 0x0000001e1a007221 */ /* 0x000fe20000010000 */
[----:B----4-:R-:W-:-:S03]  /*154e0*/  F2FP.F16.F32.PACK_AB R10, R23, R80 ;  /* 0x00000050170a723e */ /* 0x010fc600000000ff */
[----:B------:R-:W-:Y:S01]  /*154f0*/  FADD.FTZ R0, R22, R0 ;  /* 0x0000000016007221 */ /* 0x000fe20000010000 */
[C---:B------:R-:W-:Y:S02]  /*15500*/  PRMT R184, R10.reuse, 0x7610, R184 ;  /* 0x000076100ab87816 */ /* 0x040fe400000000b8 */
[----:B------:R-:W4:Y:S01]  /*15510*/  MUFU.EX2 R29, R61 ;  /* 0x0000003d001d7308 */ /* 0x000f220000000800 */
[----:B------:R-:W-:Y:S01]  /*15520*/  PRMT R198, R10, 0x7632, R198 ;  /* 0x000076320ac67816 */ /* 0x000fe200000000c6 */
[----:B------:R-:W-:Y:S01]  /*15530*/  FADD.FTZ R10, R24, R27 ;  /* 0x0000001b180a7221 */ /* 0x000fe20000010000 */
[C---:B------:R-:W-:Y:S01]  /*15540*/  PRMT R204, R12.reuse, 0x7610, R204 ;  /* 0x000076100ccc7816 */ /* 0x040fe200000000cc */
[----:B-1----:R-:W-:Y:S01]  /*15550*/  FADD.FTZ R11, R17, R11 ;  /* 0x0000000b110b7221 */ /* 0x002fe20000010000 */
[----:B------:R-:W-:Y:S01]  /*15560*/  PRMT R252, R12, 0x7632, R252 ;  /* 0x000076320cfc7816 */ /* 0x000fe200000000fc */
[----:B------:R-:W-:Y:S01]  /*15570*/  FADD.FTZ R12, R23, R49 ;  /* 0x00000031170c7221 */ /* 0x000fe20000010000 */
[----:B------:R-:W-:Y:S01]  /*15580*/  FADD.FTZ R0, R28, R0 ;  /* 0x000000001c007221 */ /* 0x000fe20000010000 */
[----:B--2---:R-:W-:-:S02]  /*15590*/  IMAD.MOV.U32 R36, RZ, RZ, R188 ;  /* 0x000000ffff247224 */ /* 0x004fc400078e00bc */
[----:B------:R-:W-:Y:S02]  /*155a0*/  IMAD.MOV.U32 R188, RZ, RZ, R7 ;  /* 0x000000ffffbc7224 */ /* 0x000fe400078e0007 */
[----:B------:R-:W-:Y:S01]  /*155b0*/  IMAD.SHL.U32 R7, R9, 0x4, RZ ;  /* 0x0000000409077824 */ /* 0x000fe200078e00ff */
[----:B------:R-:W1:Y:S01]  /*155c0*/  MUFU.EX2 R15, R21 ;  /* 0x00000015000f7308 */ /* 0x000e620000000800 */
[C---:B------:R-:W-:Y:S01]  /*155d0*/  FADD.FTZ R10, R19.reuse, R10 ;  /* 0x0000000a130a7221 */ /* 0x040fe20000010000 */
[----:B------:R-:W-:Y:S01]  /*155e0*/  F2FP.F16.F32.PACK_AB R24, R19, R24 ;  /* 0x000000181318723e */ /* 0x000fe200000000ff */
[----:B------:R-:W-:Y:S01]  /*155f0*/  FADD.FTZ R30, R13, R11 ;  /* 0x0000000b0d1e7221 */ /* 0x000fe20000010000 */
[----:B---3--:R-:W-:Y:S01]  /*15600*/  FADD.FTZ R19, R14, R0 ;  /* 0x000000000e137221 */ /* 0x008fe20000010000 */
[----:B------:R-:W-:Y:S01]  /*15610*/  FADD.FTZ R11, R31, R12 ;  /* 0x0000000c1f0b7221 */ /* 0x000fe20000010000 */
[----:B------:R-:W-:Y:S02]  /*15620*/  LOP3.LUT R0, R3, R7, RZ, 0x3c, !PT ;  /* 0x0000000703007212 */ /* 0x000fe400078e3cff */
[----:B------:R-:W2:Y:S02]  /*15630*/  MUFU.EX2 R12, R25 ;  /* 0x00000019000c7308 */ /* 0x000ea40000000800 */
[----:B------:R-:W-:Y:S01]  /*15640*/  LOP3.LUT R0, R0, R129, RZ, 0x3c, !PT ;  /* 0x0000008100007212 */ /* 0x000fe200078e3cff */
[----:B----4-:R-:W-:Y:S01]  /*15650*/  FADD.FTZ R27, R29, R11 ;  /* 0x0000000b1d1b7221 */ /* 0x010fe20000010000 */
[----:B------:R-:W-:-:S02]  /*15660*/  F2FP.F16.F32.PACK_AB R26, R22, R26 ;  /* 0x0000001a161a723e */ /* 0x000fc400000000ff */
[----:B------:R-:W-:Y:S02]  /*15670*/  F2FP.F16.F32.PACK_AB R16, R13, R17 ;  /* 0x000000110d10723e */ /* 0x000fe400000000ff */
[----:B------:R-:W-:Y:S02]  /*15680*/  F2FP.F16.F32.PACK_AB R13, R29, R31 ;  /* 0x0000001f1d0d723e */ /* 0x000fe400000000ff */
[----:B------:R-:W-:Y:S01]  /*15690*/  F2FP.F16.F32.PACK_AB R22, R14, R28 ;  /* 0x0000001c0e16723e */ /* 0x000fe200000000ff */
[----:B------:R-:W-:-:S04]  /*156a0*/  IMAD.WIDE.U32 R28, R0, -0x326172a9, RZ ;  /* 0xcd9e8d57001c7825 */ /* 0x000fc800078e00ff */
[----:B-1----:R-:W-:Y:S01]  /*156b0*/  FADD.FTZ R10, R15, R10 ;  /* 0x0000000a0f0a7221 */ /* 0x002fe20000010000 */
[----:B------:R-:W-:-:S03]  /*156c0*/  LOP3.LUT R0, R29, R215, R196, 0x96, !PT ;  /* 0x000000d71d007212 */ /* 0x000fc600078e96c4 */
[----:B--2---:R-:W-:Y:S02]  /*156d0*/  FADD.FTZ R23, R12, R10 ;  /* 0x0000000a0c177221 */ /* 0x004fe40000010000 */
[----:B------:R-:W-:-:S05]  /*156e0*/  IMAD.WIDE.U32 R10, R0, -0x2daee0ad, RZ ;  /* 0xd2511f53000a7825 */ /* 0x000fca00078e00ff */
[----:B------:R-:W-:Y:S02]  /*156f0*/  LOP3.LUT R0, R11, R216, R238, 0x96, !PT ;  /* 0x000000d80b007212 */ /* 0x000fe400078e96ee */
[----:B------:R-:W-:Y:S02]  /*15700*/  LOP3.LUT R11, R79, R214, R28, 0x96, !PT ;  /* 0x000000d64f0b7212 */ /* 0x000fe400078e961c */
[C---:B------:R-:W-:Y:S02]  /*15710*/  PRMT R137, R13.reuse, 0x7610, R137 ;  /* 0x000076100d897816 */ /* 0x040fe40000000089 */
[----:B------:R-:W-:Y:S02]  /*15720*/  PRMT R136, R13, 0x7632, R136 ;  /* 0x000076320d887816 */ /* 0x000fe40000000088 */
[----:B------:R-:W-:Y:S01]  /*15730*/  F2FP.F16.F32.PACK_AB R21, R12, R15 ;  /* 0x0000000f0c15723e */ /* 0x000fe200000000ff */
[----:B------:R-:W-:Y:S01]  /*15740*/  IMAD.WIDE.U32 R12, R11, -0x2daee0ad, RZ ;  /* 0xd2511f530b0c7825 */ /* 0x000fe200078e00ff */
[----:B------:R-:W-:-:S02]  /*15750*/  PRMT R6, R16, 0x7610, R6 ;  /* 0x0000761010067816 */ /* 0x000fc40000000006 */
[----:B------:R-:W-:Y:S01]  /*15760*/  PRMT R4, R16, 0x7632, R4 ;  /* 0x0000763210047816 */ /* 0x000fe20000000004 */
[----:B------:R-:W-:Y:S01]  /*15770*/  IMAD.WIDE.U32 R16, R0, -0x326172a9, RZ ;  /* 0xcd9e8d5700107825 */ /* 0x000fe200078e00ff */
[----:B------:R-:W-:-:S05]  /*15780*/  LOP3.LUT R0, R13, R221, R10, 0x96, !PT ;  /* 0x000000dd0d007212 */ /* 0x000fca00078e960a */
        /* <DEDUP_REMOVED lines=8> */
[----:B------:R-:W-:-:S05]  /*15810*/  IMAD.WIDE.U32 R10, R0, -0x326172a9, RZ ;  /* 0xcd9e8d57000a7825 */ /* 0x000fca00078e00ff */
[----:B------:R-:W-:-:S04]  /*15820*/  LOP3.LUT R0, R11, R222, R12, 0x96, !PT ;  /* 0x000000de0b007212 */ /* 0x000fc800078e960c */
[----:B------:R-:W-:-:S04]  /*15830*/  LOP3.LUT R12, R0, 0xff, RZ, 0xc0, !PT ;  /* 0x000000ff000c7812 */ /* 0x000fc800078ec0ff */
[----:B------:R-:W-:Y:S02]  /*15840*/  ISETP.GE.U32.AND P4, PT, R199, R12, PT ;  /* 0x0000000cc700720c */ /* 0x000fe40003f86070 */
[----:B------:R-:W-:-:S04]  /*15850*/  LOP3.LUT R12, R0, 0xffff, RZ, 0xc0, !PT ;  /* 0x0000ffff000c7812 */ /* 0x000fc800078ec0ff */
[----:B------:R-:W-:-:S04]  /*15860*/  SHF.R.U32.HI R12, RZ, 0x8, R12 ;  /* 0x00000008ff0c7819 */ /* 0x000fc8000001160c */
[----:B------:R-:W-:-:S04]  /*15870*/  LOP3.LUT R12, R12, 0xffff, RZ, 0xc0, !PT ;  /* 0x0000ffff0c0c7812 */ /* 0x000fc800078ec0ff */
[C---:B------:R-:W-:Y:S02]  /*15880*/  ISETP.GE.U32.AND P3, PT, R199.reuse, R12, PT ;  /* 0x0000000cc700720c */ /* 0x040fe40003f66070 */
[--C-:B------:R-:W-:Y:S02]  /*15890*/  SHF.R.U32.HI R12, RZ, 0x10, R0.reuse ;  /* 0x00000010ff0c7819 */ /* 0x100fe40000011600 */
[----:B------:R-:W-:Y:S02]  /*158a0*/  SHF.R.U32.HI R0, RZ, 0x18, R0 ;  /* 0x00000018ff007819 */ /* 0x000fe40000011600 */
[----:B------:R-:W-:Y:S02]  /*158b0*/  LOP3.LUT R12, R12, 0xff, RZ, 0xc0, !PT ;  /* 0x000000ff0c0c7812 */ /* 0x000fe400078ec0ff */
[----:B------:R-:W-:Y:S01]  /*158c0*/  ISETP.GE.U32.AND P0, PT, R199, R0, PT ;  /* 0x00000000c700720c */ /* 0x000fe20003f06070 */
[----:B------:R-:W1:Y:S01]  /*158d0*/  MUFU.EX2 R25, R18 ;  /* 0x0000001200197308 */ /* 0x000e620000000800 */
[----:B------:R-:W-:-:S02]  /*158e0*/  LOP3.LUT R0, R10, 0xff, RZ, 0xc0, !PT ;  /* 0x000000ff0a007812 */ /* 0x000fc400078ec0ff */
[----:B------:R-:W-:Y:S02]  /*158f0*/  ISETP.GE.U32.AND P5, PT, R199, R12, PT ;  /* 0x0000000cc700720c */ /* 0x000fe40003fa6070 */
[----:B------:R-:W-:-:S03]  /*15900*/  SHF.R.U32.HI R12, RZ, 0x10, R10 ;  /* 0x00000010ff0c7819 */ /* 0x000fc6000001160a */
[----:B------:R-:W2:Y:S01]  /*15910*/  MUFU.EX2 R31, R109 ;  /* 0x0000006d001f7308 */ /* 0x000ea20000000800 */
[----:B------:R-:W-:Y:S02]  /*15920*/  LOP3.LUT R15, R13, R218, R14, 0x96, !PT ;  /* 0x000000da0d0f7212 */ /* 0x000fe400078e960e */
[----:B------:R-:W-:Y:S02]  /*15930*/  ISETP.GE.U32.AND P2, PT, R199, R0, PT ;  /* 0x00000000c700720c */ /* 0x000fe40003f46070 */
[----:B------:R-:W-:Y:S02]  /*15940*/  LOP3.LUT R14, R10, 0xffff, RZ, 0xc0, !PT ;  /* 0x0000ffff0a0e7812 */ /* 0x000fe400078ec0ff */
[----:B------:R-:W-:Y:S01]  /*15950*/  SHF.R.U32.HI R0, RZ, 0x18, R10 ;  /* 0x00000018ff007819 */ /* 0x000fe2000001160a */
[----:B------:R-:W3:Y:S01]  /*15960*/  MUFU.EX2 R20, R20 ;  /* 0x0000001400147308 */ /* 0x000ee20000000800 */
[----:B------:R-:W-:-:S07]  /*15970*/  LOP3.LUT R10, R12, 0xff, RZ, 0xc0, !PT ;  /* 0x000000ff0c0a7812 */ /* 0x000fce00078ec0ff */
[----:B------:R-:W4:Y:S01]  /*15980*/  MUFU.EX2 R18, R83 ;  /* 0x0000005300127308 */ /* 0x000f220000000800 */
[----:B------:R-:W-:Y:S01]  /*15990*/  ISETP.GE.U32.AND P6, PT, R199, R10, PT ;  /* 0x0000000ac700720c */ /* 0x000fe20003fc6070 */
[----:B------:R-:W-:Y:S01]  /*159a0*/  IMAD.WIDE.U32 R10, R15, -0x2daee0ad, RZ ;  /* 0xd2511f530f0a7825 */ /* 0x000fe200078e00ff */
[----:B------:R-:W-:-:S03]  /*159b0*/  ISETP.GE.U32.AND P1, PT, R199, R0, PT ;  /* 0x00000000c700720c */ /* 0x000fc60003f26070 */
[----:B-1----:R-:W-:Y:S01]  /*159c0*/  FADD.FTZ R13, R25, R30 ;  /* 0x0000001e190d7221 */ /* 0x002fe20000010000 */
[----:B------:R-:W-:Y:S02]  /*159d0*/  LOP3.LUT R0, R11, R223, R16, 0x96, !PT ;  /* 0x000000df0b007212 */ /* 0x000fe400078e9610 */
[C---:B------:R-:W-:Y:S02]  /*159e0*/  LOP3.LUT R16, R10.reuse, 0xffff, RZ, 0xc0, !PT ;  /* 0x0000ffff0a107812 */ /* 0x040fe400078ec0ff */
[----:B------:R-:W-:Y:S02]  /*159f0*/  LOP3.LUT R12, R10, 0xff, RZ, 0xc0, !PT ;  /* 0x000000ff0a0c7812 */ /* 0x000fe400078ec0ff */
[--C-:B------:R-:W-:Y:S02]  /*15a00*/  SHF.R.U32.HI R15, RZ, 0x10, R10.reuse ;  /* 0x00000010ff0f7819 */ /* 0x100fe4000001160a */
[----:B------:R-:W-:Y:S01]  /*15a10*/  SHF.R.U32.HI R11, RZ, 0x18, R10 ;  /* 0x00000018ff0b7819 */ /* 0x000fe2000001160a */
[----:B--2---:R-:W-:Y:S01]  /*15a20*/  FADD.FTZ R10, R31, R27 ;  /* 0x0000001b1f0a7221 */ /* 0x004fe20000010000 */
[----:B------:R-:W-:Y:S01]  /*15a30*/  PRMT R61, R48, 0x7610, R61 ;  /* 0x00007610303d7816 */ /* 0x000fe2000000003d */
[----:B---3--:R-:W-:-:S02]  /*15a40*/  FADD.FTZ R17, R20, R13 ;  /* 0x0000000d14117221 */ /* 0x008fc40000010000 */
[----:B----4-:R-:W-:Y:S01]  /*15a50*/  FADD.FTZ R13, R18, R10 ;  /* 0x0000000a120d7221 */ /* 0x010fe20000010000 */
[----:B------:R-:W-:Y:S01]  /*15a60*/  SHF.R.U32.HI R10, RZ, 0x8, R14 ;  /* 0x00000008ff0a7819 */ /* 0x000fe2000001160e */
[----:B------:R-:W-:Y:S01]  /*15a70*/  @!P4 HADD2 R42, -R61.H0_H0, -RZ.H0_H0 ;  /* 0xa00000ff3d2ac230 */ /* 0x000fe20000000900 */
[----:B------:R-:W-:Y:S02]  /*15a80*/  PRMT R83, R48, 0x7632, R83 ;  /* 0x0000763230537816 */ /* 0x000fe40000000053 */
[----:B------:R-:W-:Y:S02]  /*15a90*/  LOP3.LUT R10, R10, 0xffff, RZ, 0xc0, !PT ;  /* 0x0000ffff0a0a7812 */ /* 0x000fe400078ec0ff */
[----:B------:R-:W-:Y:S02]  /*15aa0*/  F2FP.F16.F32.PACK_AB R109, R18, R31 ;  /* 0x0000001f126d723e */ /* 0x000fe400000000ff */
[----:B------:R-:W-:Y:S01]  /*15ab0*/  PRMT R209, R61, 0x5410, R83 ;  /* 0x000054103dd17816 */ /* 0x000fe20000000053 */
[----:B------:R-:W1:Y:S01]  /*15ac0*/  MUFU.EX2 R18, R64 ;  /* 0x0000004000127308 */ /* 0x000e620000000800 */
[----:B------:R-:W-:-:S02]  /*15ad0*/  PRMT R81, R32, 0x7610, R81 ;  /* 0x0000761020517816 */ /* 0x000fc40000000051 */
[----:B------:R-:W-:Y:S02]  /*15ae0*/  @!P4 PRMT R61, R42, 0x5410, RZ ;  /* 0x000054102a3dc816 */ /* 0x000fe400000000ff */
[----:B------:R-:W-:Y:S02]  /*15af0*/  ISETP.GE.U32.AND P4, PT, R199, R10, PT ;  /* 0x0000000ac700720c */ /* 0x000fe40003f86070 */
[----:B------:R-:W-:Y:S01]  /*15b00*/  SHF.R.U32.HI R10, RZ, 0x10, R0 ;  /* 0x00000010ff0a7819 */ /* 0x000fe20000011600 */
[----:B------:R-:W-:Y:S01]  /*15b10*/  @!P5 HADD2 R41, -R81.H0_H0, -RZ.H0_H0 ;  /* 0xa00000ff5129d230 */ /* 0x000fe20000000900 */
[----:B------:R-:W-:Y:S01]  /*15b20*/  PRMT R82, R32, 0x7632, R82 ;  /* 0x0000763220527816 */ /* 0x000fe20000000052 */
[----:B------:R-:W2:Y:S01]  /*15b30*/  MUFU.EX2 R14, R65 ;  /* 0x00000041000e7308 */ /* 0x000ea20000000800 */
[----:B------:R-:W-:Y:S01]  /*15b40*/  PRMT R80, R26, 0x7610, R80 ;  /* 0x000076101a507816 */ /* 0x000fe20000000050 */
[----:B------:R-:W-:Y:S01]  /*15b50*/  IMAD.MOV.U32 R210, RZ, RZ, R169 ;  /* 0x000000ffffd27224 */ /* 0x000fe200078e00a9 */
[----:B------:R-:W-:-:S02]  /*15b60*/  LOP3.LUT R10, R10, 0xff, RZ, 0xc0, !PT ;  /* 0x000000ff0a0a7812 */ /* 0x000fc400078ec0ff */
[----:B------:R-:W-:Y:S01]  /*15b70*/  PRMT R169, R81, 0x5410, R82 ;  /* 0x0000541051a97816 */ /* 0x000fe20000000052 */
[----:B------:R-:W-:Y:S01]  /*15b80*/  @!P2 HADD2 R43, -R80.H0_H0, -RZ.H0_H0 ;  /* 0xa00000ff502ba230 */ /* 0x000fe20000000900 */
[----:B------:R-:W-:Y:S01]  /*15b90*/  @!P5 PRMT R81, R41, 0x5410, RZ ;  /* 0x000054102951d816 */ /* 0x000fe200000000ff */
[----:B------:R-:W-:Y:S01]  /*15ba0*/  @!P0 HADD2 R37, -R82.H0_H0, -RZ.H0_H0 ;  /* 0xa00000ff52258230 */ /* 0x000fe20000000900 */
[----:B------:R-:W-:Y:S02]  /*15bb0*/  PRMT R162, R26, 0x7632, R162 ;  /* 0x000076321aa27816 */ /* 0x000fe400000000a2 */
[----:B------:R-:W-:Y:S02]  /*15bc0*/  ISETP.GE.U32.AND P5, PT, R199, R10, PT ;  /* 0x0000000ac700720c */ /* 0x000fe40003fa6070 */
[----:B------:R-:W-:Y:S01]  /*15bd0*/  LOP3.LUT R10, R0, 0xff, RZ, 0xc0, !PT ;  /* 0x000000ff000a7812 */ /* 0x000fe200078ec0ff */
[----:B------:R-:W-:Y:S01]  /*15be0*/  @!P3 HADD2 R40, -R83.H0_H0, -RZ.H0_H0 ;  /* 0xa00000ff5328b230 */ /* 0x000fe20000000900 */
[----:B------:R-:W-:Y:S01]  /*15bf0*/  PRMT R235, R80, 0x5410, R162 ;  /* 0x0000541050eb7816 */ /* 0x000fe200000000a2 */
[----:B------:R-:W-:Y:S01]  /*15c00*/  @!P4 HADD2 R45, -R162.H0_H0, -RZ.H0_H0 ;  /* 0xa00000ffa22dc230 */ /* 0x000fe20000000900 */
[----:B------:R-:W-:-:S02]  /*15c10*/  @!P2 PRMT R80, R43, 0x5410, RZ ;  /* 0x000054102b50a816 */ /* 0x000fc400000000ff */
[----:B------:R-:W-:Y:S02]  /*15c20*/  @!P0 PRMT R82, R37, 0x5410, RZ ;  /* 0x0000541025528816 */ /* 0x000fe400000000ff */
[C---:B------:R-:W-:Y:S02]  /*15c30*/  ISETP.GE.U32.AND P2, PT, R199.reuse, R10, PT ;  /* 0x0000000ac700720c */ /* 0x040fe40003f46070 */
[----:B------:R-:W-:Y:S02]  /*15c40*/  PRMT R161, R24, 0x7632, R161 ;  /* 0x0000763218a17816 */ /* 0x000fe400000000a1 */
[----:B------:R-:W-:Y:S01]  /*15c50*/  ISETP.GE.U32.AND P0, PT, R199, R11, PT ;  /* 0x0000000bc700720c */ /* 0x000fe20003f06070 */
[----:B-1----:R-:W-:Y:S01]  /*15c60*/  FADD.FTZ R11, R18, R19 ;  /* 0x00000013120b7221 */ /* 0x002fe20000010000 */
[----:B------:R-:W-:Y:S02]  /*15c70*/  SHF.R.U32.HI R10, RZ, 0x18, R0 ;  /* 0x00000018ff0a7819 */ /* 0x000fe40000011600 */
[----:B------:R-:W-:Y:S01]  /*15c80*/  LOP3.LUT R0, R0, 0xffff, RZ, 0xc0, !PT ;  /* 0x0000ffff00007812 */ /* 0x000fe200078ec0ff */
[----:B------:R-:W-:Y:S01]  /*15c90*/  @!P1 HADD2 R46, -R161.H0_H0, -RZ.H0_H0 ;  /* 0xa00000ffa12e9230 */ /* 0x000fe20000000900 */
[----:B------:R-:W-:-:S02]  /*15ca0*/  @!P3 PRMT R83, R40, 0x5410, RZ ;  /* 0x000054102853b816 */ /* 0x000fc400000000ff */
[----:B------:R-:W-:Y:S02]  /*15cb0*/  @!P4 PRMT R162, R45, 0x5410, RZ ;  /* 0x000054102da2c816 */ /* 0x000fe400000000ff */
[----:B------:R-:W-:Y:S02]  /*15cc0*/  PRMT R160, R24, 0x7610, R160 ;  /* 0x0000761018a07816 */ /* 0x000fe400000000a0 */
[C---:B------:R-:W-:Y:S01]  /*15cd0*/  ISETP.GE.U32.AND P3, PT, R199.reuse, R12, PT ;  /* 0x0000000cc700720c */ /* 0x040fe20003f66070 */
[C---:B--2---:R-:W-:Y:S01]  /*15ce0*/  FADD.FTZ R12, R14.reuse, R11 ;  /* 0x0000000b0e0c7221 */ /* 0x044fe20000010000 */
[----:B------:R-:W-:Y:S02]  /*15cf0*/  ISETP.GE.U32.AND P4, PT, R199, R10, PT ;  /* 0x0000000ac700720c */ /* 0x000fe40003f86070 */
[----:B------:R-:W-:Y:S01]  /*15d00*/  LOP3.LUT R10, R15, 0xff, RZ, 0xc0, !PT ;  /* 0x000000ff0f0a7812 */ /* 0x000fe200078ec0ff */
[----:B------:R-:W-:Y:S01]  /*15d10*/  IMAD.MOV.U32 R32, RZ, RZ, R92 ;  /* 0x000000ffff207224 */ /* 0x000fe200078e005c */
[----:B------:R-:W-:-:S02]  /*15d20*/  F2FP.F16.F32.PACK_AB R11, R14, R18 ;  /* 0x000000120e0b723e */ /* 0x000fc400000000ff */
[----:B------:R-:W-:Y:S01]  /*15d30*/  SHF.R.U32.HI R0, RZ, 0x8, R0 ;  /* 0x00000008ff007819 */ /* 0x000fe20000011600 */
[----:B------:R-:W1:Y:S01]  /*15d40*/  MUFU.EX2 R14, R35 ;  /* 0x00000023000e7308 */ /* 0x000e620000000800 */
[----:B------:R-:W-:Y:S01]  /*15d50*/  PRMT R92, R160, 0x5410, R161 ;  /* 0x00005410a05c7816 */ /* 0x000fe200000000a1 */
[----:B------:R-:W-:Y:S01]  /*15d60*/  @!P6 HADD2 R47, -R160.H0_H0, -RZ.H0_H0 ;  /* 0xa00000ffa02fe230 */ /* 0x000fe20000000900 */
[----:B------:R-:W-:Y:S02]  /*15d70*/  @!P1 PRMT R161, R46, 0x5410, RZ ;  /* 0x000054102ea19816 */ /* 0x000fe400000000ff */
[----:B------:R-:W-:Y:S02]  /*15d80*/  ISETP.GE.U32.AND P1, PT, R199, R10, PT ;  /* 0x0000000ac700720c */ /* 0x000fe40003f26070 */
[----:B------:R-:W-:Y:S01]  /*15d90*/  LOP3.LUT R0, R0, 0xffff, RZ, 0xc0, !PT ;  /* 0x0000ffff00007812 */ /* 0x000fe200078ec0ff */
[----:B------:R-:W2:Y:S01]  /*15da0*/  MUFU.EX2 R10, R38 ;  /* 0x00000026000a7308 */ /* 0x000ea20000000800 */
[----:B------:R-:W-:-:S02]  /*15db0*/  PRMT R159, R22, 0x7610, R159 ;  /* 0x00007610169f7816 */ /* 0x000fc4000000009f */
[----:B------:R-:W-:Y:S02]  /*15dc0*/  @!P6 PRMT R160, R47, 0x5410, RZ ;  /* 0x000054102fa0e816 */ /* 0x000fe400000000ff */
[----:B------:R-:W-:Y:S02]  /*15dd0*/  ISETP.GE.U32.AND P6, PT, R199, R0, PT ;  /* 0x00000000c700720c */ /* 0x000fe40003fc6070 */
[----:B------:R-:W-:Y:S01]  /*15de0*/  SHF.R.U32.HI R0, RZ, 0x8, R16 ;  /* 0x00000008ff007819 */ /* 0x000fe20000011610 */
[----:B------:R-:W-:Y:S01]  /*15df0*/  @!P2 HADD2 R53, -R159.H0_H0, -RZ.H0_H0 ;  /* 0xa00000ff9f35a230 */ /* 0x000fe20000000900 */
[----:B------:R-:W-:Y:S01]  /*15e00*/  PRMT R158, R22, 0x7632, R158 ;  /* 0x00007632169e7816 */ /* 0x000fe2000000009e */
[----:B------:R-:W3:Y:S01]  /*15e10*/  MUFU.EX2 R16, R33 ;  /* 0x0000002100107308 */ /* 0x000ee20000000800 */
[----:B------:R-:W-:Y:S02]  /*15e20*/  LOP3.LUT R0, R0, 0xffff, RZ, 0xc0, !PT ;  /* 0x0000ffff00007812 */ /* 0x000fe400078ec0ff */
[----:B------:R-:W-:-:S02]  /*15e30*/  F2FP.F16.F32.PACK_AB R49, R20, R25 ;  /* 0x000000191431723e */ /* 0x000fc400000000ff */
[----:B------:R-:W-:Y:S02]  /*15e40*/  PRMT R193, R159, 0x5410, R158 ;  /* 0x000054109fc17816 */ /* 0x000fe4000000009e */
[----:B------:R-:W-:Y:S01]  /*15e50*/  @!P2 PRMT R159, R53, 0x5410, RZ ;  /* 0x00005410359fa816 */ /* 0x000fe200000000ff */
[----:B------:R-:W4:Y:S01]  /*15e60*/  MUFU.EX2 R15, R34 ;  /* 0x00000022000f7308 */ /* 0x000f220000000800 */
[----:B------:R-:W-:Y:S01]  /*15e70*/  ISETP.GE.U32.AND P2, PT, R199, R0, PT ;  /* 0x00000000c700720c */ /* 0x000fe20003f46070 */
[----:B-1----:R-:W-:Y:S01]  /*15e80*/  FADD.FTZ R0, R14, R23 ;  /* 0x000000170e007221 */ /* 0x002fe20000010000 */
[----:B------:R-:W-:-:S05]  /*15e90*/  PRMT R155, R11, 0x7610, R155 ;  /* 0x000076100b9b7816 */ /* 0x000fca000000009b */
[----:B------:R-:W1:Y:S01]  /*15ea0*/  MUFU.EX2 R27, R110 ;  /* 0x0000006e001b7308 */ /* 0x000e620000000800 */
[----:B------:R-:W-:Y:S01]  /*15eb0*/  PRMT R154, R11, 0x7632, R154 ;  /* 0x000076320b9a7816 */ /* 0x000fe2000000009a */
[----:B--2---:R-:W-:-:S06]  /*15ec0*/  FADD.FTZ R11, R10, R0 ;  /* 0x000000000a0b7221 */ /* 0x004fcc0000010000 */
[----:B------:R-:W2:Y:S01]  /*15ed0*/  MUFU.EX2 R25, R67 ;  /* 0x0000004300197308 */ /* 0x000ea20000000800 */
[----:B------:R-:W-:-:S07]  /*15ee0*/  F2FP.F16.F32.PACK_AB R0, R10, R14 ;  /* 0x0000000e0a00723e */ /* 0x000fce00000000ff */
[----:B------:R-:W2:Y:S01]  /*15ef0*/  MUFU.EX2 R20, R111 ;  /* 0x0000006f00147308 */ /* 0x000ea20000000800 */
[----:B------:R-:W-:-:S07]  /*15f00*/  PRMT R151, R0, 0x7610, R151 ;  /* 0x0000761000977816 */ /* 0x000fce0000000097 */
[----:B------:R-:W2:Y:S01]  /*15f10*/  MUFU.EX2 R19, R70 ;  /* 0x0000004600137308 */ /* 0x000ea20000000800 */
[----:B------:R-:W-:-:S07]  /*15f20*/  PRMT R150, R0, 0x7632, R150 ;  /* 0x0000763200967816 */ /* 0x000fce0000000096 */
[----:B------:R-:W2:Y:S01]  /*15f30*/  MUFU.EX2 R18, R39 ;  /* 0x0000002700127308 */ /* 0x000ea20000000800 */
[----:B---3--:R-:W-:-:S07]  /*15f40*/  FADD.FTZ R0, R16, R17 ;  /* 0x0000001110007221 */ /* 0x008fce0000010000 */
[----:B------:R-:W3:Y:S01]  /*15f50*/  MUFU.EX2 R26, R71 ;  /* 0x00000047001a7308 */ /* 0x000ee20000000800 */
[----:B----4-:R-:W-:-:S07]  /*15f60*/  FADD.FTZ R31, R15, R0 ;  /* 0x000000000f1f7221 */ /* 0x010fce0000010000 */
[----:B------:R-:W4:Y:S01]  /*15f70*/  MUFU.EX2 R14, R44 ;  /* 0x0000002c000e7308 */ /* 0x000f220000000800 */
[----:B-1----:R-:W-:Y:S01]  /*15f80*/  FADD.FTZ R0, R27, R13 ;  /* 0x0000000d1b007221 */ /* 0x002fe20000010000 */
[----:B--2---:R-:W-:-:S03]  /*15f90*/  FADD.FTZ R10, R25, R12 ;  /* 0x0000000c190a7221 */ /* 0x004fc60000010000 */
[----:B------:R-:W-:Y:S01]  /*15fa0*/  FADD.FTZ R30, R20, R0 ;  /* 0x00000000141e7221 */ /* 0x000fe20000010000 */
[----:B------:R-:W-:Y:S01]  /*15fb0*/  FADD.FTZ R10, R19, R10 ;  /* 0x0000000a130a7221 */ /* 0x000fe20000010000 */
[----:B------:R-:W-:-:S03]  /*15fc0*/  FADD.FTZ R0, R18, R11 ;  /* 0x0000000b12007221 */ /* 0x000fc60000010000 */
[----:B---3--:R-:W-:Y:S01]  /*15fd0*/  FADD.FTZ R11, R26, R10 ;  /* 0x0000000a1a0b7221 */ /* 0x008fe20000010000 */
[----:B------:R-:W1:Y:S01]  /*15fe0*/  MUFU.EX2 R13, R58 ;  /* 0x0000003a000d7308 */ /* 0x000e620000000800 */
[----:B----4-:R-:W-:Y:S01]  /*15ff0*/  FADD.FTZ R10, R14, R0 ;  /* 0x000000000e0a7221 */ /* 0x010fe20000010000 */
[----:B------:R-:W-:-:S06]  /*16000*/  VIADD R0, R7, 0x1 ;  /* 0x0000000107007836 */ /* 0x000fcc0000000000 */
[----:B------:R-:W2:Y:S01]  /*16010*/  MUFU.EX2 R24, R73 ;  /* 0x0000004900187308 */ /* 0x000ea20000000800 */
[----:B------:R-:W-:-:S07]  /*16020*/  LOP3.LUT R0, R3, R0, RZ, 0x3c, !PT ;  /* 0x0000000003007212 */ /* 0x000fce00078e3cff */
[----:B------:R-:W3:Y:S01]  /*16030*/  MUFU.EX2 R12, R59 ;  /* 0x0000003b000c7308 */ /* 0x000ee20000000800 */
[----:B------:R-:W-:-:S05]  /*16040*/  LOP3.LUT R0, R0, R129, RZ, 0x3c, !PT ;  /* 0x0000008100007212 */ /* 0x000fca00078e3cff */
[----:B------:R-:W-:-:S04]  /*16050*/  IMAD.WIDE.U32 R34, R0, -0x326172a9, RZ ;  /* 0xcd9e8d5700227825 */ /* 0x000fc800078e00ff */
[----:B-1----:R-:W-:Y:S01]  /*16060*/  FADD.FTZ R10, R13, R10 ;  /* 0x0000000a0d0a7221 */ /* 0x002fe20000010000 */
[----:B------:R-:W-:Y:S02]  /*16070*/  PRMT R157, R21, 0x7610, R157 ;  /* 0x00007610159d7816 */ /* 0x000fe4000000009d */
[----:B------:R-:W-:Y:S02]  /*16080*/  LOP3.LUT R0, R35, R215, R196, 0x96, !PT ;  /* 0x000000d723007212 */ /* 0x000fe400078e96c4 */
[----:B------:R-:W-:Y:S02]  /*16090*/  PRMT R156, R21, 0x7632, R156 ;  /* 0x00007632159c7816 */ /* 0x000fe4000000009c */
[----:B------:R-:W-:Y:S01]  /*160a0*/  F2FP.F16.F32.PACK_AB R40, R20, R27 ;  /* 0x0000001b1428723e */ /* 0x000fe200000000ff */
[----:B--2---:R-:W-:Y:S01]  /*160b0*/  FADD.FTZ R20, R24, R11 ;  /* 0x0000000b18147221 */ /* 0x004fe20000010000 */
[----:B------:R-:W-:Y:S01]  /*160c0*/  F2FP.F16.F32.PACK_AB R21, R14, R18 ;  /* 0x000000120e15723e */ /* 0x000fe200000000ff */
[----:B---3--:R-:W-:Y:S01]  /*160d0*/  FADD.FTZ R18, R12, R10 ;  /* 0x0000000a0c127221 */ /* 0x008fe20000010000 */
[----:B------:R-:W-:-:S05]  /*160e0*/  IMAD.WIDE.U32 R10, R0, -0x2daee0ad, RZ ;  /* 0xd2511f53000a7825 */ /* 0x000fca00078e00ff */
[----:B------:R-:W-:Y:S02]  /*160f0*/  LOP3.LUT R0, R11, R216, R238, 0x96, !PT ;  /* 0x000000d80b007212 */ /* 0x000fe400078e96ee */
[----:B------:R-:W-:Y:S02]  /*16100*/  LOP3.LUT R11, R79, R214, R34, 0x96, !PT ;  /* 0x000000d64f0b7212 */ /* 0x000fe400078e9622 */
[----:B------:R-:W-:-:S03]  /*16110*/  F2FP.F16.F32.PACK_AB R22, R12, R13 ;  /* 0x0000000d0c16723e */ /* 0x000fc600000000ff */
[----:B------:R-:W-:Y:S01]  /*16120*/  IMAD.WIDE.U32 R12, R11, -0x2daee0ad, RZ ;  /* 0xd2511f530b0c7825 */ /* 0x000fe200078e00ff */
[----:B------:R-:W-:-:S03]  /*16130*/  F2FP.F16.F32.PACK_AB R41, R15, R16 ;  /* 0x000000100f29723e */ /* 0x000fc600000000ff */
        /* <DEDUP_REMOVED lines=13> */
[----:B------:R-:W-:Y:S02]  /*16210*/  PRMT R192, R157, 0x5410, R156 ;  /* 0x000054109dc07816 */ /* 0x000fe4000000009c */
[----:B------:R-:W-:Y:S02]  /*16220*/  LOP3.LUT R12, R0, 0xff, RZ, 0xc0, !PT ;  /* 0x000000ff000c7812 */ /* 0x000fe400078ec0ff */
[----:B------:R-:W-:Y:S02]  /*16230*/  @!P4 PRMT R156, R50, 0x5410, RZ ;  /* 0x00005410329cc816 */ /* 0x000fe400000000ff */
[----:B------:R-:W-:Y:S02]  /*16240*/  ISETP.GE.U32.AND P4, PT, R199, R12, PT ;  /* 0x0000000cc700720c */ /* 0x000fe40003f86070 */
[----:B------:R-:W-:Y:S01]  /*16250*/  LOP3.LUT R12, R0, 0xffff, RZ, 0xc0, !PT ;  /* 0x0000ffff000c7812 */ /* 0x000fe200078ec0ff */
[----:B------:R-:W-:-:S03]  /*16260*/  @!P3 HADD2 R55, -R155.H0_H0, -RZ.H0_H0 ;  /* 0xa00000ff9b37b230 */ /* 0x000fc60000000900 */
[----:B------:R-:W-:Y:S02]  /*16270*/  SHF.R.U32.HI R12, RZ, 0x8, R12 ;  /* 0x00000008ff0c7819 */ /* 0x000fe4000001160c */
[----:B------:R-:W-:Y:S02]  /*16280*/  PRMT R195, R155, 0x5410, R154 ;  /* 0x000054109bc37816 */ /* 0x000fe4000000009a */
[----:B------:R-:W-:Y:S02]  /*16290*/  LOP3.LUT R12, R12, 0xffff, RZ, 0xc0, !PT ;  /* 0x0000ffff0c0c7812 */ /* 0x000fe400078ec0ff */
[----:B------:R-:W-:Y:S01]  /*162a0*/  @!P3 PRMT R155, R55, 0x5410, RZ ;  /* 0x00005410379bb816 */ /* 0x000fe200000000ff */
[----:B------:R-:W-:Y:S01]  /*162b0*/  @!P0 HADD2 R54, -R150.H0_H0, -RZ.H0_H0 ;  /* 0xa00000ff96368230 */ /* 0x000fe20000000900 */
[----:B------:R-:W-:Y:S02]  /*162c0*/  ISETP.GE.U32.AND P3, PT, R199, R12, PT ;  /* 0x0000000cc700720c */ /* 0x000fe40003f66070 */
[--C-:B------:R-:W-:Y:S01]  /*162d0*/  SHF.R.U32.HI R12, RZ, 0x10, R0.reuse ;  /* 0x00000010ff0c7819 */ /* 0x100fe20000011600 */
[----:B------:R-:W-:Y:S01]  /*162e0*/  @!P5 HADD2 R51, -R157.H0_H0, -RZ.H0_H0 ;  /* 0xa00000ff9d33d230 */ /* 0x000fe20000000900 */
[----:B------:R-:W-:Y:S01]  /*162f0*/  SHF.R.U32.HI R0, RZ, 0x18, R0 ;  /* 0x00000018ff007819 */ /* 0x000fe20000011600 */
[----:B------:R-:W-:Y:S01]  /*16300*/  @!P2 HADD2 R57, -R154.H0_H0, -RZ.H0_H0 ;  /* 0xa00000ff9a39a230 */ /* 0x000fe20000000900 */
[----:B------:R-:W-:-:S02]  /*16310*/  PRMT R194, R151, 0x5410, R150 ;  /* 0x0000541097c27816 */ /* 0x000fc40000000096 */
[----:B------:R-:W-:Y:S02]  /*16320*/  LOP3.LUT R12, R12, 0xff, RZ, 0xc0, !PT ;  /* 0x000000ff0c0c7812 */ /* 0x000fe400078ec0ff */
[----:B------:R-:W-:Y:S02]  /*16330*/  @!P0 PRMT R150, R54, 0x5410, RZ ;  /* 0x0000541036968816 */ /* 0x000fe400000000ff */
[----:B------:R-:W-:Y:S02]  /*16340*/  F2FP.F16.F32.PACK_AB R23, R19, R25 ;  /* 0x000000191317723e */ /* 0x000fe400000000ff */
[----:B------:R-:W-:Y:S01]  /*16350*/  ISETP.GE.U32.AND P0, PT, R199, R0, PT ;  /* 0x00000000c700720c */ /* 0x000fe20003f06070 */
[----:B------:R-:W1:Y:S01]  /*16360*/  MUFU.EX2 R25, R75 ;  /* 0x0000004b00197308 */ /* 0x000e620000000800 */
[----:B------:R-:W-:Y:S02]  /*16370*/  @!P5 PRMT R157, R51, 0x5410, RZ ;  /* 0x00005410339dd816 */ /* 0x000fe400000000ff */
[----:B------:R-:W-:-:S02]  /*16380*/  LOP3.LUT R0, R10, 0xff, RZ, 0xc0, !PT ;  /* 0x000000ff0a007812 */ /* 0x000fc400078ec0ff */
[----:B------:R-:W-:Y:S02]  /*16390*/  ISETP.GE.U32.AND P5, PT, R199, R12, PT ;  /* 0x0000000cc700720c */ /* 0x000fe40003fa6070 */
[----:B------:R-:W-:Y:S01]  /*163a0*/  SHF.R.U32.HI R12, RZ, 0x10, R10 ;  /* 0x00000010ff0c7819 */ /* 0x000fe2000001160a */
[----:B------:R-:W-:Y:S01]  /*163b0*/  @!P6 HADD2 R52, -R158.H0_H0, -RZ.H0_H0 ;  /* 0xa00000ff9e34e230 */ /* 0x000fe20000000900 */
[----:B------:R-:W-:Y:S01]  /*163c0*/  @!P2 PRMT R154, R57, 0x5410, RZ ;  /* 0x00005410399aa816 */ /* 0x000fe200000000ff */
[----:B------:R-:W2:Y:S01]  /*163d0*/  MUFU.EX2 R17, R77 ;  /* 0x0000004d00117308 */ /* 0x000ea20000000800 */
[----:B------:R-:W-:Y:S02]  /*163e0*/  LOP3.LUT R15, R13, R218, R14, 0x96, !PT ;  /* 0x000000da0d0f7212 */ /* 0x000fe400078e960e */
[----:B------:R-:W-:Y:S02]  /*163f0*/  ISETP.GE.U32.AND P2, PT, R199, R0, PT ;  /* 0x00000000c700720c */ /* 0x000fe40003f46070 */
[----:B------:R-:W-:-:S02]  /*16400*/  LOP3.LUT R14, R10, 0xffff, RZ, 0xc0, !PT ;  /* 0x0000ffff0a0e7812 */ /* 0x000fc400078ec0ff */
[----:B------:R-:W-:Y:S02]  /*16410*/  SHF.R.U32.HI R0, RZ, 0x18, R10 ;  /* 0x00000018ff007819 */ /* 0x000fe4000001160a */
[----:B------:R-:W-:Y:S02]  /*16420*/  LOP3.LUT R10, R12, 0xff, RZ, 0xc0, !PT ;  /* 0x000000ff0c0a7812 */ /* 0x000fe400078ec0ff */
[----:B------:R-:W-:Y:S02]  /*16430*/  @!P6 PRMT R158, R52, 0x5410, RZ ;  /* 0x00005410349ee816 */ /* 0x000fe400000000ff */
[----:B------:R-:W-:Y:S01]  /*16440*/  ISETP.GE.U32.AND P6, PT, R199, R10, PT ;  /* 0x0000000ac700720c */ /* 0x000fe20003fc6070 */
[----:B------:R-:W-:Y:S01]  /*16450*/  IMAD.WIDE.U32 R10, R15, -0x2daee0ad, RZ ;  /* 0xd2511f530f0a7825 */ /* 0x000fe200078e00ff */
[----:B------:R-:W3:Y:S01]  /*16460*/  MUFU.EX2 R27, R98 ;  /* 0x00000062001b7308 */ /* 0x000ee20000000800 */
[----:B------:R-:W-:Y:S02]  /*16470*/  PRMT R131, R23, 0x7610, R131 ;  /* 0x0000761017837816 */ /* 0x000fe40000000083 */
[----:B------:R-:W-:-:S02]  /*16480*/  LOP3.LUT R13, R10, 0xff, RZ, 0xc0, !PT ;  /* 0x000000ff0a0d7812 */ /* 0x000fc400078ec0ff */
[----:B------:R-:W-:Y:S02]  /*16490*/  LOP3.LUT R19, R10, 0xffff, RZ, 0xc0, !PT ;  /* 0x0000ffff0a137812 */ /* 0x000fe400078ec0ff */
[--C-:B------:R-:W-:Y:S02]  /*164a0*/  SHF.R.U32.HI R15, RZ, 0x10, R10.reuse ;  /* 0x00000010ff0f7819 */ /* 0x100fe4000001160a */
[----:B------:R-:W-:Y:S01]  /*164b0*/  SHF.R.U32.HI R12, RZ, 0x18, R10 ;  /* 0x00000018ff0c7819 */ /* 0x000fe2000001160a */
[----:B-1----:R-:W-:Y:S01]  /*164c0*/  FADD.FTZ R10, R25, R18 ;  /* 0x00000012190a7221 */ /* 0x002fe20000010000 */
[----:B------:R-:W-:-:S03]  /*164d0*/  @!P1 HADD2 R56, -R151.H0_H0, -RZ.H0_H0 ;  /* 0xa00000ff97389230 */ /* 0x000fc60000000900 */
[----:B--2---:R-:W-:Y:S01]  /*164e0*/  FADD.FTZ R18, R17, R10 ;  /* 0x0000000a11127221 */ /* 0x004fe20000010000 */
[----:B------:R-:W-:Y:S01]  /*164f0*/  SHF.R.U32.HI R10, RZ, 0x8, R14 ;  /* 0x00000008ff0a7819 */ /* 0x000fe2000001160e */
[----:B------:R-:W-:Y:S01]  /*16500*/  @!P4 HADD2 R60, -R131.H0_H0, -RZ.H0_H0 ;  /* 0xa00000ff833cc230 */ /* 0x000fe20000000900 */
[----:B------:R-:W-:Y:S02]  /*16510*/  PRMT R130, R23, 0x7632, R130 ;  /* 0x0000763217827816 */ /* 0x000fe40000000082 */
[----:B------:R-:W-:Y:S02]  /*16520*/  @!P1 PRMT R151, R56, 0x5410, RZ ;  /* 0x0000541038979816 */ /* 0x000fe400000000ff */
[----:B------:R-:W-:Y:S02]  /*16530*/  ISETP.GE.U32.AND P1, PT, R199, R0, PT ;  /* 0x00000000c700720c */ /* 0x000fe40003f26070 */
[----:B------:R-:W-:Y:S02]  /*16540*/  LOP3.LUT R10, R10, 0xffff, RZ, 0xc0, !PT ;  /* 0x0000ffff0a0a7812 */ /* 0x000fe400078ec0ff */
[----:B------:R-:W-:-:S02]  /*16550*/  LOP3.LUT R0, R11, R223, R16, 0x96, !PT ;  /* 0x000000df0b007212 */ /* 0x000fc400078e9610 */
[----:B------:R-:W-:Y:S02]  /*16560*/  PRMT R189, R131, 0x5410, R130 ;  /* 0x0000541083bd7816 */ /* 0x000fe40000000082 */
[----:B------:R-:W-:Y:S02]  /*16570*/  PRMT R106, R21, 0x7610, R106 ;  /* 0x00007610156a7816 */ /* 0x000fe4000000006a */
[----:B------:R-:W-:Y:S02]  /*16580*/  F2FP.F16.F32.PACK_AB R24, R24, R26 ;  /* 0x0000001a1818723e */ /* 0x000fe400000000ff */
[----:B------:R-:W-:Y:S01]  /*16590*/  @!P4 PRMT R131, R60, 0x5410, RZ ;  /* 0x000054103c83c816 */ /* 0x000fe200000000ff */
[----:B---3--:R-:W-:Y:S01]  /*165a0*/  FADD.FTZ R11, R27, R20 ;  /* 0x000000141b0b7221 */ /* 0x008fe20000010000 */
[----:B------:R-:W-:Y:S01]  /*165b0*/  ISETP.GE.U32.AND P4, PT, R199, R10, PT ;  /* 0x0000000ac700720c */ /* 0x000fe20003f86070 */
[----:B------:R1:W-:Y:S01]  /*165c0*/  MUFU.EX2 R20, R107 ;  /* 0x0000006b00147308 */ /* 0x0003e20000000800 */
[----:B------:R-:W-:Y:S01]  /*165d0*/  SHF.R.U32.HI R10, RZ, 0x10, R0 ;  /* 0x00000010ff0a7819 */ /* 0x000fe20000011600 */
[----:B------:R-:W-:Y:S01]  /*165e0*/  @!P5 HADD2 R69, -R106.H0_H0, -RZ.H0_H0 ;  /* 0xa00000ff6a45d230 */ /* 0x000fe20000000900 */
[----:B------:R-:W-:Y:S01]  /*165f0*/  PRMT R133, R24, 0x7610, R133 ;  /* 0x0000761018857816 */ /* 0x000fe20000000085 */
[----:B------:R-:W-:Y:S01]  /*16600*/  IMAD.MOV.U32 R205, RZ, RZ, R170 ;  /* 0x000000ffffcd7224 */ /* 0x000fe200078e00aa */
[----:B------:R-:W-:-:S03]  /*16610*/  LOP3.LUT R10, R10, 0xff, RZ, 0xc0, !PT ;  /* 0x000000ff0a0a7812 */ /* 0x000fc600078ec0ff */
[----:B------:R-:W2:Y:S01]  /*16620*/  MUFU.EX2 R26, R99 ;  /* 0x00000063001a7308 */ /* 0x000ea20000000800 */
[----:B------:R-:W-:Y:S01]  /*16630*/  F2FP.F16.F32.PACK_AB R17, R17, R25 ;  /* 0x000000191111723e */ /* 0x000fe200000000ff */
[----:B------:R-:W-:Y:S01]  /*16640*/  @!P2 HADD2 R72, -R133.H0_H0, -RZ.H0_H0 ;  /* 0xa00000ff8548a230 */ /* 0x000fe20000000900 */
[----:B------:R-:W-:Y:S02]  /*16650*/  PRMT R132, R24, 0x7632, R132 ;  /* 0x0000763218847816 */ /* 0x000fe40000000084 */
[----:B-1----:R-:W-:-:S03]  /*16660*/  PRMT R107, R21, 0x7632, R107 ;  /* 0x00007632156b7816 */ /* 0x002fc6000000006b */
[----:B------:R1:W-:Y:S01]  /*16670*/  MUFU.EX2 R25, R186 ;  /* 0x000000ba00197308 */ /* 0x0003e20000000800 */
[----:B------:R-:W-:Y:S02]  /*16680*/  PRMT R170, R106, 0x5410, R107 ;  /* 0x000054106aaa7816 */ /* 0x000fe4000000006b */
[----:B------:R-:W-:Y:S02]  /*16690*/  @!P5 PRMT R106, R69, 0x5410, RZ ;  /* 0x00005410456ad816 */ /* 0x000fe400000000ff */
[----:B------:R-:W-:Y:S02]  /*166a0*/  ISETP.GE.U32.AND P5, PT, R199, R10, PT ;  /* 0x0000000ac700720c */ /* 0x000fe40003fa6070 */
[----:B------:R-:W-:Y:S01]  /*166b0*/  LOP3.LUT R10, R0, 0xff, RZ, 0xc0, !PT ;  /* 0x000000ff000a7812 */ /* 0x000fe200078ec0ff */
[----:B------:R-:W3:Y:S01]  /*166c0*/  MUFU.EX2 R14, R117 ;  /* 0x00000075000e7308 */ /* 0x000ee20000000800 */
[----:B------:R-:W-:Y:S01]  /*166d0*/  @!P4 HADD2 R74, -R132.H0_H0, -RZ.H0_H0 ;  /* 0xa00000ff844ac230 */ /* 0x000fe20000000900 */
[----:B------:R-:W-:Y:S01]  /*166e0*/  PRMT R135, R22, 0x7632, R135 ;  /* 0x0000763216877816 */ /* 0x000fe20000000087 */
[----:B-1----:R-:W-:-:S02]  /*166f0*/  IMAD.MOV.U32 R186, RZ, RZ, R32 ;  /* 0x000000ffffba7224 */ /* 0x002fc400078e0020 */
[----:B------:R-:W-:Y:S02]  /*16700*/  IMAD.MOV.U32 R32, RZ, RZ, R36 ;  /* 0x000000ffff207224 */ /* 0x000fe400078e0024 */
[----:B------:R-:W-:Y:S01]  /*16710*/  IMAD.MOV.U32 R36, RZ, RZ, R191 ;  /* 0x000000ffff247224 */ /* 0x000fe200078e00bf */
[----:B------:R-:W-:Y:S02]  /*16720*/  PRMT R191, R133, 0x5410, R132 ;  /* 0x0000541085bf7816 */ /* 0x000fe40000000084 */
[----:B------:R-:W-:Y:S02]  /*16730*/  @!P2 PRMT R133, R72, 0x5410, RZ ;  /* 0x000054104885a816 */ /* 0x000fe400000000ff */
[----:B------:R-:W-:Y:S02]  /*16740*/  ISETP.GE.U32.AND P2, PT, R199, R10, PT ;  /* 0x0000000ac700720c */ /* 0x000fe40003f46070 */
[----:B------:R-:W-:Y:S02]  /*16750*/  SHF.R.U32.HI R10, RZ, 0x18, R0 ;  /* 0x00000018ff0a7819 */ /* 0x000fe40000011600 */
[----:B------:R-:W-:Y:S01]  /*16760*/  LOP3.LUT R0, R0, 0xffff, RZ, 0xc0, !PT ;  /* 0x0000ffff00007812 */ /* 0x000fe200078ec0ff */
[----:B------:R-:W-:Y:S01]  /*16770*/  @!P1 HADD2 R76, -R135.H0_H0, -RZ.H0_H0 ;  /* 0xa00000ff874c9230 */ /* 0x000fe20000000900 */
[----:B------:R-:W-:-:S02]  /*16780*/  @!P4 PRMT R132, R74, 0x5410, RZ ;  /* 0x000054104a84c816 */ /* 0x000fc400000000ff */
[----:B------:R-:W-:Y:S02]  /*16790*/  PRMT R134, R22, 0x7610, R134 ;  /* 0x0000761016867816 */ /* 0x000fe40000000086 */
[----:B------:R-:W-:Y:S02]  /*167a0*/  ISETP.GE.U32.AND P4, PT, R199, R10, PT ;  /* 0x0000000ac700720c */ /* 0x000fe40003f86070 */
[----:B------:R-:W-:Y:S01]  /*167b0*/  LOP3.LUT R10, R15, 0xff, RZ, 0xc0, !PT ;  /* 0x000000ff0f0a7812 */ /* 0x000fe200078ec0ff */
[C---:B--2---:R-:W-:Y:S01]  /*167c0*/  FADD.FTZ R11, R26.reuse, R11 ;  /* 0x0000000b1a0b7221 */ /* 0x044fe20000010000 */
[----:B------:R-:W-:Y:S01]  /*167d0*/  SHF.R.U32.HI R0, RZ, 0x8, R0 ;  /* 0x00000008ff007819 */ /* 0x000fe20000011600 */
[----:B------:R-:W-:Y:S01]  /*167e0*/  IMAD.MOV.U32 R37, RZ, RZ, R190 ;  /* 0x000000ffff257224 */ /* 0x000fe200078e00be */
[----:B------:R-:W1:Y:S01]  /*167f0*/  MUFU.EX2 R15, R94 ;  /* 0x0000005e000f7308 */ /* 0x000e620000000800 */
[----:B------:R-:W-:Y:S01]  /*16800*/  F2FP.F16.F32.PACK_AB R16, R26, R27 ;  /* 0x0000001b1a10723e */ /* 0x000fe200000000ff */
[----:B------:R-:W-:Y:S01]  /*16810*/  @!P0 HADD2 R68, -R107.H0_H0, -RZ.H0_H0 ;  /* 0xa00000ff6b448230 */ /* 0x000fe20000000900 */
[----:B------:R-:W-:Y:S01]  /*16820*/  PRMT R190, R134, 0x5410, R135 ;  /* 0x0000541086be7816 */ /* 0x000fe20000000087 */
[----:B------:R-:W-:Y:S01]  /*16830*/  @!P6 HADD2 R84, -R134.H0_H0, -RZ.H0_H0 ;  /* 0xa00000ff8654e230 */ /* 0x000fe20000000900 */
[----:B------:R-:W-:Y:S01]  /*16840*/  @!P1 PRMT R135, R76, 0x5410, RZ ;  /* 0x000054104c879816 */ /* 0x000fe200000000ff */
[----:B------:R-:W-:Y:S01]  /*16850*/  FADD.FTZ R11, R20, R11 ;  /* 0x0000000b140b7221 */ /* 0x000fe20000010000 */
[----:B------:R-:W-:Y:S01]  /*16860*/  ISETP.GE.U32.AND P1, PT, R199, R10, PT ;  /* 0x0000000ac700720c */ /* 0x000fe20003f26070 */
[----:B------:R2:W-:Y:S01]  /*16870*/  MUFU.EX2 R23, R143 ;  /* 0x0000008f00177308 */ /* 0x0005e20000000800 */
[----:B------:R-:W-:Y:S01]  /*16880*/  LOP3.LUT R0, R0, 0xffff, RZ, 0xc0, !PT ;  /* 0x0000ffff00007812 */ /* 0x000fe200078ec0ff */
[----:B------:R-:W-:Y:S01]  /*16890*/  @!P3 HADD2 R66, -R130.H0_H0, -RZ.H0_H0 ;  /* 0xa00000ff8242b230 */ /* 0x000fe20000000900 */
[----:B------:R-:W-:-:S02]  /*168a0*/  @!P0 PRMT R107, R68, 0x5410, RZ ;  /* 0x00005410446b8816 */ /* 0x000fc400000000ff */
[----:B------:R-:W-:-:S03]  /*168b0*/  @!P6 PRMT R134, R84, 0x5410, RZ ;  /* 0x000054105486e816 */ /* 0x000fc600000000ff */
[----:B------:R-:W4:Y:S01]  /*168c0*/  MUFU.EX2 R10, R95 ;  /* 0x0000005f000a7308 */ /* 0x000f220000000800 */
[C---:B------:R-:W-:Y:S01]  /*168d0*/  ISETP.GE.U32.AND P0, PT, R199.reuse, R12, PT ;  /* 0x0000000cc700720c */ /* 0x040fe20003f06070 */
[----:B---3--:R-:W-:Y:S01]  /*168e0*/  FADD.FTZ R12, R14, R11 ;  /* 0x0000000b0e0c7221 */ /* 0x008fe20000010000 */
[----:B------:R-:W-:Y:S02]  /*168f0*/  ISETP.GE.U32.AND P6, PT, R199, R0, PT ;  /* 0x00000000c700720c */ /* 0x000fe40003fc6070 */
[----:B------:R-:W-:Y:S02]  /*16900*/  SHF.R.U32.HI R0, RZ, 0x8, R19 ;  /* 0x00000008ff007819 */ /* 0x000fe40000011613 */
[----:B--2---:R-:W-:Y:S01]  /*16910*/  PRMT R143, R16, 0x7610, R143 ;  /* 0x00007610108f7816 */ /* 0x004fe2000000008f */
[----:B------:R2:W-:Y:S01]  /*16920*/  MUFU.EX2 R24, R138 ;  /* 0x0000008a00187308 */ /* 0x0005e20000000800 */
[----:B------:R-:W-:Y:S01]  /*16930*/  F2FP.F16.F32.PACK_AB R11, R14, R20 ;  /* 0x000000140e0b723e */ /* 0x000fe200000000ff */
[----:B------:R-:W-:-:S02]  /*16940*/  IMAD.MOV.U32 R27, RZ, RZ, R210 ;  /* 0x000000ffff1b7224 */ /* 0x000fc400078e00d2 */
[----:B------:R-:W-:Y:S01]  /*16950*/  @!P2 HADD2 R85, -R143.H0_H0, -RZ.H0_H0 ;  /* 0xa00000ff8f55a230 */ /* 0x000fe20000000900 */
[----:B------:R-:W-:Y:S01]  /*16960*/  @!P3 PRMT R130, R66, 0x5410, RZ ;  /* 0x000054104282b816 */ /* 0x000fe200000000ff */
[----:B------:R-:W-:Y:S02]  /*16970*/  IMAD.MOV.U32 R210, RZ, RZ, R188 ;  /* 0x000000ffffd27224 */ /* 0x000fe400078e00bc */
[----:B------:R-:W3:Y:S01]  /*16980*/  MUFU.EX2 R14, R63 ;  /* 0x0000003f000e7308 */ /* 0x000ee20000000800 */
[----:B------:R-:W-:Y:S01]  /*16990*/  LOP3.LUT R0, R0, 0xffff, RZ, 0xc0, !PT ;  /* 0x0000ffff00007812 */ /* 0x000fe200078ec0ff */
[----:B------:R-:W-:Y:S01]  /*169a0*/  IMAD.MOV.U32 R188, RZ, RZ, R116 ;  /* 0x000000ffffbc7224 */ /* 0x000fe200078e0074 */
[----:B------:R-:W-:Y:S02]  /*169b0*/  ISETP.GE.U32.AND P3, PT, R199, R13, PT ;  /* 0x0000000dc700720c */ /* 0x000fe40003f66070 */
[----:B--2---:R-:W-:-:S03]  /*169c0*/  PRMT R138, R16, 0x7632, R138 ;  /* 0x00007632108a7816 */ /* 0x004fc6000000008a */
[----:B------:R-:W2:Y:S01]  /*169d0*/  MUFU.EX2 R13, R62 ;  /* 0x0000003e000d7308 */ /* 0x000ea20000000800 */
[----:B------:R-:W-:Y:S02]  /*169e0*/  PRMT R116, R143, 0x5410, R138 ;  /* 0x000054108f747816 */ /* 0x000fe4000000008a */
[----:B------:R-:W-:Y:S02]  /*169f0*/  @!P2 PRMT R143, R85, 0x5410, RZ ;  /* 0x00005410558fa816 */ /* 0x000fe400000000ff */
[----:B------:R-:W-:Y:S01]  /*16a00*/  ISETP.GE.U32.AND P2, PT, R199, R0, PT ;  /* 0x00000000c700720c */ /* 0x000fe20003f46070 */
[----:B-1----:R-:W-:Y:S02]  /*16a10*/  FADD.FTZ R0, R15, R18 ;  /* 0x000000120f007221 */ /* 0x002fe40000010000 */
[----:B------:R-:W1:Y:S01]  /*16a20*/  MUFU.EX2 R20, R230 ;  /* 0x000000e600147308 */ /* 0x000e620000000800 */
[C---:B------:R-:W-:Y:S02]  /*16a30*/  PRMT R147, R11.reuse, 0x7610, R147 ;  /* 0x000076100b937816 */ /* 0x040fe40000000093 */
[----:B------:R-:W-:Y:S01]  /*16a40*/  PRMT R146, R11, 0x7632, R146 ;  /* 0x000076320b927816 */ /* 0x000fe20000000092 */
[C---:B----4-:R-:W-:Y:S01]  /*16a50*/  FADD.FTZ R11, R10.reuse, R0 ;  /* 0x000000000a0b7221 */ /* 0x050fe20000010000 */
[----:B------:R-:W-:-:S03]  /*16a60*/  F2FP.F16.F32.PACK_AB R0, R10, R15 ;  /* 0x0000000f0a00723e */ /* 0x000fc600000000ff */
[----:B------:R-:W4:Y:S01]  /*16a70*/  MUFU.EX2 R21, R139 ;  /* 0x0000008b00157308 */ /* 0x000f220000000800 */
[----:B------:R-:W-:-:S07]  /*16a80*/  PRMT R145, R0, 0x7610, R145 ;  /* 0x0000761000917816 */ /* 0x000fce0000000091 */
[----:B------:R-:W4:Y:S01]  /*16a90*/  MUFU.EX2 R16, R96 ;  /* 0x0000006000107308 */ /* 0x000f220000000800 */
[----:B------:R-:W-:Y:S01]  /*16aa0*/  PRMT R144, R0, 0x7632, R144 ;  /* 0x0000763200907816 */ /* 0x000fe20000000090 */
[----:B---3--:R-:W-:-:S06]  /*16ab0*/  FADD.FTZ R0, R14, R31 ;  /* 0x0000001f0e007221 */ /* 0x008fcc0000010000 */
[----:B------:R-:W3:Y:S01]  /*16ac0*/  MUFU.EX2 R26, R142 ;  /* 0x0000008e001a7308 */ /* 0x000ee20000000800 */
[----:B------:R-:W-:-:S07]  /*16ad0*/  IMAD.MOV.U32 R19, RZ, RZ, R37 ;  /* 0x000000ffff137224 */ /* 0x000fce00078e0025 */
[----:B------:R-:W3:Y:S01]  /*16ae0*/  MUFU.EX2 R15, R97 ;  /* 0x00000061000f7308 */ /* 0x000ee20000000800 */
[----:B------:R-:W-:Y:S02]  /*16af0*/  IMAD.MOV.U32 R37, RZ, RZ, R32 ;  /* 0x000000ffff257224 */ /* 0x000fe400078e0020 */
[----:B--2---:R-:W-:Y:S01]  /*16b00*/  FADD.FTZ R32, R13, R0 ;  /* 0x000000000d207221 */ /* 0x004fe20000010000 */
[----:B------:R-:W-:Y:S01]  /*16b10*/  FADD.FTZ R0, R25, R30 ;  /* 0x0000001e19007221 */ /* 0x000fe20000010000 */
[----:B------:R-:W-:-:S03]  /*16b20*/  FADD.FTZ R10, R24, R12 ;  /* 0x0000000c180a7221 */ /* 0x000fc60000010000 */
[----:B-1----:R-:W-:Y:S01]  /*16b30*/  FADD.FTZ R31, R20, R0 ;  /* 0x00000000141f7221 */ /* 0x002fe20000010000 */
[----:B----4-:R-:W-:Y:S01]  /*16b40*/  FADD.FTZ R10, R21, R10 ;  /* 0x0000000a150a7221 */ /* 0x010fe20000010000 */
[----:B------:R-:W-:-:S03]  /*16b50*/  FADD.FTZ R0, R16, R11 ;  /* 0x0000000b10007221 */ /* 0x000fc60000010000 */
[----:B---3--:R-:W-:Y:S01]  /*16b60*/  FADD.FTZ R11, R26, R10 ;  /* 0x0000000a1a0b7221 */ /* 0x008fe20000010000 */
[----:B------:R-:W-:Y:S01]  /*16b70*/  F2FP.F16.F32.PACK_AB R38, R13, R14 ;  /* 0x0000000e0d26723e */ /* 0x000fe200000000ff */
[----:B------:R-:W-:Y:S01]  /*16b80*/  FADD.FTZ R10, R15, R0 ;  /* 0x000000000f0a7221 */ /* 0x000fe20000010000 */
[----:B------:R-:W-:Y:S01]  /*16b90*/  VIADD R0, R7, 0x2 ;  /* 0x0000000207007836 */ /* 0x000fe20000000000 */
[----:B------:R-:W1:Y:S04]  /*16ba0*/  MUFU.EX2 R13, R100 ;  /* 0x00000064000d7308 */ /* 0x000e680000000800 */
[----:B------:R-:W-:-:S04]  /*16bb0*/  LOP3.LUT R0, R3, R0, RZ, 0x3c, !PT ;  /* 0x0000000003007212 */ /* 0x000fc800078e3cff */
[----:B------:R-:W2:Y:S01]  /*16bc0*/  MUFU.EX2 R12, R112 ;  /* 0x00000070000c7308 */ /* 0x000ea20000000800 */
[----:B------:R-:W-:Y:S01]  /*16bd0*/  LOP3.LUT R0, R0, R129, RZ, 0x3c, !PT ;  /* 0x0000008100007212 */ /* 0x000fe200078e3cff */
[----:B------:R-:W-:Y:S01]  /*16be0*/  IMAD.MOV.U32 R30, RZ, RZ, R37 ;  /* 0x000000ffff1e7224 */ /* 0x000fe200078e0025 */
[----:B------:R-:W-:Y:S01]  /*16bf0*/  F2FP.F16.F32.PACK_AB R39, R20, R25 ;  /* 0x000000191427723e */ /* 0x000fe200000000ff */
[----:B------:R-:W-:Y:S02]  /*16c00*/  IMAD.MOV.U32 R25, RZ, RZ, R36 ;  /* 0x000000ffff197224 */ /* 0x000fe400078e0024 */
[----:B------:R-:W-:-:S04]  /*16c10*/  IMAD.WIDE.U32 R36, R0, -0x326172a9, RZ ;  /* 0xcd9e8d5700247825 */ /* 0x000fc800078e00ff */
[----:B-1----:R-:W-:Y:S01]  /*16c20*/  FADD.FTZ R10, R13, R10 ;  /* 0x0000000a0d0a7221 */ /* 0x002fe20000010000 */
[----:B------:R-:W-:Y:S01]  /*16c30*/  LOP3.LUT R0, R37, R215, R196, 0x96, !PT ;  /* 0x000000d725007212 */ /* 0x000fe200078e96c4 */
[----:B------:R-:W-:Y:S01]  /*16c40*/  FADD.FTZ R18, R23, R11 ;  /* 0x0000000b17127221 */ /* 0x000fe20000010000 */
[C---:B------:R-:W-:Y:S01]  /*16c50*/  PRMT R142, R17.reuse, 0x7610, R142 ;  /* 0x00007610118e7816 */ /* 0x040fe2000000008e */
[----:B--2---:R-:W-:Y:S02]  /*16c60*/  FADD.FTZ R20, R12, R10 ;  /* 0x0000000a0c147221 */ /* 0x004fe40000010000 */
[----:B------:R-:W-:Y:S01]  /*16c70*/  IMAD.WIDE.U32 R10, R0, -0x2daee0ad, RZ ;  /* 0xd2511f53000a7825 */ /* 0x000fe200078e00ff */
[----:B------:R-:W-:-:S03]  /*16c80*/  PRMT R139, R17, 0x7632, R139 ;  /* 0x00007632118b7816 */ /* 0x000fc6000000008b */
[----:B------:R-:W-:Y:S02]  /*16c90*/  @!P5 HADD2 R87, -R142.H0_H0, -RZ.H0_H0 ;  /* 0xa00000ff8e57d230 */ /* 0x000fe40000000900 */
[----:B------:R-:W-:Y:S01]  /*16ca0*/  IMAD.MOV.U32 R17, RZ, RZ, R92 ;  /* 0x000000ffff117224 */ /* 0x000fe200078e005c */
[----:B------:R-:W-:Y:S02]  /*16cb0*/  LOP3.LUT R0, R11, R216, R238, 0x96, !PT ;  /* 0x000000d80b007212 */ /* 0x000fe400078e96ee */
[----:B------:R-:W-:Y:S02]  /*16cc0*/  LOP3.LUT R11, R79, R214, R36, 0x96, !PT ;  /* 0x000000d64f0b7212 */ /* 0x000fe400078e9624 */
[----:B------:R-:W-:Y:S02]  /*16cd0*/  PRMT R92, R142, 0x5410, R139 ;  /* 0x000054108e5c7816 */ /* 0x000fe4000000008b */
[----:B------:R-:W-:Y:S01]  /*16ce0*/  @!P5 PRMT R142, R87, 0x5410, RZ ;  /* 0x00005410578ed816 */ /* 0x000fe200000000ff */
[----:B------:R-:W-:Y:S01]  /*16cf0*/  IMAD.MOV.U32 R87, RZ, RZ, R202 ;  /* 0x000000ffff577224 */ /* 0x000fe200078e00ca */
[----:B------:R-:W-:-:S02]  /*16d00*/  F2FP.F16.F32.PACK_AB R21, R21, R24 ;  /* 0x000000181515723e */ /* 0x000fc400000000ff */
[----:B------:R-:W-:Y:S02]  /*16d10*/  F2FP.F16.F32.PACK_AB R24, R23, R26 ;  /* 0x0000001a1718723e */ /* 0x000fe400000000ff */
[----:B------:R-:W-:Y:S01]  /*16d20*/  F2FP.F16.F32.PACK_AB R23, R12, R13 ;  /* 0x0000000d0c17723e */ /* 0x000fe200000000ff */
[----:B------:R-:W-:Y:S01]  /*16d30*/  IMAD.WIDE.U32 R12, R11, -0x2daee0ad, RZ ;  /* 0xd2511f530b0c7825 */ /* 0x000fe200078e00ff */
[----:B------:R-:W-:-:S03]  /*16d40*/  F2FP.F16.F32.PACK_AB R22, R15, R16 ;  /* 0x000000100f16723e */ /* 0x000fc600000000ff */
[----:B------:R-:W-:Y:S02]  /*16d50*/  IMAD.MOV.U32 R26, RZ, RZ, R87 ;  /* 0x000000ffff1a7224 */ /* 0x000fe400078e0057 */
[----:B------:R-:W-:Y:S02]  /*16d60*/  IMAD.MOV.U32 R87, RZ, RZ, R17 ;  /* 0x000000ffff577224 */ /* 0x000fe400078e0011 */
        /* <DEDUP_REMOVED lines=12> */
[----:B------:R-:W-:-:S04]  /*16e30*/  LOP3.LUT R0, R11, R222, R12, 0x96, !PT ;  /* 0x000000de0b007212 */ /* 0x000fc800078e960c */
[----:B------:R-:W-:Y:S02]  /*16e40*/  LOP3.LUT R12, R0, 0xff, RZ, 0xc0, !PT ;  /* 0x000000ff000c7812 */ /* 0x000fe400078ec0ff */
[----:B------:R-:W-:Y:S02]  /*16e50*/  @!P4 PRMT R139, R86, 0x5410, RZ ;  /* 0x00005410568bc816 */ /* 0x000fe400000000ff */
[----:B------:R-:W-:Y:S02]  /*16e60*/  ISETP.GE.U32.AND P4, PT, R199, R12, PT ;  /* 0x0000000cc700720c */ /* 0x000fe40003f86070 */
[----:B------:R-:W-:Y:S01]  /*16e70*/  LOP3.LUT R12, R0, 0xffff, RZ, 0xc0, !PT ;  /* 0x0000ffff000c7812 */ /* 0x000fe200078ec0ff */
[----:B------:R-:W-:-:S03]  /*16e80*/  @!P3 HADD2 R90, -R147.H0_H0, -RZ.H0_H0 ;  /* 0xa00000ff935ab230 */ /* 0x000fc60000000900 */
[----:B------:R-:W-:Y:S01]  /*16e90*/  SHF.R.U32.HI R12, RZ, 0x8, R12 ;  /* 0x00000008ff0c7819 */ /* 0x000fe2000001160c */
[----:B------:R-:W-:Y:S01]  /*16ea0*/  IMAD.MOV.U32 R230, RZ, RZ, R206 ;  /* 0x000000ffffe67224 */ /* 0x000fe200078e00ce */
[----:B------:R-:W-:Y:S02]  /*16eb0*/  PRMT R206, R147, 0x5410, R146 ;  /* 0x0000541093ce7816 */ /* 0x000fe40000000092 */
[----:B------:R-:W-:Y:S02]  /*16ec0*/  LOP3.LUT R12, R12, 0xffff, RZ, 0xc0, !PT ;  /* 0x0000ffff0c0c7812 */ /* 0x000fe400078ec0ff */
[----:B------:R-:W-:Y:S01]  /*16ed0*/  @!P3 PRMT R147, R90, 0x5410, RZ ;  /* 0x000054105a93b816 */ /* 0x000fe200000000ff */
[----:B------:R-:W-:Y:S01]  /*16ee0*/  @!P0 HADD2 R91, -R144.H0_H0, -RZ.H0_H0 ;  /* 0xa00000ff905b8230 */ /* 0x000fe20000000900 */
[----:B------:R-:W-:Y:S02]  /*16ef0*/  ISETP.GE.U32.AND P3, PT, R199, R12, PT ;  /* 0x0000000cc700720c */ /* 0x000fe40003f66070 */
[----:B------:R-:W-:Y:S01]  /*16f00*/  SHF.R.U32.HI R12, RZ, 0x10, R0 ;  /* 0x00000010ff0c7819 */ /* 0x000fe20000011600 */
[----:B------:R-:W-:Y:S01]  /*16f10*/  IMAD.MOV.U32 R86, RZ, RZ, R230 ;  /* 0x000000ffff567224 */ /* 0x000fe200078e00e6 */
[----:B------:R-:W-:Y:S01]  /*16f20*/  SHF.R.U32.HI R0, RZ, 0x18, R0 ;  /* 0x00000018ff007819 */ /* 0x000fe20000011600 */
[----:B------:R-:W-:Y:S01]  /*16f30*/  IMAD.MOV.U32 R230, RZ, RZ, R27 ;  /* 0x000000ffffe67224 */ /* 0x000fe200078e001b */
[----:B------:R-:W-:Y:S01]  /*16f40*/  PRMT R202, R145, 0x5410, R144 ;  /* 0x0000541091ca7816 */ /* 0x000fe20000000090 */
[----:B------:R-:W1:Y:S01]  /*16f50*/  MUFU.EX2 R27, R231 ;  /* 0x000000e7001b7308 */ /* 0x000e620000000800 */
[----:B------:R-:W-:Y:S01]  /*16f60*/  LOP3.LUT R12, R12, 0xff, RZ, 0xc0, !PT ;  /* 0x000000ff0c0c7812 */ /* 0x000fe200078ec0ff */
[----:B------:R-:W-:Y:S01]  /*16f70*/  @!P2 HADD2 R89, -R146.H0_H0, -RZ.H0_H0 ;  /* 0xa00000ff9259a230 */ /* 0x000fe20000000900 */
[----:B------:R-:W-:-:S02]  /*16f80*/  @!P0 PRMT R144, R91, 0x5410, RZ ;  /* 0x000054105b908816 */ /* 0x000fc400000000ff */
[C---:B------:R-:W-:Y:S02]  /*16f90*/  ISETP.GE.U32.AND P0, PT, R199.reuse, R0, PT ;  /* 0x00000000c700720c */ /* 0x040fe40003f06070 */
[----:B------:R-:W-:Y:S02]  /*16fa0*/  LOP3.LUT R0, R10, 0xff, RZ, 0xc0, !PT ;  /* 0x000000ff0a007812 */ /* 0x000fe400078ec0ff */
[----:B------:R-:W-:Y:S02]  /*16fb0*/  ISETP.GE.U32.AND P5, PT, R199, R12, PT ;  /* 0x0000000cc700720c */ /* 0x000fe40003fa6070 */
[----:B------:R-:W-:Y:S01]  /*16fc0*/  SHF.R.U32.HI R12, RZ, 0x10, R10 ;  /* 0x00000010ff0c7819 */ /* 0x000fe2000001160a */
[----:B------:R-:W-:Y:S01]  /*16fd0*/  @!P6 HADD2 R88, -R138.H0_H0, -RZ.H0_H0 ;  /* 0xa00000ff8a58e230 */ /* 0x000fe20000000900 */
[----:B------:R-:W-:Y:S02]  /*16fe0*/  @!P2 PRMT R146, R89, 0x5410, RZ ;  /* 0x000054105992a816 */ /* 0x000fe400000000ff */
[----:B------:R-:W-:-:S02]  /*16ff0*/  LOP3.LUT R15, R13, R218, R14, 0x96, !PT ;  /* 0x000000da0d0f7212 */ /* 0x000fc400078e960e */
[C---:B------:R-:W-:Y:S02]  /*17000*/  ISETP.GE.U32.AND P2, PT, R199.reuse, R0, PT ;  /* 0x00000000c700720c */ /* 0x040fe40003f46070 */
[----:B------:R-:W-:Y:S02]  /*17010*/  LOP3.LUT R14, R10, 0xffff, RZ, 0xc0, !PT ;  /* 0x0000ffff0a0e7812 */ /* 0x000fe400078ec0ff */
[----:B------:R-:W-:Y:S02]  /*17020*/  SHF.R.U32.HI R0, RZ, 0x18, R10 ;  /* 0x00000018ff007819 */ /* 0x000fe4000001160a */
[----:B------:R-:W-:Y:S01]  /*17030*/  LOP3.LUT R10, R12, 0xff, RZ, 0xc0, !PT ;  /* 0x000000ff0c0a7812 */ /* 0x000fe200078ec0ff */
[----:B------:R-:W-:Y:S01]  /*17040*/  @!P1 HADD2 R93, -R145.H0_H0, -RZ.H0_H0 ;  /* 0xa00000ff915d9230 */ /* 0x000fe20000000900 */
[----:B------:R-:W-:Y:S02]  /*17050*/  @!P6 PRMT R138, R88, 0x5410, RZ ;  /* 0x00005410588ae816 */ /* 0x000fe400000000ff */
[----:B------:R-:W-:Y:S01]  /*17060*/  ISETP.GE.U32.AND P6, PT, R199, R10, PT ;  /* 0x0000000ac700720c */ /* 0x000fe20003fc6070 */
[----:B------:R-:W-:Y:S01]  /*17070*/  IMAD.WIDE.U32 R10, R15, -0x2daee0ad, RZ ;  /* 0xd2511f530f0a7825 */ /* 0x000fe200078e00ff */
[----:B------:R-:W-:-:S03]  /*17080*/  @!P1 PRMT R145, R93, 0x5410, RZ ;  /* 0x000054105d919816 */ /* 0x000fc600000000ff */
[----:B-1----:R-:W-:Y:S01]  /*17090*/  FADD.FTZ R12, R27, R18 ;  /* 0x000000121b0c7221 */ /* 0x002fe20000010000 */
[----:B------:R-:W-:Y:S01]  /*170a0*/  ISETP.GE.U32.AND P1, PT, R199, R0, PT ;  /* 0x00000000c700720c */ /* 0x000fe20003f26070 */
[----:B------:R-:W-:Y:S01]  /*170b0*/  IMAD.MOV.U32 R18, RZ, RZ, R19 ;  /* 0x000000ffff127224 */ /* 0x000fe200078e0013 */
[----:B------:R-:W-:Y:S02]  /*170c0*/  LOP3.LUT R0, R11, R223, R16, 0x96, !PT ;  /* 0x000000df0b007212 */ /* 0x000fe400078e9610 */
[C---:B------:R-:W-:Y:S02]  /*170d0*/  LOP3.LUT R19, R10.reuse, 0xffff, RZ, 0xc0, !PT ;  /* 0x0000ffff0a137812 */ /* 0x040fe400078ec0ff */
[----:B------:R-:W-:Y:S02]  /*170e0*/  LOP3.LUT R13, R10, 0xff, RZ, 0xc0, !PT ;  /* 0x000000ff0a0d7812 */ /* 0x000fe400078ec0ff */
[--C-:B------:R-:W-:Y:S02]  /*170f0*/  SHF.R.U32.HI R15, RZ, 0x10, R10.reuse ;  /* 0x00000010ff0f7819 */ /* 0x100fe4000001160a */
[----:B------:R-:W-:Y:S01]  /*17100*/  SHF.R.U32.HI R11, RZ, 0x18, R10 ;  /* 0x00000018ff0b7819 */ /* 0x000fe2000001160a */
[----:B------:R-:W-:-:S02]  /*17110*/  IMAD.MOV.U32 R10, RZ, RZ, R235 ;  /* 0x000000ffff0a7224 */ /* 0x000fc400078e00eb */
[----:B------:R-:W2:Y:S01]  /*17120*/  LDL.LU R235, [R1+0x514] ;  /* 0x0005140001eb7983 */ /* 0x000ea20000300800 */
[----:B------:R-:W-:Y:S02]  /*17130*/  IMAD.MOV.U32 R231, RZ, RZ, R25 ;  /* 0x000000ffffe77224 */ /* 0x000fe400078e0019 */
[----:B------:R1:W3:Y:S08]  /*17140*/  MUFU.EX2 R25, R234 ;  /* 0x000000ea00197308 */ /* 0x0002f00000000800 */
[----:B------:R-:W-:Y:S01]  /*17150*/  MUFU.EX2 R17, R124 ;  /* 0x0000007c00117308 */ /* 0x000fe20000000800 */
[----:B-1----:R-:W-:-:S07]  /*17160*/  IMAD.MOV.U32 R234, RZ, RZ, R26 ;  /* 0x000000ffffea7224 */ /* 0x002fce00078e001a */
[----:B------:R-:W1:Y:S01]  /*17170*/  MUFU.EX2 R26, R115 ;  /* 0x00000073001a7308 */ /* 0x000e620000000800 */
[----:B---3--:R-:W-:Y:S01]  /*17180*/  F2FP.F16.F32.PACK_AB R16, R25, R27 ;  /* 0x0000001b1910723e */ /* 0x008fe200000000ff */
[----:B------:R-:W-:Y:S01]  /*17190*/  IMAD.MOV.U32 R27, RZ, RZ, R10 ;  /* 0x000000ffff1b7224 */ /* 0x000fe200078e000a */
[C---:B------:R-:W-:Y:S02]  /*171a0*/  PRMT R127, R21.reuse, 0x7610, R127 ;  /* 0x00007610157f7816 */ /* 0x040fe4000000007f */
[----:B------:R-:W-:Y:S01]  /*171b0*/  PRMT R126, R21, 0x7632, R126 ;  /* 0x00007632157e7816 */ /* 0x000fe2000000007e */
[----:B------:R-:W-:Y:S01]  /*171c0*/  IMAD.MOV.U32 R21, RZ, RZ, R18 ;  /* 0x000000ffff157224 */ /* 0x000fe200078e0012 */
[----:B------:R-:W-:Y:S01]  /*171d0*/  PRMT R125, R22, 0x7632, R125 ;  /* 0x00007632167d7816 */ /* 0x000fe2000000007d */
[----:B-1----:R-:W-:Y:S02]  /*171e0*/  FADD.FTZ R10, R26, R20 ;  /* 0x000000141a0a7221 */ /* 0x002fe40000010000 */
[----:B------:R-:W-:Y:S01]  /*171f0*/  @!P3 HADD2 R102, -R126.H0_H0, -RZ.H0_H0 ;  /* 0xa00000ff7e66b230 */ /* 0x000fe20000000900 */
[----:B------:R-:W-:Y:S01]  /*17200*/  PRMT R124, R22, 0x7610, R124 ;  /* 0x00007610167c7816 */ /* 0x000fe2000000007c */
[----:B------:R-:W-:-:S02]  /*17210*/  @!P4 HADD2 R101, -R127.H0_H0, -RZ.H0_H0 ;  /* 0xa00000ff7f65c230 */ /* 0x000fc40000000900 */
[C---:B------:R-:W-:Y:S01]  /*17220*/  FADD.FTZ R18, R17.reuse, R10 ;  /* 0x0000000a11127221 */ /* 0x040fe20000010000 */
[----:B------:R-:W-:Y:S01]  /*17230*/  IMAD.MOV.U32 R10, RZ, RZ, R200 ;  /* 0x000000ffff0a7224 */ /* 0x000fe200078e00c8 */
[----:B------:R-:W-:Y:S01]  /*17240*/  F2FP.F16.F32.PACK_AB R17, R17, R26 ;  /* 0x0000001a1111723e */ /* 0x000fe200000000ff */
[----:B------:R-:W-:Y:S02]  /*17250*/  @!P0 HADD2 R103, -R125.H0_H0, -RZ.H0_H0 ;  /* 0xa00000ff7d678230 */ /* 0x000fe40000000900 */
[----:B------:R-:W-:Y:S01]  /*17260*/  FADD.FTZ R12, R25, R12 ;  /* 0x0000000c190c7221 */ /* 0x000fe20000010000 */
[----:B------:R-:W-:Y:S01]  /*17270*/  IMAD.MOV.U32 R26, RZ, RZ, R10 ;  /* 0x000000ffff1a7224 */ /* 0x000fe200078e000a */
[----:B------:R-:W-:Y:S01]  /*17280*/  SHF.R.U32.HI R10, RZ, 0x8, R14 ;  /* 0x00000008ff0a7819 */ /* 0x000fe2000001160e */
[----:B------:R-:W-:Y:S01]  /*17290*/  IMAD.MOV.U32 R14, RZ, RZ, R234 ;  /* 0x000000ffff0e7224 */ /* 0x000fe200078e00ea */
[----:B------:R-:W-:Y:S01]  /*172a0*/  PRMT R234, R127, 0x5410, R126 ;  /* 0x000054107fea7816 */ /* 0x000fe2000000007e */
[----:B------:R-:W3:Y:S01]  /*172b0*/  LDL.LU R20, [R1+0x16c] ;  /* 0x00016c0001147983 */ /* 0x000ee20000300800 */
[----:B------:R-:W-:-:S02]  /*172c0*/  @!P3 PRMT R126, R102, 0x5410, RZ ;  /* 0x00005410667eb816 */ /* 0x000fc400000000ff */
[----:B------:R-:W-:Y:S01]  /*172d0*/  LOP3.LUT R10, R10, 0xffff, RZ, 0xc0, !PT ;  /* 0x0000ffff0a0a7812 */ /* 0x000fe200078ec0ff */
[----:B------:R-:W-:Y:S01]  /*172e0*/  @!P5 HADD2 R104, -R124.H0_H0, -RZ.H0_H0 ;  /* 0xa00000ff7c68d230 */ /* 0x000fe20000000900 */
[----:B------:R-:W-:Y:S01]  /*172f0*/  ISETP.GE.U32.AND P3, PT, R199, R13, PT ;  /* 0x0000000dc700720c */ /* 0x000fe20003f66070 */
[----:B------:R-:W-:Y:S01]  /*17300*/  IMAD.MOV.U32 R13, RZ, RZ, R14 ;  /* 0x000000ffff0d7224 */ /* 0x000fe200078e000e */
[----:B------:R-:W-:Y:S01]  /*17310*/  @!P4 PRMT R127, R101, 0x5410, RZ ;  /* 0x00005410657fc816 */ /* 0x000fe200000000ff */
[----:B------:R1:W4:Y:S01]  /*17320*/  LDL.LU R200, [R1+0x510] ;  /* 0x0005100001c87983 */ /* 0x0003220000300800 */
[----:B------:R-:W-:Y:S01]  /*17330*/  ISETP.GE.U32.AND P4, PT, R199, R10, PT ;  /* 0x0000000ac700720c */ /* 0x000fe20003f86070 */
[----:B------:R-:W-:Y:S01]  /*17340*/  IMAD.MOV.U32 R10, RZ, RZ, R212 ;  /* 0x000000ffff0a7224 */ /* 0x000fe200078e00d4 */
[----:B------:R-:W-:Y:S01]  /*17350*/  PRMT R123, R24, 0x7610, R123 ;  /* 0x00007610187b7816 */ /* 0x000fe2000000007b */
[----:B------:R1:W4:Y:S02]  /*17360*/  LDL.LU R212, [R1+0x50c] ;  /* 0x00050c0001d47983 */ /* 0x0003240000300800 */
[----:B------:R-:W-:Y:S01]  /*17370*/  IMAD.MOV.U32 R22, RZ, RZ, R10 ;  /* 0x000000ffff167224 */ /* 0x000fe200078e000a */
[----:B------:R-:W-:-:S04]  /*17380*/  SHF.R.U32.HI R10, RZ, 0x10, R0 ;  /* 0x00000010ff0a7819 */ /* 0x000fc80000011600 */
[----:B------:R-:W-:Y:S01]  /*17390*/  LOP3.LUT R10, R10, 0xff, RZ, 0xc0, !PT ;  /* 0x000000ff0a0a7812 */ /* 0x000fe200078ec0ff */
[----:B------:R-:W-:Y:S01]  /*173a0*/  @!P2 HADD2 R105, -R123.H0_H0, -RZ.H0_H0 ;  /* 0xa00000ff7b69a230 */ /* 0x000fe20000000900 */
[----:B------:R-:W-:-:S05]  /*173b0*/  PRMT R122, R24, 0x7632, R122 ;  /* 0x00007632187a7816 */ /* 0x000fca000000007a */
[----:B------:R-:W-:Y:S01]  /*173c0*/  @!P4 HADD2 R108, -R122.H0_H0, -RZ.H0_H0 ;  /* 0xa00000ff7a6cc230 */ /* 0x000fe20000000900 */
[C---:B------:R-:W-:Y:S02]  /*173d0*/  PRMT R120, R23.reuse, 0x7610, R120 ;  /* 0x0000761017787816 */ /* 0x040fe40000000078 */
[----:B------:R-:W-:-:S03]  /*173e0*/  PRMT R121, R23, 0x7632, R121 ;  /* 0x0000763217797816 */ /* 0x000fc60000000079 */
[----:B------:R-:W-:Y:S01]  /*173f0*/  @!P6 HADD2 R114, -R120.H0_H0, -RZ.H0_H0 ;  /* 0xa00000ff7872e230 */ /* 0x000fe20000000900 */
[----:B--2---:R2:W1:Y:S02]  /*17400*/  MUFU.EX2 R14, R235 ;  /* 0x000000eb000e7308 */ /* 0x0044640000000800 */
[----:B--2---:R-:W-:Y:S02]  /*17410*/  PRMT R235, R124, 0x5410, R125 ;  /* 0x000054107ceb7816 */ /* 0x004fe4000000007d */
[----:B------:R-:W-:Y:S02]  /*17420*/  @!P0 PRMT R125, R103, 0x5410, RZ ;  /* 0x00005410677d8816 */ /* 0x000fe400000000ff */
[----:B------:R-:W-:Y:S02]  /*17430*/  ISETP.GE.U32.AND P0, PT, R199, R11, PT ;  /* 0x0000000bc700720c */ /* 0x000fe40003f06070 */
[----:B------:R-:W2:Y:S01]  /*17440*/  MUFU.EX2 R11, R240 ;  /* 0x000000f0000b7308 */ /* 0x000ea20000000800 */
[----:B------:R-:W-:-:S02]  /*17450*/  @!P5 PRMT R124, R104, 0x5410, RZ ;  /* 0x00005410687cd816 */ /* 0x000fc400000000ff */
[----:B------:R-:W-:Y:S01]  /*17460*/  ISETP.GE.U32.AND P5, PT, R199, R10, PT ;  /* 0x0000000ac700720c */ /* 0x000fe20003fa6070 */
[----:B-1----:R-:W-:Y:S01]  /*17470*/  FADD.FTZ R10, R14, R12 ;  /* 0x0000000c0e0a7221 */ /* 0x002fe20000010000 */
[----:B------:R-:W-:-:S03]  /*17480*/  IMAD.MOV.U32 R12, RZ, RZ, R13 ;  /* 0x000000ffff0c7224 */ /* 0x000fc600078e000d */
[C---:B--2---:R-:W-:Y:S01]  /*17490*/  FADD.FTZ R13, R11.reuse, R10 ;  /* 0x0000000a0b0d7221 */ /* 0x044fe20000010000 */
[----:B------:R-:W-:Y:S01]  /*174a0*/  F2FP.F16.F32.PACK_AB R11, R11, R14 ;  /* 0x0000000e0b0b723e */ /* 0x000fe200000000ff */
[----:B------:R-:W-:Y:S01]  /*174b0*/  IMAD.MOV.U32 R14, RZ, RZ, R234 ;  /* 0x000000ffff0e7224 */ /* 0x000fe200078e00ea */
[----:B------:R-:W-:Y:S02]  /*174c0*/  LOP3.LUT R10, R0, 0xff, RZ, 0xc0, !PT ;  /* 0x000000ff000a7812 */ /* 0x000fe400078ec0ff */
[----:B------:R-:W-:Y:S02]  /*174d0*/  PRMT R234, R123, 0x5410, R122 ;  /* 0x000054107bea7816 */ /* 0x000fe4000000007a */
[----:B------:R-:W-:Y:S02]  /*174e0*/  @!P2 PRMT R123, R105, 0x5410, RZ ;  /* 0x00005410697ba816 */ /* 0x000fe400000000ff */
[----:B------:R-:W-:Y:S01]  /*174f0*/  ISETP.GE.U32.AND P2, PT, R199, R10, PT ;  /* 0x0000000ac700720c */ /* 0x000fe20003f46070 */
[----:B------:R-:W-:Y:S01]  /*17500*/  IMAD.MOV.U32 R10, RZ, RZ, R213 ;  /* 0x000000ffff0a7224 */ /* 0x000fe200078e00d5 */
[----:B------:R-:W-:Y:S01]  /*17510*/  @!P4 PRMT R122, R108, 0x5410, RZ ;  /* 0x000054106c7ac816 */ /* 0x000fe200000000ff */
[----:B------:R1:W2:Y:S02]  /*17520*/  LDL.LU R213, [R1+0x508] ;  /* 0x0005080001d57983 */ /* 0x0002a40000300800 */
[----:B------:R-:W-:Y:S01]  /*17530*/  IMAD.MOV.U32 R108, RZ, RZ, R10 ;  /* 0x000000ffff6c7224 */ /* 0x000fe200078e000a */
[----:B------:R-:W-:-:S02]  /*17540*/  SHF.R.U32.HI R10, RZ, 0x18, R0 ;  /* 0x00000018ff0a7819 */ /* 0x000fc40000011600 */
[----:B------:R-:W-:Y:S02]  /*17550*/  LOP3.LUT R0, R0, 0xffff, RZ, 0xc0, !PT ;  /* 0x0000ffff00007812 */ /* 0x000fe400078ec0ff */
[----:B------:R-:W-:Y:S02]  /*17560*/  ISETP.GE.U32.AND P4, PT, R199, R10, PT ;  /* 0x0000000ac700720c */ /* 0x000fe40003f86070 */
[----:B------:R-:W-:Y:S02]  /*17570*/  SHF.R.U32.HI R0, RZ, 0x8, R0 ;  /* 0x00000008ff007819 */ /* 0x000fe40000011600 */
[----:B------:R-:W-:Y:S01]  /*17580*/  LOP3.LUT R10, R15, 0xff, RZ, 0xc0, !PT ;  /* 0x000000ff0f0a7812 */ /* 0x000fe200078ec0ff */
[----:B------:R-:W-:Y:S01]  /*17590*/  IMAD.MOV.U32 R15, RZ, RZ, R108 ;  /* 0x000000ffff0f7224 */ /* 0x000fe200078e006c */
[----:B------:R-:W-:Y:S01]  /*175a0*/  LOP3.LUT R0, R0, 0xffff, RZ, 0xc0, !PT ;  /* 0x0000ffff00007812 */ /* 0x000fe200078ec0ff */
[----:B------:R-:W-:Y:S02]  /*175b0*/  IMAD.MOV.U32 R108, RZ, RZ, R14 ;  /* 0x000000ffff6c7224 */ /* 0x000fe400078e000e */
[----:B------:R-:W-:Y:S01]  /*175c0*/  IMAD.MOV.U32 R14, RZ, RZ, R231 ;  /* 0x000000ffff0e7224 */ /* 0x000fe200078e00e7 */
[----:B------:R-:W-:-:S02]  /*175d0*/  PRMT R231, R120, 0x5410, R121 ;  /* 0x0000541078e77816 */ /* 0x000fc40000000079 */
[----:B------:R-:W-:Y:S02]  /*175e0*/  @!P6 PRMT R120, R114, 0x5410, RZ ;  /* 0x000054107278e816 */ /* 0x000fe400000000ff */
[----:B------:R-:W-:Y:S02]  /*175f0*/  ISETP.GE.U32.AND P6, PT, R199, R0, PT ;  /* 0x00000000c700720c */ /* 0x000fe40003fc6070 */
[----:B------:R-:W-:Y:S01]  /*17600*/  SHF.R.U32.HI R0, RZ, 0x8, R19 ;  /* 0x00000008ff007819 */ /* 0x000fe20000011613 */
[----:B------:R-:W-:Y:S02]  /*17610*/  IMAD.MOV.U32 R19, RZ, RZ, R187 ;  /* 0x000000ffff137224 */ /* 0x000fe400078e00bb */
[----:B------:R-:W4:Y:S01]  /*17620*/  LDL.LU R187, [R1+0x504] ;  /* 0x0005040001bb7983 */ /* 0x000f220000300800 */
[----:B------:R-:W-:Y:S01]  /*17630*/  @!P1 HADD2 R113, -R121.H0_H0, -RZ.H0_H0 ;  /* 0xa00000ff79719230 */ /* 0x000fe20000000900 */
[C---:B------:R-:W-:Y:S02]  /*17640*/  PRMT R117, R16.reuse, 0x7610, R117 ;  /* 0x0000761010757816 */ /* 0x040fe40000000075 */
[----:B------:R-:W-:Y:S01]  /*17650*/  PRMT R115, R16, 0x7632, R115 ;  /* 0x0000763210737816 */ /* 0x000fe20000000073 */
[----:B------:R-:W-:Y:S01]  /*17660*/  IMAD.MOV.U32 R16, RZ, RZ, R12 ;  /* 0x000000ffff107224 */ /* 0x000fe200078e000c */
[----:B------:R-:W-:Y:S01]  /*17670*/  @!P1 PRMT R121, R113, 0x5410, RZ ;  /* 0x0000541071799816 */ /* 0x000fe200000000ff */
[----:B------:R-:W-:Y:S01]  /*17680*/  @!P2 HADD2 R163, -R117.H0_H0, -RZ.H0_H0 ;  /* 0xa00000ff75a3a230 */ /* 0x000fe20000000900 */
[----:B------:R-:W-:Y:S01]  /*17690*/  ISETP.GE.U32.AND P1, PT, R199, R10, PT ;  /* 0x0000000ac700720c */ /* 0x000fe20003f26070 */
[----:B------:R-:W-:Y:S01]  /*176a0*/  IMAD.MOV.U32 R10, RZ, RZ, R21 ;  /* 0x000000ffff0a7224 */ /* 0x000fe200078e0015 */
[----:B------:R-:W-:Y:S01]  /*176b0*/  LOP3.LUT R0, R0, 0xffff, RZ, 0xc0, !PT ;  /* 0x0000ffff00007812 */ /* 0x000fe200078ec0ff */
[----:B------:R3:W1:Y:S01]  /*176c0*/  MUFU.EX2 R12, R180 ;  /* 0x000000b4000c7308 */ /* 0x0006620000000800 */
[----:B------:R-:W-:Y:S01]  /*176d0*/  @!P6 HADD2 R164, -R115.H0_H0, -RZ.H0_H0 ;  /* 0xa00000ff73a4e230 */ /* 0x000fe20000000900 */
[----:B------:R-:W-:-:S02]  /*176e0*/  PRMT R114, R17, 0x7610, R114 ;  /* 0x0000761011727816 */ /* 0x000fc40000000072 */
[----:B------:R-:W-:-:S03]  /*176f0*/  PRMT R113, R17, 0x7632, R113 ;  /* 0x0000763211717816 */ /* 0x000fc60000000071 */
[----:B------:R-:W-:Y:S02]  /*17700*/  @!P5 HADD2 R165, -R114.H0_H0, -RZ.H0_H0 ;  /* 0xa00000ff72a5d230 */ /* 0x000fe40000000900 */
[----:B---3--:R-:W-:Y:S01]  /*17710*/  IMAD.MOV.U32 R180, RZ, RZ, R16 ;  /* 0x000000ffffb47224 */ /* 0x008fe200078e0010 */
[----:B------:R-:W-:Y:S02]  /*17720*/  PRMT R16, R117, 0x5410, R115 ;  /* 0x0000541075107816 */ /* 0x000fe40000000073 */
[----:B------:R-:W-:Y:S02]  /*17730*/  @!P2 PRMT R117, R163, 0x5410, RZ ;  /* 0x00005410a375a816 */ /* 0x000fe400000000ff */
[----:B------:R-:W-:Y:S01]  /*17740*/  ISETP.GE.U32.AND P2, PT, R199, R0, PT ;  /* 0x00000000c700720c */ /* 0x000fe20003f46070 */
[----:B------:R-:W-:Y:S01]  /*17750*/  IMAD.MOV.U32 R0, RZ, RZ, R10 ;  /* 0x000000ffff007224 */ /* 0x000fe200078e000a */
[----:B------:R-:W-:Y:S01]  /*17760*/  @!P6 PRMT R115, R164, 0x5410, RZ ;  /* 0x00005410a473e816 */ /* 0x000fe200000000ff */
[----:B------:R3:W4:Y:S01]  /*17770*/  MUFU.EX2 R10, R182 ;  /* 0x000000b6000a7308 */ /* 0x0007220000000800 */
[----:B------:R-:W2:Y:S01]  /*17780*/  LDL.LU R163, [R1+0x1e4] ;  /* 0x0001e40001a37983 */ /* 0x000ea20000300800 */
[----:B---3--:R-:W-:-:S03]  /*17790*/  IMAD.MOV.U32 R182, RZ, RZ, R178 ;  /* 0x000000ffffb67224 */ /* 0x008fc600078e00b2 */
[----:B------:R-:W3:Y:S01]  /*177a0*/  LDL.LU R178, [R1+0x500] ;  /* 0x0005000001b27983 */ /* 0x000ee20000300800 */
[----:B------:R-:W-:Y:S02]  /*177b0*/  IMAD.MOV.U32 R164, RZ, RZ, R182 ;  /* 0x000000ffffa47224 */ /* 0x000fe400078e00b6 */
[----:B------:R-:W-:Y:S02]  /*177c0*/  IMAD.MOV.U32 R182, RZ, RZ, R19 ;  /* 0x000000ffffb67224 */ /* 0x000fe400078e0013 */
[----:B------:R1:W-:Y:S02]  /*177d0*/  MUFU.EX2 R19, R250 ;  /* 0x000000fa00137308 */ /* 0x0003e40000000800 */
[----:B-1----:R-:W-:Y:S01]  /*177e0*/  IMAD.MOV.U32 R250, RZ, RZ, R22 ;  /* 0x000000fffffa7224 */ /* 0x002fe200078e0016 */
[----:B------:R-:W-:Y:S02]  /*177f0*/  PRMT R22, R114, 0x5410, R113 ;  /* 0x0000541072167816 */ /* 0x000fe40000000071 */
[----:B------:R-:W-:Y:S01]  /*17800*/  @!P5 PRMT R114, R165, 0x5410, RZ ;  /* 0x00005410a572d816 */ /* 0x000fe200000000ff */
[----:B------:R-:W-:-:S02]  /*17810*/  IMAD.MOV.U32 R165, RZ, RZ, R26 ;  /* 0x000000ffffa57224 */ /* 0x000fc400078e001a */
[----:B------:R1:W-:Y:S02]  /*17820*/  MUFU.EX2 R26, R251 ;  /* 0x000000fb001a7308 */ /* 0x0003e40000000800 */
[----:B-1----:R-:W-:Y:S02]  /*17830*/  IMAD.MOV.U32 R251, RZ, RZ, R0 ;  /* 0x000000fffffb7224 */ /* 0x002fe400078e0000 */
[----:B------:R-:W-:Y:S01]  /*17840*/  FADD.FTZ R0, R12, R18 ;  /* 0x000000120c007221 */ /* 0x000fe20000010000 */
[----:B------:R-:W-:-:S03]  /*17850*/  IMAD.MOV.U32 R18, RZ, RZ, R20 ;  /* 0x000000ffff127224 */ /* 0x000fc600078e0014 */
[----:B------:R1:W-:Y:S01]  /*17860*/  MUFU.EX2 R20, R118 ;  /* 0x0000007600147308 */ /* 0x0003e20000000800 */
[----:B----4-:R-:W-:Y:S02]  /*17870*/  IMAD.MOV.U32 R17, RZ, RZ, R187 ;  /* 0x000000ffff117224 */ /* 0x010fe400078e00bb */
[----:B------:R-:W4:Y:S04]  /*17880*/  LDL.LU R187, [R1+0x4fc] ;  /* 0x0004fc0001bb7983 */ /* 0x000f280000300800 */
[----:B-1----:R-:W2:Y:S01]  /*17890*/  LDL.LU R118, [R1+0x4f8] ;  /* 0x0004f80001767983 */ /* 0x002ea20000300800 */
[C---:B------:R-:W-:Y:S02]  /*178a0*/  PRMT R112, R11.reuse, 0x7610, R112 ;  /* 0x000076100b707816 */ /* 0x040fe40000000070 */
[----:B------:R-:W-:Y:S01]  /*178b0*/  PRMT R111, R11, 0x7632, R111 ;  /* 0x000076320b6f7816 */ /* 0x000fe2000000006f */
[C---:B------:R-:W-:Y:S01]  /*178c0*/  FADD.FTZ R11, R10.reuse, R0 ;  /* 0x000000000a0b7221 */ /* 0x040fe20000010000 */
[----:B------:R-:W-:Y:S01]  /*178d0*/  F2FP.F16.F32.PACK_AB R0, R10, R12 ;  /* 0x0000000c0a00723e */ /* 0x000fe200000000ff */
[----:B------:R-:W-:-:S02]  /*178e0*/  @!P3 HADD2 R167, -R112.H0_H0, -RZ.H0_H0 ;  /* 0xa00000ff70a7b230 */ /* 0x000fc40000000900 */
[----:B------:R-:W-:Y:S01]  /*178f0*/  IMAD.MOV.U32 R12, RZ, RZ, R251 ;  /* 0x000000ffff0c7224 */ /* 0x000fe200078e00fb */
[----:B------:R-:W-:Y:S01]  /*17900*/  PRMT R110, R0, 0x7610, R110 ;  /* 0x00007610006e7816 */ /* 0x000fe2000000006e */
[----:B------:R-:W-:Y:S01]  /*17910*/  IMAD.MOV.U32 R251, RZ, RZ, R250 ;  /* 0x000000fffffb7224 */ /* 0x000fe200078e00fa */
[----:B------:R-:W-:Y:S01]  /*17920*/  PRMT R250, R112, 0x5410, R111 ;  /* 0x0000541070fa7816 */ /* 0x000fe2000000006f */
[----:B------:R1:W3:Y:S01]  /*17930*/  MUFU.EX2 R21, R247 ;  /* 0x000000f700157308 */ /* 0x0002e20000000800 */
[----:B------:R-:W-:Y:S01]  /*17940*/  @!P3 PRMT R112, R167, 0x5410, RZ ;  /* 0x00005410a770b816 */ /* 0x000fe200000000ff */
[----:B------:R-:W-:Y:S01]  /*17950*/  IMAD.MOV.U32 R167, RZ, RZ, R17 ;  /* 0x000000ffffa77224 */ /* 0x000fe200078e0011 */
[----:B------:R-:W-:Y:S01]  /*17960*/  PRMT R105, R0, 0x7632, R105 ;  /* 0x0000763200697816 */ /* 0x000fe20000000069 */
[----:B------:R-:W-:Y:S02]  /*17970*/  @!P1 HADD2 R174, -R110.H0_H0, -RZ.H0_H0 ;  /* 0xa00000ff6eae9230 */ /* 0x000fe40000000900 */
[----:B------:R-:W-:-:S02]  /*17980*/  VIADD R0, R7, 0x3 ;  /* 0x0000000307007836 */ /* 0x000fc40000000000 */
[----:B------:R1:W-:Y:S01]  /*17990*/  MUFU.EX2 R17, R201 ;  /* 0x000000c900117308 */ /* 0x0003e20000000800 */
[----:B------:R-:W-:Y:S01]  /*179a0*/  @!P0 HADD2 R173, -R105.H0_H0, -RZ.H0_H0 ;  /* 0xa00000ff69ad8230 */ /* 0x000fe20000000900 */
[----:B-1----:R-:W-:Y:S01]  /*179b0*/  PRMT R247, R204, 0x7610, R247 ;  /* 0x00007610ccf77816 */ /* 0x002fe200000000f7 */
[----:B------:R-:W-:-:S05]  /*179c0*/  IMAD.MOV.U32 R201, RZ, RZ, R16 ;  /* 0x000000ffffc97224 */ /* 0x000fca00078e0010 */
[----:B------:R1:W-:Y:S01]  /*179d0*/  MUFU.EX2 R16, R224 ;  /* 0x000000e000107308 */ /* 0x0003e20000000800 */
[----:B------:R-:W-:Y:S02]  /*179e0*/  LOP3.LUT R0, R129, R3, R0, 0x96, !PT ;  /* 0x0000000381007212 */ /* 0x000fe400078e9600 */
[----:B-1----:R-:W-:Y:S02]  /*179f0*/  PRMT R224, R247, 0x7610, R224 ;  /* 0x00007610f7e07816 */ /* 0x002fe400000000e0 */
[----:B------:R-:W-:Y:S02]  /*17a00*/  PRMT R247, R110, 0x5410, R105 ;  /* 0x000054106ef77816 */ /* 0x000fe40000000069 */
[----:B------:R-:W-:Y:S01]  /*17a10*/  @!P1 PRMT R110, R174, 0x5410, RZ ;  /* 0x00005410ae6e9816 */ /* 0x000fe200000000ff */
[----:B------:R-:W-:Y:S01]  /*17a20*/  IMAD.MOV.U32 R174, RZ, RZ, R18 ;  /* 0x000000ffffae7224 */ /* 0x000fe200078e0012 */
[----:B------:R-:W-:Y:S01]  /*17a30*/  @!P0 PRMT R105, R173, 0x5410, RZ ;  /* 0x00005410ad698816 */ /* 0x000fe200000000ff */
[----:B------:R1:W-:Y:S01]  /*17a40*/  MUFU.EX2 R18, R225 ;  /* 0x000000e100127308 */ /* 0x0003e20000000800 */
[----:B------:R-:W-:-:S02]  /*17a50*/  IMAD.MOV.U32 R173, RZ, RZ, R201 ;  /* 0x000000ffffad7224 */ /* 0x000fc400078e00c9 */
[----:B------:R-:W-:Y:S02]  /*17a60*/  IMAD.MOV.U32 R201, RZ, RZ, R164 ;  /* 0x000000ffffc97224 */ /* 0x000fe400078e00a4 */
[----:B------:R-:W-:Y:S02]  /*17a70*/  IMAD.MOV.U32 R164, RZ, RZ, R180 ;  /* 0x000000ffffa47224 */ /* 0x000fe400078e00b4 */
[----:B------:R-:W-:Y:S02]  /*17a80*/  IMAD.MOV.U32 R180, RZ, RZ, R14 ;  /* 0x000000ffffb47224 */ /* 0x000fe400078e000e */
[----:B-1----:R-:W-:Y:S02]  /*17a90*/  IMAD.MOV.U32 R225, RZ, RZ, R174 ;  /* 0x000000ffffe17224 */ /* 0x002fe400078e00ae */
[----:B------:R-:W-:Y:S02]  /*17aa0*/  IMAD.MOV.U32 R174, RZ, RZ, R167 ;  /* 0x000000ffffae7224 */ /* 0x000fe400078e00a7 */
[----:B------:R-:W-:-:S02]  /*17ab0*/  IMAD.MOV.U32 R167, RZ, RZ, R15 ;  /* 0x000000ffffa77224 */ /* 0x000fc400078e000f */
[----:B------:R-:W-:-:S04]  /*17ac0*/  IMAD.WIDE.U32 R14, R0, -0x326172a9, RZ ;  /* 0xcd9e8d57000e7825 */ /* 0x000fc800078e00ff */
[----:B------:R-:W-:Y:S02]  /*17ad0*/  @!P4 HADD2 R166, -R113.H0_H0, -RZ.H0_H0 ;  /* 0xa00000ff71a6c230 */ /* 0x000fe40000000900 */
[----:B------:R-:W-:Y:S01]  /*17ae0*/  IMAD.MOV.U32 R0, RZ, RZ, R12 ;  /* 0x000000ffff007224 */ /* 0x000fe200078e000c */
[----:B------:R-:W-:Y:S02]  /*17af0*/  LOP3.LUT R12, R15, R215, R196, 0x96, !PT ;  /* 0x000000d70f0c7212 */ /* 0x000fe400078e96c4 */
[----:B------:R1:W3:Y:S01]  /*17b00*/  MUFU.EX2 R15, R226 ;  /* 0x000000e2000f7308 */ /* 0x0002e20000000800 */
[----:B------:R-:W-:Y:S01]  /*17b10*/  @!P4 PRMT R113, R166, 0x5410, RZ ;  /* 0x00005410a671c816 */ /* 0x000fe200000000ff */
[----:B------:R-:W-:Y:S02]  /*17b20*/  IMAD.MOV.U32 R166, RZ, RZ, R22 ;  /* 0x000000ffffa67224 */ /* 0x000fe400078e0016 */
[----:B------:R-:W-:Y:S01]  /*17b30*/  IMAD.MOV.U32 R22, RZ, RZ, R30 ;  /* 0x000000ffff167224 */ /* 0x000fe200078e001e */
[----:B-1----:R-:W-:-:S02]  /*17b40*/  PRMT R226, R224, 0x7610, R226 ;  /* 0x00007610e0e27816 */ /* 0x002fc400000000e2 */
[----:B---3--:R-:W-:Y:S02]  /*17b50*/  F2FP.F16.F32.PACK_AB R24, R19, R21 ;  /* 0x000000151318723e */ /* 0x008fe400000000ff */
[----:B------:R-:W-:Y:S02]  /*17b60*/  LOP3.LUT R14, R79, R214, R14, 0x96, !PT ;  /* 0x000000d64f0e7212 */ /* 0x000fe400078e960e */
[----:B------:R-:W-:Y:S02]  /*17b70*/  F2FP.F16.F32.PACK_AB R25, R15, R18 ;  /* 0x000000120f19723e */ /* 0x000fe400000000ff */
[----:B------:R-:W-:Y:S01]  /*17b80*/  F2FP.F16.F32.PACK_AB R23, R16, R17 ;  /* 0x000000111017723e */ /* 0x000fe200000000ff */
[----:B------:R-:W-:Y:S02]  /*17b90*/  IMAD.MOV.U32 R30, RZ, RZ, R205 ;  /* 0x000000ffff1e7224 */ /* 0x000fe400078e00cd */
[----:B------:R-:W-:Y:S01]  /*17ba0*/  @!P2 HADD2 R172, -R111.H0_H0, -RZ.H0_H0 ;  /* 0xa00000ff6faca230 */ /* 0x000fe20000000900 */
[----:B------:R-:W-:Y:S01]  /*17bb0*/  PRMT R104, R24, 0x7610, R104 ;  /* 0x0000761018687816 */ /* 0x000fe20000000068 */
[----:B------:R-:W3:Y:S03]  /*17bc0*/  LDL.LU.64 R204, [R1+0x58] ;  /* 0x0000580001cc7983 */ /* 0x000ee60000300a00 */
[----:B------:R-:W-:Y:S01]  /*17bd0*/  @!P2 PRMT R111, R172, 0x5410, RZ ;  /* 0x00005410ac6fa816 */ /* 0x000fe200000000ff */
[----:B------:R-:W1:Y:S01]  /*17be0*/  MUFU.EX2 R30, R30 ;  /* 0x0000001e001e7308 */ /* 0x000e620000000800 */
[----:B------:R-:W-:Y:S01]  /*17bf0*/  PRMT R103, R24, 0x7632, R103 ;  /* 0x0000763218677816 */ /* 0x000fe20000000067 */
[----:B------:R-:W-:-:S03]  /*17c00*/  IMAD.MOV.U32 R24, RZ, RZ, R251 ;  /* 0x000000ffff187224 */ /* 0x000fc600078e00fb */
[----:B------:R-:W-:Y:S01]  /*17c10*/  PRMT R251, R104, 0x5410, R103 ;  /* 0x0000541068fb7816 */ /* 0x000fe20000000067 */
[----:B--2---:R-:W-:Y:S02]  /*17c20*/  IMAD.MOV.U32 R10, RZ, RZ, R118 ;  /* 0x000000ffff0a7224 */ /* 0x004fe400078e0076 */
[----:B------:R-:W2:Y:S02]  /*17c30*/  LDL.LU R118, [R1+0x4f4] ;  /* 0x0004f40001767983 */ /* 0x000ea40000300800 */
[----:B------:R-:W-:Y:S02]  /*17c40*/  IMAD.MOV.U32 R224, RZ, RZ, R10 ;  /* 0x000000ffffe07224 */ /* 0x000fe400078e000a */
[----:B------:R-:W-:Y:S01]  /*17c50*/  FADD.FTZ R10, R21, R13 ;  /* 0x0000000d150a7221 */ /* 0x000fe20000010000 */
[----:B------:R-:W-:Y:S02]  /*17c60*/  IMAD.MOV.U32 R13, RZ, RZ, R0 ;  /* 0x000000ffff0d7224 */ /* 0x000fe400078e0000 */
[----:B------:R-:W-:Y:S01]  /*17c70*/  FADD.FTZ R0, R17, R11 ;  /* 0x0000000b11007221 */ /* 0x000fe20000010000 */
[----:B------:R-:W-:Y:S01]  /*17c80*/  FADD.FTZ R10, R19, R10 ;  /* 0x0000000a130a7221 */ /* 0x000fe20000010000 */
[----:B------:R-:W-:-:S02]  /*17c90*/  IMAD.MOV.U32 R11, RZ, RZ, R22 ;  /* 0x000000ffff0b7224 */ /* 0x000fc400078e0016 */
[----:B------:R-:W-:Y:S01]  /*17ca0*/  FADD.FTZ R0, R16, R0 ;  /* 0x0000000010007221 */ /* 0x000fe20000010000 */
[----:B------:R-:W-:Y:S01]  /*17cb0*/  FADD.FTZ R10, R26, R10 ;  /* 0x0000000a1a0a7221 */ /* 0x000fe20000010000 */
[----:B------:R-:W-:Y:S02]  /*17cc0*/  F2FP.F16.F32.PACK_AB R26, R20, R26 ;  /* 0x0000001a141a723e */ /* 0x000fe400000000ff */
[----:B------:R-:W-:Y:S01]  /*17cd0*/  FADD.FTZ R0, R18, R0 ;  /* 0x0000000012007221 */ /* 0x000fe20000010000 */
[----:B------:R-:W-:Y:S01]  /*17ce0*/  FADD.FTZ R22, R20, R10 ;  /* 0x0000000a14167221 */ /* 0x000fe20000010000 */
[----:B------:R-:W-:Y:S02]  /*17cf0*/  IMAD.MOV.U32 R20, RZ, RZ, R11 ;  /* 0x000000ffff147224 */ /* 0x000fe400078e000b */
[----:B------:R-:W-:-:S04]  /*17d00*/  IMAD.WIDE.U32 R10, R12, -0x2daee0ad, RZ ;  /* 0xd2511f530c0a7825 */ /* 0x000fc800078e00ff */
[----:B------:R-:W-:Y:S01]  /*17d10*/  FADD.FTZ R21, R15, R0 ;  /* 0x000000000f157221 */ /* 0x000fe20000010000 */
[----:B------:R-:W-:Y:S01]  /*17d20*/  LOP3.LUT R0, R11, R216, R238, 0x96, !PT ;  /* 0x000000d80b007212 */ /* 0x000fe200078e96ee */
[----:B------:R-:W-:Y:S02]  /*17d30*/  IMAD.MOV.U32 R19, RZ, RZ, R13 ;  /* 0x000000ffff137224 */ /* 0x000fe400078e000d */
[----:B------:R-:W-:-:S04]  /*17d40*/  IMAD.WIDE.U32 R14, R14, -0x2daee0ad, RZ ;  /* 0xd2511f530e0e7825 */ /* 0x000fc800078e00ff */
[----:B------:R-:W-:-:S05]  /*17d50*/  IMAD.WIDE.U32 R12, R0, -0x326172a9, RZ ;  /* 0xcd9e8d57000c7825 */ /* 0x000fca00078e00ff */
[----:B------:R-:W-:Y:S02]  /*17d60*/  LOP3.LUT R0, R13, R211, R78, 0x96, !PT ;  /* 0x000000d30d007212 */ /* 0x000fe400078e964e */
[----:B------:R-:W-:-:S05]  /*17d70*/  LOP3.LUT R13, R15, R221, R10, 0x96, !PT ;  /* 0x000000dd0f0d7212 */ /* 0x000fca00078e960a */
[----:B------:R-:W-:-:S04]  /*17d80*/  IMAD.WIDE.U32 R16, R13, -0x326172a9, RZ ;  /* 0xcd9e8d570d107825 */ /* 0x000fc800078e00ff */
[----:B------:R-:W-:Y:S01]  /*17d90*/  IMAD.WIDE.U32 R10, R0, -0x2daee0ad, RZ ;  /* 0xd2511f53000a7825 */ /* 0x000fe200078e00ff */
[----:B------:R-:W-:-:S04]  /*17da0*/  LOP3.LUT R0, R17, R220, R12, 0x96, !PT ;  /* 0x000000dc11007212 */ /* 0x000fc800078e960c */
[----:B------:R-:W-:Y:S01]  /*17db0*/  LOP3.LUT R11, R11, R219, R14, 0x96, !PT ;  /* 0x000000db0b0b7212 */ /* 0x000fe200078e960e */
[----:B------:R-:W-:-:S05]  /*17dc0*/  IMAD.WIDE.U32 R14, R0, -0x2daee0ad, RZ ;  /* 0xd2511f53000e7825 */ /* 0x000fca00078e00ff */
        /* <DEDUP_REMOVED lines=13> */
[----:B------:R-:W-:Y:S02]  /*17ea0*/  LOP3.LUT R0, R10, 0xff, RZ, 0xc0, !PT ;  /* 0x000000ff0a007812 */ /* 0x000fe400078ec0ff */
[----:B------:R-:W-:Y:S01]  /*17eb0*/  PRMT R18, R226, 0x7610, R18 ;  /* 0x00007610e2127816 */ /* 0x000fe20000000012 */
[----:B------:R-:W-:Y:S01]  /*17ec0*/  IMAD.MOV.U32 R226, RZ, RZ, R166 ;  /* 0x000000ffffe27224 */ /* 0x000fe200078e00a6 */
[----:B------:R-:W-:Y:S01]  /*17ed0*/  ISETP.GE.U32.AND P2, PT, R199, R0, PT ;  /* 0x00000000c700720c */ /* 0x000fe20003f46070 */
[----:B------:R-:W-:Y:S01]  /*17ee0*/  IMAD.MOV.U32 R17, RZ, RZ, R20 ;  /* 0x000000ffff117224 */ /* 0x000fe200078e0014 */
[----:B------:R-:W-:Y:S01]  /*17ef0*/  SHF.R.U32.HI R0, RZ, 0x10, R10 ;  /* 0x00000010ff007819 */ /* 0x000fe2000001160a */
[----:B------:R-:W-:Y:S01]  /*17f00*/  IMAD.MOV.U32 R166, RZ, RZ, R27 ;  /* 0x000000ffffa67224 */ /* 0x000fe200078e001b */
[----:B------:R-:W-:Y:S01]  /*17f10*/  LOP3.LUT R20, R10, 0xffff, RZ, 0xc0, !PT ;  /* 0x0000ffff0a147812 */ /* 0x000fe200078ec0ff */
[----:B------:R-:W4:Y:S01]  /*17f20*/  MUFU.EX2 R27, R243 ;  /* 0x000000f3001b7308 */ /* 0x000f220000000800 */
[----:B------:R-:W-:-:S02]  /*17f30*/  LOP3.LUT R13, R13, R218, R16, 0x96, !PT ;  /* 0x000000da0d0d7212 */ /* 0x000fc400078e9610 */
[----:B------:R-:W-:Y:S02]  /*17f40*/  SHF.R.U32.HI R10, RZ, 0x18, R10 ;  /* 0x00000018ff0a7819 */ /* 0x000fe4000001160a */
[----:B------:R-:W-:Y:S02]  /*17f50*/  LOP3.LUT R0, R0, 0xff, RZ, 0xc0, !PT ;  /* 0x000000ff00007812 */ /* 0x000fe400078ec0ff */
[----:B------:R-:W-:Y:S01]  /*17f60*/  ISETP.GE.U32.AND P6, PT, R199, R10, PT ;  /* 0x0000000ac700720c */ /* 0x000fe20003fc6070 */
[----:B------:R3:W4:Y:S01]  /*17f70*/  MUFU.EX2 R16, R246 ;  /* 0x000000f600107308 */ /* 0x0007220000000800 */
[----:B------:R-:W-:Y:S01]  /*17f80*/  IMAD.WIDE.U32 R10, R13, -0x2daee0ad, RZ ;  /* 0xd2511f530d0a7825 */ /* 0x000fe200078e00ff */
[----:B------:R-:W-:Y:S02]  /*17f90*/  LOP3.LUT R12, R12, 0xff, RZ, 0xc0, !PT ;  /* 0x000000ff0c0c7812 */ /* 0x000fe400078ec0ff */
[----:B------:R-:W-:Y:S02]  /*17fa0*/  ISETP.GE.U32.AND P1, PT, R199, R0, PT ;  /* 0x00000000c700720c */ /* 0x000fe40003f26070 */
[----:B------:R-:W-:-:S02]  /*17fb0*/  LOP3.LUT R0, R11, R223, R14, 0x96, !PT ;  /* 0x000000df0b007212 */ /* 0x000fc400078e960e */
[----:B------:R-:W-:Y:S01]  /*17fc0*/  ISETP.GE.U32.AND P5, PT, R199, R12, PT ;  /* 0x0000000cc700720c */ /* 0x000fe20003fa6070 */
[----:B-1----:R-:W-:Y:S01]  /*17fd0*/  FADD.FTZ R12, R30, R22 ;  /* 0x000000161e0c7221 */ /* 0x002fe20000010000 */
[----:B------:R-:W-:Y:S01]  /*17fe0*/  PRMT R84, R18, 0x7610, R84 ;  /* 0x0000761012547816 */ /* 0x000fe20000000054 */
[----:B---3--:R-:W-:Y:S01]  /*17ff0*/  IMAD.MOV.U32 R246, RZ, RZ, R17 ;  /* 0x000000fffff67224 */ /* 0x008fe200078e0011 */
[----:B------:R-:W-:Y:S01]  /*18000*/  LOP3.LUT R17, R10, 0xffff, RZ, 0xc0, !PT ;  /* 0x0000ffff0a117812 */ /* 0x000fe200078ec0ff */
[----:B------:R-:W-:-:S04]  /*18010*/  IMAD.MOV.U32 R11, RZ, RZ, R19 ;  /* 0x000000ffff0b7224 */ /* 0x000fc800078e0013 */
[----:B------:R-:W-:Y:S02]  /*18020*/  IMAD.MOV.U32 R22, RZ, RZ, R11 ;  /* 0x000000ffff167224 */ /* 0x000fe400078e000b */
[--C-:B----4-:R-:W-:Y:S01]  /*18030*/  FADD.FTZ R11, R27, R21.reuse ;  /* 0x000000151b0b7221 */ /* 0x110fe20000010000 */
[----:B------:R-:W-:Y:S01]  /*18040*/  PRMT R21, R84, 0x7610, R21 ;  /* 0x0000761054157816 */ /* 0x000fe20000000015 */
[----:B------:R1:W3:Y:S02]  /*18050*/  MUFU.EX2 R15, R119 ;  /* 0x00000077000f7308 */ /* 0x0002e40000000800 */
[----:B------:R-:W-:Y:S01]  /*18060*/  FADD.FTZ R84, R16, R11 ;  /* 0x0000000b10547221 */ /* 0x000fe20000010000 */
[----:B------:R-:W-:Y:S01]  /*18070*/  SHF.R.U32.HI R11, RZ, 0x8, R20 ;  /* 0x00000008ff0b7819 */ /* 0x000fe20000011614 */
[----:B------:R-:W-:Y:S02]  /*18080*/  IMAD.MOV.U32 R20, RZ, RZ, R178 ;  /* 0x000000ffff147224 */ /* 0x000fe400078e00b2 */
[----:B------:R-:W-:-:S05]  /*18090*/  @!P4 HADD2 R176, -R104.H0_H0, -RZ.H0_H0 ;  /* 0xa00000ff68b0c230 */ /* 0x000fca0000000900 */
[----:B------:R-:W-:Y:S01]  /*180a0*/  @!P4 PRMT R104, R176, 0x5410, RZ ;  /* 0x00005410b068c816 */ /* 0x000fe200000000ff */
[----:B-1----:R-:W4:Y:S04]  /*180b0*/  LDL.LU R119, [R1+0x4f0] ;  /* 0x0004f00001777983 */ /* 0x002f280000300800 */
[----:B------:R1:W2:Y:S01]  /*180c0*/  LDL.LU R178, [R1+0x4ec] ;  /* 0x0004ec0001b27983 */ /* 0x0002a20000300800 */
[----:B------:R-:W-:Y:S02]  /*180d0*/  PRMT R176, R21, 0x7610, R176 ;  /* 0x0000761015b07816 */ /* 0x000fe400000000b0 */
[----:B------:R3:W1:Y:S02]  /*180e0*/  MUFU.EX2 R21, R179 ;  /* 0x000000b300157308 */ /* 0x0006640000000800 */
[----:B---3--:R3:W3:Y:S01]  /*180f0*/  LDL.LU R179, [R1+0x4e8] ;  /* 0x0004e80001b37983 */ /* 0x0086e20000300800 */
[----:B------:R-:W-:Y:S01]  /*18100*/  LOP3.LUT R11, R11, 0xffff, RZ, 0xc0, !PT ;  /* 0x0000ffff0b0b7812 */ /* 0x000fe200078ec0ff */
[----:B------:R-:W-:Y:S01]  /*18110*/  @!P3 HADD2 R177, -R103.H0_H0, -RZ.H0_H0 ;  /* 0xa00000ff67b1b230 */ /* 0x000fe20000000900 */
[----:B------:R-:W-:-:S02]  /*18120*/  PRMT R102, R23, 0x7632, R102 ;  /* 0x0000763217667816 */ /* 0x000fc40000000066 */
[----:B------:R-:W-:Y:S02]  /*18130*/  ISETP.GE.U32.AND P4, PT, R199, R11, PT ;  /* 0x0000000bc700720c */ /* 0x000fe40003f86070 */
[----:B------:R-:W-:Y:S02]  /*18140*/  LOP3.LUT R13, R10, 0xff, RZ, 0xc0, !PT ;  /* 0x000000ff0a0d7812 */ /* 0x000fe400078ec0ff */
[----:B------:R-:W-:Y:S01]  /*18150*/  PRMT R11, R176, 0x7610, R11 ;  /* 0x00007610b00b7816 */ /* 0x000fe2000000000b */
[----:B------:R-:W-:Y:S01]  /*18160*/  IMAD.MOV.U32 R176, RZ, RZ, R20 ;  /* 0x000000ffffb07224 */ /* 0x000fe200078e0014 */
[----:B------:R-:W-:Y:S01]  /*18170*/  PRMT R101, R23, 0x7610, R101 ;  /* 0x0000761017657816 */ /* 0x000fe20000000065 */
[----:B------:R1:W3:Y:S01]  /*18180*/  MUFU.EX2 R20, R185 ;  /* 0x000000b900147308 */ /* 0x0002e20000000800 */
[----:B------:R-:W-:Y:S02]  /*18190*/  SHF.R.U32.HI R14, RZ, 0x10, R10 ;  /* 0x00000010ff0e7819 */ /* 0x000fe4000001160a */
[----:B------:R-:W-:-:S02]  /*181a0*/  @!P3 PRMT R103, R177, 0x5410, RZ ;  /* 0x00005410b167b816 */ /* 0x000fc400000000ff */
[----:B------:R-:W-:Y:S02]  /*181b0*/  SHF.R.U32.HI R10, RZ, 0x18, R10 ;  /* 0x00000018ff0a7819 */ /* 0x000fe4000001160a */
[----:B------:R-:W-:Y:S01]  /*181c0*/  ISETP.GE.U32.AND P3, PT, R199, R13, PT ;  /* 0x0000000dc700720c */ /* 0x000fe20003f66070 */
[----:B------:R-:W-:Y:S01]  /*181d0*/  IMAD.MOV.U32 R13, RZ, RZ, R246 ;  /* 0x000000ffff0d7224 */ /* 0x000fe200078e00f6 */
[----:B------:R-:W-:Y:S01]  /*181e0*/  PRMT R246, R101, 0x5410, R102 ;  /* 0x0000541065f67816 */ /* 0x000fe20000000066 */
[----:B------:R-:W-:Y:S01]  /*181f0*/  FADD.FTZ R12, R15, R12 ;  /* 0x0000000c0f0c7221 */ /* 0x000fe20000010000 */
[----:B------:R-:W-:-:S03]  /*18200*/  PRMT R243, R11, 0x7610, R243 ;  /* 0x000076100bf37816 */ /* 0x000fc600000000f3 */
[----:B-1----:R-:W-:Y:S01]  /*18210*/  FADD.FTZ R11, R21, R12 ;  /* 0x0000000c150b7221 */ /* 0x002fe20000010000 */
[----:B------:R-:W4:Y:S01]  /*18220*/  LDL.LU R185, [R1+0x4e4] ;  /* 0x0004e40001b97983 */ /* 0x000f220000300800 */
[----:B--2---:R-:W-:-:S05]  /*18230*/  @!P0 HADD2 R178, -R102.H0_H0, -RZ.H0_H0 ;  /* 0xa00000ff66b28230 */ /* 0x004fca0000000900 */
[----:B------:R-:W-:Y:S02]  /*18240*/  @!P0 PRMT R102, R178, 0x5410, RZ ;  /* 0x00005410b2668816 */ /* 0x000fe400000000ff */
[----:B------:R-:W-:Y:S02]  /*18250*/  ISETP.GE.U32.AND P0, PT, R199, R10, PT ;  /* 0x0000000ac700720c */ /* 0x000fe40003f06070 */
[----:B------:R-:W-:-:S04]  /*18260*/  SHF.R.U32.HI R10, RZ, 0x10, R0 ;  /* 0x00000010ff0a7819 */ /* 0x000fc80000011600 */
[----:B------:R-:W-:Y:S01]  /*18270*/  LOP3.LUT R10, R10, 0xff, RZ, 0xc0, !PT ;  /* 0x000000ff0a0a7812 */ /* 0x000fe200078ec0ff */
[----:B---3--:R-:W-:-:S05]  /*18280*/  @!P5 HADD2 R179, -R101.H0_H0, -RZ.H0_H0 ;  /* 0xa00000ff65b3d230 */ /* 0x008fca0000000900 */
[----:B------:R-:W-:Y:S02]  /*18290*/  @!P5 PRMT R101, R179, 0x5410, RZ ;  /* 0x00005410b365d816 */ /* 0x000fe400000000ff */
[----:B------:R-:W-:Y:S02]  /*182a0*/  ISETP.GE.U32.AND P5, PT, R199, R10, PT ;  /* 0x0000000ac700720c */ /* 0x000fe40003fa6070 */
[----:B------:R-:W-:Y:S01]  /*182b0*/  PRMT R10, R184, 0x7610, R10 ;  /* 0x00007610b80a7816 */ /* 0x000fe2000000000a */
[----:B------:R-:W-:-:S05]  /*182c0*/  FADD.FTZ R184, R20, R11 ;  /* 0x0000000b14b87221 */ /* 0x000fca0000010000 */
[----:B------:R1:W-:Y:S04]  /*182d0*/  STL [R1+0x338], R184 ;  /* 0x000338b801007387 */ /* 0x0003e80000100800 */
[----:B-1----:R-:W2:Y:S01]  /*182e0*/  LDL.LU R184, [R1+0x4e0] ;  /* 0x0004e00001b87983 */ /* 0x002ea20000300800 */
[----:B------:R-:W-:Y:S02]  /*182f0*/  PRMT R100, R26, 0x7610, R100 ;  /* 0x000076101a647816 */ /* 0x000fe40000000064 */
[----:B------:R-:W-:Y:S02]  /*18300*/  F2FP.F16.F32.PACK_AB R11, R20, R21 ;  /* 0x00000015140b723e */ /* 0x000fe400000000ff */
[----:B------:R-:W-:Y:S01]  /*18310*/  PRMT R99, R26, 0x7632, R99 ;  /* 0x000076321a637816 */ /* 0x000fe20000000063 */
[----:B------:R-:W-:Y:S01]  /*18320*/  @!P2 HADD2 R181, -R100.H0_H0, -RZ.H0_H0 ;  /* 0xa00000ff64b5a230 */ /* 0x000fe20000000900 */
[----:B------:R-:W-:-:S02]  /*18330*/  PRMT R21, R10, 0x7610, R21 ;  /* 0x000076100a157816 */ /* 0x000fc40000000015 */
[----:B------:R-:W-:Y:S02]  /*18340*/  LOP3.LUT R10, R0, 0xff, RZ, 0xc0, !PT ;  /* 0x000000ff000a7812 */ /* 0x000fe400078ec0ff */
[----:B------:R-:W-:Y:S02]  /*18350*/  PRMT R20, R243, 0x7610, R20 ;  /* 0x00007610f3147816 */ /* 0x000fe40000000014 */
[----:B------:R-:W-:Y:S02]  /*18360*/  PRMT R243, R100, 0x5410, R99 ;  /* 0x0000541064f37816 */ /* 0x000fe40000000063 */
[----:B------:R-:W-:Y:S02]  /*18370*/  @!P2 PRMT R100, R181, 0x5410, RZ ;  /* 0x00005410b564a816 */ /* 0x000fe400000000ff */
[----:B------:R-:W-:Y:S02]  /*18380*/  ISETP.GE.U32.AND P2, PT, R199, R10, PT ;  /* 0x0000000ac700720c */ /* 0x000fe40003f46070 */
[----:B------:R-:W-:-:S02]  /*18390*/  PRMT R10, R21, 0x7610, R10 ;  /* 0x00007610150a7816 */ /* 0x000fc4000000000a */
[----:B------:R-:W-:Y:S02]  /*183a0*/  PRMT R178, R20, 0x7610, R178 ;  /* 0x0000761014b27816 */ /* 0x000fe400000000b2 */
[----:B----4-:R-:W-:Y:S08]  /*183b0*/  MUFU.EX2 R20, R185 ;  /* 0x000000b900147308 */ /* 0x010ff00000000800 */
[----:B--2---:R1:W-:Y:S02]  /*183c0*/  MUFU.EX2 R21, R184 ;  /* 0x000000b800157308 */ /* 0x0043e40000000800 */
[----:B-1----:R1:W2:Y:S04]  /*183d0*/  LDL.LU R184, [R1+0x4dc] ;  /* 0x0004dc0001b87983 */ /* 0x0022a80000300800 */
[----:B------:R1:W3:Y:S01]  /*183e0*/  LDL.LU R185, [R1+0x4d8] ;  /* 0x0004d80001b97983 */ /* 0x0002e20000300800 */
[----:B------:R-:W-:-:S02]  /*183f0*/  PRMT R240, R10, 0x7610, R240 ;  /* 0x000076100af07816 */ /* 0x000fc400000000f0 */
[----:B------:R-:W-:Y:S02]  /*18400*/  SHF.R.U32.HI R10, RZ, 0x18, R0 ;  /* 0x00000018ff0a7819 */ /* 0x000fe40000011600 */
[----:B------:R-:W-:Y:S01]  /*18410*/  PRMT R12, R178, 0x7610, R12 ;  /* 0x00007610b20c7816 */ /* 0x000fe2000000000c */
[----:B------:R-:W-:Y:S01]  /*18420*/  IMAD.MOV.U32 R178, RZ, RZ, R13 ;  /* 0x000000ffffb27224 */ /* 0x000fe200078e000d */
[----:B------:R-:W-:Y:S01]  /*18430*/  LOP3.LUT R0, R0, 0xffff, RZ, 0xc0, !PT ;  /* 0x0000ffff00007812 */ /* 0x000fe200078ec0ff */
[----:B------:R-:W-:Y:S01]  /*18440*/  IMAD.MOV.U32 R13, RZ, RZ, R22 ;  /* 0x000000ffff0d7224 */ /* 0x000fe200078e0016 */
[C---:B------:R-:W-:Y:S01]  /*18450*/  PRMT R97, R25.reuse, 0x7632, R97 ;  /* 0x0000763219617816 */ /* 0x040fe20000000061 */
[----:B------:R4:W-:Y:S01]  /*18460*/  MUFU.EX2 R22, R187 ;  /* 0x000000bb00167308 */ /* 0x0009e20000000800 */
[----:B------:R-:W-:Y:S02]  /*18470*/  SHF.R.U32.HI R0, RZ, 0x8, R0 ;  /* 0x00000008ff007819 */ /* 0x000fe40000011600 */
[----:B------:R-:W-:-:S02]  /*18480*/  PRMT R98, R25, 0x7610, R98 ;  /* 0x0000761019627816 */ /* 0x000fc40000000062 */
[----:B------:R-:W-:Y:S02]  /*18490*/  LOP3.LUT R0, R0, 0xffff, RZ, 0xc0, !PT ;  /* 0x0000ffff00007812 */ /* 0x000fe400078ec0ff */
[----:B------:R-:W-:Y:S02]  /*184a0*/  PRMT R23, R240, 0x7610, R23 ;  /* 0x00007610f0177816 */ /* 0x000fe40000000017 */
[----:B------:R-:W-:Y:S01]  /*184b0*/  PRMT R85, R12, 0x7610, R85 ;  /* 0x000076100c557816 */ /* 0x000fe20000000055 */
[----:B----4-:R1:W4:Y:S01]  /*184c0*/  LDL.LU R187, [R1+0x4d4] ;  /* 0x0004d40001bb7983 */ /* 0x0103220000300800 */
[----:B------:R-:W-:Y:S01]  /*184d0*/  PRMT R240, R98, 0x5410, R97 ;  /* 0x0000541062f07816 */ /* 0x000fe20000000061 */
[----:B------:R-:W-:-:S05]  /*184e0*/  @!P4 HADD2 R183, -R99.H0_H0, -RZ.H0_H0 ;  /* 0xa00000ff63b7c230 */ /* 0x000fca0000000900 */
[----:B------:R-:W-:Y:S02]  /*184f0*/  @!P4 PRMT R99, R183, 0x5410, RZ ;  /* 0x00005410b763c816 */ /* 0x000fe400000000ff */
[----:B------:R-:W-:Y:S02]  /*18500*/  PRMT R183, R23, 0x7610, R183 ;  /* 0x0000761017b77816 */ /* 0x000fe400000000b7 */
[----:B------:R-:W-:Y:S02]  /*18510*/  ISETP.GE.U32.AND P4, PT, R199, R10, PT ;  /* 0x0000000ac700720c */ /* 0x000fe40003f86070 */
[----:B------:R-:W-:Y:S02]  /*18520*/  LOP3.LUT R10, R14, 0xff, RZ, 0xc0, !PT ;  /* 0x000000ff0e0a7812 */ /* 0x000fe400078ec0ff */
[----:B------:R-:W-:Y:S01]  /*18530*/  PRMT R14, R183, 0x7610, R14 ;  /* 0x00007610b70e7816 */ /* 0x000fe2000000000e */
[----:B------:R-:W-:Y:S02]  /*18540*/  IMAD.MOV.U32 R183, RZ, RZ, R176 ;  /* 0x000000ffffb77224 */ /* 0x000fe400078e00b0 */
[----:B------:R-:W-:-:S02]  /*18550*/  IMAD.MOV.U32 R176, RZ, RZ, R24 ;  /* 0x000000ffffb07224 */ /* 0x000fc400078e0018 */
[----:B------:R-:W-:Y:S02]  /*18560*/  IMAD.MOV.U32 R24, RZ, RZ, R201 ;  /* 0x000000ffff187224 */ /* 0x000fe400078e00c9 */
[----:B------:R-:W-:Y:S02]  /*18570*/  IMAD.MOV.U32 R201, RZ, RZ, R86 ;  /* 0x000000ffffc97224 */ /* 0x000fe400078e0056 */
[----:B------:R-:W-:Y:S01]  /*18580*/  MUFU.EX2 R86, R236 ;  /* 0x000000ec00567308 */ /* 0x000fe20000000800 */
[----:B---3--:R-:W-:-:S05]  /*18590*/  @!P6 HADD2 R185, -R97.H0_H0, -RZ.H0_H0 ;  /* 0xa00000ff61b9e230 */ /* 0x008fca0000000900 */
[----:B------:R-:W-:Y:S02]  /*185a0*/  @!P6 PRMT R97, R185, 0x5410, RZ ;  /* 0x00005410b961e816 */ /* 0x000fe400000000ff */
[----:B------:R-:W-:Y:S02]  /*185b0*/  ISETP.GE.U32.AND P6, PT, R199, R0, PT ;  /* 0x00000000c700720c */ /* 0x000fe40003fc6070 */
[--C-:B------:R-:W-:Y:S02]  /*185c0*/  SHF.R.U32.HI R0, RZ, 0x8, R17.reuse ;  /* 0x00000008ff007819 */ /* 0x100fe40000011611 */
[----:B------:R-:W-:Y:S02]  /*185d0*/  PRMT R17, R85, 0x7610, R17 ;  /* 0x0000761055117816 */ /* 0x000fe40000000011 */
[----:B------:R3:W-:Y:S02]  /*185e0*/  MUFU.EX2 R85, R237 ;  /* 0x000000ed00557308 */ /* 0x0007e40000000800 */
[----:B---3--:R-:W3:Y:S04]  /*185f0*/  LDL.LU R237, [R1+0x4d0] ;  /* 0x0004d00001ed7983 */ /* 0x008ee80000300800 */
[----:B------:R-:W3:Y:S01]  /*18600*/  LDL.LU R236, [R1+0x4cc] ;  /* 0x0004cc0001ec7983 */ /* 0x000ee20000300800 */
[----:B--2---:R-:W-:Y:S01]  /*18610*/  @!P1 HADD2 R184, -R98.H0_H0, -RZ.H0_H0 ;  /* 0xa00000ff62b89230 */ /* 0x004fe20000000900 */
[----:B------:R-:W-:Y:S01]  /*18620*/  MUFU.EX2 R12, R239 ;  /* 0x000000ef000c7308 */ /* 0x000fe20000000800 */
[----:B------:R-:W-:-:S03]  /*18630*/  F2FP.F16.F32.PACK_AB R15, R15, R30 ;  /* 0x0000001e0f0f723e */ /* 0x000fc600000000ff */
[----:B------:R-:W-:Y:S01]  /*18640*/  @!P1 PRMT R98, R184, 0x5410, RZ ;  /* 0x00005410b8629816 */ /* 0x000fe200000000ff */
[----:B------:R-:W-:-:S03]  /*18650*/  IMAD.MOV.U32 R184, RZ, RZ, R13 ;  /* 0x000000ffffb87224 */ /* 0x000fc600078e000d */
[----:B------:R-:W2:Y:S01]  /*18660*/  MUFU.EX2 R13, R233 ;  /* 0x000000e9000d7308 */ /* 0x000ea20000000800 */
[C---:B------:R-:W-:Y:S02]  /*18670*/  PRMT R96, R15.reuse, 0x7610, R96 ;  /* 0x000076100f607816 */ /* 0x040fe40000000060 */
[----:B------:R-:W-:Y:S01]  /*18680*/  PRMT R95, R15, 0x7632, R95 ;  /* 0x000076320f5f7816 */ /* 0x000fe2000000005f */
[----:B------:R-:W-:Y:S02]  /*18690*/  IMAD.MOV.U32 R23, RZ, RZ, R174 ;  /* 0x000000ffff177224 */ /* 0x000fe400078e00ae */
[----:B----4-:R-:W-:Y:S01]  /*186a0*/  @!P2 HADD2 R187, -R96.H0_H0, -RZ.H0_H0 ;  /* 0xa00000ff60bba230 */ /* 0x010fe20000000900 */
[----:B------:R-:W-:Y:S01]  /*186b0*/  LOP3.LUT R0, R0, 0xffff, RZ, 0xc0, !PT ;  /* 0x0000ffff00007812 */ /* 0x000fe200078ec0ff */
[----:B------:R-:W-:Y:S01]  /*186c0*/  IMAD.MOV.U32 R174, RZ, RZ, R87 ;  /* 0x000000ffffae7224 */ /* 0x000fe200078e0057 */
[----:B------:R-:W-:Y:S02]  /*186d0*/  PRMT R15, R14, 0x7610, R15 ;  /* 0x000076100e0f7816 */ /* 0x000fe4000000000f */
[----:B------:R-:W-:Y:S01]  /*186e0*/  PRMT R87, R96, 0x5410, R95 ;  /* 0x0000541060577816 */ /* 0x000fe2000000005f */
[----:B------:R-:W4:Y:S01]  /*186f0*/  MUFU.EX2 R14, R241 ;  /* 0x000000f1000e7308 */ /* 0x000f220000000800 */
[----:B------:R-:W-:-:S02]  /*18700*/  @!P2 PRMT R96, R187, 0x5410, RZ ;  /* 0x00005410bb60a816 */ /* 0x000fc400000000ff */
[C---:B------:R-:W-:Y:S02]  /*18710*/  ISETP.GE.U32.AND P1, PT, R199.reuse, R10, PT ;  /* 0x0000000ac700720c */ /* 0x040fe40003f26070 */
[----:B------:R-:W-:Y:S01]  /*18720*/  ISETP.GE.U32.AND P2, PT, R199, R0, PT ;  /* 0x00000000c700720c */ /* 0x000fe20003f46070 */
[----:B--2---:R-:W-:Y:S01]  /*18730*/  FADD.FTZ R0, R13, R32 ;  /* 0x000000200d007221 */ /* 0x004fe20000010000 */
[----:B------:R-:W-:Y:S02]  /*18740*/  PRMT R10, R17, 0x7610, R10 ;  /* 0x00007610110a7816 */ /* 0x000fe4000000000a */
[----:B------:R-:W-:Y:S02]  /*18750*/  F2FP.F16.F32.PACK_AB R26, R12, R13 ;  /* 0x0000000d0c1a723e */ /* 0x000fe400000000ff */
[----:B------:R-:W2:Y:S01]  /*18760*/  MUFU.EX2 R13, R242 ;  /* 0x000000f2000d7308 */ /* 0x000ea20000000800 */
[----:B------:R-:W-:Y:S01]  /*18770*/  PRMT R233, R10, 0x7610, R233 ;  /* 0x000076100ae97816 */ /* 0x000fe200000000e9 */
[----:B------:R-:W-:Y:S01]  /*18780*/  FADD.FTZ R10, R12, R0 ;  /* 0x000000000c0a7221 */ /* 0x000fe20000010000 */
[----:B------:R-:W-:Y:S01]  /*18790*/  FADD.FTZ R0, R21, R31 ;  /* 0x0000001f15007221 */ /* 0x000fe20000010000 */
[----:B------:R-:W-:-:S02]  /*187a0*/  PRMT R91, R11, 0x7610, R91 ;  /* 0x000076100b5b7816 */ /* 0x000fc4000000005b */
[----:B------:R-:W-:Y:S01]  /*187b0*/  PRMT R90, R11, 0x7632, R90 ;  /* 0x000076320b5a7816 */ /* 0x000fe2000000005a */
[----:B------:R-:W-:Y:S01]  /*187c0*/  FADD.FTZ R11, R20, R0 ;  /* 0x00000000140b7221 */ /* 0x000fe20000010000 */
[----:B------:R-:W-:Y:S01]  /*187d0*/  F2FP.F16.F32.PACK_AB R0, R86, R85 ;  /* 0x000000555600723e */ /* 0x000fe200000000ff */
[----:B----4-:R-:W-:Y:S01]  /*187e0*/  FADD.FTZ R10, R14, R10 ;  /* 0x0000000a0e0a7221 */ /* 0x010fe20000010000 */
[----:B------:R-:W-:Y:S02]  /*187f0*/  LOP3.LUT R18, R29, R215, R204, 0x96, !PT ;  /* 0x000000d71d127212 */ /* 0x000fe400078e96cc */
[----:B------:R-:W-:Y:S02]  /*18800*/  F2FP.F16.F32.PACK_AB R29, R20, R21 ;  /* 0x00000015141d723e */ /* 0x000fe400000000ff */
[C---:B------:R-:W-:Y:S02]  /*18810*/  PRMT R89, R0.reuse, 0x7610, R89 ;  /* 0x0000761000597816 */ /* 0x040fe40000000059 */
[----:B------:R-:W-:Y:S01]  /*18820*/  PRMT R88, R0, 0x7632, R88 ;  /* 0x0000763200587816 */ /* 0x000fe20000000058 */
[----:B------:R-:W-:Y:S01]  /*18830*/  FADD.FTZ R0, R22, R11 ;  /* 0x0000000b16007221 */ /* 0x000fe20000010000 */
[----:B--2---:R-:W-:Y:S01]  /*18840*/  FADD.FTZ R20, R13, R10 ;  /* 0x0000000a0d147221 */ /* 0x004fe20000010000 */
[----:B------:R-:W-:Y:S01]  /*18850*/  F2FP.F16.F32.PACK_AB R16, R16, R27 ;  /* 0x0000001b1010723e */ /* 0x000fe200000000ff */
[----:B------:R-:W-:Y:S01]  /*18860*/  IMAD.WIDE.U32 R10, R18, -0x2daee0ad, RZ ;  /* 0xd2511f53120a7825 */ /* 0x000fe200078e00ff */
[----:B------:R-:W-:-:S02]  /*18870*/  LOP3.LUT R19, R119, R214, R28, 0x96, !PT ;  /* 0x000000d677137212 */ /* 0x000fc400078e961c */
[C---:B------:R-:W-:Y:S02]  /*18880*/  PRMT R94, R16.reuse, 0x7610, R94 ;  /* 0x00007610105e7816 */ /* 0x040fe4000000005e */
[----:B------:R-:W-:Y:S02]  /*18890*/  PRMT R93, R16, 0x7632, R93 ;  /* 0x00007632105d7816 */ /* 0x000fe4000000005d */
[----:B------:R-:W-:Y:S02]  /*188a0*/  PRMT R16, R15, 0x7610, R16 ;  /* 0x000076100f107816 */ /* 0x000fe40000000010 */
[----:B------:R-:W-:Y:S01]  /*188b0*/  F2FP.F16.F32.PACK_AB R30, R13, R14 ;  /* 0x0000000e0d1e723e */ /* 0x000fe200000000ff */
[----:B------:R-:W-:-:S04]  /*188c0*/  IMAD.WIDE.U32 R14, R19, -0x2daee0ad, RZ ;  /* 0xd2511f53130e7825 */ /* 0x000fc800078e00ff */
[----:B------:R-:W-:Y:S02]  /*188d0*/  @!P6 HADD2 R200, -R95.H0_H0, -RZ.H0_H0 ;  /* 0xa00000ff5fc8e230 */ /* 0x000fe40000000900 */
[----:B------:R-:W-:Y:S01]  /*188e0*/  IMAD.MOV.U32 R17, RZ, RZ, R184 ;  /* 0x000000ffff117224 */ /* 0x000fe200078e00b8 */
[----:B------:R-:W-:Y:S02]  /*188f0*/  PRMT R19, R16, 0x7610, R19 ;  /* 0x0000761010137816 */ /* 0x000fe40000000013 */
[----:B------:R-:W-:Y:S01]  /*18900*/  @!P6 PRMT R95, R200, 0x5410, RZ ;  /* 0x00005410c85fe816 */ /* 0x000fe200000000ff */
[----:B------:R-:W-:Y:S02]  /*18910*/  IMAD.MOV.U32 R200, RZ, RZ, R17 ;  /* 0x000000ffffc87224 */ /* 0x000fe400078e0011 */
[----:B------:R-:W-:Y:S02]  /*18920*/  @!P4 HADD2 R212, -R93.H0_H0, -RZ.H0_H0 ;  /* 0xa00000ff5dd4c230 */ /* 0x000fe40000000900 */
[----:B------:R-:W-:-:S02]  /*18930*/  IMAD.MOV.U32 R184, RZ, RZ, R24 ;  /* 0x000000ffffb87224 */ /* 0x000fc400078e0018 */
[----:B------:R-:W-:Y:S02]  /*18940*/  IMAD.MOV.U32 R24, RZ, RZ, R201 ;  /* 0x000000ffff187224 */ /* 0x000fe400078e00c9 */
[----:B------:R-:W-:Y:S01]  /*18950*/  IMAD.MOV.U32 R201, RZ, RZ, R108 ;  /* 0x000000ffffc97224 */ /* 0x000fe200078e006c */
[----:B------:R-:W-:Y:S02]  /*18960*/  PRMT R108, R94, 0x5410, R93 ;  /* 0x000054105e6c7816 */ /* 0x000fe4000000005d */
[----:B------:R-:W-:Y:S01]  /*18970*/  @!P4 PRMT R93, R212, 0x5410, RZ ;  /* 0x00005410d45dc816 */ /* 0x000fe200000000ff */
[----:B------:R-:W-:Y:S01]  /*18980*/  @!P3 HADD2 R228, -R91.H0_H0, -RZ.H0_H0 ;  /* 0xa00000ff5be4b230 */ /* 0x000fe20000000900 */
[----:B------:R-:W-:Y:S02]  /*18990*/  PRMT R177, R233, 0x7610, R177 ;  /* 0x00007610e9b17816 */ /* 0x000fe400000000b1 */
[----:B------:R-:W-:Y:S01]  /*189a0*/  PRMT R233, R91, 0x5410, R90 ;  /* 0x000054105be97816 */ /* 0x000fe2000000005a */
[----:B------:R-:W-:Y:S01]  /*189b0*/  @!P0 HADD2 R229, -R88.H0_H0, -RZ.H0_H0 ;  /* 0xa00000ff58e58230 */ /* 0x000fe20000000900 */
[----:B------:R-:W-:Y:S01]  /*189c0*/  @!P3 PRMT R91, R228, 0x5410, RZ ;  /* 0x00005410e45bb816 */ /* 0x000fe200000000ff */
[----:B------:R-:W-:Y:S01]  /*189d0*/  @!P2 HADD2 R227, -R90.H0_H0, -RZ.H0_H0 ;  /* 0xa00000ff5ae3a230 */ /* 0x000fe20000000900 */
[----:B------:R-:W-:Y:S01]  /*189e0*/  PRMT R239, R89, 0x5410, R88 ;  /* 0x0000541059ef7816 */ /* 0x000fe20000000058 */
[----:B------:R-:W-:Y:S01]  /*189f0*/  @!P5 HADD2 R213, -R94.H0_H0, -RZ.H0_H0 ;  /* 0xa00000ff5ed5d230 */ /* 0x000fe20000000900 */
[----:B------:R-:W-:-:S02]  /*18a00*/  @!P0 PRMT R88, R229, 0x5410, RZ ;  /* 0x00005410e5588816 */ /* 0x000fc400000000ff */
[----:B------:R-:W-:Y:S01]  /*18a10*/  PRMT R179, R177, 0x7610, R179 ;  /* 0x00007610b1b37816 */ /* 0x000fe200000000b3 */
[----:B------:R-:W-:Y:S01]  /*18a20*/  IMAD.MOV.U32 R177, RZ, RZ, R23 ;  /* 0x000000ffffb17224 */ /* 0x000fe200078e0017 */
[----:B------:R-:W-:Y:S01]  /*18a30*/  @!P2 PRMT R90, R227, 0x5410, RZ ;  /* 0x00005410e35aa816 */ /* 0x000fe200000000ff */
[----:B------:R-:W-:Y:S01]  /*18a40*/  IMAD.MOV.U32 R23, RZ, RZ, R24 ;  /* 0x000000ffff177224 */ /* 0x000fe200078e0018 */
[----:B------:R-:W-:Y:S01]  /*18a50*/  @!P5 PRMT R94, R213, 0x5410, RZ ;  /* 0x00005410d55ed816 */ /* 0x000fe200000000ff */
[----:B------:R-:W-:Y:S01]  /*18a60*/  MUFU.EX2 R24, R168 ;  /* 0x000000a800187308 */ /* 0x000fe20000000800 */
[----:B------:R-:W-:Y:S01]  /*18a70*/  @!P1 HADD2 R232, -R89.H0_H0, -RZ.H0_H0 ;  /* 0xa00000ff59e89230 */ /* 0x000fe20000000900 */
[----:B------:R-:W-:Y:S02]  /*18a80*/  PRMT R64, R252, 0x7610, R64 ;  /* 0x00007610fc407816 */ /* 0x000fe40000000040 */
[----:B------:R-:W-:Y:S02]  /*18a90*/  PRMT R63, R198, 0x7610, R63 ;  /* 0x00007610c63f7816 */ /* 0x000fe4000000003f */
[----:B------:R-:W-:-:S02]  /*18aa0*/  @!P1 PRMT R89, R232, 0x5410, RZ ;  /* 0x00005410e8599816 */ /* 0x000fc400000000ff */
[----:B------:R-:W-:Y:S02]  /*18ab0*/  PRMT R77, R6, 0x7610, R77 ;  /* 0x00007610064d7816 */ /* 0x000fe4000000004d */
[----:B------:R-:W-:Y:S01]  /*18ac0*/  PRMT R76, R4, 0x7610, R76 ;  /* 0x00007610044c7816 */ /* 0x000fe2000000004c */
[----:B---3--:R-:W2:Y:S02]  /*18ad0*/  MUFU.EX2 R12, R237 ;  /* 0x000000ed000c7308 */ /* 0x008ea40000000800 */
[C---:B--2---:R-:W-:Y:S01]  /*18ae0*/  FADD.FTZ R21, R12.reuse, R0 ;  /* 0x000000000c157221 */ /* 0x044fe20000010000 */
[----:B------:R-:W-:Y:S01]  /*18af0*/  LOP3.LUT R0, R11, R216, R236, 0x96, !PT ;  /* 0x000000d80b007212 */ /* 0x000fe200078e96ec */
[----:B------:R-:W2:Y:S01]  /*18b00*/  LDL.LU R237, [R1+0x4c8] ;  /* 0x0004c80001ed7983 */ /* 0x000ea20000300800 */
[----:B------:R-:W-:-:S03]  /*18b10*/  F2FP.F16.F32.PACK_AB R31, R12, R22 ;  /* 0x000000160c1f723e */ /* 0x000fc600000000ff */
[----:B------:R-:W-:Y:S01]  /*18b20*/  IMAD.WIDE.U32 R12, R0, -0x326172a9, RZ ;  /* 0xcd9e8d57000c7825 */ /* 0x000fe200078e00ff */
[----:B------:R-:W-:Y:S01]  /*18b30*/  LOP3.LUT R0, R15, R221, R10, 0x96, !PT ;  /* 0x000000dd0f007212 */ /* 0x000fe200078e960a */
[----:B------:R-:W3:Y:S03]  /*18b40*/  LDL.LU R168, [R1+0x4c4] ;  /* 0x0004c40001a87983 */ /* 0x000ee60000300800 */
[----:B------:R-:W-:Y:S01]  /*18b50*/  LOP3.LUT R11, R13, R211, R118, 0x96, !PT ;  /* 0x000000d30d0b7212 */ /* 0x000fe200078e9676 */
        /* <DEDUP_REMOVED lines=18> */
[----:B------:R-:W-:Y:S02]  /*18c80*/  ISETP.GE.U32.AND P0, PT, R199, R0, PT ;  /* 0x00000000c700720c */ /* 0x000fe40003f06070 */
[----:B------:R-:W-:-:S02]  /*18c90*/  LOP3.LUT R0, R10, 0xff, RZ, 0xc0, !PT ;  /* 0x000000ff0a007812 */ /* 0x000fc400078ec0ff */
[C---:B------:R-:W-:Y:S02]  /*18ca0*/  ISETP.GE.U32.AND P5, PT, R199.reuse, R12, PT ;  /* 0x0000000cc700720c */ /* 0x040fe40003fa6070 */
[----:B------:R-:W-:Y:S02]  /*18cb0*/  ISETP.GE.U32.AND P2, PT, R199, R0, PT ;  /* 0x00000000c700720c */ /* 0x000fe40003f46070 */
[----:B------:R-:W-:Y:S01]  /*18cc0*/  PRMT R22, R179, 0x7610, R22 ;  /* 0x00007610b3167816 */ /* 0x000fe20000000016 */
[----:B------:R-:W-:Y:S01]  /*18cd0*/  IMAD.MOV.U32 R179, RZ, RZ, R177 ;  /* 0x000000ffffb37224 */ /* 0x000fe200078e00b1 */
[--C-:B------:R-:W-:Y:S01]  /*18ce0*/  SHF.R.U32.HI R0, RZ, 0x18, R10.reuse ;  /* 0x00000018ff007819 */ /* 0x100fe2000001160a */
[----:B------:R-:W-:Y:S01]  /*18cf0*/  IMAD.MOV.U32 R177, RZ, RZ, R23 ;  /* 0x000000ffffb17224 */ /* 0x000fe200078e0017 */
[----:B------:R-:W-:Y:S01]  /*18d00*/  SHF.R.U32.HI R12, RZ, 0x10, R10 ;  /* 0x00000010ff0c7819 */ /* 0x000fe2000001160a */
[----:B------:R-:W4:Y:S01]  /*18d10*/  LDL.LU R23, [R1+0x174] ;  /* 0x0001740001177983 */ /* 0x000f220000300800 */
[----:B------:R-:W-:Y:S01]  /*18d20*/  ISETP.GE.U32.AND P6, PT, R199, R0, PT ;  /* 0x00000000c700720c */ /* 0x000fe20003fc6070 */
[----:B------:R1:W1:Y:S01]  /*18d30*/  MUFU.EX2 R15, R171 ;  /* 0x000000ab000f7308 */ /* 0x0002620000000800 */
[----:B------:R-:W-:-:S02]  /*18d40*/  LOP3.LUT R0, R12, 0xff, RZ, 0xc0, !PT ;  /* 0x000000ff0c007812 */ /* 0x000fc400078ec0ff */
[----:B------:R-:W-:Y:S01]  /*18d50*/  PRMT R12, R22, 0x7610, R12 ;  /* 0x00007610160c7816 */ /* 0x000fe2000000000c */
[----:B-1----:R-:W3:Y:S04]  /*18d60*/  LDL.LU R171, [R1+0x4c0] ;  /* 0x0004c00001ab7983 */ /* 0x002ee80000300800 */
[----:B------:R-:W2:Y:S01]  /*18d70*/  LDL.LU R22, [R1+0x180] ;  /* 0x0001800001167983 */ /* 0x000ea20000300800 */
[--C-:B------:R-:W-:Y:S02]  /*18d80*/  LOP3.LUT R13, R13, R218, R16.reuse, 0x96, !PT ;  /* 0x000000da0d0d7212 */ /* 0x100fe400078e9610 */
[----:B------:R-:W-:Y:S01]  /*18d90*/  PRMT R16, R19, 0x7610, R16 ;  /* 0x0000761013107816 */ /* 0x000fe20000000010 */
[----:B------:R1:W3:Y:S01]  /*18da0*/  LDL.LU R252, [R1+0x4bc] ;  /* 0x0004bc0001fc7983 */ /* 0x0002e20000300800 */
[----:B------:R-:W-:Y:S01]  /*18db0*/  LOP3.LUT R19, R10, 0xffff, RZ, 0xc0, !PT ;  /* 0x0000ffff0a137812 */ /* 0x000fe200078ec0ff */
[----:B------:R-:W-:Y:S01]  /*18dc0*/  IMAD.WIDE.U32 R10, R13, -0x2daee0ad, RZ ;  /* 0xd2511f530d0a7825 */ /* 0x000fe200078e00ff */
[----:B------:R-:W-:Y:S01]  /*18dd0*/  ISETP.GE.U32.AND P1, PT, R199, R0, PT ;  /* 0x00000000c700720c */ /* 0x000fe20003f26070 */
[----:B------:R-:W3:Y:S01]  /*18de0*/  LDL.LU R198, [R1+0x4b8] ;  /* 0x0004b80001c67983 */ /* 0x000ee20000300800 */
[----:B------:R-:W-:-:S02]  /*18df0*/  PRMT R18, R16, 0x7610, R18 ;  /* 0x0000761010127816 */ /* 0x000fc40000000012 */
[----:B------:R-:W-:Y:S01]  /*18e00*/  LOP3.LUT R0, R11, R223, R14, 0x96, !PT ;  /* 0x000000df0b007212 */ /* 0x000fe200078e960e */
[----:B------:R-:W3:Y:S01]  /*18e10*/  LDL.LU R6, [R1+0x4b4] ;  /* 0x0004b40001067983 */ /* 0x000ee20000300800 */
[C---:B------:R-:W-:Y:S02]  /*18e20*/  LOP3.LUT R16, R10.reuse, 0xffff, RZ, 0xc0, !PT ;  /* 0x0000ffff0a107812 */ /* 0x040fe400078ec0ff */
[----:B------:R-:W-:Y:S01]  /*18e30*/  LOP3.LUT R13, R10, 0xff, RZ, 0xc0, !PT ;  /* 0x000000ff0a0d7812 */ /* 0x000fe200078ec0ff */
[----:B------:R-:W3:Y:S01]  /*18e40*/  LDL.LU R4, [R1+0x4b0] ;  /* 0x0004b00001047983 */ /* 0x000ee20000300800 */
[--C-:B------:R-:W-:Y:S02]  /*18e50*/  SHF.R.U32.HI R14, RZ, 0x10, R10.reuse ;  /* 0x00000010ff0e7819 */ /* 0x100fe4000001160a */
[----:B------:R-:W-:Y:S01]  /*18e60*/  SHF.R.U32.HI R11, RZ, 0x18, R10 ;  /* 0x00000018ff0b7819 */ /* 0x000fe2000001160a */
[----:B------:R-:W-:Y:S02]  /*18e70*/  FADD.FTZ R10, R24, R20 ;  /* 0x00000014180a7221 */ /* 0x000fe40000010000 */
[----:B------:R1:W3:Y:S01]  /*18e80*/  LDL.LU.S16 R20, [R1] ;  /* 0x0000000001147983 */ /* 0x0002e20000300600 */
[----:B------:R-:W-:Y:S01]  /*18e90*/  PRMT R17, R12, 0x7610, R17 ;  /* 0x000076100c117816 */ /* 0x000fe20000000011 */
[----:B------:R-:W-:Y:S01]  /*18ea0*/  FADD.FTZ R12, R15, R10 ;  /* 0x0000000a0f0c7221 */ /* 0x000fe20000010000 */
[----:B------:R-:W-:-:S02]  /*18eb0*/  PRMT R187, R18, 0x7610, R187 ;  /* 0x0000761012bb7816 */ /* 0x000fc400000000bb */
[----:B------:R-:W-:Y:S02]  /*18ec0*/  PRMT R242, R17, 0x7610, R242 ;  /* 0x0000761011f27816 */ /* 0x000fe400000000f2 */
[----:B------:R-:W-:Y:S02]  /*18ed0*/  F2FP.F16.F32.PACK_AB R24, R15, R24 ;  /* 0x000000180f18723e */ /* 0x000fe400000000ff */
[----:B------:R-:W-:Y:S02]  /*18ee0*/  PRMT R65, R242, 0x7610, R65 ;  /* 0x00007610f2417816 */ /* 0x000fe40000000041 */
[----:B------:R-:W-:Y:S01]  /*18ef0*/  PRMT R241, R187, 0x7610, R241 ;  /* 0x00007610bbf17816 */ /* 0x000fe200000000f1 */
[----:B------:R-:W-:Y:S02]  /*18f00*/  IMAD.MOV.U32 R187, RZ, RZ, R184 ;  /* 0x000000ffffbb7224 */ /* 0x000fe400078e00b8 */
[----:B------:R-:W-:Y:S02]  /*18f10*/  IMAD.MOV.U32 R184, RZ, RZ, R183 ;  /* 0x000000ffffb87224 */ /* 0x000fe400078e00b7 */
[----:B------:R-:W-:-:S02]  /*18f20*/  @!P4 HADD2 R244, -R65.H0_H0, -RZ.H0_H0 ;  /* 0xa00000ff41f4c230 */ /* 0x000fc40000000900 */
[----:B------:R-:W-:Y:S02]  /*18f30*/  IMAD.MOV.U32 R183, RZ, RZ, R179 ;  /* 0x000000ffffb77224 */ /* 0x000fe400078e00b3 */
[----:B------:R-:W-:Y:S02]  /*18f40*/  IMAD.MOV.U32 R179, RZ, RZ, R178 ;  /* 0x000000ffffb37224 */ /* 0x000fe400078e00b2 */
[----:B------:R-:W-:Y:S02]  /*18f50*/  IMAD.MOV.U32 R178, RZ, RZ, R225 ;  /* 0x000000ffffb27224 */ /* 0x000fe400078e00e1 */
[----:B------:R-:W-:Y:S01]  /*18f60*/  IMAD.MOV.U32 R225, RZ, RZ, R166 ;  /* 0x000000ffffe17224 */ /* 0x000fe200078e00a6 */
[----:B------:R-:W-:Y:S02]  /*18f70*/  PRMT R166, R65, 0x5410, R64 ;  /* 0x0000541041a67816 */ /* 0x000fe40000000040 */
[----:B------:R-:W-:Y:S02]  /*18f80*/  @!P4 PRMT R65, R244, 0x5410, RZ ;  /* 0x00005410f441c816 */ /* 0x000fe400000000ff */
[----:B------:R-:W-:-:S02]  /*18f90*/  PRMT R75, R137, 0x7610, R75 ;  /* 0x00007610894b7816 */ /* 0x000fc4000000004b */
[----:B------:R-:W3:Y:S01]  /*18fa0*/  LDL.LU R137, [R1+0x4ac] ;  /* 0x0004ac0001897983 */ /* 0x000ee20000300800 */
[----:B----4-:R-:W4:Y:S08]  /*18fb0*/  MUFU.EX2 R23, R23 ;  /* 0x0000001700177308 */ /* 0x010f300000000800 */
[----:B--2---:R-:W2:Y:S01]  /*18fc0*/  MUFU.EX2 R22, R22 ;  /* 0x0000001600167308 */ /* 0x004ea20000000800 */
[----:B----4-:R-:W-:-:S04]  /*18fd0*/  FADD.FTZ R10, R23, R21 ;  /* 0x00000015170a7221 */ /* 0x010fc80000010000 */
[----:B--2---:R-:W-:Y:S01]  /*18fe0*/  FADD.FTZ R15, R22, R10 ;  /* 0x0000000a160f7221 */ /* 0x004fe20000010000 */
[----:B------:R-:W-:-:S04]  /*18ff0*/  SHF.R.U32.HI R10, RZ, 0x8, R19 ;  /* 0x00000008ff0a7819 */ /* 0x000fc80000011613 */
[----:B------:R-:W-:-:S04]  /*19000*/  LOP3.LUT R10, R10, 0xffff, RZ, 0xc0, !PT ;  /* 0x0000ffff0a0a7812 */ /* 0x000fc800078ec0ff */
[----:B------:R-:W-:Y:S02]  /*19010*/  ISETP.GE.U32.AND P4, PT, R199, R10, PT ;  /* 0x0000000ac700720c */ /* 0x000fe40003f86070 */
[----:B------:R-:W-:-:S11]  /*19020*/  F2FP.F16.F32.PACK_AB R25, R22, R23 ;  /* 0x000000171619723e */ /* 0x000fd600000000ff */
[----:B---3--:R-:W-:-:S05]  /*19030*/  @!P4 HADD2 R20, -R76.H0_H0, -RZ.H0_H0 ;  /* 0xa00000ff4c14c230 */ /* 0x008fca0000000900 */
[----:B------:R-:W-:Y:S02]  /*19040*/  PRMT R22, R20, 0x7610, R22 ;  /* 0x0000761014167816 */ /* 0x000fe40000000016 */
[----:B------:R1:W2:Y:S01]  /*19050*/  LDL.LU.S16 R20, [R1+0x4] ;  /* 0x0000040001147983 */ /* 0x0002a20000300600 */
[----:B------:R3:W4:Y:S01]  /*19060*/  MUFU.EX2 R19, R187 ;  /* 0x000000bb00137308 */ /* 0x0007220000000800 */
[----:B------:R-:W-:Y:S02]  /*19070*/  PRMT R62, R241, 0x7610, R62 ;  /* 0x00007610f13e7816 */ /* 0x000fe4000000003e */
[----:B------:R-:W-:-:S03]  /*19080*/  SHF.R.U32.HI R10, RZ, 0x10, R0 ;  /* 0x00000010ff0a7819 */ /* 0x000fc60000011600 */
[----:B------:R-:W-:Y:S01]  /*19090*/  @!P5 HADD2 R249, -R62.H0_H0, -RZ.H0_H0 ;  /* 0xa00000ff3ef9d230 */ /* 0x000fe20000000900 */
[----:B------:R-:W-:Y:S01]  /*190a0*/  LOP3.LUT R10, R10, 0xff, RZ, 0xc0, !PT ;  /* 0x000000ff0a0a7812 */ /* 0x000fe200078ec0ff */
[----:B---3--:R-:W-:Y:S02]  /*190b0*/  IMAD.MOV.U32 R187, RZ, RZ, R184 ;  /* 0x000000ffffbb7224 */ /* 0x008fe400078e00b8 */
[----:B------:R-:W-:Y:S02]  /*190c0*/  IMAD.MOV.U32 R184, RZ, RZ, R183 ;  /* 0x000000ffffb87224 */ /* 0x000fe400078e00b7 */
[----:B------:R-:W-:Y:S02]  /*190d0*/  IMAD.MOV.U32 R183, RZ, RZ, R179 ;  /* 0x000000ffffb77224 */ /* 0x000fe400078e00b3 */
[----:B------:R-:W-:Y:S02]  /*190e0*/  IMAD.MOV.U32 R179, RZ, RZ, R178 ;  /* 0x000000ffffb37224 */ /* 0x000fe400078e00b2 */
[----:B------:R-:W-:Y:S01]  /*190f0*/  IMAD.MOV.U32 R178, RZ, RZ, R165 ;  /* 0x000000ffffb27224 */ /* 0x000fe200078e00a5 */
[----:B------:R-:W-:-:S02]  /*19100*/  PRMT R165, R62, 0x5410, R63 ;  /* 0x000054103ea57816 */ /* 0x000fc4000000003f */
[----:B------:R-:W-:Y:S02]  /*19110*/  @!P5 PRMT R62, R249, 0x5410, RZ ;  /* 0x00005410f93ed816 */ /* 0x000fe400000000ff */
[----:B------:R-:W-:Y:S01]  /*19120*/  ISETP.GE.U32.AND P5, PT, R199, R10, PT ;  /* 0x0000000ac700720c */ /* 0x000fe20003fa6070 */
[----:B----4-:R-:W-:Y:S01]  /*19130*/  FADD.FTZ R10, R19, R12 ;  /* 0x0000000c130a7221 */ /* 0x010fe20000010000 */
[----:B------:R-:W-:Y:S01]  /*19140*/  PRMT R74, R136, 0x7610, R74 ;  /* 0x00007610884a7816 */ /* 0x000fe2000000004a */
[----:B------:R-:W-:Y:S01]  /*19150*/  IMAD.MOV.U32 R241, RZ, RZ, R178 ;  /* 0x000000fffff17224 */ /* 0x000fe200078e00b2 */
[----:B------:R-:W3:Y:S01]  /*19160*/  LDL.LU R136, [R1+0x4a8] ;  /* 0x0004a80001887983 */ /* 0x000ee20000300800 */
[----:B------:R-:W-:Y:S01]  /*19170*/  IMAD.MOV.U32 R178, RZ, RZ, R163 ;  /* 0x000000ffffb27224 */ /* 0x000fe200078e00a3 */
[----:B------:R-:W-:Y:S01]  /*19180*/  PRMT R163, R75, 0x5410, R74 ;  /* 0x000054104ba37816 */ /* 0x000fe2000000004a */
[----:B--2---:R-:W-:-:S05]  /*19190*/  @!P1 HADD2 R20, -R75.H0_H0, -RZ.H0_H0 ;  /* 0xa00000ff4b149230 */ /* 0x004fca0000000900 */
[----:B------:R-:W-:Y:S02]  /*191a0*/  PRMT R12, R20, 0x7610, R12 ;  /* 0x00007610140c7816 */ /* 0x000fe4000000000c */
[----:B------:R-:W2:Y:S02]  /*191b0*/  LDL.LU R20, [R1+0x1b0] ;  /* 0x0001b00001147983 */ /* 0x000ea40000300800 */
[----:B------:R-:W-:Y:S02]  /*191c0*/  @!P1 PRMT R75, R12, 0x5410, RZ ;  /* 0x000054100c4b9816 */ /* 0x000fe400000000ff */
[----:B------:R1:W4:Y:S01]  /*191d0*/  LDL.LU.S16 R12, [R1+0xc] ;  /* 0x00000c00010c7983 */ /* 0x0003220000300600 */
[----:B------:R-:W-:Y:S02]  /*191e0*/  @!P3 HADD2 R245, -R64.H0_H0, -RZ.H0_H0 ;  /* 0xa00000ff40f5b230 */ /* 0x000fe40000000900 */
[----:B------:R-:W-:Y:S01]  /*191f0*/  @!P0 HADD2 R248, -R63.H0_H0, -RZ.H0_H0 ;  /* 0xa00000ff3ff88230 */ /* 0x000fe20000000900 */
[----:B------:R-:W3:Y:S02]  /*19200*/  LDL.LU R242, [R1+0x1bc] ;  /* 0x0001bc0001f27983 */ /* 0x000ee40000300800 */
[----:B------:R-:W-:-:S02]  /*19210*/  @!P3 PRMT R64, R245, 0x5410, RZ ;  /* 0x00005410f540b816 */ /* 0x000fc400000000ff */
[C---:B------:R-:W-:Y:S02]  /*19220*/  ISETP.GE.U32.AND P3, PT, R199.reuse, R13, PT ;  /* 0x0000000dc700720c */ /* 0x040fe40003f66070 */
[----:B------:R1:W1:Y:S01]  /*19230*/  MUFU.EX2 R13, R200 ;  /* 0x000000c8000d7308 */ /* 0x0002620000000800 */
[----:B------:R-:W-:Y:S01]  /*19240*/  @!P0 PRMT R63, R248, 0x5410, RZ ;  /* 0x00005410f83f8816 */ /* 0x000fe200000000ff */
[----:B------:R-:W-:Y:S01]  /*19250*/  @!P2 HADD2 R252, -R77.H0_H0, -RZ.H0_H0 ;  /* 0xa00000ff4dfca230 */ /* 0x000fe20000000900 */
[----:B------:R-:W-:Y:S01]  /*19260*/  ISETP.GE.U32.AND P0, PT, R199, R11, PT ;  /* 0x0000000bc700720c */ /* 0x000fe20003f06070 */
[----:B-1----:R-:W-:Y:S02]  /*19270*/  IMAD.MOV.U32 R200, RZ, RZ, R187 ;  /* 0x000000ffffc87224 */ /* 0x002fe400078e00bb */
[----:B------:R-:W-:Y:S01]  /*19280*/  FADD.FTZ R11, R13, R10 ;  /* 0x0000000a0d0b7221 */ /* 0x000fe20000010000 */
[----:B------:R-:W-:Y:S01]  /*19290*/  IMAD.MOV.U32 R187, RZ, RZ, R184 ;  /* 0x000000ffffbb7224 */ /* 0x000fe200078e00b8 */
[----:B------:R-:W-:Y:S01]  /*192a0*/  LOP3.LUT R10, R0, 0xff, RZ, 0xc0, !PT ;  /* 0x000000ff000a7812 */ /* 0x000fe200078ec0ff */
[----:B------:R-:W-:-:S02]  /*192b0*/  IMAD.MOV.U32 R184, RZ, RZ, R179 ;  /* 0x000000ffffb87224 */ /* 0x000fc400078e00b3 */
[----:B------:R-:W-:Y:S02]  /*192c0*/  IMAD.MOV.U32 R179, RZ, RZ, R167 ;  /* 0x000000ffffb37224 */ /* 0x000fe400078e00a7 */
[----:B------:R-:W-:Y:S01]  /*192d0*/  IMAD.MOV.U32 R167, RZ, RZ, R164 ;  /* 0x000000ffffa77224 */ /* 0x000fe200078e00a4 */
[----:B------:R-:W-:Y:S02]  /*192e0*/  PRMT R164, R77, 0x5410, R76 ;  /* 0x000054104da47816 */ /* 0x000fe4000000004c */
[----:B------:R-:W-:Y:S02]  /*192f0*/  @!P2 PRMT R77, R252, 0x5410, RZ ;  /* 0x00005410fc4da816 */ /* 0x000fe400000000ff */
[----:B------:R-:W-:Y:S02]  /*19300*/  ISETP.GE.U32.AND P2, PT, R199, R10, PT ;  /* 0x0000000ac700720c */ /* 0x000fe40003f46070 */
[----:B------:R-:W-:Y:S02]  /*19310*/  SHF.R.U32.HI R10, RZ, 0x18, R0 ;  /* 0x00000018ff0a7819 */ /* 0x000fe40000011600 */
[----:B------:R-:W-:-:S02]  /*19320*/  LOP3.LUT R0, R0, 0xffff, RZ, 0xc0, !PT ;  /* 0x0000ffff00007812 */ /* 0x000fc400078ec0ff */
[----:B------:R-:W-:Y:S02]  /*19330*/  @!P4 PRMT R76, R22, 0x5410, RZ ;  /* 0x00005410164cc816 */ /* 0x000fe400000000ff */
[C---:B------:R-:W-:Y:S02]  /*19340*/  ISETP.GE.U32.AND P4, PT, R199.reuse, R10, PT ;  /* 0x0000000ac700720c */ /* 0x040fe40003f86070 */
[----:B------:R-:W-:Y:S02]  /*19350*/  LOP3.LUT R10, R14, 0xff, RZ, 0xc0, !PT ;  /* 0x000000ff0e0a7812 */ /* 0x000fe400078ec0ff */
[----:B------:R-:W-:Y:S02]  /*19360*/  SHF.R.U32.HI R0, RZ, 0x8, R0 ;  /* 0x00000008ff007819 */ /* 0x000fe40000011600 */
[----:B------:R-:W-:Y:S02]  /*19370*/  ISETP.GE.U32.AND P1, PT, R199, R10, PT ;  /* 0x0000000ac700720c */ /* 0x000fe40003f26070 */
[----:B------:R-:W-:Y:S01]  /*19380*/  LOP3.LUT R0, R0, 0xffff, RZ, 0xc0, !PT ;  /* 0x0000ffff00007812 */ /* 0x000fe200078ec0ff */
[----:B----4-:R-:W-:-:S05]  /*19390*/  @!P6 HADD2 R12, -R74.H0_H0, -RZ.H0_H0 ;  /* 0xa00000ff4a0ce230 */ /* 0x010fca0000000900 */
[----:B------:R-:W-:-:S04]  /*193a0*/  PRMT R10, R12, 0x7610, R10 ;  /* 0x000076100c0a7816 */ /* 0x000fc8000000000a */
[----:B------:R-:W-:Y:S02]  /*193b0*/  @!P6 PRMT R74, R10, 0x5410, RZ ;  /* 0x000054100a4ae816 */ /* 0x000fe400000000ff */
[----:B------:R-:W-:Y:S02]  /*193c0*/  ISETP.GE.U32.AND P6, PT, R199, R0, PT ;  /* 0x00000000c700720c */ /* 0x000fe40003fc6070 */
[----:B------:R1:W4:Y:S01]  /*193d0*/  LDL.LU.S16 R0, [R1+0x10] ;  /* 0x0000100001007983 */ /* 0x0003220000300600 */
[C---:B------:R-:W-:Y:S01]  /*193e0*/  PRMT R73, R49.reuse, 0x7610, R73 ;  /* 0x0000761031497816 */ /* 0x040fe20000000049 */
[----:B--2---:R2:W1:Y:S01]  /*193f0*/  MUFU.EX2 R12, R20 ;  /* 0x00000014000c7308 */ /* 0x0044620000000800 */
[----:B------:R-:W-:-:S07]  /*19400*/  PRMT R72, R49, 0x7632, R72 ;  /* 0x0000763231487816 */ /* 0x000fce0000000048 */
[----:B---3--:R3:W1:Y:S01]  /*19410*/  MUFU.EX2 R10, R242 ;  /* 0x000000f2000a7308 */ /* 0x0086620000000800 */
[----:B--2---:R-:W2:Y:S01]  /*19420*/  LDL.LU R20, [R1+0x1c0] ;  /* 0x0001c00001147983 */ /* 0x004ea20000300800 */
[----:B---3--:R-:W-:Y:S01]  /*19430*/  IMAD.MOV.U32 R242, RZ, RZ, R176 ;  /* 0x000000fffff27224 */ /* 0x008fe200078e00b0 */
[----:B------:R-:W-:Y:S01]  /*19440*/  PRMT R176, R73, 0x5410, R72 ;  /* 0x0000541049b07816 */ /* 0x000fe20000000048 */
[----:B----4-:R-:W-:-:S05]  /*19450*/  @!P2 HADD2 R0, -R73.H0_H0, -RZ.H0_H0 ;  /* 0xa00000ff4900a230 */ /* 0x010fca0000000900 */
[----:B------:R-:W-:Y:S02]  /*19460*/  PRMT R21, R0, 0x7610, R21 ;  /* 0x0000761000157816 */ /* 0x000fe40000000015 */
[----:B------:R-:W-:Y:S02]  /*19470*/  SHF.R.U32.HI R0, RZ, 0x8, R16 ;  /* 0x00000008ff007819 */ /* 0x000fe40000011610 */
[----:B------:R3:W4:Y:S04]  /*19480*/  LDL.LU.S16 R16, [R1+0x14] ;  /* 0x0000140001107983 */ /* 0x0007280000300600 */
[----:B------:R3:W2:Y:S01]  /*19490*/  LDL.LU.S16 R22, [R1+0x1c] ;  /* 0x00001c0001167983 */ /* 0x0006a20000300600 */
[----:B------:R-:W-:-:S03]  /*194a0*/  @!P2 PRMT R73, R21, 0x5410, RZ ;  /* 0x000054101549a816 */ /* 0x000fc600000000ff */
[----:B------:R3:W3:Y:S01]  /*194b0*/  LDL.LU.S16 R21, [R1+0x18] ;  /* 0x0000180001157983 */ /* 0x0006e20000300600 */
[C---:B------:R-:W-:Y:S02]  /*194c0*/  PRMT R71, R109.reuse, 0x7610, R71 ;  /* 0x000076106d477816 */ /* 0x040fe40000000047 */
[----:B------:R-:W-:Y:S02]  /*194d0*/  PRMT R70, R109, 0x7632, R70 ;  /* 0x000076326d467816 */ /* 0x000fe40000000046 */
[----:B------:R-:W-:Y:S02]  /*194e0*/  F2FP.F16.F32.PACK_AB R33, R13, R19 ;  /* 0x000000130d21723e */ /* 0x000fe400000000ff */
[----:B------:R-:W-:-:S04]  /*194f0*/  LOP3.LUT R0, R0, 0xffff, RZ, 0xc0, !PT ;  /* 0x0000ffff00007812 */ /* 0x000fc800078ec0ff */
[----:B------:R-:W-:Y:S01]  /*19500*/  ISETP.GE.U32.AND P2, PT, R199, R0, PT ;  /* 0x00000000c700720c */ /* 0x000fe20003f46070 */
[----:B----4-:R-:W-:Y:S02]  /*19510*/  @!P6 HADD2 R16, -R72.H0_H0, -RZ.H0_H0 ;  /* 0xa00000ff4810e230 */ /* 0x010fe40000000900 */
[----:B--2---:R-:W-:-:S03]  /*19520*/  @!P5 HADD2 R22, -R71.H0_H0, -RZ.H0_H0 ;  /* 0xa00000ff4716d230 */ /* 0x004fc60000000900 */
[----:B------:R-:W-:Y:S02]  /*19530*/  PRMT R14, R16, 0x7610, R14 ;  /* 0x00007610100e7816 */ /* 0x000fe4000000000e */
[----:B------:R2:W4:Y:S01]  /*19540*/  MUFU.EX2 R16, R20 ;  /* 0x0000001400107308 */ /* 0x0005220000000800 */
[----:B------:R-:W-:Y:S01]  /*19550*/  PRMT R13, R22, 0x7610, R13 ;  /* 0x00007610160d7816 */ /* 0x000fe2000000000d */
[----:B---3--:R-:W-:Y:S01]  /*19560*/  @!P4 HADD2 R21, -R70.H0_H0, -RZ.H0_H0 ;  /* 0xa00000ff4615c230 */ /* 0x008fe20000000900 */
[----:B------:R-:W-:-:S05]  /*19570*/  @!P6 PRMT R72, R14, 0x5410, RZ ;  /* 0x000054100e48e816 */ /* 0x000fca00000000ff */
[----:B------:R3:W-:Y:S01]  /*19580*/  MUFU.EX2 R14, R149 ;  /* 0x00000095000e7308 */ /* 0x0007e20000000800 */
[----:B--2---:R-:W-:Y:S02]  /*19590*/  IMAD.MOV.U32 R20, RZ, RZ, R242 ;  /* 0x000000ffff147224 */ /* 0x004fe400078e00f2 */
[----:B------:R-:W-:Y:S02]  /*195a0*/  IMAD.MOV.U32 R242, RZ, RZ, R200 ;  /* 0x000000fffff27224 */ /* 0x000fe400078e00c8 */
[----:B------:R-:W-:Y:S02]  /*195b0*/  IMAD.MOV.U32 R200, RZ, RZ, R187 ;  /* 0x000000ffffc87224 */ /* 0x000fe400078e00bb */
[----:B------:R-:W-:Y:S02]  /*195c0*/  IMAD.MOV.U32 R187, RZ, RZ, R183 ;  /* 0x000000ffffbb7224 */ /* 0x000fe400078e00b7 */
[----:B------:R-:W-:Y:S01]  /*195d0*/  IMAD.MOV.U32 R183, RZ, RZ, R226 ;  /* 0x000000ffffb77224 */ /* 0x000fe200078e00e2 */
[----:B---3--:R-:W2:Y:S01]  /*195e0*/  LDL.LU R149, [R1+0x4a4] ;  /* 0x0004a40001957983 */ /* 0x008ea20000300800 */
[----:B------:R-:W-:-:S02]  /*195f0*/  IMAD.MOV.U32 R226, RZ, RZ, R173 ;  /* 0x000000ffffe27224 */ /* 0x000fc400078e00ad */
[----:B------:R-:W-:Y:S01]  /*19600*/  IMAD.MOV.U32 R173, RZ, RZ, R174 ;  /* 0x000000ffffad7224 */ /* 0x000fe200078e00ae */
[----:B------:R-:W-:Y:S02]  /*19610*/  PRMT R174, R71, 0x5410, R70 ;  /* 0x0000541047ae7816 */ /* 0x000fe40000000046 */
[----:B------:R-:W-:Y:S02]  /*19620*/  @!P5 PRMT R71, R13, 0x5410, RZ ;  /* 0x000054100d47d816 */ /* 0x000fe400000000ff */
[----:B------:R3:W4:Y:S01]  /*19630*/  MUFU.EX2 R13, R152 ;  /* 0x00000098000d7308 */ /* 0x0007220000000800 */
[----:B------:R-:W-:Y:S01]  /*19640*/  PRMT R0, R21, 0x7610, R0 ;  /* 0x0000761015007816 */ /* 0x000fe20000000000 */
[----:B------:R-:W-:Y:S02]  /*19650*/  IMAD.MOV.U32 R21, RZ, RZ, R200 ;  /* 0x000000ffff157224 */ /* 0x000fe400078e00c8 */
[----:B------:R-:W-:Y:S02]  /*19660*/  IMAD.MOV.U32 R200, RZ, RZ, R183 ;  /* 0x000000ffffc87224 */ /* 0x000fe400078e00b7 */
[----:B------:R-:W-:-:S02]  /*19670*/  IMAD.MOV.U32 R22, RZ, RZ, R187 ;  /* 0x000000ffff167224 */ /* 0x000fc400078e00bb */
[----:B------:R-:W-:Y:S02]  /*19680*/  IMAD.MOV.U32 R183, RZ, RZ, R173 ;  /* 0x000000ffffb77224 */ /* 0x000fe400078e00ad */
[----:B------:R-:W-:Y:S01]  /*19690*/  IMAD.MOV.U32 R187, RZ, RZ, R167 ;  /* 0x000000ffffbb7224 */ /* 0x000fe200078e00a7 */
[----:B---3--:R-:W3:Y:S04]  /*196a0*/  LDL.LU R152, [R1+0x4a0] ;  /* 0x0004a00001987983 */ /* 0x008ee80000300800 */
[----:B------:R-:W2:Y:S04]  /*196b0*/  LDL.LU R245, [R1+0x1c4] ;  /* 0x0001c40001f57983 */ /* 0x000ea80000300800 */
[----:B------:R2:W3:Y:S04]  /*196c0*/  LDL.LU.S16 R252, [R1+0x38] ;  /* 0x0000380001fc7983 */ /* 0x0004e80000300600 */
[----:B------:R2:W3:Y:S04]  /*196d0*/  LDL.LU.S16 R249, [R1+0x30] ;  /* 0x0000300001f97983 */ /* 0x0004e80000300600 */
[----:B------:R2:W3:Y:S04]  /*196e0*/  LDL.LU.S16 R173, [R1+0x48] ;  /* 0x0000480001ad7983 */ /* 0x0004e80000300600 */
[----:B------:R2:W3:Y:S01]  /*196f0*/  LDL.LU.S16 R167, [R1+0x40] ;  /* 0x0000400001a77983 */ /* 0x0004e20000300600 */
[----:B------:R-:W-:-:S02]  /*19700*/  PRMT R66, R40, 0x7632, R66 ;  /* 0x0000763228427816 */ /* 0x000fc40000000042 */
[----:B------:R-:W-:Y:S02]  /*19710*/  PRMT R67, R40, 0x7610, R67 ;  /* 0x0000761028437816 */ /* 0x000fe40000000043 */
[----:B------:R-:W-:Y:S01]  /*19720*/  @!P4 PRMT R70, R0, 0x5410, RZ ;  /* 0x000054100046c816 */ /* 0x000fe200000000ff */
[----:B-1----:R-:W-:Y:S01]  /*19730*/  FADD.FTZ R0, R12, R15 ;  /* 0x0000000f0c007221 */ /* 0x002fe20000010000 */
[C---:B------:R-:W-:Y:S02]  /*19740*/  PRMT R68, R41.reuse, 0x7632, R68 ;  /* 0x0000763229447816 */ /* 0x040fe40000000044 */
[C---:B------:R-:W-:Y:S01]  /*19750*/  F2FP.F16.F32.PACK_AB R32, R10.reuse, R12 ;  /* 0x0000000c0a20723e */ /* 0x040fe200000000ff */
[----:B------:R-:W-:Y:S01]  /*19760*/  FADD.FTZ R0, R10, R0 ;  /* 0x000000000a007221 */ /* 0x000fe20000010000 */
[----:B------:R-:W-:Y:S02]  /*19770*/  PRMT R69, R41, 0x7610, R69 ;  /* 0x0000761029457816 */ /* 0x000fe40000000045 */
[----:B------:R-:W-:Y:S01]  /*19780*/  LOP3.LUT R17, R35, R215, R204, 0x96, !PT ;  /* 0x000000d723117212 */ /* 0x000fe200078e96cc */
[----:B----4-:R-:W-:Y:S01]  /*19790*/  FADD.FTZ R0, R16, R0 ;  /* 0x0000000010007221 */ /* 0x010fe20000010000 */
[----:B------:R-:W-:-:S02]  /*197a0*/  LOP3.LUT R18, R119, R214, R34, 0x96, !PT ;  /* 0x000000d677127212 */ /* 0x000fc400078e9622 */
[----:B------:R-:W-:Y:S01]  /*197b0*/  F2FP.F16.F32.PACK_AB R34, R13, R14 ;  /* 0x0000000e0d22723e */ /* 0x000fe200000000ff */
[----:B--2---:R-:W1:Y:S01]  /*197c0*/  MUFU.EX2 R12, R245 ;  /* 0x000000f5000c7308 */ /* 0x004e620000000800 */
[----:B---3--:R-:W-:Y:S02]  /*197d0*/  @!P3 HADD2 R252, -R69.H0_H0, -RZ.H0_H0 ;  /* 0xa00000ff45fcb230 */ /* 0x008fe40000000900 */
[----:B------:R-:W-:Y:S02]  /*197e0*/  @!P2 HADD2 R249, -R68.H0_H0, -RZ.H0_H0 ;  /* 0xa00000ff44f9a230 */ /* 0x000fe40000000900 */
[----:B------:R-:W-:Y:S02]  /*197f0*/  @!P1 HADD2 R173, -R67.H0_H0, -RZ.H0_H0 ;  /* 0xa00000ff43ad9230 */ /* 0x000fe40000000900 */
[----:B------:R-:W-:-:S03]  /*19800*/  @!P0 HADD2 R167, -R66.H0_H0, -RZ.H0_H0 ;  /* 0xa00000ff42a78230 */ /* 0x000fc60000000900 */
[----:B------:R-:W-:Y:S02]  /*19810*/  PRMT R15, R173, 0x7610, R15 ;  /* 0x00007610ad0f7816 */ /* 0x000fe4000000000f */
[----:B------:R-:W-:Y:S02]  /*19820*/  PRMT R10, R167, 0x7610, R10 ;  /* 0x00007610a70a7816 */ /* 0x000fe4000000000a */
[----:B------:R-:W-:Y:S02]  /*19830*/  PRMT R173, R67, 0x5410, R66 ;  /* 0x0000541043ad7816 */ /* 0x000fe40000000042 */
[----:B------:R-:W-:Y:S02]  /*19840*/  PRMT R19, R249, 0x7610, R19 ;  /* 0x00007610f9137816 */ /* 0x000fe40000000013 */
[----:B------:R-:W-:Y:S01]  /*19850*/  @!P0 PRMT R66, R10, 0x5410, RZ ;  /* 0x000054100a428816 */ /* 0x000fe200000000ff */
[----:B------:R-:W-:Y:S01]  /*19860*/  FADD.FTZ R10, R14, R11 ;  /* 0x0000000b0e0a7221 */ /* 0x000fe20000010000 */
[----:B------:R-:W-:-:S02]  /*19870*/  PRMT R167, R69, 0x5410, R68 ;  /* 0x0000541045a77816 */ /* 0x000fc40000000044 */
[----:B------:R-:W-:Y:S02]  /*19880*/  PRMT R23, R252, 0x7610, R23 ;  /* 0x00007610fc177816 */ /* 0x000fe40000000017 */
[----:B------:R-:W-:Y:S01]  /*19890*/  @!P2 PRMT R68, R19, 0x5410, RZ ;  /* 0x000054101344a816 */ /* 0x000fe200000000ff */
[----:B------:R-:W-:Y:S01]  /*198a0*/  FADD.FTZ R19, R13, R10 ;  /* 0x0000000a0d137221 */ /* 0x000fe20000010000 */
[----:B------:R-:W-:Y:S01]  /*198b0*/  IMAD.WIDE.U32 R10, R17, -0x2daee0ad, RZ ;  /* 0xd2511f53110a7825 */ /* 0x000fe200078e00ff */
[----:B------:R-:W-:-:S03]  /*198c0*/  @!P3 PRMT R69, R23, 0x5410, RZ ;  /* 0x000054101745b816 */ /* 0x000fc600000000ff */
[----:B------:R-:W-:Y:S02]  /*198d0*/  IMAD.MOV.U32 R23, RZ, RZ, R20 ;  /* 0x000000ffff177224 */ /* 0x000fe400078e0014 */
[C---:B-1----:R-:W-:Y:S01]  /*198e0*/  FADD.FTZ R20, R12.reuse, R0 ;  /* 0x000000000c147221 */ /* 0x042fe20000010000 */
[----:B------:R-:W-:Y:S02]  /*198f0*/  LOP3.LUT R0, R11, R216, R236, 0x96, !PT ;  /* 0x000000d80b007212 */ /* 0x000fe400078e96ec */
[----:B------:R-:W-:Y:S02]  /*19900*/  F2FP.F16.F32.PACK_AB R35, R12, R16 ;  /* 0x000000100c23723e */ /* 0x000fe400000000ff */
[----:B------:R-:W-:Y:S01]  /*19910*/  @!P1 PRMT R67, R15, 0x5410, RZ ;  /* 0x000054100f439816 */ /* 0x000fe200000000ff */
[----:B------:R-:W-:-:S04]  /*19920*/  IMAD.WIDE.U32 R12, R0, -0x326172a9, RZ ;  /* 0xcd9e8d57000c7825 */ /* 0x000fc800078e00ff */
[----:B------:R-:W-:Y:S01]  /*19930*/  IMAD.WIDE.U32 R14, R18, -0x2daee0ad, RZ ;  /* 0xd2511f53120e7825 */ /* 0x000fe200078e00ff */
[----:B------:R-:W-:-:S04]  /*19940*/  LOP3.LUT R0, R13, R211, R118, 0x96, !PT ;  /* 0x000000d30d007212 */ /* 0x000fc800078e9676 */
[----:B------:R-:W-:Y:S01]  /*19950*/  LOP3.LUT R13, R15, R221, R10, 0x96, !PT ;  /* 0x000000dd0f0d7212 */ /* 0x000fe200078e960a */
[----:B------:R-:W-:-:S04]  /*19960*/  IMAD.WIDE.U32 R10, R0, -0x2daee0ad, RZ ;  /* 0xd2511f53000a7825 */ /* 0x000fc800078e00ff */
[----:B------:R-:W-:Y:S01]  /*19970*/  IMAD.WIDE.U32 R16, R13, -0x326172a9, RZ ;  /* 0xcd9e8d570d107825 */ /* 0x000fe200078e00ff */
[----:B------:R-:W-:-:S04]  /*19980*/  LOP3.LUT R11, R11, R219, R14, 0x96, !PT ;  /* 0x000000db0b0b7212 */ /* 0x000fc800078e960e */
[----:B------:R-:W-:-:S05]  /*19990*/  LOP3.LUT R0, R17, R220, R12, 0x96, !PT ;  /* 0x000000dc11007212 */ /* 0x000fca00078e960c */
        /* <DEDUP_REMOVED lines=13> */
[----:B------:R-:W-:Y:S02]  /*19a70*/  LOP3.LUT R13, R13, R218, R16, 0x96, !PT ;  /* 0x000000da0d0d7212 */ /* 0x000fe400078e9610 */
[----:B------:R-:W-:Y:S01]  /*19a80*/  MUFU.EX2 R16, R22 ;  /* 0x0000001600107308 */ /* 0x000fe20000000800 */
[----:B------:R-:W-:Y:S02]  /*19a90*/  ISETP.GE.U32.AND P0, PT, R199, R0, PT ;  /* 0x00000000c700720c */ /* 0x000fe40003f06070 */
[----:B------:R-:W-:-:S02]  /*19aa0*/  LOP3.LUT R0, R10, 0xff, RZ, 0xc0, !PT ;  /* 0x000000ff0a007812 */ /* 0x000fc400078ec0ff */
[----:B------:R-:W-:-:S03]  /*19ab0*/  LOP3.LUT R12, R12, 0xff, RZ, 0xc0, !PT ;  /* 0x000000ff0c0c7812 */ /* 0x000fc600078ec0ff */
[----:B------:R-:W-:Y:S01]  /*19ac0*/  MUFU.EX2 R22, R21 ;  /* 0x0000001500167308 */ /* 0x000fe20000000800 */
[C---:B------:R-:W-:Y:S02]  /*19ad0*/  ISETP.GE.U32.AND P2, PT, R199.reuse, R0, PT ;  /* 0x00000000c700720c */ /* 0x040fe40003f46070 */
[----:B------:R-:W-:-:S05]  /*19ae0*/  ISETP.GE.U32.AND P5, PT, R199, R12, PT ;  /* 0x0000000cc700720c */ /* 0x000fca0003fa6070 */
[----:B------:R-:W1:Y:S01]  /*19af0*/  MUFU.EX2 R23, R23 ;  /* 0x0000001700177308 */ /* 0x000e620000000800 */
[----:B------:R-:W-:-:S07]  /*19b00*/  SHF.R.U32.HI R0, RZ, 0x18, R10 ;  /* 0x00000018ff007819 */ /* 0x000fce000001160a */
[----:B------:R2:W3:Y:S01]  /*19b10*/  MUFU.EX2 R21, R242 ;  /* 0x000000f200157308 */ /* 0x0004e20000000800 */
[----:B------:R-:W-:Y:S02]  /*19b20*/  SHF.R.U32.HI R12, RZ, 0x10, R10 ;  /* 0x00000010ff0c7819 */ /* 0x000fe4000001160a */
[----:B------:R-:W-:Y:S01]  /*19b30*/  LOP3.LUT R17, R10, 0xffff, RZ, 0xc0, !PT ;  /* 0x0000ffff0a117812 */ /* 0x000fe200078ec0ff */
[----:B------:R-:W-:Y:S01]  /*19b40*/  IMAD.WIDE.U32 R10, R13, -0x2daee0ad, RZ ;  /* 0xd2511f530d0a7825 */ /* 0x000fe200078e00ff */
[----:B------:R-:W-:Y:S02]  /*19b50*/  ISETP.GE.U32.AND P6, PT, R199, R0, PT ;  /* 0x00000000c700720c */ /* 0x000fe40003fc6070 */
[----:B------:R-:W-:Y:S01]  /*19b60*/  LOP3.LUT R0, R12, 0xff, RZ, 0xc0, !PT ;  /* 0x000000ff0c007812 */ /* 0x000fe200078ec0ff */
[----:B--2---:R-:W-:Y:S02]  /*19b70*/  IMAD.MOV.U32 R242, RZ, RZ, R241 ;  /* 0x000000fffff27224 */ /* 0x004fe400078e00f1 */
[----:B------:R-:W-:-:S02]  /*19b80*/  IMAD.MOV.U32 R241, RZ, RZ, R187 ;  /* 0x000000fffff17224 */ /* 0x000fc400078e00bb */
[----:B------:R-:W-:Y:S02]  /*19b90*/  IMAD.MOV.U32 R187, RZ, RZ, R183 ;  /* 0x000000ffffbb7224 */ /* 0x000fe400078e00b7 */
[----:B------:R-:W-:Y:S02]  /*19ba0*/  IMAD.MOV.U32 R183, RZ, RZ, R180 ;  /* 0x000000ffffb77224 */ /* 0x000fe400078e00b4 */
[----:B------:R2:W4:Y:S01]  /*19bb0*/  LDL.LU.S16 R180, [R1+0x7c] ;  /* 0x00007c0001b47983 */ /* 0x0005220000300600 */
[----:B------:R-:W-:Y:S02]  /*19bc0*/  ISETP.GE.U32.AND P1, PT, R199, R0, PT ;  /* 0x00000000c700720c */ /* 0x000fe40003f26070 */
[----:B------:R-:W-:Y:S01]  /*19bd0*/  LOP3.LUT R0, R11, R223, R14, 0x96, !PT ;  /* 0x000000df0b007212 */ /* 0x000fe200078e960e */
[----:B------:R2:W2:Y:S01]  /*19be0*/  LDL.LU.S16 R245, [R1+0x80] ;  /* 0x0000800001f57983 */ /* 0x0004a20000300600 */
[C---:B------:R-:W-:Y:S02]  /*19bf0*/  LOP3.LUT R15, R10.reuse, 0xffff, RZ, 0xc0, !PT ;  /* 0x0000ffff0a0f7812 */ /* 0x040fe400078ec0ff */
[----:B------:R-:W-:-:S02]  /*19c00*/  LOP3.LUT R12, R10, 0xff, RZ, 0xc0, !PT ;  /* 0x000000ff0a0c7812 */ /* 0x000fc400078ec0ff */
[--C-:B------:R-:W-:Y:S02]  /*19c10*/  SHF.R.U32.HI R14, RZ, 0x10, R10.reuse ;  /* 0x00000010ff0e7819 */ /* 0x100fe4000001160a */
[----:B------:R-:W-:Y:S01]  /*19c20*/  SHF.R.U32.HI R11, RZ, 0x18, R10 ;  /* 0x00000018ff0b7819 */ /* 0x000fe2000001160a */
[----:B-1----:R-:W-:-:S04]  /*19c30*/  FADD.FTZ R10, R23, R19 ;  /* 0x00000013170a7221 */ /* 0x002fc80000010000 */
[----:B------:R-:W-:Y:S01]  /*19c40*/  FADD.FTZ R13, R16, R10 ;  /* 0x0000000a100d7221 */ /* 0x000fe20000010000 */
[----:B------:R-:W-:Y:S01]  /*19c50*/  FADD.FTZ R10, R22, R20 ;  /* 0x00000014160a7221 */ /* 0x000fe20000010000 */
[----:B------:R-:W-:-:S03]  /*19c60*/  F2FP.F16.F32.PACK_AB R27, R16, R23 ;  /* 0x00000017101b723e */ /* 0x000fc600000000ff */
[----:B---3--:R-:W-:Y:S01]  /*19c70*/  FADD.FTZ R16, R21, R10 ;  /* 0x0000000a15107221 */ /* 0x008fe20000010000 */
[----:B------:R-:W-:Y:S02]  /*19c80*/  SHF.R.U32.HI R10, RZ, 0x8, R17 ;  /* 0x00000008ff0a7819 */ /* 0x000fe40000011611 */
[----:B------:R1:W3:Y:S01]  /*19c90*/  LDL.LU.S16 R17, [R1+0x84] ;  /* 0x0000840001117983 */ /* 0x0002e20000300600 */
[C---:B------:R-:W-:Y:S02]  /*19ca0*/  PRMT R54, R38.reuse, 0x7610, R54 ;  /* 0x0000761026367816 */ /* 0x040fe40000000036 */
[----:B------:R-:W-:Y:S02]  /*19cb0*/  PRMT R53, R38, 0x7632, R53 ;  /* 0x0000763226357816 */ /* 0x000fe40000000035 */
[----:B------:R-:W-:Y:S02]  /*19cc0*/  PRMT R55, R39, 0x7632, R55 ;  /* 0x0000763227377816 */ /* 0x000fe40000000037 */
[----:B------:R-:W-:-:S02]  /*19cd0*/  LOP3.LUT R10, R10, 0xffff, RZ, 0xc0, !PT ;  /* 0x0000ffff0a0a7812 */ /* 0x000fc400078ec0ff */
[----:B------:R-:W-:Y:S01]  /*19ce0*/  PRMT R56, R39, 0x7610, R56 ;  /* 0x0000761027387816 */ /* 0x000fe20000000038 */
[----:B----4-:R-:W-:-:S05]  /*19cf0*/  @!P4 HADD2 R180, -R54.H0_H0, -RZ.H0_H0 ;  /* 0xa00000ff36b4c230 */ /* 0x010fca0000000900 */
[----:B------:R-:W-:Y:S02]  /*19d00*/  PRMT R229, R180, 0x7610, R229 ;  /* 0x00007610b4e57816 */ /* 0x000fe400000000e5 */
[----:B------:R-:W-:Y:S02]  /*19d10*/  PRMT R180, R54, 0x5410, R53 ;  /* 0x0000541036b47816 */ /* 0x000fe40000000035 */
[----:B------:R-:W-:Y:S02]  /*19d20*/  @!P4 PRMT R54, R229, 0x5410, RZ ;  /* 0x00005410e536c816 */ /* 0x000fe400000000ff */
[----:B------:R1:W4:Y:S01]  /*19d30*/  LDL.LU.S16 R229, [R1+0x94] ;  /* 0x0000940001e57983 */ /* 0x0003220000300600 */
[----:B------:R-:W-:Y:S01]  /*19d40*/  ISETP.GE.U32.AND P4, PT, R199, R10, PT ;  /* 0x0000000ac700720c */ /* 0x000fe20003f86070 */
[----:B---3--:R-:W-:-:S05]  /*19d50*/  @!P0 HADD2 R17, -R55.H0_H0, -RZ.H0_H0 ;  /* 0xa00000ff37118230 */ /* 0x008fca0000000900 */
[----:B------:R-:W-:Y:S02]  /*19d60*/  PRMT R10, R17, 0x7610, R10 ;  /* 0x00007610110a7816 */ /* 0x000fe4000000000a */
[----:B------:R3:W1:Y:S02]  /*19d70*/  MUFU.EX2 R17, R179 ;  /* 0x000000b300117308 */ /* 0x0006640000000800 */
[----:B---3--:R-:W-:Y:S02]  /*19d80*/  PRMT R179, R56, 0x5410, R55 ;  /* 0x0000541038b37816 */ /* 0x008fe40000000037 */
[----:B------:R-:W-:Y:S02]  /*19d90*/  @!P0 PRMT R55, R10, 0x5410, RZ ;  /* 0x000054100a378816 */ /* 0x000fe400000000ff */
[----:B------:R-:W-:Y:S02]  /*19da0*/  ISETP.GE.U32.AND P0, PT, R199, R11, PT ;  /* 0x0000000bc700720c */ /* 0x000fe40003f06070 */
[----:B------:R3:W3:Y:S01]  /*19db0*/  LDL.LU.S16 R11, [R1+0x98] ;  /* 0x00009800010b7983 */ /* 0x0006e20000300600 */
[----:B--2---:R-:W-:Y:S01]  /*19dc0*/  @!P3 HADD2 R245, -R53.H0_H0, -RZ.H0_H0 ;  /* 0xa00000ff35f5b230 */ /* 0x004fe20000000900 */
[----:B------:R-:W-:-:S04]  /*19dd0*/  PRMT R50, R26, 0x7610, R50 ;  /* 0x000076101a327816 */ /* 0x000fc80000000032 */
[----:B------:R-:W-:Y:S02]  /*19de0*/  PRMT R232, R245, 0x7610, R232 ;  /* 0x00007610f5e87816 */ /* 0x000fe400000000e8 */
[----:B------:R-:W-:Y:S02]  /*19df0*/  PRMT R49, R26, 0x7632, R49 ;  /* 0x000076321a317816 */ /* 0x000fe40000000031 */
[----:B------:R-:W-:Y:S02]  /*19e00*/  @!P3 PRMT R53, R232, 0x5410, RZ ;  /* 0x00005410e835b816 */ /* 0x000fe400000000ff */
[----:B------:R-:W-:Y:S02]  /*19e10*/  ISETP.GE.U32.AND P3, PT, R199, R12, PT ;  /* 0x0000000cc700720c */ /* 0x000fe40003f66070 */
[----:B------:R2:W1:Y:S02]  /*19e20*/  MUFU.EX2 R12, R242 ;  /* 0x000000f2000c7308 */ /* 0x0004640000000800 */
[----:B--2---:R-:W-:-:S02]  /*19e30*/  IMAD.MOV.U32 R242, RZ, RZ, R241 ;  /* 0x000000fffff27224 */ /* 0x004fc400078e00f1 */
[----:B------:R-:W-:Y:S02]  /*19e40*/  IMAD.MOV.U32 R241, RZ, RZ, R184 ;  /* 0x000000fffff17224 */ /* 0x000fe400078e00b8 */
[----:B------:R-:W-:Y:S01]  /*19e50*/  IMAD.MOV.U32 R184, RZ, RZ, R178 ;  /* 0x000000ffffb87224 */ /* 0x000fe200078e00b2 */
[----:B------:R-:W-:Y:S01]  /*19e60*/  PRMT R178, R50, 0x5410, R49 ;  /* 0x0000541032b27816 */ /* 0x000fe20000000031 */
[----:B----4-:R-:W-:-:S05]  /*19e70*/  @!P5 HADD2 R229, -R56.H0_H0, -RZ.H0_H0 ;  /* 0xa00000ff38e5d230 */ /* 0x010fca0000000900 */
[----:B------:R-:W-:-:S04]  /*19e80*/  PRMT R227, R229, 0x7610, R227 ;  /* 0x00007610e5e37816 */ /* 0x000fc800000000e3 */
[----:B------:R-:W-:Y:S02]  /*19e90*/  @!P5 PRMT R56, R227, 0x5410, RZ ;  /* 0x00005410e338d816 */ /* 0x000fe400000000ff */
[----:B------:R2:W4:Y:S01]  /*19ea0*/  LDL.LU.S16 R227, [R1+0xa0] ;  /* 0x0000a00001e37983 */ /* 0x0005220000300600 */
[----:B---3--:R-:W-:-:S05]  /*19eb0*/  @!P2 HADD2 R11, -R50.H0_H0, -RZ.H0_H0 ;  /* 0xa00000ff320ba230 */ /* 0x008fca0000000900 */
[----:B------:R-:W-:-:S04]  /*19ec0*/  PRMT R181, R11, 0x7610, R181 ;  /* 0x000076100bb57816 */ /* 0x000fc800000000b5 */
[----:B------:R-:W-:Y:S01]  /*19ed0*/  @!P2 PRMT R50, R181, 0x5410, RZ ;  /* 0x00005410b532a816 */ /* 0x000fe200000000ff */
[----:B------:R-:W-:Y:S02]  /*19ee0*/  IMAD.MOV.U32 R181, RZ, RZ, R177 ;  /* 0x000000ffffb57224 */ /* 0x000fe400078e00b1 */
[----:B------:R2:W3:Y:S01]  /*19ef0*/  LDL.LU.S16 R177, [R1+0xac] ;  /* 0x0000ac0001b17983 */ /* 0x0004e20000300600 */
[----:B------:R-:W-:-:S04]  /*19f00*/  SHF.R.U32.HI R10, RZ, 0x10, R0 ;  /* 0x00000010ff0a7819 */ /* 0x000fc80000011600 */
[----:B------:R-:W-:-:S04]  /*19f10*/  LOP3.LUT R10, R10, 0xff, RZ, 0xc0, !PT ;  /* 0x000000ff0a0a7812 */ /* 0x000fc800078ec0ff */
[----:B------:R-:W-:Y:S01]  /*19f20*/  ISETP.GE.U32.AND P5, PT, R199, R10, PT ;  /* 0x0000000ac700720c */ /* 0x000fe20003fa6070 */
[----:B-1----:R-:W-:Y:S01]  /*19f30*/  FADD.FTZ R10, R17, R13 ;  /* 0x0000000d110a7221 */ /* 0x002fe20000010000 */
[----:B------:R-:W-:-:S03]  /*19f40*/  F2FP.F16.F32.PACK_AB R26, R12, R17 ;  /* 0x000000110c1a723e */ /* 0x000fc600000000ff */
[----:B------:R-:W-:Y:S01]  /*19f50*/  FADD.FTZ R11, R12, R10 ;  /* 0x0000000a0c0b7221 */ /* 0x000fe20000010000 */
[----:B------:R-:W-:Y:S02]  /*19f60*/  PRMT R52, R29, 0x7610, R52 ;  /* 0x000076101d347816 */ /* 0x000fe40000000034 */
[----:B------:R-:W-:Y:S02]  /*19f70*/  F2FP.F16.F32.PACK_AB R28, R21, R22 ;  /* 0x00000016151c723e */ /* 0x000fe400000000ff */
[----:B------:R-:W-:Y:S01]  /*19f80*/  PRMT R51, R29, 0x7632, R51 ;  /* 0x000076321d337816 */ /* 0x000fe20000000033 */
[----:B----4-:R-:W-:-:S05]  /*19f90*/  @!P4 HADD2 R227, -R49.H0_H0, -RZ.H0_H0 ;  /* 0xa00000ff31e3c230 */ /* 0x010fca0000000900 */
[----:B------:R-:W-:-:S04]  /*19fa0*/  PRMT R12, R227, 0x7610, R12 ;  /* 0x00007610e30c7816 */ /* 0x000fc8000000000c */
[----:B------:R-:W-:Y:S02]  /*19fb0*/  @!P4 PRMT R49, R12, 0x5410, RZ ;  /* 0x000054100c31c816 */ /* 0x000fe400000000ff */
[----:B------:R2:W4:Y:S01]  /*19fc0*/  LDL.LU.S16 R12, [R1+0xb0] ;  /* 0x0000b000010c7983 */ /* 0x0005220000300600 */
[----:B------:R-:W-:Y:S02]  /*19fd0*/  IMAD.MOV.U32 R227, RZ, RZ, R242 ;  /* 0x000000ffffe37224 */ /* 0x000fe400078e00f2 */
[----:B------:R-:W-:Y:S01]  /*19fe0*/  IMAD.MOV.U32 R242, RZ, RZ, R241 ;  /* 0x000000fffff27224 */ /* 0x000fe200078e00f1 */
[----:B------:R-:W2:Y:S01]  /*19ff0*/  LDL.LU R232, [R1+0x1d0] ;  /* 0x0001d00001e87983 */ /* 0x000ea20000300800 */
[----:B------:R-:W-:-:S03]  /*1a000*/  IMAD.MOV.U32 R241, RZ, RZ, R184 ;  /* 0x000000fffff17224 */ /* 0x000fc600078e00b8 */
[----:B------:R-:W2:Y:S04]  /*1a010*/  LDL.LU R184, [R1+0x1d4] ;  /* 0x0001d40001b87983 */ /* 0x000ea80000300800 */
[----:B------:R1:W2:Y:S01]  /*1a020*/  LDL.LU.S16 R229, [R1+0xc4] ;  /* 0x0000c40001e57983 */ /* 0x0002a20000300600 */
[----:B---3--:R-:W-:-:S05]  /*1a030*/  @!P1 HADD2 R177, -R52.H0_H0, -RZ.H0_H0 ;  /* 0xa00000ff34b19230 */ /* 0x008fca0000000900 */
[----:B------:R-:W-:Y:S02]  /*1a040*/  PRMT R21, R177, 0x7610, R21 ;  /* 0x00007610b1157816 */ /* 0x000fe40000000015 */
[----:B------:R-:W-:Y:S02]  /*1a050*/  PRMT R177, R52, 0x5410, R51 ;  /* 0x0000541034b17816 */ /* 0x000fe40000000033 */
[----:B------:R-:W-:Y:S02]  /*1a060*/  @!P1 PRMT R52, R21, 0x5410, RZ ;  /* 0x0000541015349816 */ /* 0x000fe400000000ff */
[----:B------:R1:W3:Y:S01]  /*1a070*/  LDL.LU.S16 R21, [R1+0xc8] ;  /* 0x0000c80001157983 */ /* 0x0002e20000300600 */
[----:B------:R-:W-:-:S04]  /*1a080*/  LOP3.LUT R10, R0, 0xff, RZ, 0xc0, !PT ;  /* 0x000000ff000a7812 */ /* 0x000fc800078ec0ff */
[C---:B------:R-:W-:Y:S02]  /*1a090*/  ISETP.GE.U32.AND P2, PT, R199.reuse, R10, PT ;  /* 0x0000000ac700720c */ /* 0x040fe40003f46070 */
[----:B------:R-:W-:Y:S02]  /*1a0a0*/  SHF.R.U32.HI R10, RZ, 0x18, R0 ;  /* 0x00000018ff0a7819 */ /* 0x000fe40000011600 */
[----:B------:R-:W-:Y:S02]  /*1a0b0*/  LOP3.LUT R0, R0, 0xffff, RZ, 0xc0, !PT ;  /* 0x0000ffff00007812 */ /* 0x000fe400078ec0ff */
[----:B------:R-:W-:Y:S02]  /*1a0c0*/  ISETP.GE.U32.AND P4, PT, R199, R10, PT ;  /* 0x0000000ac700720c */ /* 0x000fe40003f86070 */
[----:B------:R-:W-:Y:S02]  /*1a0d0*/  LOP3.LUT R10, R14, 0xff, RZ, 0xc0, !PT ;  /* 0x000000ff0e0a7812 */ /* 0x000fe400078ec0ff */
[----:B------:R-:W-:-:S02]  /*1a0e0*/  SHF.R.U32.HI R0, RZ, 0x8, R0 ;  /* 0x00000008ff007819 */ /* 0x000fc40000011600 */
[----:B------:R-:W-:Y:S02]  /*1a0f0*/  PRMT R46, R30, 0x7610, R46 ;  /* 0x000076101e2e7816 */ /* 0x000fe4000000002e */
[----:B------:R-:W-:Y:S02]  /*1a100*/  ISETP.GE.U32.AND P1, PT, R199, R10, PT ;  /* 0x0000000ac700720c */ /* 0x000fe40003f26070 */
[----:B------:R-:W-:Y:S02]  /*1a110*/  LOP3.LUT R0, R0, 0xffff, RZ, 0xc0, !PT ;  /* 0x0000ffff00007812 */ /* 0x000fe400078ec0ff */
[----:B------:R-:W-:Y:S01]  /*1a120*/  PRMT R45, R30, 0x7632, R45 ;  /* 0x000076321e2d7816 */ /* 0x000fe2000000002d */
[----:B----4-:R-:W-:-:S05]  /*1a130*/  @!P6 HADD2 R12, -R51.H0_H0, -RZ.H0_H0 ;  /* 0xa00000ff330ce230 */ /* 0x010fca0000000900 */
[----:B------:R-:W-:-:S04]  /*1a140*/  PRMT R10, R12, 0x7610, R10 ;  /* 0x000076100c0a7816 */ /* 0x000fc8000000000a */
[----:B------:R-:W-:Y:S01]  /*1a150*/  @!P6 PRMT R51, R10, 0x5410, RZ ;  /* 0x000054100a33e816 */ /* 0x000fe200000000ff */
[----:B--2---:R-:W-:Y:S01]  /*1a160*/  @!P2 HADD2 R229, -R46.H0_H0, -RZ.H0_H0 ;  /* 0xa00000ff2ee5a230 */ /* 0x004fe20000000900 */
[----:B------:R-:W-:Y:S01]  /*1a170*/  ISETP.GE.U32.AND P6, PT, R199, R0, PT ;  /* 0x00000000c700720c */ /* 0x000fe20003fc6070 */
[----:B------:R2:W-:Y:S03]  /*1a180*/  MUFU.EX2 R10, R184 ;  /* 0x000000b8000a7308 */ /* 0x0005e60000000800 */
[----:B------:R-:W-:Y:S02]  /*1a190*/  PRMT R22, R229, 0x7610, R22 ;  /* 0x00007610e5167816 */ /* 0x000fe40000000016 */
[----:B--2---:R-:W-:Y:S02]  /*1a1a0*/  PRMT R184, R46, 0x5410, R45 ;  /* 0x000054102eb87816 */ /* 0x004fe4000000002d */
[----:B------:R-:W-:-:S02]  /*1a1b0*/  @!P2 PRMT R46, R22, 0x5410, RZ ;  /* 0x00005410162ea816 */ /* 0x000fc400000000ff */
[----:B------:R1:W2:Y:S03]  /*1a1c0*/  LDL.LU.S16 R22, [R1+0xd0] ;  /* 0x0000d00001167983 */ /* 0x0002a60000300600 */
[----:B---3--:R-:W-:-:S05]  /*1a1d0*/  @!P6 HADD2 R21, -R45.H0_H0, -RZ.H0_H0 ;  /* 0xa00000ff2d15e230 */ /* 0x008fca0000000900 */
[----:B------:R-:W-:Y:S02]  /*1a1e0*/  PRMT R14, R21, 0x7610, R14 ;  /* 0x00007610150e7816 */ /* 0x000fe4000000000e */
[----:B------:R1:W3:Y:S01]  /*1a1f0*/  LDL.LU.S16 R21, [R1+0xcc] ;  /* 0x0000cc0001157983 */ /* 0x0002e20000300600 */
[C---:B------:R-:W-:Y:S02]  /*1a200*/  PRMT R48, R31.reuse, 0x7610, R48 ;  /* 0x000076101f307816 */ /* 0x040fe40000000030 */
[----:B------:R-:W-:Y:S01]  /*1a210*/  PRMT R47, R31, 0x7632, R47 ;  /* 0x000076321f2f7816 */ /* 0x000fe2000000002f */
[----:B------:R4:W1:Y:S01]  /*1a220*/  MUFU.EX2 R12, R232 ;  /* 0x000000e8000c7308 */ /* 0x0008620000000800 */
[----:B------:R-:W-:Y:S01]  /*1a230*/  SHF.R.U32.HI R0, RZ, 0x8, R15 ;  /* 0x00000008ff007819 */ /* 0x000fe2000001160f */
[----:B------:R-:W-:Y:S01]  /*1a240*/  IMAD.MOV.U32 R229, RZ, RZ, R241 ;  /* 0x000000ffffe57224 */ /* 0x000fe200078e00f1 */
[----:B------:R-:W-:Y:S01]  /*1a250*/  @!P6 PRMT R45, R14, 0x5410, RZ ;  /* 0x000054100e2de816 */ /* 0x000fe200000000ff */
[----:B------:R-:W-:Y:S01]  /*1a260*/  IMAD.MOV.U32 R245, RZ, RZ, R227 ;  /* 0x000000fffff57224 */ /* 0x000fe200078e00e3 */
[----:B------:R-:W-:Y:S01]  /*1a270*/  LOP3.LUT R0, R0, 0xffff, RZ, 0xc0, !PT ;  /* 0x0000ffff00007812 */ /* 0x000fe200078ec0ff */
[----:B------:R-:W-:-:S02]  /*1a280*/  IMAD.MOV.U32 R241, RZ, RZ, R226 ;  /* 0x000000fffff17224 */ /* 0x000fc400078e00e2 */
[----:B------:R1:W3:Y:S01]  /*1a290*/  MUFU.EX2 R15, R152 ;  /* 0x00000098000f7308 */ /* 0x0002e20000000800 */
[----:B------:R-:W-:Y:S02]  /*1a2a0*/  IMAD.MOV.U32 R227, RZ, RZ, R187 ;  /* 0x000000ffffe37224 */ /* 0x000fe400078e00bb */
[----:B------:R-:W-:Y:S02]  /*1a2b0*/  IMAD.MOV.U32 R226, RZ, RZ, R182 ;  /* 0x000000ffffe27224 */ /* 0x000fe400078e00b6 */
[----:B----4-:R-:W-:Y:S01]  /*1a2c0*/  IMAD.MOV.U32 R232, RZ, RZ, R183 ;  /* 0x000000ffffe87224 */ /* 0x010fe200078e00b7 */
[----:B------:R-:W-:Y:S02]  /*1a2d0*/  PRMT R183, R48, 0x5410, R47 ;  /* 0x0000541030b77816 */ /* 0x000fe4000000002f */
[----:B------:R4:W-:Y:S01]  /*1a2e0*/  MUFU.EX2 R14, R153 ;  /* 0x00000099000e7308 */ /* 0x0009e20000000800 */
[----:B------:R-:W-:Y:S01]  /*1a2f0*/  IMAD.MOV.U32 R187, RZ, RZ, R181 ;  /* 0x000000ffffbb7224 */ /* 0x000fe200078e00b5 */
[----:B------:R-:W-:Y:S01]  /*1a300*/  ISETP.GE.U32.AND P2, PT, R199, R0, PT ;  /* 0x00000000c700720c */ /* 0x000fe20003f46070 */
[----:B-1----:R-:W3:Y:S04]  /*1a310*/  LDL.LU R152, [R1+0x49c] ;  /* 0x00049c0001987983 */ /* 0x002ee80000300800 */
[----:B----4-:R-:W4:Y:S01]  /*1a320*/  LDL.LU R153, [R1+0x498] ;  /* 0x0004980001997983 */ /* 0x010f220000300800 */
[----:B--2---:R-:W-:-:S05]  /*1a330*/  @!P5 HADD2 R22, -R48.H0_H0, -RZ.H0_H0 ;  /* 0xa00000ff3016d230 */ /* 0x004fca0000000900 */
[----:B------:R-:W-:-:S04]  /*1a340*/  PRMT R13, R22, 0x7610, R13 ;  /* 0x00007610160d7816 */ /* 0x000fc8000000000d */
[----:B------:R-:W-:Y:S02]  /*1a350*/  @!P5 PRMT R48, R13, 0x5410, RZ ;  /* 0x000054100d30d816 */ /* 0x000fe400000000ff */
[----:B------:R1:W2:Y:S01]  /*1a360*/  MUFU.EX2 R13, R148 ;  /* 0x00000094000d7308 */ /* 0x0002a20000000800 */
[----:B---3--:R-:W-:-:S05]  /*1a370*/  @!P4 HADD2 R21, -R47.H0_H0, -RZ.H0_H0 ;  /* 0xa00000ff2f15c230 */ /* 0x008fca0000000900 */
[----:B------:R-:W-:Y:S01]  /*1a380*/  PRMT R0, R21, 0x7610, R0 ;  /* 0x0000761015007816 */ /* 0x000fe20000000000 */
[----:B-1----:R-:W3:Y:S04]  /*1a390*/  LDL.LU R148, [R1+0x494] ;  /* 0x0004940001947983 */ /* 0x002ee80000300800 */
[----:B------:R1:W4:Y:S04]  /*1a3a0*/  LDL.LU.S16 R182, [R1+0xd8] ;  /* 0x0000d80001b67983 */ /* 0x0003280000300600 */
[----:B------:R1:W3:Y:S04]  /*1a3b0*/  LDL.LU.S16 R181, [R1+0xd4] ;  /* 0x0000d40001b57983 */ /* 0x0002e80000300600 */
[----:B------:R1:W3:Y:S04]  /*1a3c0*/  LDL.LU.S16 R22, [R1+0xe0] ;  /* 0x0000e00001167983 */ /* 0x0002e80000300600 */
[----:B------:R1:W3:Y:S01]  /*1a3d0*/  LDL.LU.S16 R21, [R1+0xdc] ;  /* 0x0000dc0001157983 */ /* 0x0002e20000300600 */
[----:B------:R-:W-:-:S02]  /*1a3e0*/  PRMT R43, R25, 0x7632, R43 ;  /* 0x00007632192b7816 */ /* 0x000fc4000000002b */
[----:B------:R-:W-:Y:S02]  /*1a3f0*/  PRMT R42, R24, 0x7610, R42 ;  /* 0x00007610182a7816 */ /* 0x000fe4000000002a */
[----:B------:R-:W-:Y:S01]  /*1a400*/  @!P4 PRMT R47, R0, 0x5410, RZ ;  /* 0x00005410002fc816 */ /* 0x000fe200000000ff */
[----:B------:R-:W-:Y:S01]  /*1a410*/  FADD.FTZ R0, R12, R16 ;  /* 0x000000100c007221 */ /* 0x000fe20000010000 */
[----:B------:R-:W-:Y:S02]  /*1a420*/  PRMT R41, R24, 0x7632, R41 ;  /* 0x0000763218297816 */ /* 0x000fe40000000029 */
[C---:B------:R-:W-:Y:S02]  /*1a430*/  F2FP.F16.F32.PACK_AB R23, R10.reuse, R12 ;  /* 0x0000000c0a17723e */ /* 0x040fe400000000ff */
[----:B------:R-:W1:Y:S01]  /*1a440*/  MUFU.EX2 R12, R149 ;  /* 0x00000095000c7308 */ /* 0x000e620000000800 */
[----:B------:R-:W-:Y:S01]  /*1a450*/  FADD.FTZ R0, R10, R0 ;  /* 0x000000000a007221 */ /* 0x000fe20000010000 */
[----:B------:R-:W-:-:S02]  /*1a460*/  PRMT R44, R25, 0x7610, R44 ;  /* 0x00007610192c7816 */ /* 0x000fc4000000002c */
[----:B------:R-:W-:Y:S01]  /*1a470*/  LOP3.LUT R18, R37, R215, R204, 0x96, !PT ;  /* 0x000000d725127212 */ /* 0x000fe200078e96cc */
[----:B------:R-:W-:Y:S01]  /*1a480*/  FADD.FTZ R0, R15, R0 ;  /* 0x000000000f007221 */ /* 0x000fe20000010000 */
[----:B------:R-:W-:Y:S02]  /*1a490*/  LOP3.LUT R19, R119, R214, R36, 0x96, !PT ;  /* 0x000000d677137212 */ /* 0x000fe400078e9624 */
[----:B--2---:R-:W-:Y:S02]  /*1a4a0*/  F2FP.F16.F32.PACK_AB R24, R13, R14 ;  /* 0x0000000e0d18723e */ /* 0x004fe400000000ff */
[----:B-1----:R-:W-:Y:S01]  /*1a4b0*/  F2FP.F16.F32.PACK_AB R60, R12, R15 ;  /* 0x0000000f0c3c723e */ /* 0x002fe200000000ff */
[----:B------:R-:W2:Y:S01]  /*1a4c0*/  LDL.LU R149, [R1+0x490] ;  /* 0x0004900001957983 */ /* 0x000ea20000300800 */
[----:B----4-:R-:W-:Y:S02]  /*1a4d0*/  @!P3 HADD2 R182, -R42.H0_H0, -RZ.H0_H0 ;  /* 0xa00000ff2ab6b230 */ /* 0x010fe40000000900 */
[----:B---3--:R-:W-:-:S03]  /*1a4e0*/  @!P2 HADD2 R181, -R41.H0_H0, -RZ.H0_H0 ;  /* 0xa00000ff29b5a230 */ /* 0x008fc60000000900 */
[----:B------:R-:W-:Y:S01]  /*1a4f0*/  PRMT R20, R182, 0x7610, R20 ;  /* 0x00007610b6147816 */ /* 0x000fe20000000014 */
[----:B------:R-:W-:Y:S01]  /*1a500*/  @!P0 HADD2 R21, -R43.H0_H0, -RZ.H0_H0 ;  /* 0xa00000ff2b158230 */ /* 0x000fe20000000900 */
[----:B------:R-:W-:-:S04]  /*1a510*/  PRMT R182, R44, 0x5410, R43 ;  /* 0x000054102cb67816 */ /* 0x000fc8000000002b */
[----:B------:R-:W-:Y:S02]  /*1a520*/  PRMT R10, R21, 0x7610, R10 ;  /* 0x00007610150a7816 */ /* 0x000fe4000000000a */
[----:B------:R-:W-:Y:S02]  /*1a530*/  PRMT R17, R181, 0x7610, R17 ;  /* 0x00007610b5117816 */ /* 0x000fe40000000011 */
[----:B------:R-:W-:Y:S01]  /*1a540*/  @!P0 PRMT R43, R10, 0x5410, RZ ;  /* 0x000054100a2b8816 */ /* 0x000fe200000000ff */
[----:B------:R-:W-:Y:S01]  /*1a550*/  FADD.FTZ R10, R14, R11 ;  /* 0x0000000b0e0a7221 */ /* 0x000fe20000010000 */
[----:B------:R-:W-:Y:S02]  /*1a560*/  PRMT R181, R42, 0x5410, R41 ;  /* 0x000054102ab57816 */ /* 0x000fe40000000029 */
[----:B------:R-:W-:Y:S01]  /*1a570*/  @!P3 PRMT R42, R20, 0x5410, RZ ;  /* 0x00005410142ab816 */ /* 0x000fe200000000ff */
[----:B------:R-:W-:Y:S01]  /*1a580*/  FADD.FTZ R20, R13, R10 ;  /* 0x0000000a0d147221 */ /* 0x000fe20000010000 */
[----:B------:R-:W-:-:S04]  /*1a590*/  IMAD.WIDE.U32 R10, R18, -0x2daee0ad, RZ ;  /* 0xd2511f53120a7825 */ /* 0x000fc800078e00ff */
[----:B------:R-:W-:Y:S01]  /*1a5a0*/  FADD.FTZ R21, R12, R0 ;  /* 0x000000000c157221 */ /* 0x000fe20000010000 */
[----:B------:R-:W-:Y:S01]  /*1a5b0*/  LOP3.LUT R0, R11, R216, R236, 0x96, !PT ;  /* 0x000000d80b007212 */ /* 0x000fe200078e96ec */
[----:B------:R-:W-:-:S04]  /*1a5c0*/  @!P1 HADD2 R22, -R44.H0_H0, -RZ.H0_H0 ;  /* 0xa00000ff2c169230 */ /* 0x000fc80000000900 */
[----:B------:R-:W-:-:S04]  /*1a5d0*/  IMAD.WIDE.U32 R12, R0, -0x326172a9, RZ ;  /* 0xcd9e8d57000c7825 */ /* 0x000fc800078e00ff */
[----:B------:R-:W-:Y:S01]  /*1a5e0*/  IMAD.WIDE.U32 R14, R19, -0x2daee0ad, RZ ;  /* 0xd2511f53130e7825 */ /* 0x000fe200078e00ff */
[----:B------:R-:W-:Y:S02]  /*1a5f0*/  LOP3.LUT R0, R13, R211, R118, 0x96, !PT ;  /* 0x000000d30d007212 */ /* 0x000fe400078e9676 */
[----:B------:R-:W-:Y:S02]  /*1a600*/  PRMT R16, R22, 0x7610, R16 ;  /* 0x0000761016107816 */ /* 0x000fe40000000010 */
[----:B------:R-:W-:Y:S01]  /*1a610*/  LOP3.LUT R13, R15, R221, R10, 0x96, !PT ;  /* 0x000000dd0f0d7212 */ /* 0x000fe200078e960a */
[----:B------:R-:W-:Y:S01]  /*1a620*/  IMAD.WIDE.U32 R10, R0, -0x2daee0ad, RZ ;  /* 0xd2511f53000a7825 */ /* 0x000fe200078e00ff */
[----:B------:R-:W-:Y:S02]  /*1a630*/  @!P2 PRMT R41, R17, 0x5410, RZ ;  /* 0x000054101129a816 */ /* 0x000fe400000000ff */
[----:B------:R-:W-:Y:S01]  /*1a640*/  @!P1 PRMT R44, R16, 0x5410, RZ ;  /* 0x00005410102c9816 */ /* 0x000fe200000000ff */
[----:B------:R-:W-:Y:S01]  /*1a650*/  IMAD.WIDE.U32 R16, R13, -0x326172a9, RZ ;  /* 0xcd9e8d570d107825 */ /* 0x000fe200078e00ff */
[----:B------:R-:W-:Y:S01]  /*1a660*/  LOP3.LUT R11, R11, R219, R14, 0x96, !PT ;  /* 0x000000db0b0b7212 */ /* 0x000fe200078e960e */
[----:B------:R1:W3:Y:S03]  /*1a670*/  MUFU.EX2 R22, R140 ;  /* 0x0000008c00167308 */ /* 0x0002e60000000800 */
[----:B------:R-:W-:Y:S01]  /*1a680*/  LOP3.LUT R0, R17, R220, R12, 0x96, !PT ;  /* 0x000000dc11007212 */ /* 0x000fe200078e960c */
[----:B------:R-:W-:-:S04]  /*1a690*/  IMAD.WIDE.U32 R12, R11, -0x326172a9, RZ ;  /* 0xcd9e8d570b0c7825 */ /* 0x000fc800078e00ff */
[----:B------:R4:W-:Y:S01]  /*1a6a0*/  MUFU.EX2 R18, R232 ;  /* 0x000000e800127308 */ /* 0x0009e20000000800 */
[----:B------:R-:W-:Y:S01]  /*1a6b0*/  LOP3.LUT R13, R13, R218, R16, 0x96, !PT ;  /* 0x000000da0d0d7212 */ /* 0x000fe200078e9610 */
[----:B-1----:R-:W2:Y:S06]  /*1a6c0*/  LDL.LU R140, [R1+0x48c] ;  /* 0x00048c00018c7983 */ /* 0x002eac0000300800 */
[----:B------:R1:W3:Y:S01]  /*1a6d0*/  MUFU.EX2 R19, R229 ;  /* 0x000000e500137308 */ /* 0x0002e20000000800 */
[----:B----4-:R-:W-:Y:S02]  /*1a6e0*/  IMAD.MOV.U32 R232, RZ, RZ, R200 ;  /* 0x000000ffffe87224 */ /* 0x010fe400078e00c8 */
[----:B------:R4:W4:Y:S05]  /*1a6f0*/  LDL.LU.S16 R200, [R1+0xec] ;  /* 0x0000ec0001c87983 */ /* 0x00092a0000300600 */
[----:B------:R3:W3:Y:S01]  /*1a700*/  MUFU.EX2 R16, R245 ;  /* 0x000000f500107308 */ /* 0x0006e20000000800 */
[----:B-1----:R-:W-:-:S02]  /*1a710*/  IMAD.MOV.U32 R229, RZ, RZ, R227 ;  /* 0x000000ffffe57224 */ /* 0x002fc400078e00e3 */
[----:B------:R-:W-:Y:S01]  /*1a720*/  IMAD.MOV.U32 R227, RZ, RZ, R242 ;  /* 0x000000ffffe37224 */ /* 0x000fe200078e00f2 */
[----:B---3--:R1:W3:Y:S04]  /*1a730*/  LDL.LU.S16 R245, [R1+0xf0] ;  /* 0x0000f00001f57983 */ /* 0x0082e80000300600 */
[----:B------:R1:W2:Y:S01]  /*1a740*/  LDL.LU.S16 R242, [R1+0xf4] ;  /* 0x0000f40001f27983 */ /* 0x0002a20000300600 */
[----:B------:R-:W-:-:S05]  /*1a750*/  IMAD.WIDE.U32 R14, R0, -0x2daee0ad, RZ ;  /* 0xd2511f53000e7825 */ /* 0x000fca00078e00ff */
        /* <DEDUP_REMOVED lines=12> */
[C---:B------:R-:W-:Y:S02]  /*1a820*/  LOP3.LUT R0, R10.reuse, 0xff, RZ, 0xc0, !PT ;  /* 0x000000ff0a007812 */ /* 0x040fe400078ec0ff */
[----:B------:R-:W-:Y:S02]  /*1a830*/  LOP3.LUT R17, R10, 0xffff, RZ, 0xc0, !PT ;  /* 0x0000ffff0a117812 */ /* 0x000fe400078ec0ff */
[----:B------:R-:W-:Y:S02]  /*1a840*/  ISETP.GE.U32.AND P2, PT, R199, R0, PT ;  /* 0x00000000c700720c */ /* 0x000fe40003f46070 */
[--C-:B------:R-:W-:Y:S02]  /*1a850*/  SHF.R.U32.HI R0, RZ, 0x10, R10.reuse ;  /* 0x00000010ff007819 */ /* 0x100fe4000001160a */
[----:B------:R-:W-:-:S02]  /*1a860*/  SHF.R.U32.HI R10, RZ, 0x18, R10 ;  /* 0x00000018ff0a7819 */ /* 0x000fc4000001160a */
[----:B------:R-:W-:Y:S02]  /*1a870*/  LOP3.LUT R0, R0, 0xff, RZ, 0xc0, !PT ;  /* 0x000000ff00007812 */ /* 0x000fe400078ec0ff */
[----:B------:R-:W-:Y:S01]  /*1a880*/  ISETP.GE.U32.AND P6, PT, R199, R10, PT ;  /* 0x0000000ac700720c */ /* 0x000fe20003fc6070 */
[----:B------:R-:W-:Y:S01]  /*1a890*/  IMAD.WIDE.U32 R10, R13, -0x2daee0ad, RZ ;  /* 0xd2511f530d0a7825 */ /* 0x000fe200078e00ff */
[----:B------:R-:W-:Y:S02]  /*1a8a0*/  LOP3.LUT R12, R12, 0xff, RZ, 0xc0, !PT ;  /* 0x000000ff0c0c7812 */ /* 0x000fe400078ec0ff */
[C---:B------:R-:W-:Y:S02]  /*1a8b0*/  ISETP.GE.U32.AND P1, PT, R199.reuse, R0, PT ;  /* 0x00000000c700720c */ /* 0x040fe40003f26070 */
[----:B------:R-:W-:Y:S01]  /*1a8c0*/  ISETP.GE.U32.AND P5, PT, R199, R12, PT ;  /* 0x0000000cc700720c */ /* 0x000fe20003fa6070 */
[----:B------:R-:W-:Y:S01]  /*1a8d0*/  FADD.FTZ R12, R22, R20 ;  /* 0x00000014160c7221 */ /* 0x000fe20000010000 */
[----:B------:R-:W-:-:S02]  /*1a8e0*/  LOP3.LUT R0, R11, R223, R14, 0x96, !PT ;  /* 0x000000df0b007212 */ /* 0x000fc400078e960e */
[C---:B------:R-:W-:Y:S02]  /*1a8f0*/  LOP3.LUT R15, R10.reuse, 0xffff, RZ, 0xc0, !PT ;  /* 0x0000ffff0a0f7812 */ /* 0x040fe400078ec0ff */
[----:B------:R-:W-:Y:S02]  /*1a900*/  LOP3.LUT R13, R10, 0xff, RZ, 0xc0, !PT ;  /* 0x000000ff0a0d7812 */ /* 0x000fe400078ec0ff */
[--C-:B------:R-:W-:Y:S02]  /*1a910*/  SHF.R.U32.HI R14, RZ, 0x10, R10.reuse ;  /* 0x00000010ff0e7819 */ /* 0x100fe4000001160a */
[----:B------:R-:W-:Y:S01]  /*1a920*/  SHF.R.U32.HI R11, RZ, 0x18, R10 ;  /* 0x00000018ff0b7819 */ /* 0x000fe2000001160a */
[----:B------:R-:W-:Y:S01]  /*1a930*/  FADD.FTZ R10, R19, R21 ;  /* 0x00000015130a7221 */ /* 0x000fe20000010000 */
[----:B------:R-:W-:Y:S01]  /*1a940*/  PRMT R38, R33, 0x7610, R38 ;  /* 0x0000761021267816 */ /* 0x000fe20000000026 */
[C---:B------:R-:W-:Y:S01]  /*1a950*/  FADD.FTZ R12, R16.reuse, R12 ;  /* 0x0000000c100c7221 */ /* 0x040fe20000010000 */
[----:B------:R-:W-:Y:S01]  /*1a960*/  F2FP.F16.F32.PACK_AB R20, R16, R22 ;  /* 0x000000161014723e */ /* 0x000fe200000000ff */
[----:B------:R-:W-:Y:S01]  /*1a970*/  FADD.FTZ R16, R18, R10 ;  /* 0x0000000a12107221 */ /* 0x000fe20000010000 */
[----:B------:R-:W-:-:S02]  /*1a980*/  SHF.R.U32.HI R10, RZ, 0x8, R17 ;  /* 0x00000008ff0a7819 */ /* 0x000fc40000011611 */
[----:B------:R-:W-:Y:S02]  /*1a990*/  PRMT R37, R33, 0x7632, R37 ;  /* 0x0000763221257816 */ /* 0x000fe40000000025 */
[----:B------:R-:W-:Y:S02]  /*1a9a0*/  PRMT R39, R32, 0x7632, R39 ;  /* 0x0000763220277816 */ /* 0x000fe40000000027 */
[----:B------:R-:W-:Y:S02]  /*1a9b0*/  LOP3.LUT R10, R10, 0xffff, RZ, 0xc0, !PT ;  /* 0x0000ffff0a0a7812 */ /* 0x000fe400078ec0ff */
[----:B------:R-:W-:Y:S01]  /*1a9c0*/  PRMT R40, R32, 0x7610, R40 ;  /* 0x0000761020287816 */ /* 0x000fe20000000028 */
[----:B----4-:R-:W-:-:S05]  /*1a9d0*/  @!P4 HADD2 R200, -R38.H0_H0, -RZ.H0_H0 ;  /* 0xa00000ff26c8c230 */ /* 0x010fca0000000900 */
[----:B------:R-:W-:Y:S02]  /*1a9e0*/  PRMT R248, R200, 0x7610, R248 ;  /* 0x00007610c8f87816 */ /* 0x000fe400000000f8 */
[----:B------:R-:W-:Y:S02]  /*1a9f0*/  PRMT R200, R38, 0x5410, R37 ;  /* 0x0000541026c87816 */ /* 0x000fe40000000025 */
[----:B------:R-:W-:Y:S02]  /*1aa00*/  @!P4 PRMT R38, R248, 0x5410, RZ ;  /* 0x00005410f826c816 */ /* 0x000fe400000000ff */
[----:B------:R-:W-:Y:S02]  /*1aa10*/  ISETP.GE.U32.AND P4, PT, R199, R10, PT ;  /* 0x0000000ac700720c */ /* 0x000fe40003f86070 */
[----:B------:R1:W4:Y:S01]  /*1aa20*/  LDL.LU.S16 R10, [R1+0xf8] ;  /* 0x0000f800010a7983 */ /* 0x0003220000300600 */
[----:B---3--:R-:W-:Y:S02]  /*1aa30*/  @!P3 HADD2 R245, -R37.H0_H0, -RZ.H0_H0 ;  /* 0xa00000ff25f5b230 */ /* 0x008fe40000000900 */
[----:B--2---:R-:W-:-:S03]  /*1aa40*/  @!P0 HADD2 R242, -R39.H0_H0, -RZ.H0_H0 ;  /* 0xa00000ff27f28230 */ /* 0x004fc60000000900 */
[----:B------:R-:W-:Y:S02]  /*1aa50*/  PRMT R17, R245, 0x7610, R17 ;  /* 0x00007610f5117816 */ /* 0x000fe40000000011 */
[----:B------:R-:W-:Y:S01]  /*1aa60*/  PRMT R228, R242, 0x7610, R228 ;  /* 0x00007610f2e47816 */ /* 0x000fe200000000e4 */
[----:B------:R-:W-:Y:S02]  /*1aa70*/  IMAD.MOV.U32 R242, RZ, RZ, R241 ;  /* 0x000000fffff27224 */ /* 0x000fe400078e00f1 */
[----:B------:R-:W-:Y:S01]  /*1aa80*/  IMAD.MOV.U32 R241, RZ, RZ, R226 ;  /* 0x000000fffff17224 */ /* 0x000fe200078e00e2 */
[----:B------:R-:W-:Y:S01]  /*1aa90*/  @!P3 PRMT R37, R17, 0x5410, RZ ;  /* 0x000054101125b816 */ /* 0x000fe200000000ff */
[----:B------:R-:W-:Y:S01]  /*1aaa0*/  IMAD.MOV.U32 R226, RZ, RZ, R186 ;  /* 0x000000ffffe27224 */ /* 0x000fe200078e00ba */
[----:B------:R-:W-:Y:S01]  /*1aab0*/  ISETP.GE.U32.AND P3, PT, R199, R13, PT ;  /* 0x0000000dc700720c */ /* 0x000fe20003f66070 */
[----:B------:R1:W2:Y:S01]  /*1aac0*/  LDL.LU.S16 R186, [R1+0x100] ;  /* 0x0001000001ba7983 */ /* 0x0002a20000300600 */
[----:B------:R3:W2:Y:S08]  /*1aad0*/  MUFU.EX2 R17, R187 ;  /* 0x000000bb00117308 */ /* 0x0006b00000000800 */
[----:B------:R1:W2:Y:S01]  /*1aae0*/  MUFU.EX2 R13, R141 ;  /* 0x0000008d000d7308 */ /* 0x0002a20000000800 */
[----:B---3--:R-:W-:-:S02]  /*1aaf0*/  PRMT R187, R40, 0x5410, R39 ;  /* 0x0000541028bb7816 */ /* 0x008fc40000000027 */
[----:B------:R-:W-:Y:S01]  /*1ab00*/  @!P0 PRMT R39, R228, 0x5410, RZ ;  /* 0x00005410e4278816 */ /* 0x000fe200000000ff */
[----:B-1----:R-:W3:Y:S04]  /*1ab10*/  LDL.LU R141, [R1+0x488] ;  /* 0x00048800018d7983 */ /* 0x002ee80000300800 */
[----:B------:R1:W3:Y:S01]  /*1ab20*/  LDL.LU.S16 R228, [R1+0x104] ;  /* 0x0001040001e47983 */ /* 0x0002e20000300600 */
[----:B------:R-:W-:Y:S02]  /*1ab30*/  ISETP.GE.U32.AND P0, PT, R199, R11, PT ;  /* 0x0000000bc700720c */ /* 0x000fe40003f06070 */
[----:B------:R-:W-:Y:S01]  /*1ab40*/  PRMT R33, R34, 0x7632, R33 ;  /* 0x0000763222217816 */ /* 0x000fe20000000021 */
[----:B----4-:R-:W-:-:S05]  /*1ab50*/  @!P5 HADD2 R10, -R40.H0_H0, -RZ.H0_H0 ;  /* 0xa00000ff280ad230 */ /* 0x010fca0000000900 */
[----:B------:R-:W-:Y:S02]  /*1ab60*/  PRMT R11, R10, 0x7610, R11 ;  /* 0x000076100a0b7816 */ /* 0x000fe4000000000b */
[----:B------:R-:W-:-:S04]  /*1ab70*/  SHF.R.U32.HI R10, RZ, 0x10, R0 ;  /* 0x00000010ff0a7819 */ /* 0x000fc80000011600 */
[----:B------:R-:W-:Y:S02]  /*1ab80*/  LOP3.LUT R10, R10, 0xff, RZ, 0xc0, !PT ;  /* 0x000000ff0a0a7812 */ /* 0x000fe400078ec0ff */
[----:B------:R-:W-:Y:S01]  /*1ab90*/  @!P5 PRMT R40, R11, 0x5410, RZ ;  /* 0x000054100b28d816 */ /* 0x000fe200000000ff */
[----:B--2---:R-:W-:Y:S01]  /*1aba0*/  @!P2 HADD2 R186, -R34.H0_H0, -RZ.H0_H0 ;  /* 0xa00000ff22baa230 */ /* 0x004fe20000000900 */
[----:B------:R-:W-:Y:S01]  /*1abb0*/  ISETP.GE.U32.AND P5, PT, R199, R10, PT ;  /* 0x0000000ac700720c */ /* 0x000fe20003fa6070 */
[----:B------:R-:W-:-:S03]  /*1abc0*/  FADD.FTZ R10, R17, R12 ;  /* 0x0000000c110a7221 */ /* 0x000fc60000010000 */
[----:B------:R-:W-:Y:S02]  /*1abd0*/  PRMT R185, R186, 0x7610, R185 ;  /* 0x00007610bab97816 */ /* 0x000fe400000000b9 */
[----:B------:R-:W-:Y:S02]  /*1abe0*/  PRMT R186, R34, 0x5410, R33 ;  /* 0x0000541022ba7816 */ /* 0x000fe40000000021 */
[----:B------:R-:W-:Y:S02]  /*1abf0*/  @!P2 PRMT R34, R185, 0x5410, RZ ;  /* 0x00005410b922a816 */ /* 0x000fe400000000ff */
[----:B------:R1:W2:Y:S01]  /*1ac00*/  LDL.LU.S16 R185, [R1+0x11c] ;  /* 0x00011c0001b97983 */ /* 0x0002a20000300600 */
[----:B---3--:R-:W-:-:S05]  /*1ac10*/  @!P4 HADD2 R228, -R33.H0_H0, -RZ.H0_H0 ;  /* 0xa00000ff21e4c230 */ /* 0x008fca0000000900 */
[----:B------:R-:W-:Y:S01]  /*1ac20*/  PRMT R12, R228, 0x7610, R12 ;  /* 0x00007610e40c7816 */ /* 0x000fe2000000000c */
[----:B------:R-:W-:Y:S02]  /*1ac30*/  IMAD.MOV.U32 R228, RZ, RZ, R242 ;  /* 0x000000ffffe47224 */ /* 0x000fe400078e00f2 */
[----:B------:R-:W-:Y:S02]  /*1ac40*/  IMAD.MOV.U32 R242, RZ, RZ, R224 ;  /* 0x000000fffff27224 */ /* 0x000fe400078e00e0 */
[----:B------:R1:W3:Y:S01]  /*1ac50*/  LDL.LU.S16 R224, [R1+0x120] ;  /* 0x0001200001e07983 */ /* 0x0002e20000300600 */
[----:B------:R-:W-:-:S03]  /*1ac60*/  @!P4 PRMT R33, R12, 0x5410, RZ ;  /* 0x000054100c21c816 */ /* 0x000fc600000000ff */
[----:B------:R1:W4:Y:S01]  /*1ac70*/  LDL.LU.S16 R12, [R1+0x124] ;  /* 0x00012400010c7983 */ /* 0x0003220000300600 */
[----:B------:R-:W-:Y:S01]  /*1ac80*/  FADD.FTZ R11, R13, R10 ;  /* 0x0000000a0d0b7221 */ /* 0x000fe20000010000 */
[----:B------:R-:W-:Y:S02]  /*1ac90*/  LOP3.LUT R10, R0, 0xff, RZ, 0xc0, !PT ;  /* 0x000000ff000a7812 */ /* 0x000fe400078ec0ff */
[C---:B------:R-:W-:Y:S02]  /*1aca0*/  PRMT R36, R35.reuse, 0x7610, R36 ;  /* 0x0000761023247816 */ /* 0x040fe40000000024 */
[----:B------:R-:W-:Y:S02]  /*1acb0*/  PRMT R35, R35, 0x7632, R35 ;  /* 0x0000763223237816 */ /* 0x000fe40000000023 */
[----:B------:R-:W-:Y:S02]  /*1acc0*/  ISETP.GE.U32.AND P2, PT, R199, R10, PT ;  /* 0x0000000ac700720c */ /* 0x000fe40003f46070 */
[----:B------:R-:W-:-:S02]  /*1acd0*/  SHF.R.U32.HI R10, RZ, 0x18, R0 ;  /* 0x00000018ff0a7819 */ /* 0x000fc40000011600 */
[----:B------:R-:W-:Y:S02]  /*1ace0*/  LOP3.LUT R0, R0, 0xffff, RZ, 0xc0, !PT ;  /* 0x0000ffff00007812 */ /* 0x000fe400078ec0ff */
[----:B------:R-:W-:Y:S02]  /*1acf0*/  F2FP.F16.F32.PACK_AB R59, R13, R17 ;  /* 0x000000110d3b723e */ /* 0x000fe400000000ff */
[----:B------:R-:W-:Y:S02]  /*1ad00*/  PRMT R30, R27, 0x7610, R30 ;  /* 0x000076101b1e7816 */ /* 0x000fe4000000001e */
[----:B------:R-:W-:Y:S02]  /*1ad10*/  SHF.R.U32.HI R0, RZ, 0x8, R0 ;  /* 0x00000008ff007819 */ /* 0x000fe40000011600 */
[----:B------:R-:W-:Y:S02]  /*1ad20*/  ISETP.GE.U32.AND P4, PT, R199, R10, PT ;  /* 0x0000000ac700720c */ /* 0x000fe40003f86070 */
[----:B------:R-:W-:-:S02]  /*1ad30*/  LOP3.LUT R10, R14, 0xff, RZ, 0xc0, !PT ;  /* 0x000000ff0e0a7812 */ /* 0x000fc400078ec0ff */
[----:B------:R-:W-:Y:S02]  /*1ad40*/  LOP3.LUT R0, R0, 0xffff, RZ, 0xc0, !PT ;  /* 0x0000ffff00007812 */ /* 0x000fe400078ec0ff */
[----:B------:R-:W-:Y:S01]  /*1ad50*/  PRMT R29, R27, 0x7632, R29 ;  /* 0x000076321b1d7816 */ /* 0x000fe2000000001d */
[----:B--2---:R-:W-:-:S05]  /*1ad60*/  @!P1 HADD2 R185, -R36.H0_H0, -RZ.H0_H0 ;  /* 0xa00000ff24b99230 */ /* 0x004fca0000000900 */
[----:B------:R-:W-:Y:S02]  /*1ad70*/  PRMT R244, R185, 0x7610, R244 ;  /* 0x00007610b9f47816 */ /* 0x000fe400000000f4 */
[----:B------:R-:W-:Y:S02]  /*1ad80*/  PRMT R185, R36, 0x5410, R35 ;  /* 0x0000541024b97816 */ /* 0x000fe40000000023 */
[----:B------:R-:W-:Y:S02]  /*1ad90*/  @!P1 PRMT R36, R244, 0x5410, RZ ;  /* 0x00005410f4249816 */ /* 0x000fe400000000ff */
[----:B------:R-:W-:Y:S01]  /*1ada0*/  ISETP.GE.U32.AND P1, PT, R199, R10, PT ;  /* 0x0000000ac700720c */ /* 0x000fe20003f26070 */
[----:B---3--:R-:W-:-:S05]  /*1adb0*/  @!P6 HADD2 R224, -R35.H0_H0, -RZ.H0_H0 ;  /* 0xa00000ff23e0e230 */ /* 0x008fca0000000900 */
[----:B------:R-:W-:Y:S01]  /*1adc0*/  PRMT R13, R224, 0x7610, R13 ;  /* 0x00007610e00d7816 */ /* 0x000fe2000000000d */
[----:B----4-:R-:W-:-:S03]  /*1add0*/  @!P2 HADD2 R12, -R30.H0_H0, -RZ.H0_H0 ;  /* 0xa00000ff1e0ca230 */ /* 0x010fc60000000900 */
[----:B------:R-:W-:Y:S02]  /*1ade0*/  @!P6 PRMT R35, R13, 0x5410, RZ ;  /* 0x000054100d23e816 */ /* 0x000fe400000000ff */
[----:B------:R2:W3:Y:S01]  /*1adf0*/  MUFU.EX2 R13, R136 ;  /* 0x00000088000d7308 */ /* 0x0004e20000000800 */
[----:B------:R-:W-:Y:S02]  /*1ae00*/  ISETP.GE.U32.AND P6, PT, R199, R0, PT ;  /* 0x00000000c700720c */ /* 0x000fe40003fc6070 */
[----:B------:R-:W-:Y:S02]  /*1ae10*/  PRMT R10, R12, 0x7610, R10 ;  /* 0x000076100c0a7816 */ /* 0x000fe4000000000a */
[----:B------:R-:W-:-:S04]  /*1ae20*/  SHF.R.U32.HI R0, RZ, 0x8, R15 ;  /* 0x00000008ff007819 */ /* 0x000fc8000001160f */
[----:B------:R-:W-:Y:S01]  /*1ae30*/  LOP3.LUT R0, R0, 0xffff, RZ, 0xc0, !PT ;  /* 0x0000ffff00007812 */ /* 0x000fe200078ec0ff */
[----:B--2---:R-:W2:Y:S04]  /*1ae40*/  LDL.LU R136, [R1+0x484] ;  /* 0x0004840001887983 */ /* 0x004ea80000300800 */
[----:B------:R1:W4:Y:S04]  /*1ae50*/  LDL.LU.S16 R245, [R1+0x128] ;  /* 0x0001280001f57983 */ /* 0x0003280000300600 */
[----:B------:R1:W3:Y:S04]  /*1ae60*/  LDL.LU.S16 R244, [R1+0x130] ;  /* 0x0001300001f47983 */ /* 0x0002e80000300600 */
[----:B------:R1:W2:Y:S01]  /*1ae70*/  LDL.LU.S16 R12, [R1+0x12c] ;  /* 0x00012c00010c7983 */ /* 0x0002a20000300600 */
[----:B------:R-:W-:-:S02]  /*1ae80*/  PRMT R224, R30, 0x5410, R29 ;  /* 0x000054101ee07816 */ /* 0x000fc4000000001d */
[----:B------:R-:W-:Y:S02]  /*1ae90*/  @!P2 PRMT R30, R10, 0x5410, RZ ;  /* 0x000054100a1ea816 */ /* 0x000fe400000000ff */
[----:B------:R-:W-:Y:S02]  /*1aea0*/  ISETP.GE.U32.AND P2, PT, R199, R0, PT ;  /* 0x00000000c700720c */ /* 0x000fe40003f46070 */
[----:B------:R1:W3:Y:S04]  /*1aeb0*/  LDL.LU.S16 R0, [R1+0x138] ;  /* 0x0001380001007983 */ /* 0x0002e80000300600 */
[----:B------:R1:W3:Y:S01]  /*1aec0*/  LDL.LU.S16 R10, [R1+0x134] ;  /* 0x00013400010a7983 */ /* 0x0002e20000300600 */
[C---:B------:R-:W-:Y:S02]  /*1aed0*/  PRMT R31, R28.reuse, 0x7632, R31 ;  /* 0x000076321c1f7816 */ /* 0x040fe4000000001f */
[----:B------:R-:W-:-:S02]  /*1aee0*/  PRMT R32, R28, 0x7610, R32 ;  /* 0x000076101c207816 */ /* 0x000fc40000000020 */
[----:B------:R-:W-:Y:S01]  /*1aef0*/  PRMT R25, R26, 0x7632, R25 ;  /* 0x000076321a197816 */ /* 0x000fe20000000019 */
[----:B----4-:R-:W-:Y:S02]  /*1af00*/  @!P6 HADD2 R245, -R29.H0_H0, -RZ.H0_H0 ;  /* 0xa00000ff1df5e230 */ /* 0x010fe40000000900 */
[----:B--2---:R-:W-:-:S05]  /*1af10*/  @!P4 HADD2 R12, -R31.H0_H0, -RZ.H0_H0 ;  /* 0xa00000ff1f0cc230 */ /* 0x004fca0000000900 */
[----:B------:R-:W-:Y:S02]  /*1af20*/  PRMT R17, R12, 0x7610, R17 ;  /* 0x000076100c117816 */ /* 0x000fe40000000011 */
[----:B------:R2:W4:Y:S01]  /*1af30*/  MUFU.EX2 R12, R137 ;  /* 0x00000089000c7308 */ /* 0x0005220000000800 */
[----:B---3--:R-:W-:Y:S02]  /*1af40*/  @!P3 HADD2 R0, -R26.H0_H0, -RZ.H0_H0 ;  /* 0xa00000ff1a00b230 */ /* 0x008fe40000000900 */
[----:B------:R-:W-:Y:S02]  /*1af50*/  @!P5 HADD2 R244, -R32.H0_H0, -RZ.H0_H0 ;  /* 0xa00000ff20f4d230 */ /* 0x000fe40000000900 */
[----:B------:R-:W-:Y:S01]  /*1af60*/  @!P2 HADD2 R10, -R25.H0_H0, -RZ.H0_H0 ;  /* 0xa00000ff190aa230 */ /* 0x000fe20000000900 */
[----:B------:R-:W-:Y:S02]  /*1af70*/  PRMT R213, R245, 0x7610, R213 ;  /* 0x00007610f5d57816 */ /* 0x000fe400000000d5 */
[----:B------:R-:W-:Y:S01]  /*1af80*/  PRMT R109, R0, 0x7610, R109 ;  /* 0x00007610006d7816 */ /* 0x000fe2000000006d */
[----:B------:R-:W-:Y:S01]  /*1af90*/  FADD.FTZ R0, R13, R16 ;  /* 0x000000100d007221 */ /* 0x000fe20000010000 */
[----:B------:R-:W-:-:S02]  /*1afa0*/  PRMT R212, R244, 0x7610, R212 ;  /* 0x00007610f4d47816 */ /* 0x000fc400000000d4 */
[----:B------:R-:W-:Y:S02]  /*1afb0*/  PRMT R16, R10, 0x7610, R16 ;  /* 0x000076100a107816 */ /* 0x000fe40000000010 */
[----:B------:R-:W-:Y:S02]  /*1afc0*/  @!P6 PRMT R29, R213, 0x5410, RZ ;  /* 0x00005410d51de816 */ /* 0x000fe400000000ff */
[----:B------:R-:W-:Y:S01]  /*1afd0*/  PRMT R213, R32, 0x5410, R31 ;  /* 0x0000541020d57816 */ /* 0x000fe2000000001f */
[----:B--2---:R-:W2:Y:S01]  /*1afe0*/  LDL.LU R137, [R1+0x480] ;  /* 0x0004800001897983 */ /* 0x004ea20000300800 */
[----:B------:R-:W-:Y:S02]  /*1aff0*/  @!P5 PRMT R32, R212, 0x5410, RZ ;  /* 0x00005410d420d816 */ /* 0x000fe400000000ff */
[----:B------:R-:W-:Y:S02]  /*1b000*/  @!P4 PRMT R31, R17, 0x5410, RZ ;  /* 0x00005410111fc816 */ /* 0x000fe400000000ff */
[----:B------:R-:W-:Y:S01]  /*1b010*/  PRMT R212, R26, 0x5410, R25 ;  /* 0x000054101ad47816 */ /* 0x000fe20000000019 */
[----:B------:R3:W-:Y:S01]  /*1b020*/  MUFU.EX2 R17, R4 ;  /* 0x0000000400117308 */ /* 0x0007e20000000800 */
[----:B------:R-:W-:Y:S01]  /*1b030*/  @!P2 PRMT R25, R16, 0x5410, RZ ;  /* 0x000054101019a816 */ /* 0x000fe200000000ff */
[C---:B----4-:R-:W-:Y:S01]  /*1b040*/  FADD.FTZ R10, R12.reuse, R0 ;  /* 0x000000000c0a7221 */ /* 0x050fe20000010000 */
[----:B------:R-:W-:-:S05]  /*1b050*/  F2FP.F16.F32.PACK_AB R58, R12, R13 ;  /* 0x0000000d0c3a723e */ /* 0x000fca00000000ff */
[----:B------:R4:W1:Y:S01]  /*1b060*/  MUFU.EX2 R16, R5 ;  /* 0x0000000500107308 */ /* 0x0008620000000800 */
[----:B---3--:R-:W3:Y:S04]  /*1b070*/  LDL.LU R4, [R1+0x47c] ;  /* 0x00047c0001047983 */ /* 0x008ee80000300800 */
[----:B----4-:R-:W3:Y:S04]  /*1b080*/  LDL.LU R5, [R1+0x478] ;  /* 0x0004780001057983 */ /* 0x010ee80000300800 */
[----:B------:R4:W4:Y:S04]  /*1b090*/  LDL.LU.S16 R12, [R1+0x140] ;  /* 0x00014000010c7983 */ /* 0x0009280000300600 */
[----:B------:R2:W2:Y:S01]  /*1b0a0*/  LDL.LU.S16 R0, [R1+0x144] ;  /* 0x0001440001007983 */ /* 0x0004a20000300600 */
[----:B------:R-:W-:-:S02]  /*1b0b0*/  PRMT R28, R23, 0x7610, R28 ;  /* 0x00007610171c7816 */ /* 0x000fc4000000001c */
[----:B------:R-:W-:Y:S01]  /*1b0c0*/  PRMT R27, R23, 0x7632, R27 ;  /* 0x00007632171b7816 */ /* 0x000fe2000000001b */
[----:B------:R-:W1:Y:S01]  /*1b0d0*/  MUFU.EX2 R13, R6 ;  /* 0x00000006000d7308 */ /* 0x000e620000000800 */
[----:B------:R-:W-:Y:S02]  /*1b0e0*/  IMAD.MOV.U32 R244, RZ, RZ, R227 ;  /* 0x000000fffff47224 */ /* 0x000fe400078e00e3 */
[----:B------:R-:W-:Y:S02]  /*1b0f0*/  IMAD.MOV.U32 R227, RZ, RZ, R226 ;  /* 0x000000ffffe37224 */ /* 0x000fe400078e00e2 */
[----:B------:R-:W-:Y:S02]  /*1b100*/  IMAD.MOV.U32 R226, RZ, RZ, R225 ;  /* 0x000000ffffe27224 */ /* 0x000fe400078e00e1 */
[----:B------:R-:W-:Y:S01]  /*1b110*/  IMAD.MOV.U32 R225, RZ, RZ, R201 ;  /* 0x000000ffffe17224 */ /* 0x000fe200078e00c9 */
[----:B------:R-:W-:Y:S01]  /*1b120*/  PRMT R201, R28, 0x5410, R27 ;  /* 0x000054101cc97816 */ /* 0x000fe2000000001b */
[----:B-1----:R-:W-:Y:S01]  /*1b130*/  FADD.FTZ R11, R16, R11 ;  /* 0x0000000b100b7221 */ /* 0x002fe20000010000 */
[----:B------:R-:W-:-:S04]  /*1b140*/  FADD.FTZ R10, R17, R10 ;  /* 0x0000000a110a7221 */ /* 0x000fc80000010000 */
[C---:B------:R-:W-:Y:S01]  /*1b150*/  FADD.FTZ R10, R13.reuse, R10 ;  /* 0x0000000a0d0a7221 */ /* 0x040fe20000010000 */
[----:B------:R-:W-:Y:S02]  /*1b160*/  F2FP.F16.F32.PACK_AB R172, R13, R17 ;  /* 0x000000110dac723e */ /* 0x000fe400000000ff */
[----:B------:R-:W-:Y:S01]  /*1b170*/  @!P3 PRMT R26, R109, 0x5410, RZ ;  /* 0x000054106d1ab816 */ /* 0x000fe200000000ff */
[----:B------:R-:W-:Y:S01]  /*1b180*/  IMAD.MOV.U32 R245, RZ, RZ, R244 ;  /* 0x000000fffff57224 */ /* 0x000fe200078e00f4 */
[----:B------:R-:W-:Y:S01]  /*1b190*/  PRMT R22, R24, 0x7610, R22 ;  /* 0x0000761018167816 */ /* 0x000fe20000000016 */
[----:B------:R-:W-:Y:S02]  /*1b1a0*/  IMAD.MOV.U32 R244, RZ, RZ, R227 ;  /* 0x000000fffff47224 */ /* 0x000fe400078e00e3 */
[----:B------:R-:W-:Y:S02]  /*1b1b0*/  IMAD.MOV.U32 R227, RZ, RZ, R225 ;  /* 0x000000ffffe37224 */ /* 0x000fe400078e00e1 */
[----:B------:R-:W-:Y:S01]  /*1b1c0*/  FMUL.FTZ R249, R153, R175 ;  /* 0x000000af99f97220 */ /* 0x000fe20000410000 */
[----:B------:R-:W-:-:S02]  /*1b1d0*/  IMAD.MOV.U32 R109, RZ, RZ, R226 ;  /* 0x000000ffff6d7224 */ /* 0x000fc400078e00e2 */
[-C--:B------:R-:W-:Y:S01]  /*1b1e0*/  FMUL.FTZ R248, R140, R175.reuse ;  /* 0x000000af8cf87220 */ /* 0x080fe20000410000 */
[----:B------:R-:W-:Y:S02]  /*1b1f0*/  IMAD.MOV.U32 R225, RZ, RZ, R210 ;  /* 0x000000ffffe17224 */ /* 0x000fe400078e00d2 */
[-C--:B------:R-:W-:Y:S01]  /*1b200*/  FMUL.FTZ R210, R149, R175.reuse ;  /* 0x000000af95d27220 */ /* 0x080fe20000410000 */
[----:B------:R-:W-:Y:S02]  /*1b210*/  IMAD.MOV.U32 R252, RZ, RZ, R188 ;  /* 0x000000fffffc7224 */ /* 0x000fe400078e00bc */
[-C--:B------:R-:W-:Y:S01]  /*1b220*/  FMUL.FTZ R188, R148, R175.reuse ;  /* 0x000000af94bc7220 */ /* 0x080fe20000410000 */
[----:B------:R-:W-:Y:S01]  /*1b230*/  FMUL.FTZ R226, R136, R175 ;  /* 0x000000af88e27220 */ /* 0x000fe20000410000 */
[----:B------:R-:W-:Y:S02]  /*1b240*/  PRMT R21, R24, 0x7632, R21 ;  /* 0x0000763218157816 */ /* 0x000fe40000000015 */
[----:B------:R-:W-:-:S02]  /*1b250*/  PRMT R24, R60, 0x7610, R24 ;  /* 0x000076103c187816 */ /* 0x000fc40000000018 */
[----:B------:R-:W-:Y:S01]  /*1b260*/  PRMT R23, R60, 0x7632, R23 ;  /* 0x000076323c177816 */ /* 0x000fe20000000017 */
[----:B------:R-:W-:-:S03]  /*1b270*/  IMAD.MOV.U32 R60, RZ, RZ, R226 ;  /* 0x000000ffff3c7224 */ /* 0x000fc600078e00e2 */
[----:B------:R-:W-:Y:S01]  /*1b280*/  PRMT R226, R24, 0x5410, R23 ;  /* 0x0000541018e27816 */ /* 0x000fe20000000017 */
[----:B----4-:R-:W-:Y:S02]  /*1b290*/  @!P1 HADD2 R12, -R28.H0_H0, -RZ.H0_H0 ;  /* 0xa00000ff1c0c9230 */ /* 0x010fe40000000900 */
[----:B--2---:R-:W-:-:S03]  /*1b2a0*/  @!P0 HADD2 R0, -R27.H0_H0, -RZ.H0_H0 ;  /* 0xa00000ff1b008230 */ /* 0x004fc60000000900 */
[----:B------:R-:W-:Y:S02]  /*1b2b0*/  PRMT R15, R12, 0x7610, R15 ;  /* 0x000076100c0f7816 */ /* 0x000fe4000000000f */
[----:B------:R-:W1:Y:S01]  /*1b2c0*/  MUFU.EX2 R12, R8 ;  /* 0x00000008000c7308 */ /* 0x000e620000000800 */
[----:B------:R-:W-:Y:S02]  /*1b2d0*/  PRMT R14, R0, 0x7610, R14 ;  /* 0x00007610000e7816 */ /* 0x000fe4000000000e */
[----:B------:R-:W-:-:S04]  /*1b2e0*/  LEA R0, R9, 0x3, 0x2 ;  /* 0x0000000309007811 */ /* 0x000fc800078e10ff */
[----:B------:R-:W-:Y:S02]  /*1b2f0*/  LOP3.LUT R0, R129, R3, R0, 0x96, !PT ;  /* 0x0000000381007212 */ /* 0x000fe400078e9600 */
[----:B------:R-:W-:Y:S02]  /*1b300*/  @!P1 PRMT R28, R15, 0x5410, RZ ;  /* 0x000054100f1c9816 */ /* 0x000fe400000000ff */
[----:B------:R-:W-:Y:S01]  /*1b310*/  @!P0 PRMT R27, R14, 0x5410, RZ ;  /* 0x000054100e1b8816 */ /* 0x000fe200000000ff */
[----:B------:R-:W-:-:S04]  /*1b320*/  IMAD.WIDE.U32 R14, R0, -0x326172a9, RZ ;  /* 0xcd9e8d57000e7825 */ /* 0x000fc800078e00ff */
[----:B-1----:R-:W-:Y:S01]  /*1b330*/  FADD.FTZ R11, R12, R11 ;  /* 0x0000000b0c0b7221 */ /* 0x002fe20000010000 */
[----:B------:R-:W2:Y:S01]  /*1b340*/  LDL.LU R8, [R1+0x474] ;  /* 0x0004740001087983 */ /* 0x000ea20000300800 */
[----:B------:R-:W-:-:S03]  /*1b350*/  LOP3.LUT R0, R15, R215, R204, 0x96, !PT ;  /* 0x000000d70f007212 */ /* 0x000fc600078e96cc */
[----:B------:R-:W2:Y:S04]  /*1b360*/  LDL.LU R9, [R1+0x470] ;  /* 0x0004700001097983 */ /* 0x000ea80000300800 */
[----:B------:R-:W4:Y:S04]  /*1b370*/  LDL.LU R6, [R1+0x46c] ;  /* 0x00046c0001067983 */ /* 0x000f280000300800 */
[----:B------:R-:W-:Y:S04]  /*1b380*/  STL [R1+0x31c], R11 ;  /* 0x00031c0b01007387 */ /* 0x000fe80000100800 */
[----:B------:R1:W-:Y:S01]  /*1b390*/  STL [R1+0x318], R10 ;  /* 0x0003180a01007387 */ /* 0x0003e20000100800 */
[----:B------:R-:W-:-:S02]  /*1b3a0*/  LOP3.LUT R14, R119, R214, R14, 0x96, !PT ;  /* 0x000000d6770e7212 */ /* 0x000fc400078e960e */
[----:B------:R-:W-:-:S03]  /*1b3b0*/  F2FP.F16.F32.PACK_AB R57, R12, R16 ;  /* 0x000000100c39723e */ /* 0x000fc600000000ff */
[----:B------:R-:W-:-:S04]  /*1b3c0*/  IMAD.WIDE.U32 R14, R14, -0x2daee0ad, RZ ;  /* 0xd2511f530e0e7825 */ /* 0x000fc800078e00ff */
[----:B-1----:R-:W-:-:S05]  /*1b3d0*/  IMAD.WIDE.U32 R10, R0, -0x2daee0ad, RZ ;  /* 0xd2511f53000a7825 */ /* 0x002fca00078e00ff */
[----:B------:R-:W-:-:S05]  /*1b3e0*/  LOP3.LUT R0, R11, R216, R236, 0x96, !PT ;  /* 0x000000d80b007212 */ /* 0x000fca00078e96ec */
[----:B------:R-:W-:-:S05]  /*1b3f0*/  IMAD.WIDE.U32 R12, R0, -0x326172a9, RZ ;  /* 0xcd9e8d57000c7825 */ /* 0x000fca00078e00ff */
[----:B------:R-:W-:Y:S02]  /*1b400*/  LOP3.LUT R0, R13, R211, R118, 0x96, !PT ;  /* 0x000000d30d007212 */ /* 0x000fe400078e9676 */
[----:B------:R-:W-:-:S03]  /*1b410*/  LOP3.LUT R13, R15, R221, R10, 0x96, !PT ;  /* 0x000000dd0f0d7212 */ /* 0x000fc600078e960a */
[----:B------:R-:W-:-:S05]  /*1b420*/  IMAD.WIDE.U32 R10, R0, -0x2daee0ad, RZ ;  /* 0xd2511f53000a7825 */ /* 0x000fca00078e00ff */
[----:B------:R-:W-:Y:S01]  /*1b430*/  LOP3.LUT R11, R11, R219, R14, 0x96, !PT ;  /* 0x000000db0b0b7212 */ /* 0x000fe200078e960e */
[----:B------:R-:W-:-:S05]  /*1b440*/  IMAD.WIDE.U32 R14, R13, -0x326172a9, RZ ;  /* 0xcd9e8d570d0e7825 */ /* 0x000fca00078e00ff */
        /* <DEDUP_REMOVED lines=14> */
[----:B------:R-:W-:Y:S02]  /*1b530*/  ISETP.GE.U32.AND P1, PT, R199, R0, PT ;  /* 0x00000000c700720c */ /* 0x000fe40003f26070 */
[----:B------:R-:W-:-:S04]  /*1b540*/  LOP3.LUT R0, R10, 0xff, RZ, 0xc0, !PT ;  /* 0x000000ff0a007812 */ /* 0x000fc800078ec0ff */
[----:B------:R-:W-:Y:S02]  /*1b550*/  ISETP.GE.U32.AND P3, PT, R199, R0, PT ;  /* 0x00000000c700720c */ /* 0x000fe40003f66070 */
[--C-:B------:R-:W-:Y:S02]  /*1b560*/  SHF.R.U32.HI R0, RZ, 0x10, R10.reuse ;  /* 0x00000010ff007819 */ /* 0x100fe4000001160a */
[----:B------:R-:W-:Y:S02]  /*1b570*/  LOP3.LUT R11, R10, 0xffff, RZ, 0xc0, !PT ;  /* 0x0000ffff0a0b7812 */ /* 0x000fe400078ec0ff */
[----:B------:R-:W-:Y:S02]  /*1b580*/  SHF.R.U32.HI R10, RZ, 0x18, R10 ;  /* 0x00000018ff0a7819 */ /* 0x000fe4000001160a */
[----:B------:R-:W-:Y:S02]  /*1b590*/  LOP3.LUT R12, R12, 0xff, RZ, 0xc0, !PT ;  /* 0x000000ff0c0c7812 */ /* 0x000fe400078ec0ff */
[----:B------:R-:W-:-:S02]  /*1b5a0*/  LOP3.LUT R0, R0, 0xff, RZ, 0xc0, !PT ;  /* 0x000000ff00007812 */ /* 0x000fc400078ec0ff */
[----:B------:R-:W-:Y:S01]  /*1b5b0*/  LOP3.LUT R14, R13, R218, R14, 0x96, !PT ;  /* 0x000000da0d0e7212 */ /* 0x000fe200078e960e */
[-C--:B------:R-:W-:Y:S01]  /*1b5c0*/  FMUL.FTZ R13, R141, R175.reuse ;  /* 0x000000af8d0d7220 */ /* 0x080fe20000410000 */
[C---:B------:R-:W-:Y:S01]  /*1b5d0*/  ISETP.GE.U32.AND P5, PT, R199.reuse, R10, PT ;  /* 0x0000000ac700720c */ /* 0x040fe20003fa6070 */
[-C--:B------:R-:W-:Y:S01]  /*1b5e0*/  FMUL.FTZ R10, R152, R175.reuse ;  /* 0x000000af980a7220 */ /* 0x080fe20000410000 */
[----:B------:R-:W-:Y:S01]  /*1b5f0*/  ISETP.GE.U32.AND P4, PT, R199, R12, PT ;  /* 0x0000000cc700720c */ /* 0x000fe20003f86070 */
[----:B------:R-:W-:Y:S01]  /*1b600*/  FMUL.FTZ R12, R137, R175 ;  /* 0x000000af890c7220 */ /* 0x000fe20000410000 */
[----:B------:R-:W-:Y:S01]  /*1b610*/  ISETP.GE.U32.AND P6, PT, R199, R0, PT ;  /* 0x00000000c700720c */ /* 0x000fe20003fc6070 */
[----:B------:R-:W-:Y:S01]  /*1b620*/  IMAD.MOV.U32 R175, RZ, RZ, R13 ;  /* 0x000000ffffaf7224 */ /* 0x000fe200078e000d */
[----:B------:R-:W-:Y:S01]  /*1b630*/  SHF.R.U32.HI R0, RZ, 0x8, R11 ;  /* 0x00000008ff007819 */ /* 0x000fe2000001160b */
[----:B------:R-:W-:Y:S01]  /*1b640*/  FADD.FTZ R13, R85, R84 ;  /* 0x00000054550d7221 */ /* 0x000fe20000010000 */
[----:B------:R-:W-:-:S02]  /*1b650*/  @!P0 HADD2 R118, -R22.H0_H0, -RZ.H0_H0 ;  /* 0xa00000ff16768230 */ /* 0x000fc40000000900 */
[----:B------:R-:W-:Y:S01]  /*1b660*/  IMAD.MOV.U32 R84, RZ, RZ, R10 ;  /* 0x000000ffff547224 */ /* 0x000fe200078e000a */
[----:B------:R-:W-:Y:S01]  /*1b670*/  LOP3.LUT R0, R0, 0xffff, RZ, 0xc0, !PT ;  /* 0x0000ffff00007812 */ /* 0x000fe200078ec0ff */
[----:B------:R-:W-:-:S04]  /*1b680*/  IMAD.WIDE.U32 R10, R14, -0x2daee0ad, RZ ;  /* 0xd2511f530e0a7825 */ /* 0x000fc800078e00ff */
[----:B------:R-:W-:Y:S01]  /*1b690*/  IMAD.MOV.U32 R85, RZ, RZ, R227 ;  /* 0x000000ffff557224 */ /* 0x000fe200078e00e3 */
[----:B------:R-:W-:Y:S02]  /*1b6a0*/  PRMT R227, R22, 0x5410, R21 ;  /* 0x0000541016e37816 */ /* 0x000fe40000000015 */
[----:B------:R-:W-:Y:S02]  /*1b6b0*/  @!P0 PRMT R22, R118, 0x5410, RZ ;  /* 0x0000541076168816 */ /* 0x000fe400000000ff */
[----:B------:R-:W-:Y:S02]  /*1b6c0*/  ISETP.GE.U32.AND P0, PT, R199, R0, PT ;  /* 0x00000000c700720c */ /* 0x000fe40003f06070 */
[----:B------:R-:W-:Y:S01]  /*1b6d0*/  LOP3.LUT R0, R11, R223, R16, 0x96, !PT ;  /* 0x000000df0b007212 */ /* 0x000fe200078e9610 */
[----:B------:R-:W-:Y:S02]  /*1b6e0*/  IMAD.MOV.U32 R118, RZ, RZ, R12 ;  /* 0x000000ffff767224 */ /* 0x000fe400078e000c */
[----:B------:R-:W-:Y:S01]  /*1b6f0*/  @!P2 HADD2 R119, -R21.H0_H0, -RZ.H0_H0 ;  /* 0xa00000ff1577a230 */ /* 0x000fe20000000900 */
[----:B------:R-:W-:Y:S01]  /*1b700*/  SHF.R.U32.HI R12, RZ, 0x10, R0 ;  /* 0x00000010ff0c7819 */ /* 0x000fe20000011600 */
[----:B------:R-:W-:-:S03]  /*1b710*/  @!P4 HADD2 R137, -R24.H0_H0, -RZ.H0_H0 ;  /* 0xa00000ff1889c230 */ /* 0x000fc60000000900 */
[----:B------:R-:W-:Y:S01]  /*1b720*/  LOP3.LUT R12, R12, 0xff, RZ, 0xc0, !PT ;  /* 0x000000ff0c0c7812 */ /* 0x000fe200078ec0ff */
[----:B------:R-:W-:Y:S01]  /*1b730*/  @!P3 HADD2 R140, -R20.H0_H0, -RZ.H0_H0 ;  /* 0xa00000ff148cb230 */ /* 0x000fe20000000900 */
[----:B------:R-:W-:Y:S02]  /*1b740*/  @!P2 PRMT R21, R119, 0x5410, RZ ;  /* 0x000054107715a816 */ /* 0x000fe400000000ff */
[----:B------:R-:W-:Y:S01]  /*1b750*/  ISETP.GE.U32.AND P2, PT, R199, R12, PT ;  /* 0x0000000cc700720c */ /* 0x000fe20003f46070 */
[----:B------:R-:W-:Y:S01]  /*1b760*/  FADD.FTZ R12, R86, R13 ;  /* 0x0000000d560c7221 */ /* 0x000fe20000010000 */
[C---:B------:R-:W-:Y:S01]  /*1b770*/  PRMT R17, R20.reuse, 0x7632, R17 ;  /* 0x0000763214117816 */ /* 0x040fe20000000011 */
[----:B------:R-:W-:Y:S01]  /*1b780*/  IMAD.MOV.U32 R86, RZ, RZ, R225 ;  /* 0x000000ffff567224 */ /* 0x000fe200078e00e1 */
[----:B------:R-:W-:Y:S01]  /*1b790*/  @!P4 PRMT R24, R137, 0x5410, RZ ;  /* 0x000054108918c816 */ /* 0x000fe200000000ff */
[----:B------:R-:W-:Y:S01]  /*1b7a0*/  IMAD.MOV.U32 R137, RZ, RZ, R248 ;  /* 0x000000ffff897224 */ /* 0x000fe200078e00f8 */
[----:B------:R-:W-:Y:S01]  /*1b7b0*/  PRMT R225, R20, 0x5410, R17 ;  /* 0x0000541014e17816 */ /* 0x000fe20000000011 */
[----:B------:R-:W-:Y:S01]  /*1b7c0*/  IMAD.MOV.U32 R248, RZ, RZ, R232 ;  /* 0x000000fffff87224 */ /* 0x000fe200078e00e8 */
[----:B------:R-:W-:Y:S01]  /*1b7d0*/  @!P3 PRMT R20, R140, 0x5410, RZ ;  /* 0x000054108c14b816 */ /* 0x000fe200000000ff */
[----:B------:R1:W-:Y:S01]  /*1b7e0*/  STL [R1+0x330], R12 ;  /* 0x0003300c01007387 */ /* 0x0003e20000100800 */
[----:B------:R-:W-:-:S02]  /*1b7f0*/  IMAD.MOV.U32 R140, RZ, RZ, R252 ;  /* 0x000000ffff8c7224 */ /* 0x000fc400078e00fc */
[----:B------:R-:W-:Y:S02]  /*1b800*/  IMAD.MOV.U32 R232, RZ, RZ, R230 ;  /* 0x000000ffffe87224 */ /* 0x000fe400078e00e6 */
[----:B------:R-:W-:Y:S01]  /*1b810*/  IMAD.MOV.U32 R252, RZ, RZ, R229 ;  /* 0x000000fffffc7224 */ /* 0x000fe200078e00e5 */
[----:B------:R2:W3:Y:S04]  /*1b820*/  LDL.LU.S16 R230, [R1+0x190] ;  /* 0x0001900001e67983 */ /* 0x0004e80000300600 */
[----:B------:R2:W2:Y:S01]  /*1b830*/  LDL.LU.S16 R229, [R1+0x198] ;  /* 0x0001980001e57983 */ /* 0x0004a20000300600 */
[----:B------:R-:W-:-:S05]  /*1b840*/  @!P0 HADD2 R141, -R17.H0_H0, -RZ.H0_H0 ;  /* 0xa00000ff118d8230 */ /* 0x000fca0000000900 */
[----:B------:R-:W-:Y:S02]  /*1b850*/  @!P0 PRMT R17, R141, 0x5410, RZ ;  /* 0x000054108d118816 */ /* 0x000fe400000000ff */
[----:B------:R2:W4:Y:S01]  /*1b860*/  LDL.LU.S16 R141, [R1+0x19c] ;  /* 0x00019c00018d7983 */ /* 0x0005220000300600 */
[----:B-1----:R-:W-:-:S04]  /*1b870*/  LOP3.LUT R12, R0, 0xff, RZ, 0xc0, !PT ;  /* 0x000000ff000c7812 */ /* 0x002fc800078ec0ff */
[----:B------:R-:W-:Y:S02]  /*1b880*/  ISETP.GE.U32.AND P4, PT, R199, R12, PT ;  /* 0x0000000cc700720c */ /* 0x000fe40003f86070 */
[----:B------:R-:W-:Y:S02]  /*1b890*/  SHF.R.U32.HI R12, RZ, 0x18, R0 ;  /* 0x00000018ff0c7819 */ /* 0x000fe40000011600 */
[----:B------:R-:W-:-:S04]  /*1b8a0*/  LOP3.LUT R0, R0, 0xffff, RZ, 0xc0, !PT ;  /* 0x0000ffff00007812 */ /* 0x000fc800078ec0ff */
[----:B------:R-:W-:-:S04]  /*1b8b0*/  SHF.R.U32.HI R0, RZ, 0x8, R0 ;  /* 0x00000008ff007819 */ /* 0x000fc80000011600 */
[----:B------:R-:W-:Y:S01]  /*1b8c0*/  LOP3.LUT R0, R0, 0xffff, RZ, 0xc0, !PT ;  /* 0x0000ffff00007812 */ /* 0x000fe200078ec0ff */
[----:B------:R-:W-:-:S03]  /*1b8d0*/  @!P1 HADD2 R136, -R23.H0_H0, -RZ.H0_H0 ;  /* 0xa00000ff17889230 */ /* 0x000fc60000000900 */
[C---:B------:R-:W-:Y:S02]  /*1b8e0*/  ISETP.GE.U32.AND P3, PT, R199.reuse, R0, PT ;  /* 0x00000000c700720c */ /* 0x040fe40003f66070 */
[----:B------:R-:W-:Y:S02]  /*1b8f0*/  LOP3.LUT R0, R10, 0xff, RZ, 0xc0, !PT ;  /* 0x000000ff0a007812 */ /* 0x000fe400078ec0ff */
[----:B------:R-:W-:Y:S02]  /*1b900*/  @!P1 PRMT R23, R136, 0x5410, RZ ;  /* 0x0000541088179816 */ /* 0x000fe400000000ff */
[C---:B------:R-:W-:Y:S02]  /*1b910*/  ISETP.GE.U32.AND P0, PT, R199.reuse, R0, PT ;  /* 0x00000000c700720c */ /* 0x040fe40003f06070 */
[----:B------:R-:W-:Y:S02]  /*1b920*/  ISETP.GE.U32.AND P1, PT, R199, R12, PT ;  /* 0x0000000cc700720c */ /* 0x000fe40003f26070 */
[----:B------:R-:W-:-:S02]  /*1b930*/  F2FP.F16.F32.PACK_AB R19, R18, R19 ;  /* 0x000000131213723e */ /* 0x000fc400000000ff */
[----:B------:R-:W-:Y:S02]  /*1b940*/  PRMT R12, R57, 0x7610, R12 ;  /* 0x00007610390c7816 */ /* 0x000fe4000000000c */
[----:B------:R-:W-:Y:S02]  /*1b950*/  PRMT R18, R19, 0x7632, R18 ;  /* 0x0000763213127816 */ /* 0x000fe40000000012 */
[----:B------:R-:W-:Y:S02]  /*1b960*/  PRMT R15, R58, 0x7632, R15 ;  /* 0x000076323a0f7816 */ /* 0x000fe4000000000f */
[----:B------:R-:W-:Y:S01]  /*1b970*/  LOP3.LUT R11, R10, 0xffff, RZ, 0xc0, !PT ;  /* 0x0000ffff0a0b7812 */ /* 0x000fe200078ec0ff */
[----:B------:R-:W-:Y:S02]  /*1b980*/  @!P5 HADD2 R148, -R18.H0_H0, -RZ.H0_H0 ;  /* 0xa00000ff1294d230 */ /* 0x000fe40000000900 */
[----:B------:R-:W-:Y:S02]  /*1b990*/  IMAD.MOV.U32 R136, RZ, RZ, R175 ;  /* 0x000000ffff887224 */ /* 0x000fe400078e00af */
[----:B------:R-:W-:Y:S01]  /*1b9a0*/  @!P6 HADD2 R149, -R19.H0_H0, -RZ.H0_H0 ;  /* 0xa00000ff1395e230 */ /* 0x000fe20000000900 */
[----:B------:R-:W-:-:S02]  /*1b9b0*/  SHF.R.U32.HI R11, RZ, 0x8, R11 ;  /* 0x00000008ff0b7819 */ /* 0x000fc4000001160b */
[----:B------:R-:W-:Y:S02]  /*1b9c0*/  PRMT R175, R19, 0x5410, R18 ;  /* 0x0000541013af7816 */ /* 0x000fe40000000012 */
[----:B------:R-:W-:Y:S02]  /*1b9d0*/  @!P5 PRMT R18, R148, 0x5410, RZ ;  /* 0x000054109412d816 */ /* 0x000fe400000000ff */
[----:B------:R-:W-:Y:S02]  /*1b9e0*/  PRMT R0, R57, 0x7632, R0 ;  /* 0x0000763239007816 */ /* 0x000fe40000000000 */
[----:B------:R-:W-:Y:S02]  /*1b9f0*/  @!P6 PRMT R19, R149, 0x5410, RZ ;  /* 0x000054109513e816 */ /* 0x000fe400000000ff */
[----:B------:R-:W-:Y:S02]  /*1ba00*/  LOP3.LUT R11, R11, 0xffff, RZ, 0xc0, !PT ;  /* 0x0000ffff0b0b7812 */ /* 0x000fe400078ec0ff */
[C---:B------:R-:W-:Y:S01]  /*1ba10*/  PRMT R14, R59.reuse, 0x7610, R14 ;  /* 0x000076103b0e7816 */ /* 0x040fe2000000000e */
[----:B------:R-:W-:Y:S01]  /*1ba20*/  IMAD.MOV.U32 R119, RZ, RZ, R60 ;  /* 0x000000ffff777224 */ /* 0x000fe200078e003c */
[----:B------:R-:W-:Y:S01]  /*1ba30*/  PRMT R13, R59, 0x7632, R13 ;  /* 0x000076323b0d7816 */ /* 0x000fe2000000000d */
[----:B------:R-:W-:Y:S01]  /*1ba40*/  IMAD.MOV.U32 R60, RZ, RZ, R245 ;  /* 0x000000ffff3c7224 */ /* 0x000fe200078e00f5 */
[----:B------:R-:W-:Y:S01]  /*1ba50*/  PRMT R16, R58, 0x7610, R16 ;  /* 0x000076103a107816 */ /* 0x000fe20000000010 */
[----:B------:R-:W-:-:S02]  /*1ba60*/  @!P4 HADD2 R153, -R14.H0_H0, -RZ.H0_H0 ;  /* 0xa00000ff0e99c230 */ /* 0x000fc40000000900 */
[----:B------:R-:W-:Y:S01]  /*1ba70*/  IMAD.MOV.U32 R245, RZ, RZ, R228 ;  /* 0x000000fffff57224 */ /* 0x000fe200078e00e4 */
[----:B------:R-:W-:Y:S02]  /*1ba80*/  PRMT R228, R14, 0x5410, R13 ;  /* 0x000054100ee47816 */ /* 0x000fe4000000000d */
[----:B------:R-:W-:Y:S02]  /*1ba90*/  @!P4 PRMT R14, R153, 0x5410, RZ ;  /* 0x00005410990ec816 */ /* 0x000fe400000000ff */
[----:B------:R1:W4:Y:S01]  /*1baa0*/  LDL.LU.S16 R153, [R1+0x194] ;  /* 0x0001940001997983 */ /* 0x0003220000300600 */
[----:B---3--:R-:W-:Y:S02]  /*1bab0*/  @!P1 HADD2 R230, -R15.H0_H0, -RZ.H0_H0 ;  /* 0xa00000ff0fe69230 */ /* 0x008fe40000000900 */
[----:B--2---:R-:W-:-:S03]  /*1bac0*/  @!P0 HADD2 R229, -R12.H0_H0, -RZ.H0_H0 ;  /* 0xa00000ff0ce58230 */ /* 0x004fc60000000900 */
[----:B------:R-:W-:Y:S02]  /*1bad0*/  PRMT R149, R230, 0x7610, R149 ;  /* 0x00007610e6957816 */ /* 0x000fe40000000095 */
[----:B------:R-:W-:Y:S02]  /*1bae0*/  PRMT R148, R229, 0x7610, R148 ;  /* 0x00007610e5947816 */ /* 0x000fe40000000094 */
[----:B------:R-:W-:Y:S02]  /*1baf0*/  PRMT R230, R12, 0x5410, R0 ;  /* 0x000054100ce67816 */ /* 0x000fe40000000000 */
[----:B------:R-:W-:Y:S02]  /*1bb00*/  @!P0 PRMT R12, R148, 0x5410, RZ ;  /* 0x00005410940c8816 */ /* 0x000fe400000000ff */
[----:B------:R-:W-:Y:S02]  /*1bb10*/  ISETP.GE.U32.AND P0, PT, R199, R11, PT ;  /* 0x0000000bc700720c */ /* 0x000fe40003f06070 */
[----:B------:R-:W-:-:S02]  /*1bb20*/  PRMT R229, R16, 0x5410, R15 ;  /* 0x0000541010e57816 */ /* 0x000fc4000000000f */
[----:B------:R-:W-:Y:S02]  /*1bb30*/  @!P1 PRMT R15, R149, 0x5410, RZ ;  /* 0x00005410950f9816 */ /* 0x000fe400000000ff */
[----:B------:R-:W2:Y:S07]  /*1bb40*/  LDL R149, [R1+0x368] ;  /* 0x0003680001957983 */ /* 0x000eae0000100800 */
[----:B----4-:R-:W-:-:S05]  /*1bb50*/  @!P0 HADD2 R141, -R0.H0_H0, -RZ.H0_H0 ;  /* 0xa00000ff008d8230 */ /* 0x010fca0000000900 */
[----:B------:R-:W-:Y:S01]  /*1bb60*/  PRMT R59, R141, 0x7610, R59 ;  /* 0x000076108d3b7816 */ /* 0x000fe2000000003b */
[----:B------:R-:W-:Y:S02]  /*1bb70*/  IMAD.MOV.U32 R141, RZ, RZ, R60 ;  /* 0x000000ffff8d7224 */ /* 0x000fe400078e003c */
[----:B------:R1:W3:Y:S01]  /*1bb80*/  LDL.LU.S16 R60, [R1+0x1a4] ;  /* 0x0001a400013c7983 */ /* 0x0002e20000300600 */
[----:B------:R-:W-:-:S03]  /*1bb90*/  @!P0 PRMT R0, R59, 0x5410, RZ ;  /* 0x000054103b008816 */ /* 0x000fc600000000ff */
[----:B------:R1:W4:Y:S01]  /*1bba0*/  LDL.LU.S16 R59, [R1+0x1a0] ;  /* 0x0001a000013b7983 */ /* 0x0003220000300600 */
[--C-:B------:R-:W-:Y:S02]  /*1bbb0*/  SHF.R.U32.HI R11, RZ, 0x10, R10.reuse ;  /* 0x00000010ff0b7819 */ /* 0x100fe4000001160a */
[----:B------:R-:W-:Y:S02]  /*1bbc0*/  SHF.R.U32.HI R10, RZ, 0x18, R10 ;  /* 0x00000018ff0a7819 */ /* 0x000fe4000001160a */
[----:B------:R-:W-:Y:S02]  /*1bbd0*/  LOP3.LUT R11, R11, 0xff, RZ, 0xc0, !PT ;  /* 0x000000ff0b0b7812 */ /* 0x000fe400078ec0ff */
[C---:B------:R-:W-:Y:S02]  /*1bbe0*/  ISETP.GE.U32.AND P0, PT, R199.reuse, R10, PT ;  /* 0x0000000ac700720c */ /* 0x040fe40003f06070 */
[----:B------:R-:W-:Y:S01]  /*1bbf0*/  ISETP.GE.U32.AND P1, PT, R199, R11, PT ;  /* 0x0000000bc700720c */ /* 0x000fe20003f26070 */
[----:B------:R1:W-:Y:S10]  /*1bc00*/  ST.E.U16 desc[UR4][R4.64+-0x100], R61 ;  /* 0xffff003d04007985 */ /* 0x0003f4000c101504 */
[----:B------:R-:W-:-:S02]  /*1bc10*/  @P0 PRMT R10, R172, 0x7632, R10 ;  /* 0x00007632ac0a0816 */ /* 0x000fc4000000000a */
[----:B------:R-:W-:Y:S01]  /*1bc20*/  @P1 PRMT R11, R172, 0x7610, R11 ;  /* 0x00007610ac0b1816 */ /* 0x000fe2000000000b */
[----:B-1----:R-:W-:-:S05]  /*1bc30*/  VIADD R61, R7, 0x1 ;  /* 0x00000001073d7836 */ /* 0x002fca0000000000 */
[----:B------:R-:W-:Y:S01]  /*1bc40*/  LOP3.LUT R61, R129, R3, R61, 0x96, !PT ;  /* 0x00000003813d7212 */ /* 0x000fe200078e963d */
[C---:B---3--:R-:W-:Y:S02]  /*1bc50*/  @!P1 HADD2 R60, -R172.reuse.H0_H0, -RZ.H0_H0 ;  /* 0xa00000ffac3c9230 */ /* 0x048fe40000000900 */
[----:B----4-:R-:W-:-:S03]  /*1bc60*/  @!P0 HADD2 R59, -R172.H1_H1, -RZ.H0_H0 ;  /* 0xa00000ffac3b8230 */ /* 0x010fc60000000d00 */
[----:B------:R-:W-:Y:S02]  /*1bc70*/  PRMT R58, R60, 0x7610, R58 ;  /* 0x000076103c3a7816 */ /* 0x000fe4000000003a */
[----:B------:R-:W-:Y:S01]  /*1bc80*/  PRMT R57, R59, 0x7610, R57 ;  /* 0x000076103b397816 */ /* 0x000fe20000000039 */
[----:B------:R-:W-:-:S03]  /*1bc90*/  VIADD R59, R7, 0x3 ;  /* 0x00000003073b7836 */ /* 0x000fc60000000000 */
[----:B------:R-:W-:Y:S01]  /*1bca0*/  @!P0 PRMT R10, R57, 0x5410, RZ ;  /* 0x00005410390a8816 */ /* 0x000fe200000000ff */
[----:B------:R-:W-:Y:S01]  /*1bcb0*/  VIADD R57, R7, 0x2 ;  /* 0x0000000207397836 */ /* 0x000fe20000000000 */
[----:B------:R-:W-:Y:S02]  /*1bcc0*/  @!P1 PRMT R11, R58, 0x5410, RZ ;  /* 0x000054103a0b9816 */ /* 0x000fe400000000ff */
[CC--:B------:R-:W-:Y:S02]  /*1bcd0*/  LOP3.LUT R58, R129.reuse, R3.reuse, R7, 0x96, !PT ;  /* 0x00000003813a7212 */ /* 0x0c0fe400078e9607 */
[----:B------:R-:W3:Y:S01]  /*1bce0*/  LDL.LU R7, [R1+0x468] ;  /* 0x0004680001077983 */ /* 0x000ee20000300800 */
[CC--:B------:R-:W-:Y:S02]  /*1bcf0*/  LOP3.LUT R59, R129.reuse, R3.reuse, R59, 0x96, !PT ;  /* 0x00000003813b7212 */ /* 0x0c0fe400078e963b */
[----:B------:R-:W-:Y:S02]  /*1bd00*/  LOP3.LUT R60, R129, R3, R57, 0x96, !PT ;  /* 0x00000003813c7212 */ /* 0x000fe400078e9639 */
[----:B------:R-:W4:Y:S01]  /*1bd10*/  LDL.LU.64 R2, [R1+0x460] ;  /* 0x0004600001027983 */ /* 0x000f220000300a00 */
[----:B------:R-:W-:-:S02]  /*1bd20*/  @!P3 HADD2 R152, -R13.H0_H0, -RZ.H0_H0 ;  /* 0xa00000ff0d98b230 */ /* 0x000fc40000000900 */
[----:B------:R-:W-:-:S03]  /*1bd30*/  @!P2 HADD2 R153, -R16.H0_H0, -RZ.H0_H0 ;  /* 0xa00000ff1099a230 */ /* 0x000fc60000000900 */
[----:B------:R-:W-:Y:S02]  /*1bd40*/  @!P3 PRMT R13, R152, 0x5410, RZ ;  /* 0x00005410980db816 */ /* 0x000fe400000000ff */
[----:B------:R-:W-:Y:S01]  /*1bd50*/  PRMT R152, R153, 0x7610, R152 ;  /* 0x0000761099987816 */ /* 0x000fe20000000098 */
[----:B------:R-:W-:Y:S01]  /*1bd60*/  ST.E.U16 desc[UR4][R4.64+-0xfe], R83 ;  /* 0xffff025304007985 */ /* 0x000fe2000c101504 */
[----:B--2---:R-:W-:Y:S01]  /*1bd70*/  LOP3.LUT R57, R237, R149, R128, 0x96, !PT ;  /* 0x00000095ed397212 */ /* 0x004fe200078e9680 */
[----:B------:R-:W-:Y:S01]  /*1bd80*/  IMAD.MOV.U32 R148, RZ, RZ, R141 ;  /* 0x000000ffff947224 */ /* 0x000fe200078e008d */
[----:B------:R-:W-:Y:S01]  /*1bd90*/  @!P2 PRMT R16, R152, 0x5410, RZ ;  /* 0x000054109810a816 */ /* 0x000fe200000000ff */
[----:B------:R-:W-:Y:S01]  /*1bda0*/  ST.E.U16 desc[UR4][R8.64+-0x100], R81 ;  /* 0xffff005108007985 */ /* 0x000fe2000c101504 */
[----:B------:R-:W-:-:S03]  /*1bdb0*/  IMAD.MOV.U32 R129, RZ, RZ, R252 ;  /* 0x000000ffff817224 */ /* 0x000fc600078e00fc */
[----:B------:R1:W-:Y:S01]  /*1bdc0*/  ST.E.U16 desc[UR4][R8.64+-0xfe], R82 ;  /* 0xffff025208007985 */ /* 0x0003e2000c101504 */
        /* <DEDUP_REMOVED lines=9> */
[----:B------:R-:W-:-:S04]  /*1be60*/  IMAD.WIDE.U32 R108, R57, -0x326172a9, RZ ;  /* 0xcd9e8d57396c7825 */ /* 0x000fc800078e00ff */
[----:B------:R-:W-:-:S04]  /*1be70*/  IMAD.WIDE.U32 R84, R60, -0x326172a9, RZ ;  /* 0xcd9e8d573c547825 */ /* 0x000fc800078e00ff */
[----:B-1----:R-:W-:-:S04]  /*1be80*/  IMAD.WIDE.U32 R82, R61, -0x326172a9, RZ ;  /* 0xcd9e8d573d527825 */ /* 0x002fc800078e00ff */
[----:B------:R-:W-:Y:S01]  /*1be90*/  IMAD.WIDE.U32 R86, R59, -0x326172a9, RZ ;  /* 0xcd9e8d573b567825 */ /* 0x000fe200078e00ff */
[-C--:B------:R-:W-:Y:S02]  /*1bea0*/  LOP3.LUT R60, R83, R215.reuse, R196, 0x96, !PT ;  /* 0x000000d7533c7212 */ /* 0x080fe400078e96c4 */
[-C--:B------:R-:W-:Y:S02]  /*1beb0*/  LOP3.LUT R81, R85, R215.reuse, R204, 0x96, !PT ;  /* 0x000000d755517212 */ /* 0x080fe400078e96cc */
[-C--:B------:R-:W-:Y:S01]  /*1bec0*/  LOP3.LUT R61, R87, R215.reuse, R196, 0x96, !PT ;  /* 0x000000d7573d7212 */ /* 0x080fe200078e96c4 */
[----:B---3--:R-:W-:Y:S04]  /*1bed0*/  ST.E.U16 desc[UR4][R6.64+-0x100], R65 ;  /* 0xffff004106007985 */ /* 0x008fe8000c101504 */
[----:B------:R-:W-:Y:S04]  /*1bee0*/  ST.E.U16 desc[UR4][R6.64+-0xfe], R64 ;  /* 0xffff024006007985 */ /* 0x000fe8000c101504 */
[----:B----4-:R-:W-:Y:S04]  /*1bef0*/  ST.E.U16 desc[UR4][R2.64+-0x100], R62 ;  /* 0xffff003e02007985 */ /* 0x010fe8000c101504 */
[----:B------:R1:W-:Y:S04]  /*1bf00*/  ST.E.U16 desc[UR4][R2.64+-0xfe], R63 ;  /* 0xffff023f02007985 */ /* 0x0003e8000c101504 */
[----:B------:R2:W-:Y:S04]  /*1bf10*/  ST.E.U16 desc[UR4][R4.64+-0xf0], R80 ;  /* 0xffff105004007985 */ /* 0x0005e8000c101504 */
[----:B------:R3:W-:Y:S04]  /*1bf20*/  ST.E.U16 desc[UR4][R4.64+-0xee], R162 ;  /* 0xffff12a204007985 */ /* 0x0007e8000c101504 */
[----:B------:R-:W-:Y:S04]  /*1bf30*/  ST.E.U16 desc[UR4][R8.64+-0xf0], R160 ;  /* 0xffff10a008007985 */ /* 0x000fe8000c101504 */
[----:B------:R4:W-:Y:S01]  /*1bf40*/  ST.E.U16 desc[UR4][R8.64+-0xee], R161 ;  /* 0xffff12a108007985 */ /* 0x0009e2000c101504 */
[----:B-1----:R-:W-:Y:S01]  /*1bf50*/  IMAD.WIDE.U32 R62, R58, -0x326172a9, RZ ;  /* 0xcd9e8d573a3e7825 */ /* 0x002fe200078e00ff */
[----:B--2---:R-:W-:-:S04]  /*1bf60*/  LOP3.LUT R80, R83, R215, R204, 0x96, !PT ;  /* 0x000000d753507212 */ /* 0x004fc800078e96cc */
[CC--:B------:R-:W-:Y:S02]  /*1bf70*/  LOP3.LUT R65, R63.reuse, R215.reuse, R196, 0x96, !PT ;  /* 0x000000d73f417212 */ /* 0x0c0fe400078e96c4 */
[-C--:B------:R-:W-:Y:S02]  /*1bf80*/  LOP3.LUT R58, R63, R215.reuse, R204, 0x96, !PT ;  /* 0x000000d73f3a7212 */ /* 0x080fe400078e96cc */
[-CC-:B------:R-:W-:Y:S02]  /*1bf90*/  LOP3.LUT R64, R79, R214.reuse, R62.reuse, 0x96, !PT ;  /* 0x000000d64f407212 */ /* 0x180fe400078e963e */
[-C--:B------:R-:W-:Y:S02]  /*1bfa0*/  LOP3.LUT R57, R109, R214.reuse, R62, 0x96, !PT ;  /* 0x000000d66d397212 */ /* 0x080fe400078e963e */
[----:B------:R-:W-:Y:S01]  /*1bfb0*/  LOP3.LUT R63, R85, R215, R196, 0x96, !PT ;  /* 0x000000d7553f7212 */ /* 0x000fe200078e96c4 */
[----:B------:R-:W-:Y:S01]  /*1bfc0*/  IMAD.MOV.U32 R85, RZ, RZ, R202 ;  /* 0x000000ffff557224 */ /* 0x000fe200078e00ca */
[----:B------:R-:W2:Y:S01]  /*1bfd0*/  LDL.LU.64 R196, [R1+0x458] ;  /* 0x0004580001c47983 */ /* 0x000ea20000300a00 */
[----:B------:R-:W-:-:S02]  /*1bfe0*/  LOP3.LUT R62, R79, R214, R84, 0x96, !PT ;  /* 0x000000d64f3e7212 */ /* 0x000fc400078e9654 */
[----:B------:R-:W-:Y:S01]  /*1bff0*/  LOP3.LUT R83, R109, R214, R84, 0x96, !PT ;  /* 0x000000d66d537212 */ /* 0x000fe200078e9654 */
[----:B------:R-:W2:Y:S01]  /*1c000*/  LDL.LU R202, [R1+0x450] ;  /* 0x0004500001ca7983 */ /* 0x000ea20000300800 */
[----:B------:R-:W-:Y:S01]  /*1c010*/  LOP3.LUT R84, R87, R215, R204, 0x96, !PT ;  /* 0x000000d757547212 */ /* 0x000fe200078e96cc */
[----:B------:R-:W-:Y:S02]  /*1c020*/  IMAD.MOV.U32 R87, RZ, RZ, R206 ;  /* 0x000000ffff577224 */ /* 0x000fe400078e00ce */
[----:B------:R-:W2:Y:S01]  /*1c030*/  LDL.LU.64 R204, [R1+0x448] ;  /* 0x0004480001cc7983 */ /* 0x000ea20000300a00 */
[----:B---3--:R-:W-:-:S03]  /*1c040*/  IMAD.MOV.U32 R162, RZ, RZ, R209 ;  /* 0x000000ffffa27224 */ /* 0x008fc600078e00d1 */
[----:B------:R-:W3:Y:S01]  /*1c050*/  LDL.LU R206, [R1+0x440] ;  /* 0x0004400001ce7983 */ /* 0x000ee20000300800 */
[----:B----4-:R-:W-:-:S03]  /*1c060*/  IMAD.MOV.U32 R161, RZ, RZ, R188 ;  /* 0x000000ffffa17224 */ /* 0x010fc600078e00bc */
[----:B------:R-:W4:Y:S04]  /*1c070*/  LDL.LU R209, [R1+0x43c] ;  /* 0x00043c0001d17983 */ /* 0x000f280000300800 */
[----:B------:R-:W2:Y:S04]  /*1c080*/  LDL.LU R160, [R1+0x168] ;  /* 0x0001680001a07983 */ /* 0x000ea80000300800 */
[----:B------:R1:W-:Y:S04]  /*1c090*/  ST.E.U16 desc[UR4][R6.64+-0xf0], R77 ;  /* 0xffff104d06007985 */ /* 0x0003e8000c101504 */
[----:B------:R-:W3:Y:S01]  /*1c0a0*/  LDL.LU R188, [R1+0x438] ;  /* 0x0004380001bc7983 */ /* 0x000ee20000300800 */
[----:B-1----:R-:W-:-:S03]  /*1c0b0*/  IMAD.MOV.U32 R77, RZ, RZ, R171 ;  /* 0x000000ffff4d7224 */ /* 0x002fc600078e00ab */
[----:B------:R-:W4:Y:S04]  /*1c0c0*/  LDL.LU R171, [R1+0x434] ;  /* 0x0004340001ab7983 */ /* 0x000f280000300800 */
[----:B------:R1:W-:Y:S04]  /*1c0d0*/  ST.E.U16 desc[UR4][R6.64+-0xee], R76 ;  /* 0xffff124c06007985 */ /* 0x0003e8000c101504 */
[----:B------:R1:W-:Y:S04]  /*1c0e0*/  ST.E.U16 desc[UR4][R2.64+-0xf0], R75 ;  /* 0xffff104b02007985 */ /* 0x0003e8000c101504 */
[----:B------:R1:W-:Y:S04]  /*1c0f0*/  ST.E.U16 desc[UR4][R2.64+-0xee], R74 ;  /* 0xffff124a02007985 */ /* 0x0003e8000c101504 */
[----:B------:R3:W-:Y:S04]  /*1c100*/  ST.E.U16 desc[UR4][R4.64+-0xe0], R159 ;  /* 0xffff209f04007985 */ /* 0x0007e8000c101504 */
[----:B------:R4:W-:Y:S04]  /*1c110*/  ST.E.U16 desc[UR4][R4.64+-0xde], R158 ;  /* 0xffff229e04007985 */ /* 0x0009e8000c101504 */
[----:B-1----:R-:W2:Y:S04]  /*1c120*/  LDL.LU R76, [R1+0x188] ;  /* 0x00018800014c7983 */ /* 0x002ea80000300800 */
[----:B------:R-:W2:Y:S01]  /*1c130*/  LDL.LU R75, [R1+0x18c] ;  /* 0x00018c00014b7983 */ /* 0x000ea20000300800 */
[----:B------:R-:W-:-:S03]  /*1c140*/  IMAD.MOV.U32 R74, RZ, RZ, R210 ;  /* 0x000000ffff4a7224 */ /* 0x000fc600078e00d2 */
[----:B------:R-:W2:Y:S01]  /*1c150*/  LDL.LU R210, [R1+0x430] ;  /* 0x0004300001d27983 */ /* 0x000ea20000300800 */
[----:B---3--:R-:W-:-:S03]  /*1c160*/  IMAD.MOV.U32 R159, RZ, RZ, R188 ;  /* 0x000000ffff9f7224 */ /* 0x008fc600078e00bc */
[----:B------:R-:W3:Y:S01]  /*1c170*/  LDL.LU R188, [R1+0x42c] ;  /* 0x00042c0001bc7983 */ /* 0x000ee20000300800 */
[----:B----4-:R-:W-:-:S03]  /*1c180*/  IMAD.MOV.U32 R158, RZ, RZ, R171 ;  /* 0x000000ffff9e7224 */ /* 0x010fc600078e00ab */
[----:B------:R-:W4:Y:S04]  /*1c190*/  LDL.LU R171, [R1+0x428] ;  /* 0x0004280001ab7983 */ /* 0x000f280000300800 */
[----:B------:R-:W-:Y:S04]  /*1c1a0*/  ST.E.U16 desc[UR4][R8.64+-0xe0], R157 ;  /* 0xffff209d08007985 */ /* 0x000fe8000c101504 */
        /* <DEDUP_REMOVED lines=38> */
[----:B------:R3:W-:Y:S02]  /*1c410*/  ST.E.U16 desc[UR4][R4.64+-0x90], R147 ;  /* 0xffff709304007985 */ /* 0x0007e4000c101504 */
[----:B---3--:R-:W-:-:S02]  /*1c420*/  IMAD.MOV.U32 R147, RZ, RZ, R188 ;  /* 0x000000ffff937224 */ /* 0x008fc400078e00bc */
[----:B----4-:R-:W-:Y:S02]  /*1c430*/  IMAD.MOV.U32 R146, RZ, RZ, R171 ;  /* 0x000000ffff927224 */ /* 0x010fe400078e00ab */
[----:B------:R-:W3:Y:S04]  /*1c440*/  LDL.LU R171, [R1+0x424] ;  /* 0x0004240001ab7983 */ /* 0x000ee80000300800 */
[----:B------:R-:W4:Y:S01]  /*1c450*/  LDL.LU R188, [R1+0x420] ;  /* 0x0004200001bc7983 */ /* 0x000f220000300800 */
[----:B------:R-:W-:Y:S01]  /*1c460*/  LOP3.LUT R59, R79, R214, R82, 0x96, !PT ;  /* 0x000000d64f3b7212 */ /* 0x000fe200078e9652 */
[----:B--2---:R-:W-:Y:S02]  /*1c470*/  IMAD.MOV.U32 R156, RZ, RZ, R160 ;  /* 0x000000ffff9c7224 */ /* 0x004fe400078e00a0 */
[----:B------:R-:W-:-:S02]  /*1c480*/  IMAD.MOV.U32 R73, RZ, RZ, R128 ;  /* 0x000000ffff497224 */ /* 0x000fc400078e0080 */
[----:B------:R-:W-:Y:S02]  /*1c490*/  IMAD.MOV.U32 R160, RZ, RZ, R129 ;  /* 0x000000ffffa07224 */ /* 0x000fe400078e0081 */
[----:B------:R-:W-:-:S04]  /*1c4a0*/  IMAD.WIDE.U32 R68, R65, -0x2daee0ad, RZ ;  /* 0xd2511f5341447825 */ /* 0x000fc800078e00ff */
[----:B------:R-:W-:-:S04]  /*1c4b0*/  IMAD.WIDE.U32 R106, R64, -0x2daee0ad, RZ ;  /* 0xd2511f53406a7825 */ /* 0x000fc800078e00ff */
[----:B------:R-:W-:-:S04]  /*1c4c0*/  IMAD.WIDE.U32 R64, R60, -0x2daee0ad, RZ ;  /* 0xd2511f533c407825 */ /* 0x000fc800078e00ff */
[----:B------:R-:W-:Y:S01]  /*1c4d0*/  IMAD.WIDE.U32 R128, R59, -0x2daee0ad, RZ ;  /* 0xd2511f533b807825 */ /* 0x000fe200078e00ff */
[----:B------:R-:W-:-:S03]  /*1c4e0*/  LOP3.LUT R71, R65, R216, R238, 0x96, !PT ;  /* 0x000000d841477212 */ /* 0x000fc600078e96ee */
[----:B------:R-:W-:Y:S01]  /*1c4f0*/  IMAD.WIDE.U32 R66, R58, -0x2daee0ad, RZ ;  /* 0xd2511f533a427825 */ /* 0x000fe200078e00ff */
[-C--:B------:R-:W-:Y:S02]  /*1c500*/  LOP3.LUT R58, R107, R221.reuse, R68, 0x96, !PT ;  /* 0x000000dd6b3a7212 */ /* 0x080fe400078e9644 */
[----:B------:R-:W-:Y:S01]  /*1c510*/  LOP3.LUT R70, R129, R221, R64, 0x96, !PT ;  /* 0x000000dd81467212 */ /* 0x000fe200078e9640 */
[----:B------:R-:W-:Y:S02]  /*1c520*/  IMAD.MOV.U32 R130, RZ, RZ, R137 ;  /* 0x000000ffff827224 */ /* 0x000fe400078e0089 */
[----:B------:R-:W-:Y:S02]  /*1c530*/  IMAD.MOV.U32 R107, RZ, RZ, R136 ;  /* 0x000000ffff6b7224 */ /* 0x000fe400078e0088 */
[----:B------:R-:W-:Y:S01]  /*1c540*/  IMAD.WIDE.U32 R64, R63, -0x2daee0ad, RZ ;  /* 0xd2511f533f407825 */ /* 0x000fe200078e00ff */
[----:B------:R-:W-:-:S03]  /*1c550*/  LOP3.LUT R82, R109, R214, R82, 0x96, !PT ;  /* 0x000000d66d527212 */ /* 0x000fc600078e9652 */
[----:B------:R-:W-:-:S04]  /*1c560*/  IMAD.WIDE.U32 R136, R62, -0x2daee0ad, RZ ;  /* 0xd2511f533e887825 */ /* 0x000fc800078e00ff */
[----:B------:R-:W-:Y:S01]  /*1c570*/  IMAD.WIDE.U32 R62, R61, -0x2daee0ad, RZ ;  /* 0xd2511f533d3e7825 */ /* 0x000fe200078e00ff */
[----:B------:R-:W-:-:S03]  /*1c580*/  LOP3.LUT R72, R69, R216, R238, 0x96, !PT ;  /* 0x000000d845487212 */ /* 0x000fc600078e96ee */
[----:B------:R-:W-:Y:S02]  /*1c590*/  IMAD.MOV.U32 R157, RZ, RZ, R74 ;  /* 0x000000ffff9d7224 */ /* 0x000fe400078e004a */
[----:B------:R-:W-:Y:S01]  /*1c5a0*/  IMAD.MOV.U32 R155, RZ, RZ, R75 ;  /* 0x000000ffff9b7224 */ /* 0x000fe200078e004b */
[-C--:B------:R-:W-:Y:S01]  /*1c5b0*/  LOP3.LUT R60, R65, R216.reuse, R238, 0x96, !PT ;  /* 0x000000d8413c7212 */ /* 0x080fe200078e96ee */
[----:B------:R-:W-:Y:S01]  /*1c5c0*/  IMAD.WIDE.U32 R74, R57, -0x2daee0ad, RZ ;  /* 0xd2511f53394a7825 */ /* 0x000fe200078e00ff */
[-C--:B------:R-:W-:Y:S02]  /*1c5d0*/  LOP3.LUT R57, R67, R216.reuse, R236, 0x96, !PT ;  /* 0x000000d843397212 */ /* 0x080fe400078e96ec */
[----:B------:R-:W-:Y:S01]  /*1c5e0*/  LOP3.LUT R63, R63, R216, R238, 0x96, !PT ;  /* 0x000000d83f3f7212 */ /* 0x000fe200078e96ee */
[----:B------:R-:W-:Y:S02]  /*1c5f0*/  IMAD.MOV.U32 R67, RZ, RZ, R119 ;  /* 0x000000ffff437224 */ /* 0x000fe400078e0077 */
[----:B------:R-:W-:-:S02]  /*1c600*/  IMAD.MOV.U32 R238, RZ, RZ, R118 ;  /* 0x000000ffffee7224 */ /* 0x000fc400078e0076 */
[----:B------:R-:W-:Y:S01]  /*1c610*/  IMAD.WIDE.U32 R54, R80, -0x2daee0ad, RZ ;  /* 0xd2511f5350367825 */ /* 0x000fe200078e00ff */
[----:B------:R-:W-:-:S03]  /*1c620*/  LOP3.LUT R79, R79, R214, R86, 0x96, !PT ;  /* 0x000000d64f4f7212 */ /* 0x000fc600078e9656 */
[----:B------:R-:W-:Y:S01]  /*1c630*/  IMAD.WIDE.U32 R118, R82, -0x2daee0ad, RZ ;  /* 0xd2511f5352767825 */ /* 0x000fe200078e00ff */
[----:B------:R-:W-:-:S03]  /*1c640*/  LOP3.LUT R86, R109, R214, R86, 0x96, !PT ;  /* 0x000000d66d567212 */ /* 0x000fc600078e9656 */
[----:B------:R-:W-:Y:S01]  /*1c650*/  IMAD.MOV.U32 R131, RZ, RZ, R161 ;  /* 0x000000ffff837224 */ /* 0x000fe200078e00a1 */
[-C--:B------:R-:W-:Y:S01]  /*1c660*/  LOP3.LUT R59, R75, R221.reuse, R66, 0x96, !PT ;  /* 0x000000dd4b3b7212 */ /* 0x080fe200078e9642 */
[----:B------:R-:W-:Y:S02]  /*1c670*/  IMAD.MOV.U32 R161, RZ, RZ, R149 ;  /* 0x000000ffffa17224 */ /* 0x000fe400078e0095 */
[----:B------:R-:W-:Y:S01]  /*1c680*/  IMAD.MOV.U32 R149, RZ, RZ, R141 ;  /* 0x000000ffff957224 */ /* 0x000fe200078e008d */
[----:B------:R-:W-:Y:S01]  /*1c690*/  LOP3.LUT R61, R55, R216, R236, 0x96, !PT ;  /* 0x000000d8373d7212 */ /* 0x000fe200078e96ec */
[----:B------:R-:W-:Y:S01]  /*1c6a0*/  IMAD.MOV.U32 R75, RZ, RZ, R107 ;  /* 0x000000ffff4b7224 */ /* 0x000fe200078e006b */
[----:B------:R-:W-:Y:S01]  /*1c6b0*/  LOP3.LUT R66, R119, R221, R54, 0x96, !PT ;  /* 0x000000dd77427212 */ /* 0x000fe200078e9636 */
[----:B------:R-:W-:Y:S02]  /*1c6c0*/  IMAD.MOV.U32 R107, RZ, RZ, R130 ;  /* 0x000000ffff6b7224 */ /* 0x000fe400078e0082 */
[----:B------:R-:W-:-:S02]  /*1c6d0*/  IMAD.MOV.U32 R154, RZ, RZ, R76 ;  /* 0x000000ffff9a7224 */ /* 0x000fc400078e004c */
[----:B------:R-:W-:Y:S02]  /*1c6e0*/  IMAD.MOV.U32 R130, RZ, RZ, R131 ;  /* 0x000000ffff827224 */ /* 0x000fe400078e0083 */
[----:B------:R-:W-:-:S04]  /*1c6f0*/  IMAD.WIDE.U32 R54, R84, -0x2daee0ad, RZ ;  /* 0xd2511f5354367825 */ /* 0x000fc800078e00ff */
[----:B------:R-:W-:Y:S02]  /*1c700*/  IMAD.MOV.U32 R76, RZ, RZ, R140 ;  /* 0x000000ffff4c7224 */ /* 0x000fe400078e008c */
[----:B------:R-:W-:-:S04]  /*1c710*/  IMAD.WIDE.U32 R68, R81, -0x2daee0ad, RZ ;  /* 0xd2511f5351447825 */ /* 0x000fc800078e00ff */
[----:B------:R-:W-:Y:S02]  /*1c720*/  IMAD.MOV.U32 R131, RZ, RZ, R148 ;  /* 0x000000ffff837224 */ /* 0x000fe400078e0094 */
[----:B------:R-:W-:Y:S02]  /*1c730*/  IMAD.MOV.U32 R84, RZ, RZ, R149 ;  /* 0x000000ffff547224 */ /* 0x000fe400078e0095 */
[----:B------:R-:W-:Y:S01]  /*1c740*/  IMAD.WIDE.U32 R148, R86, -0x2daee0ad, RZ ;  /* 0xd2511f5356947825 */ /* 0x000fe200078e00ff */
[-C--:B------:R-:W-:Y:S01]  /*1c750*/  LOP3.LUT R65, R69, R216.reuse, R236, 0x96, !PT ;  /* 0x000000d845417212 */ /* 0x080fe200078e96ec */
[----:B------:R-:W-:Y:S02]  /*1c760*/  ST.E.U16 desc[UR4][R8.64+-0x90], R145 ;  /* 0xffff709108007985 */ /* 0x000fe4000c101504 */
[----:B------:R-:W-:Y:S01]  /*1c770*/  IMAD.MOV.U32 R86, RZ, RZ, R76 ;  /* 0x000000ffff567224 */ /* 0x000fe200078e004c */
[----:B------:R-:W-:Y:S01]  /*1c780*/  LOP3.LUT R76, R55, R216, R236, 0x96, !PT ;  /* 0x000000d8374c7212 */ /* 0x000fe200078e96ec */
[----:B------:R-:W-:Y:S01]  /*1c790*/  IMAD.MOV.U32 R237, RZ, RZ, R75 ;  /* 0x000000ffffed7224 */ /* 0x000fe200078e004b */
[----:B------:R-:W-:Y:S01]  /*1c7a0*/  ST.E.U16 desc[UR4][R8.64+-0x8e], R144 ;  /* 0xffff729008007985 */ /* 0x000fe2000c101504 */
[----:B------:R-:W-:Y:S01]  /*1c7b0*/  IMAD.WIDE.U32 R140, R83, -0x2daee0ad, RZ ;  /* 0xd2511f53538c7825 */ /* 0x000fe200078e00ff */
[----:B------:R-:W-:-:S02]  /*1c7c0*/  LOP3.LUT R75, R149, R221, R54, 0x96, !PT ;  /* 0x000000dd954b7212 */ /* 0x000fc400078e9636 */
[----:B------:R-:W-:Y:S01]  /*1c7d0*/  ST.E.U16 desc[UR4][R6.64+-0x90], R42 ;  /* 0xffff702a06007985 */ /* 0x000fe2000c101504 */
[----:B------:R-:W-:Y:S02]  /*1c7e0*/  IMAD.MOV.U32 R236, RZ, RZ, R107 ;  /* 0x000000ffffec7224 */ /* 0x000fe400078e006b */
[----:B------:R-:W-:Y:S01]  /*1c7f0*/  IMAD.MOV.U32 R107, RZ, RZ, R73 ;  /* 0x000000ffff6b7224 */ /* 0x000fe200078e0049 */
[----:B------:R-:W-:Y:S01]  /*1c800*/  ST.E.U16 desc[UR4][R6.64+-0x8e], R41 ;  /* 0xffff722906007985 */ /* 0x000fe2000c101504 */
[----:B------:R-:W-:Y:S01]  /*1c810*/  IMAD.WIDE.U32 R54, R72, -0x326172a9, RZ ;  /* 0xcd9e8d5748367825 */ /* 0x000fe200078e00ff */
[----:B------:R-:W-:Y:S02]  /*1c820*/  LOP3.LUT R64, R137, R221, R64, 0x96, !PT ;  /* 0x000000dd89407212 */ /* 0x000fe400078e9640 */
[----:B------:R-:W-:Y:S01]  /*1c830*/  ST.E.U16 desc[UR4][R2.64+-0x90], R44 ;  /* 0xffff702c02007985 */ /* 0x000fe2000c101504 */
[----:B------:R-:W-:-:S03]  /*1c840*/  IMAD.WIDE.U32 R50, R57, -0x326172a9, RZ ;  /* 0xcd9e8d5739327825 */ /* 0x000fc600078e00ff */
[----:B------:R-:W-:Y:S01]  /*1c850*/  ST.E.U16 desc[UR4][R2.64+-0x8e], R43 ;  /* 0xffff722b02007985 */ /* 0x000fe2000c101504 */
[----:B------:R-:W-:-:S03]  /*1c860*/  IMAD.WIDE.U32 R72, R59, -0x326172a9, RZ ;  /* 0xcd9e8d573b487825 */ /* 0x000fc600078e00ff */
[----:B------:R-:W-:Y:S01]  /*1c870*/  ST.E.U16 desc[UR4][R4.64+-0x80], R127 ;  /* 0xffff807f04007985 */ /* 0x000fe2000c101504 */
[----:B------:R-:W-:-:S03]  /*1c880*/  IMAD.MOV.U32 R83, RZ, RZ, R67 ;  /* 0x000000ffff537224 */ /* 0x000fc600078e0043 */
[----:B------:R-:W-:Y:S01]  /*1c890*/  ST.E.U16 desc[UR4][R4.64+-0x7e], R126 ;  /* 0xffff827e04007985 */ /* 0x000fe2000c101504 */
[----:B------:R-:W-:Y:S01]  /*1c8a0*/  IMAD.WIDE.U32 R52, R71, -0x326172a9, RZ ;  /* 0xcd9e8d5747347825 */ /* 0x000fe200078e00ff */
[----:B------:R-:W-:Y:S02]  /*1c8b0*/  LOP3.LUT R67, R141, R221, R68, 0x96, !PT ;  /* 0x000000dd8d437212 */ /* 0x000fe400078e9644 */
[----:B------:R-:W-:Y:S01]  /*1c8c0*/  ST.E.U16 desc[UR4][R8.64+-0x80], R124 ;  /* 0xffff807c08007985 */ /* 0x000fe2000c101504 */
[----:B------:R-:W-:-:S03]  /*1c8d0*/  IMAD.MOV.U32 R129, RZ, RZ, R130 ;  /* 0x000000ffff817224 */ /* 0x000fc600078e0082 */
[----:B------:R-:W-:Y:S01]  /*1c8e0*/  ST.E.U16 desc[UR4][R8.64+-0x7e], R125 ;  /* 0xffff827d08007985 */ /* 0x000fe2000c101504 */
[----:B------:R-:W-:-:S03]  /*1c8f0*/  IMAD.MOV.U32 R71, RZ, RZ, R131 ;  /* 0x000000ffff477224 */ /* 0x000fc600078e0083 */
[----:B------:R-:W-:Y:S01]  /*1c900*/  ST.E.U16 desc[UR4][R6.64+-0x80], R38 ;  /* 0xffff802606007985 */ /* 0x000fe2000c101504 */
[----:B------:R-:W-:-:S03]  /*1c910*/  IMAD.WIDE.U32 R68, R58, -0x326172a9, RZ ;  /* 0xcd9e8d573a447825 */ /* 0x000fc600078e00ff */
[----:B------:R-:W-:Y:S01]  /*1c920*/  ST.E.U16 desc[UR4][R6.64+-0x7e], R37 ;  /* 0xffff822506007985 */ /* 0x000fe2000c101504 */
[----:B------:R-:W-:Y:S01]  /*1c930*/  IMAD.WIDE.U32 R130, R70, -0x326172a9, RZ ;  /* 0xcd9e8d5746827825 */ /* 0x000fe200078e00ff */
[----:B------:R-:W-:Y:S02]  /*1c940*/  LOP3.LUT R58, R51, R211, R108, 0x96, !PT ;  /* 0x000000d3333a7212 */ /* 0x000fe400078e966c */
[----:B------:R-:W-:Y:S01]  /*1c950*/  ST.E.U16 desc[UR4][R2.64+-0x80], R40 ;  /* 0xffff802802007985 */ /* 0x000fe2000c101504 */
[----:B------:R-:W-:Y:S01]  /*1c960*/  IMAD.MOV.U32 R70, RZ, RZ, R156 ;  /* 0x000000ffff467224 */ /* 0x000fe200078e009c */
[----:B------:R-:W-:Y:S02]  /*1c970*/  LOP3.LUT R57, R73, R220, R50, 0x96, !PT ;  /* 0x000000dc49397212 */ /* 0x000fe400078e9632 */
[----:B------:R-:W-:Y:S01]  /*1c980*/  ST.E.U16 desc[UR4][R2.64+-0x7e], R39 ;  /* 0xffff822702007985 */ /* 0x000fe2000c101504 */
[----:B------:R-:W-:-:S03]  /*1c990*/  IMAD.MOV.U32 R143, RZ, RZ, R157 ;  /* 0x000000ffff8f7224 */ /* 0x000fc600078e009d */
        /* <DEDUP_REMOVED lines=32> */
[----:B------:R-:W-:-:S03]  /*1cba0*/  IMAD.MOV.U32 R63, RZ, RZ, R129 ;  /* 0x000000ffff3f7224 */ /* 0x000fc600078e0081 */
[----:B------:R-:W-:Y:S01]  /*1cbb0*/  ST.E.U16 desc[UR4][R6.64+-0x50], R26 ;  /* 0xffffb01a06007985 */ /* 0x000fe2000c101504 */
[----:B------:R-:W-:-:S03]  /*1cbc0*/  IMAD.MOV.U32 R79, RZ, RZ, R107 ;  /* 0x000000ffff4f7224 */ /* 0x000fc600078e006b */
[----:B------:R-:W-:Y:S01]  /*1cbd0*/  ST.E.U16 desc[UR4][R6.64+-0x4e], R25 ;  /* 0xffffb21906007985 */ /* 0x000fe2000c101504 */
[----:B------:R-:W-:Y:S01]  /*1cbe0*/  IMAD.WIDE.U32 R52, R61, -0x326172a9, RZ ;  /* 0xcd9e8d573d347825 */ /* 0x000fe200078e00ff */
[----:B------:R-:W-:Y:S02]  /*1cbf0*/  LOP3.LUT R107, R51, R211, R108, 0x96, !PT ;  /* 0x000000d3336b7212 */ /* 0x000fe400078e966c */
[----:B------:R-:W-:Y:S01]  /*1cc00*/  ST.E.U16 desc[UR4][R2.64+-0x50], R28 ;  /* 0xffffb01c02007985 */ /* 0x000fe2000c101504 */
[----:B------:R-:W-:Y:S01]  /*1cc10*/  IMAD.WIDE.U32 R132, R66, -0x326172a9, RZ ;  /* 0xcd9e8d5742847825 */ /* 0x000fe200078e00ff */
[----:B------:R-:W-:Y:S02]  /*1cc20*/  LOP3.LUT R129, R135, R220, R50, 0x96, !PT ;  /* 0x000000dc87817212 */ /* 0x000fe400078e9632 */
        /* <DEDUP_REMOVED lines=31> */
[----:B------:R-:W-:Y:S04]  /*1ce20*/  ST.E.U16 desc[UR4][R6.64+-0x1e], R13 ;  /* 0xffffe20d06007985 */ /* 0x000fe8000c101504 */
[----:B------:R-:W-:Y:S04]  /*1ce30*/  ST.E.U16 desc[UR4][R2.64+-0x20], R16 ;  /* 0xffffe01002007985 */ /* 0x000fe8000c101504 */
[----:B------:R1:W-:Y:S04]  /*1ce40*/  ST.E.U16 desc[UR4][R2.64+-0x1e], R15 ;  /* 0xffffe20f02007985 */ /* 0x0003e8000c101504 */
[----:B------:R-:W-:Y:S04]  /*1ce50*/  ST.E.U16 desc[UR4][R4.64+-0x10], R91 ;  /* 0xfffff05b04007985 */ /* 0x000fe8000c101504 */
[----:B------:R-:W-:Y:S04]  /*1ce60*/  ST.E.U16 desc[UR4][R4.64+-0xe], R90 ;  /* 0xfffff25a04007985 */ /* 0x000fe8000c101504 */
[----:B------:R-:W-:Y:S04]  /*1ce70*/  ST.E.U16 desc[UR4][R8.64+-0x10], R89 ;  /* 0xfffff05908007985 */ /* 0x000fe8000c101504 */
[----:B------:R2:W-:Y:S04]  /*1ce80*/  ST.E.U16 desc[UR4][R8.64+-0xe], R88 ;  /* 0xfffff25808007985 */ /* 0x0005e8000c101504 */
[----:B------:R-:W-:Y:S04]  /*1ce90*/  ST.E.U16 desc[UR4][R6.64+-0x10], R12 ;  /* 0xfffff00c06007985 */ /* 0x000fe8000c101504 */
[----:B------:R2:W-:Y:S04]  /*1cea0*/  ST.E.U16 desc[UR4][R6.64+-0xe], R0 ;  /* 0xfffff20006007985 */ /* 0x0005e8000c101504 */
[----:B------:R-:W-:Y:S01]  /*1ceb0*/  ST.E.U16 desc[UR4][R2.64+-0x10], R11 ;  /* 0xfffff00b02007985 */ /* 0x000fe2000c101504 */
[----:B-1----:R-:W-:-:S03]  /*1cec0*/  IMAD.WIDE.U32 R14, R46, -0x326172a9, RZ ;  /* 0xcd9e8d572e0e7825 */ /* 0x002fc600078e00ff */
[----:B------:R1:W-:Y:S04]  /*1ced0*/  ST.E.U16 desc[UR4][R2.64+-0xe], R10 ;  /* 0xfffff20a02007985 */ /* 0x0003e8000c101504 */
[----:B---3--:R-:W3:Y:S04]  /*1cee0*/  LDSM.16.MT88.4 R20, [R171+0x4000] ;  /* 0x00400000ab14783b */ /* 0x008ee80000004200 */
[----:B----4-:R-:W4:Y:S01]  /*1cef0*/  LDSM.16.MT88.4 R24, [R188+0x4000] ;  /* 0x00400000bc18783b */ /* 0x010f220000004200 */
[----:B--2---:R-:W-:-:S04]  /*1cf00*/  IMAD.WIDE.U32 R8, R49, -0x326172a9, RZ ;  /* 0xcd9e8d5731087825 */ /* 0x004fc800078e00ff */
[----:B------:R-:W-:Y:S02]  /*1cf10*/  IMAD.MOV.U32 R145, RZ, RZ, R249 ;  /* 0x000000ffff917224 */ /* 0x000fe400078e00f9 */
[----:B------:R-:W-:Y:S01]  /*1cf20*/  IMAD.WIDE.U32 R6, R45, -0x326172a9, RZ ;  /* 0xcd9e8d572d067825 */ /* 0x000fe200078e00ff */
[----:B------:R-:W-:Y:S01]  /*1cf30*/  LOP3.LUT R28, R9, R218, R68, 0x96, !PT ;  /* 0x000000da091c7212 */ /* 0x000fe200078e9644 */
[----:B------:R-:W-:Y:S03]  /*1cf40*/  LDSM.16.MT88.4 R32, [R188+0x4400] ;  /* 0x00440000bc20783b */ /* 0x000fe60000004200 */
[----:B------:R-:W-:Y:S02]  /*1cf50*/  LOP3.LUT R0, R7, R222, R14, 0x96, !PT ;  /* 0x000000de07007212 */ /* 0x000fe400078e960e */
[C---:B------:R-:W-:Y:S02]  /*1cf60*/  LOP3.LUT R7, R6.reuse, 0xffff, RZ, 0xc0, !PT ;  /* 0x0000ffff06077812 */ /* 0x040fe400078ec0ff */
[----:B------:R-:W-:-:S02]  /*1cf70*/  LOP3.LUT R16, R6, 0xff, RZ, 0xc0, !PT ;  /* 0x000000ff06107812 */ /* 0x000fc400078ec0ff */
[--C-:B------:R-:W-:Y:S02]  /*1cf80*/  SHF.R.U32.HI R9, RZ, 0x10, R6.reuse ;  /* 0x00000010ff097819 */ /* 0x100fe40000011606 */
[----:B------:R-:W-:Y:S02]  /*1cf90*/  SHF.R.U32.HI R14, RZ, 0x18, R6 ;  /* 0x00000018ff0e7819 */ /* 0x000fe40000011606 */
[----:B------:R-:W-:Y:S01]  /*1cfa0*/  LOP3.LUT R6, R0, 0xffff, RZ, 0xc0, !PT ;  /* 0x0000ffff00067812 */ /* 0x000fe200078ec0ff */
[----:B-1----:R-:W-:Y:S01]  /*1cfb0*/  IMAD.WIDE.U32 R2, R52, -0x326172a9, RZ ;  /* 0xcd9e8d5734027825 */ /* 0x002fe200078e00ff */
[----:B------:R-:W-:Y:S02]  /*1cfc0*/  SHF.R.U32.HI R13, RZ, 0x8, R7 ;  /* 0x00000008ff0d7819 */ /* 0x000fe40000011607 */
        /* <DEDUP_REMOVED lines=8> */
[----:B------:R-:W-:Y:S02]  /*1d050*/  LOP3.LUT R0, R3, R222, R8, 0x96, !PT ;  /* 0x000000de03007212 */ /* 0x000fe400078e9608 */
[----:B------:R-:W-:Y:S02]  /*1d060*/  PRMT R7, R16, 0x5410, R13 ;  /* 0x0000541010077816 */ /* 0x000fe4000000000d */
[----:B------:R-:W-:Y:S02]  /*1d070*/  PRMT R8, R12, 0x5410, R14 ;  /* 0x000054100c087816 */ /* 0x000fe4000000000e */
[----:B------:R-:W-:Y:S02]  /*1d080*/  PRMT R9, R9, 0x5410, R10 ;  /* 0x0000541009097816 */ /* 0x000fe4000000000a */
[----:B------:R-:W-:Y:S02]  /*1d090*/  LOP3.LUT R13, R2, 0xffff, RZ, 0xc0, !PT ;  /* 0x0000ffff020d7812 */ /* 0x000fe400078ec0ff */
[----:B------:R-:W-:-:S02]  /*1d0a0*/  HSET2.LE.AND R3, R6, R249, PT ;  /* 0x000000f906037233 */ /* 0x000fc40003803000 */
[--C-:B------:R-:W-:Y:S02]  /*1d0b0*/  HSET2.LE.AND R6, R7, R249.reuse, PT ;  /* 0x000000f907067233 */ /* 0x100fe40003803000 */
[--C-:B------:R-:W-:Y:S02]  /*1d0c0*/  HSET2.LE.AND R7, R8, R249.reuse, PT ;  /* 0x000000f908077233 */ /* 0x100fe40003803000 */
[----:B------:R-:W-:Y:S02]  /*1d0d0*/  LOP3.LUT R17, R2, 0xff, RZ, 0xc0, !PT ;  /* 0x000000ff02117812 */ /* 0x000fe400078ec0ff */
[--C-:B------:R-:W-:Y:S02]  /*1d0e0*/  SHF.R.U32.HI R14, RZ, 0x10, R2.reuse ;  /* 0x00000010ff0e7819 */ /* 0x100fe40000011602 */
[----:B------:R-:W-:Y:S02]  /*1d0f0*/  SHF.R.U32.HI R16, RZ, 0x18, R2 ;  /* 0x00000018ff107819 */ /* 0x000fe40000011602 */
[----:B------:R-:W-:-:S02]  /*1d100*/  HSET2.LE.AND R9, R9, R249, PT ;  /* 0x000000f909097233 */ /* 0x000fc40003803000 */
[----:B------:R-:W-:Y:S02]  /*1d110*/  LOP3.LUT R2, R0, 0xffff, RZ, 0xc0, !PT ;  /* 0x0000ffff00027812 */ /* 0x000fe400078ec0ff */
[----:B------:R-:W-:Y:S02]  /*1d120*/  LOP3.LUT R62, R151, R221, R62, 0x96, !PT ;  /* 0x000000dd973e7212 */ /* 0x000fe400078e963e */
[----:B------:R-:W-:Y:S02]  /*1d130*/  LOP3.LUT R8, R166, R3, RZ, 0xc0, !PT ;  /* 0x00000003a6087212 */ /* 0x000fe400078ec0ff */
[----:B------:R-:W-:Y:S02]  /*1d140*/  SHF.R.U32.HI R3, RZ, 0x10, R0 ;  /* 0x00000010ff037819 */ /* 0x000fe40000011600 */
[----:B------:R-:W-:Y:S02]  /*1d150*/  LOP3.LUT R11, R163, R7, RZ, 0xc0, !PT ;  /* 0x00000007a30b7212 */ /* 0x000fe400078ec0ff */
[----:B------:R-:W-:Y:S01]  /*1d160*/  LOP3.LUT R14, R14, 0xff, RZ, 0xc0, !PT ;  /* 0x000000ff0e0e7812 */ /* 0x000fe200078ec0ff */
[----:B------:R-:W-:Y:S01]  /*1d170*/  IMAD.MOV.U32 R144, RZ, RZ, R79 ;  /* 0x000000ffff907224 */ /* 0x000fe200078e004f */
[----:B------:R-:W-:-:S02]  /*1d180*/  LOP3.LUT R12, R0, 0xff, RZ, 0xc0, !PT ;  /* 0x000000ff000c7812 */ /* 0x000fc400078ec0ff */
[----:B------:R-:W-:Y:S01]  /*1d190*/  SHF.R.U32.HI R7, RZ, 0x8, R2 ;  /* 0x00000008ff077819 */ /* 0x000fe20000011602 */
[----:B------:R-:W-:Y:S01]  /*1d1a0*/  IMAD.WIDE.U32 R138, R62, -0x326172a9, RZ ;  /* 0xcd9e8d573e8a7825 */ /* 0x000fe200078e00ff */
[----:B------:R-:W-:Y:S02]  /*1d1b0*/  LOP3.LUT R10, R164, R6, RZ, 0xc0, !PT ;  /* 0x00000006a40a7212 */ /* 0x000fe400078ec0ff */
[----:B------:R-:W-:Y:S02]  /*1d1c0*/  LOP3.LUT R9, R165, R9, RZ, 0xc0, !PT ;  /* 0x00000009a5097212 */ /* 0x000fe400078ec0ff */
[----:B------:R-:W-:Y:S02]  /*1d1d0*/  LOP3.LUT R2, R3, 0xff, RZ, 0xc0, !PT ;  /* 0x000000ff03027812 */ /* 0x000fe400078ec0ff */
[----:B------:R-:W-:Y:S02]  /*1d1e0*/  SHF.R.U32.HI R6, RZ, 0x18, R0 ;  /* 0x00000018ff067819 */ /* 0x000fe40000011600 */
[----:B------:R-:W-:-:S02]  /*1d1f0*/  PRMT R3, R14, 0x5410, R16 ;  /* 0x000054100e037816 */ /* 0x000fc40000000010 */
[----:B------:R-:W-:Y:S02]  /*1d200*/  PRMT R7, R12, 0x5410, R7 ;  /* 0x000054100c077816 */ /* 0x000fe40000000007 */
[----:B------:R-:W-:Y:S01]  /*1d210*/  SHF.R.U32.HI R13, RZ, 0x8, R13 ;  /* 0x00000008ff0d7819 */ /* 0x000fe2000001160d */
[----:B------:R-:W-:Y:S01]  /*1d220*/  IMAD.MOV.U32 R40, RZ, RZ, R63 ;  /* 0x000000ffff287224 */ /* 0x000fe200078e003f */
[-C--:B------:R-:W-:Y:S01]  /*1d230*/  LOP3.LUT R109, R55, R211.reuse, R78, 0x96, !PT ;  /* 0x000000d3376d7212 */ /* 0x080fe200078e964e */
[----:B------:R-:W-:Y:S01]  /*1d240*/  IMAD.MOV.U32 R41, RZ, RZ, R143 ;  /* 0x000000ffff297224 */ /* 0x000fe200078e008f */
[----:B------:R-:W-:Y:S01]  /*1d250*/  LOP3.LUT R131, R139, R220, R54, 0x96, !PT ;  /* 0x000000dc8b837212 */ /* 0x000fe200078e9636 */
[----:B------:R-:W-:Y:S01]  /*1d260*/  IMAD.MOV.U32 R42, RZ, RZ, R70 ;  /* 0x000000ffff2a7224 */ /* 0x000fe200078e0046 */
[----:B------:R-:W-:Y:S01]  /*1d270*/  LOP3.LUT R64, R53, R211, R108, 0x96, !PT ;  /* 0x000000d335407212 */ /* 0x000fe200078e966c */
[----:B------:R-:W-:Y:S01]  /*1d280*/  IMAD.MOV.U32 R43, RZ, RZ, R71 ;  /* 0x000000ffff2b7224 */ /* 0x000fe200078e0047 */
[----:B------:R-:W-:Y:S01]  /*1d290*/  PRMT R6, R2, 0x5410, R6 ;  /* 0x0000541002067816 */ /* 0x000fe20000000006 */
[----:B---3--:R-:W-:Y:S01]  /*1d2a0*/  HMMA.16816.F32 R52, R8, R20, R144 ;  /* 0x000000140834723c */ /* 0x008fe20000001890 */
[--C-:B------:R-:W-:Y:S01]  /*1d2b0*/  HSET2.LE.AND R2, R3, R249.reuse, PT ;  /* 0x000000f903027233 */ /* 0x100fe20003803000 */
[----:B------:R-:W-:Y:S01]  /*1d2c0*/  IMAD.MOV.U32 R124, RZ, RZ, R236 ;  /* 0x000000ffff7c7224 */ /* 0x000fe200078e00ec */
[----:B------:R-:W-:Y:S01]  /*1d2d0*/  PRMT R0, R17, 0x5410, R13 ;  /* 0x0000541011007816 */ /* 0x000fe2000000000d */
[----:B------:R-:W-:Y:S01]  /*1d2e0*/  IMAD.MOV.U32 R125, RZ, RZ, R237 ;  /* 0x000000ffff7d7224 */ /* 0x000fe200078e00ed */
[----:B------:R-:W-:Y:S01]  /*1d2f0*/  HSET2.LE.AND R3, R7, R249, PT ;  /* 0x000000f907037233 */ /* 0x000fe20003803000 */
[----:B------:R-:W-:Y:S01]  /*1d300*/  IMAD.MOV.U32 R126, RZ, RZ, R86 ;  /* 0x000000ffff7e7224 */ /* 0x000fe200078e0056 */
[----:B------:R-:W-:Y:S01]  /*1d310*/  LOP3.LUT R12, R15, R218, R72, 0x96, !PT ;  /* 0x000000da0f0c7212 */ /* 0x000fe200078e9648 */
[----:B------:R-:W-:-:S02]  /*1d320*/  IMAD.MOV.U32 R127, RZ, RZ, R84 ;  /* 0x000000ffff7f7224 */ /* 0x000fc400078e0054 */
[----:B------:R-:W-:Y:S02]  /*1d330*/  IMAD.MOV.U32 R144, RZ, RZ, R83 ;  /* 0x000000ffff907224 */ /* 0x000fe400078e0053 */
[----:B------:R-:W-:Y:S02]  /*1d340*/  IMAD.MOV.U32 R145, RZ, RZ, R238 ;  /* 0x000000ffff917224 */ /* 0x000fe400078e00ee */
[----:B------:R-:W-:Y:S02]  /*1d350*/  IMAD.MOV.U32 R146, RZ, RZ, R154 ;  /* 0x000000ffff927224 */ /* 0x000fe400078e009a */
[----:B------:R-:W-:Y:S01]  /*1d360*/  IMAD.MOV.U32 R147, RZ, RZ, R155 ;  /* 0x000000ffff937224 */ /* 0x000fe200078e009b */
[----:B------:R-:W-:Y:S01]  /*1d370*/  HSET2.LE.AND R0, R0, R249, PT ;  /* 0x000000f900007233 */ /* 0x000fe20003803000 */
[----:B------:R-:W-:Y:S01]  /*1d380*/  HMMA.16816.F32 R48, R8, R22, R40 ;  /* 0x000000160830723c */ /* 0x000fe20000001828 */
[----:B------:R-:W-:Y:S02]  /*1d390*/  LOP3.LUT R19, R160, R2, RZ, 0xc0, !PT ;  /* 0x00000002a0137212 */ /* 0x000fe400078ec0ff */
[----:B------:R-:W-:Y:S01]  /*1d3a0*/  LOP3.LUT R16, R162, R3, RZ, 0xc0, !PT ;  /* 0x00000003a2107212 */ /* 0x000fe200078ec0ff */
[----:B------:R-:W-:-:S02]  /*1d3b0*/  IMAD.WIDE.U32 R2, R12, -0x2daee0ad, RZ ;  /* 0xd2511f530c027825 */ /* 0x000fc400078e00ff */
[----:B----4-:R-:W-:Y:S02]  /*1d3c0*/  HMMA.16816.F32 R44, R8, R24, R124 ;  /* 0x00000018082c723c */ /* 0x010fe4000000187c */
[----:B------:R-:W-:Y:S01]  /*1d3d0*/  IMAD.WIDE.U32 R98, R75, -0x326172a9, RZ ;  /* 0xcd9e8d574b627825 */ /* 0x000fe200078e00ff */
[----:B------:R-:W-:-:S03]  /*1d3e0*/  LOP3.LUT R18, R161, R0, RZ, 0xc0, !PT ;  /* 0x00000000a1127212 */ /* 0x000fc600078ec0ff */
[----:B------:R-:W-:Y:S01]  /*1d3f0*/  HMMA.16816.F32 R40, R8, R26, R144 ;  /* 0x0000001a0828723c */ /* 0x000fe20000001890 */
[----:B------:R-:W-:-:S06]  /*1d400*/  LOP3.LUT R0, R3, R223, R56, 0x96, !PT ;  /* 0x000000df03007212 */ /* 0x000fcc00078e9638 */
[----:B------:R-:W-:Y:S01]  /*1d410*/  IMAD.WIDE.U32 R8, R76, -0x326172a9, RZ ;  /* 0xcd9e8d574c087825 */ /* 0x000fe200078e00ff */
[----:B------:R-:W-:Y:S02]  /*1d420*/  HSET2.LE.AND R6, R6, R249, PT ;  /* 0x000000f906067233 */ /* 0x000fe40003803000 */
[C---:B------:R-:W-:Y:S02]  /*1d430*/  LOP3.LUT R14, R2.reuse, 0xff, RZ, 0xc0, !PT ;  /* 0x000000ff020e7812 */ /* 0x040fe400078ec0ff */
[----:B------:R-:W-:Y:S02]  /*1d440*/  LOP3.LUT R93, R99, R220, R8, 0x96, !PT ;  /* 0x000000dc635d7212 */ /* 0x000fe400078e9608 */
[----:B------:R-:W-:Y:S02]  /*1d450*/  LOP3.LUT R8, R2, 0xffff, RZ, 0xc0, !PT ;  /* 0x0000ffff02087812 */ /* 0x000fe400078ec0ff */
[--C-:B------:R-:W-:Y:S02]  /*1d460*/  SHF.R.U32.HI R11, RZ, 0x10, R2.reuse ;  /* 0x00000010ff0b7819 */ /* 0x100fe40000011602 */
[----:B------:R-:W-:-:S02]  /*1d470*/  SHF.R.U32.HI R13, RZ, 0x18, R2 ;  /* 0x00000018ff0d7819 */ /* 0x000fc40000011602 */
[----:B------:R-:W-:Y:S02]  /*1d480*/  LOP3.LUT R2, R0, 0xffff, RZ, 0xc0, !PT ;  /* 0x0000ffff00027812 */ /* 0x000fe400078ec0ff */
[----:B------:R-:W-:Y:S02]  /*1d490*/  SHF.R.U32.HI R3, RZ, 0x10, R0 ;  /* 0x00000010ff037819 */ /* 0x000fe40000011600 */
[----:B------:R-:W-:Y:S02]  /*1d4a0*/  LOP3.LUT R96, R9, R211, R108, 0x96, !PT ;  /* 0x000000d309607212 */ /* 0x000fe400078e966c */
[----:B------:R-:W-:Y:S01]  /*1d4b0*/  LOP3.LUT R17, R169, R6, RZ, 0xc0, !PT ;  /* 0x00000006a9117212 */ /* 0x000fe200078ec0ff */
[----:B------:R-:W-:Y:S01]  /*1d4c0*/  IMAD.WIDE.U32 R6, R28, -0x2daee0ad, RZ ;  /* 0xd2511f531c067825 */ /* 0x000fe200078e00ff */
[----:B------:R-:W-:Y:S01]  /*1d4d0*/  LOP3.LUT R10, R0, 0xff, RZ, 0xc0, !PT ;  /* 0x000000ff000a7812 */ /* 0x000fe200078ec0ff */
[----:B------:R-:W1:Y:S01]  /*1d4e0*/  LDSM.16.MT88.4 R28, [R171+0x4400] ;  /* 0x00440000ab1c783b */ /* 0x000e620000004200 */
[----:B------:R-:W-:-:S02]  /*1d4f0*/  SHF.R.U32.HI R9, RZ, 0x18, R0 ;  /* 0x00000018ff097819 */ /* 0x000fc40000011600 */
[----:B------:R-:W-:Y:S02]  /*1d500*/  SHF.R.U32.HI R0, RZ, 0x8, R2 ;  /* 0x00000008ff007819 */ /* 0x000fe40000011602 */
[----:B------:R-:W-:Y:S02]  /*1d510*/  LOP3.LUT R2, R3, 0xff, RZ, 0xc0, !PT ;  /* 0x000000ff03027812 */ /* 0x000fe400078ec0ff */
[----:B------:R-:W-:Y:S02]  /*1d520*/  SHF.R.U32.HI R8, RZ, 0x8, R8 ;  /* 0x00000008ff087819 */ /* 0x000fe40000011608 */
[----:B------:R-:W-:Y:S02]  /*1d530*/  LOP3.LUT R11, R11, 0xff, RZ, 0xc0, !PT ;  /* 0x000000ff0b0b7812 */ /* 0x000fe400078ec0ff */
[----:B------:R-:W-:Y:S02]  /*1d540*/  PRMT R0, R10, 0x5410, R0 ;  /* 0x000054100a007816 */ /* 0x000fe40000000000 */
[----:B------:R-:W-:Y:S01]  /*1d550*/  PRMT R2, R2, 0x5410, R9 ;  /* 0x0000541002027816 */ /* 0x000fe20000000009 */
[----:B------:R-:W-:Y:S01]  /*1d560*/  IMAD.MOV.U32 R124, RZ, RZ, R158 ;  /* 0x000000ffff7c7224 */ /* 0x000fe200078e009e */
[----:B------:R-:W-:Y:S01]  /*1d570*/  PRMT R3, R14, 0x5410, R8 ;  /* 0x000054100e037816 */ /* 0x000fe20000000008 */
[----:B------:R-:W-:Y:S01]  /*1d580*/  IMAD.MOV.U32 R125, RZ, RZ, R159 ;  /* 0x000000ffff7d7224 */ /* 0x000fe200078e009f */
[----:B------:R-:W-:Y:S01]  /*1d590*/  PRMT R8, R11, 0x5410, R13 ;  /* 0x000054100b087816 */ /* 0x000fe2000000000d */
[----:B------:R-:W-:Y:S01]  /*1d5a0*/  IMAD.MOV.U32 R126, RZ, RZ, R77 ;  /* 0x000000ffff7e7224 */ /* 0x000fe200078e004d */
[--C-:B------:R-:W-:Y:S01]  /*1d5b0*/  HSET2.LE.AND R0, R0, R249.reuse, PT ;  /* 0x000000f900007233 */ /* 0x100fe20003803000 */
[----:B------:R-:W-:Y:S01]  /*1d5c0*/  IMAD.MOV.U32 R127, RZ, RZ, R168 ;  /* 0x000000ffff7f7224 */ /* 0x000fe200078e00a8 */
[----:B------:R-:W-:Y:S01]  /*1d5d0*/  HSET2.LE.AND R2, R2, R249, PT ;  /* 0x000000f902027233 */ /* 0x000fe20003803000 */
[----:B------:R-:W-:Y:S01]  /*1d5e0*/  IMAD.MOV.U32 R144, RZ, RZ, R210 ;  /* 0x000000ffff907224 */ /* 0x000fe200078e00d2 */
[----:B------:R-:W-:Y:S01]  /*1d5f0*/  LOP3.LUT R12, R7, R223, R60, 0x96, !PT ;  /* 0x000000df070c7212 */ /* 0x000fe200078e963c */
[----:B------:R-:W-:-:S02]  /*1d600*/  IMAD.MOV.U32 R145, RZ, RZ, R209 ;  /* 0x000000ffff917224 */ /* 0x000fc400078e00d1 */
[----:B------:R-:W-:Y:S02]  /*1d610*/  IMAD.MOV.U32 R146, RZ, RZ, R208 ;  /* 0x000000ffff927224 */ /* 0x000fe400078e00d0 */
[----:B------:R-:W-:Y:S01]  /*1d620*/  IMAD.MOV.U32 R147, RZ, RZ, R207 ;  /* 0x000000ffff937224 */ /* 0x000fe200078e00cf */
[----:B------:R-:W-:Y:S01]  /*1d630*/  LOP3.LUT R13, R6, 0xffff, RZ, 0xc0, !PT ;  /* 0x0000ffff060d7812 */ /* 0x000fe200078ec0ff */
[----:B------:R-:W-:Y:S01]  /*1d640*/  IMAD.WIDE.U32 R36, R59, -0x2daee0ad, RZ ;  /* 0xd2511f533b247825 */ /* 0x000fe200078e00ff */
[--C-:B------:R-:W-:Y:S01]  /*1d650*/  HSET2.LE.AND R3, R3, R249.reuse, PT ;  /* 0x000000f903037233 */ /* 0x100fe20003803000 */
[----:B------:R2:W5:Y:S01]  /*1d660*/  LDL.LU R168, [R1+0x41c] ;  /* 0x00041c0001a87983 */ /* 0x0005620000300800 */
[----:B------:R-:W-:Y:S01]  /*1d670*/  HSET2.LE.AND R7, R8, R249, PT ;  /* 0x000000f908077233 */ /* 0x000fe20003803000 */
[C---:B------:R-:W-:Y:S01]  /*1d680*/  HMMA.16816.F32 R56, R16.reuse, R20, R124 ;  /* 0x000000141038723c */ /* 0x040fe2000000187c */
[----:B------:R-:W-:Y:S01]  /*1d690*/  LOP3.LUT R8, R176, R0, RZ, 0xc0, !PT ;  /* 0x00000000b0087212 */ /* 0x000fe200078ec0ff */
[----:B------:R-:W-:Y:S01]  /*1d6a0*/  IMAD.MOV.U32 R162, RZ, RZ, R87 ;  /* 0x000000ffffa27224 */ /* 0x000fe200078e0057 */
[----:B------:R-:W-:Y:S01]  /*1d6b0*/  LOP3.LUT R9, R174, R2, RZ, 0xc0, !PT ;  /* 0x00000002ae097212 */ /* 0x000fe200078ec0ff */
[----:B------:R-:W-:Y:S01]  /*1d6c0*/  IMAD.WIDE.U32 R14, R64, -0x2daee0ad, RZ ;  /* 0xd2511f53400e7825 */ /* 0x000fe200078e00ff */
[----:B------:R-:W-:Y:S01]  /*1d6d0*/  LOP3.LUT R0, R12, 0xffff, RZ, 0xc0, !PT ;  /* 0x0000ffff0c007812 */ /* 0x000fe200078ec0ff */
[----:B------:R-:W-:Y:S01]  /*1d6e0*/  HMMA.16816.F32 R60, R16, R22, R144 ;  /* 0x00000016103c723c */ /* 0x000fe20000001890 */
[----:B------:R-:W-:Y:S01]  /*1d6f0*/  SHF.R.U32.HI R20, RZ, 0x10, R6 ;  /* 0x00000010ff147819 */ /* 0x000fe20000011606 */
[----:B------:R-:W-:Y:S01]  /*1d700*/  IMAD.WIDE.U32 R90, R119, -0x2daee0ad, RZ ;  /* 0xd2511f53775a7825 */ /* 0x000fe200078e00ff */
[----:B------:R-:W-:Y:S01]  /*1d710*/  SHF.R.U32.HI R2, RZ, 0x10, R12 ;  /* 0x00000010ff027819 */ /* 0x000fe2000001160c */
[----:B------:R2:W5:Y:S01]  /*1d720*/  LDL.LU R169, [R1+0x418] ;  /* 0x0004180001a97983 */ /* 0x0005620000300800 */
[----:B------:R-:W-:-:S02]  /*1d730*/  SHF.R.U32.HI R21, RZ, 0x18, R6 ;  /* 0x00000018ff157819 */ /* 0x000fc40000011606 */
[----:B------:R-:W-:Y:S02]  /*1d740*/  LOP3.LUT R22, R6, 0xff, RZ, 0xc0, !PT ;  /* 0x000000ff06167812 */ /* 0x000fe400078ec0ff */
[----:B------:R-:W-:Y:S02]  /*1d750*/  LOP3.LUT R10, R167, R3, RZ, 0xc0, !PT ;  /* 0x00000003a70a7212 */ /* 0x000fe400078ec0ff */
[----:B------:R-:W-:Y:S01]  /*1d760*/  LOP3.LUT R11, R173, R7, RZ, 0xc0, !PT ;  /* 0x00000007ad0b7212 */ /* 0x000fe200078ec0ff */
[----:B------:R-:W-:Y:S01]  /*1d770*/  IMAD.MOV.U32 R124, RZ, RZ, R206 ;  /* 0x000000ffff7c7224 */ /* 0x000fe200078e00ce */
[----:B------:R-:W-:Y:S01]  /*1d780*/  SHF.R.U32.HI R3, RZ, 0x8, R13 ;  /* 0x00000008ff037819 */ /* 0x000fe2000001160d */
[----:B------:R-:W-:Y:S01]  /*1d790*/  IMAD.MOV.U32 R125, RZ, RZ, R205 ;  /* 0x000000ffff7d7224 */ /* 0x000fe200078e00cd */
[----:B------:R-:W-:Y:S01]  /*1d7a0*/  LOP3.LUT R7, R12, 0xff, RZ, 0xc0, !PT ;  /* 0x000000ff0c077812 */ /* 0x000fe200078ec0ff */
        /* <DEDUP_REMOVED lines=12> */
[----:B------:R-:W-:Y:S01]  /*1d870*/  IMAD.MOV.U32 R87, RZ, RZ, R85 ;  /* 0x000000ffff577224 */ /* 0x000fe200078e0055 */
[----:B------:R-:W-:-:S02]  /*1d880*/  PRMT R3, R13, 0x5410, R21 ;  /* 0x000054100d037816 */ /* 0x000fc40000000015 */
[----:B------:R-:W-:Y:S01]  /*1d890*/  LOP3.LUT R37, R37, R219, R128, 0x96, !PT ;  /* 0x000000db25257212 */ /* 0x000fe200078e9680 */
[----:B------:R-:W-:Y:S01]  /*1d8a0*/  IMAD.MOV.U32 R160, RZ, RZ, R162 ;  /* 0x000000ffffa07224 */ /* 0x000fe200078e00a2 */
[----:B------:R-:W-:Y:S01]  /*1d8b0*/  PRMT R6, R2, 0x5410, R12 ;  /* 0x0000541002067816 */ /* 0x000fe2000000000c */
[----:B------:R-:W-:Y:S01]  /*1d8c0*/  IMAD.WIDE.U32 R84, R80, -0x2daee0ad, RZ ;  /* 0xd2511f5350547825 */ /* 0x000fe200078e00ff */
[--C-:B------:R-:W-:Y:S01]  /*1d8d0*/  HSET2.LE.AND R2, R3, R249.reuse, PT ;  /* 0x000000f903027233 */ /* 0x100fe20003803000 */
[C---:B------:R-:W-:Y:S01]  /*1d8e0*/  HMMA.16816.F32 R72, R16.reuse, R24, R124 ;  /* 0x000000181048723c */ /* 0x040fe2000000187c */
[--C-:B------:R-:W-:Y:S01]  /*1d8f0*/  HSET2.LE.AND R3, R7, R249.reuse, PT ;  /* 0x000000f907037233 */ /* 0x100fe20003803000 */
[----:B------:R-:W-:Y:S01]  /*1d900*/  IMAD.WIDE.U32 R94, R131, -0x2daee0ad, RZ ;  /* 0xd2511f53835e7825 */ /* 0x000fe200078e00ff */
[----:B------:R-:W-:Y:S01]  /*1d910*/  HSET2.LE.AND R6, R6, R249, PT ;  /* 0x000000f906067233 */ /* 0x000fe20003803000 */
[----:B------:R2:W5:Y:S02]  /*1d920*/  LDL.LU R210, [R1+0x414] ;  /* 0x0004140001d27983 */ /* 0x0005640000300800 */
[----:B------:R-:W-:Y:S01]  /*1d930*/  HMMA.16816.F32 R68, R16, R26, R144 ;  /* 0x0000001a1044723c */ /* 0x000fe20000001890 */
[----:B------:R-:W-:Y:S01]  /*1d940*/  LOP3.LUT R12, R193, R3, RZ, 0xc0, !PT ;  /* 0x00000003c10c7212 */ /* 0x000fe200078ec0ff */
[----:B------:R-:W-:Y:S01]  /*1d950*/  IMAD.MOV.U32 R162, RZ, RZ, R87 ;  /* 0x000000ffffa27224 */ /* 0x000fe200078e0057 */
[----:B------:R-:W-:-:S03]  /*1d960*/  LOP3.LUT R13, R192, R6, RZ, 0xc0, !PT ;  /* 0x00000006c00d7212 */ /* 0x000fc600078ec0ff */
[----:B-1----:R-:W-:Y:S01]  /*1d970*/  HMMA.16816.F32 R76, R8, R28, R52 ;  /* 0x0000001c084c723c */ /* 0x002fe20000001834 */
[----:B------:R-:W-:-:S05]  /*1d980*/  LOP3.LUT R16, R85, R217, R14, 0x96, !PT ;  /* 0x000000d955107212 */ /* 0x000fca00078e960e */
[C---:B------:R-:W-:Y:S01]  /*1d990*/  HMMA.16816.F32 R64, R8.reuse, R30, R48 ;  /* 0x0000001e0840723c */ /* 0x040fe20000001830 */
[----:B------:R-:W-:Y:S01]  /*1d9a0*/  LOP3.LUT R17, R15, R219, R118, 0x96, !PT ;  /* 0x000000db0f117212 */ /* 0x000fe200078e9676 */
[----:B------:R-:W-:Y:S01]  /*1d9b0*/  IMAD.WIDE.U32 R6, R37, -0x326172a9, RZ ;  /* 0xcd9e8d5725067825 */ /* 0x000fe200078e00ff */
[----:B------:R-:W-:Y:S01]  /*1d9c0*/  LOP3.LUT R15, R194, R2, RZ, 0xc0, !PT ;  /* 0x00000002c20f7212 */ /* 0x000fe200078ec0ff */
[----:B------:R-:W1:Y:S01]  /*1d9d0*/  LDSM.16.MT88.4 R24, [R171+0x4800] ;  /* 0x00480000ab18783b */ /* 0x000e620000004200 */
[----:B------:R-:W-:Y:S01]  /*1d9e0*/  HSET2.LE.AND R0, R0, R249, PT ;  /* 0x000000f900007233 */ /* 0x000fe20003803000 */
[----:B------:R-:W-:Y:S01]  /*1d9f0*/  IMAD.WIDE.U32 R2, R16, -0x326172a9, RZ ;  /* 0xcd9e8d5710027825 */ /* 0x000fe200078e00ff */
[----:B------:R-:W-:Y:S01]  /*1da00*/  LOP3.LUT R21, R7, R218, R130, 0x96, !PT ;  /* 0x000000da07157212 */ /* 0x000fe200078e9682 */
[----:B------:R-:W-:Y:S01]  /*1da10*/  HMMA.16816.F32 R40, R8, R34, R40 ;  /* 0x000000220828723c */ /* 0x000fe20000001828 */
[----:B------:R2:W5:Y:S01]  /*1da20*/  LDL.LU R209, [R1+0x410] ;  /* 0x0004100001d17983 */ /* 0x0005620000300800 */
[----:B------:R-:W-:Y:S01]  /*1da30*/  IMAD.WIDE.U32 R18, R17, -0x326172a9, RZ ;  /* 0xcd9e8d5711127825 */ /* 0x000fe200078e00ff */
[----:B------:R-:W-:-:S03]  /*1da40*/  LOP3.LUT R14, R195, R0, RZ, 0xc0, !PT ;  /* 0x00000000c30e7212 */ /* 0x000fc600078ec0ff */
[----:B------:R-:W-:Y:S01]  /*1da50*/  IMAD.WIDE.U32 R86, R82, -0x2daee0ad, RZ ;  /* 0xd2511f5352567825 */ /* 0x000fe200078e00ff */
[----:B------:R-:W-:Y:S01]  /*1da60*/  LOP3.LUT R7, R2, 0xffff, RZ, 0xc0, !PT ;  /* 0x0000ffff02077812 */ /* 0x000fe200078ec0ff */
[----:B------:R-:W-:Y:S01]  /*1da70*/  HMMA.16816.F32 R52, R8, R32, R44 ;  /* 0x000000200834723c */ /* 0x000fe2000000182c */
[----:B------:R-:W-:Y:S01]  /*1da80*/  LOP3.LUT R0, R3, R222, R18, 0x96, !PT ;  /* 0x000000de03007212 */ /* 0x000fe200078e9612 */
[----:B------:R-:W-:Y:S01]  /*1da90*/  IMAD.WIDE.U32 R22, R81, -0x2daee0ad, RZ ;  /* 0xd2511f5351167825 */ /* 0x000fe200078e00ff */
[----:B------:R-:W-:Y:S01]  /*1daa0*/  SHF.R.U32.HI R17, RZ, 0x8, R7 ;  /* 0x00000008ff117819 */ /* 0x000fe20000011607 */
[----:B------:R2:W5:Y:S03]  /*1dab0*/  LDL.LU R208, [R1+0x40c] ;  /* 0x00040c0001d07983 */ /* 0x0005660000300800 */
[----:B------:R-:W-:Y:S02]  /*1dac0*/  LOP3.LUT R8, R87, R217, R36, 0x96, !PT ;  /* 0x000000d957087212 */ /* 0x000fe400078e9624 */
[----:B------:R-:W-:Y:S01]  /*1dad0*/  SHF.R.U32.HI R9, RZ, 0x10, R2 ;  /* 0x00000010ff097819 */ /* 0x000fe20000011602 */
[----:B------:R-:W3:Y:S01]  /*1dae0*/  LDSM.16.MT88.4 R36, [R188+0x4800] ;  /* 0x00480000bc24783b */ /* 0x000ee20000004200 */
[----:B------:R-:W-:-:S02]  /*1daf0*/  LOP3.LUT R7, R0, 0xffff, RZ, 0xc0, !PT ;  /* 0x0000ffff00077812 */ /* 0x000fc400078ec0ff */
[----:B------:R-:W-:Y:S01]  /*1db00*/  LOP3.LUT R20, R2, 0xff, RZ, 0xc0, !PT ;  /* 0x000000ff02147812 */ /* 0x000fe200078ec0ff */
[C---:B------:R-:W-:Y:S01]  /*1db10*/  HMMA.16816.F32 R48, R12.reuse, R28, R56 ;  /* 0x0000001c0c30723c */ /* 0x040fe20000001838 */
[----:B------:R-:W-:Y:S01]  /*1db20*/  SHF.R.U32.HI R18, RZ, 0x18, R2 ;  /* 0x00000018ff127819 */ /* 0x000fe20000011602 */
[----:B------:R-:W-:Y:S01]  /*1db30*/  IMAD.WIDE.U32 R2, R8, -0x326172a9, RZ ;  /* 0xcd9e8d5708027825 */ /* 0x000fe200078e00ff */
[----:B------:R-:W-:Y:S01]  /*1db40*/  LOP3.LUT R10, R9, 0xff, RZ, 0xc0, !PT ;  /* 0x000000ff090a7812 */ /* 0x000fe200078ec0ff */
[----:B------:R2:W5:Y:S01]  /*1db50*/  LDL.LU R207, [R1+0x408] ;  /* 0x0004080001cf7983 */ /* 0x0005620000300800 */
[----:B------:R-:W-:Y:S02]  /*1db60*/  LOP3.LUT R16, R0, 0xff, RZ, 0xc0, !PT ;  /* 0x000000ff00107812 */ /* 0x000fe400078ec0ff */
[--C-:B------:R-:W-:Y:S02]  /*1db70*/  SHF.R.U32.HI R8, RZ, 0x10, R0.reuse ;  /* 0x00000010ff087819 */ /* 0x100fe40000011600 */
[----:B------:R-:W-:Y:S01]  /*1db80*/  SHF.R.U32.HI R11, RZ, 0x18, R0 ;  /* 0x00000018ff0b7819 */ /* 0x000fe20000011600 */
[----:B------:R-:W-:Y:S01]  /*1db90*/  HMMA.16816.F32 R60, R12, R30, R60 ;  /* 0x0000001e0c3c723c */ /* 0x000fe2000000183c */
[----:B------:R-:W-:-:S05]  /*1dba0*/  SHF.R.U32.HI R9, RZ, 0x8, R7 ;  /* 0x00000008ff097819 */ /* 0x000fca0000011607 */
[C---:B------:R-:W-:Y:S01]  /*1dbb0*/  HMMA.16816.F32 R44, R12.reuse, R34, R68 ;  /* 0x000000220c2c723c */ /* 0x040fe20000001844 */
[----:B------:R-:W-:Y:S02]  /*1dbc0*/  LOP3.LUT R0, R3, R222, R6, 0x96, !PT ;  /* 0x000000de03007212 */ /* 0x000fe400078e9606 */
[----:B------:R-:W-:Y:S02]  /*1dbd0*/  LOP3.LUT R89, R23, R219, R136, 0x96, !PT ;  /* 0x000000db17597212 */ /* 0x000fe400078e9688 */
[----:B------:R-:W-:Y:S01]  /*1dbe0*/  LOP3.LUT R87, R91, R217, R22, 0x96, !PT ;  /* 0x000000d95b577212 */ /* 0x000fe200078e9616 */
[----:B------:R-:W-:Y:S01]  /*1dbf0*/  HMMA.16816.F32 R56, R12, R32, R72 ;  /* 0x000000200c38723c */ /* 0x000fe20000001848 */
[----:B------:R-:W-:Y:S01]  /*1dc00*/  LOP3.LUT R8, R8, 0xff, RZ, 0xc0, !PT ;  /* 0x000000ff08087812 */ /* 0x000fe200078ec0ff */
[----:B------:R-:W-:Y:S01]  /*1dc10*/  LDSM.16.MT88.4 R32, [R188+0x4c00] ;  /* 0x004c0000bc20783b */ /* 0x000fe20000004200 */
[----:B------:R-:W-:Y:S02]  /*1dc20*/  PRMT R6, R16, 0x5410, R9 ;  /* 0x0000541010067816 */ /* 0x000fe40000000009 */
[----:B------:R-:W-:Y:S01]  /*1dc30*/  PRMT R7, R20, 0x5410, R17 ;  /* 0x0000541014077816 */ /* 0x000fe20000000011 */
[----:B------:R-:W-:Y:S01]  /*1dc40*/  IMAD.WIDE.U32 R28, R107, -0x2daee0ad, RZ ;  /* 0xd2511f536b1c7825 */ /* 0x000fe200078e00ff */
[----:B------:R-:W-:Y:S01]  /*1dc50*/  PRMT R10, R10, 0x5410, R18 ;  /* 0x000054100a0a7816 */ /* 0x000fe20000000012 */
[----:B------:R2:W5:Y:S01]  /*1dc60*/  LDL.LU R206, [R1+0x404] ;  /* 0x0004040001ce7983 */ /* 0x0005620000300800 */
[----:B------:R-:W-:-:S02]  /*1dc70*/  PRMT R8, R8, 0x5410, R11 ;  /* 0x0000541008087816 */ /* 0x000fc4000000000b */
[C---:B------:R-:W-:Y:S01]  /*1dc80*/  LOP3.LUT R16, R2.reuse, 0xffff, RZ, 0xc0, !PT ;  /* 0x0000ffff02107812 */ /* 0x040fe200078ec0ff */
[----:B------:R-:W-:Y:S01]  /*1dc90*/  IMAD.WIDE.U32 R30, R109, -0x2daee0ad, RZ ;  /* 0xd2511f536d1e7825 */ /* 0x000fe200078e00ff */
[--C-:B------:R-:W-:Y:S01]  /*1dca0*/  HSET2.LE.AND R3, R6, R249.reuse, PT ;  /* 0x000000f906037233 */ /* 0x100fe20003803000 */
[----:B------:R2:W5:Y:S01]  /*1dcb0*/  LDL.LU R205, [R1+0x400] ;  /* 0x0004000001cd7983 */ /* 0x0005620000300800 */
[--C-:B------:R-:W-:Y:S02]  /*1dcc0*/  HSET2.LE.AND R6, R7, R249.reuse, PT ;  /* 0x000000f907067233 */ /* 0x100fe40003803000 */
[----:B------:R-:W-:Y:S01]  /*1dcd0*/  HSET2.LE.AND R7, R10, R249, PT ;  /* 0x000000f90a077233 */ /* 0x000fe20003803000 */
[----:B------:R2:W5:Y:S01]  /*1dce0*/  LDL.LU R204, [R1+0x3fc] ;  /* 0x0003fc0001cc7983 */ /* 0x0005620000300800 */
[----:B------:R-:W-:Y:S02]  /*1dcf0*/  LOP3.LUT R20, R2, 0xff, RZ, 0xc0, !PT ;  /* 0x000000ff02147812 */ /* 0x000fe400078ec0ff */
[--C-:B------:R-:W-:Y:S01]  /*1dd00*/  SHF.R.U32.HI R17, RZ, 0x10, R2.reuse ;  /* 0x00000010ff117819 */ /* 0x100fe20000011602 */
[----:B------:R2:W5:Y:S01]  /*1dd10*/  LDL.LU R203, [R1+0x3f8] ;  /* 0x0003f80001cb7983 */ /* 0x0005620000300800 */
[----:B------:R-:W-:-:S02]  /*1dd20*/  SHF.R.U32.HI R18, RZ, 0x18, R2 ;  /* 0x00000018ff127819 */ /* 0x000fc40000011602 */
[----:B------:R-:W-:Y:S01]  /*1dd30*/  HSET2.LE.AND R9, R8, R249, PT ;  /* 0x000000f908097233 */ /* 0x000fe20003803000 */
[----:B------:R2:W5:Y:S01]  /*1dd40*/  LDL.LU R202, [R1+0x3f4] ;  /* 0x0003f40001ca7983 */ /* 0x0005620000300800 */
[----:B------:R-:W-:Y:S02]  /*1dd50*/  LOP3.LUT R2, R0, 0xffff, RZ, 0xc0, !PT ;  /* 0x0000ffff00027812 */ /* 0x000fe400078ec0ff */
[----:B------:R-:W-:Y:S01]  /*1dd60*/  LOP3.LUT R8, R180, R3, RZ, 0xc0, !PT ;  /* 0x00000003b4087212 */ /* 0x000fe200078ec0ff */
[----:B------:R2:W5:Y:S01]  /*1dd70*/  LDL.LU R198, [R1+0x3f0] ;  /* 0x0003f00001c67983 */ /* 0x0005620000300800 */
[----:B------:R-:W-:Y:S02]  /*1dd80*/  SHF.R.U32.HI R3, RZ, 0x10, R0 ;  /* 0x00000010ff037819 */ /* 0x000fe40000011600 */
[----:B------:R-:W-:Y:S01]  /*1dd90*/  LOP3.LUT R11, R177, R7, RZ, 0xc0, !PT ;  /* 0x00000007b10b7212 */ /* 0x000fe200078ec0ff */
[----:B------:R2:W5:Y:S01]  /*1dda0*/  LDL.LU R197, [R1+0x3ec] ;  /* 0x0003ec0001c57983 */ /* 0x0005620000300800 */
[----:B------:R-:W-:-:S02]  /*1ddb0*/  LOP3.LUT R14, R17, 0xff, RZ, 0xc0, !PT ;  /* 0x000000ff110e7812 */ /* 0x000fc400078ec0ff */
[----:B------:R-:W-:Y:S01]  /*1ddc0*/  LOP3.LUT R12, R0, 0xff, RZ, 0xc0, !PT ;  /* 0x000000ff000c7812 */ /* 0x000fe200078ec0ff */
[----:B------:R2:W5:Y:S01]  /*1ddd0*/  LDL.LU R196, [R1+0x3e8] ;  /* 0x0003e80001c47983 */ /* 0x0005620000300800 */
[----:B------:R-:W-:Y:S02]  /*1dde0*/  SHF.R.U32.HI R7, RZ, 0x8, R2 ;  /* 0x00000008ff077819 */ /* 0x000fe40000011602 */
[----:B------:R-:W-:Y:S01]  /*1ddf0*/  LOP3.LUT R10, R178, R6, RZ, 0xc0, !PT ;  /* 0x00000006b20a7212 */ /* 0x000fe200078ec0ff */
[----:B------:R2:W5:Y:S01]  /*1de00*/  LDL.LU R195, [R1+0x3e4] ;  /* 0x0003e40001c37983 */ /* 0x0005620000300800 */
[----:B------:R-:W-:Y:S02]  /*1de10*/  LOP3.LUT R2, R3, 0xff, RZ, 0xc0, !PT ;  /* 0x000000ff03027812 */ /* 0x000fe400078ec0ff */
[----:B------:R-:W-:Y:S01]  /*1de20*/  SHF.R.U32.HI R6, RZ, 0x18, R0 ;  /* 0x00000018ff067819 */ /* 0x000fe20000011600 */
[----:B------:R2:W5:Y:S01]  /*1de30*/  LDL.LU R194, [R1+0x3e0] ;  /* 0x0003e00001c27983 */ /* 0x0005620000300800 */
[----:B------:R-:W-:-:S02]  /*1de40*/  PRMT R3, R14, 0x5410, R18 ;  /* 0x000054100e037816 */ /* 0x000fc40000000012 */
[----:B------:R-:W-:Y:S01]  /*1de50*/  PRMT R7, R12, 0x5410, R7 ;  /* 0x000054100c077816 */ /* 0x000fe20000000007 */
[----:B------:R2:W5:Y:S01]  /*1de60*/  LDL.LU R193, [R1+0x3dc] ;  /* 0x0003dc0001c17983 */ /* 0x0005620000300800 */
[----:B------:R-:W-:Y:S02]  /*1de70*/  SHF.R.U32.HI R13, RZ, 0x8, R16 ;  /* 0x00000008ff0d7819 */ /* 0x000fe40000011610 */
[----:B------:R-:W-:Y:S01]  /*1de80*/  PRMT R6, R2, 0x5410, R6 ;  /* 0x0000541002067816 */ /* 0x000fe20000000006 */
[----:B------:R2:W5:Y:S01]  /*1de90*/  LDL.LU R192, [R1+0x3d8] ;  /* 0x0003d80001c07983 */ /* 0x0005620000300800 */
[--C-:B------:R-:W-:Y:S02]  /*1dea0*/  HSET2.LE.AND R2, R3, R249.reuse, PT ;  /* 0x000000f903027233 */ /* 0x100fe40003803000 */
[----:B------:R-:W-:Y:S02]  /*1deb0*/  PRMT R0, R20, 0x5410, R13 ;  /* 0x0000541014007816 */ /* 0x000fe4000000000d */
[----:B------:R-:W-:-:S02]  /*1dec0*/  HSET2.LE.AND R3, R7, R249, PT ;  /* 0x000000f907037233 */ /* 0x000fc40003803000 */
[----:B------:R-:W-:Y:S02]  /*1ded0*/  LOP3.LUT R12, R19, R218, R132, 0x96, !PT ;  /* 0x000000da130c7212 */ /* 0x000fe400078e9684 */
[----:B------:R-:W-:Y:S02]  /*1dee0*/  LOP3.LUT R9, R179, R9, RZ, 0xc0, !PT ;  /* 0x00000009b3097212 */ /* 0x000fe400078ec0ff */
[--C-:B------:R-:W-:Y:S02]  /*1def0*/  HSET2.LE.AND R0, R0, R249.reuse, PT ;  /* 0x000000f900007233 */ /* 0x100fe40003803000 */
[----:B------:R-:W-:Y:S02]  /*1df00*/  LOP3.LUT R19, R190, R2, RZ, 0xc0, !PT ;  /* 0x00000002be137212 */ /* 0x000fe400078ec0ff */
[----:B------:R-:W-:Y:S01]  /*1df10*/  LOP3.LUT R16, R189, R3, RZ, 0xc0, !PT ;  /* 0x00000003bd107212 */ /* 0x000fe200078ec0ff */
[----:B------:R-:W-:Y:S01]  /*1df20*/  IMAD.WIDE.U32 R2, R12, -0x2daee0ad, RZ ;  /* 0xd2511f530c027825 */ /* 0x000fe200078e00ff */
[----:B------:R-:W-:-:S02]  /*1df30*/  HSET2.LE.AND R6, R6, R249, PT ;  /* 0x000000f906067233 */ /* 0x000fc40003803000 */
[----:B------:R-:W-:Y:S01]  /*1df40*/  LOP3.LUT R18, R191, R0, RZ, 0xc0, !PT ;  /* 0x00000000bf127212 */ /* 0x000fe200078ec0ff */
[----:B-1----:R-:W-:Y:S01]  /*1df50*/  HMMA.16816.F32 R80, R8, R24, R76 ;  /* 0x000000180850723c */ /* 0x002fe2000000184c */
[----:B------:R-:W-:Y:S01]  /*1df60*/  LOP3.LUT R0, R3, R223, R84, 0x96, !PT ;  /* 0x000000df03007212 */ /* 0x000fe200078e9654 */
[----:B------:R2:W5:Y:S01]  /*1df70*/  LDL.LU R191, [R1+0x3d4] ;  /* 0x0003d40001bf7983 */ /* 0x0005620000300800 */
[----:B------:R-:W-:-:S03]  /*1df80*/  LOP3.LUT R3, R2, 0xffff, RZ, 0xc0, !PT ;  /* 0x0000ffff02037812 */ /* 0x000fc600078ec0ff */
[----:B------:R-:W-:Y:S01]  /*1df90*/  HMMA.16816.F32 R72, R8, R26, R64 ;  /* 0x0000001a0848723c */ /* 0x000fe20000001840 */
[----:B------:R-:W-:Y:S02]  /*1dfa0*/  LOP3.LUT R14, R2, 0xff, RZ, 0xc0, !PT ;  /* 0x000000ff020e7812 */ /* 0x000fe400078ec0ff */
[----:B------:R-:W-:-:S03]  /*1dfb0*/  SHF.R.U32.HI R13, RZ, 0x18, R2 ;  /* 0x00000018ff0d7819 */ /* 0x000fc60000011602 */
[C---:B---3--:R-:W-:Y:S01]  /*1dfc0*/  HMMA.16816.F32 R52, R8.reuse, R36, R52 ;  /* 0x000000240834723c */ /* 0x048fe20000001834 */
[----:B------:R-:W-:Y:S01]  /*1dfd0*/  LOP3.LUT R17, R170, R6, RZ, 0xc0, !PT ;  /* 0x00000006aa117212 */ /* 0x000fe200078ec0ff */
[----:B------:R-:W-:Y:S01]  /*1dfe0*/  IMAD.WIDE.U32 R6, R21, -0x2daee0ad, RZ ;  /* 0xd2511f5315067825 */ /* 0x000fe200078e00ff */
[-C--:B------:R-:W-:Y:S01]  /*1dff0*/  LOP3.LUT R29, R29, R219.reuse, R140, 0x96, !PT ;  /* 0x000000db1d1d7212 */ /* 0x080fe200078e968c */
[----:B------:R-:W1:Y:S02]  /*1e000*/  LDSM.16.MT88.4 R20, [R171+0x4c00] ;  /* 0x004c0000ab14783b */ /* 0x000e640000004200 */
[----:B------:R-:W-:Y:S01]  /*1e010*/  HMMA.16816.F32 R40, R8, R38, R40 ;  /* 0x000000260828723c */ /* 0x000fe20000001828 */
[----:B------:R-:W-:Y:S01]  /*1e020*/  IMAD.WIDE.U32 R84, R129, -0x2daee0ad, RZ ;  /* 0xd2511f5381547825 */ /* 0x000fe200078e00ff */
[----:B------:R-:W-:Y:S01]  /*1e030*/  LOP3.LUT R88, R31, R219, R150, 0x96, !PT ;  /* 0x000000db1f587212 */ /* 0x000fe200078e9696 */
[----:B------:R2:W5:Y:S04]  /*1e040*/  LDL.LU R190, [R1+0x3d0] ;  /* 0x0003d00001be7983 */ /* 0x0005680000300800 */
[----:B------:R-:W-:Y:S01]  /*1e050*/  SHF.R.U32.HI R8, RZ, 0x10, R2 ;  /* 0x00000010ff087819 */ /* 0x000fe20000011602 */
[----:B------:R-:W-:Y:S01]  /*1e060*/  HMMA.16816.F32 R48, R16, R24, R48 ;  /* 0x000000181030723c */ /* 0x000fe20000001830 */
[----:B------:R-:W-:Y:S01]  /*1e070*/  LOP3.LUT R2, R0, 0xffff, RZ, 0xc0, !PT ;  /* 0x0000ffff00027812 */ /* 0x000fe200078ec0ff */
[----:B------:R2:W5:Y:S01]  /*1e080*/  LDL.LU R189, [R1+0x3cc] ;  /* 0x0003cc0001bd7983 */ /* 0x0005620000300800 */
[----:B------:R-:W-:-:S02]  /*1e090*/  SHF.R.U32.HI R11, RZ, 0x8, R3 ;  /* 0x00000008ff0b7819 */ /* 0x000fc40000011603 */
[----:B------:R-:W-:Y:S01]  /*1e0a0*/  LOP3.LUT R10, R8, 0xff, RZ, 0xc0, !PT ;  /* 0x000000ff080a7812 */ /* 0x000fe200078ec0ff */
[----:B------:R-:W-:Y:S01]  /*1e0b0*/  HMMA.16816.F32 R68, R16, R26, R60 ;  /* 0x0000001a1044723c */ /* 0x000fe2000000183c */
[--C-:B------:R-:W-:Y:S01]  /*1e0c0*/  SHF.R.U32.HI R3, RZ, 0x10, R0.reuse ;  /* 0x00000010ff037819 */ /* 0x100fe20000011600 */
[----:B------:R2:W5:Y:S01]  /*1e0d0*/  LDL.LU R170, [R1+0x3c8] ;  /* 0x0003c80001aa7983 */ /* 0x0005620000300800 */
[----:B------:R-:W-:Y:S02]  /*1e0e0*/  LOP3.LUT R9, R0, 0xff, RZ, 0xc0, !PT ;  /* 0x000000ff00097812 */ /* 0x000fe400078ec0ff */
[----:B------:R-:W-:Y:S02]  /*1e0f0*/  SHF.R.U32.HI R8, RZ, 0x18, R0 ;  /* 0x00000018ff087819 */ /* 0x000fe40000011600 */
[----:B------:R-:W-:Y:S02]  /*1e100*/  SHF.R.U32.HI R0, RZ, 0x8, R2 ;  /* 0x00000008ff007819 */ /* 0x000fe40000011602 */
[----:B------:R-:W-:-:S02]  /*1e110*/  LOP3.LUT R2, R3, 0xff, RZ, 0xc0, !PT ;  /* 0x000000ff03027812 */ /* 0x000fc400078ec0ff */
[----:B------:R-:W-:Y:S02]  /*1e120*/  PRMT R0, R9, 0x5410, R0 ;  /* 0x0000541009007816 */ /* 0x000fe40000000000 */
[----:B------:R-:W-:Y:S02]  /*1e130*/  PRMT R10, R10, 0x5410, R13 ;  /* 0x000054100a0a7816 */ /* 0x000fe4000000000d */
[----:B------:R-:W-:Y:S02]  /*1e140*/  PRMT R2, R2, 0x5410, R8 ;  /* 0x0000541002027816 */ /* 0x000fe40000000008 */
[----:B------:R-:W-:Y:S02]  /*1e150*/  HSET2.LE.AND R0, R0, R249, PT ;  /* 0x000000f900007233 */ /* 0x000fe40003803000 */
[----:B------:R-:W-:Y:S02]  /*1e160*/  PRMT R3, R14, 0x5410, R11 ;  /* 0x000054100e037816 */ /* 0x000fe4000000000b */
[----:B------:R-:W-:-:S02]  /*1e170*/  LOP3.LUT R12, R7, R223, R86, 0x96, !PT ;  /* 0x000000df070c7212 */ /* 0x000fc400078e9656 */
[----:B------:R-:W-:Y:S02]  /*1e180*/  LOP3.LUT R14, R6, 0xffff, RZ, 0xc0, !PT ;  /* 0x0000ffff060e7812 */ /* 0x000fe400078ec0ff */
[--C-:B------:R-:W-:Y:S02]  /*1e190*/  HSET2.LE.AND R2, R2, R249.reuse, PT ;  /* 0x000000f902027233 */ /* 0x100fe40003803000 */
[--C-:B------:R-:W-:Y:S02]  /*1e1a0*/  HSET2.LE.AND R7, R10, R249.reuse, PT ;  /* 0x000000f90a077233 */ /* 0x100fe40003803000 */
[----:B------:R-:W-:Y:S02]  /*1e1b0*/  LOP3.LUT R8, R184, R0, RZ, 0xc0, !PT ;  /* 0x00000000b8087212 */ /* 0x000fe400078ec0ff */
[----:B------:R-:W-:Y:S02]  /*1e1c0*/  SHF.R.U32.HI R15, RZ, 0x10, R6 ;  /* 0x00000010ff0f7819 */ /* 0x000fe40000011606 */
[----:B------:R-:W-:-:S02]  /*1e1d0*/  HSET2.LE.AND R3, R3, R249, PT ;  /* 0x000000f903037233 */ /* 0x000fc40003803000 */
[----:B------:R-:W-:Y:S02]  /*1e1e0*/  LOP3.LUT R0, R12, 0xffff, RZ, 0xc0, !PT ;  /* 0x0000ffff0c007812 */ /* 0x000fe400078ec0ff */
[----:B------:R-:W-:Y:S02]  /*1e1f0*/  LOP3.LUT R24, R6, 0xff, RZ, 0xc0, !PT ;  /* 0x000000ff06187812 */ /* 0x000fe400078ec0ff */
[----:B------:R-:W-:Y:S02]  /*1e200*/  SHF.R.U32.HI R13, RZ, 0x18, R6 ;  /* 0x00000018ff0d7819 */ /* 0x000fe40000011606 */
[----:B------:R-:W-:Y:S02]  /*1e210*/  LOP3.LUT R9, R183, R2, RZ, 0xc0, !PT ;  /* 0x00000002b7097212 */ /* 0x000fe400078ec0ff */
[----:B------:R-:W-:Y:S02]  /*1e220*/  LOP3.LUT R11, R182, R7, RZ, 0xc0, !PT ;  /* 0x00000007b60b7212 */ /* 0x000fe400078ec0ff */
[----:B------:R-:W-:-:S02]  /*1e230*/  SHF.R.U32.HI R7, RZ, 0x8, R14 ;  /* 0x00000008ff077819 */ /* 0x000fc4000001160e */
[----:B------:R-:W-:Y:S02]  /*1e240*/  LOP3.LUT R6, R15, 0xff, RZ, 0xc0, !PT ;  /* 0x000000ff0f067812 */ /* 0x000fe400078ec0ff */
[----:B------:R-:W-:Y:S02]  /*1e250*/  SHF.R.U32.HI R2, RZ, 0x8, R0 ;  /* 0x00000008ff027819 */ /* 0x000fe40000011600 */
[----:B------:R-:W-:Y:S02]  /*1e260*/  LOP3.LUT R10, R181, R3, RZ, 0xc0, !PT ;  /* 0x00000003b50a7212 */ /* 0x000fe400078ec0ff */
[----:B------:R-:W-:Y:S02]  /*1e270*/  SHF.R.U32.HI R0, RZ, 0x10, R12 ;  /* 0x00000010ff007819 */ /* 0x000fe4000001160c */
[----:B------:R-:W-:Y:S02]  /*1e280*/  LOP3.LUT R3, R12, 0xff, RZ, 0xc0, !PT ;  /* 0x000000ff0c037812 */ /* 0x000fe400078ec0ff */
[----:B------:R-:W-:-:S02]  /*1e290*/  PRMT R14, R24, 0x5410, R7 ;  /* 0x00005410180e7816 */ /* 0x000fc40000000007 */
[----:B------:R-:W-:Y:S02]  /*1e2a0*/  PRMT R13, R6, 0x5410, R13 ;  /* 0x00005410060d7816 */ /* 0x000fe4000000000d */
[----:B------:R-:W-:Y:S02]  /*1e2b0*/  SHF.R.U32.HI R7, RZ, 0x18, R12 ;  /* 0x00000018ff077819 */ /* 0x000fe4000001160c */
[----:B------:R-:W-:Y:S02]  /*1e2c0*/  LOP3.LUT R6, R0, 0xff, RZ, 0xc0, !PT ;  /* 0x000000ff00067812 */ /* 0x000fe400078ec0ff */
[----:B------:R-:W-:Y:S02]  /*1e2d0*/  PRMT R3, R3, 0x5410, R2 ;  /* 0x0000541003037816 */ /* 0x000fe40000000002 */
[----:B------:R-:W-:Y:S01]  /*1e2e0*/  PRMT R6, R6, 0x5410, R7 ;  /* 0x0000541006067816 */ /* 0x000fe20000000007 */
[----:B------:R-:W-:Y:S01]  /*1e2f0*/  HMMA.16816.F32 R76, R16, R36, R56 ;  /* 0x00000024104c723c */ /* 0x000fe20000001838 */
[----:B------:R-:W-:-:S02]  /*1e300*/  HSET2.LE.AND R2, R13, R249, PT ;  /* 0x000000f90d027233 */ /* 0x000fc40003803000 */
[----:B------:R-:W-:-:S03]  /*1e310*/  HSET2.LE.AND R3, R3, R249, PT ;  /* 0x000000f903037233 */ /* 0x000fc60003803000 */
[----:B------:R-:W-:Y:S01]  /*1e320*/  HMMA.16816.F32 R64, R16, R38, R44 ;  /* 0x000000261040723c */ /* 0x000fe2000000182c */
[--C-:B------:R-:W-:Y:S01]  /*1e330*/  HSET2.LE.AND R6, R6, R249.reuse, PT ;  /* 0x000000f906067233 */ /* 0x100fe20003803000 */
[----:B------:R-:W-:Y:S01]  /*1e340*/  LDSM.16.MT88.4 R36, [R188+0x5000] ;  /* 0x00500000bc24783b */ /* 0x000fe20000004200 */
[----:B------:R-:W-:-:S04]  /*1e350*/  HSET2.LE.AND R0, R14, R249, PT ;  /* 0x000000f90e007233 */ /* 0x000fc80003803000 */
[----:B------:R-:W-:Y:S02]  /*1e360*/  LOP3.LUT R16, R85, R217, R28, 0x96, !PT ;  /* 0x000000d955107212 */ /* 0x000fe400078e961c */
[----:B------:R-:W-:Y:S02]  /*1e370*/  LOP3.LUT R15, R162, R2, RZ, 0xc0, !PT ;  /* 0x00000002a20f7212 */ /* 0x000fe400078ec0ff */
[----:B------:R-:W-:Y:S01]  /*1e380*/  LOP3.LUT R12, R116, R3, RZ, 0xc0, !PT ;  /* 0x00000003740c7212 */ /* 0x000fe200078ec0ff */
[----:B------:R-:W-:Y:S01]  /*1e390*/  IMAD.WIDE.U32 R2, R16, -0x326172a9, RZ ;  /* 0xcd9e8d5710027825 */ /* 0x000fe200078e00ff */
[----:B-1----:R-:W-:Y:S01]  /*1e3a0*/  HMMA.16816.F32 R60, R8, R20, R80 ;  /* 0x00000014083c723c */ /* 0x002fe20000001850 */
[----:B------:R-:W-:Y:S01]  /*1e3b0*/  LOP3.LUT R13, R92, R6, RZ, 0xc0, !PT ;  /* 0x000000065c0d7212 */ /* 0x000fe200078ec0ff */
[----:B------:R2:W5:Y:S01]  /*1e3c0*/  LDL.LU R116, [R1+0x3c4] ;  /* 0x0003c40001747983 */ /* 0x0005620000300800 */
[----:B------:R-:W-:Y:S01]  /*1e3d0*/  IMAD.WIDE.U32 R6, R96, -0x2daee0ad, RZ ;  /* 0xd2511f5360067825 */ /* 0x000fe200078e00ff */
[----:B------:R-:W-:-:S03]  /*1e3e0*/  LOP3.LUT R14, R160, R0, RZ, 0xc0, !PT ;  /* 0x00000000a00e7212 */ /* 0x000fc600078ec0ff */
[----:B------:R-:W-:Y:S01]  /*1e3f0*/  IMAD.WIDE.U32 R82, R93, -0x2daee0ad, RZ ;  /* 0xd2511f535d527825 */ /* 0x000fe200078e00ff */
[----:B------:R-:W-:-:S03]  /*1e400*/  LOP3.LUT R0, R2, 0xffff, RZ, 0xc0, !PT ;  /* 0x0000ffff02007812 */ /* 0x000fc600078ec0ff */
[----:B------:R-:W-:Y:S01]  /*1e410*/  IMAD.WIDE.U32 R18, R29, -0x326172a9, RZ ;  /* 0xcd9e8d571d127825 */ /* 0x000fe200078e00ff */
[----:B------:R-:W-:Y:S01]  /*1e420*/  LOP3.LUT R80, R83, R217, R6, 0x96, !PT ;  /* 0x000000d953507212 */ /* 0x000fe200078e9606 */
[----:B------:R-:W-:Y:S01]  /*1e430*/  HMMA.16816.F32 R24, R8, R34, R40 ;  /* 0x000000220818723c */ /* 0x000fe20000001828 */
[----:B------:R-:W-:-:S05]  /*1e440*/  SHF.R.U32.HI R6, RZ, 0x8, R0 ;  /* 0x00000008ff067819 */ /* 0x000fca0000011600 */
[----:B------:R-:W-:Y:S01]  /*1e450*/  HMMA.16816.F32 R56, R8, R22, R72 ;  /* 0x000000160838723c */ /* 0x000fe20000001848 */
[----:B------:R-:W-:-:S05]  /*1e460*/  LOP3.LUT R0, R3, R222, R18, 0x96, !PT ;  /* 0x000000de03007212 */ /* 0x000fca00078e9612 */
[----:B------:R-:W-:Y:S01]  /*1e470*/  HMMA.16816.F32 R44, R8, R32, R52 ;  /* 0x00000020082c723c */ /* 0x000fe20000001834 */
[----:B------:R-:W-:Y:S01]  /*1e480*/  LOP3.LUT R40, R95, R217, R30, 0x96, !PT ;  /* 0x000000d95f287212 */ /* 0x000fe200078e961e */
[----:B------:R-:W-:Y:S01]  /*1e490*/  IMAD.WIDE.U32 R16, R89, -0x326172a9, RZ ;  /* 0xcd9e8d5759107825 */ /* 0x000fe200078e00ff */
[----:B------:R-:W-:Y:S01]  /*1e4a0*/  SHF.R.U32.HI R3, RZ, 0x10, R2 ;  /* 0x00000010ff037819 */ /* 0x000fe20000011602 */
[----:B------:R-:W1:Y:S01]  /*1e4b0*/  LDSM.16.MT88.4 R28, [R171+0x5000] ;  /* 0x00500000ab1c783b */ /* 0x000e620000004200 */
[----:B------:R-:W-:Y:S02]  /*1e4c0*/  LOP3.LUT R41, R7, R219, R148, 0x96, !PT ;  /* 0x000000db07297212 */ /* 0x000fe400078e9694 */
[----:B------:R-:W-:Y:S01]  /*1e4d0*/  LOP3.LUT R7, R2, 0xff, RZ, 0xc0, !PT ;  /* 0x000000ff02077812 */ /* 0x000fe200078ec0ff */
[----:B------:R-:W-:Y:S01]  /*1e4e0*/  IMAD.MOV.U32 R162, RZ, RZ, R152 ;  /* 0x000000ffffa27224 */ /* 0x000fe200078e0098 */
[----:B------:R-:W-:Y:S01]  /*1e4f0*/  SHF.R.U32.HI R9, RZ, 0x18, R2 ;  /* 0x00000018ff097819 */ /* 0x000fe20000011602 */
[----:B------:R2:W5:Y:S01]  /*1e500*/  LDL.LU R92, [R1+0x3c0] ;  /* 0x0003c000015c7983 */ /* 0x0005620000300800 */
[----:B------:R-:W-:-:S02]  /*1e510*/  LOP3.LUT R10, R3, 0xff, RZ, 0xc0, !PT ;  /* 0x000000ff030a7812 */ /* 0x000fc400078ec0ff */
[C---:B------:R-:W-:Y:S02]  /*1e520*/  LOP3.LUT R2, R0.reuse, 0xffff, RZ, 0xc0, !PT ;  /* 0x0000ffff00027812 */ /* 0x040fe400078ec0ff */
[----:B------:R-:W-:Y:S02]  /*1e530*/  SHF.R.U32.HI R3, RZ, 0x10, R0 ;  /* 0x00000010ff037819 */ /* 0x000fe40000011600 */
[----:B------:R-:W-:Y:S02]  /*1e540*/  PRMT R11, R7, 0x5410, R6 ;  /* 0x00005410070b7816 */ /* 0x000fe40000000006 */
[----:B------:R-:W-:Y:S02]  /*1e550*/  LOP3.LUT R8, R0, 0xff, RZ, 0xc0, !PT ;  /* 0x000000ff00087812 */ /* 0x000fe400078ec0ff */
[----:B------:R-:W-:Y:S02]  /*1e560*/  SHF.R.U32.HI R7, RZ, 0x18, R0 ;  /* 0x00000018ff077819 */ /* 0x000fe40000011600 */
[----:B------:R-:W-:-:S02]  /*1e570*/  SHF.R.U32.HI R6, RZ, 0x8, R2 ;  /* 0x00000008ff067819 */ /* 0x000fc40000011602 */
[----:B------:R-:W-:Y:S01]  /*1e580*/  LOP3.LUT R0, R3, 0xff, RZ, 0xc0, !PT ;  /* 0x000000ff03007812 */ /* 0x000fe200078ec0ff */
[----:B------:R-:W-:Y:S01]  /*1e590*/  IMAD.WIDE.U32 R2, R87, -0x326172a9, RZ ;  /* 0xcd9e8d5757027825 */ /* 0x000fe200078e00ff */
[----:B------:R-:W-:Y:S02]  /*1e5a0*/  PRMT R6, R8, 0x5410, R6 ;  /* 0x0000541008067816 */ /* 0x000fe40000000006 */
[----:B------:R-:W-:Y:S02]  /*1e5b0*/  PRMT R10, R10, 0x5410, R9 ;  /* 0x000054100a0a7816 */ /* 0x000fe40000000009 */
[----:B------:R-:W-:Y:S02]  /*1e5c0*/  PRMT R9, R0, 0x5410, R7 ;  /* 0x0000541000097816 */ /* 0x000fe40000000007 */
[----:B------:R-:W-:Y:S02]  /*1e5d0*/  LOP3.LUT R0, R3, R222, R16, 0x96, !PT ;  /* 0x000000de03007212 */ /* 0x000fe400078e9610 */
[----:B------:R-:W-:-:S02]  /*1e5e0*/  LOP3.LUT R16, R2, 0xffff, RZ, 0xc0, !PT ;  /* 0x0000ffff02107812 */ /* 0x000fc400078ec0ff */
[--C-:B------:R-:W-:Y:S01]  /*1e5f0*/  HSET2.LE.AND R3, R6, R249.reuse, PT ;  /* 0x000000f906037233 */ /* 0x100fe20003803000 */
[----:B------:R-:W-:Y:S01]  /*1e600*/  HMMA.16816.F32 R48, R12, R20, R48 ;  /* 0x000000140c30723c */ /* 0x000fe20000001830 */
[--C-:B------:R-:W-:Y:S02]  /*1e610*/  HSET2.LE.AND R7, R10, R249.reuse, PT ;  /* 0x000000f90a077233 */ /* 0x100fe40003803000 */
[--C-:B------:R-:W-:Y:S02]  /*1e620*/  SHF.R.U32.HI R18, RZ, 0x10, R2.reuse ;  /* 0x00000010ff127819 */ /* 0x100fe40000011602 */
[----:B------:R-:W-:Y:S02]  /*1e630*/  HSET2.LE.AND R6, R11, R249, PT ;  /* 0x000000f90b067233 */ /* 0x000fe40003803000 */
[----:B------:R-:W-:Y:S02]  /*1e640*/  LOP3.LUT R21, R2, 0xff, RZ, 0xc0, !PT ;  /* 0x000000ff02157812 */ /* 0x000fe400078ec0ff */
[----:B------:R-:W-:-:S02]  /*1e650*/  SHF.R.U32.HI R20, RZ, 0x18, R2 ;  /* 0x00000018ff147819 */ /* 0x000fc40000011602 */
[----:B------:R-:W-:Y:S01]  /*1e660*/  LOP3.LUT R2, R0, 0xffff, RZ, 0xc0, !PT ;  /* 0x0000ffff00027812 */ /* 0x000fe200078ec0ff */
[C---:B------:R-:W-:Y:S01]  /*1e670*/  HMMA.16816.F32 R52, R12.reuse, R22, R68 ;  /* 0x000000160c34723c */ /* 0x040fe20000001844 */
[----:B------:R-:W-:Y:S02]  /*1e680*/  LOP3.LUT R8, R200, R3, RZ, 0xc0, !PT ;  /* 0x00000003c8087212 */ /* 0x000fe400078ec0ff */
[----:B------:R-:W-:Y:S02]  /*1e690*/  SHF.R.U32.HI R3, RZ, 0x10, R0 ;  /* 0x00000010ff037819 */ /* 0x000fe40000011600 */
[----:B------:R-:W-:Y:S01]  /*1e6a0*/  LOP3.LUT R11, R185, R7, RZ, 0xc0, !PT ;  /* 0x00000007b90b7212 */ /* 0x000fe200078ec0ff */
[----:B------:R-:W-:Y:S01]  /*1e6b0*/  HMMA.16816.F32 R76, R12, R32, R76 ;  /* 0x000000200c4c723c */ /* 0x000fe2000000184c */
[----:B------:R-:W-:-:S05]  /*1e6c0*/  SHF.R.U32.HI R7, RZ, 0x8, R2 ;  /* 0x00000008ff077819 */ /* 0x000fca0000011602 */
[----:B------:R-:W-:Y:S01]  /*1e6d0*/  HMMA.16816.F32 R72, R12, R34, R64 ;  /* 0x000000220c48723c */ /* 0x000fe20000001840 */
[----:B------:R-:W-:Y:S01]  /*1e6e0*/  LOP3.LUT R10, R186, R6, RZ, 0xc0, !PT ;  /* 0x00000006ba0a7212 */ /* 0x000fe200078ec0ff */
[----:B------:R-:W-:Y:S01]  /*1e6f0*/  IMAD.MOV.U32 R160, RZ, RZ, R153 ;  /* 0x000000ffffa07224 */ /* 0x000fe200078e0099 */
[----:B------:R-:W-:Y:S01]  /*1e700*/  LOP3.LUT R2, R3, 0xff, RZ, 0xc0, !PT ;  /* 0x000000ff03027812 */ /* 0x000fe200078ec0ff */
[----:B------:R-:W-:Y:S03]  /*1e710*/  LDSM.16.MT88.4 R32, [R188+0x5400] ;  /* 0x00540000bc20783b */ /* 0x000fe60000004200 */
[----:B------:R-:W-:Y:S02]  /*1e720*/  LOP3.LUT R14, R18, 0xff, RZ, 0xc0, !PT ;  /* 0x000000ff120e7812 */ /* 0x000fe400078ec0ff */
[----:B------:R-:W-:Y:S02]  /*1e730*/  LOP3.LUT R12, R0, 0xff, RZ, 0xc0, !PT ;  /* 0x000000ff000c7812 */ /* 0x000fe400078ec0ff */
[----:B------:R-:W-:-:S02]  /*1e740*/  SHF.R.U32.HI R6, RZ, 0x18, R0 ;  /* 0x00000018ff067819 */ /* 0x000fc40000011600 */
[----:B------:R-:W-:Y:S02]  /*1e750*/  PRMT R3, R14, 0x5410, R20 ;  /* 0x000054100e037816 */ /* 0x000fe40000000014 */
[--C-:B------:R-:W-:Y:S02]  /*1e760*/  HSET2.LE.AND R9, R9, R249.reuse, PT ;  /* 0x000000f909097233 */ /* 0x100fe40003803000 */
[----:B------:R-:W-:Y:S02]  /*1e770*/  PRMT R7, R12, 0x5410, R7 ;  /* 0x000054100c077816 */ /* 0x000fe40000000007 */
[----:B------:R-:W-:Y:S02]  /*1e780*/  SHF.R.U32.HI R13, RZ, 0x8, R16 ;  /* 0x00000008ff0d7819 */ /* 0x000fe40000011610 */
[----:B------:R-:W-:Y:S02]  /*1e790*/  PRMT R6, R2, 0x5410, R6 ;  /* 0x0000541002067816 */ /* 0x000fe40000000006 */
[----:B------:R-:W-:-:S02]  /*1e7a0*/  HSET2.LE.AND R2, R3, R249, PT ;  /* 0x000000f903027233 */ /* 0x000fc40003803000 */
[----:B------:R-:W-:Y:S02]  /*1e7b0*/  LOP3.LUT R9, R187, R9, RZ, 0xc0, !PT ;  /* 0x00000009bb097212 */ /* 0x000fe400078ec0ff */
[----:B------:R-:W-:Y:S02]  /*1e7c0*/  PRMT R0, R21, 0x5410, R13 ;  /* 0x0000541015007816 */ /* 0x000fe4000000000d */
[--C-:B------:R-:W-:Y:S02]  /*1e7d0*/  HSET2.LE.AND R3, R7, R249.reuse, PT ;  /* 0x000000f907037233 */ /* 0x100fe40003803000 */
[----:B------:R-:W-:Y:S02]  /*1e7e0*/  LOP3.LUT R16, R19, R218, R134, 0x96, !PT ;  /* 0x000000da13107212 */ /* 0x000fe400078e9686 */
[--C-:B------:R-:W-:Y:S02]  /*1e7f0*/  HSET2.LE.AND R6, R6, R249.reuse, PT ;  /* 0x000000f906067233 */ /* 0x100fe40003803000 */
[----:B------:R-:W-:-:S02]  /*1e800*/  HSET2.LE.AND R0, R0, R249, PT ;  /* 0x000000f900007233 */ /* 0x000fc40003803000 */
[----:B------:R-:W-:Y:S02]  /*1e810*/  LOP3.LUT R15, R231, R2, RZ, 0xc0, !PT ;  /* 0x00000002e70f7212 */ /* 0x000fe400078ec0ff */
[----:B------:R-:W-:Y:S01]  /*1e820*/  LOP3.LUT R12, R160, R3, RZ, 0xc0, !PT ;  /* 0x00000003a00c7212 */ /* 0x000fe200078ec0ff */
[----:B------:R-:W-:Y:S01]  /*1e830*/  IMAD.WIDE.U32 R2, R16, -0x2daee0ad, RZ ;  /* 0xd2511f5310027825 */ /* 0x000fe200078e00ff */
[C---:B-1----:R-:W-:Y:S01]  /*1e840*/  HMMA.16816.F32 R152, R8.reuse, R28, R60 ;  /* 0x0000001c0898723c */ /* 0x042fe2000000183c */
[----:B------:R-:W-:Y:S02]  /*1e850*/  LOP3.LUT R13, R235, R6, RZ, 0xc0, !PT ;  /* 0x00000006eb0d7212 */ /* 0x000fe400078ec0ff */
[----:B------:R-:W-:Y:S01]  /*1e860*/  IMAD.WIDE.U32 R6, R40, -0x326172a9, RZ ;  /* 0xcd9e8d5728067825 */ /* 0x000fe200078e00ff */
[----:B------:R-:W-:Y:S02]  /*1e870*/  LOP3.LUT R14, R234, R0, RZ, 0xc0, !PT ;  /* 0x00000000ea0e7212 */ /* 0x000fe400078ec0ff */
[----:B------:R-:W-:Y:S01]  /*1e880*/  HMMA.16816.F32 R64, R8, R30, R56 ;  /* 0x0000001e0840723c */ /* 0x000fe20000001838 */
[----:B------:R-:W-:-:S05]  /*1e890*/  LOP3.LUT R0, R3, R223, R84, 0x96, !PT ;  /* 0x000000df03007212 */ /* 0x000fca00078e9654 */
[C---:B------:R-:W-:Y:S06]  /*1e8a0*/  HMMA.16816.F32 R60, R8.reuse, R36, R44 ;  /* 0x00000024083c723c */ /* 0x040fec000000182c */
[----:B------:R-:W-:Y:S01]  /*1e8b0*/  HMMA.16816.F32 R68, R8, R38, R24 ;  /* 0x000000260844723c */ /* 0x000fe20000001818 */
[----:B------:R-:W-:Y:S01]  /*1e8c0*/  LOP3.LUT R18, R2, 0xffff, RZ, 0xc0, !PT ;  /* 0x0000ffff02127812 */ /* 0x000fe200078ec0ff */
[----:B------:R-:W1:Y:S05]  /*1e8d0*/  LDSM.16.MT88.4 R24, [R171+0x5400] ;  /* 0x00540000ab18783b */ /* 0x000e6a0000004200 */
[----:B------:R-:W-:Y:S01]  /*1e8e0*/  IMAD.WIDE.U32 R8, R88, -0x326172a9, RZ ;  /* 0xcd9e8d5758087825 */ /* 0x000fe200078e00ff */
[----:B------:R-:W-:-:S02]  /*1e8f0*/  LOP3.LUT R10, R17, R218, R156, 0x96, !PT ;  /* 0x000000da110a7212 */ /* 0x000fc400078e969c */
[----:B------:R-:W-:Y:S02]  /*1e900*/  LOP3.LUT R17, R7, R222, R8, 0x96, !PT ;  /* 0x000000de07117212 */ /* 0x000fe400078e9608 */
[----:B------:R-:W-:Y:S02]  /*1e910*/  LOP3.LUT R8, R0, 0xffff, RZ, 0xc0, !PT ;  /* 0x0000ffff00087812 */ /* 0x000fe400078ec0ff */
[----:B------:R-:W-:Y:S02]  /*1e920*/  LOP3.LUT R42, R9, R218, R138, 0x96, !PT ;  /* 0x000000da092a7212 */ /* 0x000fe400078e968a */
[----:B------:R-:W-:Y:S02]  /*1e930*/  LOP3.LUT R21, R2, 0xff, RZ, 0xc0, !PT ;  /* 0x000000ff02157812 */ /* 0x000fe400078ec0ff */
[--C-:B------:R-:W-:Y:S02]  /*1e940*/  SHF.R.U32.HI R19, RZ, 0x10, R2.reuse ;  /* 0x00000010ff137819 */ /* 0x100fe40000011602 */
[----:B------:R-:W-:Y:S01]  /*1e950*/  SHF.R.U32.HI R20, RZ, 0x18, R2 ;  /* 0x00000018ff147819 */ /* 0x000fe20000011602 */
[----:B------:R-:W-:Y:S01]  /*1e960*/  IMAD.WIDE.U32 R2, R10, -0x2daee0ad, RZ ;  /* 0xd2511f530a027825 */ /* 0x000fe200078e00ff */
[----:B------:R-:W-:-:S02]  /*1e970*/  SHF.R.U32.HI R9, RZ, 0x10, R0 ;  /* 0x00000010ff097819 */ /* 0x000fc40000011600 */
[----:B------:R-:W-:Y:S02]  /*1e980*/  LOP3.LUT R16, R0, 0xff, RZ, 0xc0, !PT ;  /* 0x000000ff00107812 */ /* 0x000fe400078ec0ff */
[----:B------:R-:W-:Y:S02]  /*1e990*/  SHF.R.U32.HI R10, RZ, 0x8, R8 ;  /* 0x00000008ff0a7819 */ /* 0x000fe40000011608 */
[----:B------:R-:W-:Y:S02]  /*1e9a0*/  SHF.R.U32.HI R18, RZ, 0x8, R18 ;  /* 0x00000008ff127819 */ /* 0x000fe40000011612 */
[----:B------:R-:W-:Y:S02]  /*1e9b0*/  LOP3.LUT R8, R9, 0xff, RZ, 0xc0, !PT ;  /* 0x000000ff09087812 */ /* 0x000fe400078ec0ff */
[----:B------:R-:W-:Y:S02]  /*1e9c0*/  SHF.R.U32.HI R11, RZ, 0x18, R0 ;  /* 0x00000018ff0b7819 */ /* 0x000fe40000011600 */
[----:B------:R-:W-:-:S02]  /*1e9d0*/  PRMT R9, R16, 0x5410, R10 ;  /* 0x0000541010097816 */ /* 0x000fc4000000000a */
[----:B------:R-:W-:Y:S02]  /*1e9e0*/  PRMT R18, R21, 0x5410, R18 ;  /* 0x0000541015127816 */ /* 0x000fe40000000012 */
[----:B------:R-:W-:Y:S02]  /*1e9f0*/  LOP3.LUT R19, R19, 0xff, RZ, 0xc0, !PT ;  /* 0x000000ff13137812 */ /* 0x000fe400078ec0ff */
[----:B------:R-:W-:Y:S02]  /*1ea00*/  LOP3.LUT R0, R3, R223, R90, 0x96, !PT ;  /* 0x000000df03007212 */ /* 0x000fe400078e965a */
[----:B------:R-:W-:Y:S02]  /*1ea10*/  PRMT R8, R8, 0x5410, R11 ;  /* 0x0000541008087816 */ /* 0x000fe4000000000b */
[----:B------:R-:W-:Y:S02]  /*1ea20*/  LOP3.LUT R16, R2, 0xffff, RZ, 0xc0, !PT ;  /* 0x0000ffff02107812 */ /* 0x000fe400078ec0ff */
[----:B------:R-:W-:-:S02]  /*1ea30*/  HSET2.LE.AND R3, R9, R249, PT ;  /* 0x000000f909037233 */ /* 0x000fc40003803000 */
[----:B------:R-:W-:Y:S02]  /*1ea40*/  PRMT R19, R19, 0x5410, R20 ;  /* 0x0000541013137816 */ /* 0x000fe40000000014 */
[--C-:B------:R-:W-:Y:S02]  /*1ea50*/  HSET2.LE.AND R10, R18, R249.reuse, PT ;  /* 0x000000f9120a7233 */ /* 0x100fe40003803000 */
[----:B------:R-:W-:Y:S02]  /*1ea60*/  LOP3.LUT R21, R2, 0xff, RZ, 0xc0, !PT ;  /* 0x000000ff02157812 */ /* 0x000fe400078ec0ff */
[--C-:B------:R-:W-:Y:S02]  /*1ea70*/  SHF.R.U32.HI R20, RZ, 0x10, R2.reuse ;  /* 0x00000010ff147819 */ /* 0x100fe40000011602 */
[----:B------:R-:W-:Y:S02]  /*1ea80*/  HSET2.LE.AND R9, R8, R249, PT ;  /* 0x000000f908097233 */ /* 0x000fe40003803000 */
[----:B------:R-:W-:-:S02]  /*1ea90*/  SHF.R.U32.HI R18, RZ, 0x18, R2 ;  /* 0x00000018ff127819 */ /* 0x000fc40000011602 */
[----:B------:R-:W-:Y:S02]  /*1eaa0*/  LOP3.LUT R8, R224, R3, RZ, 0xc0, !PT ;  /* 0x00000003e0087212 */ /* 0x000fe400078ec0ff */
[----:B------:R-:W-:Y:S01]  /*1eab0*/  LOP3.LUT R2, R0, 0xffff, RZ, 0xc0, !PT ;  /* 0x0000ffff00027812 */ /* 0x000fe200078ec0ff */
[----:B------:R-:W-:Y:S01]  /*1eac0*/  HMMA.16816.F32 R48, R12, R28, R48 ;  /* 0x0000001c0c30723c */ /* 0x000fe20000001830 */
[----:B------:R-:W-:-:S05]  /*1ead0*/  SHF.R.U32.HI R3, RZ, 0x10, R0 ;  /* 0x00000010ff037819 */ /* 0x000fca0000011600 */
[C---:B------:R-:W-:Y:S06]  /*1eae0*/  HMMA.16816.F32 R52, R12.reuse, R30, R52 ;  /* 0x0000001e0c34723c */ /* 0x040fec0000001834 */
[C---:B------:R-:W-:Y:S06]  /*1eaf0*/  HMMA.16816.F32 R56, R12.reuse, R36, R76 ;  /* 0x000000240c38723c */ /* 0x040fec000000184c */
[----:B------:R-:W-:Y:S01]  /*1eb00*/  HMMA.16816.F32 R44, R12, R38, R72 ;  /* 0x000000260c2c723c */ /* 0x000fe20000001848 */
[----:B------:R-:W-:Y:S01]  /*1eb10*/  HSET2.LE.AND R11, R19, R249, PT ;  /* 0x000000f9130b7233 */ /* 0x000fe20003803000 */
[----:B------:R-:W-:Y:S01]  /*1eb20*/  IMAD.WIDE.U32 R40, R41, -0x326172a9, RZ ;  /* 0xcd9e8d5729287825 */ /* 0x000fe200078e00ff */
[----:B------:R-:W-:Y:S01]  /*1eb30*/  LOP3.LUT R9, R213, R9, RZ, 0xc0, !PT ;  /* 0x00000009d5097212 */ /* 0x000fe200078ec0ff */
[----:B------:R-:W3:Y:S03]  /*1eb40*/  LDSM.16.MT88.4 R28, [R171+0x5800] ;  /* 0x00580000ab1c783b */ /* 0x000ee60000004200 */
[----:B------:R-:W-:-:S02]  /*1eb50*/  SHF.R.U32.HI R14, RZ, 0x8, R16 ;  /* 0x00000008ff0e7819 */ /* 0x000fc40000011610 */
[----:B------:R-:W-:Y:S02]  /*1eb60*/  SHF.R.U32.HI R13, RZ, 0x8, R2 ;  /* 0x00000008ff0d7819 */ /* 0x000fe40000011602 */
[----:B------:R-:W-:Y:S02]  /*1eb70*/  LOP3.LUT R16, R20, 0xff, RZ, 0xc0, !PT ;  /* 0x000000ff14107812 */ /* 0x000fe400078ec0ff */
[----:B------:R-:W-:Y:S02]  /*1eb80*/  LOP3.LUT R15, R0, 0xff, RZ, 0xc0, !PT ;  /* 0x000000ff000f7812 */ /* 0x000fe400078ec0ff */
[----:B------:R-:W-:Y:S02]  /*1eb90*/  SHF.R.U32.HI R12, RZ, 0x18, R0 ;  /* 0x00000018ff0c7819 */ /* 0x000fe40000011600 */
[----:B------:R-:W-:Y:S02]  /*1eba0*/  LOP3.LUT R2, R3, 0xff, RZ, 0xc0, !PT ;  /* 0x000000ff03027812 */ /* 0x000fe400078ec0ff */
[----:B------:R-:W-:-:S02]  /*1ebb0*/  PRMT R0, R21, 0x5410, R14 ;  /* 0x0000541015007816 */ /* 0x000fc4000000000e */
[----:B------:R-:W-:Y:S02]  /*1ebc0*/  PRMT R3, R16, 0x5410, R18 ;  /* 0x0000541010037816 */ /* 0x000fe40000000012 */
[----:B------:R-:W-:Y:S02]  /*1ebd0*/  PRMT R13, R15, 0x5410, R13 ;  /* 0x000054100f0d7816 */ /* 0x000fe4000000000d */
[----:B------:R-:W-:Y:S02]  /*1ebe0*/  PRMT R2, R2, 0x5410, R12 ;  /* 0x0000541002027816 */ /* 0x000fe4000000000c */
[--C-:B------:R-:W-:Y:S02]  /*1ebf0*/  HSET2.LE.AND R0, R0, R249.reuse, PT ;  /* 0x000000f900007233 */ /* 0x100fe40003803000 */
[--C-:B------:R-:W-:Y:S02]  /*1ec00*/  HSET2.LE.AND R12, R3, R249.reuse, PT ;  /* 0x000000f9030c7233 */ /* 0x100fe40003803000 */
[----:B------:R-:W-:-:S02]  /*1ec10*/  HSET2.LE.AND R13, R13, R249, PT ;  /* 0x000000f90d0d7233 */ /* 0x000fc40003803000 */
[----:B------:R-:W-:Y:S01]  /*1ec20*/  HSET2.LE.AND R14, R2, R249, PT ;  /* 0x000000f9020e7233 */ /* 0x000fe20003803000 */
[----:B------:R-:W-:Y:S01]  /*1ec30*/  IMAD.WIDE.U32 R2, R80, -0x326172a9, RZ ;  /* 0xcd9e8d5750027825 */ /* 0x000fe200078e00ff */
[----:B------:R-:W-:Y:S02]  /*1ec40*/  LOP3.LUT R10, R212, R10, RZ, 0xc0, !PT ;  /* 0x0000000ad40a7212 */ /* 0x000fe400078ec0ff */
[----:B------:R-:W-:Y:S02]  /*1ec50*/  LOP3.LUT R11, R201, R11, RZ, 0xc0, !PT ;  /* 0x0000000bc90b7212 */ /* 0x000fe400078ec0ff */
[----:B------:R-:W-:Y:S02]  /*1ec60*/  LOP3.LUT R22, R250, R0, RZ, 0xc0, !PT ;  /* 0x00000000fa167212 */ /* 0x000fe400078ec0ff */
[----:B------:R-:W-:Y:S02]  /*1ec70*/  LOP3.LUT R23, R247, R12, RZ, 0xc0, !PT ;  /* 0x0000000cf7177212 */ /* 0x000fe400078ec0ff */
[----:B------:R-:W-:-:S02]  /*1ec80*/  LOP3.LUT R20, R162, R13, RZ, 0xc0, !PT ;  /* 0x0000000da2147212 */ /* 0x000fc400078ec0ff */
[----:B------:R-:W-:Y:S01]  /*1ec90*/  LOP3.LUT R21, R252, R14, RZ, 0xc0, !PT ;  /* 0x0000000efc157212 */ /* 0x000fe200078ec0ff */
[----:B-1----:R-:W-:Y:S01]  /*1eca0*/  HMMA.16816.F32 R152, R8, R24, R152 ;  /* 0x000000180898723c */ /* 0x002fe20000001898 */
[----:B------:R-:W-:Y:S01]  /*1ecb0*/  LOP3.LUT R0, R3, R222, R40, 0x96, !PT ;  /* 0x000000de03007212 */ /* 0x000fe200078e9628 */
[----:B------:R-:W-:Y:S01]  /*1ecc0*/  LDSM.16.MT88.4 R160, [R171+0x5c00] ;  /* 0x005c0000aba0783b */ /* 0x000fe20000004200 */
[----:B------:R-:W-:-:S03]  /*1ecd0*/  LOP3.LUT R13, R2, 0xff, RZ, 0xc0, !PT ;  /* 0x000000ff020d7812 */ /* 0x000fc600078ec0ff */
[----:B------:R-:W-:Y:S01]  /*1ece0*/  HMMA.16816.F32 R64, R8, R26, R64 ;  /* 0x0000001a0840723c */ /* 0x000fe20000001840 */
[----:B------:R-:W-:-:S05]  /*1ecf0*/  SHF.R.U32.HI R12, RZ, 0x18, R2 ;  /* 0x00000018ff0c7819 */ /* 0x000fca0000011602 */
[C---:B------:R-:W-:Y:S06]  /*1ed00*/  HMMA.16816.F32 R48, R20.reuse, R24, R48 ;  /* 0x000000181430723c */ /* 0x040fec0000001830 */
[----:B------:R-:W-:Y:S01]  /*1ed10*/  HMMA.16816.F32 R52, R20, R26, R52 ;  /* 0x0000001a1434723c */ /* 0x000fe20000001834 */
[----:B------:R-:W1:Y:S05]  /*1ed20*/  LDSM.16.MT88.4 R24, [R188+0x5800] ;  /* 0x00580000bc18783b */ /* 0x000e6a0000004200 */
[C---:B------:R-:W-:Y:S06]  /*1ed30*/  HMMA.16816.F32 R60, R8.reuse, R32, R60 ;  /* 0x00000020083c723c */ /* 0x040fec000000183c */
[----:B------:R-:W-:Y:S07]  /*1ed40*/  HMMA.16816.F32 R36, R8, R34, R68 ;  /* 0x000000220824723c */ /* 0x000fee0000001844 */
[----:B------:R-:W-:-:S02]  /*1ed50*/  LOP3.LUT R10, R2, 0xffff, RZ, 0xc0, !PT ;  /* 0x0000ffff020a7812 */ /* 0x000fc400078ec0ff */
[----:B------:R-:W-:Y:S02]  /*1ed60*/  SHF.R.U32.HI R11, RZ, 0x10, R2 ;  /* 0x00000010ff0b7819 */ /* 0x000fe40000011602 */
[C---:B------:R-:W-:Y:S02]  /*1ed70*/  LOP3.LUT R2, R0.reuse, 0xffff, RZ, 0xc0, !PT ;  /* 0x0000ffff00027812 */ /* 0x040fe400078ec0ff */
[----:B------:R-:W-:Y:S02]  /*1ed80*/  LOP3.LUT R8, R0, 0xff, RZ, 0xc0, !PT ;  /* 0x000000ff00087812 */ /* 0x000fe400078ec0ff */
[----:B------:R-:W-:Y:S02]  /*1ed90*/  SHF.R.U32.HI R3, RZ, 0x10, R0 ;  /* 0x00000010ff037819 */ /* 0x000fe40000011600 */
[----:B------:R-:W-:Y:S02]  /*1eda0*/  SHF.R.U32.HI R2, RZ, 0x8, R2 ;  /* 0x00000008ff027819 */ /* 0x000fe40000011602 */
[----:B------:R-:W-:-:S02]  /*1edb0*/  SHF.R.U32.HI R9, RZ, 0x18, R0 ;  /* 0x00000018ff097819 */ /* 0x000fc40000011600 */
[----:B------:R-:W-:Y:S02]  /*1edc0*/  SHF.R.U32.HI R10, RZ, 0x8, R10 ;  /* 0x00000008ff0a7819 */ /* 0x000fe4000001160a */
[----:B------:R-:W-:Y:S02]  /*1edd0*/  LOP3.LUT R11, R11, 0xff, RZ, 0xc0, !PT ;  /* 0x000000ff0b0b7812 */ /* 0x000fe400078ec0ff */
[----:B------:R-:W-:Y:S02]  /*1ede0*/  LOP3.LUT R0, R3, 0xff, RZ, 0xc0, !PT ;  /* 0x000000ff03007812 */ /* 0x000fe400078ec0ff */
[----:B------:R-:W-:Y:S02]  /*1edf0*/  PRMT R8, R8, 0x5410, R2 ;  /* 0x0000541008087816 */ /* 0x000fe40000000002 */
[----:B------:R-:W-:Y:S02]  /*1ee00*/  PRMT R10, R13, 0x5410, R10 ;  /* 0x000054100d0a7816 */ /* 0x000fe4000000000a */
[----:B------:R-:W-:-:S02]  /*1ee10*/  PRMT R11, R11, 0x5410, R12 ;  /* 0x000054100b0b7816 */ /* 0x000fc4000000000c */
[----:B------:R-:W-:Y:S02]  /*1ee20*/  PRMT R0, R0, 0x5410, R9 ;  /* 0x0000541000007816 */ /* 0x000fe40000000009 */
[--C-:B------:R-:W-:Y:S02]  /*1ee30*/  HSET2.LE.AND R8, R8, R249.reuse, PT ;  /* 0x000000f908087233 */ /* 0x100fe40003803000 */
[--C-:B------:R-:W-:Y:S02]  /*1ee40*/  HSET2.LE.AND R10, R10, R249.reuse, PT ;  /* 0x000000f90a0a7233 */ /* 0x100fe40003803000 */
[--C-:B------:R-:W-:Y:S02]  /*1ee50*/  HSET2.LE.AND R9, R0, R249.reuse, PT ;  /* 0x000000f900097233 */ /* 0x100fe40003803000 */
[----:B------:R-:W-:Y:S02]  /*1ee60*/  HSET2.LE.AND R11, R11, R249, PT ;  /* 0x000000f90b0b7233 */ /* 0x000fe40003803000 */
[----:B------:R-:W-:-:S02]  /*1ee70*/  LOP3.LUT R18, R6, 0xffff, RZ, 0xc0, !PT ;  /* 0x0000ffff06127812 */ /* 0x000fc400078ec0ff */
[----:B------:R-:W-:Y:S02]  /*1ee80*/  LOP3.LUT R12, R227, R8, RZ, 0xc0, !PT ;  /* 0x00000008e30c7212 */ /* 0x000fe400078ec0ff */
[----:B------:R-:W-:Y:S02]  /*1ee90*/  LOP3.LUT R8, R17, 0xffff, RZ, 0xc0, !PT ;  /* 0x0000ffff11087812 */ /* 0x000fe400078ec0ff */
[----:B------:R-:W-:Y:S02]  /*1eea0*/  LOP3.LUT R43, R41, R218, R98, 0x96, !PT ;  /* 0x000000da292b7212 */ /* 0x000fe400078e9662 */
[----:B------:R-:W-:Y:S02]  /*1eeb0*/  LOP3.LUT R14, R225, R10, RZ, 0xc0, !PT ;  /* 0x0000000ae10e7212 */ /* 0x000fe400078ec0ff */
[----:B------:R-:W-:Y:S02]  /*1eec0*/  LOP3.LUT R13, R226, R9, RZ, 0xc0, !PT ;  /* 0x00000009e20d7212 */ /* 0x000fe400078ec0ff */
[----:B------:R-:W-:-:S02]  /*1eed0*/  LOP3.LUT R15, R175, R11, RZ, 0xc0, !PT ;  /* 0x0000000baf0f7212 */ /* 0x000fc400078ec0ff */
[----:B------:R-:W-:Y:S02]  /*1eee0*/  SHF.R.U32.HI R10, RZ, 0x8, R18 ;  /* 0x00000008ff0a7819 */ /* 0x000fe40000011612 */
[----:B------:R-:W-:Y:S02]  /*1eef0*/  LOP3.LUT R18, R17, 0xff, RZ, 0xc0, !PT ;  /* 0x000000ff11127812 */ /* 0x000fe400078ec0ff */
[--C-:B------:R-:W-:Y:S02]  /*1ef00*/  SHF.R.U32.HI R9, RZ, 0x10, R17.reuse ;  /* 0x00000010ff097819 */ /* 0x100fe40000011611 */
[----:B------:R-:W-:Y:S01]  /*1ef10*/  SHF.R.U32.HI R11, RZ, 0x8, R8 ;  /* 0x00000008ff0b7819 */ /* 0x000fe20000011608 */
[----:B------:R-:W-:Y:S01]  /*1ef20*/  IMAD.WIDE.U32 R2, R43, -0x2daee0ad, RZ ;  /* 0xd2511f532b027825 */ /* 0x000fe200078e00ff */
[----:B------:R-:W-:Y:S02]  /*1ef30*/  SHF.R.U32.HI R19, RZ, 0x10, R6 ;  /* 0x00000010ff137819 */ /* 0x000fe40000011606 */
[----:B------:R-:W-:-:S02]  /*1ef40*/  SHF.R.U32.HI R17, RZ, 0x18, R17 ;  /* 0x00000018ff117819 */ /* 0x000fc40000011611 */
[----:B------:R-:W-:Y:S02]  /*1ef50*/  LOP3.LUT R8, R9, 0xff, RZ, 0xc0, !PT ;  /* 0x000000ff09087812 */ /* 0x000fe400078ec0ff */
[----:B------:R-:W-:Y:S02]  /*1ef60*/  PRMT R11, R18, 0x5410, R11 ;  /* 0x00005410120b7816 */ /* 0x000fe4000000000b */
[----:B------:R-:W-:Y:S01]  /*1ef70*/  LOP3.LUT R0, R3, R223, R82, 0x96, !PT ;  /* 0x000000df03007212 */ /* 0x000fe200078e9652 */
[C---:B------:R-:W-:Y:S01]  /*1ef80*/  HMMA.16816.F32 R56, R20.reuse, R32, R56 ;  /* 0x000000201438723c */ /* 0x040fe20000001838 */
[----:B------:R-:W-:Y:S02]  /*1ef90*/  SHF.R.U32.HI R40, RZ, 0x18, R6 ;  /* 0x00000018ff287819 */ /* 0x000fe40000011606 */
[----:B------:R-:W-:Y:S02]  /*1efa0*/  LOP3.LUT R19, R19, 0xff, RZ, 0xc0, !PT ;  /* 0x000000ff13137812 */ /* 0x000fe400078ec0ff */
[----:B------:R-:W-:Y:S01]  /*1efb0*/  PRMT R8, R8, 0x5410, R17 ;  /* 0x0000541008087816 */ /* 0x000fe20000000011 */
[----:B------:R-:W-:Y:S01]  /*1efc0*/  HMMA.16816.F32 R44, R20, R34, R44 ;  /* 0x00000022142c723c */ /* 0x000fe2000000182c */
[----:B------:R-:W-:-:S02]  /*1efd0*/  LOP3.LUT R18, R2, 0xffff, RZ, 0xc0, !PT ;  /* 0x0000ffff02127812 */ /* 0x000fc400078ec0ff */
[----:B------:R-:W-:Y:S02]  /*1efe0*/  HSET2.LE.AND R3, R11, R249, PT ;  /* 0x000000f90b037233 */ /* 0x000fe40003803000 */
[----:B------:R-:W-:Y:S01]  /*1eff0*/  LOP3.LUT R41, R6, 0xff, RZ, 0xc0, !PT ;  /* 0x000000ff06297812 */ /* 0x000fe200078ec0ff */
[----:B------:R-:W-:Y:S01]  /*1f000*/  IMAD.WIDE.U32 R6, R42, -0x2daee0ad, RZ ;  /* 0xd2511f532a067825 */ /* 0x000fe200078e00ff */
[----:B------:R-:W-:Y:S02]  /*1f010*/  LOP3.LUT R21, R2, 0xff, RZ, 0xc0, !PT ;  /* 0x000000ff02157812 */ /* 0x000fe400078ec0ff */
[--C-:B------:R-:W-:Y:S02]  /*1f020*/  SHF.R.U32.HI R20, RZ, 0x10, R2.reuse ;  /* 0x00000010ff147819 */ /* 0x100fe40000011602 */
[----:B------:R-:W-:Y:S02]  /*1f030*/  SHF.R.U32.HI R17, RZ, 0x18, R2 ;  /* 0x00000018ff117819 */ /* 0x000fe40000011602 */
[----:B------:R-:W-:-:S02]  /*1f040*/  LOP3.LUT R2, R0, 0xffff, RZ, 0xc0, !PT ;  /* 0x0000ffff00027812 */ /* 0x000fc400078ec0ff */
[----:B------:R-:W-:Y:S02]  /*1f050*/  PRMT R19, R19, 0x5410, R40 ;  /* 0x0000541013137816 */ /* 0x000fe40000000028 */
[----:B------:R-:W-:Y:S01]  /*1f060*/  HSET2.LE.AND R9, R8, R249, PT ;  /* 0x000000f908097233 */ /* 0x000fe20003803000 */
[C---:B---3--:R-:W-:Y:S01]  /*1f070*/  HMMA.16816.F32 R152, R12.reuse, R28, R152 ;  /* 0x0000001c0c98723c */ /* 0x048fe20000001898 */
[----:B------:R-:W-:Y:S02]  /*1f080*/  LOP3.LUT R8, R251, R3, RZ, 0xc0, !PT ;  /* 0x00000003fb087212 */ /* 0x000fe400078ec0ff */
[----:B------:R-:W-:Y:S02]  /*1f090*/  LOP3.LUT R3, R0, 0xff, RZ, 0xc0, !PT ;  /* 0x000000ff00037812 */ /* 0x000fe400078ec0ff */
[----:B------:R-:W-:Y:S01]  /*1f0a0*/  SHF.R.U32.HI R2, RZ, 0x8, R2 ;  /* 0x00000008ff027819 */ /* 0x000fe20000011602 */
[----:B------:R-:W-:Y:S01]  /*1f0b0*/  HMMA.16816.F32 R64, R12, R30, R64 ;  /* 0x0000001e0c40723c */ /* 0x000fe20000001840 */
[----:B------:R-:W-:-:S02]  /*1f0c0*/  LOP3.LUT R16, R7, R223, R94, 0x96, !PT ;  /* 0x000000df07107212 */ /* 0x000fc400078e965e */
[----:B------:R-:W-:-:S03]  /*1f0d0*/  HSET2.LE.AND R11, R19, R249, PT ;  /* 0x000000f9130b7233 */ /* 0x000fc60003803000 */
[----:B-1----:R-:W-:Y:S01]  /*1f0e0*/  HMMA.16816.F32 R60, R12, R24, R60 ;  /* 0x000000180c3c723c */ /* 0x002fe2000000183c */
[----:B------:R-:W-:-:S05]  /*1f0f0*/  SHF.R.U32.HI R19, RZ, 0x18, R6 ;  /* 0x00000018ff137819 */ /* 0x000fca0000011606 */
[----:B------:R-:W-:Y:S01]  /*1f100*/  HMMA.16816.F32 R36, R12, R26, R36 ;  /* 0x0000001a0c24723c */ /* 0x000fe20000001824 */
[----:B------:R-:W-:-:S06]  /*1f110*/  PRMT R10, R41, 0x5410, R10 ;  /* 0x00005410290a7816 */ /* 0x000fcc000000000a */
[----:B------:R-:W-:Y:S02]  /*1f120*/  LOP3.LUT R13, R6, 0xffff, RZ, 0xc0, !PT ;  /* 0x0000ffff060d7812 */ /* 0x000fe400078ec0ff */
[----:B------:R-:W-:Y:S02]  /*1f130*/  SHF.R.U32.HI R12, RZ, 0x8, R18 ;  /* 0x00000008ff0c7819 */ /* 0x000fe40000011612 */
[----:B------:R-:W-:Y:S02]  /*1f140*/  LOP3.LUT R7, R20, 0xff, RZ, 0xc0, !PT ;  /* 0x000000ff14077812 */ /* 0x000fe400078ec0ff */
[----:B------:R-:W-:Y:S02]  /*1f150*/  LOP3.LUT R14, R6, 0xff, RZ, 0xc0, !PT ;  /* 0x000000ff060e7812 */ /* 0x000fe400078ec0ff */
[----:B------:R-:W-:Y:S02]  /*1f160*/  SHF.R.U32.HI R18, RZ, 0x10, R6 ;  /* 0x00000010ff127819 */ /* 0x000fe40000011606 */
[----:B------:R-:W-:-:S02]  /*1f170*/  PRMT R6, R3, 0x5410, R2 ;  /* 0x0000541003067816 */ /* 0x000fc40000000002 */
[----:B------:R-:W-:Y:S02]  /*1f180*/  PRMT R15, R21, 0x5410, R12 ;  /* 0x00005410150f7816 */ /* 0x000fe4000000000c */
[--C-:B------:R-:W-:Y:S01]  /*1f190*/  SHF.R.U32.HI R2, RZ, 0x10, R0.reuse ;  /* 0x00000010ff027819 */ /* 0x100fe20000011600 */
[----:B------:R-:W1:Y:S01]  /*1f1a0*/  LDSM.16.MT88.4 R20, [R188+0x5c00] ;  /* 0x005c0000bc14783b */ /* 0x000e620000004200 */
[----:B------:R-:W-:Y:S02]  /*1f1b0*/  PRMT R12, R7, 0x5410, R17 ;  /* 0x00005410070c7816 */ /* 0x000fe40000000011 */
[----:B------:R-:W-:Y:S02]  /*1f1c0*/  LOP3.LUT R3, R2, 0xff, RZ, 0xc0, !PT ;  /* 0x000000ff02037812 */ /* 0x000fe400078ec0ff */
[----:B------:R-:W-:Y:S02]  /*1f1d0*/  SHF.R.U32.HI R7, RZ, 0x18, R0 ;  /* 0x00000018ff077819 */ /* 0x000fe40000011600 */
[--C-:B------:R-:W-:Y:S01]  /*1f1e0*/  HSET2.LE.AND R2, R6, R249.reuse, PT ;  /* 0x000000f906027233 */ /* 0x100fe20003803000 */
[----:B------:R-:W-:Y:S01]  /*1f1f0*/  IMAD.MOV.U32 R6, RZ, RZ, R172 ;  /* 0x000000ffff067224 */ /* 0x000fe200078e00ac */
[----:B------:R-:W-:-:S02]  /*1f200*/  HSET2.LE.AND R10, R10, R249, PT ;  /* 0x000000f90a0a7233 */ /* 0x000fc40003803000 */
[----:B------:R-:W-:Y:S02]  /*1f210*/  HSET2.LE.AND R0, R12, R249, PT ;  /* 0x000000f90c007233 */ /* 0x000fe40003803000 */
[----:B------:R-:W-:Y:S02]  /*1f220*/  PRMT R3, R3, 0x5410, R7 ;  /* 0x0000541003037816 */ /* 0x000fe40000000007 */
[----:B------:R-:W-:Y:S02]  /*1f230*/  LOP3.LUT R9, R246, R9, RZ, 0xc0, !PT ;  /* 0x00000009f6097212 */ /* 0x000fe400078ec0ff */
[----:B------:R-:W-:Y:S02]  /*1f240*/  LOP3.LUT R10, R243, R10, RZ, 0xc0, !PT ;  /* 0x0000000af30a7212 */ /* 0x000fe400078ec0ff */
[----:B------:R-:W-:Y:S02]  /*1f250*/  LOP3.LUT R11, R240, R11, RZ, 0xc0, !PT ;  /* 0x0000000bf00b7212 */ /* 0x000fe400078ec0ff */
[----:B------:R-:W-:-:S02]  /*1f260*/  SHF.R.U32.HI R13, RZ, 0x8, R13 ;  /* 0x00000008ff0d7819 */ /* 0x000fc4000001160d */
[----:B------:R-:W-:Y:S02]  /*1f270*/  LOP3.LUT R139, R6, R0, RZ, 0xc0, !PT ;  /* 0x00000000068b7212 */ /* 0x000fe400078ec0ff */
[----:B------:R-:W-:Y:S02]  /*1f280*/  LOP3.LUT R6, R16, 0xffff, RZ, 0xc0, !PT ;  /* 0x0000ffff10067812 */ /* 0x000fe400078ec0ff */
[----:B------:R-:W-:Y:S02]  /*1f290*/  SHF.R.U32.HI R7, RZ, 0x10, R16 ;  /* 0x00000010ff077819 */ /* 0x000fe40000011610 */
[----:B------:R-:W-:Y:S02]  /*1f2a0*/  HSET2.LE.AND R0, R3, R249, PT ;  /* 0x000000f903007233 */ /* 0x000fe40003803000 */
[----:B------:R-:W-:Y:S02]  /*1f2b0*/  PRMT R14, R14, 0x5410, R13 ;  /* 0x000054100e0e7816 */ /* 0x000fe4000000000d */
[----:B------:R-:W-:-:S02]  /*1f2c0*/  LOP3.LUT R136, R228, R2, RZ, 0xc0, !PT ;  /* 0x00000002e4887212 */ /* 0x000fc400078ec0ff */
[----:B------:R-:W-:Y:S02]  /*1f2d0*/  LOP3.LUT R13, R16, 0xff, RZ, 0xc0, !PT ;  /* 0x000000ff100d7812 */ /* 0x000fe400078ec0ff */
[----:B------:R-:W-:Y:S02]  /*1f2e0*/  HSET2.LE.AND R2, R15, R249, PT ;  /* 0x000000f90f027233 */ /* 0x000fe40003803000 */
[----:B------:R-:W-:Y:S01]  /*1f2f0*/  SHF.R.U32.HI R6, RZ, 0x8, R6 ;  /* 0x00000008ff067819 */ /* 0x000fe20000011606 */
[C---:B------:R-:W-:Y:S01]  /*1f300*/  HMMA.16816.F32 R164, R8.reuse, R28, R48 ;  /* 0x0000001c08a4723c */ /* 0x040fe20000001830 */
[----:B------:R-:W-:Y:S02]  /*1f310*/  SHF.R.U32.HI R12, RZ, 0x18, R16 ;  /* 0x00000018ff0c7819 */ /* 0x000fe40000011610 */
[----:B------:R-:W-:Y:S02]  /*1f320*/  LOP3.LUT R3, R7, 0xff, RZ, 0xc0, !PT ;  /* 0x000000ff07037812 */ /* 0x000fe400078ec0ff */
[----:B------:R-:W-:Y:S01]  /*1f330*/  LOP3.LUT R137, R229, R0, RZ, 0xc0, !PT ;  /* 0x00000000e5897212 */ /* 0x000fe200078ec0ff */
[----:B------:R-:W-:Y:S01]  /*1f340*/  HMMA.16816.F32 R28, R8, R30, R52 ;  /* 0x0000001e081c723c */ /* 0x000fe20000001834 */
[----:B------:R-:W-:-:S02]  /*1f350*/  PRMT R0, R13, 0x5410, R6 ;  /* 0x000054100d007816 */ /* 0x000fc40000000006 */
[----:B------:R-:W-:-:S03]  /*1f360*/  LOP3.LUT R138, R230, R2, RZ, 0xc0, !PT ;  /* 0x00000002e68a7212 */ /* 0x000fc600078ec0ff */
[----:B------:R-:W-:Y:S01]  /*1f370*/  HMMA.16816.F32 R156, R8, R24, R56 ;  /* 0x00000018089c723c */ /* 0x000fe20000001838 */
[----:B------:R-:W-:Y:S02]  /*1f380*/  LOP3.LUT R6, R18, 0xff, RZ, 0xc0, !PT ;  /* 0x000000ff12067812 */ /* 0x000fe400078ec0ff */
[----:B------:R-:W-:-:S03]  /*1f390*/  PRMT R2, R3, 0x5410, R12 ;  /* 0x0000541003027816 */ /* 0x000fc6000000000c */
[----:B------:R-:W-:Y:S01]  /*1f3a0*/  HMMA.16816.F32 R8, R8, R26, R44 ;  /* 0x0000001a0808723c */ /* 0x000fe2000000182c */
[----:B------:R-:W-:Y:S02]  /*1f3b0*/  PRMT R6, R6, 0x5410, R19 ;  /* 0x0000541006067816 */ /* 0x000fe40000000013 */
[--C-:B------:R-:W-:Y:S02]  /*1f3c0*/  HSET2.LE.AND R2, R2, R249.reuse, PT ;  /* 0x000000f902027233 */ /* 0x100fe40003803000 */
[--C-:B------:R-:W-:Y:S02]  /*1f3d0*/  HSET2.LE.AND R3, R14, R249.reuse, PT ;  /* 0x000000f90e037233 */ /* 0x100fe40003803000 */
[--C-:B------:R-:W-:Y:S02]  /*1f3e0*/  HSET2.LE.AND R0, R0, R249.reuse, PT ;  /* 0x000000f900007233 */ /* 0x100fe40003803000 */
[----:B------:R-:W-:Y:S02]  /*1f3f0*/  HSET2.LE.AND R6, R6, R249, PT ;  /* 0x000000f906067233 */ /* 0x000fe40003803000 */
[----:B------:R-:W-:-:S02]  /*1f400*/  LOP3.LUT R145, R245, R2, RZ, 0xc0, !PT ;  /* 0x00000002f5917212 */ /* 0x000fc400078ec0ff */
[----:B------:R-:W-:Y:S02]  /*1f410*/  IADD3 R2, P0, R4, -0x200, RZ ;  /* 0xfffffe0004027810 */ /* 0x000fe40007f1e0ff */
[----:B------:R-:W-:Y:S02]  /*1f420*/  LOP3.LUT R144, R248, R0, RZ, 0xc0, !PT ;  /* 0x00000000f8907212 */ /* 0x000fe400078ec0ff */
[----:B------:R-:W-:Y:S02]  /*1f430*/  LOP3.LUT R146, R233, R3, RZ, 0xc0, !PT ;  /* 0x00000003e9927212 */ /* 0x000fe400078ec0ff */
[----:B------:R-:W-:Y:S02]  /*1f440*/  LOP3.LUT R147, R239, R6, RZ, 0xc0, !PT ;  /* 0x00000006ef937212 */ /* 0x000fe400078ec0ff */
[----:B------:R-:W-:Y:S01]  /*1f450*/  IADD3.X R0, R5, -0x1, RZ, P0, !PT ;  /* 0xffffffff05007810 */ /* 0x000fe200007fe4ff */
[----:B------:R2:W-:Y:S01]  /*1f460*/  STL [R1+0x68], R2 ;  /* 0x0000680201007387 */ /* 0x0005e20000100800 */
[C---:B------:R-:W-:Y:S03]  /*1f470*/  HMMA.16816.F32 R152, R136.reuse, R160, R152 ;  /* 0x000000a08898723c */ /* 0x040fe60000001898 */
[----:B------:R2:W-:Y:S03]  /*1f480*/  STL [R1+0x54], R0 ;  /* 0x0000540001007387 */ /* 0x0005e60000100800 */
[----:B------:R-:W-:Y:S06]  /*1f490*/  HMMA.16816.F32 R148, R136, R162, R64 ;  /* 0x000000a28894723c */ /* 0x000fec0000001840 */
[C---:B------:R-:W-:Y:S06]  /*1f4a0*/  HMMA.16816.F32 R164, R144.reuse, R160, R164 ;  /* 0x000000a090a4723c */ /* 0x040fec00000018a4 */
[C---:B------:R-:W-:Y:S06]  /*1f4b0*/  HMMA.16816.F32 R160, R144.reuse, R162, R28 ;  /* 0x000000a290a0723c */ /* 0x040fec000000181c */
[C---:B-1----:R-:W-:Y:S06]  /*1f4c0*/  HMMA.16816.F32 R156, R144.reuse, R20, R156 ;  /* 0x00000014909c723c */ /* 0x042fec000000189c */
[----:B------:R-:W-:Y:S06]  /*1f4d0*/  HMMA.16816.F32 R144, R144, R22, R8 ;  /* 0x000000169090723c */ /* 0x000fec0000001808 */
[C---:B------:R-:W-:Y:S06]  /*1f4e0*/  HMMA.16816.F32 R140, R136.reuse, R20, R60 ;  /* 0x00000014888c723c */ /* 0x040fec000000183c */
[----:B------:R-:W-:Y:S07]  /*1f4f0*/  HMMA.16816.F32 R136, R136, R22, R36 ;  /* 0x000000168888723c */ /* 0x000fee0000001824 */
[----:B------:R-:W-:-:S02]  /*1f500*/  IMAD.MOV.U32 R38, RZ, RZ, R244 ;  /* 0x000000ffff267224 */ /* 0x000fc400078e00f4 */
[----:B------:R-:W-:Y:S02]  /*1f510*/  IMAD.MOV.U32 R39, RZ, RZ, R232 ;  /* 0x000000ffff277224 */ /* 0x000fe400078e00e8 */
[----:B------:R-:W-:Y:S02]  /*1f520*/  IMAD.MOV.U32 R36, RZ, RZ, R242 ;  /* 0x000000ffff247224 */ /* 0x000fe400078e00f2 */
[----:B--2---:R-:W-:-:S11]  /*1f530*/  IMAD.MOV.U32 R37, RZ, RZ, R241 ;  /* 0x000000ffff257224 */ /* 0x004fd600078e00f1 */
.L_x_1050:
[----:B------:R-:W2:Y:S04]  /*1f540*/  LDL R2, [R1+0x370] ;  /* 0x0003700001027983 */ /* 0x000ea80000100800 */
[----:B------:R-:W2:Y:S02]  /*1f550*/  LDL R0, [R1+0x50] ;  /* 0x0000500001007983 */ /* 0x000ea40000100800 */
[----:B--2---:R-:W-:-:S13]  /*1f560*/  ISETP.GT.AND P0, PT, R0, R2, PT ;  /* 0x000000020000720c */ /* 0x004fda0003f04270 */
[----:B------:R-:W-:Y:S05]  /*1f570*/  @!P0 BRA `(.L_x_1055) ;  /* 0x000000f000148947 */ /* 0x000fea0003800000 */
[----:B------:R-:W2:Y:S04]  /*1f580*/  LDL.LU R6, [R1+0x290] ;  /* 0x0002900001067983 */ /* 0x000ea80000300800 */
[----:B------:R-:W3:Y:S04]  /*1f590*/  LDL.LU R4, [R1+0x294] ;  /* 0x0002940001047983 */ /* 0x000ee80000300800 */
[----:B------:R-:W4:Y:S04]  /*1f5a0*/  LDL.LU R5, [R1+0x1a8] ;  /* 0x0001a80001057983 */ /* 0x000f280000300800 */
[----:B------:R-:W4:Y:S01]  /*1f5b0*/  LDL.64 R10, [R1+0x110] ;  /* 0x00011000010a7983 */ /* 0x000f220000100a00 */
[----:B-----5:R-:W-:Y:S01]  /*1f5c0*/  ISETP.GE.AND P4, PT, R92, R116, PT ;  /* 0x000000745c00720c */ /* 0x020fe20003f86270 */
[----:B------:R-:W-:Y:S01]  /*1f5d0*/  IMAD.MOV.U32 R133, RZ, RZ, R38 ;  /* 0x000000ffff857224 */ /* 0x000fe200078e0026 */
[----:B------:R-:W-:Y:S01]  /*1f5e0*/  MOV R135, R36 ;  /* 0x0000002400877202 */ /* 0x000fe20000000f00 */
[----:B------:R-:W-:-:S02]  /*1f5f0*/  IMAD.MOV.U32 R132, RZ, RZ, R39 ;  /* 0x000000ffff847224 */ /* 0x000fc400078e0027 */
[----:B------:R-:W-:Y:S01]  /*1f600*/  IMAD.MOV.U32 R134, RZ, RZ, R37 ;  /* 0x000000ffff867224 */ /* 0x000fe200078e0025 */
[----:B--2---:R-:W-:Y:S02]  /*1f610*/  SHF.R.S32.HI R2, RZ, 0x1f, R6 ;  /* 0x0000001fff027819 */ /* 0x004fe40000011406 */
[----:B---3--:R-:W-:Y:S02]  /*1f620*/  SHF.R.S32.HI R0, RZ, 0x1f, R4 ;  /* 0x0000001fff007819 */ /* 0x008fe40000011404 */
[C---:B------:R-:W-:Y:S01]  /*1f630*/  SHF.L.U64.HI R7, R6.reuse, 0x1, R2 ;  /* 0x0000000106077819 */ /* 0x040fe20000010202 */
[----:B----4-:R-:W-:Y:S01]  /*1f640*/  IMAD R3, R5, 0x38, R6 ;  /* 0x0000003805037824 */ /* 0x010fe200078e0206 */
[----:B------:R-:W-:Y:S02]  /*1f650*/  SHF.L.U32 R6, R6, 0x1, RZ ;  /* 0x0000000106067819 */ /* 0x000fe400000006ff */
[C---:B------:R-:W-:Y:S01]  /*1f660*/  SHF.L.U64.HI R2, R4.reuse, 0x1, R0 ;  /* 0x0000000104027819 */ /* 0x040fe20000010200 */
[----:B------:R-:W-:Y:S01]  /*1f670*/  IMAD.SHL.U32 R0, R4, 0x2, RZ ;  /* 0x0000000204007824 */ /* 0x000fe200078e00ff */
[----:B------:R-:W-:Y:S01]  /*1f680*/  STL [R1+0x360], R7 ;  /* 0x0003600701007387 */ /* 0x000fe20000100800 */
[----:B------:R-:W-:-:S02]  /*1f690*/  IMAD R4, R11, 0x60, RZ ;  /* 0x000000600b047824 */ /* 0x000fc400078e02ff */
[----:B------:R-:W-:Y:S01]  /*1f6a0*/  IMAD.WIDE.U32 R8, R10, 0x60, RZ ;  /* 0x000000600a087825 */ /* 0x000fe200078e00ff */
[----:B------:R1:W-:Y:S04]  /*1f6b0*/  STL [R1+0x364], R6 ;  /* 0x0003640601007387 */ /* 0x0003e80000100800 */
[----:B------:R2:W-:Y:S04]  /*1f6c0*/  STL [R1+0x358], R2 ;  /* 0x0003580201007387 */ /* 0x0005e80000100800 */
[----:B------:R3:W-:Y:S01]  /*1f6d0*/  STL [R1+0x35c], R0 ;  /* 0x00035c0001007387 */ /* 0x0007e20000100800 */
[----:B-1----:R-:W-:Y:S01]  /*1f6e0*/  IMAD.WIDE.U32 R6, R5, 0x70, RZ ;  /* 0x0000007005067825 */ /* 0x002fe200078e00ff */
[----:B--2---:R-:W-:-:S04]  /*1f6f0*/  SHF.R.S32.HI R2, RZ, 0x1f, R5 ;  /* 0x0000001fff027819 */ /* 0x004fc80000011405 */
[----:B------:R-:W-:Y:S01]  /*1f700*/  STL.64 [R1+0x340], R6 ;  /* 0x0003400601007387 */ /* 0x000fe20000100a00 */
[C---:B------:R-:W-:Y:S01]  /*1f710*/  SHF.L.U64.HI R5, R10.reuse, 0x6, R11 ;  /* 0x000000060a057819 */ /* 0x040fe2000001020b */
[----:B------:R-:W-:Y:S01]  /*1f720*/  IMAD.SHL.U32 R10, R10, 0x40, RZ ;  /* 0x000000400a0a7824 */ /* 0x000fe200078e00ff */
[----:B---3--:R-:W-:Y:S01]  /*1f730*/  IADD3 R0, R3, 0x1, RZ ;  /* 0x0000000103007810 */ /* 0x008fe20007ffe0ff */
[----:B------:R-:W-:Y:S02]  /*1f740*/  IMAD R2, R2, 0x70, RZ ;  /* 0x0000007002027824 */ /* 0x000fe400078e02ff */
[----:B------:R1:W-:Y:S01]  /*1f750*/  STL [R1+0x3bc], R5 ;  /* 0x0003bc0501007387 */ /* 0x0003e20000100800 */
[----:B------:R-:W-:-:S03]  /*1f760*/  SHF.R.S32.HI R3, RZ, 0x1f, R0 ;  /* 0x0000001fff037819 */ /* 0x000fc60000011400 */
[----:B------:R2:W-:Y:S04]  /*1f770*/  STL.64 [R1+0x3b0], R8 ;  /* 0x0003b00801007387 */ /* 0x0005e80000100a00 */
[----:B------:R2:W-:Y:S01]  /*1f780*/  STL [R1+0x3b8], R10 ;  /* 0x0003b80a01007387 */ /* 0x0005e20000100800 */
[----:B-1----:R-:W-:Y:S02]  /*1f790*/  IADD3 R5, R4, R9, RZ ;  /* 0x0000000904057210 */ /* 0x002fe40007ffe0ff */
[C---:B------:R-:W-:Y:S01]  /*1f7a0*/  SHF.L.U64.HI R4, R0.reuse, 0x1, R3 ;  /* 0x0000000100047819 */ /* 0x040fe20000010203 */
[----:B------:R-:W-:Y:S01]  /*1f7b0*/  IMAD.SHL.U32 R3, R0, 0x2, RZ ;  /* 0x0000000200037824 */ /* 0x000fe200078e00ff */
[----:B------:R-:W-:Y:S01]  /*1f7c0*/  IADD3 R0, R7, R2, RZ ;  /* 0x0000000207007210 */ /* 0x000fe20007ffe0ff */
[----:B------:R2:W-:Y:S04]  /*1f7d0*/  STL [R1+0x354], R5 ;  /* 0x0003540501007387 */ /* 0x0005e80000100800 */
[----:B------:R2:W-:Y:S04]  /*1f7e0*/  STL [R1+0x350], R4 ;  /* 0x0003500401007387 */ /* 0x0005e80000100800 */
[----:B------:R2:W-:Y:S04]  /*1f7f0*/  STL [R1+0x348], R0 ;  /* 0x0003480001007387 */ /* 0x0005e80000100800 */
[----:B------:R2:W-:Y:S02]  /*1f800*/  STL [R1+0x34c], R3 ;  /* 0x00034c0301007387 */ /* 0x0005e40000100800 */
.L_x_1058:
[----:B-12---:R-:W2:Y:S01]  /*1f810*/  LDL R0, [R1+0x50] ;  /* 0x0000500001007983 */ /* 0x006ea20000100800 */
[----:B------:R-:W-:Y:S04]  /*1f820*/  DEPBAR.LE SB0, 0x0 ;  /* 0x000080000000791a */ /* 0x000fe80000000000 */
[----:B------:R-:W3:Y:S01]  /*1f830*/  LDL.64 R18, [R1+0x60] ;  /* 0x0000600001127983 */ /* 0x000ee20000100a00 */
[----:B------:R-:W-:Y:S05]  /*1f840*/  WARPSYNC.ALL ;  /* 0x0000000000007948 */ /* 0x000fea0003800000 */
[----:B------:R-:W4:Y:S01]  /*1f850*/  LDL.64 R6, [R1+0x380] ;  /* 0x0003800001067983 */ /* 0x000f220000100a00 */
[----:B------:R-:W-:Y:S05]  /*1f860*/  BSSY B0, `(.L_x_1056) ;  /* 0x0000335000007945 */ /* 0x000fea0003800000 */
[----:B------:R-:W4:Y:S06]  /*1f870*/  LDL.64 R2, [R1+0x388] ;  /* 0x0003880001027983 */ /* 0x000f2c0000100a00 */
[----:B-----5:R-:W5:Y:S01]  /*1f880*/  LDL.64 R16, [R1+0xb8] ;  /* 0x0000b80001107983 */ /* 0x020f620000100a00 */
[----:B------:R-:W-:Y:S06]  /*1f890*/  BAR.SYNC.DEFER_BLOCKING 0x0 ;  /* 0x0000000000007b1d */ /* 0x000fec0000010000 */
[----:B------:R-:W-:Y:S06]  /*1f8a0*/  @P4 STS.64 [R210+0x4008], RZ ;  /* 0x004008ffd2004388 */ /* 0x000fec0000000a00 */
[----:B------:R-:W-:Y:S04]  /*1f8b0*/  @P4 STS [R210+0x4000], RZ ;  /* 0x004000ffd2004388 */ /* 0x000fe80000000800 */
[----:B------:R-:W-:Y:S01]  /*1f8c0*/  @P4 STS [R210+0x4004], RZ ;  /* 0x004004ffd2004388 */ /* 0x000fe20000000800 */
[----:B------:R-:W1:Y:S01]  /*1f8d0*/  S2R R201, SR_TID.X ;  /* 0x0000000000c97919 */ /* 0x000e620000002100 */
[--C-:B---3--:R-:W-:Y:S01]  /*1f8e0*/  SHF.L.U64.HI R14, R18, 0x6, R19.reuse ;  /* 0x00000006120e7819 */ /* 0x108fe20000010213 */
[----:B--2---:R-:W-:Y:S01]  /*1f8f0*/  VIADD R237, R0, 0xffffffff ;  /* 0xffffffff00ed7836 */ /* 0x004fe20000000000 */
[C---:B------:R-:W-:Y:S01]  /*1f900*/  SHF.L.U64.HI R0, R18.reuse, 0x7, R19 ;  /* 0x0000000712007819 */ /* 0x040fe20000010213 */
[C---:B------:R-:W-:Y:S02]  /*1f910*/  IMAD.SHL.U32 R5, R18.reuse, 0x80, RZ ;  /* 0x0000008012057824 */ /* 0x040fe400078e00ff */
[----:B------:R-:W-:Y:S01]  /*1f920*/  IMAD.WIDE.U32 R12, R18, 0x60, RZ ;  /* 0x00000060120c7825 */ /* 0x000fe200078e00ff */
[----:B------:R-:W-:Y:S03]  /*1f930*/  SHF.R.S32.HI R4, RZ, 0x1f, R237 ;  /* 0x0000001fff047819 */ /* 0x000fe600000114ed */
[----:B------:R-:W-:Y:S02]  /*1f940*/  IMAD R0, R0, R237, RZ ;  /* 0x000000ed00007224 */ /* 0x000fe400078e02ff */
[----:B------:R-:W-:Y:S02]  /*1f950*/  IMAD R9, R19, 0x60, RZ ;  /* 0x0000006013097824 */ /* 0x000fe400078e02ff */
[----:B----4-:R-:W-:Y:S02]  /*1f960*/  IMAD.MOV.U32 R3, RZ, RZ, R7 ;  /* 0x000000ffff037224 */ /* 0x010fe400078e0007 */
[----:B------:R-:W-:Y:S02]  /*1f970*/  IMAD.SHL.U32 R7, R18, 0x40, RZ ;  /* 0x0000004012077824 */ /* 0x000fe400078e00ff */
[-C--:B------:R-:W-:Y:S04]  /*1f980*/  IMAD.WIDE.U32 R2, R237, R5.reuse, R2 ;  /* 0x00000005ed027225 */ /* 0x080fe800078e0002 */
[----:B------:R-:W-:Y:S01]  /*1f990*/  IMAD R0, R4, R5, R0 ;  /* 0x0000000504007224 */ /* 0x000fe200078e0200 */
[----:B------:R-:W-:Y:S01]  /*1f9a0*/  @!P4 LEA R5, P0, R18, R2, 0x5 ;  /* 0x000000021205c211 */ /* 0x000fe200078028ff */
[----:B------:R-:W-:Y:S01]  /*1f9b0*/  IMAD.IADD R9, R9, 0x1, R13 ;  /* 0x0000000109097824 */ /* 0x000fe200078e020d */
[----:B-----5:R-:W-:Y:S01]  /*1f9c0*/  @!P4 LEA R10, P6, R2, R16, 0x1 ;  /* 0x00000010020ac211 */ /* 0x020fe200078c08ff */
[----:B------:R-:W-:Y:S01]  /*1f9d0*/  IMAD.IADD R0, R3, 0x1, R0 ;  /* 0x0000000103007824 */ /* 0x000fe200078e0200 */
[----:B------:R-:W-:Y:S02]  /*1f9e0*/  @!P4 IADD3 R12, P1, R12, R2, RZ ;  /* 0x000000020c0cc210 */ /* 0x000fe40007f3e0ff */
[C---:B------:R-:W-:Y:S02]  /*1f9f0*/  @!P4 LEA R8, P5, R5.reuse, R16, 0x1 ;  /* 0x000000100508c211 */ /* 0x040fe400078a08ff */
[----:B------:R-:W-:Y:S01]  /*1fa00*/  @!P4 LEA.HI.X R13, R18, R0, R19, 0x5, P0 ;  /* 0x00000000120dc211 */ /* 0x000fe200000f2c13 */
[----:B------:R-:W-:Y:S01]  /*1fa10*/  @!P4 IMAD.X R3, R0, 0x1, R9, P1 ;  /* 0x000000010003c824 */ /* 0x000fe200008e0609 */
[-C--:B------:R-:W-:Y:S02]  /*1fa20*/  @!P4 LEA.HI.X R11, R2, R17.reuse, R0, 0x1, P6 ;  /* 0x00000011020bc211 */ /* 0x080fe400030f0c00 */
[-C--:B------:R-:W-:Y:S02]  /*1fa30*/  @!P4 LEA.HI.X R9, R5, R17.reuse, R13, 0x1, P5 ;  /* 0x000000110509c211 */ /* 0x080fe400028f0c0d */
[----:B------:R-:W-:Y:S01]  /*1fa40*/  @!P4 IADD3 R7, P3, R7, R2, RZ ;  /* 0x000000020707c210 */ /* 0x000fe20007f7e0ff */
[----:B------:R-:W-:Y:S01]  /*1fa50*/  @!PT LDS RZ, [RZ] ;  /* 0x00000000fffff984 */ /* 0x000fe20000000800 */
[----:B------:R-:W-:Y:S01]  /*1fa60*/  @!PT LDS RZ, [RZ] ;  /* 0x00000000fffff984 */ /* 0x000fe20000000800 */
[----:B------:R-:W-:Y:S01]  /*1fa70*/  @!PT LDS RZ, [RZ] ;  /* 0x00000000fffff984 */ /* 0x000fe20000000800 */
[----:B------:R-:W-:Y:S01]  /*1fa80*/  @!P4 LDGSTS.E.BYPASS.LTC128B.128 [R210+0x4000], desc[UR4][R10.64] ;  /* 0x040000000ad2cfae */ /* 0x000fe2000b901d44 */
[-C--:B------:R-:W-:Y:S02]  /*1fa90*/  @!P4 LEA R4, P0, R12, R16.reuse, 0x1 ;  /* 0x000000100c04c211 */ /* 0x080fe400078008ff */
[----:B------:R-:W-:Y:S01]  /*1faa0*/  @!P4 LEA R6, P2, R7, R16, 0x1 ;  /* 0x000000100706c211 */ /* 0x000fe200078408ff */
[----:B------:R-:W-:Y:S01]  /*1fab0*/  @!P4 IMAD.X R14, R0, 0x1, R14, P3 ;  /* 0x00000001000ec824 */ /* 0x000fe200018e060e */
[-C--:B------:R-:W-:Y:S01]  /*1fac0*/  @!P4 LEA.HI.X R5, R12, R17.reuse, R3, 0x1, P0 ;  /* 0x000000110c05c211 */ /* 0x080fe200000f0c03 */
[----:B-1----:R-:W-:Y:S02]  /*1fad0*/  IMAD.SHL.U32 R0, R201, 0x2, RZ ;  /* 0x00000002c9007824 */ /* 0x002fe400078e00ff */
[----:B------:R-:W-:Y:S01]  /*1fae0*/  @P4 STS.128 [R210+0x4800], RZ ;  /* 0x004800ffd2004388 */ /* 0x000fe20000000c00 */
[----:B------:R-:W-:Y:S02]  /*1faf0*/  @!P4 LEA.HI.X R7, R7, R17, R14, 0x1, P2 ;  /* 0x000000110707c211 */ /* 0x000fe400010f0c0e */
[----:B------:R-:W-:Y:S05]  /*1fb00*/  LOP3.LUT R0, R0, 0x6, RZ, 0xc0, !PT ;  /* 0x0000000600007812 */ /* 0x000fea00078ec0ff */
[----:B------:R-:W-:Y:S01]  /*1fb10*/  @!PT LDS RZ, [RZ] ;  /* 0x00000000fffff984 */ /* 0x000fe20000000800 */
[----:B------:R-:W-:Y:S01]  /*1fb20*/  @!PT LDS RZ, [RZ] ;  /* 0x00000000fffff984 */ /* 0x000fe20000000800 */
[----:B------:R-:W-:Y:S01]  /*1fb30*/  @!PT LDS RZ, [RZ] ;  /* 0x00000000fffff984 */ /* 0x000fe20000000800 */
[----:B------:R-:W-:Y:S01]  /*1fb40*/  @!P4 LDGSTS.E.BYPASS.LTC128B.128 [R210+0x4800], desc[UR4][R8.64] ;  /* 0x0480000008d2cfae */ /* 0x000fe2000b901d44 */
[----:B------:R-:W-:Y:S04]  /*1fb50*/  IMAD R201, R237, 0x80, R0 ;  /* 0x00000080edc97824 */ /* 0x000fe800078e0200 */
[C---:B------:R-:W-:Y:S01]  /*1fb60*/  VIADD R0, R201.reuse, 0x1 ;  /* 0x00000001c9007836 */ /* 0x040fe20000000000 */
[CC--:B------:R-:W-:Y:S01]  /*1fb70*/  ISETP.GE.AND P6, PT, R201.reuse, R205.reuse, PT ;  /* 0x000000cdc900720c */ /* 0x0c0fe20003fc6270 */
[C---:B------:R-:W-:Y:S01]  /*1fb80*/  VIADD R2, R201.reuse, 0x9 ;  /* 0x00000009c9027836 */ /* 0x040fe20000000000 */
[CC--:B------:R-:W-:Y:S01]  /*1fb90*/  ISETP.GE.AND P3, PT, R201.reuse, R204.reuse, PT ;  /* 0x000000ccc900720c */ /* 0x0c0fe20003f66270 */
[----:B------:R-:W-:Y:S01]  /*1fba0*/  @P4 STS.128 [R210+0x5000], RZ ;  /* 0x005000ffd2004388 */ /* 0x000fe20000000c00 */
[C---:B------:R-:W-:Y:S02]  /*1fbb0*/  ISETP.GE.AND P5, PT, R0.reuse, R205, PT ;  /* 0x000000cd0000720c */ /* 0x040fe40003fa6270 */
[C---:B------:R-:W-:Y:S02]  /*1fbc0*/  ISETP.GE.AND P2, PT, R0.reuse, R204, PT ;  /* 0x000000cc0000720c */ /* 0x040fe40003f46270 */
[C---:B------:R-:W-:Y:S02]  /*1fbd0*/  ISETP.GE.OR P5, PT, R0.reuse, R209, !P5 ;  /* 0x000000d10000720c */ /* 0x040fe40006fa6670 */
[C---:B------:R-:W-:Y:S01]  /*1fbe0*/  ISETP.GE.AND P1, PT, R0.reuse, R203, PT ;  /* 0x000000cb0000720c */ /* 0x040fe20003f26270 */
[----:B------:R-:W-:Y:S01]  /*1fbf0*/  @!PT LDS RZ, [RZ] ;  /* 0x00000000fffff984 */ /* 0x000fe20000000800 */
[----:B------:R-:W-:Y:S01]  /*1fc00*/  @!PT LDS RZ, [RZ] ;  /* 0x00000000fffff984 */ /* 0x000fe20000000800 */
[----:B------:R-:W-:Y:S01]  /*1fc10*/  @!PT LDS RZ, [RZ] ;  /* 0x00000000fffff984 */ /* 0x000fe20000000800 */
[----:B------:R-:W-:Y:S01]  /*1fc20*/  @!P4 LDGSTS.E.BYPASS.LTC128B.128 [R210+0x5000], desc[UR4][R6.64] ;  /* 0x0500000006d2cfae */ /* 0x000fe2000b901d44 */
[C---:B------:R-:W-:Y:S02]  /*1fc30*/  ISETP.GE.AND P0, PT, R0.reuse, R202, PT ;  /* 0x000000ca0000720c */ /* 0x040fe40003f06270 */
[C---:B------:R-:W-:Y:S02]  /*1fc40*/  ISETP.GE.OR P2, PT, R0.reuse, R208, !P2 ;  /* 0x000000d00000720c */ /* 0x040fe40005746670 */
[C---:B------:R-:W-:Y:S02]  /*1fc50*/  ISETP.GE.OR P1, PT, R0.reuse, R207, !P1 ;  /* 0x000000cf0000720c */ /* 0x040fe40004f26670 */
[----:B------:R-:W-:Y:S01]  /*1fc60*/  ISETP.GE.OR P0, PT, R0, R206, !P0 ;  /* 0x000000ce0000720c */ /* 0x000fe20004706670 */
[----:B------:R-:W-:Y:S01]  /*1fc70*/  @P4 STS.128 [R210+0x5800], RZ ;  /* 0x005800ffd2004388 */ /* 0x000fe20000000c00 */
[C---:B------:R-:W-:Y:S01]  /*1fc80*/  ISETP.GE.OR P6, PT, R201.reuse, R209, !P6 ;  /* 0x000000d1c900720c */ /* 0x040fe200077c6670 */
[C---:B------:R-:W-:Y:S01]  /*1fc90*/  VIADD R0, R201.reuse, 0x8 ;  /* 0x00000008c9007836 */ /* 0x040fe20000000000 */
[----:B------:R-:W-:Y:S05]  /*1fca0*/  ISETP.GE.OR P3, PT, R201, R208, !P3 ;  /* 0x000000d0c900720c */ /* 0x000fea0005f66670 */
        /* <DEDUP_REMOVED lines=60> */
[----:B------:R-:W-:Y:S01]  /*20070*/  ISETP.GE.AND P0, PT, R2, R202, PT ;  /* 0x000000ca0200720c */ /* 0x000fe20003f06270 */
[-C--:B-1----:R-:W-:Y:S03]  /*20080*/  HMMA.16816.F32 R20, R176, R172.reuse, R20 ;  /* 0x000000acb014723c */ /* 0x082fe60000001814 */
[----:B------:R-:W-:Y:S02]  /*20090*/  FSEL R224, R10, -INF , !P5 ;  /* 0xff8000000ae07808 */ /* 0x000fe40006800000 */
[----:B------:R-:W-:Y:S01]  /*200a0*/  ISETP.GE.OR P0, PT, R2, R206, !P0 ;  /* 0x000000ce0200720c */ /* 0x000fe20004706670 */
[C---:B------:R-:W-:Y:S04]  /*200b0*/  HMMA.16816.F32 R24, R184.reuse, R172, R24 ;  /* 0x000000acb818723c */ /* 0x040fe80000001818 */
[C---:B------:R-:W-:Y:S02]  /*200c0*/  ISETP.GE.AND P5, PT, R0.reuse, R204, PT ;  /* 0x000000cc0000720c */ /* 0x040fe40003fa6270 */
[----:B------:R-:W-:Y:S01]  /*200d0*/  FSEL R15, R15, -INF , !P0 ;  /* 0xff8000000f0f7808 */ /* 0x000fe20004000000 */
[----:B------:R-:W-:Y:S01]  /*200e0*/  IMAD.MOV.U32 R173, RZ, RZ, R3 ;  /* 0x000000ffffad7224 */ /* 0x000fe200078e0003 */
[----:B------:R-:W-:Y:S01]  /*200f0*/  ISETP.GE.OR P5, PT, R0, R208, !P5 ;  /* 0x000000d00000720c */ /* 0x000fe20006fa6670 */
[-C--:B------:R-:W-:Y:S03]  /*20100*/  HMMA.16816.F32 R28, R184, R174.reuse, R28 ;  /* 0x000000aeb81c723c */ /* 0x080fe6000000181c */
[----:B------:R-:W-:Y:S01]  /*20110*/  FSEL R4, R18, -INF , !P5 ;  /* 0xff80000012047808 */ /* 0x000fe20006800000 */
[----:B------:R-:W-:Y:S01]  /*20120*/  IMAD.MOV.U32 R18, RZ, RZ, R224 ;  /* 0x000000ffff127224 */ /* 0x000fe200078e00e0 */
[----:B------:R-:W-:Y:S01]  /*20130*/  FSEL R212, R6, -INF , !P3 ;  /* 0xff80000006d47808 */ /* 0x000fe20005800000 */
[C---:B------:R-:W-:Y:S02]  /*20140*/  HMMA.16816.F32 R32, R176.reuse, R174, R32 ;  /* 0x000000aeb020723c */ /* 0x040fe40000001820 */
[----:B------:R-:W-:Y:S02]  /*20150*/  STL [R1+0xc], R4 ;  /* 0x00000c0401007387 */ /* 0x000fe40000100800 */
[CC--:B------:R-:W-:Y:S02]  /*20160*/  ISETP.GE.AND P3, PT, R0.reuse, R203.reuse, PT ;  /* 0x000000cb0000720c */ /* 0x0c0fe40003f66270 */
[----:B------:R-:W-:Y:S01]  /*20170*/  FSEL R225, R7, -INF , !P2 ;  /* 0xff80000007e17808 */ /* 0x000fe20005000000 */
[----:B------:R-:W2:Y:S01]  /*20180*/  LDL R3, [R1+0x33c] ;  /* 0x00033c0001037983 */ /* 0x000ea20000100800 */
[C---:B------:R-:W-:Y:S02]  /*20190*/  ISETP.GE.AND P2, PT, R0.reuse, R202, PT ;  /* 0x000000ca0000720c */ /* 0x040fe40003f46270 */
[C---:B------:R-:W-:Y:S01]  /*201a0*/  ISETP.GE.AND P6, PT, R201.reuse, R203, PT ;  /* 0x000000cbc900720c */ /* 0x040fe20003fc6270 */
[----:B------:R-:W1:Y:S01]  /*201b0*/  LDSM.16.M88.4 R4, [R197] ;  /* 0x00000000c504783b */ /* 0x000e620000000200 */
[CC--:B------:R-:W-:Y:S02]  /*201c0*/  ISETP.GE.OR P3, PT, R0.reuse, R207.reuse, !P3 ;  /* 0x000000cf0000720c */ /* 0x0c0fe40005f66670 */
[----:B------:R-:W-:Y:S02]  /*201d0*/  ISETP.GE.OR P6, PT, R201, R207, !P6 ;  /* 0x000000cfc900720c */ /* 0x000fe400077c6670 */
[----:B------:R-:W-:Y:S02]  /*201e0*/  ISETP.GE.OR P2, PT, R0, R206, !P2 ;  /* 0x000000ce0000720c */ /* 0x000fe40005746670 */
[----:B------:R-:W-:Y:S01]  /*201f0*/  FSEL R180, R8, -INF , !P6 ;  /* 0xff80000008b47808 */ /* 0x000fe20007000000 */
[----:B------:R-:W3:Y:S01]  /*20200*/  LDL.64 R174, [R1+0x108] ;  /* 0x0001080001ae7983 */ /* 0x000ee20000100a00 */
[----:B------:R-:W-:Y:S02]  /*20210*/  FSEL R182, R12, -INF , !P3 ;  /* 0xff8000000cb67808 */ /* 0x000fe40005800000 */
[----:B------:R-:W-:Y:S02]  /*20220*/  FSEL R183, R9, -INF , !P1 ;  /* 0xff80000009b77808 */ /* 0x000fe40004800000 */
[----:B------:R-:W-:Y:S01]  /*20230*/  FSEL R12, R14, -INF , !P2 ;  /* 0xff8000000e0c7808 */ /* 0x000fe20005000000 */
[----:B------:R-:W4:Y:S01]  /*20240*/  LDSM.16.M88.4 R8, [R196] ;  /* 0x00000000c408783b */ /* 0x000f220000000200 */
[C---:B------:R-:W-:Y:S02]  /*20250*/  ISETP.GE.AND P1, PT, R2.reuse, R203, PT ;  /* 0x000000cb0200720c */ /* 0x040fe40003f26270 */
[CC--:B------:R-:W-:Y:S02]  /*20260*/  ISETP.GE.AND P3, PT, R2.reuse, R205.reuse, PT ;  /* 0x000000cd0200720c */ /* 0x0c0fe40003f66270 */
[----:B------:R-:W-:Y:S02]  /*20270*/  ISETP.GE.AND P2, PT, R2, R204, PT ;  /* 0x000000cc0200720c */ /* 0x000fe40003f46270 */
[----:B------:R-:W-:Y:S02]  /*20280*/  ISETP.GE.AND P6, PT, R0, R205, PT ;  /* 0x000000cd0000720c */ /* 0x000fe40003fc6270 */
[C---:B------:R-:W-:Y:S02]  /*20290*/  ISETP.GE.OR P1, PT, R2.reuse, R207, !P1 ;  /* 0x000000cf0200720c */ /* 0x040fe40004f26670 */
[CC--:B------:R-:W-:Y:S02]  /*202a0*/  ISETP.GE.OR P3, PT, R2.reuse, R209.reuse, !P3 ;  /* 0x000000d10200720c */ /* 0x0c0fe40005f66670 */
[----:B------:R-:W-:Y:S01]  /*202b0*/  ISETP.GE.OR P2, PT, R2, R208, !P2 ;  /* 0x000000d00200720c */ /* 0x000fe20005746670 */
[C---:B------:R-:W-:Y:S01]  /*202c0*/  VIADD R2, R201.reuse, 0x10 ;  /* 0x00000010c9027836 */ /* 0x040fe20000000000 */
[----:B------:R-:W-:Y:S01]  /*202d0*/  ISETP.GE.OR P6, PT, R0, R209, !P6 ;  /* 0x000000d10000720c */ /* 0x000fe200077c6670 */
[----:B------:R-:W-:Y:S01]  /*202e0*/  VIADD R0, R201, 0x11 ;  /* 0x00000011c9007836 */ /* 0x000fe20000000000 */
[----:B------:R-:W-:Y:S02]  /*202f0*/  FSEL R226, R13, -INF , !P1 ;  /* 0xff8000000de27808 */ /* 0x000fe40004800000 */
[----:B------:R-:W-:Y:S02]  /*20300*/  FSEL R252, R16, -INF , !P6 ;  /* 0xff80000010fc7808 */ /* 0x000fe40007000000 */
[C---:B------:R-:W-:Y:S02]  /*20310*/  ISETP.GE.AND P1, PT, R2.reuse, R205, PT ;  /* 0x000000cd0200720c */ /* 0x040fe40003f26270 */
[C---:B------:R-:W-:Y:S02]  /*20320*/  ISETP.GE.AND P0, PT, R2.reuse, R204, PT ;  /* 0x000000cc0200720c */ /* 0x040fe40003f06270 */
[C---:B------:R-:W-:Y:S01]  /*20330*/  ISETP.GE.AND P6, PT, R2.reuse, R203, PT ;  /* 0x000000cb0200720c */ /* 0x040fe20003fc6270 */
[-C--:B-1----:R-:W-:Y:S03]  /*20340*/  HMMA.16816.F32 R36, R176, R4.reuse, R36 ;  /* 0x00000004b024723c */ /* 0x082fe60000001824 */
[----:B------:R-:W-:Y:S02]  /*20350*/  ISETP.GE.AND P5, PT, R2, R202, PT ;  /* 0x000000ca0200720c */ /* 0x000fe40003fa6270 */
[----:B------:R-:W-:Y:S01]  /*20360*/  FSEL R248, R17, -INF , !P3 ;  /* 0xff80000011f87808 */ /* 0x000fe20005800000 */
[C---:B------:R-:W-:Y:S04]  /*20370*/  HMMA.16816.F32 R40, R184.reuse, R4, R40 ;  /* 0x00000004b828723c */ /* 0x040fe80000001828 */
[C---:B------:R-:W-:Y:S01]  /*20380*/  ISETP.GE.AND P3, PT, R0.reuse, R205, PT ;  /* 0x000000cd0000720c */ /* 0x040fe20003f66270 */
[----:B------:R-:W-:Y:S01]  /*20390*/  IMAD.MOV.U32 R17, RZ, RZ, R225 ;  /* 0x000000ffff117224 */ /* 0x000fe200078e00e1 */
[----:B------:R-:W-:Y:S01]  /*203a0*/  FSEL R19, R19, -INF , !P2 ;  /* 0xff80000013137808 */ /* 0x000fe20005000000 */
[-C--:B------:R-:W-:Y:S03]  /*203b0*/  HMMA.16816.F32 R44, R184, R6.reuse, R44 ;  /* 0x00000006b82c723c */ /* 0x080fe6000000182c */
[----:B------:R-:W-:Y:S02]  /*203c0*/  ISETP.GE.AND P2, PT, R0, R204, PT ;  /* 0x000000cc0000720c */ /* 0x000fe40003f46270 */
[C---:B------:R-:W-:Y:S01]  /*203d0*/  ISETP.GE.OR P1, PT, R2.reuse, R209, !P1 ;  /* 0x000000d10200720c */ /* 0x040fe20004f26670 */
[C---:B------:R-:W-:Y:S01]  /*203e0*/  HMMA.16816.F32 R48, R176.reuse, R6, R48 ;  /* 0x00000006b030723c */ /* 0x040fe20000001830 */
[----:B------:R-:W1:Y:S03]  /*203f0*/  LDSM.16.M88.4 R4, [R195] ;  /* 0x00000000c304783b */ /* 0x000e660000000200 */
[C---:B------:R-:W-:Y:S02]  /*20400*/  ISETP.GE.OR P0, PT, R2.reuse, R208, !P0 ;  /* 0x000000d00200720c */ /* 0x040fe40004706670 */
[C---:B------:R-:W-:Y:S01]  /*20410*/  ISETP.GE.OR P6, PT, R2.reuse, R207, !P6 ;  /* 0x000000cf0200720c */ /* 0x040fe200077c6670 */
[-C--:B----4-:R-:W-:Y:S03]  /*20420*/  HMMA.16816.F32 R52, R176, R8.reuse, R52 ;  /* 0x00000008b034723c */ /* 0x090fe60000001834 */
[----:B------:R-:W-:Y:S01]  /*20430*/  ISETP.GE.OR P5, PT, R2, R206, !P5 ;  /* 0x000000ce0200720c */ /* 0x000fe20006fa6670 */
[----:B------:R-:W-:Y:S01]  /*20440*/  VIADD R2, R201, 0x18 ;  /* 0x00000018c9027836 */ /* 0x000fe20000000000 */
[C---:B------:R-:W-:Y:S01]  /*20450*/  ISETP.GE.OR P3, PT, R0.reuse, R209, !P3 ;  /* 0x000000d10000720c */ /* 0x040fe20005f66670 */
[C---:B------:R-:W-:Y:S04]  /*20460*/  HMMA.16816.F32 R56, R184.reuse, R8, R56 ;  /* 0x00000008b838723c */ /* 0x040fe80000001838 */
[----:B------:R-:W-:Y:S02]  /*20470*/  ISETP.GE.OR P2, PT, R0, R208, !P2 ;  /* 0x000000d00000720c */ /* 0x000fe40005746670 */
[----:B------:R-:W-:Y:S01]  /*20480*/  FSEL R247, R20, -INF , !P1 ;  /* 0xff80000014f77808 */ /* 0x000fe20004800000 */
[-C--:B------:R-:W-:Y:S03]  /*20490*/  HMMA.16816.F32 R60, R184, R10.reuse, R60 ;  /* 0x0000000ab83c723c */ /* 0x080fe6000000183c */
[-C--:B------:R-:W-:Y:S01]  /*204a0*/  ISETP.GE.AND P1, PT, R0, R203.reuse, PT ;  /* 0x000000cb0000720c */ /* 0x080fe20003f26270 */
[----:B------:R-:W-:Y:S01]  /*204b0*/  IMAD.MOV.U32 R20, RZ, RZ, R226 ;  /* 0x000000ffff147224 */ /* 0x000fe200078e00e2 */
[----:B------:R-:W-:Y:S01]  /*204c0*/  FSEL R22, R22, -INF , !P0 ;  /* 0xff80000016167808 */ /* 0x000fe20004000000 */
[C---:B------:R-:W-:Y:S01]  /*204d0*/  HMMA.16816.F32 R64, R176.reuse, R10, R64 ;  /* 0x0000000ab040723c */ /* 0x040fe20000001840 */
[----:B------:R-:W4:Y:S03]  /*204e0*/  LDSM.16.M88.4 R8, [R194] ;  /* 0x00000000c208783b */ /* 0x000f260000000200 */
[-C--:B------:R-:W-:Y:S02]  /*204f0*/  ISETP.GE.AND P0, PT, R0, R202.reuse, PT ;  /* 0x000000ca0000720c */ /* 0x080fe40003f06270 */
[----:B------:R-:W-:Y:S02]  /*20500*/  FSEL R243, R21, -INF , !P3 ;  /* 0xff80000015f37808 */ /* 0x000fe40005800000 */
[----:B------:R-:W-:Y:S02]  /*20510*/  FSEL R251, R23, -INF , !P2 ;  /* 0xff80000017fb7808 */ /* 0x000fe40005000000 */
[C---:B------:R-:W-:Y:S01]  /*20520*/  ISETP.GE.AND P3, PT, R2.reuse, R203, PT ;  /* 0x000000cb0200720c */ /* 0x040fe20003f66270 */
[----:B------:R-:W5:Y:S01]  /*20530*/  LDL R23, [R1+0x3a0] ;  /* 0x0003a00001177983 */ /* 0x000f620000100800 */
[----:B------:R-:W-:Y:S02]  /*20540*/  ISETP.GE.AND P2, PT, R2, R202, PT ;  /* 0x000000ca0200720c */ /* 0x000fe40003f46270 */
[CC--:B------:R-:W-:Y:S01]  /*20550*/  ISETP.GE.OR P1, PT, R0.reuse, R207.reuse, !P1 ;  /* 0x000000cf0000720c */ /* 0x0c0fe20004f26670 */
[-C--:B-1----:R-:W-:Y:S03]  /*20560*/  HMMA.16816.F32 R68, R176, R4.reuse, R68 ;  /* 0x00000004b044723c */ /* 0x082fe60000001844 */
[-C--:B------:R-:W-:Y:S01]  /*20570*/  ISETP.GE.OR P0, PT, R0, R206.reuse, !P0 ;  /* 0x000000ce0000720c */ /* 0x080fe20004706670 */
[----:B------:R-:W-:Y:S01]  /*20580*/  VIADD R0, R201, 0x19 ;  /* 0x00000019c9007836 */ /* 0x000fe20000000000 */
[C---:B------:R-:W-:Y:S01]  /*20590*/  ISETP.GE.OR P3, PT, R2.reuse, R207, !P3 ;  /* 0x000000cf0200720c */ /* 0x040fe20005f66670 */
[C---:B------:R-:W-:Y:S04]  /*205a0*/  HMMA.16816.F32 R72, R184.reuse, R4, R72 ;  /* 0x00000004b848723c */ /* 0x040fe80000001848 */
[----:B------:R-:W-:Y:S02]  /*205b0*/  ISETP.GE.OR P2, PT, R2, R206, !P2 ;  /* 0x000000ce0200720c */ /* 0x000fe40005746670 */
[----:B------:R-:W-:Y:S01]  /*205c0*/  FSEL R250, R25, -INF , !P1 ;  /* 0xff80000019fa7808 */ /* 0x000fe20004800000 */
[-C--:B------:R-:W-:Y:S03]  /*205d0*/  HMMA.16816.F32 R76, R184, R6.reuse, R76 ;  /* 0x00000006b84c723c */ /* 0x080fe6000000184c */
[C---:B------:R-:W-:Y:S02]  /*205e0*/  ISETP.GE.AND P1, PT, R0.reuse, R203, PT ;  /* 0x000000cb0000720c */ /* 0x040fe40003f26270 */
[----:B------:R-:W-:Y:S01]  /*205f0*/  FSEL R14, R27, -INF , !P0 ;  /* 0xff8000001b0e7808 */ /* 0x000fe20004000000 */
[C---:B------:R-:W-:Y:S01]  /*20600*/  HMMA.16816.F32 R80, R176.reuse, R6, R80 ;  /* 0x00000006b050723c */ /* 0x040fe20000001850 */
[----:B------:R-:W1:Y:S03]  /*20610*/  LDSM.16.M88.4 R4, [R193] ;  /* 0x00000000c104783b */ /* 0x000e660000000200 */
[----:B------:R-:W-:Y:S02]  /*20620*/  ISETP.GE.AND P0, PT, R0, R202, PT ;  /* 0x000000ca0000720c */ /* 0x000fe40003f06270 */
[----:B------:R-:W-:Y:S01]  /*20630*/  FSEL R249, R28, -INF , !P3 ;  /* 0xff8000001cf97808 */ /* 0x000fe20005800000 */
[-C--:B----4-:R-:W-:Y:S03]  /*20640*/  HMMA.16816.F32 R84, R176, R8.reuse, R84 ;  /* 0x00000008b054723c */ /* 0x090fe60000001854 */
[----:B------:R-:W-:Y:S02]  /*20650*/  ISETP.GE.AND P3, PT, R0, R205, PT ;  /* 0x000000cd0000720c */ /* 0x000fe40003f66270 */
[----:B------:R-:W-:Y:S01]  /*20660*/  FSEL R172, R30, -INF , !P2 ;  /* 0xff8000001eac7808 */ /* 0x000fe20005000000 */
[C---:B------:R-:W-:Y:S04]  /*20670*/  HMMA.16816.F32 R88, R184.reuse, R8, R88 ;  /* 0x00000008b858723c */ /* 0x040fe80000001858 */
[C---:B------:R-:W-:Y:S02]  /*20680*/  ISETP.GE.AND P2, PT, R0.reuse, R204, PT ;  /* 0x000000cc0000720c */ /* 0x040fe40003f46270 */
[C---:B------:R-:W-:Y:S01]  /*20690*/  ISETP.GE.OR P1, PT, R0.reuse, R207, !P1 ;  /* 0x000000cf0000720c */ /* 0x040fe20004f26670 */
[-C--:B------:R-:W-:Y:S03]  /*206a0*/  HMMA.16816.F32 R92, R184, R10.reuse, R92 ;  /* 0x0000000ab85c723c */ /* 0x080fe6000000185c */
[C---:B------:R-:W-:Y:S02]  /*206b0*/  ISETP.GE.OR P0, PT, R0.reuse, R206, !P0 ;  /* 0x000000ce0000720c */ /* 0x040fe40004706670 */
[C---:B------:R-:W-:Y:S01]  /*206c0*/  ISETP.GE.OR P3, PT, R0.reuse, R209, !P3 ;  /* 0x000000d10000720c */ /* 0x040fe20005f66670 */
[C---:B------:R-:W-:Y:S01]  /*206d0*/  HMMA.16816.F32 R96, R176.reuse, R10, R96 ;  /* 0x0000000ab060723c */ /* 0x040fe20000001860 */
[----:B------:R-:W4:Y:S01]  /*206e0*/  LDSM.16.M88.4 R8, [R192] ;  /* 0x00000000c008783b */ /* 0x000f220000000200 */
[----:B------:R-:W-:Y:S04]  /*206f0*/  DEPBAR.LE SB0, 0x0 ;  /* 0x000080000000791a */ /* 0x000fe80000000000 */
[----:B------:R-:W-:Y:S01]  /*20700*/  ISETP.GE.OR P2, PT, R0, R208, !P2 ;  /* 0x000000d00000720c */ /* 0x000fe20005746670 */
[----:B------:R-:W-:Y:S01]  /*20710*/  VIADD R0, R201, 0x21 ;  /* 0x00000021c9007836 */ /* 0x000fe20000000000 */
[----:B------:R-:W-:Y:S01]  /*20720*/  FSEL R232, R33, -INF , !P3 ;  /* 0xff80000021e87808 */ /* 0x000fe20005800000 */
[----:B------:R-:W-:Y:S02]  /*20730*/  BAR.SYNC.DEFER_BLOCKING 0x0 ;  /* 0x0000000000007b1d */ /* 0x000fe40000010000 */
[----:B------:R-:W-:Y:S02]  /*20740*/  FSEL R21, R24, -INF , !P6 ;  /* 0xff80000018157808 */ /* 0x000fe40007000000 */
[-C--:B------:R-:W-:Y:S02]  /*20750*/  ISETP.GE.AND P3, PT, R0, R205.reuse, PT ;  /* 0x000000cd0000720c */ /* 0x080fe40003f66270 */
[----:B------:R-:W-:Y:S01]  /*20760*/  FSEL R13, R26, -INF , !P5 ;  /* 0xff8000001a0d7808 */ /* 0x000fe20006800000 */
[-C--:B-1----:R-:W-:Y:S05]  /*20770*/  HMMA.16816.F32 R100, R176, R4.reuse, R100 ;  /* 0x00000004b064723c */ /* 0x082fea0000001864 */
[C---:B------:R-:W-:Y:S01]  /*20780*/  ISETP.GE.AND P6, PT, R2.reuse, R205, PT ;  /* 0x000000cd0200720c */ /* 0x040fe20003fc6270 */
[C---:B------:R-:W-:Y:S04]  /*20790*/  HMMA.16816.F32 R104, R184.reuse, R4, R104 ;  /* 0x00000004b868723c */ /* 0x040fe80000001868 */
[----:B------:R-:W-:Y:S02]  /*207a0*/  ISETP.GE.AND P5, PT, R2, R204, PT ;  /* 0x000000cc0200720c */ /* 0x000fe40003fa6270 */
[-C--:B------:R-:W-:Y:S01]  /*207b0*/  ISETP.GE.OR P3, PT, R0, R209.reuse, !P3 ;  /* 0x000000d10000720c */ /* 0x080fe20005f66670 */
[-C--:B------:R-:W-:Y:S03]  /*207c0*/  HMMA.16816.F32 R108, R184, R6.reuse, R108 ;  /* 0x00000006b86c723c */ /* 0x080fe6000000186c */
[C---:B------:R-:W-:Y:S01]  /*207d0*/  ISETP.GE.OR P6, PT, R2.reuse, R209, !P6 ;  /* 0x000000d10200720c */ /* 0x040fe200077c6670 */
[----:B------:R-:W5:Y:S01]  /*207e0*/  LDL R5, [R1+0x368] ;  /* 0x0003680001057983 */ /* 0x000f620000100800 */
[----:B------:R-:W-:Y:S01]  /*207f0*/  ISETP.GE.OR P5, PT, R2, R208, !P5 ;  /* 0x000000d00200720c */ /* 0x000fe20006fa6670 */
[----:B------:R-:W-:Y:S01]  /*20800*/  VIADD R2, R201, 0x20 ;  /* 0x00000020c9027836 */ /* 0x000fe20000000000 */
[----:B------:R-:W-:Y:S01]  /*20810*/  FSEL R229, R37, -INF , !P3 ;  /* 0xff80000025e57808 */ /* 0x000fe20005800000 */
[C---:B------:R-:W-:Y:S01]  /*20820*/  HMMA.16816.F32 R112, R176.reuse, R6, R112 ;  /* 0x00000006b070723c */ /* 0x040fe20000001870 */
[----:B------:R-:W1:Y:S03]  /*20830*/  S2R R37, SR_TID.X ;  /* 0x0000000000257919 */ /* 0x000e660000002100 */
[----:B------:R-:W-:Y:S02]  /*20840*/  FSEL R16, R31, -INF , !P0 ;  /* 0xff8000001f107808 */ /* 0x000fe40004000000 */
[C---:B------:R-:W-:Y:S01]  /*20850*/  ISETP.GE.AND P0, PT, R2.reuse, R204, PT ;  /* 0x000000cc0200720c */ /* 0x040fe20003f06270 */
[-C--:B----4-:R-:W-:Y:S03]  /*20860*/  HMMA.16816.F32 R116, R176, R8.reuse, R116 ;  /* 0x00000008b074723c */ /* 0x090fe60000001874 */
[C---:B------:R-:W-:Y:S02]  /*20870*/  ISETP.GE.OR P0, PT, R2.reuse, R208, !P0 ;  /* 0x000000d00200720c */ /* 0x040fe40004706670 */
[----:B------:R-:W-:Y:S01]  /*20880*/  FSEL R245, R29, -INF , !P1 ;  /* 0xff8000001df57808 */ /* 0x000fe20004800000 */
[C---:B------:R-:W-:Y:S04]  /*20890*/  HMMA.16816.F32 R120, R184.reuse, R8, R120 ;  /* 0x00000008b878723c */ /* 0x040fe80000001878 */
[----:B------:R-:W-:Y:S02]  /*208a0*/  ISETP.GE.AND P1, PT, R2, R205, PT ;  /* 0x000000cd0200720c */ /* 0x000fe40003f26270 */
[----:B------:R-:W-:Y:S01]  /*208b0*/  FSEL R238, R38, -INF , !P0 ;  /* 0xff80000026ee7808 */ /* 0x000fe20004000000 */
[-C--:B------:R-:W-:Y:S01]  /*208c0*/  HMMA.16816.F32 R124, R184, R10.reuse, R124 ;  /* 0x0000000ab87c723c */ /* 0x080fe2000000187c */
[----:B------:R-:W4:Y:S02]  /*208d0*/  S2R R38, SR_CTAID.X ;  /* 0x0000000000267919 */ /* 0x000f240000002500 */
[----:B------:R-:W-:Y:S02]  /*208e0*/  ISETP.GE.OR P1, PT, R2, R209, !P1 ;  /* 0x000000d10200720c */ /* 0x000fe40004f26670 */
[----:B------:R-:W-:Y:S01]  /*208f0*/  FSEL R235, R32, -INF , !P6 ;  /* 0xff80000020eb7808 */ /* 0x000fe20007000000 */
[----:B------:R-:W-:Y:S04]  /*20900*/  HMMA.16816.F32 R128, R176, R10, R128 ;  /* 0x0000000ab080723c */ /* 0x000fe80000001880 */
[----:B------:R-:W-:Y:S02]  /*20910*/  ISETP.GE.AND P6, PT, R2, R203, PT ;  /* 0x000000cb0200720c */ /* 0x000fe40003fc6270 */
[----:B------:R-:W-:Y:S01]  /*20920*/  FSEL R230, R36, -INF , !P1 ;  /* 0xff80000024e67808 */ /* 0x000fe20004800000 */
[----:B------:R-:W-:Y:S01]  /*20930*/  IMAD.MOV.U32 R179, RZ, RZ, R14 ;  /* 0x000000ffffb37224 */ /* 0x000fe200078e000e */
[----:B------:R-:W-:Y:S01]  /*20940*/  FSEL R240, R34, -INF , !P5 ;  /* 0xff80000022f07808 */ /* 0x000fe20006800000 */
[----:B------:R-:W4:Y:S01]  /*20950*/  LDL R36, [R1+0x36c] ;  /* 0x00036c0001247983 */ /* 0x000f220000100800 */
[----:B------:R-:W-:Y:S01]  /*20960*/  ISETP.GE.AND P5, PT, R2, R202, PT ;  /* 0x000000ca0200720c */ /* 0x000fe20003fa6270 */
[----:B------:R-:W-:Y:S01]  /*20970*/  IMAD.MOV.U32 R177, RZ, RZ, R15 ;  /* 0x000000ffffb17224 */ /* 0x000fe200078e000f */
[----:B------:R-:W-:Y:S01]  /*20980*/  FSEL R239, R35, -INF , !P2 ;  /* 0xff80000023ef7808 */ /* 0x000fe20005000000 */
[----:B------:R-:W-:Y:S01]  /*20990*/  IMAD.MOV.U32 R178, RZ, RZ, R13 ;  /* 0x000000ffffb27224 */ /* 0x000fe200078e000d */
[----:B------:R-:W-:Y:S02]  /*209a0*/  ISETP.GE.AND P2, PT, R0, R204, PT ;  /* 0x000000cc0000720c */ /* 0x000fe40003f46270 */
[C---:B------:R-:W-:Y:S02]  /*209b0*/  ISETP.GE.OR P6, PT, R2.reuse, R207, !P6 ;  /* 0x000000cf0200720c */ /* 0x040fe400077c6670 */
[----:B------:R-:W-:Y:S01]  /*209c0*/  ISETP.GE.OR P5, PT, R2, R206, !P5 ;  /* 0x000000ce0200720c */ /* 0x000fe20006fa6670 */
[----:B------:R-:W-:Y:S01]  /*209d0*/  VIADD R2, R201, 0x28 ;  /* 0x00000028c9027836 */ /* 0x000fe20000000000 */
[C---:B------:R-:W-:Y:S02]  /*209e0*/  ISETP.GE.OR P2, PT, R0.reuse, R208, !P2 ;  /* 0x000000d00000720c */ /* 0x040fe40005746670 */
[CC--:B------:R-:W-:Y:S02]  /*209f0*/  ISETP.GE.AND P1, PT, R0.reuse, R203.reuse, PT ;  /* 0x000000cb0000720c */ /* 0x0c0fe40003f26270 */
[-C--:B------:R-:W-:Y:S02]  /*20a00*/  ISETP.GE.AND P0, PT, R0, R202.reuse, PT ;  /* 0x000000ca0000720c */ /* 0x080fe40003f06270 */
[----:B------:R-:W-:Y:S02]  /*20a10*/  FSEL R234, R39, -INF , !P2 ;  /* 0xff80000027ea7808 */ /* 0x000fe40005000000 */
[C---:B------:R-:W-:Y:S02]  /*20a20*/  ISETP.GE.AND P3, PT, R2.reuse, R203, PT ;  /* 0x000000cb0200720c */ /* 0x040fe40003f66270 */
[----:B------:R-:W-:Y:S02]  /*20a30*/  ISETP.GE.AND P2, PT, R2, R202, PT ;  /* 0x000000ca0200720c */ /* 0x000fe40003f46270 */
[CC--:B------:R-:W-:Y:S02]  /*20a40*/  ISETP.GE.OR P1, PT, R0.reuse, R207.reuse, !P1 ;  /* 0x000000cf0000720c */ /* 0x0c0fe40004f26670 */
[-C--:B------:R-:W-:Y:S01]  /*20a50*/  ISETP.GE.OR P0, PT, R0, R206.reuse, !P0 ;  /* 0x000000ce0000720c */ /* 0x080fe20004706670 */
[----:B------:R-:W-:Y:S01]  /*20a60*/  VIADD R0, R201, 0x29 ;  /* 0x00000029c9007836 */ /* 0x000fe20000000000 */
[C---:B------:R-:W-:Y:S02]  /*20a70*/  ISETP.GE.OR P3, PT, R2.reuse, R207, !P3 ;  /* 0x000000cf0200720c */ /* 0x040fe40005f66670 */
        /* <DEDUP_REMOVED lines=10> */
[C---:B------:R-:W-:Y:S02]  /*20b20*/  ISETP.GE.OR P1, PT, R0.reuse, R207, !P1 ;  /* 0x000000cf0000720c */ /* 0x040fe40004f26670 */
        /* <DEDUP_REMOVED lines=9> */
[C---:B------:R-:W-:Y:S02]  /*20bc0*/  ISETP.GE.AND P5, PT, R2.reuse, R204, PT ;  /* 0x000000cc0200720c */ /* 0x040fe40003fa6270 */
[----:B------:R-:W-:Y:S02]  /*20bd0*/  FSEL R44, R55, -INF , !P2 ;  /* 0xff800000372c7808 */ /* 0x000fe40005000000 */
[C---:B------:R-:W-:Y:S02]  /*20be0*/  ISETP.GE.OR P6, PT, R2.reuse, R209, !P6 ;  /* 0x000000d10200720c */ /* 0x040fe400077c6670 */
[----:B------:R-:W-:Y:S01]  /*20bf0*/  ISETP.GE.OR P5, PT, R2, R208, !P5 ;  /* 0x000000d00200720c */ /* 0x000fe20006fa6670 */
[----:B------:R-:W-:Y:S01]  /*20c00*/  VIADD R2, R201, 0x30 ;  /* 0x00000030c9027836 */ /* 0x000fe20000000000 */
[----:B------:R-:W-:Y:S02]  /*20c10*/  FSEL R228, R45, -INF , !P1 ;  /* 0xff8000002de47808 */ /* 0x000fe40004800000 */
[----:B------:R-:W-:Y:S02]  /*20c20*/  FSEL R241, R47, -INF , !P0 ;  /* 0xff8000002ff17808 */ /* 0x000fe40004000000 */
[C---:B------:R-:W-:Y:S01]  /*20c30*/  ISETP.GE.AND P1, PT, R2.reuse, R205, PT ;  /* 0x000000cd0200720c */ /* 0x040fe20003f26270 */
[----:B--2---:R-:W-:Y:S01]  /*20c40*/  IMAD.WIDE.U32 R8, R3, -0x326172a9, RZ ;  /* 0xcd9e8d5703087825 */ /* 0x004fe200078e00ff */
[C---:B------:R-:W-:Y:S02]  /*20c50*/  ISETP.GE.AND P0, PT, R2.reuse, R204, PT ;  /* 0x000000cc0200720c */ /* 0x040fe40003f06270 */
[C---:B------:R-:W-:Y:S02]  /*20c60*/  ISETP.GE.OR P1, PT, R2.reuse, R209, !P1 ;  /* 0x000000d10200720c */ /* 0x040fe40004f26670 */
[----:B------:R-:W-:Y:S02]  /*20c70*/  ISETP.GE.OR P0, PT, R2, R208, !P0 ;  /* 0x000000d00200720c */ /* 0x000fe40004706670 */
[----:B------:R-:W-:Y:S02]  /*20c80*/  FSEL R48, R48, -INF , !P6 ;  /* 0xff80000030307808 */ /* 0x000fe40007000000 */
[----:B------:R-:W-:Y:S02]  /*20c90*/  FSEL R50, R50, -INF , !P5 ;  /* 0xff80000032327808 */ /* 0x000fe40006800000 */
[C---:B------:R-:W-:Y:S01]  /*20ca0*/  ISETP.GE.AND P6, PT, R2.reuse, R203, PT ;  /* 0x000000cb0200720c */ /* 0x040fe20003fc6270 */
[----:B---3--:R-:W-:Y:S01]  /*20cb0*/  IMAD.MOV.U32 R174, RZ, RZ, R183 ;  /* 0x000000ffffae7224 */ /* 0x008fe200078e00b7 */
        /* <DEDUP_REMOVED lines=8> */
[-C--:B------:R-:W-:Y:S01]  /*20d40*/  ISETP.GE.OR P5, PT, R2, R206.reuse, !P5 ;  /* 0x000000ce0200720c */ /* 0x080fe20006fa6670 */
[C---:B------:R-:W-:Y:S01]  /*20d50*/  VIADD R2, R201.reuse, 0x38 ;  /* 0x00000038c9027836 */ /* 0x040fe20000000000 */
        /* <DEDUP_REMOVED lines=10> */
[----:B------:R-:W-:Y:S02]  /*20e00*/  ISETP.GE.AND P5, PT, R2, R204, PT ;  /* 0x000000cc0200720c */ /* 0x000fe40003fa6270 */
[----:B------:R-:W-:Y:S01]  /*20e10*/  FSEL R43, R57, -INF , !P1 ;  /* 0xff800000392b7808 */ /* 0x000fe20004800000 */
[----:B------:R-:W-:Y:S01]  /*20e20*/  IMAD.MOV.U32 R57, RZ, RZ, R172 ;  /* 0x000000ffff397224 */ /* 0x000fe200078e00ac */
        /* <DEDUP_REMOVED lines=9> */
[----:B------:R-:W-:Y:S01]  /*20ec0*/  FSEL R224, R62, -INF , !P2 ;  /* 0xff8000003ee07808 */ /* 0x000fe20005000000 */
[----:B------:R-:W-:Y:S01]  /*20ed0*/  IMAD.MOV.U32 R62, RZ, RZ, R16 ;  /* 0x000000ffff3e7224 */ /* 0x000fe200078e0010 */
        /* <DEDUP_REMOVED lines=10> */
[----:B-1----:R-:W-:Y:S02]  /*20f80*/  SHF.R.S32.HI R226, RZ, 0x1f, R37 ;  /* 0x0000001fffe27819 */ /* 0x002fe40000011425 */
[----:B------:R-:W-:Y:S02]  /*20f90*/  FSEL R29, R68, -INF , !P1 ;  /* 0xff800000441d7808 */ /* 0x000fe40004800000 */
[----:B------:R-:W-:Y:S02]  /*20fa0*/  ISETP.GE.AND P1, PT, R0, R203, PT ;  /* 0x000000cb0000720c */ /* 0x000fe40003f26270 */
[----:B------:R-:W-:Y:S01]  /*20fb0*/  LEA.HI R226, R226, R37, RZ, 0x5 ;  /* 0x00000025e2e27211 */ /* 0x000fe200078f28ff */
[----:B------:R-:W-:Y:S01]  /*20fc0*/  IMAD.MOV.U32 R37, RZ, RZ, R21 ;  /* 0x000000ffff257224 */ /* 0x000fe200078e0015 */
[----:B------:R-:W-:Y:S01]  /*20fd0*/  ISETP.GE.OR P1, PT, R0, R207, !P1 ;  /* 0x000000cf0000720c */ /* 0x000fe20004f26670 */
[----:B------:R-:W-:Y:S01]  /*20fe0*/  IMAD.MOV.U32 R21, RZ, RZ, R19 ;  /* 0x000000ffff157224 */ /* 0x000fe200078e0013 */
[----:B------:R-:W-:Y:S01]  /*20ff0*/  SHF.R.S32.HI R226, RZ, 0x5, R226 ;  /* 0x00000005ffe27819 */ /* 0x000fe200000114e2 */
[----:B-----5:R-:W-:Y:S01]  /*21000*/  IMAD.WIDE.U32 R184, R23, -0x2daee0ad, RZ ;  /* 0xd2511f5317b87825 */ /* 0x020fe200078e00ff */
[----:B------:R-:W-:Y:S02]  /*21010*/  FSEL R28, R73, -INF , !P1 ;  /* 0xff800000491c7808 */ /* 0x000fe40004800000 */
[----:B------:R-:W-:Y:S01]  /*21020*/  FSEL R47, R63, -INF , !P0 ;  /* 0xff8000003f2f7808 */ /* 0x000fe20004000000 */
[----:B----4-:R-:W-:Y:S01]  /*21030*/  IMAD R226, R38, 0x8, R226 ;  /* 0x0000000826e27824 */ /* 0x010fe200078e02e2 */
[----:B------:R-:W-:Y:S01]  /*21040*/  ISETP.GE.AND P0, PT, R2, R204, PT ;  /* 0x000000cc0200720c */ /* 0x000fe20003f06270 */
[----:B------:R-:W-:Y:S01]  /*21050*/  IMAD.MOV.U32 R38, RZ, RZ, R20 ;  /* 0x000000ffff267224 */ /* 0x000fe200078e0014 */
[----:B------:R-:W-:Y:S01]  /*21060*/  FSEL R64, R64, -INF , !P6 ;  /* 0xff80000040407808 */ /* 0x000fe20007000000 */
[----:B------:R-:W-:Y:S01]  /*21070*/  IMAD.WIDE.U32 R40, R226, -0x326172a9, RZ ;  /* 0xcd9e8d57e2287825 */ /* 0x000fe200078e00ff */
[----:B------:R-:W-:Y:S02]  /*21080*/  ISETP.GE.OR P0, PT, R2, R208, !P0 ;  /* 0x000000d00200720c */ /* 0x000fe40004706670 */
[----:B------:R-:W-:Y:S01]  /*21090*/  FSEL R66, R66, -INF , !P5 ;  /* 0xff80000042427808 */ /* 0x000fe20006800000 */
[----:B------:R-:W-:Y:S01]  /*210a0*/  IMAD.SHL.U32 R226, R237, 0x4, RZ ;  /* 0x00000004ede27824 */ /* 0x000fe200078e00ff */
[C---:B------:R-:W-:Y:S01]  /*210b0*/  ISETP.GE.AND P6, PT, R2.reuse, R203, PT ;  /* 0x000000cb0200720c */ /* 0x040fe20003fc6270 */
[----:B------:R-:W-:Y:S01]  /*210c0*/  STL.64 [R1+0x320], R40 ;  /* 0x0003202801007387 */ /* 0x000fe20000100a00 */
[----:B------:R-:W-:Y:S01]  /*210d0*/  ISETP.GE.AND P5, PT, R2, R202, PT ;  /* 0x000000ca0200720c */ /* 0x000fe20003fa6270 */
[----:B------:R-:W-:Y:S01]  /*210e0*/  IMAD.MOV.U32 R20, RZ, RZ, R213 ;  /* 0x000000ffff147224 */ /* 0x000fe200078e00d5 */
[----:B------:R-:W-:Y:S01]  /*210f0*/  FSEL R65, R65, -INF , !P3 ;  /* 0xff80000041417808 */ /* 0x000fe20005800000 */
[----:B------:R-:W-:Y:S01]  /*21100*/  IMAD.MOV.U32 R19, RZ, RZ, R212 ;  /* 0x000000ffff137224 */ /* 0x000fe200078e00d4 */
[----:B------:R-:W-:Y:S01]  /*21110*/  FSEL R67, R67, -INF , !P2 ;  /* 0xff80000043437808 */ /* 0x000fe20005000000 */
[----:B------:R1:W-:Y:S01]  /*21120*/  STL.64 [R1+0x328], R8 ;  /* 0x0003280801007387 */ /* 0x0003e20000100a00 */
[----:B------:R-:W-:Y:S01]  /*21130*/  FSEL R70, R70, -INF , !P0 ;  /* 0xff80000046467808 */ /* 0x000fe20004000000 */
[----:B------:R-:W-:Y:S01]  /*21140*/  IMAD.MOV.U32 R23, RZ, RZ, R22 ;  /* 0x000000ffff177224 */ /* 0x000fe200078e0016 */
[C---:B------:R-:W-:Y:S01]  /*21150*/  ISETP.GE.AND P3, PT, R0.reuse, R205, PT ;  /* 0x000000cd0000720c */ /* 0x040fe20003f66270 */
[----:B------:R-:W-:Y:S01]  /*21160*/  IMAD.MOV.U32 R22, RZ, RZ, R181 ;  /* 0x000000ffff167224 */ /* 0x000fe200078e00b5 */
[C---:B------:R-:W-:Y:S01]  /*21170*/  ISETP.GE.AND P2, PT, R0.reuse, R204, PT ;  /* 0x000000cc0000720c */ /* 0x040fe20003f46270 */
[----:B------:R-:W2:Y:S01]  /*21180*/  LDL R55, [R1+0xc] ;  /* 0x00000c0001377983 */ /* 0x000ea20000100800 */
[----:B------:R-:W-:Y:S01]  /*21190*/  ISETP.GE.AND P0, PT, R0, R202, PT ;  /* 0x000000ca0000720c */ /* 0x000fe20003f06270 */
[----:B------:R-:W-:Y:S01]  /*211a0*/  IMAD.MOV.U32 R54, RZ, RZ, R21 ;  /* 0x000000ffff367224 */ /* 0x000fe200078e0015 */
[C---:B------:R-:W-:Y:S01]  /*211b0*/  ISETP.GE.OR P6, PT, R2.reuse, R207, !P6 ;  /* 0x000000cf0200720c */ /* 0x040fe200077c6670 */
[----:B------:R-:W3:Y:S01]  /*211c0*/  LDL R73, [R1+0x370] ;  /* 0x0003700001497983 */ /* 0x000ee20000100800 */
[----:B------:R-:W-:Y:S01]  /*211d0*/  ISETP.GE.OR P5, PT, R2, R206, !P5 ;  /* 0x000000ce0200720c */ /* 0x000fe20006fa6670 */
[C---:B------:R-:W-:Y:S01]  /*211e0*/  VIADD R2, R201.reuse, 0x48 ;  /* 0x00000048c9027836 */ /* 0x040fe20000000000 */
[C---:B------:R-:W-:Y:S01]  /*211f0*/  ISETP.GE.OR P3, PT, R0.reuse, R209, !P3 ;  /* 0x000000d10000720c */ /* 0x040fe20005f66670 */
[----:B------:R-:W-:Y:S01]  /*21200*/  IMAD.MOV.U32 R58, RZ, RZ, R20 ;  /* 0x000000ffff3a7224 */ /* 0x000fe200078e0014 */
[C---:B------:R-:W-:Y:S01]  /*21210*/  ISETP.GE.OR P2, PT, R0.reuse, R208, !P2 ;  /* 0x000000d00000720c */ /* 0x040fe20005746670 */
[----:B------:R-:W-:Y:S01]  /*21220*/  IMAD.MOV.U32 R42, RZ, RZ, R22 ;  /* 0x000000ffff2a7224 */ /* 0x000fe200078e0016 */
[----:B------:R-:W-:Y:S01]  /*21230*/  ISETP.GE.OR P0, PT, R0, R206, !P0 ;  /* 0x000000ce0000720c */ /* 0x000fe20004706670 */
[----:B------:R-:W-:Y:S01]  /*21240*/  VIADD R0, R201, 0x49 ;  /* 0x00000049c9007836 */ /* 0x000fe20000000000 */
        /* <DEDUP_REMOVED lines=8> */
[C---:B------:R-:W-:Y:S02]  /*212d0*/  ISETP.GE.AND P3, PT, R2.reuse, R203, PT ;  /* 0x000000cb0200720c */ /* 0x040fe40003f66270 */
[C---:B------:R-:W-:Y:S02]  /*212e0*/  ISETP.GE.AND P2, PT, R2.reuse, R202, PT ;  /* 0x000000ca0200720c */ /* 0x040fe40003f46270 */
[C---:B------:R-:W-:Y:S02]  /*212f0*/  ISETP.GE.AND P6, PT, R2.reuse, R205, PT ;  /* 0x000000cd0200720c */ /* 0x040fe40003fc6270 */
[----:B------:R-:W-:Y:S02]  /*21300*/  ISETP.GE.AND P5, PT, R2, R204, PT ;  /* 0x000000cc0200720c */ /* 0x000fe40003fa6270 */
[----:B------:R-:W-:Y:S01]  /*21310*/  FSEL R32, R75, -INF , !P0 ;  /* 0xff8000004b207808 */ /* 0x000fe20004000000 */
[----:B------:R-:W-:Y:S01]  /*21320*/  IMAD.MOV.U32 R75, RZ, RZ, R38 ;  /* 0x000000ffff4b7224 */ /* 0x000fe200078e0026 */
        /* <DEDUP_REMOVED lines=9> */
[----:B------:R-:W-:Y:S01]  /*213c0*/  FSEL R27, R76, -INF , !P3 ;  /* 0xff8000004c1b7808 */ /* 0x000fe20005800000 */
[----:B------:R-:W-:Y:S01]  /*213d0*/  IMAD.MOV.U32 R76, RZ, RZ, R18 ;  /* 0x000000ffff4c7224 */ /* 0x000fe200078e0012 */
[----:B------:R-:W-:Y:S01]  /*213e0*/  FSEL R31, R78, -INF , !P2 ;  /* 0xff8000004e1f7808 */ /* 0x000fe20005000000 */
[----:B------:R-:W-:Y:S01]  /*213f0*/  IMAD.MOV.U32 R78, RZ, RZ, R173 ;  /* 0x000000ffff4e7224 */ /* 0x000fe200078e00ad */
[CC--:B------:R-:W-:Y:S02]  /*21400*/  ISETP.GE.AND P3, PT, R0.reuse, R205.reuse, PT ;  /* 0x000000cd0000720c */ /* 0x0c0fe40003f66270 */
[-C--:B------:R-:W-:Y:S02]  /*21410*/  ISETP.GE.AND P2, PT, R0, R204.reuse, PT ;  /* 0x000000cc0000720c */ /* 0x080fe40003f46270 */
[----:B------:R-:W-:Y:S02]  /*21420*/  FSEL R77, R77, -INF , !P1 ;  /* 0xff8000004d4d7808 */ /* 0x000fe40004800000 */
        /* <DEDUP_REMOVED lines=20> */
[C---:B------:R-:W-:Y:S02]  /*21570*/  ISETP.GE.OR P6, PT, R2.reuse, R207, !P6 ;  /* 0x000000cf0200720c */ /* 0x040fe400077c6670 */
[----:B------:R-:W-:Y:S01]  /*21580*/  ISETP.GE.OR P5, PT, R2, R206, !P5 ;  /* 0x000000ce0200720c */ /* 0x000fe20006fa6670 */
[C---:B------:R-:W-:Y:S01]  /*21590*/  VIADD R2, R201.reuse, 0x58 ;  /* 0x00000058c9027836 */ /* 0x040fe20000000000 */
        /* <DEDUP_REMOVED lines=25> */
[----:B------:R-:W-:Y:S02]  /*21730*/  FSEL R92, R92, -INF , !P3 ;  /* 0xff8000005c5c7808 */ /* 0x000fe40005800000 */
[----:B------:R-:W-:Y:S02]  /*21740*/  FSEL R24, R94, -INF , !P2 ;  /* 0xff8000005e187808 */ /* 0x000fe40005000000 */
        /* <DEDUP_REMOVED lines=17> */
[CC--:B------:R-:W-:Y:S02]  /*21860*/  ISETP.GE.AND P1, PT, R0.reuse, R203.reuse, PT ;  /* 0x000000cb0000720c */ /* 0x0c0fe40003f26270 */
[-C--:B------:R-:W-:Y:S02]  /*21870*/  ISETP.GE.AND P0, PT, R0, R202.reuse, PT ;  /* 0x000000ca0000720c */ /* 0x080fe40003f06270 */
[----:B------:R-:W-:Y:S02]  /*21880*/  FSEL R96, R96, -INF , !P6 ;  /* 0xff80000060607808 */ /* 0x000fe40007000000 */
[----:B------:R-:W-:Y:S02]  /*21890*/  FSEL R98, R98, -INF , !P5 ;  /* 0xff80000062627808 */ /* 0x000fe40006800000 */
[C---:B------:R-:W-:Y:S02]  /*218a0*/  ISETP.GE.AND P6, PT, R2.reuse, R203, PT ;  /* 0x000000cb0200720c */ /* 0x040fe40003fc6270 */
[----:B------:R-:W-:Y:S02]  /*218b0*/  ISETP.GE.AND P5, PT, R2, R202, PT ;  /* 0x000000ca0200720c */ /* 0x000fe40003fa6270 */
[C---:B------:R-:W-:Y:S02]  /*218c0*/  ISETP.GE.OR P3, PT, R0.reuse, R209, !P3 ;  /* 0x000000d10000720c */ /* 0x040fe40005f66670 */
[C---:B------:R-:W-:Y:S02]  /*218d0*/  ISETP.GE.OR P2, PT, R0.reuse, R208, !P2 ;  /* 0x000000d00000720c */ /* 0x040fe40005746670 */
[CC--:B------:R-:W-:Y:S02]  /*218e0*/  ISETP.GE.OR P1, PT, R0.reuse, R207.reuse, !P1 ;  /* 0x000000cf0000720c */ /* 0x0c0fe40004f26670 */
[-C--:B------:R-:W-:Y:S01]  /*218f0*/  ISETP.GE.OR P0, PT, R0, R206.reuse, !P0 ;  /* 0x000000ce0000720c */ /* 0x080fe20004706670 */
[C---:B------:R-:W-:Y:S01]  /*21900*/  VIADD R0, R201.reuse, 0x68 ;  /* 0x00000068c9007836 */ /* 0x040fe20000000000 */
[C---:B------:R-:W-:Y:S02]  /*21910*/  ISETP.GE.OR P6, PT, R2.reuse, R207, !P6 ;  /* 0x000000cf0200720c */ /* 0x040fe400077c6670 */
[----:B------:R-:W-:Y:S01]  /*21920*/  ISETP.GE.OR P5, PT, R2, R206, !P5 ;  /* 0x000000ce0200720c */ /* 0x000fe20006fa6670 */
[----:B------:R-:W-:Y:S01]  /*21930*/  VIADD R2, R201, 0x69 ;  /* 0x00000069c9027836 */ /* 0x000fe20000000000 */
[----:B------:R-:W-:Y:S02]  /*21940*/  FSEL R101, R101, -INF , !P3 ;  /* 0xff80000065657808 */ /* 0x000fe40005800000 */
[----:B------:R-:W-:Y:S02]  /*21950*/  FSEL R103, R103, -INF , !P2 ;  /* 0xff80000067677808 */ /* 0x000fe40005000000 */
[C---:B------:R-:W-:Y:S02]  /*21960*/  ISETP.GE.AND P3, PT, R0.reuse, R203, PT ;  /* 0x000000cb0000720c */ /* 0x040fe40003f66270 */
[----:B------:R-:W-:Y:S02]  /*21970*/  ISETP.GE.AND P2, PT, R0, R202, PT ;  /* 0x000000ca0000720c */ /* 0x000fe40003f46270 */
        /* <DEDUP_REMOVED lines=28> */
[-C--:B------:R-:W-:Y:S02]  /*21b40*/  ISETP.GE.OR P2, PT, R2, R208.reuse, !P2 ;  /* 0x000000d00200720c */ /* 0x080fe40005746670 */
[----:B------:R-:W-:Y:S02]  /*21b50*/  LOP3.LUT R2, R36, R9, RZ, 0x3c, !PT ;  /* 0x0000000924027212 */ /* 0x000fe400078e3cff */
[C---:B------:R-:W-:Y:S02]  /*21b60*/  ISETP.GE.OR P1, PT, R0.reuse, R209, !P1 ;  /* 0x000000d10000720c */ /* 0x040fe40004f26670 */
[----:B------:R-:W-:Y:S01]  /*21b70*/  ISETP.GE.OR P0, PT, R0, R208, !P0 ;  /* 0x000000d00000720c */ /* 0x000fe20004706670 */
[----:B------:R-:W-:Y:S01]  /*21b80*/  IMAD.WIDE.U32 R212, R2, -0x2daee0ad, RZ ;  /* 0xd2511f5302d47825 */ /* 0x000fe200078e00ff */
[C---:B------:R-:W-:Y:S02]  /*21b90*/  ISETP.GE.OR P6, PT, R0.reuse, R207, !P6 ;  /* 0x000000cf0000720c */ /* 0x040fe400077c6670 */
[----:B------:R-:W-:Y:S01]  /*21ba0*/  ISETP.GE.OR P5, PT, R0, R206, !P5 ;  /* 0x000000ce0000720c */ /* 0x000fe20006fa6670 */
[----:B------:R-:W-:Y:S01]  /*21bb0*/  VIADD R0, R201, 0x71 ;  /* 0x00000071c9007836 */ /* 0x000fe20000000000 */
[----:B------:R-:W-:Y:S01]  /*21bc0*/  LOP3.LUT R3, R36, R41, RZ, 0x3c, !PT ;  /* 0x0000002924037212 */ /* 0x000fe200078e3cff */
[----:B------:R-:W-:Y:S01]  /*21bd0*/  IMAD.MOV.U32 R36, RZ, RZ, R182 ;  /* 0x000000ffff247224 */ /* 0x000fe200078e00b6 */
[----:B------:R-:W-:Y:S01]  /*21be0*/  LOP3.LUT R4, R175, R226, RZ, 0x3c, !PT ;  /* 0x000000e2af047212 */ /* 0x000fe200078e3cff */
[----:B------:R-:W-:Y:S01]  /*21bf0*/  IMAD.MOV.U32 R175, RZ, RZ, R180 ;  /* 0x000000ffffaf7224 */ /* 0x000fe200078e00b4 */
[----:B------:R-:W-:Y:S01]  /*21c00*/  FSEL R113, R113, -INF , !P3 ;  /* 0xff80000071717808 */ /* 0x000fe20005800000 */
[----:B------:R-:W-:Y:S01]  /*21c10*/  IMAD.WIDE.U32 R186, R3, -0x2daee0ad, RZ ;  /* 0xd2511f5303ba7825 */ /* 0x000fe200078e00ff */
[----:B------:R-:W-:Y:S02]  /*21c20*/  FSEL R115, R115, -INF , !P2 ;  /* 0xff80000073737808 */ /* 0x000fe40005000000 */
        /* <DEDUP_REMOVED lines=8> */
[----:B------:R-:W-:Y:S02]  /*21cb0*/  LOP3.LUT R2, R4, R185, RZ, 0x3c, !PT ;  /* 0x000000b904027212 */ /* 0x000fe400078e3cff */
[--C-:B------:R-:W-:Y:S02]  /*21cc0*/  LOP3.LUT R182, R213, R5, R184.reuse, 0x96, !PT ;  /* 0x00000005d5b67212 */ /* 0x100fe400078e96b8 */
[----:B------:R-:W-:Y:S01]  /*21cd0*/  ISETP.GE.OR P3, PT, R0, R209, !P3 ;  /* 0x000000d10000720c */ /* 0x000fe20005f66670 */
[----:B------:R-:W-:Y:S01]  /*21ce0*/  IMAD.WIDE.U32 R2, R2, -0x326172a9, RZ ;  /* 0xcd9e8d5702027825 */ /* 0x000fe200078e00ff */
[C---:B------:R-:W-:Y:S02]  /*21cf0*/  ISETP.GE.OR P2, PT, R0.reuse, R208, !P2 ;  /* 0x000000d00000720c */ /* 0x040fe40005746670 */
[----:B------:R-:W-:Y:S01]  /*21d00*/  ISETP.GE.OR P1, PT, R0, R207, !P1 ;  /* 0x000000cf0000720c */ /* 0x000fe20004f26670 */
[----:B------:R-:W-:Y:S01]  /*21d10*/  IMAD.WIDE.U32 R182, R182, -0x326172a9, RZ ;  /* 0xcd9e8d57b6b67825 */ /* 0x000fe200078e00ff */
[----:B------:R-:W-:Y:S02]  /*21d20*/  ISETP.GE.OR P0, PT, R0, R206, !P0 ;  /* 0x000000ce0000720c */ /* 0x000fe40004706670 */
[----:B------:R-:W-:Y:S01]  /*21d30*/  LOP3.LUT R180, R187, R5, R184, 0x96, !PT ;  /* 0x00000005bbb47212 */ /* 0x000fe200078e96b8 */
[----:B------:R-:W-:Y:S01]  /*21d40*/  VIADD R0, R201, 0x78 ;  /* 0x00000078c9007836 */ /* 0x000fe20000000000 */
[----:B------:R-:W-:Y:S02]  /*21d50*/  FSEL R117, R117, -INF , !P3 ;  /* 0xff80000075757808 */ /* 0x000fe40005800000 */
[----:B------:R-:W-:Y:S01]  /*21d60*/  FSEL R119, R119, -INF , !P2 ;  /* 0xff80000077777808 */ /* 0x000fe20005000000 */
[----:B------:R-:W-:Y:S01]  /*21d70*/  IMAD.WIDE.U32 R180, R180, -0x326172a9, RZ ;  /* 0xcd9e8d57b4b47825 */ /* 0x000fe200078e00ff */
[----:B------:R-:W-:Y:S02]  /*21d80*/  FSEL R120, R120, -INF , !P6 ;  /* 0xff80000078787808 */ /* 0x000fe40007000000 */
[----:B------:R-:W-:Y:S02]  /*21d90*/  FSEL R122, R122, -INF , !P5 ;  /* 0xff8000007a7a7808 */ /* 0x000fe40006800000 */
[C---:B------:R-:W-:Y:S02]  /*21da0*/  ISETP.GE.AND P3, PT, R0.reuse, R203, PT ;  /* 0x000000cb0000720c */ /* 0x040fe40003f66270 */
[C---:B------:R-:W-:Y:S02]  /*21db0*/  ISETP.GE.AND P2, PT, R0.reuse, R202, PT ;  /* 0x000000ca0000720c */ /* 0x040fe40003f46270 */
[C---:B------:R-:W-:Y:S02]  /*21dc0*/  ISETP.GE.AND P6, PT, R0.reuse, R205, PT ;  /* 0x000000cd0000720c */ /* 0x040fe40003fc6270 */
[----:B------:R-:W-:Y:S02]  /*21dd0*/  ISETP.GE.AND P5, PT, R0, R204, PT ;  /* 0x000000cc0000720c */ /* 0x000fe40003fa6270 */
[CC--:B------:R-:W-:Y:S02]  /*21de0*/  LOP3.LUT R4, R3.reuse, R215.reuse, R40, 0x96, !PT ;  /* 0x000000d703047212 */ /* 0x0c0fe400078e9628 */
[----:B------:R-:W-:Y:S02]  /*21df0*/  LOP3.LUT R3, R3, R215, R8, 0x96, !PT ;  /* 0x000000d703037212 */ /* 0x000fe400078e9608 */
[--C-:B------:R-:W-:Y:S01]  /*21e00*/  LOP3.LUT R6, R183, R214, R2.reuse, 0x96, !PT ;  /* 0x000000d6b7067212 */ /* 0x100fe200078e9602 */
[----:B------:R-:W-:Y:S01]  /*21e10*/  IMAD.WIDE.U32 R4, R4, -0x2daee0ad, RZ ;  /* 0xd2511f5304047825 */ /* 0x000fe200078e00ff */
[C---:B------:R-:W-:Y:S02]  /*21e20*/  ISETP.GE.OR P3, PT, R0.reuse, R207, !P3 ;  /* 0x000000cf0000720c */ /* 0x040fe40005f66670 */
[----:B------:R-:W-:Y:S01]  /*21e30*/  ISETP.GE.OR P2, PT, R0, R206, !P2 ;  /* 0x000000ce0000720c */ /* 0x000fe20005746670 */
[----:B------:R-:W-:Y:S01]  /*21e40*/  IMAD.WIDE.U32 R20, R6, -0x2daee0ad, RZ ;  /* 0xd2511f5306147825 */ /* 0x000fe200078e00ff */
[C---:B------:R-:W-:Y:S02]  /*21e50*/  ISETP.GE.OR P6, PT, R0.reuse, R209, !P6 ;  /* 0x000000d10000720c */ /* 0x040fe400077c6670 */
[----:B------:R-:W-:Y:S01]  /*21e60*/  ISETP.GE.OR P5, PT, R0, R208, !P5 ;  /* 0x000000d00000720c */ /* 0x000fe20006fa6670 */
[----:B------:R-:W-:Y:S01]  /*21e70*/  VIADD R0, R201, 0x79 ;  /* 0x00000079c9007836 */ /* 0x000fe20000000000 */
[----:B------:R-:W-:Y:S01]  /*21e80*/  LOP3.LUT R7, R181, R214, R2, 0x96, !PT ;  /* 0x000000d6b5077212 */ /* 0x000fe200078e9602 */
[----:B------:R-:W-:Y:S01]  /*21e90*/  IMAD.WIDE.U32 R2, R3, -0x2daee0ad, RZ ;  /* 0xd2511f5303027825 */ /* 0x000fe200078e00ff */
        /* <DEDUP_REMOVED lines=9> */
[----:B------:R-:W-:Y:S02]  /*21f30*/  LOP3.LUT R7, R3, R216, R212, 0x96, !PT ;  /* 0x000000d803077212 */ /* 0x000fe400078e96d4 */
[----:B------:R-:W-:Y:S02]  /*21f40*/  LOP3.LUT R14, R21, R221, R2, 0x96, !PT ;  /* 0x000000dd150e7212 */ /* 0x000fe400078e9602 */
[----:B------:R-:W-:Y:S02]  /*21f50*/  FMNMX.FTZ R3, R58, R132, !PT ;  /* 0x000000843a037209 */ /* 0x000fe40007810000 */
[C---:B------:R-:W-:Y:S02]  /*21f60*/  ISETP.GE.OR P1, PT, R0.reuse, R207, !P1 ;  /* 0x000000cf0000720c */ /* 0x040fe40004f26670 */
[C---:B------:R-:W-:Y:S02]  /*21f70*/  ISETP.GE.OR P0, PT, R0.reuse, R206, !P0 ;  /* 0x000000ce0000720c */ /* 0x040fe40004706670 */
[C---:B------:R-:W-:Y:S02]  /*21f80*/  ISETP.GE.OR P3, PT, R0.reuse, R209, !P3 ;  /* 0x000000d10000720c */ /* 0x040fe40005f66670 */
[----:B------:R-:W-:Y:S02]  /*21f90*/  ISETP.GE.OR P2, PT, R0, R208, !P2 ;  /* 0x000000d00000720c */ /* 0x000fe40005746670 */
[----:B------:R-:W-:Y:S02]  /*21fa0*/  FMNMX.FTZ R2, R68, R133, !PT ;  /* 0x0000008544027209 */ /* 0x000fe40007810000 */
[----:B------:R-:W-:Y:S02]  /*21fb0*/  LOP3.LUT R15, R23, R221, R4, 0x96, !PT ;  /* 0x000000dd170f7212 */ /* 0x000fe400078e9604 */
        /* <DEDUP_REMOVED lines=108> */
[----:B------:R-:W-:Y:S02]  /*22680*/  FMNMX.FTZ R3, R115, R3, !PT ;  /* 0x0000000373037209 */ /* 0x000fe40007810000 */
[----:B------:R-:W-:Y:S02]  /*22690*/  FMNMX.FTZ R2, R109, R2, !PT ;  /* 0x000000026d027209 */ /* 0x000fe40007810000 */
[----:B------:R-:W-:Y:S02]  /*226a0*/  FMNMX.FTZ R0, R111, R0, !PT ;  /* 0x000000006f007209 */ /* 0x000fe40007810000 */
[----:B---3--:R-:W-:Y:S02]  /*226b0*/  ISETP.GT.AND P0, PT, R237, R73, PT ;  /* 0x00000049ed00720c */ /* 0x008fe40003f04270 */
        /* <DEDUP_REMOVED lines=8> */
[----:B------:R-:W-:Y:S02]  /*22740*/  FMNMX.FTZ R2, R121, R2, !PT ;  /* 0x0000000279027209 */ /* 0x000fe40007810000 */
[----:B------:R-:W-:Y:S02]  /*22750*/  FMNMX.FTZ R0, R123, R0, !PT ;  /* 0x000000007b007209 */ /* 0x000fe40007810000 */
[----:B------:R-:W-:Y:S02]  /*22760*/  FSEL R125, R125, -INF , !P1 ;  /* 0xff8000007d7d7808 */ /* 0x000fe40004800000 */
[----:B------:R-:W-:Y:S02]  /*22770*/  FSEL R129, R129, -INF , !P3 ;  /* 0xff80000081817808 */ /* 0x000fe40005800000 */
[----:B------:R-:W-:Y:S02]  /*22780*/  FSEL R131, R131, -INF , !P2 ;  /* 0xff80000083837808 */ /* 0x000fe40005000000 */
[----:B------:R-:W-:Y:S02]  /*22790*/  FMNMX.FTZ R39, R128, R39, !PT ;  /* 0x0000002780277209 */ /* 0x000fe40007810000 */
[----:B------:R-:W-:Y:S02]  /*227a0*/  FMNMX.FTZ R3, R130, R3, !PT ;  /* 0x0000000382037209 */ /* 0x000fe40007810000 */
[----:B------:R-:W-:Y:S02]  /*227b0*/  FMNMX.FTZ R2, R124, R2, !PT ;  /* 0x000000027c027209 */ /* 0x000fe40007810000 */
[----:B------:R-:W-:Y:S02]  /*227c0*/  FMNMX.FTZ R0, R126, R0, !PT ;  /* 0x000000007e007209 */ /* 0x000fe40007810000 */
[----:B-1----:R-:W-:Y:S02]  /*227d0*/  LOP3.LUT R8, R5, R216, R186, 0x96, !PT ;  /* 0x000000d805087212 */ /* 0x002fe400078e96ba */
[----:B------:R-:W-:Y:S02]  /*227e0*/  FMNMX.FTZ R39, R129, R39, !PT ;  /* 0x0000002781277209 */ /* 0x000fe40007810000 */
[----:B------:R-:W-:Y:S02]  /*227f0*/  FMNMX.FTZ R38, R131, R3, !PT ;  /* 0x0000000383267209 */ /* 0x000fe40007810000 */
[----:B------:R-:W-:Y:S02]  /*22800*/  FMNMX.FTZ R37, R125, R2, !PT ;  /* 0x000000027d257209 */ /* 0x000fe40007810000 */
[----:B------:R-:W-:Y:S01]  /*22810*/  FMNMX.FTZ R36, R127, R0, !PT ;  /* 0x000000007f247209 */ /* 0x000fe20007810000 */
[----:B------:R-:W-:Y:S06]  /*22820*/  @!P0 BRA `(.L_x_1057) ;  /* 0x0000000000e08947 */ /* 0x000fec0003800000 */
[----:B------:R-:W2:Y:S04]  /*22830*/  LDL.LU R13, [R1+0x50] ;  /* 0x00005000010d7983 */ /* 0x000ea80000300800 */
[----:B------:R-:W3:Y:S04]  /*22840*/  LDL.64 R18, [R1+0x378] ;  /* 0x0003780001127983 */ /* 0x000ee80000100a00 */
[----:B------:R-:W4:Y:S04]  /*22850*/  LDL.64 R16, [R1+0x390] ;  /* 0x0003900001107983 */ /* 0x000f280000100a00 */
[----:B------:R-:W5:Y:S04]  /*22860*/  LDL.64 R40, [R1+0x110] ;  /* 0x0001100001287983 */ /* 0x000f680000100a00 */
[----:B------:R-:W5:Y:S04]  /*22870*/  LDL.64 R10, [R1+0x88] ;  /* 0x00008800010a7983 */ /* 0x000f680000100a00 */
[----:B------:R-:W5:Y:S04]  /*22880*/  LDL R9, [R1+0x354] ;  /* 0x0003540001097983 */ /* 0x000f680000100800 */
[----:B------:R1:W-:Y:S04]  /*22890*/  @P4 STS [R210+0x2000], RZ ;  /* 0x002000ffd2004388 */ /* 0x0003e80000000800 */
[----:B------:R1:W-:Y:S04]  /*228a0*/  @P4 STS [R210+0x2004], RZ ;  /* 0x002004ffd2004388 */ /* 0x0003e80000000800 */
[----:B------:R1:W-:Y:S04]  /*228b0*/  @P4 STS.64 [R210+0x2008], RZ ;  /* 0x002008ffd2004388 */ /* 0x0003e80000000a00 */
[----:B---3--:R-:W3:Y:S01]  /*228c0*/  LDL R18, [R1+0x3b8] ;  /* 0x0003b80001127983 */ /* 0x008ee20000100800 */
[----:B--2---:R-:W-:Y:S02]  /*228d0*/  VIADD R0, R13, 0xfffffffe ;  /* 0xfffffffe0d007836 */ /* 0x004fe40000000000 */
[----:B------:R-:W-:Y:S01]  /*228e0*/  IMAD.MOV.U32 R3, RZ, RZ, R19 ;  /* 0x000000ffff037224 */ /* 0x000fe200078e0013 */
[----:B------:R-:W2:Y:S01]  /*228f0*/  LDL R13, [R1+0x3bc] ;  /* 0x0003bc00010d7983 */ /* 0x000ea20000100800 */
[----:B----4-:R-:W-:Y:S01]  /*22900*/  IMAD.MOV.U32 R2, RZ, RZ, R16 ;  /* 0x000000ffff027224 */ /* 0x010fe200078e0010 */
[----:B------:R-:W-:Y:S02]  /*22910*/  SHF.R.S32.HI R5, RZ, 0x1f, R0 ;  /* 0x0000001fff057819 */ /* 0x000fe40000011400 */
[----:B------:R-:W4:Y:S01]  /*22920*/  LDL.64 R16, [R1+0x3b0] ;  /* 0x0003b00001107983 */ /* 0x000f220000100a00 */
[C---:B-----5:R-:W-:Y:S01]  /*22930*/  SHF.L.U64.HI R4, R40.reuse, 0x7, R41 ;  /* 0x0000000728047819 */ /* 0x060fe20000010229 */
[----:B------:R-:W-:Y:S04]  /*22940*/  IMAD.SHL.U32 R6, R40, 0x80, RZ ;  /* 0x0000008028067824 */ /* 0x000fe800078e00ff */
[----:B------:R-:W-:Y:S02]  /*22950*/  IMAD R4, R4, R0, RZ ;  /* 0x0000000004047224 */ /* 0x000fe400078e02ff */
[-C--:B------:R-:W-:Y:S04]  /*22960*/  IMAD.WIDE.U32 R2, R0, R6.reuse, R2 ;  /* 0x0000000600027225 */ /* 0x080fe800078e0002 */
[----:B------:R-:W-:Y:S01]  /*22970*/  IMAD R0, R5, R6, R4 ;  /* 0x0000000605007224 */ /* 0x000fe200078e0204 */
[----:B------:R-:W-:Y:S03]  /*22980*/  @!P4 LEA R4, P0, R2, R10, 0x1 ;  /* 0x0000000a0204c211 */ /* 0x000fe600078008ff */
[----:B------:R-:W-:Y:S01]  /*22990*/  IMAD.IADD R0, R3, 0x1, R0 ;  /* 0x0000000103007824 */ /* 0x000fe200078e0200 */
[----:B------:R-:W-:Y:S04]  /*229a0*/  @!P4 LEA R3, P1, R40, R2, 0x5 ;  /* 0x000000022803c211 */ /* 0x000fe800078228ff */
[-C--:B------:R-:W-:Y:S05]  /*229b0*/  @!P4 LEA.HI.X R5, R2, R11.reuse, R0, 0x1, P0 ;  /* 0x0000000b0205c211 */ /* 0x080fea00000f0c00 */
[----:B------:R-:W-:Y:S01]  /*229c0*/  @!PT LDS RZ, [RZ] ;  /* 0x00000000fffff984 */ /* 0x000fe20000000800 */
[----:B------:R-:W-:Y:S01]  /*229d0*/  @!PT LDS RZ, [RZ] ;  /* 0x00000000fffff984 */ /* 0x000fe20000000800 */
[----:B------:R-:W-:Y:S01]  /*229e0*/  @!PT LDS RZ, [RZ] ;  /* 0x00000000fffff984 */ /* 0x000fe20000000800 */
[----:B------:R5:W-:Y:S04]  /*229f0*/  @!P4 LDGSTS.E.BYPASS.LTC128B.128 [R210+0x2000], desc[UR4][R4.64] ;  /* 0x0200000004d2cfae */ /* 0x000be8000b901d44 */
[----:B------:R1:W-:Y:S01]  /*22a00*/  @P4 STS.128 [R210+0x2800], RZ ;  /* 0x002800ffd2004388 */ /* 0x0003e20000000c00 */
[C---:B-----5:R-:W-:Y:S02]  /*22a10*/  @!P4 LEA R4, P0, R3.reuse, R10, 0x1 ;  /* 0x0000000a0304c211 */ /* 0x060fe400078008ff */
[----:B------:R-:W-:Y:S04]  /*22a20*/  @!P4 LEA.HI.X R5, R40, R0, R41, 0x5, P1 ;  /* 0x000000002805c211 */ /* 0x000fe800008f2c29 */
[-C--:B------:R-:W-:Y:S05]  /*22a30*/  @!P4 LEA.HI.X R5, R3, R11.reuse, R5, 0x1, P0 ;  /* 0x0000000b0305c211 */ /* 0x080fea00000f0c05 */
[----:B------:R-:W-:Y:S01]  /*22a40*/  @!PT LDS RZ, [RZ] ;  /* 0x00000000fffff984 */ /* 0x000fe20000000800 */
[----:B------:R-:W-:Y:S01]  /*22a50*/  @!PT LDS RZ, [RZ] ;  /* 0x00000000fffff984 */ /* 0x000fe20000000800 */
[----:B------:R-:W-:Y:S01]  /*22a60*/  @!PT LDS RZ, [RZ] ;  /* 0x00000000fffff984 */ /* 0x000fe20000000800 */
[----:B------:R5:W-:Y:S04]  /*22a70*/  @!P4 LDGSTS.E.BYPASS.LTC128B.128 [R210+0x2800], desc[UR4][R4.64] ;  /* 0x0280000004d2cfae */ /* 0x000be8000b901d44 */
[----:B------:R1:W-:Y:S01]  /*22a80*/  @P4 STS.128 [R210+0x3000], RZ ;  /* 0x003000ffd2004388 */ /* 0x0003e20000000c00 */
[----:B---3--:R-:W-:Y:S04]  /*22a90*/  @!P4 IADD3 R3, P1, R18, R2, RZ ;  /* 0x000000021203c210 */ /* 0x008fe80007f3e0ff */
[C---:B-----5:R-:W-:Y:S01]  /*22aa0*/  @!P4 LEA R4, P0, R3.reuse, R10, 0x1 ;  /* 0x0000000a0304c211 */ /* 0x060fe200078008ff */
[----:B--2---:R-:W-:Y:S05]  /*22ab0*/  @!P4 IMAD.X R5, R0, 0x1, R13, P1 ;  /* 0x000000010005c824 */ /* 0x004fea00008e060d */
[-C--:B------:R-:W-:Y:S02]  /*22ac0*/  @!P4 LEA.HI.X R5, R3, R11.reuse, R5, 0x1, P0 ;  /* 0x0000000b0305c211 */ /* 0x080fe400000f0c05 */
[----:B----4-:R-:W-:Y:S03]  /*22ad0*/  @!P4 IADD3 R3, P1, R16, R2, RZ ;  /* 0x000000021003c210 */ /* 0x010fe60007f3e0ff */
[----:B------:R-:W-:Y:S01]  /*22ae0*/  @!PT LDS RZ, [RZ] ;  /* 0x00000000fffff984 */ /* 0x000fe20000000800 */
[----:B------:R-:W-:Y:S01]  /*22af0*/  @!PT LDS RZ, [RZ] ;  /* 0x00000000fffff984 */ /* 0x000fe20000000800 */
[----:B------:R-:W-:Y:S01]  /*22b00*/  @!PT LDS RZ, [RZ] ;  /* 0x00000000fffff984 */ /* 0x000fe20000000800 */
[----:B------:R1:W-:Y:S01]  /*22b10*/  @!P4 LDGSTS.E.BYPASS.LTC128B.128 [R210+0x3000], desc[UR4][R4.64] ;  /* 0x0300000004d2cfae */ /* 0x0003e2000b901d44 */
[C---:B------:R-:W-:Y:S01]  /*22b20*/  @!P4 LEA R2, P0, R3.reuse, R10, 0x1 ;  /* 0x0000000a0302c211 */ /* 0x040fe200078008ff */
[----:B------:R-:W-:Y:S02]  /*22b30*/  @!P4 IMAD.X R0, R0, 0x1, R9, P1 ;  /* 0x000000010000c824 */ /* 0x000fe400008e0609 */
[----:B------:R1:W-:Y:S03]  /*22b40*/  @P4 STS.128 [R210+0x3800], RZ ;  /* 0x003800ffd2004388 */ /* 0x0003e60000000c00 */
[----:B------:R-:W-:Y:S05]  /*22b50*/  @!P4 LEA.HI.X R3, R3, R11, R0, 0x1, P0 ;  /* 0x0000000b0303c211 */ /* 0x000fea00000f0c00 */
[----:B------:R-:W-:Y:S01]  /*22b60*/  @!PT LDS RZ, [RZ] ;  /* 0x00000000fffff984 */ /* 0x000fe20000000800 */
[----:B------:R-:W-:Y:S01]  /*22b70*/  @!PT LDS RZ, [RZ] ;  /* 0x00000000fffff984 */ /* 0x000fe20000000800 */
[----:B------:R-:W-:Y:S01]  /*22b80*/  @!PT LDS RZ, [RZ] ;  /* 0x00000000fffff984 */ /* 0x000fe20000000800 */
[----:B------:R1:W-:Y:S04]  /*22b90*/  @!P4 LDGSTS.E.BYPASS.LTC128B.128 [R210+0x3800], desc[UR4][R2.64] ;  /* 0x0380000002d2cfae */ /* 0x0003e8000b901d44 */
[----:B------:R-:W0:Y:S02]  /*22ba0*/  LDGDEPBAR ;  /* 0x00000000000079af */ /* 0x000e240000000000 */
.L_x_1057:
[----:B------:R-:W-:Y:S05]  /*22bb0*/  BSYNC B0 ;  /* 0x0000000000007941 */ /* 0x000fea0003800000 */
.L_x_1056:
[----:B------:R-:W-:Y:S01]  /*22bc0*/  LOP3.LUT R200, R200, 0xfffeffff, RZ, 0xc0, !PT ;  /* 0xfffeffffc8c87812 */ /* 0x000fe200078ec0ff */
[----:B------:R-:W2:Y:S01]  /*22bd0*/  LDL R176, [R1+0x360] ;  /* 0x0003600001b07983 */ /* 0x000ea20000100800 */
[----:B-1----:R-:W-:Y:S03]  /*22be0*/  IMAD.WIDE.U32 R2, R14, -0x326172a9, RZ ;  /* 0xcd9e8d570e027825 */ /* 0x002fe600078e00ff */
[----:B------:R-:W-:Y:S01]  /*22bf0*/  @P4 LOP3.LUT R200, R200, 0x10000, RZ, 0xfc, !PT ;  /* 0x00010000c8c84812 */ /* 0x000fe200078efcff */
[----:B------:R-:W3:Y:S01]  /*22c00*/  LDL R61, [R1+0x34c] ;  /* 0x00034c00013d7983 */ /* 0x000ee20000100800 */
[----:B------:R-:W-:Y:S03]  /*22c10*/  IMAD.WIDE.U32 R4, R7, -0x326172a9, RZ ;  /* 0xcd9e8d5707047825 */ /* 0x000fe600078e00ff */
[----:B------:R-:W-:Y:S01]  /*22c20*/  LOP3.LUT R200, R200, 0x7fffffff, RZ, 0xc0, !PT ;  /* 0x7fffffffc8c87812 */ /* 0x000fe200078ec0ff */
[----:B------:R-:W4:Y:S01]  /*22c30*/  LDL R60, [R1+0x350] ;  /* 0x00035000013c7983 */ /* 0x000f220000100800 */
[----:B------:R-:W-:Y:S01]  /*22c40*/  LOP3.LUT R0, R5, R211, R182, 0x96, !PT ;  /* 0x000000d305007212 */ /* 0x000fe200078e96b6 */
[----:B------:R-:W-:Y:S01]  /*22c50*/  IMAD.WIDE.U32 R6, R15, -0x326172a9, RZ ;  /* 0xcd9e8d570f067825 */ /* 0x000fe200078e00ff */
[-C--:B------:R-:W-:Y:S01]  /*22c60*/  LOP3.LUT R4, R3, R220.reuse, R4, 0x96, !PT ;  /* 0x000000dc03047212 */ /* 0x080fe200078e9604 */
[----:B------:R1:W-:Y:S02]  /*22c70*/  STL [R1+0x418], R237 ;  /* 0x000418ed01007387 */ /* 0x0003e40000100800 */
[----:B------:R-:W-:Y:S02]  /*22c80*/  IMAD.WIDE.U32 R14, R0, -0x2daee0ad, RZ ;  /* 0xd2511f53000e7825 */ /* 0x000fe400078e00ff */
[----:B------:R-:W2:Y:S02]  /*22c90*/  LDL.LU R174, [R1+0x54] ;  /* 0x0000540001ae7983 */ /* 0x000ea40000300800 */
[----:B------:R-:W-:Y:S01]  /*22ca0*/  IMAD.WIDE.U32 R18, R4, -0x2daee0ad, RZ ;  /* 0xd2511f5304127825 */ /* 0x000fe200078e00ff */
[----:B------:R-:W-:Y:S01]  /*22cb0*/  LOP3.LUT R0, R15, R219, R20, 0x96, !PT ;  /* 0x000000db0f007212 */ /* 0x000fe200078e9614 */
[----:B------:R-:W3:Y:S02]  /*22cc0*/  LDL.LU R173, [R1+0x68] ;  /* 0x0000680001ad7983 */ /* 0x000ee40000300800 */
[----:B------:R-:W-:Y:S01]  /*22cd0*/  IMAD.WIDE.U32 R8, R8, -0x326172a9, RZ ;  /* 0xcd9e8d5708087825 */ /* 0x000fe200078e00ff */
[----:B------:R-:W-:Y:S01]  /*22ce0*/  LOP3.LUT R4, R19, R217, R14, 0x96, !PT ;  /* 0x000000d913047212 */ /* 0x000fe200078e960e */
[----:B------:R-:W4:Y:S03]  /*22cf0*/  LDL R172, [R1+0x364] ;  /* 0x0003640001ac7983 */ /* 0x000f260000100800 */
[----:B------:R-:W-:Y:S01]  /*22d00*/  LOP3.LUT R9, R9, R211, R180, 0x96, !PT ;  /* 0x000000d309097212 */ /* 0x000fe200078e96b4 */
[----:B------:R1:W-:Y:S01]  /*22d10*/  STL [R1+0x414], R171 ;  /* 0x000414ab01007387 */ /* 0x0003e20000100800 */
[----:B------:R-:W-:Y:S01]  /*22d20*/  LOP3.LUT R8, R7, R220, R8, 0x96, !PT ;  /* 0x000000dc07087212 */ /* 0x000fe200078e9608 */
[----:B------:R-:W-:Y:S02]  /*22d30*/  IMAD.WIDE.U32 R4, R4, -0x326172a9, RZ ;  /* 0xcd9e8d5704047825 */ /* 0x000fe400078e00ff */
[----:B------:R1:W-:Y:S02]  /*22d40*/  STL [R1+0x410], R188 ;  /* 0x000410bc01007387 */ /* 0x0003e40000100800 */
[----:B------:R-:W-:Y:S02]  /*22d50*/  IMAD.WIDE.U32 R16, R9, -0x2daee0ad, RZ ;  /* 0xd2511f5309107825 */ /* 0x000fe400078e00ff */
[----:B------:R1:W-:Y:S02]  /*22d60*/  STL [R1+0x40c], R210 ;  /* 0x00040cd201007387 */ /* 0x0003e40000100800 */
[----:B-1----:R-:W-:Y:S01]  /*22d70*/  IMAD.MOV.U32 R237, RZ, RZ, R12 ;  /* 0x000000ffffed7224 */ /* 0x002fe200078e000c */
[----:B------:R-:W-:Y:S01]  /*22d80*/  LOP3.LUT R3, R17, R219, R22, 0x96, !PT ;  /* 0x000000db11037212 */ /* 0x000fe200078e9616 */
[----:B------:R1:W-:Y:S01]  /*22d90*/  STL [R1+0x408], R209 ;  /* 0x000408d101007387 */ /* 0x0003e20000100800 */
[----:B------:R-:W-:Y:S03]  /*22da0*/  IMAD.WIDE.U32 R40, R8, -0x2daee0ad, RZ ;  /* 0xd2511f5308287825 */ /* 0x000fe600078e00ff */
[----:B------:R1:W-:Y:S02]  /*22db0*/  STL [R1+0x404], R208 ;  /* 0x000404d001007387 */ /* 0x0003e40000100800 */
[----:B------:R-:W-:Y:S02]  /*22dc0*/  LOP3.LUT R8, R41, R217, R16, 0x96, !PT ;  /* 0x000000d929087212 */ /* 0x000fe400078e9610 */
[----:B------:R-:W-:Y:S01]  /*22dd0*/  LOP3.LUT R16, R4, 0xffff, RZ, 0xc0, !PT ;  /* 0x0000ffff04107812 */ /* 0x000fe200078ec0ff */
[----:B------:R1:W-:Y:S02]  /*22de0*/  STL [R1+0x400], R207 ;  /* 0x000400cf01007387 */ /* 0x0003e40000100800 */
[----:B------:R-:W-:Y:S02]  /*22df0*/  IMAD.WIDE.U32 R8, R8, -0x326172a9, RZ ;  /* 0xcd9e8d5708087825 */ /* 0x000fe400078e00ff */
[----:B------:R1:W-:Y:S02]  /*22e00*/  STL [R1+0x3fc], R206 ;  /* 0x0003fcce01007387 */ /* 0x0003e40000100800 */
[----:B------:R-:W-:Y:S01]  /*22e10*/  IMAD.MOV.U32 R171, RZ, RZ, R57 ;  /* 0x000000ffffab7224 */ /* 0x000fe200078e0039 */
[C---:B------:R-:W-:Y:S01]  /*22e20*/  LOP3.LUT R187, R8.reuse, 0xff, RZ, 0xc0, !PT ;  /* 0x000000ff08bb7812 */ /* 0x040fe200078ec0ff */
[----:B------:R-:W1:Y:S01]  /*22e30*/  SHFL.BFLY PT, R13, R36, 0x2, 0x1f ;  /* 0x0c401f00240d7f89 */ /* 0x000e6200000e0000 */
[----:B------:R-:W-:Y:S01]  /*22e40*/  SHF.R.U32.HI R15, RZ, 0x10, R8 ;  /* 0x00000010ff0f7819 */ /* 0x000fe20000011608 */
[----:B------:R-:W-:Y:S01]  /*22e50*/  IMAD.MOV.U32 R188, RZ, RZ, R179 ;  /* 0x000000ffffbc7224 */ /* 0x000fe200078e00b3 */
[----:B------:R-:W-:Y:S05]  /*22e60*/  LOP3.LUT R21, R8, 0xffff, RZ, 0xc0, !PT ;  /* 0x0000ffff08157812 */ /* 0x000fea00078ec0ff */
[----:B------:R1:W-:Y:S01]  /*22e70*/  STL [R1+0x3f8], R205 ;  /* 0x0003f8cd01007387 */ /* 0x0003e20000100800 */
[----:B------:R-:W-:Y:S03]  /*22e80*/  IMAD.MOV.U32 R210, RZ, RZ, R178 ;  /* 0x000000ffffd27224 */ /* 0x000fe600078e00b2 */
[----:B------:R1:W-:Y:S02]  /*22e90*/  STL [R1+0x3f4], R204 ;  /* 0x0003f4cc01007387 */ /* 0x0003e40000100800 */
[----:B-1----:R-:W-:Y:S02]  /*22ea0*/  IMAD.MOV.U32 R209, RZ, RZ, R177 ;  /* 0x000000ffffd17224 */ /* 0x002fe400078e00b1 */
[----:B------:R-:W-:Y:S01]  /*22eb0*/  STL [R1+0x3f0], R198 ;  /* 0x0003f0c601007387 */ /* 0x000fe20000100800 */
[----:B------:R-:W-:Y:S02]  /*22ec0*/  IMAD.MOV.U32 R208, RZ, RZ, R237 ;  /* 0x000000ffffd07224 */ /* 0x000fe400078e00ed */
[----:B------:R-:W-:Y:S01]  /*22ed0*/  IMAD.MOV.U32 R237, RZ, RZ, R62 ;  /* 0x000000ffffed7224 */ /* 0x000fe200078e003e */
[----:B------:R1:W-:Y:S01]  /*22ee0*/  STL.64 [R1+0x3e8], R202 ;  /* 0x0003e8ca01007387 */ /* 0x0003e20000100a00 */
[----:B------:R-:W-:Y:S02]  /*22ef0*/  IMAD.MOV.U32 R207, RZ, RZ, R78 ;  /* 0x000000ffffcf7224 */ /* 0x000fe400078e004e */
[----:B------:R-:W-:Y:S03]  /*22f00*/  IMAD.MOV.U32 R206, RZ, RZ, R208 ;  /* 0x000000ffffce7224 */ /* 0x000fe600078e00d0 */
[----:B------:R-:W1:Y:S01]  /*22f10*/  SHFL.BFLY PT, R12, R37, 0x2, 0x1f ;  /* 0x0c401f00250c7f89 */ /* 0x000e6200000e0000 */
[----:B------:R-:W-:Y:S01]  /*22f20*/  IMAD.MOV.U32 R208, RZ, RZ, R76 ;  /* 0x000000ffffd07224 */ /* 0x000fe200078e004c */
[----:B------:R-:W-:Y:S06]  /*22f30*/  FMNMX.FTZ R36, R36, R13, !PT ;  /* 0x0000000d24247209 */ /* 0x000fec0007810000 */
[----:B------:R-:W-:Y:S01]  /*22f40*/  STL [R1+0x3e4], R197 ;  /* 0x0003e4c501007387 */ /* 0x000fe20000100800 */
[----:B------:R-:W-:Y:S03]  /*22f50*/  IMAD.MOV.U32 R205, RZ, RZ, R69 ;  /* 0x000000ffffcd7224 */ /* 0x000fe600078e0045 */
[----:B------:R-:W1:Y:S01]  /*22f60*/  SHFL.BFLY PT, R10, R39, 0x2, 0x1f ;  /* 0x0c401f00270a7f89 */ /* 0x000e6200000e0000 */
[----:B------:R-:W-:Y:S07]  /*22f70*/  IMAD.MOV.U32 R204, RZ, RZ, R68 ;  /* 0x000000ffffcc7224 */ /* 0x000fee00078e0044 */
[----:B------:R-:W1:Y:S08]  /*22f80*/  SHFL.BFLY PT, R11, R38, 0x2, 0x1f ;  /* 0x0c401f00260b7f89 */ /* 0x000e7000000e0000 */
[----:B------:R1:W-:Y:S04]  /*22f90*/  STL [R1+0x3e0], R196 ;  /* 0x0003e0c401007387 */ /* 0x0003e80000100800 */
[----:B------:R-:W-:Y:S01]  /*22fa0*/  STL [R1+0x3dc], R195 ;  /* 0x0003dcc301007387 */ /* 0x000fe20000100800 */
[----:B-1----:R-:W-:Y:S01]  /*22fb0*/  LOP3.LUT R202, R4, 0xff, RZ, 0xc0, !PT ;  /* 0x000000ff04ca7812 */ /* 0x002fe200078ec0ff */
[----:B------:R-:W-:Y:S01]  /*22fc0*/  IMAD.MOV.U32 R203, RZ, RZ, R206 ;  /* 0x000000ffffcb7224 */ /* 0x000fe200078e00ce */
[----:B------:R-:W-:Y:S01]  /*22fd0*/  FMNMX.FTZ R37, R37, R12, !PT ;  /* 0x0000000c25257209 */ /* 0x000fe20007810000 */
[----:B------:R-:W1:Y:S01]  /*22fe0*/  SHFL.BFLY PT, R14, R36, 0x1, 0x1f ;  /* 0x0c201f00240e7f89 */ /* 0x000e6200000e0000 */
[----:B------:R-:W-:Y:S07]  /*22ff0*/  IMAD.WIDE.U32 R12, R3, -0x326172a9, RZ ;  /* 0xcd9e8d57030c7825 */ /* 0x000fee00078e00ff */
[----:B------:R-:W-:Y:S01]  /*23000*/  STL [R1+0x3d8], R194 ;  /* 0x0003d8c201007387 */ /* 0x000fe20000100800 */
[----:B------:R-:W-:Y:S01]  /*23010*/  IMAD.MOV.U32 R206, RZ, RZ, R210 ;  /* 0x000000ffffce7224 */ /* 0x000fe200078e00d2 */
[----:B------:R-:W-:Y:S01]  /*23020*/  LOP3.LUT R6, R13, R218, R6, 0x96, !PT ;  /* 0x000000da0d067212 */ /* 0x000fe200078e9606 */
[----:B------:R-:W-:Y:S01]  /*23030*/  IMAD.MOV.U32 R210, RZ, RZ, R171 ;  /* 0x000000ffffd27224 */ /* 0x000fe200078e00ab */
[----:B------:R-:W-:Y:S01]  /*23040*/  FMNMX.FTZ R39, R39, R10, !PT ;  /* 0x0000000a27277209 */ /* 0x000fe20007810000 */
[----:B------:R1:W-:Y:S01]  /*23050*/  STL.64 [R1+0x3d0], R192 ;  /* 0x0003d0c001007387 */ /* 0x0003e20000100a00 */
[----:B------:R-:W-:Y:S01]  /*23060*/  SHF.R.U32.HI R13, RZ, 0x10, R4 ;  /* 0x00000010ff0d7819 */ /* 0x000fe20000011604 */
[----:B------:R-:W-:Y:S01]  /*23070*/  IMAD.MOV.U32 R197, RZ, RZ, R205 ;  /* 0x000000ffffc57224 */ /* 0x000fe200078e00cd */
[----:B------:R-:W-:Y:S01]  /*23080*/  FMNMX.FTZ R38, R38, R11, !PT ;  /* 0x0000000b26267209 */ /* 0x000fe20007810000 */
[----:B------:R-:W-:Y:S02]  /*23090*/  IMAD.WIDE.U32 R10, R0, -0x326172a9, RZ ;  /* 0xcd9e8d57000a7825 */ /* 0x000fe400078e00ff */
[----:B------:R-:W-:Y:S02]  /*230a0*/  STL [R1+0x3cc], R189 ;  /* 0x0003ccbd01007387 */ /* 0x000fe40000100800 */
[----:B------:R-:W-:Y:S01]  /*230b0*/  IMAD.MOV.U32 R196, RZ, RZ, R204 ;  /* 0x000000ffffc47224 */ /* 0x000fe200078e00cc */
[----:B------:R-:W-:Y:S01]  /*230c0*/  LOP3.LUT R2, R11, R218, R2, 0x96, !PT ;  /* 0x000000da0b027212 */ /* 0x000fe200078e9602 */
[----:B------:R-:W-:Y:S01]  /*230d0*/  STL [R1+0x3c8], R170 ;  /* 0x0003c8aa01007387 */ /* 0x000fe20000100800 */
[-C--:B------:R-:W-:Y:S01]  /*230e0*/  LOP3.LUT R11, R9, R222.reuse, R12, 0x96, !PT ;  /* 0x000000de090b7212 */ /* 0x080fe200078e960c */
[----:B------:R-:W-:Y:S01]  /*230f0*/  IMAD.MOV.U32 R205, RZ, RZ, R209 ;  /* 0x000000ffffcd7224 */ /* 0x000fe200078e00d1 */
[----:B------:R-:W-:Y:S01]  /*23100*/  LOP3.LUT R10, R5, R222, R10, 0x96, !PT ;  /* 0x000000de050a7212 */ /* 0x000fe200078e960a */
[----:B------:R1:W-:Y:S01]  /*23110*/  STL.64 [R1+0x3c0], R190 ;  /* 0x0003c0be01007387 */ /* 0x0003e20000100a00 */
[----:B------:R-:W-:Y:S01]  /*23120*/  SHF.R.U32.HI R12, RZ, 0x18, R4 ;  /* 0x00000018ff0c7819 */ /* 0x000fe20000011604 */
[----:B------:R-:W-:Y:S01]  /*23130*/  IMAD.WIDE.U32 R4, R6, -0x2daee0ad, RZ ;  /* 0xd2511f5306047825 */ /* 0x000fe200078e00ff */
[----:B-1----:R-:W-:Y:S02]  /*23140*/  FMNMX.FTZ R36, R36, R14, !PT ;  /* 0x0000000e24247209 */ /* 0x002fe40007810000 */
[----:B------:R-:W-:Y:S01]  /*23150*/  SHF.R.U32.HI R17, RZ, 0x18, R11 ;  /* 0x00000018ff117819 */ /* 0x000fe2000001160b */
[----:B------:R-:W4:Y:S01]  /*23160*/  LDL R14, [R1+0x35c] ;  /* 0x00035c00010e7983 */ /* 0x000f220000100800 */
[-C--:B------:R-:W-:Y:S01]  /*23170*/  LOP3.LUT R40, R5, R223.reuse, R40, 0x96, !PT ;  /* 0x000000df05287212 */ /* 0x080fe200078e9628 */
[----:B------:R-:W-:Y:S01]  /*23180*/  IMAD.MOV.U32 R209, RZ, RZ, R188 ;  /* 0x000000ffffd17224 */ /* 0x000fe200078e00bc */
[----:B------:R-:W-:Y:S01]  /*23190*/  LOP3.LUT R213, R4, 0xffff, RZ, 0xc0, !PT ;  /* 0x0000ffff04d57812 */ /* 0x000fe200078ec0ff */
[----:B------:R-:W1:Y:S01]  /*231a0*/  SHFL.BFLY PT, R0, R39, 0x1, 0x1f ;  /* 0x0c201f0027007f89 */ /* 0x000e6200000e0000 */
[----:B------:R-:W-:Y:S02]  /*231b0*/  FSETP.NEU.FTZ.AND P0, PT, R36, -INF , PT ;  /* 0xff8000002400780b */ /* 0x000fe40003f1d000 */
[----:B------:R-:W-:Y:S05]  /*231c0*/  SHF.R.U32.HI R193, RZ, 0x18, R8 ;  /* 0x00000018ffc17819 */ /* 0x000fea0000011608 */
[----:B------:R-:W4:Y:S01]  /*231d0*/  LDL R5, [R1+0x358] ;  /* 0x0003580001057983 */ /* 0x000f220000100800 */
[----:B------:R-:W-:Y:S01]  /*231e0*/  LOP3.LUT R184, R4, 0xff, RZ, 0xc0, !PT ;  /* 0x000000ff04b87812 */ /* 0x000fe200078ec0ff */
[----:B------:R-:W-:Y:S01]  /*231f0*/  IMAD.WIDE.U32 R8, R2, -0x2daee0ad, RZ ;  /* 0xd2511f5302087825 */ /* 0x000fe200078e00ff */
[--C-:B------:R-:W-:Y:S01]  /*23200*/  SHF.R.U32.HI R63, RZ, 0x18, R4.reuse ;  /* 0x00000018ff3f7819 */ /* 0x100fe20000011604 */
[----:B------:R-:W1:Y:S01]  /*23210*/  SHFL.BFLY PT, R7, R37, 0x1, 0x1f ;  /* 0x0c201f0025077f89 */ /* 0x000e6200000e0000 */
[----:B------:R-:W-:Y:S02]  /*23220*/  SHF.R.U32.HI R201, RZ, 0x10, R4 ;  /* 0x00000010ffc97819 */ /* 0x000fe40000011604 */
[C---:B------:R-:W-:Y:S05]  /*23230*/  LOP3.LUT R57, R8.reuse, 0xff, RZ, 0xc0, !PT ;  /* 0x000000ff08397812 */ /* 0x040fea00078ec0ff */
[----:B------:R-:W1:Y:S01]  /*23240*/  SHFL.BFLY PT, R3, R38, 0x1, 0x1f ;  /* 0x0c201f0026037f89 */ /* 0x000e6200000e0000 */
[----:B------:R-:W-:Y:S02]  /*23250*/  SHF.R.U32.HI R62, RZ, 0x18, R8 ;  /* 0x00000018ff3e7819 */ /* 0x000fe40000011608 */
[----:B------:R-:W-:Y:S05]  /*23260*/  LOP3.LUT R59, R9, R223, R18, 0x96, !PT ;  /* 0x000000df093b7212 */ /* 0x000fea00078e9612 */
[----:B------:R-:W4:Y:S01]  /*23270*/  LDL.64 R22, [R1+0x340] ;  /* 0x0003400001167983 */ /* 0x000f220000100a00 */
[----:B------:R-:W-:Y:S02]  /*23280*/  LOP3.LUT R190, R8, 0xffff, RZ, 0xc0, !PT ;  /* 0x0000ffff08be7812 */ /* 0x000fe400078ec0ff */
[----:B------:R-:W-:Y:S02]  /*23290*/  LOP3.LUT R191, R15, 0xff, RZ, 0xc0, !PT ;  /* 0x000000ff0fbf7812 */ /* 0x000fe400078ec0ff */
[----:B------:R-:W-:Y:S02]  /*232a0*/  LOP3.LUT R19, R10, 0xff, RZ, 0xc0, !PT ;  /* 0x000000ff0a137812 */ /* 0x000fe400078ec0ff */
[----:B-1----:R-:W-:Y:S04]  /*232b0*/  FMNMX.FTZ R39, R39, R0, !PT ;  /* 0x0000000027277209 */ /* 0x002fe80007810000 */
[----:B------:R-:W-:Y:S02]  /*232c0*/  FSETP.NEU.FTZ.AND P3, PT, R39, -INF , PT ;  /* 0xff8000002700780b */ /* 0x000fe40003f7d000 */
[----:B------:R-:W-:Y:S02]  /*232d0*/  FMNMX.FTZ R37, R37, R7, !PT ;  /* 0x0000000725257209 */ /* 0x000fe40007810000 */
[----:B------:R-:W4:Y:S02]  /*232e0*/  LDL R7, [R1+0x348] ;  /* 0x0003480001077983 */ /* 0x000f240000100800 */
[----:B------:R-:W-:Y:S02]  /*232f0*/  FSETP.NEU.FTZ.AND P1, PT, R37, -INF , PT ;  /* 0xff8000002500780b */ /* 0x000fe40003f3d000 */
[----:B------:R-:W-:Y:S01]  /*23300*/  FMNMX.FTZ R38, R38, R3, !PT ;  /* 0x0000000326267209 */ /* 0x000fe20007810000 */
[----:B------:R-:W-:Y:S01]  /*23310*/  STL [R1+0x420], R168 ;  /* 0x000420a801007387 */ /* 0x000fe20000100800 */
[----:B------:R-:W-:Y:S02]  /*23320*/  FSEL R3, R39, RZ, P3 ;  /* 0x000000ff27037208 */ /* 0x000fe40001800000 */
[----:B------:R-:W-:Y:S01]  /*23330*/  FSEL R0, R37, RZ, P1 ;  /* 0x000000ff25007208 */ /* 0x000fe20000800000 */
[----:B------:R-:W-:Y:S01]  /*23340*/  STL [R1+0x41c], R169 ;  /* 0x00041ca901007387 */ /* 0x000fe20000100800 */
[----:B------:R-:W-:Y:S01]  /*23350*/  FSETP.NEU.FTZ.AND P2, PT, R38, -INF , PT ;  /* 0xff8000002600780b */ /* 0x000fe20003f5d000 */
[----:B------:R-:W-:Y:S01]  /*23360*/  FADD.FTZ R6, -R3, R132 ;  /* 0x0000008403067221 */ /* 0x000fe20000010100 */
[----:B------:R-:W-:Y:S01]  /*23370*/  @P3 LOP3.LUT R200, R200, 0x80000000, RZ, 0xfc, !PT ;  /* 0x80000000c8c83812 */ /* 0x000fe200078efcff */
[----:B------:R-:W-:Y:S01]  /*23380*/  STL [R1+0x424], R39 ;  /* 0x0004242701007387 */ /* 0x000fe20000100800 */
[----:B------:R-:W-:Y:S01]  /*23390*/  FSEL R2, R38, RZ, P2 ;  /* 0x000000ff26027208 */ /* 0x000fe20001000000 */
[----:B------:R-:W-:Y:S01]  /*233a0*/  FADD.FTZ R3, -R0, R134 ;  /* 0x0000008600037221 */ /* 0x000fe20000010100 */
[----:B------:R-:W-:Y:S01]  /*233b0*/  FSEL R0, R36, RZ, P0 ;  /* 0x000000ff24007208 */ /* 0x000fe20000000000 */
[----:B------:R-:W-:Y:S01]  /*233c0*/  STL [R1+0x428], R38 ;  /* 0x0004282601007387 */ /* 0x000fe20000100800 */
[----:B------:R-:W-:Y:S01]  /*233d0*/  LOP3.LUT R200, R200, 0xbfffffff, RZ, 0xc0, !PT ;  /* 0xbfffffffc8c87812 */ /* 0x000fe200078ec0ff */
[----:B------:R-:W-:Y:S01]  /*233e0*/  FADD.FTZ R4, -R2, R133 ;  /* 0x0000008502047221 */ /* 0x000fe20000010100 */
[----:B------:R-:W-:Y:S01]  /*233f0*/  SHF.R.U32.HI R133, RZ, 0x10, R8 ;  /* 0x00000010ff857819 */ /* 0x000fe20000011608 */
[----:B------:R-:W-:Y:S01]  /*23400*/  FADD.FTZ R2, -R0, R135 ;  /* 0x0000008700027221 */ /* 0x000fe20000010100 */
[----:B------:R-:W-:Y:S01]  /*23410*/  LOP3.LUT R0, R11, 0xff, RZ, 0xc0, !PT ;  /* 0x000000ff0b007812 */ /* 0x000fe200078ec0ff */
[----:B------:R-:W-:Y:S04]  /*23420*/  STL [R1+0x42c], R37 ;  /* 0x00042c2501007387 */ /* 0x000fe80000100800 */
[----:B------:R1:W-:Y:S01]  /*23430*/  STL [R1+0x430], R36 ;  /* 0x0004302401007387 */ /* 0x0003e20000100800 */
[----:B--2---:R-:W-:Y:S02]  /*23440*/  IMAD.MOV.U32 R175, RZ, RZ, R174 ;  /* 0x000000ffffaf7224 */ /* 0x004fe400078e00ae */
[----:B---3--:R-:W-:Y:S05]  /*23450*/  IMAD.MOV.U32 R174, RZ, RZ, R173 ;  /* 0x000000ffffae7224 */ /* 0x008fea00078e00ad */
[C---:B----4-:R-:W-:Y:S05]  /*23460*/  IADD3 R172, P5, R174.reuse, R172, RZ ;  /* 0x000000acaeac7210 */ /* 0x050fea0007fbe0ff */
[C---:B------:R-:W-:Y:S01]  /*23470*/  IMAD.X R173, R175.reuse, 0x1, R176, P5 ;  /* 0x00000001afad7824 */ /* 0x040fe200028e06b0 */
[----:B------:R-:W-:Y:S05]  /*23480*/  IADD3 R176, P5, R174, R61, RZ ;  /* 0x0000003daeb07210 */ /* 0x000fea0007fbe0ff */
[----:B------:R-:W-:Y:S01]  /*23490*/  IMAD.X R177, R175, 0x1, R60, P5 ;  /* 0x00000001afb17824 */ /* 0x000fe200028e063c */
[C---:B------:R-:W-:Y:S11]  /*234a0*/  ISETP.GE.U32.AND P5, PT, R199.reuse, R12, PT ;  /* 0x0000000cc700720c */ /* 0x040ff60003fa6070 */
[----:B------:R-:W-:Y:S02]  /*234b0*/  @!UPT UIADD3 URZ, URZ, URZ, URZ ;  /* 0x0000003f3f3ff290 */ /* 0x000fe4000fffe03f */
[----:B------:R-:W-:Y:S02]  /*234c0*/  @P5 LOP3.LUT R200, R200, 0x40000000, RZ, 0xfc, !PT ;  /* 0x40000000c8c85812 */ /* 0x000fe400078efcff */
[C---:B------:R-:W-:Y:S02]  /*234d0*/  ISETP.GE.U32.AND P5, PT, R199.reuse, R0, PT ;  /* 0x00000000c700720c */ /* 0x040fe40003fa6070 */
[--C-:B------:R-:W-:Y:S04]  /*234e0*/  SHF.R.U32.HI R0, RZ, 0x18, R10.reuse ;  /* 0x00000018ff007819 */ /* 0x100fe8000001160a */
[----:B------:R-:W-:Y:S02]  /*234f0*/  ISETP.GE.U32.AND P4, PT, R199, R0, PT ;  /* 0x00000000c700720c */ /* 0x000fe40003f86070 */
[----:B------:R-:W-:Y:S02]  /*23500*/  LOP3.LUT R0, R13, 0xff, RZ, 0xc0, !PT ;  /* 0x000000ff0d007812 */ /* 0x000fe400078ec0ff */
[----:B------:R-:W-:Y:S05]  /*23510*/  IADD3 R178, P6, R174, R14, RZ ;  /* 0x0000000eaeb27210 */ /* 0x000fea0007fde0ff */
[----:B------:R-:W-:Y:S01]  /*23520*/  IMAD.X R179, R175, 0x1, R5, P6 ;  /* 0x00000001afb37824 */ /* 0x000fe200030e0605 */
[----:B------:R-:W-:Y:S02]  /*23530*/  ISETP.GE.U32.AND P6, PT, R199, R0, PT ;  /* 0x00000000c700720c */ /* 0x000fe40003fc6070 */
[----:B------:R-:W-:Y:S02]  /*23540*/  SHF.R.U32.HI R0, RZ, 0x10, R10 ;  /* 0x00000010ff007819 */ /* 0x000fe4000001160a */
[----:B------:R-:W-:Y:S02]  /*23550*/  SHF.R.U32.HI R5, RZ, 0x10, R11 ;  /* 0x00000010ff057819 */ /* 0x000fe4000001160b */
[----:B------:R-:W-:Y:S02]  /*23560*/  LOP3.LUT R20, R0, 0xff, RZ, 0xc0, !PT ;  /* 0x000000ff00147812 */ /* 0x000fe400078ec0ff */
[----:B------:R-:W-:Y:S02]  /*23570*/  SHF.R.U32.HI R0, RZ, 0x8, R21 ;  /* 0x00000008ff007819 */ /* 0x000fe40000011615 */
[----:B------:R-:W-:Y:S01]  /*23580*/  LOP3.LUT R15, R5, 0xff, RZ, 0xc0, !PT ;  /* 0x000000ff050f7812 */ /* 0x000fe200078ec0ff */
[----:B------:R-:W-:Y:S01]  /*23590*/  IMAD.MOV.U32 R23, RZ, RZ, R207 ;  /* 0x000000ffff177224 */ /* 0x000fe200078e00cf */
[----:B------:R-:W-:Y:S02]  /*235a0*/  LOP3.LUT R69, R0, 0xffff, RZ, 0xc0, !PT ;  /* 0x0000ffff00457812 */ /* 0x000fe400078ec0ff */
[----:B------:R-:W-:Y:S01]  /*235b0*/  IADD3 R60, P3, R22, R172, RZ ;  /* 0x000000ac163c7210 */ /* 0x000fe20007f7e0ff */
[----:B------:R-:W2:Y:S01]  /*235c0*/  LD.E R0, desc[UR4][R168.64+0xdc] ;  /* 0x0000dc04a8007980 */ /* 0x000ea2000c101900 */
[----:B------:R-:W-:Y:S02]  /*235d0*/  SHF.R.U32.HI R5, RZ, 0x8, R16 ;  /* 0x00000008ff057819 */ /* 0x000fe40000011610 */
[----:B------:R-:W-:Y:S02]  /*235e0*/  LOP3.LUT R11, R11, 0xffff, RZ, 0xc0, !PT ;  /* 0x0000ffff0b0b7812 */ /* 0x000fe400078ec0ff */
[----:B------:R-:W-:Y:S02]  /*235f0*/  LOP3.LUT R134, R5, 0xffff, RZ, 0xc0, !PT ;  /* 0x0000ffff05867812 */ /* 0x000fe400078ec0ff */
[----:B------:R-:W-:Y:S04]  /*23600*/  LOP3.LUT R10, R10, 0xffff, RZ, 0xc0, !PT ;  /* 0x0000ffff0a0a7812 */ /* 0x000fe800078ec0ff */
[----:B------:R-:W-:Y:S01]  /*23610*/  SHF.R.U32.HI R10, RZ, 0x8, R10 ;  /* 0x00000008ff0a7819 */ /* 0x000fe2000001160a */
[----:B------:R-:W-:Y:S01]  /*23620*/  IMAD.X R61, R7, 0x1, R173, P3 ;  /* 0x00000001073d7824 */ /* 0x000fe200018e06ad */
[----:B------:R-:W-:Y:S02]  /*23630*/  LOP3.LUT P3, RZ, R200, 0x80000000, RZ, 0xc0, !PT ;  /* 0x80000000c8ff7812 */ /* 0x000fe4000786c0ff */
[----:B------:R-:W-:Y:S01]  /*23640*/  LOP3.LUT R10, R10, 0xffff, RZ, 0xc0, !PT ;  /* 0x0000ffff0a0a7812 */ /* 0x000fe200078ec0ff */
[C---:B--2---:R-:W-:Y:S01]  /*23650*/  FMUL.FTZ R8, R0.reuse, R39 ;  /* 0x0000002700087220 */ /* 0x044fe20000410000 */
[C---:B------:R-:W-:Y:S01]  /*23660*/  FMUL.FTZ R9, R0.reuse, R36 ;  /* 0x0000002400097220 */ /* 0x040fe20000410000 */
[C---:B------:R-:W-:Y:S01]  /*23670*/  FMUL.FTZ R7, R0.reuse, R38 ;  /* 0x0000002600077220 */ /* 0x040fe20000410000 */
[C---:B------:R-:W-:Y:S01]  /*23680*/  FMUL.FTZ R5, R0.reuse, R37 ;  /* 0x0000002500057220 */ /* 0x040fe20000410000 */
[----:B------:R-:W-:Y:S01]  /*23690*/  FMUL.FTZ R3, R0, R3 ;  /* 0x0000000300037220 */ /* 0x000fe20000410000 */
[----:B------:R-:W-:Y:S01]  /*236a0*/  FSEL R8, R8, RZ, P3 ;  /* 0x000000ff08087208 */ /* 0x000fe20001800000 */
[C---:B------:R-:W-:Y:S01]  /*236b0*/  FMUL.FTZ R6, R0.reuse, R6 ;  /* 0x0000000600067220 */ /* 0x040fe20000410000 */
[----:B------:R-:W-:Y:S01]  /*236c0*/  FSEL R7, R7, RZ, P2 ;  /* 0x000000ff07077208 */ /* 0x000fe20001000000 */
[----:B------:R-:W-:Y:S01]  /*236d0*/  FMUL.FTZ R4, R0, R4 ;  /* 0x0000000400047220 */ /* 0x000fe20000410000 */
[----:B------:R-:W-:Y:S01]  /*236e0*/  FSEL R5, R5, RZ, P1 ;  /* 0x000000ff05057208 */ /* 0x000fe20000800000 */
[-CC-:B------:R-:W-:Y:S01]  /*236f0*/  FFMA.FTZ R14, R29, R0.reuse, -R8.reuse ;  /* 0x000000001d0e7223 */ /* 0x180fe20000010808 */
[C---:B------:R-:W-:Y:S01]  /*23700*/  ISETP.GE.U32.AND P2, PT, R199.reuse, R15, PT ;  /* 0x0000000fc700720c */ /* 0x040fe20003f46070 */
[-CC-:B------:R-:W-:Y:S01]  /*23710*/  FFMA.FTZ R16, R26, R0.reuse, -R8.reuse ;  /* 0x000000001a107223 */ /* 0x180fe20000010808 */
[----:B------:R-:W-:Y:S01]  /*23720*/  ISETP.GE.U32.AND P3, PT, R199, R17, PT ;  /* 0x00000011c700720c */ /* 0x000fe20003f66070 */
[--C-:B------:R-:W-:Y:S01]  /*23730*/  FFMA.FTZ R18, R85, R0, -R8.reuse ;  /* 0x0000000055127223 */ /* 0x100fe20000010808 */
[----:B------:R-:W-:Y:S01]  /*23740*/  FSEL R9, R9, RZ, P0 ;  /* 0x000000ff09097208 */ /* 0x000fe20000000000 */
[----:B------:R2:W-:Y:S01]  /*23750*/  STL [R1+0x10], R14 ;  /* 0x0000100e01007387 */ /* 0x0005e20000100800 */
[----:B------:R-:W-:Y:S01]  /*23760*/  ISETP.GE.U32.AND P0, PT, R199, R10, PT ;  /* 0x0000000ac700720c */ /* 0x000fe20003f06070 */
[-CC-:B-1----:R-:W-:Y:S01]  /*23770*/  FFMA.FTZ R36, R113, R0.reuse, -R8.reuse ;  /* 0x0000000071247223 */ /* 0x182fe20000010808 */
        /* <DEDUP_REMOVED lines=22> */
[-CC-:B--2---:R-:W-:Y:S01]  /*238e0*/  FFMA.FTZ R14, R80, R0.reuse, -R8.reuse ;  /* 0x00000000500e7223 */ /* 0x184fe20000010808 */
[-CC-:B------:R-:W-:Y:S01]  /*238f0*/  FFMA.FTZ R37, R114, R0.reuse, -R7.reuse ;  /* 0x0000000072257223 */ /* 0x180fe20000010807 */
[-C--:B------:R-:W-:Y:S01]  /*23900*/  FFMA.FTZ R38, R115, R0.reuse, -R7 ;  /* 0x0000000073267223 */ /* 0x080fe20000010807 */
[-CC-:B------:R-:W-:Y:S01]  /*23910*/  FFMA.FTZ R22, R27, R0.reuse, -R5.reuse ;  /* 0x000000001b167223 */ /* 0x180fe20000010805 */
[-CC-:B-1----:R-:W-:Y:S01]  /*23920*/  FFMA.FTZ R16, R81, R0.reuse, -R8.reuse ;  /* 0x0000000051107223 */ /* 0x182fe20000010808 */
[----:B------:R1:W-:Y:S01]  /*23930*/  STL [R1+0x70], R14 ;  /* 0x0000700e01007387 */ /* 0x0003e20000100800 */
[-C--:B------:R-:W-:Y:S01]  /*23940*/  FFMA.FTZ R39, R108, R0.reuse, -R5 ;  /* 0x000000006c277223 */ /* 0x080fe20000010805 */
[-CC-:B------:R-:W-:Y:S01]  /*23950*/  FFMA.FTZ R232, R44, R0.reuse, -R7.reuse ;  /* 0x000000002ce87223 */ /* 0x180fe20000010807 */
[----:B------:R-:W-:Y:S01]  /*23960*/  MUFU.EX2 R108, R12 ;  /* 0x0000000c006c7308 */ /* 0x000fe20000000800 */
[----:B------:R2:W-:Y:S01]  /*23970*/  STL [R1+0x6c], R16 ;  /* 0x00006c1001007387 */ /* 0x0005e20000100800 */
[-CC-:B------:R-:W-:Y:S01]  /*23980*/  FFMA.FTZ R116, R238, R0.reuse, -R7.reuse ;  /* 0x00000000ee747223 */ /* 0x180fe20000010807 */
[-C--:B------:R-:W-:Y:S01]  /*23990*/  FFMA.FTZ R113, R239, R0.reuse, -R7 ;  /* 0x00000000ef717223 */ /* 0x080fe20000010807 */
        /* <DEDUP_REMOVED lines=18> */
[-CC-:B-1----:R-:W-:Y:S01]  /*23ac0*/  FFMA.FTZ R14, R84, R0.reuse, -R8.reuse ;  /* 0x00000000540e7223 */ /* 0x182fe20000010808 */
[----:B------:R-:W-:Y:S01]  /*23ad0*/  LOP3.LUT R84, R201, 0xff, RZ, 0xc0, !PT ;  /* 0x000000ffc9547812 */ /* 0x000fe200078ec0ff */
[-C--:B------:R-:W-:Y:S01]  /*23ae0*/  FFMA.FTZ R234, R45, R0.reuse, -R7 ;  /* 0x000000002dea7223 */ /* 0x080fe20000010807 */
[-CC-:B------:R-:W-:Y:S01]  /*23af0*/  FFMA.FTZ R169, R110, R0.reuse, -R9.reuse ;  /* 0x000000006ea97223 */ /* 0x180fe20000010809 */
[-CC-:B--2---:R-:W-:Y:S01]  /*23b00*/  FFMA.FTZ R16, R96, R0.reuse, -R8.reuse ;  /* 0x0000000060107223 */ /* 0x184fe20000010808 */
[----:B------:R1:W-:Y:S01]  /*23b10*/  STL [R1+0x80], R14 ;  /* 0x0000800e01007387 */ /* 0x0003e20000100800 */
[-CC-:B------:R-:W-:Y:S01]  /*23b20*/  FFMA.FTZ R242, R242, R0.reuse, -R9.reuse ;  /* 0x00000000f2f27223 */ /* 0x180fe20000010809 */
[-CC-:B------:R-:W-:Y:S01]  /*23b30*/  FFMA.FTZ R227, R227, R0.reuse, -R9.reuse ;  /* 0x00000000e3e37223 */ /* 0x180fe20000010809 */
[-CC-:B------:R-:W-:Y:S01]  /*23b40*/  FFMA.FTZ R225, R225, R0.reuse, -R9.reuse ;  /* 0x00000000e1e17223 */ /* 0x180fe20000010809 */
[----:B------:R2:W-:Y:S01]  /*23b50*/  STL [R1+0x7c], R18 ;  /* 0x00007c1201007387 */ /* 0x0005e20000100800 */
[-CC-:B------:R-:W-:Y:S01]  /*23b60*/  FFMA.FTZ R224, R224, R0.reuse, -R9.reuse ;  /* 0x00000000e0e07223 */ /* 0x180fe20000010809 */
[-CC-:B------:R-:W-:Y:S01]  /*23b70*/  FFMA.FTZ R236, R32, R0.reuse, -R9.reuse ;  /* 0x0000000020ec7223 */ /* 0x180fe20000010809 */
[-CC-:B------:R-:W-:Y:S01]  /*23b80*/  FFMA.FTZ R241, R241, R0.reuse, -R9.reuse ;  /* 0x00000000f1f17223 */ /* 0x180fe20000010809 */
[----:B------:R3:W-:Y:S01]  /*23b90*/  STL [R1+0x84], R16 ;  /* 0x0000841001007387 */ /* 0x0007e20000100800 */
[-CC-:B------:R-:W-:Y:S01]  /*23ba0*/  FFMA.FTZ R233, R33, R0.reuse, -R9.reuse ;  /* 0x0000000021e97223 */ /* 0x180fe20000010809 */
[-C--:B------:R-:W-:Y:S01]  /*23bb0*/  FFMA.FTZ R250, R25, R0.reuse, -R9 ;  /* 0x0000000019fa7223 */ /* 0x080fe20000010809 */
[----:B------:R-:W4:Y:S10]  /*23bc0*/  MUFU.EX2 R35, R4 ;  /* 0x0000000400237308 */ /* 0x000f340000000800 */
[----:B------:R-:W-:Y:S01]  /*23bd0*/  MUFU.EX2 R85, R46 ;  /* 0x0000002e00557308 */ /* 0x000fe20000000800 */
[--C-:B-1----:R-:W-:Y:S09]  /*23be0*/  FFMA.FTZ R14, R97, R0, -R8.reuse ;  /* 0x00000000610e7223 */ /* 0x102ff20000010808 */
[----:B------:R-:W-:Y:S01]  /*23bf0*/  MUFU.EX2 R68, R68 ;  /* 0x0000004400447308 */ /* 0x000fe20000000800 */
[----:B----4-:R-:W-:Y:S01]  /*23c00*/  FMUL.FTZ R34, R35, R146 ;  /* 0x0000009223227220 */ /* 0x010fe20000410000 */
[-CC-:B--2---:R-:W-:Y:S01]  /*23c10*/  FFMA.FTZ R18, R100, R0.reuse, -R8.reuse ;  /* 0x0000000064127223 */ /* 0x184fe20000010808 */
[----:B------:R1:W-:Y:S01]  /*23c20*/  STL [R1+0x94], R14 ;  /* 0x0000940e01007387 */ /* 0x0003e20000100800 */
[--C-:B---3--:R-:W-:Y:S03]  /*23c30*/  FFMA.FTZ R16, R101, R0, -R8.reuse ;  /* 0x0000000065107223 */ /* 0x108fe60000010808 */
[----:B------:R2:W-:Y:S03]  /*23c40*/  STL [R1+0xa4], R18 ;  /* 0x0000a41201007387 */ /* 0x0005e60000100800 */
[----:B------:R-:W3:Y:S01]  /*23c50*/  MUFU.EX2 R6, R6 ;  /* 0x0000000600067308 */ /* 0x000ee20000000800 */
[----:B------:R4:W-:Y:S04]  /*23c60*/  STL [R1+0xa8], R16 ;  /* 0x0000a81001007387 */ /* 0x0009e80000100800 */
[----:B------:R-:W-:Y:S05]  /*23c70*/  STL [R1+0x434], R36 ;  /* 0x0004342401007387 */ /* 0x000fea0000100800 */
[----:B------:R-:W-:Y:S10]  /*23c80*/  MUFU.EX2 R75, R75 ;  /* 0x0000004b004b7308 */ /* 0x000ff40000000800 */
[----:B------:R-:W-:Y:S01]  /*23c90*/  MUFU.EX2 R78, R78 ;  /* 0x0000004e004e7308 */ /* 0x000fe20000000800 */
[C---:B---3--:R-:W-:Y:S01]  /*23ca0*/  FMUL.FTZ R32, R6.reuse, R144 ;  /* 0x0000009006207220 */ /* 0x048fe20000410000 */
[----:B------:R-:W-:Y:S01]  /*23cb0*/  FMUL.FTZ R33, R6, R145 ;  /* 0x0000009106217220 */ /* 0x000fe20000410000 */
[-C--:B-1----:R-:W-:Y:S01]  /*23cc0*/  FFMA.FTZ R14, R112, R0.reuse, -R8 ;  /* 0x00000000700e7223 */ /* 0x082fe20000010808 */
[-C--:B------:R-:W-:Y:S01]  /*23cd0*/  FFMA.FTZ R8, R197, R0.reuse, -R7 ;  /* 0x00000000c5087223 */ /* 0x080fe20000010807 */
[----:B------:R-:W-:Y:S02]  /*23ce0*/  IMAD.MOV.U32 R197, RZ, RZ, R203 ;  /* 0x000000ffffc57224 */ /* 0x000fe400078e00cb */
[-CC-:B------:R-:W-:Y:S01]  /*23cf0*/  FFMA.FTZ R112, R240, R0.reuse, -R7.reuse ;  /* 0x00000000f0707223 */ /* 0x180fe20000010807 */
[-C--:B--2---:R-:W-:Y:S01]  /*23d00*/  FFMA.FTZ R18, R82, R0.reuse, -R7 ;  /* 0x0000000052127223 */ /* 0x084fe20000010807 */
[----:B------:R1:W-:Y:S01]  /*23d10*/  STL [R1+0xe0], R14 ;  /* 0x0000e00e01007387 */ /* 0x0003e20000100800 */
[----:B------:R-:W-:Y:S02]  /*23d20*/  IMAD.MOV.U32 R203, RZ, RZ, R205 ;  /* 0x000000ffffcb7224 */ /* 0x000fe400078e00cd */
[-C--:B------:R-:W-:Y:S01]  /*23d30*/  FFMA.FTZ R240, R31, R0.reuse, -R9 ;  /* 0x000000001ff07223 */ /* 0x080fe20000010809 */
[-C--:B----4-:R-:W-:Y:S01]  /*23d40*/  FFMA.FTZ R16, R70, R0.reuse, -R7 ;  /* 0x0000000046107223 */ /* 0x090fe20000010807 */
[----:B------:R-:W-:Y:S01]  /*23d50*/  STL [R1+0x438], R171 ;  /* 0x000438ab01007387 */ /* 0x000fe20000100800 */
[----:B------:R-:W-:Y:S02]  /*23d60*/  IMAD.MOV.U32 R205, RZ, RZ, R206 ;  /* 0x000000ffffcd7224 */ /* 0x000fe400078e00ce */
[----:B------:R-:W-:Y:S01]  /*23d70*/  IMAD.MOV.U32 R206, RZ, RZ, R209 ;  /* 0x000000ffffce7224 */ /* 0x000fe200078e00d1 */
[----:B------:R-:W-:Y:S01]  /*23d80*/  STL [R1+0x43c], R171 ;  /* 0x00043cab01007387 */ /* 0x000fe20000100800 */
[----:B------:R-:W-:Y:S02]  /*23d90*/  IMAD.MOV.U32 R209, RZ, RZ, R210 ;  /* 0x000000ffffd17224 */ /* 0x000fe400078e00d2 */
[----:B------:R-:W-:Y:S01]  /*23da0*/  IMAD.MOV.U32 R210, RZ, RZ, R237 ;  /* 0x000000ffffd27224 */ /* 0x000fe200078e00ed */
[----:B------:R-:W-:Y:S01]  /*23db0*/  STL [R1+0x440], R188 ;  /* 0x000440bc01007387 */ /* 0x000fe20000100800 */
[----:B------:R-:W-:Y:S02]  /*23dc0*/  IMAD.MOV.U32 R194, RZ, RZ, R203 ;  /* 0x000000ffffc27224 */ /* 0x000fe400078e00cb */
[----:B------:R-:W-:Y:S01]  /*23dd0*/  IMAD.MOV.U32 R203, RZ, RZ, R206 ;  /* 0x000000ffffcb7224 */ /* 0x000fe200078e00ce */
[----:B------:R2:W-:Y:S01]  /*23de0*/  STL [R1+0x444], R204 ;  /* 0x000444cc01007387 */ /* 0x0005e20000100800 */
[----:B------:R-:W-:Y:S02]  /*23df0*/  IMAD.MOV.U32 R206, RZ, RZ, R210 ;  /* 0x000000ffffce7224 */ /* 0x000fe400078e00d2 */
[-C--:B------:R-:W-:Y:S01]  /*23e00*/  FFMA.FTZ R210, R118, R0.reuse, -R7 ;  /* 0x0000000076d27223 */ /* 0x080fe20000010807 */
[----:B------:R-:W-:Y:S01]  /*23e10*/  IMAD.MOV.U32 R192, RZ, RZ, R205 ;  /* 0x000000ffffc07224 */ /* 0x000fe200078e00cd */
[----:B------:R3:W-:Y:S01]  /*23e20*/  STL [R1+0x448], R198 ;  /* 0x000448c601007387 */ /* 0x0007e20000100800 */
[----:B------:R-:W-:Y:S02]  /*23e30*/  IMAD.MOV.U32 R205, RZ, RZ, R209 ;  /* 0x000000ffffcd7224 */ /* 0x000fe400078e00d1 */
[-C--:B------:R-:W-:Y:S01]  /*23e40*/  FFMA.FTZ R209, R119, R0.reuse, -R7 ;  /* 0x0000000077d17223 */ /* 0x080fe20000010807 */
[----:B------:R-:W-:Y:S01]  /*23e50*/  IMAD.MOV.U32 R195, RZ, RZ, R197 ;  /* 0x000000ffffc37224 */ /* 0x000fe200078e00c5 */
[----:B------:R4:W-:Y:S01]  /*23e60*/  STL [R1+0x4], R16 ;  /* 0x0000041001007387 */ /* 0x0009e20000100800 */
[-CC-:B------:R-:W-:Y:S01]  /*23e70*/  FFMA.FTZ R197, R130, R0.reuse, -R7.reuse ;  /* 0x0000000082c57223 */ /* 0x180fe20000010807 */
[-CC-:B-1----:R-:W-:Y:S01]  /*23e80*/  FFMA.FTZ R14, R196, R0.reuse, -R7.reuse ;  /* 0x00000000c40e7223 */ /* 0x182fe20000010807 */
[-C--:B------:R-:W-:Y:S01]  /*23e90*/  FFMA.FTZ R196, R131, R0.reuse, -R7 ;  /* 0x0000000083c47223 */ /* 0x080fe20000010807 */
[----:B------:R1:W-:Y:S01]  /*23ea0*/  STL [R1+0x8], R21 ;  /* 0x0000081501007387 */ /* 0x0003e20000100800 */
[----:B------:R-:W-:Y:S02]  /*23eb0*/  IMAD.MOV.U32 R237, RZ, RZ, R73 ;  /* 0x000000ffffed7224 */ /* 0x000fe400078e0049 */
[-CC-:B------:R-:W-:Y:S01]  /*23ec0*/  FFMA.FTZ R73, R72, R0.reuse, -R7.reuse ;  /* 0x0000000048497223 */ /* 0x180fe20000010807 */
[-CC-:B------:R-:W-:Y:S01]  /*23ed0*/  FFMA.FTZ R72, R251, R0.reuse, -R7.reuse ;  /* 0x00000000fb487223 */ /* 0x180fe20000010807 */
[----:B------:R1:W-:Y:S01]  /*23ee0*/  STL [R1+0x68], R18 ;  /* 0x0000681201007387 */ /* 0x0003e20000100800 */
[-C--:B------:R-:W-:Y:S01]  /*23ef0*/  FFMA.FTZ R251, R66, R0.reuse, -R7 ;  /* 0x0000000042fb7223 */ /* 0x080fe20000010807 */
[----:B------:R-:W-:Y:S01]  /*23f00*/  IMAD.MOV.U32 R189, RZ, RZ, R194 ;  /* 0x000000ffffbd7224 */ /* 0x000fe200078e00c2 */
[----:B------:R-:W1:Y:S01]  /*23f10*/  MUFU.EX2 R66, R13 ;  /* 0x0000000d00427308 */ /* 0x000e620000000800 */
[----:B------:R-:W-:Y:S02]  /*23f20*/  IMAD.MOV.U32 R170, RZ, RZ, R195 ;  /* 0x000000ffffaa7224 */ /* 0x000fe400078e00c3 */
[-CC-:B------:R-:W-:Y:S01]  /*23f30*/  FFMA.FTZ R119, R56, R0.reuse, -R5.reuse ;  /* 0x0000000038777223 */ /* 0x180fe20000010805 */
[-CC-:B------:R-:W-:Y:S01]  /*23f40*/  FFMA.FTZ R130, R43, R0.reuse, -R5.reuse ;  /* 0x000000002b827223 */ /* 0x180fe20000010805 */
[-CC-:B------:R-:W-:Y:S01]  /*23f50*/  FFMA.FTZ R195, R124, R0.reuse, -R5.reuse ;  /* 0x000000007cc37223 */ /* 0x180fe20000010805 */
[-CC-:B------:R-:W-:Y:S01]  /*23f60*/  FFMA.FTZ R194, R125, R0.reuse, -R5.reuse ;  /* 0x000000007dc27223 */ /* 0x180fe20000010805 */
[-C--:B--2---:R-:W-:Y:S01]  /*23f70*/  FFMA.FTZ R204, R105, R0.reuse, -R5 ;  /* 0x0000000069cc7223 */ /* 0x084fe20000010805 */
[-CC-:B------:R-:W-:Y:S02]  /*23f80*/  FFMA.FTZ R131, R47, R0.reuse, -R9.reuse ;  /* 0x000000002f837223 */ /* 0x180fe40000010809 */
[----:B------:R-:W-:Y:S01]  /*23f90*/  MUFU.EX2 R14, R14 ;  /* 0x0000000e000e7308 */ /* 0x000fe20000000800 */
[-C--:B------:R-:W-:Y:S01]  /*23fa0*/  FFMA.FTZ R70, R192, R0.reuse, -R9 ;  /* 0x00000000c0467223 */ /* 0x080fe20000010809 */
[-C--:B---3--:R-:W-:Y:S01]  /*23fb0*/  FFMA.FTZ R198, R104, R0.reuse, -R5 ;  /* 0x0000000068c67223 */ /* 0x088fe20000010805 */
[-CC-:B------:R-:W-:Y:S01]  /*23fc0*/  FFMA.FTZ R188, R106, R0.reuse, -R9.reuse ;  /* 0x000000006abc7223 */ /* 0x180fe20000010809 */
[-CC-:B------:R-:W-:Y:S01]  /*23fd0*/  FFMA.FTZ R171, R107, R0.reuse, -R9.reuse ;  /* 0x000000006bab7223 */ /* 0x180fe20000010809 */
[-C--:B------:R-:W-:Y:S01]  /*23fe0*/  FFMA.FTZ R71, R203, R0.reuse, -R9 ;  /* 0x00000000cb477223 */ /* 0x080fe20000010809 */
[----:B----4-:R-:W-:Y:S01]  /*23ff0*/  FFMA.FTZ R16, R83, R0, -R7 ;  /* 0x0000000053107223 */ /* 0x010fe20000010807 */
[----:B------:R-:W-:Y:S03]  /*24000*/  IMAD.MOV.U32 R203, RZ, RZ, R237 ;  /* 0x000000ffffcb7224 */ /* 0x000fe600078e00ed */
[----:B------:R-:W2:Y:S01]  /*24010*/  MUFU.EX2 R104, R8 ;  /* 0x0000000800687308 */ /* 0x000ea20000000800 */
[----:B-1----:R-:W-:Y:S01]  /*24020*/  F2FP.F16.F32.PACK_AB R49, R108, R66 ;  /* 0x000000426c31723e */ /* 0x002fe200000000ff */
[-C--:B------:R-:W-:Y:S01]  /*24030*/  FFMA.FTZ R21, R86, R0.reuse, -R7 ;  /* 0x0000000056157223 */ /* 0x080fe20000010807 */
[----:B------:R1:W-:Y:S01]  /*24040*/  STL [R1+0x3c], R16 ;  /* 0x00003c1001007387 */ /* 0x0003e20000100800 */
[-C--:B------:R-:W-:Y:S01]  /*24050*/  FFMA.FTZ R237, R111, R0.reuse, -R9 ;  /* 0x000000006fed7223 */ /* 0x080fe20000010809 */
[----:B------:R-:W-:Y:S01]  /*24060*/  PRMT R48, R49, 0x7632, R48 ;  /* 0x0000763231307816 */ /* 0x000fe20000000030 */
[-C--:B------:R-:W-:Y:S01]  /*24070*/  FFMA.FTZ R18, R87, R0.reuse, -R7 ;  /* 0x0000000057127223 */ /* 0x080fe20000010807 */
[----:B------:R3:W-:Y:S01]  /*24080*/  STL [R1+0x78], R21 ;  /* 0x0000781501007387 */ /* 0x0007e20000100800 */
[-CC-:B------:R-:W-:Y:S01]  /*24090*/  FFMA.FTZ R87, R206, R0.reuse, -R9.reuse ;  /* 0x00000000ce577223 */ /* 0x180fe20000010809 */
[----:B------:R-:W-:Y:S01]  /*240a0*/  PRMT R100, R49, 0x5410, R48 ;  /* 0x0000541031647816 */ /* 0x000fe20000000030 */
[-CC-:B------:R-:W-:Y:S01]  /*240b0*/  FFMA.FTZ R206, R122, R0.reuse, -R9.reuse ;  /* 0x000000007ace7223 */ /* 0x180fe20000010809 */
[----:B------:R4:W-:Y:S01]  /*240c0*/  STL [R1+0x74], R18 ;  /* 0x0000741201007387 */ /* 0x0009e20000100800 */
[-CC-:B------:R-:W-:Y:S01]  /*240d0*/  FFMA.FTZ R43, R170, R0.reuse, -R9.reuse ;  /* 0x00000000aa2b7223 */ /* 0x180fe20000010809 */
[-CC-:B------:R-:W-:Y:S01]  /*240e0*/  FFMA.FTZ R170, R127, R0.reuse, -R9.reuse ;  /* 0x000000007faa7223 */ /* 0x180fe20000010809 */
[-CC-:B------:R-:W-:Y:S01]  /*240f0*/  FFMA.FTZ R45, R189, R0.reuse, -R9.reuse ;  /* 0x00000000bd2d7223 */ /* 0x180fe20000010809 */
[-CC-:B------:R-:W-:Y:S01]  /*24100*/  FFMA.FTZ R189, R126, R0.reuse, -R9.reuse ;  /* 0x000000007ebd7223 */ /* 0x180fe20000010809 */
[--C-:B------:R-:W-:Y:S01]  /*24110*/  FFMA.FTZ R82, R205, R0, -R9.reuse ;  /* 0x00000000cd527223 */ /* 0x100fe20000010809 */
[----:B--2---:R-:W-:Y:S01]  /*24120*/  F2FP.F16.F32.PACK_AB R51, R104, R14 ;  /* 0x0000000e6833723e */ /* 0x004fe200000000ff */
[-C--:B------:R-:W-:Y:S01]  /*24130*/  FFMA.FTZ R205, R123, R0.reuse, -R9 ;  /* 0x000000007bcd7223 */ /* 0x080fe20000010809 */
[----:B------:R-:W-:Y:S02]  /*24140*/  MUFU.EX2 R80, R43 ;  /* 0x0000002b00507308 */ /* 0x000fe40000000800 */
[C---:B------:R-:W-:Y:S04]  /*24150*/  PRMT R50, R51.reuse, 0x7632, R50 ;  /* 0x0000763233327816 */ /* 0x040fe80000000032 */
[----:B------:R-:W-:Y:S04]  /*24160*/  PRMT R101, R51, 0x5410, R50 ;  /* 0x0000541033657816 */ /* 0x000fe80000000032 */
[----:B------:R-:W-:Y:S01]  /*24170*/  MUFU.EX2 R86, R45 ;  /* 0x0000002d00567308 */ /* 0x000fe20000000800 */
[-CC-:B-1----:R-:W-:Y:S01]  /*24180*/  FFMA.FTZ R16, R98, R0.reuse, -R7.reuse ;  /* 0x0000000062107223 */ /* 0x182fe20000010807 */
[-CC-:B---3--:R-:W-:Y:S04]  /*24190*/  FFMA.FTZ R21, R99, R0.reuse, -R7.reuse ;  /* 0x0000000063157223 */ /* 0x188fe80000010807 */
[----:B------:R1:W-:Y:S04]  /*241a0*/  STL [R1+0x90], R16 ;  /* 0x0000901001007387 */ /* 0x0003e80000100800 */
[----:B------:R-:W-:Y:S01]  /*241b0*/  MUFU.EX2 R73, R73 ;  /* 0x0000004900497308 */ /* 0x000fe20000000800 */
[-CC-:B----4-:R-:W-:Y:S01]  /*241c0*/  FFMA.FTZ R18, R102, R0.reuse, -R7.reuse ;  /* 0x0000000066127223 */ /* 0x190fe20000010807 */
[----:B------:R2:W-:Y:S04]  /*241d0*/  STL [R1+0x98], R21 ;  /* 0x0000981501007387 */ /* 0x0005e80000100800 */
[----:B------:R3:W-:Y:S04]  /*241e0*/  STL [R1+0x9c], R18 ;  /* 0x00009c1201007387 */ /* 0x0007e80000100800 */
[----:B------:R-:W-:Y:S10]  /*241f0*/  MUFU.EX2 R72, R72 ;  /* 0x0000004800487308 */ /* 0x000ff40000000800 */
[----:B------:R-:W-:Y:S01]  /*24200*/  MUFU.EX2 R82, R82 ;  /* 0x0000005200527308 */ /* 0x000fe20000000800 */
[-C--:B-1----:R-:W-:Y:S09]  /*24210*/  FFMA.FTZ R16, R103, R0.reuse, -R7 ;  /* 0x0000000067107223 */ /* 0x082ff20000010807 */
[----:B------:R-:W-:Y:S01]  /*24220*/  MUFU.EX2 R125, R248 ;  /* 0x000000f8007d7308 */ /* 0x000fe20000000800 */
[-CC-:B--2---:R-:W-:Y:S01]  /*24230*/  FFMA.FTZ R21, R77, R0.reuse, -R5.reuse ;  /* 0x000000004d157223 */ /* 0x184fe20000010805 */
[----:B------:R1:W-:Y:S01]  /*24240*/  STL [R1+0xa0], R16 ;  /* 0x0000a01001007387 */ /* 0x0003e20000100800 */
[-CC-:B---3--:R-:W-:Y:S03]  /*24250*/  FFMA.FTZ R18, R91, R0.reuse, -R5.reuse ;  /* 0x000000005b127223 */ /* 0x188fe60000010805 */
[----:B------:R2:W-:Y:S01]  /*24260*/  STL [R1+0x44c], R37 ;  /* 0x00044c2501007387 */ /* 0x0005e20000100800 */
[-CC-:B------:R-:W-:Y:S01]  /*24270*/  FFMA.FTZ R91, R249, R0.reuse, -R5.reuse ;  /* 0x00000000f95b7223 */ /* 0x180fe20000010805 */
[-CC-:B------:R-:W-:Y:S02]  /*24280*/  FFMA.FTZ R249, R28, R0.reuse, -R5.reuse ;  /* 0x000000001cf97223 */ /* 0x180fe40000010805 */
[----:B------:R3:W-:Y:S01]  /*24290*/  MUFU.EX2 R103, R18 ;  /* 0x0000001200677308 */ /* 0x0007e20000000800 */
[----:B------:R4:W-:Y:S04]  /*242a0*/  STL [R1+0x450], R38 ;  /* 0x0004502601007387 */ /* 0x0009e80000100800 */
[----:B------:R4:W-:Y:S05]  /*242b0*/  STL [R1+0x454], R210 ;  /* 0x000454d201007387 */ /* 0x0009ea0000100800 */
[----:B------:R4:W-:Y:S01]  /*242c0*/  MUFU.EX2 R77, R55 ;  /* 0x00000037004d7308 */ /* 0x0009e20000000800 */
[----:B------:R4:W-:Y:S04]  /*242d0*/  STL [R1+0x458], R209 ;  /* 0x000458d101007387 */ /* 0x0009e80000100800 */
[----:B------:R4:W-:Y:S05]  /*242e0*/  STL [R1+0x45c], R197 ;  /* 0x00045cc501007387 */ /* 0x0009ea0000100800 */
[----:B------:R-:W-:Y:S01]  /*242f0*/  MUFU.EX2 R248, R204 ;  /* 0x000000cc00f87308 */ /* 0x000fe20000000800 */
[----:B------:R4:W-:Y:S01]  /*24300*/  STL [R1+0x460], R196 ;  /* 0x000460c401007387 */ /* 0x0009e20000100800 */
[-CC-:B-1----:R-:W-:Y:S01]  /*24310*/  FFMA.FTZ R16, R94, R0.reuse, -R5.reuse ;  /* 0x000000005e107223 */ /* 0x182fe20000010805 */
[-CC-:B------:R-:W-:Y:S01]  /*24320*/  FFMA.FTZ R94, R245, R0.reuse, -R5.reuse ;  /* 0x00000000f55e7223 */ /* 0x180fe20000010805 */
[-C--:B------:R-:W-:Y:S01]  /*24330*/  FFMA.FTZ R245, R30, R0.reuse, -R5 ;  /* 0x000000001ef57223 */ /* 0x080fe20000010805 */
[----:B------:R1:W-:Y:S01]  /*24340*/  STL [R1+0xc], R22 ;  /* 0x00000c1601007387 */ /* 0x0003e20000100800 */
[--C-:B--2---:R-:W-:Y:S01]  /*24350*/  FFMA.FTZ R37, R95, R0, -R9.reuse ;  /* 0x000000005f257223 */ /* 0x104fe20000010809 */
[----:B---3--:R-:W-:Y:S03]  /*24360*/  FMUL.FTZ R18, R35, R162 ;  /* 0x000000a223127220 */ /* 0x008fe60000410000 */
[----:B------:R-:W2:Y:S01]  /*24370*/  MUFU.EX2 R16, R16 ;  /* 0x0000001000107308 */ /* 0x000ea20000000800 */
[----:B----4-:R-:W-:Y:S01]  /*24380*/  LOP3.LUT R55, R40, 0xff, RZ, 0xc0, !PT ;  /* 0x000000ff28377812 */ /* 0x010fe200078ec0ff */
[----:B------:R3:W-:Y:S01]  /*24390*/  STL [R1], R21 ;  /* 0x0000001501007387 */ /* 0x0007e20000100800 */
[-C--:B------:R-:W-:Y:S03]  /*243a0*/  FFMA.FTZ R38, R24, R0.reuse, -R9 ;  /* 0x0000000018267223 */ /* 0x080fe60000010809 */
[----:B------:R4:W4:Y:S01]  /*243b0*/  LDL.S16 R28, [R1+0x2d4] ;  /* 0x0002d400011c7983 */ /* 0x0009220000100600 */
[-C--:B------:R-:W-:Y:S01]  /*243c0*/  FFMA.FTZ R210, R93, R0.reuse, -R5 ;  /* 0x000000005dd27223 */ /* 0x080fe20000010805 */
[-CC-:B------:R-:W-:Y:S01]  /*243d0*/  FFMA.FTZ R93, R244, R0.reuse, -R9.reuse ;  /* 0x00000000f45d7223 */ /* 0x180fe20000010809 */
[-C--:B------:R-:W-:Y:S01]  /*243e0*/  FFMA.FTZ R244, R79, R0.reuse, -R9 ;  /* 0x000000004ff47223 */ /* 0x080fe20000010809 */
[----:B------:R4:W4:Y:S01]  /*243f0*/  LDL.S16 R27, [R1+0x2d0] ;  /* 0x0002d000011b7983 */ /* 0x0009220000100600 */
[-C--:B------:R-:W-:Y:S01]  /*24400*/  FFMA.FTZ R209, R92, R0.reuse, -R5 ;  /* 0x000000005cd17223 */ /* 0x080fe20000010805 */
[-CC-:B------:R-:W-:Y:S01]  /*24410*/  FFMA.FTZ R92, R246, R0.reuse, -R9.reuse ;  /* 0x00000000f65c7223 */ /* 0x180fe20000010809 */
[-C--:B------:R-:W-:Y:S01]  /*24420*/  FFMA.FTZ R246, R90, R0.reuse, -R9 ;  /* 0x000000005af67223 */ /* 0x080fe20000010809 */
[----:B------:R4:W4:Y:S01]  /*24430*/  LDL.S16 R26, [R1+0x2cc] ;  /* 0x0002cc00011a7983 */ /* 0x0009220000100600 */
[--C-:B------:R-:W-:Y:S01]  /*24440*/  FFMA.FTZ R197, R89, R0, -R5.reuse ;  /* 0x0000000059c57223 */ /* 0x100fe20000010805 */
[----:B------:R-:W-:Y:S01]  /*24450*/  MUFU.EX2 R90, R41 ;  /* 0x00000029005a7308 */ /* 0x000fe20000000800 */
[----:B--2---:R-:W-:Y:S01]  /*24460*/  F2FP.F16.F32.PACK_AB R47, R103, R16 ;  /* 0x00000010672f723e */ /* 0x004fe200000000ff */
[-C--:B------:R-:W-:Y:S03]  /*24470*/  FFMA.FTZ R196, R88, R0.reuse, -R5 ;  /* 0x0000000058c47223 */ /* 0x080fe60000010805 */
[C---:B------:R-:W-:Y:S01]  /*24480*/  PRMT R53, R47.reuse, 0x7632, R53 ;  /* 0x000076322f357816 */ /* 0x040fe20000000035 */
[----:B-1----:R-:W-:Y:S02]  /*24490*/  IMAD.MOV.U32 R22, RZ, RZ, R208 ;  /* 0x000000ffff167224 */ /* 0x002fe400078e00d0 */
[-C--:B------:R-:W-:Y:S01]  /*244a0*/  FFMA.FTZ R208, R120, R0.reuse, -R5 ;  /* 0x0000000078d07223 */ /* 0x080fe20000010805 */
[----:B------:R-:W-:Y:S01]  /*244b0*/  SHF.R.U32.HI R5, RZ, 0x8, R11 ;  /* 0x00000008ff057819 */ /* 0x000fe2000001160b */
[----:B------:R-:W-:Y:S01]  /*244c0*/  MUFU.EX2 R88, R44 ;  /* 0x0000002c00587308 */ /* 0x000fe20000000800 */
[----:B------:R-:W-:Y:S01]  /*244d0*/  PRMT R102, R47, 0x5410, R53 ;  /* 0x000054102f667816 */ /* 0x000fe20000000035 */
[----:B---3--:R1:W2:Y:S01]  /*244e0*/  LDL.S16 R21, [R1+0x2c8] ;  /* 0x0002c80001157983 */ /* 0x0082a20000100600 */
[----:B------:R-:W-:Y:S04]  /*244f0*/  LOP3.LUT R5, R5, 0xffff, RZ, 0xc0, !PT ;  /* 0x0000ffff05057812 */ /* 0x000fe800078ec0ff */
[----:B------:R-:W-:Y:S03]  /*24500*/  ISETP.GE.U32.AND P1, PT, R199, R5, PT ;  /* 0x00000005c700720c */ /* 0x000fe60003f26070 */
[----:B------:R-:W3:Y:S10]  /*24510*/  MUFU.EX2 R79, R42 ;  /* 0x0000002a004f7308 */ /* 0x000ef40000000800 */
[----:B------:R-:W1:Y:S01]  /*24520*/  MUFU.EX2 R89, R54 ;  /* 0x0000003600597308 */ /* 0x000e620000000800 */
[----:B---3--:R-:W-:Y:S04]  /*24530*/  F2FP.F16.F32.PACK_AB R42, R90, R79 ;  /* 0x0000004f5a2a723e */ /* 0x008fe800000000ff */
[----:B------:R-:W-:Y:S02]  /*24540*/  PRMT R41, R42, 0x7632, R41 ;  /* 0x000076322a297816 */ /* 0x000fe40000000029 */
[----:B-1----:R-:W-:Y:S04]  /*24550*/  F2FP.F16.F32.PACK_AB R44, R89, R77 ;  /* 0x0000004d592c723e */ /* 0x002fe800000000ff */
[----:B------:R-:W-:Y:S01]  /*24560*/  PRMT R43, R44, 0x7632, R43 ;  /* 0x000076322c2b7816 */ /* 0x000fe2000000002b */
[----:B----4-:R-:W-:Y:S02]  /*24570*/  @!P5 HADD2 R28, -R49.H0_H0, -RZ.H0_H0 ;  /* 0xa00000ff311cd230 */ /* 0x010fe40000000900 */
[----:B------:R-:W-:Y:S03]  /*24580*/  @!P1 HADD2 R27, -R48.H0_H0, -RZ.H0_H0 ;  /* 0xa00000ff301b9230 */ /* 0x000fe60000000900 */
[----:B------:R-:W-:Y:S01]  /*24590*/  PRMT R7, R28, 0x7610, R7 ;  /* 0x000076101c077816 */ /* 0x000fe20000000007 */
[----:B------:R-:W-:Y:S01]  /*245a0*/  @!P5 STL.S16 [R1+0x2d4], R28 ;  /* 0x0002d41c0100d387 */ /* 0x000fe20000100600 */
[----:B------:R-:W-:Y:S01]  /*245b0*/  @!P2 HADD2 R26, -R51.H0_H0, -RZ.H0_H0 ;  /* 0xa00000ff331aa230 */ /* 0x000fe20000000900 */
[----:B------:R-:W-:Y:S02]  /*245c0*/  PRMT R5, R27, 0x7610, R5 ;  /* 0x000076101b057816 */ /* 0x000fe40000000005 */
[----:B------:R-:W-:Y:S01]  /*245d0*/  @!P1 STL.S16 [R1+0x2d0], R27 ;  /* 0x0002d01b01009387 */ /* 0x000fe20000100600 */
[----:B------:R-:W-:Y:S01]  /*245e0*/  @!P5 PRMT R49, R7, 0x5410, RZ ;  /* 0x000054100731d816 */ /* 0x000fe200000000ff */
[-C--:B------:R-:W-:Y:S01]  /*245f0*/  FFMA.FTZ R7, R23, R0.reuse, -R9 ;  /* 0x0000000017077223 */ /* 0x080fe20000010809 */
[----:B------:R-:W-:Y:S01]  /*24600*/  @!P1 PRMT R48, R5, 0x5410, RZ ;  /* 0x0000541005309816 */ /* 0x000fe200000000ff */
[----:B------:R-:W-:Y:S01]  /*24610*/  @!P2 STL.S16 [R1+0x2cc], R26 ;  /* 0x0002cc1a0100a387 */ /* 0x000fe20000100600 */
[----:B------:R-:W-:Y:S01]  /*24620*/  PRMT R11, R26, 0x7610, R11 ;  /* 0x000076101a0b7816 */ /* 0x000fe2000000000b */
[--C-:B------:R-:W-:Y:S01]  /*24630*/  FFMA.FTZ R5, R22, R0, -R9.reuse ;  /* 0x0000000016057223 */ /* 0x100fe20000010809 */
[C---:B------:R-:W-:Y:S01]  /*24640*/  LOP3.LUT P5, RZ, R200.reuse, 0x40000000, RZ, 0xc0, !PT ;  /* 0x40000000c8ff7812 */ /* 0x040fe200078ac0ff */
[----:B------:R-:W-:Y:S01]  /*24650*/  ST.E.U16 desc[UR4][R174.64], R49 ;  /* 0x00000031ae007985 */ /* 0x000fe2000c101504 */
[----:B------:R-:W-:Y:S01]  /*24660*/  @!P2 PRMT R51, R11, 0x5410, RZ ;  /* 0x000054100b33a816 */ /* 0x000fe200000000ff */
[----:B------:R1:W-:Y:S01]  /*24670*/  MUFU.EX2 R83, R7 ;  /* 0x0000000700537308 */ /* 0x0003e20000000800 */
[----:B------:R-:W-:Y:S01]  /*24680*/  ISETP.GE.U32.AND P2, PT, R199, R19, PT ;  /* 0x00000013c700720c */ /* 0x000fe20003f46070 */
[----:B--2---:R-:W-:Y:S01]  /*24690*/  @!P3 HADD2 R21, -R50.H0_H0, -RZ.H0_H0 ;  /* 0xa00000ff3215b230 */ /* 0x004fe20000000900 */
[----:B------:R-:W-:Y:S01]  /*246a0*/  LOP3.LUT R200, R200, 0xffdfffff, RZ, 0xc0, !PT ;  /* 0xffdfffffc8c87812 */ /* 0x000fe200078ec0ff */
[----:B------:R-:W-:Y:S01]  /*246b0*/  ST.E.U16 desc[UR4][R174.64+0x2], R48 ;  /* 0x00000230ae007985 */ /* 0x000fe2000c101504 */
[----:B------:R-:W-:Y:S01]  /*246c0*/  FMUL.FTZ R0, R0, R2 ;  /* 0x0000000200007220 */ /* 0x000fe20000410000 */
[----:B------:R-:W-:Y:S01]  /*246d0*/  FMUL.FTZ R23, R35, R159 ;  /* 0x0000009f23177220 */ /* 0x000fe20000410000 */
[----:B------:R-:W-:Y:S01]  /*246e0*/  PRMT R10, R21, 0x7610, R10 ;  /* 0x00007610150a7816 */ /* 0x000fe2000000000a */
[----:B------:R2:W-:Y:S02]  /*246f0*/  @!P3 STL.S16 [R1+0x2c8], R21 ;  /* 0x0002c8150100b387 */ /* 0x0005e40000100600 */
[----:B------:R-:W3:Y:S01]  /*24700*/  MUFU.EX2 R5, R5 ;  /* 0x0000000500057308 */ /* 0x000ee20000000800 */
[----:B------:R-:W-:Y:S01]  /*24710*/  FMUL.FTZ R19, R35, R163 ;  /* 0x000000a323137220 */ /* 0x000fe20000410000 */
[----:B------:R-:W-:Y:S01]  /*24720*/  @!P3 PRMT R50, R10, 0x5410, RZ ;  /* 0x000054100a32b816 */ /* 0x000fe200000000ff */
[----:B------:R-:W4:Y:S01]  /*24730*/  LDL.LU R22, [R1+0x338] ;  /* 0x0003380001167983 */ /* 0x000f220000300800 */
[----:B------:R-:W-:Y:S01]  /*24740*/  ISETP.GE.U32.AND P3, PT, R199, R20, PT ;  /* 0x00000014c700720c */ /* 0x000fe20003f66070 */
[----:B------:R-:W-:Y:S02]  /*24750*/  FMUL.FTZ R20, R6, R156 ;  /* 0x0000009c06147220 */ /* 0x000fe40000410000 */
[----:B------:R-:W-:Y:S03]  /*24760*/  ST.E.U16 desc[UR4][R172.64], R51 ;  /* 0x00000033ac007985 */ /* 0x000fe6000c101504 */
[----:B------:R-:W2:Y:S01]  /*24770*/  MUFU.EX2 R0, R0 ;  /* 0x0000000000007308 */ /* 0x000ea20000000800 */
[----:B-1----:R-:W-:Y:S01]  /*24780*/  FMUL.FTZ R7, R35, R167 ;  /* 0x000000a723077220 */ /* 0x002fe20000410000 */
[----:B------:R-:W-:Y:S08]  /*24790*/  ST.E.U16 desc[UR4][R172.64+0x2], R50 ;  /* 0x00000232ac007985 */ /* 0x000ff0000c101504 */
[----:B------:R-:W-:Y:S01]  /*247a0*/  MUFU.EX2 R163, R196 ;  /* 0x000000c400a37308 */ /* 0x000fe20000000800 */
[----:B---3--:R-:W-:Y:S04]  /*247b0*/  F2FP.F16.F32.PACK_AB R52, R83, R5 ;  /* 0x000000055334723e */ /* 0x008fe800000000ff */
[C---:B------:R-:W-:Y:S01]  /*247c0*/  PRMT R56, R52.reuse, 0x7632, R56 ;  /* 0x0000763234387816 */ /* 0x040fe20000000038 */
[----:B--2---:R-:W2:Y:S03]  /*247d0*/  LDL.LU R21, [R1+0x330] ;  /* 0x0003300001157983 */ /* 0x004ea60000300800 */
[----:B------:R-:W-:Y:S01]  /*247e0*/  PRMT R99, R52, 0x5410, R56 ;  /* 0x0000541034637816 */ /* 0x000fe20000000038 */
[----:B------:R-:W1:Y:S01]  /*247f0*/  MUFU.EX2 R2, R3 ;  /* 0x0000000300027308 */ /* 0x000e620000000800 */
[C---:B------:R-:W-:Y:S01]  /*24800*/  FMUL.FTZ R26, R0.reuse, R142 ;  /* 0x0000008e001a7220 */ /* 0x040fe20000410000 */
[----:B------:R-:W3:Y:S01]  /*24810*/  LDL.LU R17, [R1+0x31c] ;  /* 0x00031c0001117983 */ /* 0x000ee20000300800 */
[C---:B------:R-:W-:Y:S01]  /*24820*/  FMUL.FTZ R27, R0.reuse, R143 ;  /* 0x0000008f001b7220 */ /* 0x040fe20000410000 */
[C---:B------:R-:W-:Y:S01]  /*24830*/  FMUL.FTZ R30, R0.reuse, R138 ;  /* 0x0000008a001e7220 */ /* 0x040fe20000410000 */
[----:B------:R-:W-:Y:S01]  /*24840*/  FMUL.FTZ R31, R0, R139 ;  /* 0x0000008b001f7220 */ /* 0x000fe20000410000 */
[----:B------:R2:W3:Y:S04]  /*24850*/  LDL.S16 R15, [R1+0x2e4] ;  /* 0x0002e400010f7983 */ /* 0x0004e80000100600 */
[----:B------:R2:W3:Y:S04]  /*24860*/  LDL.S16 R13, [R1+0x2e0] ;  /* 0x0002e000010d7983 */ /* 0x0004e80000100600 */
[----:B------:R-:W3:Y:S01]  /*24870*/  LDL.LU R12, [R1+0x318] ;  /* 0x00031800010c7983 */ /* 0x000ee20000300800 */
[C---:B-1----:R-:W-:Y:S03]  /*24880*/  FMUL.FTZ R24, R2.reuse, R140 ;  /* 0x0000008c02187220 */ /* 0x042fe60000410000 */
[----:B------:R1:W3:Y:S01]  /*24890*/  LDL.S16 R11, [R1+0x2f4] ;  /* 0x0002f400010b7983 */ /* 0x0002e20000100600 */
[C---:B------:R-:W-:Y:S01]  /*248a0*/  FMUL.FTZ R25, R2.reuse, R141 ;  /* 0x0000008d02197220 */ /* 0x040fe20000410000 */
[C---:B------:R-:W-:Y:S01]  /*248b0*/  FMUL.FTZ R28, R2.reuse, R136 ;  /* 0x00000088021c7220 */ /* 0x040fe20000410000 */
[----:B------:R-:W-:Y:S01]  /*248c0*/  FMUL.FTZ R29, R2, R137 ;  /* 0x00000089021d7220 */ /* 0x000fe20000410000 */
[----:B------:R1:W3:Y:S01]  /*248d0*/  LDL.S16 R10, [R1+0x2f0] ;  /* 0x0002f000010a7983 */ /* 0x0002e20000100600 */
[----:B------:R-:W-:Y:S01]  /*248e0*/  MUFU.EX2 R136, R240 ;  /* 0x000000f000887308 */ /* 0x000fe20000000800 */
[----:B----4-:R-:W-:Y:S01]  /*248f0*/  FFMA.FTZ R66, R6, R22, R66 ;  /* 0x0000001606427223 */ /* 0x010fe20000010042 */
[C---:B------:R-:W-:Y:S01]  /*24900*/  FMUL.FTZ R22, R35.reuse, R158 ;  /* 0x0000009e23167220 */ /* 0x040fe20000410000 */
[----:B--2---:R-:W-:Y:S01]  /*24910*/  FFMA.FTZ R65, R35, R21, R14 ;  /* 0x0000001523417223 */ /* 0x004fe2000001000e */
[----:B------:R-:W-:Y:S01]  /*24920*/  FMUL.FTZ R14, R0, R150 ;  /* 0x00000096000e7220 */ /* 0x000fe20000410000 */
[----:B------:R-:W-:Y:S01]  /*24930*/  FMUL.FTZ R21, R6, R157 ;  /* 0x0000009d06157220 */ /* 0x000fe20000410000 */
[----:B---3--:R-:W-:Y:S01]  /*24940*/  FFMA.FTZ R67, R2, R17, R16 ;  /* 0x0000001102437223 */ /* 0x008fe20000010010 */
[C---:B------:R-:W-:Y:S01]  /*24950*/  FMUL.FTZ R16, R6.reuse, R160 ;  /* 0x000000a006107220 */ /* 0x040fe20000410000 */
[----:B------:R-:W-:Y:S02]  /*24960*/  FMUL.FTZ R17, R6, R161 ;  /* 0x000000a106117220 */ /* 0x000fe40000410000 */
[----:B------:R-:W-:Y:S01]  /*24970*/  MUFU.EX2 R160, R209 ;  /* 0x000000d100a07308 */ /* 0x000fe20000000800 */
[----:B------:R-:W-:Y:S02]  /*24980*/  @!P2 HADD2 R15, -R47.H0_H0, -RZ.H0_H0 ;  /* 0xa00000ff2f0fa230 */ /* 0x000fe40000000900 */
[----:B------:R-:W-:Y:S03]  /*24990*/  @!P0 HADD2 R13, -R53.H0_H0, -RZ.H0_H0 ;  /* 0xa00000ff350d8230 */ /* 0x000fe60000000900 */
[----:B------:R-:W-:Y:S01]  /*249a0*/  PRMT R9, R15, 0x7610, R9 ;  /* 0x000076100f097816 */ /* 0x000fe20000000009 */
[----:B------:R2:W-:Y:S01]  /*249b0*/  @!P2 STL.S16 [R1+0x2e4], R15 ;  /* 0x0002e40f0100a387 */ /* 0x0005e20000100600 */
[----:B------:R-:W-:Y:S02]  /*249c0*/  FFMA.FTZ R64, R0, R12, R5 ;  /* 0x0000000c00407223 */ /* 0x000fe40000010005 */
[----:B------:R-:W-:Y:S01]  /*249d0*/  @!P2 PRMT R47, R9, 0x5410, RZ ;  /* 0x00005410092fa816 */ /* 0x000fe200000000ff */
[----:B------:R3:W-:Y:S01]  /*249e0*/  @!P0 STL.S16 [R1+0x2e0], R13 ;  /* 0x0002e00d01008387 */ /* 0x0007e20000100600 */
[----:B------:R-:W-:Y:S01]  /*249f0*/  ISETP.GE.U32.AND P2, PT, R199, R187, PT ;  /* 0x000000bbc700720c */ /* 0x000fe20003f46070 */
[----:B------:R-:W-:Y:S01]  /*24a00*/  @!P3 HADD2 R11, -R52.H0_H0, -RZ.H0_H0 ;  /* 0xa00000ff340bb230 */ /* 0x000fe20000000900 */
[----:B------:R-:W-:Y:S01]  /*24a10*/  PRMT R8, R13, 0x7610, R8 ;  /* 0x000076100d087816 */ /* 0x000fe20000000008 */
[----:B------:R4:W-:Y:S01]  /*24a20*/  ST.E.U16 desc[UR4][R60.64], R47 ;  /* 0x0000002f3c007985 */ /* 0x0009e2000c101504 */
[----:B------:R-:W-:Y:S01]  /*24a30*/  FMUL.FTZ R9, R2, R153 ;  /* 0x0000009902097220 */ /* 0x000fe20000410000 */
[----:B------:R-:W-:Y:S01]  /*24a40*/  @!P4 HADD2 R10, -R56.H0_H0, -RZ.H0_H0 ;  /* 0xa00000ff380ac230 */ /* 0x000fe20000000900 */
[----:B------:R-:W-:Y:S01]  /*24a50*/  PRMT R4, R11, 0x7610, R4 ;  /* 0x000076100b047816 */ /* 0x000fe20000000004 */
[----:B------:R1:W-:Y:S01]  /*24a60*/  @!P3 STL.S16 [R1+0x2f4], R11 ;  /* 0x0002f40b0100b387 */ /* 0x0003e20000100600 */
[----:B------:R-:W-:Y:S01]  /*24a70*/  @!P0 PRMT R53, R8, 0x5410, RZ ;  /* 0x0000541008358816 */ /* 0x000fe200000000ff */
[----:B------:R-:W-:Y:S01]  /*24a80*/  FMUL.FTZ R8, R2, R152 ;  /* 0x0000009802087220 */ /* 0x000fe20000410000 */
[----:B------:R-:W-:Y:S01]  /*24a90*/  PRMT R3, R10, 0x7610, R3 ;  /* 0x000076100a037816 */ /* 0x000fe20000000003 */
[----:B------:R1:W-:Y:S01]  /*24aa0*/  @!P4 STL.S16 [R1+0x2f0], R10 ;  /* 0x0002f00a0100c387 */ /* 0x0003e20000100600 */
[----:B------:R-:W-:Y:S01]  /*24ab0*/  @!P3 PRMT R52, R4, 0x5410, RZ ;  /* 0x000054100434b816 */ /* 0x000fe200000000ff */
[----:B------:R-:W-:Y:S01]  /*24ac0*/  FMUL.FTZ R12, R2, R148 ;  /* 0x00000094020c7220 */ /* 0x000fe20000410000 */
[----:B------:R-:W-:Y:S01]  /*24ad0*/  @!P4 PRMT R56, R3, 0x5410, RZ ;  /* 0x000054100338c816 */ /* 0x000fe200000000ff */
[----:B------:R-:W-:Y:S01]  /*24ae0*/  ST.E.U16 desc[UR4][R176.64], R53 ;  /* 0x00000035b0007985 */ /* 0x000fe2000c101504 */
[C---:B------:R-:W-:Y:S01]  /*24af0*/  ISETP.GE.U32.AND P3, PT, R199.reuse, R69, PT ;  /* 0x00000045c700720c */ /* 0x040fe20003f66070 */
[----:B------:R-:W-:Y:S01]  /*24b00*/  FMUL.FTZ R5, R6, R165 ;  /* 0x000000a506057220 */ /* 0x000fe20000410000 */
[C---:B------:R-:W-:Y:S01]  /*24b10*/  ISETP.GE.U32.AND P4, PT, R199.reuse, R63, PT ;  /* 0x0000003fc700720c */ /* 0x040fe20003f86070 */
[----:B------:R1:W4:Y:S01]  /*24b20*/  LDL.S16 R3, [R1+0x2ec] ;  /* 0x0002ec0001037983 */ /* 0x0003220000100600 */
[----:B------:R-:W-:Y:S01]  /*24b30*/  ISETP.GE.U32.AND P0, PT, R199, R62, PT ;  /* 0x0000003ec700720c */ /* 0x000fe20003f06070 */
[----:B--2---:R-:W-:Y:S01]  /*24b40*/  FMUL.FTZ R15, R0, R151 ;  /* 0x00000097000f7220 */ /* 0x004fe20000410000 */
[----:B------:R-:W-:Y:S01]  /*24b50*/  FMUL.FTZ R4, R6, R164 ;  /* 0x000000a406047220 */ /* 0x000fe20000410000 */
[----:B------:R-:W-:Y:S01]  /*24b60*/  ST.E.U16 desc[UR4][R178.64], R52 ;  /* 0x00000034b2007985 */ /* 0x000fe2000c101504 */
[----:B---3--:R-:W-:Y:S01]  /*24b70*/  FMUL.FTZ R13, R2, R149 ;  /* 0x00000095020d7220 */ /* 0x008fe20000410000 */
[----:B------:R-:W-:Y:S01]  /*24b80*/  SHF.R.U32.HI R2, RZ, 0x18, R59 ;  /* 0x00000018ff027819 */ /* 0x000fe2000001163b */
[C---:B------:R-:W-:Y:S01]  /*24b90*/  FMUL.FTZ R6, R35.reuse, R166 ;  /* 0x000000a623067220 */ /* 0x040fe20000410000 */
[----:B------:R-:W-:Y:S01]  /*24ba0*/  ST.E.U16 desc[UR4][R178.64+0x2], R56 ;  /* 0x00000238b2007985 */ /* 0x000fe2000c101504 */
[----:B------:R-:W-:Y:S01]  /*24bb0*/  FMUL.FTZ R35, R35, R147 ;  /* 0x0000009323237220 */ /* 0x000fe20000410000 */
[----:B----4-:R-:W-:Y:S02]  /*24bc0*/  SHF.R.U32.HI R47, RZ, 0x8, R190 ;  /* 0x00000008ff2f7819 */ /* 0x010fe400000116be */
[----:B------:R-:W-:Y:S01]  /*24bd0*/  @P4 LOP3.LUT R200, R200, 0x200000, RZ, 0xfc, !PT ;  /* 0x00200000c8c84812 */ /* 0x000fe200078efcff */
[----:B-1----:R-:W-:Y:S01]  /*24be0*/  FMUL.FTZ R11, R0, R155 ;  /* 0x0000009b000b7220 */ /* 0x002fe20000410000 */
[----:B------:R-:W-:Y:S02]  /*24bf0*/  LOP3.LUT R47, R47, 0xffff, RZ, 0xc0, !PT ;  /* 0x0000ffff2f2f7812 */ /* 0x000fe400078ec0ff */
[----:B------:R-:W-:Y:S01]  /*24c00*/  LOP3.LUT R200, R200, 0xffbfffff, RZ, 0xc0, !PT ;  /* 0xffbfffffc8c87812 */ /* 0x000fe200078ec0ff */
[----:B------:R-:W-:Y:S02]  /*24c10*/  FMUL.FTZ R10, R0, R154 ;  /* 0x0000009a000a7220 */ /* 0x000fe40000410000 */
[----:B------:R1:W2:Y:S01]  /*24c20*/  LDL.S16 R0, [R1+0x2e8] ;  /* 0x0002e80001007983 */ /* 0x0002a20000100600 */
[----:B------:R-:W-:Y:S05]  /*24c30*/  @!P2 HADD2 R3, -R42.H0_H0, -RZ.H0_H0 ;  /* 0xa00000ff2a03a230 */ /* 0x000fea0000000900 */
[----:B------:R-:W-:Y:S01]  /*24c40*/  PRMT R111, R3, 0x7610, R111 ;  /* 0x00007610036f7816 */ /* 0x000fe2000000006f */
[----:B------:R3:W-:Y:S01]  /*24c50*/  @!P2 STL.S16 [R1+0x2ec], R3 ;  /* 0x0002ec030100a387 */ /* 0x0007e20000100600 */
[C---:B------:R-:W-:Y:S02]  /*24c60*/  ISETP.GE.U32.AND P2, PT, R199.reuse, R57, PT ;  /* 0x00000039c700720c */ /* 0x040fe40003f46070 */
[----:B------:R-:W-:Y:S11]  /*24c70*/  SHF.R.U32.HI R57, RZ, 0x18, R40 ;  /* 0x00000018ff397819 */ /* 0x000ff60000011628 */
[----:B------:R-:W-:Y:S01]  /*24c80*/  @P2 LOP3.LUT R200, R200, 0x400000, RZ, 0xfc, !PT ;  /* 0x00400000c8c82812 */ /* 0x000fe200078efcff */
[----:B--2---:R-:W-:Y:S03]  /*24c90*/  @!P3 HADD2 R0, -R41.H0_H0, -RZ.H0_H0 ;  /* 0xa00000ff2900b230 */ /* 0x004fe60000000900 */
[----:B------:R-:W-:Y:S02]  /*24ca0*/  LOP3.LUT R200, R200, 0xff7fffff, RZ, 0xc0, !PT ;  /* 0xff7fffffc8c87812 */ /* 0x000fe400078ec0ff */
[----:B------:R-:W-:Y:S01]  /*24cb0*/  PRMT R96, R0, 0x7610, R96 ;  /* 0x0000761000607816 */ /* 0x000fe20000000060 */
[----:B------:R2:W-:Y:S01]  /*24cc0*/  @!P3 STL.S16 [R1+0x2e8], R0 ;  /* 0x0002e8000100b387 */ /* 0x0005e20000100600 */
[----:B------:R-:W-:Y:S02]  /*24cd0*/  @P0 LOP3.LUT R200, R200, 0x800000, RZ, 0xfc, !PT ;  /* 0x00800000c8c80812 */ /* 0x000fe400078efcff */
[----:B------:R-:W-:Y:S01]  /*24ce0*/  ISETP.GE.U32.AND P3, PT, R199, R2, PT ;  /* 0x00000002c700720c */ /* 0x000fe20003f66070 */
[----:B------:R1:W4:Y:S01]  /*24cf0*/  LDL.S16 R124, [R1+0x310] ;  /* 0x00031000017c7983 */ /* 0x0003220000100600 */
[----:B------:R-:W-:Y:S02]  /*24d00*/  LOP3.LUT R200, R200, 0xfeffffff, RZ, 0xc0, !PT ;  /* 0xfeffffffc8c87812 */ /* 0x000fe400078ec0ff */
[----:B------:R-:W-:Y:S01]  /*24d10*/  LOP3.LUT R2, R133, 0xff, RZ, 0xc0, !PT ;  /* 0x000000ff85027812 */ /* 0x000fe200078ec0ff */
[----:B------:R1:W4:Y:S01]  /*24d20*/  LDL.S16 R123, [R1+0x30c] ;  /* 0x00030c00017b7983 */ /* 0x0003220000100600 */
[C---:B------:R-:W-:Y:S02]  /*24d30*/  ISETP.GE.U32.AND P0, PT, R199.reuse, R134, PT ;  /* 0x00000086c700720c */ /* 0x040fe40003f06070 */
[----:B------:R-:W-:Y:S01]  /*24d40*/  ISETP.GE.U32.AND P1, PT, R199, R2, PT ;  /* 0x00000002c700720c */ /* 0x000fe20003f26070 */
[----:B------:R1:W4:Y:S01]  /*24d50*/  LDL.S16 R122, [R1+0x304] ;  /* 0x00030400017a7983 */ /* 0x0003220000100600 */
[----:B------:R-:W-:Y:S02]  /*24d60*/  SHF.R.U32.HI R2, RZ, 0x10, R59 ;  /* 0x00000010ff027819 */ /* 0x000fe4000001163b */
[----:B---3--:R-:W-:Y:S01]  /*24d70*/  SHF.R.U32.HI R3, RZ, 0x8, R213 ;  /* 0x00000008ff037819 */ /* 0x008fe200000116d5 */
[----:B------:R1:W3:Y:S01]  /*24d80*/  LDL.S16 R121, [R1+0x300] ;  /* 0x0003000001797983 */ /* 0x0002e20000100600 */
[----:B------:R-:W-:Y:S02]  /*24d90*/  LOP3.LUT R62, R2, 0xff, RZ, 0xc0, !PT ;  /* 0x000000ff023e7812 */ /* 0x000fe400078ec0ff */
[----:B------:R-:W-:Y:S01]  /*24da0*/  F2FP.F16.F32.PACK_AB R2, R88, R85 ;  /* 0x000000555802723e */ /* 0x000fe200000000ff */
[----:B------:R1:W3:Y:S01]  /*24db0*/  LDL.S16 R120, [R1+0x2fc] ;  /* 0x0002fc0001787983 */ /* 0x0002e20000100600 */
[----:B------:R-:W-:Y:S03]  /*24dc0*/  LOP3.LUT R63, R3, 0xffff, RZ, 0xc0, !PT ;  /* 0x0000ffff033f7812 */ /* 0x000fe600078ec0ff */
[----:B------:R1:W3:Y:S01]  /*24dd0*/  LDL.S16 R81, [R1+0x2f8] ;  /* 0x0002f80001517983 */ /* 0x0002e20000100600 */
[C---:B--2---:R-:W-:Y:S02]  /*24de0*/  LOP3.LUT R0, R59.reuse, 0xff, RZ, 0xc0, !PT ;  /* 0x000000ff3b007812 */ /* 0x044fe400078ec0ff */
[----:B------:R-:W-:Y:S01]  /*24df0*/  LOP3.LUT R59, R59, 0xffff, RZ, 0xc0, !PT ;  /* 0x0000ffff3b3b7812 */ /* 0x000fe200078ec0ff */
[----:B------:R1:W2:Y:S01]  /*24e00*/  LDL.S16 R118, [R1+0x314] ;  /* 0x0003140001767983 */ /* 0x0002a20000100600 */
[C---:B------:R-:W-:Y:S02]  /*24e10*/  ISETP.GE.U32.AND P4, PT, R199.reuse, R0, PT ;  /* 0x00000000c700720c */ /* 0x040fe40003f86070 */
[----:B------:R-:W-:Y:S01]  /*24e20*/  LOP3.LUT R0, R40, 0xffff, RZ, 0xc0, !PT ;  /* 0x0000ffff28007812 */ /* 0x000fe200078ec0ff */
[----:B------:R1:W2:Y:S01]  /*24e30*/  LDL.S16 R95, [R1+0x308] ;  /* 0x00030800015f7983 */ /* 0x0002a20000100600 */
[----:B------:R-:W-:Y:S02]  /*24e40*/  SHF.R.U32.HI R40, RZ, 0x10, R40 ;  /* 0x00000010ff287819 */ /* 0x000fe40000011628 */
[----:B------:R-:W-:Y:S02]  /*24e50*/  SHF.R.U32.HI R0, RZ, 0x8, R0 ;  /* 0x00000008ff007819 */ /* 0x000fe40000011600 */
[----:B------:R-:W-:Y:S02]  /*24e60*/  LOP3.LUT R40, R40, 0xff, RZ, 0xc0, !PT ;  /* 0x000000ff28287812 */ /* 0x000fe400078ec0ff */
[----:B------:R-:W-:Y:S02]  /*24e70*/  LOP3.LUT R54, R0, 0xffff, RZ, 0xc0, !PT ;  /* 0x0000ffff00367812 */ /* 0x000fe400078ec0ff */
[----:B------:R-:W-:Y:S02]  /*24e80*/  PRMT R0, R2, 0x7632, R0 ;  /* 0x0000763202007816 */ /* 0x000fe40000000000 */
[----:B------:R-:W-:Y:S02]  /*24e90*/  @P4 LOP3.LUT R200, R200, 0x1000000, RZ, 0xfc, !PT ;  /* 0x01000000c8c84812 */ /* 0x000fe400078efcff */
[C---:B------:R-:W-:Y:S02]  /*24ea0*/  ISETP.GE.U32.AND P4, PT, R199.reuse, R202, PT ;  /* 0x000000cac700720c */ /* 0x040fe40003f86070 */
[----:B------:R-:W-:Y:S02]  /*24eb0*/  LOP3.LUT R200, R200, 0xfdffffff, RZ, 0xc0, !PT ;  /* 0xfdffffffc8c87812 */ /* 0x000fe400078ec0ff */
[C---:B------:R-:W-:Y:S02]  /*24ec0*/  ISETP.GE.U32.AND P2, PT, R199.reuse, R40, PT ;  /* 0x00000028c700720c */ /* 0x040fe40003f46070 */
[----:B------:R-:W-:Y:S02]  /*24ed0*/  @P3 LOP3.LUT R200, R200, 0x2000000, RZ, 0xfc, !PT ;  /* 0x02000000c8c83812 */ /* 0x000fe400078efcff */
[C---:B------:R-:W-:Y:S02]  /*24ee0*/  ISETP.GE.U32.AND P3, PT, R199.reuse, R193, PT ;  /* 0x000000c1c700720c */ /* 0x040fe40003f66070 */
[----:B------:R-:W-:Y:S02]  /*24ef0*/  LOP3.LUT R200, R200, 0xfbffffff, RZ, 0xc0, !PT ;  /* 0xfbffffffc8c87812 */ /* 0x000fe400078ec0ff */
[----:B------:R-:W-:Y:S02]  /*24f00*/  F2FP.F16.F32.PACK_AB R40, R86, R80 ;  /* 0x000000505628723e */ /* 0x000fe400000000ff */
[----:B------:R-:W-:Y:S02]  /*24f10*/  @P1 LOP3.LUT R200, R200, 0x4000000, RZ, 0xfc, !PT ;  /* 0x04000000c8c81812 */ /* 0x000fe400078efcff */
[C---:B------:R-:W-:Y:S01]  /*24f20*/  ISETP.GE.U32.AND P1, PT, R199.reuse, R191, PT ;  /* 0x000000bfc700720c */ /* 0x040fe20003f26070 */
[----:B------:R-:W-:Y:S01]  /*24f30*/  IMAD.MOV.U32 R191, RZ, RZ, R203 ;  /* 0x000000ffffbf7224 */ /* 0x000fe200078e00cb */
[----:B------:R-:W-:Y:S02]  /*24f40*/  PRMT R3, R40, 0x7632, R3 ;  /* 0x0000763228037816 */ /* 0x000fe40000000003 */
[----:B------:R-:W-:Y:S04]  /*24f50*/  LOP3.LUT R200, R200, 0xf7ffffff, RZ, 0xc0, !PT ;  /* 0xf7ffffffc8c87812 */ /* 0x000fe800078ec0ff */
[----:B------:R-:W-:Y:S02]  /*24f60*/  @P2 LOP3.LUT R200, R200, 0x8000000, RZ, 0xfc, !PT ;  /* 0x08000000c8c82812 */ /* 0x000fe400078efcff */
[C---:B------:R-:W-:Y:S02]  /*24f70*/  ISETP.GE.U32.AND P2, PT, R199.reuse, R55, PT ;  /* 0x00000037c700720c */ /* 0x040fe40003f46070 */
[----:B------:R-:W-:Y:S04]  /*24f80*/  LOP3.LUT R200, R200, 0xefffffff, RZ, 0xc0, !PT ;  /* 0xefffffffc8c87812 */ /* 0x000fe800078ec0ff */
[----:B------:R-:W-:Y:S04]  /*24f90*/  @P1 LOP3.LUT R200, R200, 0x10000000, RZ, 0xfc, !PT ;  /* 0x10000000c8c81812 */ /* 0x000fe800078efcff */
[----:B------:R-:W-:Y:S04]  /*24fa0*/  LOP3.LUT R200, R200, 0xdfffffff, RZ, 0xc0, !PT ;  /* 0xdfffffffc8c87812 */ /* 0x000fe800078ec0ff */
[----:B------:R-:W-:Y:S01]  /*24fb0*/  @P3 LOP3.LUT R200, R200, 0x20000000, RZ, 0xfc, !PT ;  /* 0x20000000c8c83812 */ /* 0x000fe200078efcff */
[----:B----4-:R-:W-:Y:S02]  /*24fc0*/  @!P1 HADD2 R124, -R44.H0_H0, -RZ.H0_H0 ;  /* 0xa00000ff2c7c9230 */ /* 0x010fe40000000900 */
[----:B------:R-:W-:Y:S03]  /*24fd0*/  @!P3 HADD2 R123, -R43.H0_H0, -RZ.H0_H0 ;  /* 0xa00000ff2b7bb230 */ /* 0x000fe60000000900 */
[----:B------:R-:W-:Y:S01]  /*24fe0*/  PRMT R105, R124, 0x7610, R105 ;  /* 0x000076107c697816 */ /* 0x000fe20000000069 */
[----:B------:R4:W-:Y:S01]  /*24ff0*/  @!P1 STL.S16 [R1+0x310], R124 ;  /* 0x0003107c01009387 */ /* 0x0009e20000100600 */
[----:B------:R-:W-:Y:S01]  /*25000*/  ISETP.GE.U32.AND P1, PT, R199, R187, PT ;  /* 0x000000bbc700720c */ /* 0x000fe20003f26070 */
[----:B------:R-:W-:Y:S01]  /*25010*/  @!P4 HADD2 R122, -R2.H0_H0, -RZ.H0_H0 ;  /* 0xa00000ff027ac230 */ /* 0x000fe20000000900 */
[----:B------:R-:W-:Y:S01]  /*25020*/  PRMT R98, R123, 0x7610, R98 ;  /* 0x000076107b627816 */ /* 0x000fe20000000062 */
[----:B------:R-:W-:Y:S01]  /*25030*/  @!P3 STL.S16 [R1+0x30c], R123 ;  /* 0x00030c7b0100b387 */ /* 0x000fe20000100600 */
[----:B------:R-:W-:Y:S01]  /*25040*/  ISETP.GE.U32.AND P3, PT, R199, R54, PT ;  /* 0x00000036c700720c */ /* 0x000fe20003f66070 */
[----:B---3--:R-:W-:Y:S01]  /*25050*/  @!P0 HADD2 R121, -R0.H0_H0, -RZ.H0_H0 ;  /* 0xa00000ff00798230 */ /* 0x008fe20000000900 */
[----:B------:R-:W-:Y:S01]  /*25060*/  PRMT R110, R122, 0x7610, R110 ;  /* 0x000076107a6e7816 */ /* 0x000fe2000000006e */
[----:B------:R-:W-:Y:S01]  /*25070*/  @!P4 STL.S16 [R1+0x304], R122 ;  /* 0x0003047a0100c387 */ /* 0x000fe20000100600 */
[----:B------:R-:W-:Y:S02]  /*25080*/  @!P6 HADD2 R120, -R40.H0_H0, -RZ.H0_H0 ;  /* 0xa00000ff2878e230 */ /* 0x000fe40000000900 */
[----:B------:R-:W-:Y:S01]  /*25090*/  PRMT R97, R121, 0x7610, R97 ;  /* 0x0000761079617816 */ /* 0x000fe20000000061 */
[----:B------:R-:W-:Y:S01]  /*250a0*/  @!P0 STL.S16 [R1+0x300], R121 ;  /* 0x0003007901008387 */ /* 0x000fe20000100600 */
[----:B------:R-:W-:Y:S01]  /*250b0*/  @!P5 HADD2 R81, -R3.H0_H0, -RZ.H0_H0 ;  /* 0xa00000ff0351d230 */ /* 0x000fe20000000900 */
[----:B------:R-:W-:Y:S02]  /*250c0*/  PRMT R109, R120, 0x7610, R109 ;  /* 0x00007610786d7816 */ /* 0x000fe4000000006d */
[----:B------:R-:W-:Y:S02]  /*250d0*/  @!P6 STL.S16 [R1+0x2fc], R120 ;  /* 0x0002fc780100e387 */ /* 0x000fe40000100600 */
[----:B------:R-:W-:Y:S02]  /*250e0*/  PRMT R106, R81, 0x7610, R106 ;  /* 0x00007610516a7816 */ /* 0x000fe4000000006a */
[----:B------:R3:W-:Y:S01]  /*250f0*/  @!P5 STL.S16 [R1+0x2f8], R81 ;  /* 0x0002f8510100d387 */ /* 0x0007e20000100600 */
[----:B----4-:R-:W-:Y:S10]  /*25100*/  MUFU.EX2 R124, R252 ;  /* 0x000000fc007c7308 */ /* 0x010ff40000000800 */
[----:B------:R-:W-:Y:S10]  /*25110*/  MUFU.EX2 R252, R37 ;  /* 0x0000002500fc7308 */ /* 0x000ff40000000800 */
[----:B---3--:R-:W3:Y:S02]  /*25120*/  MUFU.EX2 R81, R58 ;  /* 0x0000003a00517308 */ /* 0x008ee40000000800 */
[----:B---3--:R-:W-:Y:S02]  /*25130*/  F2FP.F16.F32.PACK_AB R46, R81, R68 ;  /* 0x00000044512e723e */ /* 0x008fe400000000ff */
[----:B------:R-:W-:Y:S02]  /*25140*/  F2FP.F16.F32.PACK_AB R58, R72, R73 ;  /* 0x00000049483a723e */ /* 0x000fe400000000ff */
[----:B------:R-:W-:Y:S01]  /*25150*/  PRMT R45, R46, 0x7632, R45 ;  /* 0x000076322e2d7816 */ /* 0x000fe2000000002d */
[----:B--2---:R-:W-:Y:S04]  /*25160*/  @!P2 HADD2 R118, -R46.H0_H0, -RZ.H0_H0 ;  /* 0xa00000ff2e76a230 */ /* 0x004fe80000000900 */
[----:B------:R-:W-:Y:S01]  /*25170*/  @!P3 HADD2 R95, -R45.H0_H0, -RZ.H0_H0 ;  /* 0xa00000ff2d5fb230 */ /* 0x000fe20000000900 */
[----:B------:R-:W-:Y:S01]  /*25180*/  PRMT R107, R118, 0x7610, R107 ;  /* 0x00007610766b7816 */ /* 0x000fe2000000006b */
[----:B------:R-:W-:Y:S01]  /*25190*/  @!P2 STL.S16 [R1+0x314], R118 ;  /* 0x000314760100a387 */ /* 0x000fe20000100600 */
[----:B------:R-:W-:Y:S02]  /*251a0*/  ISETP.GE.U32.AND P2, PT, R199, R69, PT ;  /* 0x00000045c700720c */ /* 0x000fe40003f46070 */
[----:B------:R-:W-:Y:S01]  /*251b0*/  PRMT R69, R95, 0x7610, R69 ;  /* 0x000076105f457816 */ /* 0x000fe20000000045 */
[----:B------:R2:W-:Y:S01]  /*251c0*/  @!P3 STL.S16 [R1+0x308], R95 ;  /* 0x0003085f0100b387 */ /* 0x0005e20000100600 */
[----:B------:R-:W-:Y:S03]  /*251d0*/  LOP3.LUT P3, RZ, R200, 0x20000000, RZ, 0xc0, !PT ;  /* 0x20000000c8ff7812 */ /* 0x000fe6000786c0ff */
[----:B------:R1:W3:Y:S04]  /*251e0*/  LDL.S16 R49, [R1+0x2c0] ;  /* 0x0002c00001317983 */ /* 0x0002e80000100600 */
[----:B------:R1:W4:Y:S01]  /*251f0*/  LDL.S16 R48, [R1+0x2b8] ;  /* 0x0002b80001307983 */ /* 0x0003220000100600 */
[----:B--2---:R-:W-:Y:S02]  /*25200*/  PRMT R95, R42, 0x5410, R41 ;  /* 0x000054102a5f7816 */ /* 0x004fe40000000029 */
[----:B------:R-:W-:Y:S02]  /*25210*/  @!P1 PRMT R42, R111, 0x5410, RZ ;  /* 0x000054106f2a9816 */ /* 0x000fe400000000ff */
[----:B------:R-:W-:Y:S02]  /*25220*/  LOP3.LUT P1, RZ, R200, 0x10000000, RZ, 0xc0, !PT ;  /* 0x10000000c8ff7812 */ /* 0x000fe4000782c0ff */
[----:B------:R-:W-:Y:S01]  /*25230*/  @!P2 PRMT R41, R96, 0x5410, RZ ;  /* 0x000054106029a816 */ /* 0x000fe200000000ff */
[----:B------:R-:W-:Y:S01]  /*25240*/  ST.E.U16 desc[UR4][R174.64+0x10], R42 ;  /* 0x0000102aae007985 */ /* 0x000fe2000c101504 */
[----:B------:R-:W-:Y:S02]  /*25250*/  PRMT R96, R44, 0x5410, R43 ;  /* 0x000054102c607816 */ /* 0x000fe4000000002b */
[----:B------:R-:W-:Y:S01]  /*25260*/  @!P3 PRMT R43, R98, 0x5410, RZ ;  /* 0x00005410622bb816 */ /* 0x000fe200000000ff */
[----:B------:R-:W-:Y:S01]  /*25270*/  ST.E.U16 desc[UR4][R174.64+0x12], R41 ;  /* 0x00001229ae007985 */ /* 0x000fe2000c101504 */
[----:B------:R-:W-:Y:S02]  /*25280*/  PRMT R98, R2, 0x5410, R0 ;  /* 0x0000541002627816 */ /* 0x000fe40000000000 */
[----:B------:R-:W-:Y:S01]  /*25290*/  @!P0 PRMT R0, R97, 0x5410, RZ ;  /* 0x0000541061008816 */ /* 0x000fe200000000ff */
[----:B------:R-:W-:Y:S01]  /*252a0*/  ST.E.U16 desc[UR4][R172.64+0x12], R43 ;  /* 0x0000122bac007985 */ /* 0x000fe2000c101504 */
[----:B------:R-:W-:Y:S02]  /*252b0*/  PRMT R97, R40, 0x5410, R3 ;  /* 0x0000541028617816 */ /* 0x000fe40000000003 */
[----:B------:R-:W-:Y:S02]  /*252c0*/  @!P1 PRMT R44, R105, 0x5410, RZ ;  /* 0x00005410692c9816 */ /* 0x000fe400000000ff */
[----:B------:R-:W-:Y:S01]  /*252d0*/  @!P6 PRMT R40, R109, 0x5410, RZ ;  /* 0x000054106d28e816 */ /* 0x000fe200000000ff */
[----:B------:R1:W2:Y:S01]  /*252e0*/  LDL.S16 R105, [R1+0x2c4] ;  /* 0x0002c40001697983 */ /* 0x0002a20000100600 */
[C---:B------:R-:W-:Y:S02]  /*252f0*/  ISETP.GE.U32.AND P6, PT, R199.reuse, R54, PT ;  /* 0x00000036c700720c */ /* 0x040fe40003fc6070 */
[----:B------:R-:W-:Y:S01]  /*25300*/  @!P5 PRMT R3, R106, 0x5410, RZ ;  /* 0x000054106a03d816 */ /* 0x000fe200000000ff */
[----:B------:R1:W-:Y:S01]  /*25310*/  ST.E.U16 desc[UR4][R172.64+0x10], R44 ;  /* 0x0000102cac007985 */ /* 0x0003e2000c101504 */
[----:B------:R-:W-:Y:S02]  /*25320*/  PRMT R106, R46, 0x5410, R45 ;  /* 0x000054102e6a7816 */ /* 0x000fe4000000002d */
[----:B------:R-:W-:Y:S01]  /*25330*/  LOP3.LUT P2, RZ, R200, 0x8000000, RZ, 0xc0, !PT ;  /* 0x08000000c8ff7812 */ /* 0x000fe2000784c0ff */
[----:B------:R-:W-:Y:S01]  /*25340*/  ST.E.U16 desc[UR4][R176.64+0x10], R0 ;  /* 0x00001000b0007985 */ /* 0x000fe2000c101504 */
[----:B------:R-:W-:Y:S02]  /*25350*/  ISETP.GE.U32.AND P5, PT, R199, R55, PT ;  /* 0x00000037c700720c */ /* 0x000fe40003fa6070 */
[----:B------:R-:W-:Y:S02]  /*25360*/  @!P4 PRMT R2, R110, 0x5410, RZ ;  /* 0x000054106e02c816 */ /* 0x000fe400000000ff */
[----:B------:R-:W-:Y:S02]  /*25370*/  LOP3.LUT P4, RZ, R200, 0x1000000, RZ, 0xc0, !PT ;  /* 0x01000000c8ff7812 */ /* 0x000fe4000788c0ff */
[----:B------:R-:W-:Y:S01]  /*25380*/  @!P6 PRMT R45, R69, 0x5410, RZ ;  /* 0x00005410452de816 */ /* 0x000fe200000000ff */
[----:B------:R-:W-:Y:S01]  /*25390*/  ST.E.U16 desc[UR4][R176.64+0xe], R2 ;  /* 0x00000e02b0007985 */ /* 0x000fe2000c101504 */
[----:B------:R-:W-:Y:S02]  /*253a0*/  ISETP.GE.U32.AND P6, PT, R199, R57, PT ;  /* 0x00000039c700720c */ /* 0x000fe40003fc6070 */
[----:B------:R-:W-:Y:S01]  /*253b0*/  PRMT R57, R58, 0x7632, R57 ;  /* 0x000076323a397816 */ /* 0x000fe20000000039 */
[----:B------:R2:W4:Y:S01]  /*253c0*/  LDL.S16 R69, [R1+0x2a8] ;  /* 0x0002a80001457983 */ /* 0x0005220000100600 */
[C---:B------:R-:W-:Y:S02]  /*253d0*/  LOP3.LUT P3, RZ, R200.reuse, 0x2000000, RZ, 0xc0, !PT ;  /* 0x02000000c8ff7812 */ /* 0x040fe4000786c0ff */
[----:B------:R-:W-:Y:S01]  /*253e0*/  @!P5 PRMT R46, R107, 0x5410, RZ ;  /* 0x000054106b2ed816 */ /* 0x000fe200000000ff */
[----:B------:R1:W-:Y:S01]  /*253f0*/  ST.E.U16 desc[UR4][R178.64+0x10], R40 ;  /* 0x00001028b2007985 */ /* 0x0003e2000c101504 */
[----:B------:R-:W-:Y:S02]  /*25400*/  ISETP.GE.U32.AND P5, PT, R199, R47, PT ;  /* 0x0000002fc700720c */ /* 0x000fe40003fa6070 */
[C---:B------:R-:W-:Y:S01]  /*25410*/  LOP3.LUT P1, RZ, R200.reuse, 0x4000000, RZ, 0xc0, !PT ;  /* 0x04000000c8ff7812 */ /* 0x040fe2000782c0ff */
[----:B------:R-:W-:Y:S01]  /*25420*/  ST.E.U16 desc[UR4][R178.64+0x12], R3 ;  /* 0x00001203b2007985 */ /* 0x000fe2000c101504 */
[----:B------:R-:W-:Y:S01]  /*25430*/  LOP3.LUT P0, RZ, R200, 0x800000, RZ, 0xc0, !PT ;  /* 0x00800000c8ff7812 */ /* 0x000fe2000780c0ff */
[----:B-1----:R-:W-:Y:S02]  /*25440*/  MUFU.EX2 R44, R129 ;  /* 0x00000081002c7308 */ /* 0x002fe40000000800 */
[----:B------:R-:W-:Y:S04]  /*25450*/  ST.E.U16 desc[UR4][R174.64+0x22], R45 ;  /* 0x0000222dae007985 */ /* 0x000fe8000c101504 */
[----:B------:R-:W-:Y:S04]  /*25460*/  ST.E.U16 desc[UR4][R174.64+0x20], R46 ;  /* 0x0000202eae007985 */ /* 0x000fe8000c101504 */
[----:B------:R-:W-:Y:S10]  /*25470*/  MUFU.EX2 R40, R227 ;  /* 0x000000e300287308 */ /* 0x000ff40000000800 */
[----:B------:R-:W-:Y:S01]  /*25480*/  MUFU.EX2 R227, R197 ;  /* 0x000000c500e37308 */ /* 0x000fe20000000800 */
[----:B---3--:R-:W-:Y:S05]  /*25490*/  @!P6 HADD2 R49, -R57.H0_H0, -RZ.H0_H0 ;  /* 0xa00000ff3931e230 */ /* 0x008fea0000000900 */
[----:B------:R-:W-:Y:S01]  /*254a0*/  PRMT R47, R49, 0x7610, R47 ;  /* 0x00007610312f7816 */ /* 0x000fe2000000002f */
[----:B--2---:R-:W-:Y:S05]  /*254b0*/  @!P2 HADD2 R105, -R58.H0_H0, -RZ.H0_H0 ;  /* 0xa00000ff3a69a230 */ /* 0x004fea0000000900 */
[----:B------:R-:W-:Y:S01]  /*254c0*/  PRMT R50, R105, 0x7610, R50 ;  /* 0x0000761069327816 */ /* 0x000fe20000000032 */
[----:B------:R1:W-:Y:S04]  /*254d0*/  @!P2 STL.S16 [R1+0x2c4], R105 ;  /* 0x0002c4690100a387 */ /* 0x0003e80000100600 */
[----:B------:R2:W-:Y:S04]  /*254e0*/  @!P6 STL.S16 [R1+0x2c0], R49 ;  /* 0x0002c0310100e387 */ /* 0x0005e80000100600 */
[----:B------:R3:W3:Y:S04]  /*254f0*/  LDL.S16 R111, [R1+0x2a4] ;  /* 0x0002a400016f7983 */ /* 0x0006e80000100600 */
[----:B------:R3:W3:Y:S04]  /*25500*/  LDL.S16 R110, [R1+0x2a0] ;  /* 0x0002a000016e7983 */ /* 0x0006e80000100600 */
[----:B------:R3:W3:Y:S01]  /*25510*/  LDL.S16 R109, [R1+0x2bc] ;  /* 0x0002bc00016d7983 */ /* 0x0006e20000100600 */
[----:B-1----:R-:W-:Y:S02]  /*25520*/  PRMT R105, R58, 0x5410, R57 ;  /* 0x000054103a697816 */ /* 0x002fe40000000039 */
[----:B------:R-:W-:Y:S02]  /*25530*/  @!P6 PRMT R57, R47, 0x5410, RZ ;  /* 0x000054102f39e816 */ /* 0x000fe400000000ff */
[----:B------:R-:W-:Y:S01]  /*25540*/  SHF.R.U32.HI R47, RZ, 0x8, R59 ;  /* 0x00000008ff2f7819 */ /* 0x000fe2000001163b */
[----:B--2---:R-:W-:Y:S01]  /*25550*/  FADD.FTZ R49, R108, R66 ;  /* 0x000000426c317221 */ /* 0x004fe20000010000 */
[----:B------:R-:W-:Y:S01]  /*25560*/  @!P2 PRMT R58, R50, 0x5410, RZ ;  /* 0x00005410323aa816 */ /* 0x000fe200000000ff */
[----:B------:R-:W1:Y:S01]  /*25570*/  MUFU.EX2 R66, R74 ;  /* 0x0000004a00427308 */ /* 0x000e620000000800 */
[----:B------:R-:W-:Y:S01]  /*25580*/  LOP3.LUT R47, R47, 0xffff, RZ, 0xc0, !PT ;  /* 0x0000ffff2f2f7812 */ /* 0x000fe200078ec0ff */
[----:B------:R2:W-:Y:S01]  /*25590*/  ST.E.U16 desc[UR4][R172.64+0x22], R57 ;  /* 0x00002239ac007985 */ /* 0x0005e2000c101504 */
[----:B------:R-:W-:Y:S01]  /*255a0*/  LOP3.LUT P2, RZ, R200, 0x400000, RZ, 0xc0, !PT ;  /* 0x00400000c8ff7812 */ /* 0x000fe2000784c0ff */
[----:B------:R-:W-:Y:S01]  /*255b0*/  FADD.FTZ R50, R104, R65 ;  /* 0x0000004168327221 */ /* 0x000fe20000010000 */
[----:B------:R-:W-:Y:S01]  /*255c0*/  ISETP.GE.U32.AND P6, PT, R199, R47, PT ;  /* 0x0000002fc700720c */ /* 0x000fe20003fc6070 */
[----:B------:R2:W-:Y:S01]  /*255d0*/  ST.E.U16 desc[UR4][R172.64+0x20], R58 ;  /* 0x0000203aac007985 */ /* 0x0005e2000c101504 */
[----:B------:R-:W-:Y:S01]  /*255e0*/  FADD.FTZ R49, R79, R49 ;  /* 0x000000314f317221 */ /* 0x000fe20000010000 */
[----:B------:R-:W-:Y:S02]  /*255f0*/  FADD.FTZ R50, R77, R50 ;  /* 0x000000324d327221 */ /* 0x000fe40000010000 */
[----:B------:R-:W-:Y:S01]  /*25600*/  MUFU.EX2 R65, R70 ;  /* 0x0000004600417308 */ /* 0x000fe20000000800 */
[----:B------:R-:W-:Y:S01]  /*25610*/  FADD.FTZ R49, R90, R49 ;  /* 0x000000315a317221 */ /* 0x000fe20000010000 */
[----:B-1----:R-:W-:Y:S04]  /*25620*/  F2FP.F16.F32.PACK_AB R55, R75, R66 ;  /* 0x000000424b37723e */ /* 0x002fe800000000ff */
[C---:B------:R-:W-:Y:S01]  /*25630*/  PRMT R54, R55.reuse, 0x7632, R54 ;  /* 0x0000763237367816 */ /* 0x040fe20000000036 */
[----:B----4-:R-:W-:Y:S03]  /*25640*/  @!P4 HADD2 R69, -R55.H0_H0, -RZ.H0_H0 ;  /* 0xa00000ff3745c230 */ /* 0x010fe60000000900 */
[----:B------:R-:W-:Y:S01]  /*25650*/  PRMT R107, R55, 0x5410, R54 ;  /* 0x00005410376b7816 */ /* 0x000fe20000000036 */
[----:B------:R-:W-:Y:S01]  /*25660*/  @!P6 HADD2 R48, -R54.H0_H0, -RZ.H0_H0 ;  /* 0xa00000ff3630e230 */ /* 0x000fe20000000900 */
[----:B------:R-:W-:Y:S01]  /*25670*/  PRMT R59, R69, 0x7610, R59 ;  /* 0x00007610453b7816 */ /* 0x000fe2000000003b */
[----:B------:R1:W-:Y:S01]  /*25680*/  @!P4 STL.S16 [R1+0x2a8], R69 ;  /* 0x0002a8450100c387 */ /* 0x0003e20000100600 */
[----:B--2---:R-:W-:Y:S02]  /*25690*/  MUFU.EX2 R57, R224 ;  /* 0x000000e000397308 */ /* 0x004fe40000000800 */
[----:B------:R-:W-:Y:S01]  /*256a0*/  @!P4 PRMT R55, R59, 0x5410, RZ ;  /* 0x000054103b37c816 */ /* 0x000fe200000000ff */
[----:B------:R2:W-:Y:S01]  /*256b0*/  @!P6 STL.S16 [R1+0x2b8], R48 ;  /* 0x0002b8300100e387 */ /* 0x0005e20000100600 */
[----:B------:R-:W-:Y:S02]  /*256c0*/  PRMT R47, R48, 0x7610, R47 ;  /* 0x00007610302f7816 */ /* 0x000fe4000000002f */
[C---:B------:R-:W-:Y:S01]  /*256d0*/  LOP3.LUT P4, RZ, R200.reuse, 0x200000, RZ, 0xc0, !PT ;  /* 0x00200000c8ff7812 */ /* 0x040fe2000788c0ff */
[----:B------:R4:W4:Y:S01]  /*256e0*/  LDL.S16 R59, [R1+0x288] ;  /* 0x00028800013b7983 */ /* 0x0009220000100600 */
[----:B------:R-:W-:Y:S02]  /*256f0*/  @!P6 PRMT R54, R47, 0x5410, RZ ;  /* 0x000054102f36e816 */ /* 0x000fe400000000ff */
[----:B------:R-:W-:Y:S01]  /*25700*/  MUFU.EX2 R58, R131 ;  /* 0x00000083003a7308 */ /* 0x000fe20000000800 */
[----:B------:R-:W-:Y:S01]  /*25710*/  ISETP.GE.U32.AND P6, PT, R199, R62, PT ;  /* 0x0000003ec700720c */ /* 0x000fe20003fc6070 */
[----:B------:R-:W4:Y:S01]  /*25720*/  LDL.64 R202, [R1+0x108] ;  /* 0x0001080001ca7983 */ /* 0x000f220000100a00 */
[----:B------:R-:W-:Y:S01]  /*25730*/  LOP3.LUT R200, R200, 0xfff7ffff, RZ, 0xc0, !PT ;  /* 0xfff7ffffc8c87812 */ /* 0x000fe200078ec0ff */
[----:B------:R-:W-:Y:S04]  /*25740*/  FADD.FTZ R47, R103, R67 ;  /* 0x00000043672f7221 */ /* 0x000fe80000010000 */
[----:B------:R-:W4:Y:S01]  /*25750*/  LDL.LU.64 R192, [R1+0x320] ;  /* 0x0003200001c07983 */ /* 0x000f220000300a00 */
[----:B------:R-:W-:Y:S05]  /*25760*/  FADD.FTZ R47, R85, R47 ;  /* 0x0000002f552f7221 */ /* 0x000fea0000010000 */
[----:B------:R-:W-:Y:S01]  /*25770*/  ST.E.U16 desc[UR4][R176.64+0x20], R54 ;  /* 0x00002036b0007985 */ /* 0x000fe2000c101504 */
[----:B-1----:R-:W1:Y:S03]  /*25780*/  MUFU.EX2 R69, R71 ;  /* 0x0000004700457308 */ /* 0x002e660000000800 */
[----:B------:R-:W-:Y:S01]  /*25790*/  ST.E.U16 desc[UR4][R176.64+0x1e], R55 ;  /* 0x00001e37b0007985 */ /* 0x000fe2000c101504 */
[----:B--2---:R-:W-:Y:S06]  /*257a0*/  FADD.FTZ R48, R83, R64 ;  /* 0x0000004053307221 */ /* 0x004fec0000010000 */
[----:B------:R-:W2:Y:S01]  /*257b0*/  MUFU.EX2 R83, R76 ;  /* 0x0000004c00537308 */ /* 0x000ea20000000800 */
[----:B------:R-:W-:Y:S09]  /*257c0*/  FADD.FTZ R48, R80, R48 ;  /* 0x0000003050307221 */ /* 0x000ff20000010000 */
[----:B------:R-:W-:Y:S01]  /*257d0*/  MUFU.EX2 R80, R87 ;  /* 0x0000005700507308 */ /* 0x000fe20000000800 */
[----:B-1----:R-:W-:Y:S04]  /*257e0*/  F2FP.F16.F32.PACK_AB R71, R69, R65 ;  /* 0x000000414547723e */ /* 0x002fe800000000ff */
[C---:B------:R-:W-:Y:S04]  /*257f0*/  PRMT R70, R71.reuse, 0x7632, R70 ;  /* 0x0000763247467816 */ /* 0x040fe80000000046 */
[----:B------:R-:W-:Y:S02]  /*25800*/  PRMT R108, R71, 0x5410, R70 ;  /* 0x00005410476c7816 */ /* 0x000fe40000000046 */
[----:B--2---:R-:W-:Y:S04]  /*25810*/  F2FP.F16.F32.PACK_AB R77, R83, R78 ;  /* 0x0000004e534d723e */ /* 0x004fe800000000ff */
[C---:B------:R-:W-:Y:S04]  /*25820*/  PRMT R76, R77.reuse, 0x7632, R76 ;  /* 0x000076324d4c7816 */ /* 0x040fe8000000004c */
[----:B------:R-:W-:Y:S01]  /*25830*/  PRMT R103, R77, 0x5410, R76 ;  /* 0x000054104d677816 */ /* 0x000fe2000000004c */
[----:B---3--:R-:W-:Y:S02]  /*25840*/  @!P6 HADD2 R111, -R71.H0_H0, -RZ.H0_H0 ;  /* 0xa00000ff476fe230 */ /* 0x008fe40000000900 */
[----:B------:R-:W-:Y:S03]  /*25850*/  @!P3 HADD2 R110, -R70.H0_H0, -RZ.H0_H0 ;  /* 0xa00000ff466eb230 */ /* 0x000fe60000000900 */
[----:B------:R-:W-:Y:S01]  /*25860*/  PRMT R62, R111, 0x7610, R62 ;  /* 0x000076106f3e7816 */ /* 0x000fe2000000003e */
[----:B------:R1:W-:Y:S03]  /*25870*/  @!P6 STL.S16 [R1+0x2a4], R111 ;  /* 0x0002a46f0100e387 */ /* 0x0003e60000100600 */
[----:B------:R-:W-:Y:S01]  /*25880*/  @!P6 PRMT R71, R62, 0x5410, RZ ;  /* 0x000054103e47e816 */ /* 0x000fe200000000ff */
[----:B------:R2:W-:Y:S01]  /*25890*/  @!P3 STL.S16 [R1+0x2a0], R110 ;  /* 0x0002a06e0100b387 */ /* 0x0005e20000100600 */
[-C--:B------:R-:W-:Y:S02]  /*258a0*/  ISETP.GE.U32.AND P6, PT, R199, R184.reuse, PT ;  /* 0x000000b8c700720c */ /* 0x080fe40003fc6070 */
[----:B------:R-:W-:Y:S01]  /*258b0*/  PRMT R61, R110, 0x7610, R61 ;  /* 0x000076106e3d7816 */ /* 0x000fe2000000003d */
[----:B------:R-:W-:Y:S03]  /*258c0*/  ST.E.U16 desc[UR4][R178.64+0x20], R71 ;  /* 0x00002047b2007985 */ /* 0x000fe6000c101504 */
[----:B------:R-:W-:Y:S01]  /*258d0*/  @!P3 PRMT R70, R61, 0x5410, RZ ;  /* 0x000054103d46b816 */ /* 0x000fe200000000ff */
[----:B------:R-:W-:Y:S01]  /*258e0*/  FADD.FTZ R61, R68, R49 ;  /* 0x00000031443d7221 */ /* 0x000fe20000010000 */
[----:B------:R-:W-:Y:S03]  /*258f0*/  ISETP.GE.U32.AND P3, PT, R199, R184, PT ;  /* 0x000000b8c700720c */ /* 0x000fe60003f66070 */
[----:B------:R-:W-:Y:S02]  /*25900*/  ST.E.U16 desc[UR4][R178.64+0x22], R70 ;  /* 0x00002246b2007985 */ /* 0x000fe4000c101504 */
[----:B------:R-:W-:Y:S05]  /*25910*/  @!P6 HADD2 R109, -R77.H0_H0, -RZ.H0_H0 ;  /* 0xa00000ff4d6de230 */ /* 0x000fea0000000900 */
[----:B------:R-:W-:Y:S01]  /*25920*/  PRMT R60, R109, 0x7610, R60 ;  /* 0x000076106d3c7816 */ /* 0x000fe2000000003c */
[----:B------:R3:W-:Y:S01]  /*25930*/  @!P6 STL.S16 [R1+0x2bc], R109 ;  /* 0x0002bc6d0100e387 */ /* 0x0007e20000100600 */
[----:B------:R-:W-:Y:S02]  /*25940*/  ISETP.GE.U32.AND P6, PT, R199, R63, PT ;  /* 0x0000003fc700720c */ /* 0x000fe40003fc6070 */
[----:B------:R-:W-:Y:S01]  /*25950*/  @!P3 PRMT R77, R60, 0x5410, RZ ;  /* 0x000054103c4db816 */ /* 0x000fe200000000ff */
[----:B------:R-:W-:Y:S01]  /*25960*/  FADD.FTZ R60, R88, R47 ;  /* 0x0000002f583c7221 */ /* 0x000fe20000010000 */
[----:B------:R-:W-:Y:S01]  /*25970*/  VIADD R47, R226, 0x1 ;  /* 0x00000001e22f7836 */ /* 0x000fe20000000000 */
[----:B------:R-:W-:Y:S02]  /*25980*/  MUFU.EX2 R88, R115 ;  /* 0x0000007300587308 */ /* 0x000fe40000000800 */
[----:B------:R-:W-:Y:S01]  /*25990*/  ST.E.U16 desc[UR4][R174.64+0x30], R77 ;  /* 0x0000304dae007985 */ /* 0x000fe2000c101504 */
[----:B------:R-:W-:Y:S01]  /*259a0*/  FADD.FTZ R64, R66, R60 ;  /* 0x0000003c42407221 */ /* 0x000fe20000010000 */
[----:B------:R-:W-:Y:S03]  /*259b0*/  FADD.FTZ R66, R81, R61 ;  /* 0x0000003d51427221 */ /* 0x000fe60000010000 */
[----:B------:R-:W-:Y:S03]  /*259c0*/  FADD.FTZ R68, R75, R64 ;  /* 0x000000404b447221 */ /* 0x000fe60000010000 */
[----:B------:R-:W-:Y:S10]  /*259d0*/  MUFU.EX2 R81, R94 ;  /* 0x0000005e00517308 */ /* 0x000ff40000000800 */
[----:B------:R-:W-:Y:S01]  /*259e0*/  MUFU.EX2 R75, R132 ;  /* 0x00000084004b7308 */ /* 0x000fe20000000800 */
[----:B----4-:R-:W-:Y:S01]  /*259f0*/  @!P6 HADD2 R59, -R76.H0_H0, -RZ.H0_H0 ;  /* 0xa00000ff4c3be230 */ /* 0x010fe20000000900 */
[----:B------:R-:W-:Y:S04]  /*25a00*/  LOP3.LUT R159, R203, R47, RZ, 0x3c, !PT ;  /* 0x0000002fcb9f7212 */ /* 0x000fe800078e3cff */
[----:B------:R4:W-:Y:S01]  /*25a10*/  @!P6 STL.S16 [R1+0x288], R59 ;  /* 0x0002883b0100e387 */ /* 0x0009e20000100600 */
[----:B------:R-:W-:Y:S01]  /*25a20*/  PRMT R51, R59, 0x7610, R51 ;  /* 0x000076103b337816 */ /* 0x000fe20000000033 */
[----:B------:R-:W-:Y:S02]  /*25a30*/  FADD.FTZ R47, R86, R48 ;  /* 0x00000030562f7221 */ /* 0x000fe40000010000 */
[----:B------:R4:W4:Y:S01]  /*25a40*/  LDL.S16 R104, [R1+0x228] ;  /* 0x0002280001687983 */ /* 0x0009220000100600 */
[----:B------:R-:W-:Y:S01]  /*25a50*/  @!P6 PRMT R76, R51, 0x5410, RZ ;  /* 0x00005410334ce816 */ /* 0x000fe200000000ff */
[----:B------:R-:W-:Y:S01]  /*25a60*/  FADD.FTZ R47, R65, R47 ;  /* 0x0000002f412f7221 */ /* 0x000fe20000010000 */
[----:B------:R-:W-:Y:S01]  /*25a70*/  ISETP.GE.U32.AND P6, PT, R199, R84, PT ;  /* 0x00000054c700720c */ /* 0x000fe20003fc6070 */
[----:B-1----:R1:W4:Y:S02]  /*25a80*/  LDL.S16 R111, [R1+0x278] ;  /* 0x00027800016f7983 */ /* 0x0023240000100600 */
[----:B------:R-:W-:Y:S02]  /*25a90*/  FADD.FTZ R69, R69, R47 ;  /* 0x0000002f45457221 */ /* 0x000fe40000010000 */
[----:B--2---:R1:W2:Y:S01]  /*25aa0*/  LDL.S16 R110, [R1+0x260] ;  /* 0x00026000016e7983 */ /* 0x0042a20000100600 */
[----:B------:R-:W-:Y:S03]  /*25ab0*/  MUFU.EX2 R47, R112 ;  /* 0x00000070002f7308 */ /* 0x000fe60000000800 */
[----:B---3--:R1:W3:Y:S04]  /*25ac0*/  LDL.S16 R109, [R1+0x23c] ;  /* 0x00023c00016d7983 */ /* 0x0082e80000100600 */
[----:B------:R-:W-:Y:S01]  /*25ad0*/  ST.E.U16 desc[UR4][R174.64+0x32], R76 ;  /* 0x0000324cae007985 */ /* 0x000fe2000c101504 */
[----:B----4-:R-:W-:Y:S01]  /*25ae0*/  FADD.FTZ R59, R89, R50 ;  /* 0x00000032593b7221 */ /* 0x010fe20000010000 */
[----:B------:R-:W-:Y:S01]  /*25af0*/  LOP3.LUT R50, R159, R185, RZ, 0x3c, !PT ;  /* 0x000000b99f327212 */ /* 0x000fe200078e3cff */
[----:B------:R-:W-:Y:S02]  /*25b00*/  MUFU.EX2 R89, R93 ;  /* 0x0000005d00597308 */ /* 0x000fe40000000800 */
[----:B------:R-:W-:Y:S02]  /*25b10*/  FADD.FTZ R59, R73, R59 ;  /* 0x0000003b493b7221 */ /* 0x000fe40000010000 */
[----:B------:R-:W-:Y:S04]  /*25b20*/  IMAD.WIDE.U32 R50, R50, -0x326172a9, RZ ;  /* 0xcd9e8d5732327825 */ /* 0x000fe800078e00ff */
[----:B------:R-:W-:Y:S01]  /*25b30*/  FADD.FTZ R67, R72, R59 ;  /* 0x0000003b48437221 */ /* 0x000fe20000010000 */
[----:B------:R-:W-:Y:S01]  /*25b40*/  FADD.FTZ R59, R78, R66 ;  /* 0x000000424e3b7221 */ /* 0x000fe20000010000 */
[----:B------:R-:W-:Y:S01]  /*25b50*/  LOP3.LUT R48, R51, R215, R192, 0x96, !PT ;  /* 0x000000d733307212 */ /* 0x000fe200078e96c0 */
[----:B------:R-:W4:Y:S01]  /*25b60*/  MUFU.EX2 R73, R113 ;  /* 0x0000007100497308 */ /* 0x000f220000000800 */
[-CC-:B------:R-:W-:Y:S02]  /*25b70*/  LOP3.LUT R62, R181, R214.reuse, R50.reuse, 0x96, !PT ;  /* 0x000000d6b53e7212 */ /* 0x180fe400078e9632 */
[----:B------:R-:W-:Y:S01]  /*25b80*/  LOP3.LUT R50, R183, R214, R50, 0x96, !PT ;  /* 0x000000d6b7327212 */ /* 0x000fe200078e9632 */
[----:B------:R-:W-:Y:S04]  /*25b90*/  IMAD.WIDE.U32 R48, R48, -0x2daee0ad, RZ ;  /* 0xd2511f5330307825 */ /* 0x000fe800078e00ff */
[----:B------:R-:W-:Y:S01]  /*25ba0*/  IMAD.WIDE.U32 R62, R62, -0x2daee0ad, RZ ;  /* 0xd2511f533e3e7825 */ /* 0x000fe200078e00ff */
[----:B------:R-:W-:Y:S04]  /*25bb0*/  LOP3.LUT R60, R49, R216, R186, 0x96, !PT ;  /* 0x000000d8313c7212 */ /* 0x000fe800078e96ba */
[----:B------:R-:W-:Y:S01]  /*25bc0*/  LOP3.LUT R63, R63, R221, R48, 0x96, !PT ;  /* 0x000000dd3f3f7212 */ /* 0x000fe200078e9630 */
[----:B------:R-:W-:Y:S01]  /*25bd0*/  IMAD.WIDE.U32 R60, R60, -0x326172a9, RZ ;  /* 0xcd9e8d573c3c7825 */ /* 0x000fe200078e00ff */
[----:B----4-:R-:W-:Y:S04]  /*25be0*/  F2FP.F16.F32.PACK_AB R79, R73, R47 ;  /* 0x0000002f494f723e */ /* 0x010fe800000000ff */
[----:B------:R-:W-:Y:S02]  /*25bf0*/  LOP3.LUT R48, R61, R211, R180, 0x96, !PT ;  /* 0x000000d33d307212 */ /* 0x000fe400078e96b4 */
[----:B------:R-:W-:Y:S03]  /*25c00*/  PRMT R78, R79, 0x7632, R78 ;  /* 0x000076324f4e7816 */ /* 0x000fe6000000004e */
[----:B------:R-:W-:Y:S05]  /*25c10*/  IMAD.WIDE.U32 R48, R48, -0x2daee0ad, RZ ;  /* 0xd2511f5330307825 */ /* 0x000fea00078e00ff */
[----:B------:R-:W-:Y:S01]  /*25c20*/  LOP3.LUT R61, R49, R219, R62, 0x96, !PT ;  /* 0x000000db313d7212 */ /* 0x000fe200078e963e */
[----:B------:R-:W-:Y:S05]  /*25c30*/  IMAD.WIDE.U32 R62, R63, -0x326172a9, RZ ;  /* 0xcd9e8d573f3e7825 */ /* 0x000fea00078e00ff */
[----:B------:R-:W-:Y:S01]  /*25c40*/  LOP3.LUT R64, R63, R220, R60, 0x96, !PT ;  /* 0x000000dc3f407212 */ /* 0x000fe200078e963c */
[----:B------:R-:W-:Y:S01]  /*25c50*/  IMAD.WIDE.U32 R60, R61, -0x326172a9, RZ ;  /* 0xcd9e8d573d3c7825 */ /* 0x000fe200078e00ff */
[----:B------:R-:W4:Y:S03]  /*25c60*/  MUFU.EX2 R63, R91 ;  /* 0x0000005b003f7308 */ /* 0x000f260000000800 */
[----:B------:R-:W-:Y:S01]  /*25c70*/  IMAD.WIDE.U32 R64, R64, -0x2daee0ad, RZ ;  /* 0xd2511f5340407825 */ /* 0x000fe200078e00ff */
[----:B------:R-:W-:Y:S03]  /*25c80*/  LOP3.LUT R74, R61, R218, R62, 0x96, !PT ;  /* 0x000000da3d4a7212 */ /* 0x000fe600078e963e */
[----:B------:R-:W-:Y:S01]  /*25c90*/  FADD.FTZ R62, R83, R59 ;  /* 0x0000003b533e7221 */ /* 0x000fe20000010000 */
[----:B------:R-:W-:Y:S01]  /*25ca0*/  FADD.FTZ R61, R47, R67 ;  /* 0x000000432f3d7221 */ /* 0x000fe20000010000 */
[----:B------:R-:W-:Y:S05]  /*25cb0*/  LOP3.LUT R48, R65, R217, R48, 0x96, !PT ;  /* 0x000000d941307212 */ /* 0x000fea00078e9630 */
[----:B------:R-:W-:Y:S01]  /*25cc0*/  IMAD.WIDE.U32 R48, R48, -0x326172a9, RZ ;  /* 0xcd9e8d5730307825 */ /* 0x000fe200078e00ff */
[----:B----4-:R-:W-:Y:S04]  /*25cd0*/  F2FP.F16.F32.PACK_AB R67, R81, R63 ;  /* 0x0000003f5143723e */ /* 0x010fe800000000ff */
[----:B------:R-:W-:Y:S01]  /*25ce0*/  LOP3.LUT R47, R49, R222, R60, 0x96, !PT ;  /* 0x000000de312f7212 */ /* 0x000fe200078e963c */
[----:B------:R-:W-:Y:S01]  /*25cf0*/  FADD.FTZ R60, R63, R68 ;  /* 0x000000443f3c7221 */ /* 0x000fe20000010000 */
[----:B------:R-:W-:Y:S01]  /*25d00*/  PRMT R66, R67, 0x7632, R66 ;  /* 0x0000763243427816 */ /* 0x000fe20000000042 */
[----:B------:R-:W-:Y:S01]  /*25d10*/  FADD.FTZ R63, R73, R61 ;  /* 0x0000003d493f7221 */ /* 0x000fe20000010000 */
[C---:B------:R-:W-:Y:S01]  /*25d20*/  LOP3.LUT R59, R47.reuse, 0xffff, RZ, 0xc0, !PT ;  /* 0x0000ffff2f3b7812 */ /* 0x040fe200078ec0ff */
[----:B------:R-:W4:Y:S01]  /*25d30*/  MUFU.EX2 R61, R229 ;  /* 0x000000e5003d7308 */ /* 0x000f220000000800 */
[----:B------:R-:W-:Y:S02]  /*25d40*/  LOP3.LUT R72, R47, 0xff, RZ, 0xc0, !PT ;  /* 0x000000ff2f487812 */ /* 0x000fe400078ec0ff */
[----:B------:R-:W-:Y:S04]  /*25d50*/  SHF.R.U32.HI R59, RZ, 0x8, R59 ;  /* 0x00000008ff3b7819 */ /* 0x000fe8000001163b */
[----:B------:R-:W-:Y:S02]  /*25d60*/  LOP3.LUT R59, R59, 0xffff, RZ, 0xc0, !PT ;  /* 0x0000ffff3b3b7812 */ /* 0x000fe400078ec0ff */
[----:B----4-:R-:W-:Y:S01]  /*25d70*/  F2FP.F16.F32.PACK_AB R73, R61, R75 ;  /* 0x0000004b3d49723e */ /* 0x010fe200000000ff */
[----:B------:R-:W-:Y:S02]  /*25d80*/  @!P6 HADD2 R104, -R79.H0_H0, -RZ.H0_H0 ;  /* 0xa00000ff4f68e230 */ /* 0x000fe40000000900 */
[----:B------:R-:W-:Y:S03]  /*25d90*/  @!P4 HADD2 R111, -R78.H0_H0, -RZ.H0_H0 ;  /* 0xa00000ff4e6fc230 */ /* 0x000fe60000000900 */
[----:B------:R-:W-:Y:S01]  /*25da0*/  PRMT R84, R104, 0x7610, R84 ;  /* 0x0000761068547816 */ /* 0x000fe20000000054 */
[----:B------:R4:W-:Y:S01]  /*25db0*/  @!P6 STL.S16 [R1+0x228], R104 ;  /* 0x000228680100e387 */ /* 0x0009e20000100600 */
[----:B--2---:R-:W-:Y:S01]  /*25dc0*/  @!P2 HADD2 R110, -R67.H0_H0, -RZ.H0_H0 ;  /* 0xa00000ff436ea230 */ /* 0x004fe20000000900 */
[----:B------:R-:W-:Y:S02]  /*25dd0*/  PRMT R65, R111, 0x7610, R65 ;  /* 0x000076106f417816 */ /* 0x000fe40000000041 */
[----:B------:R1:W2:Y:S01]  /*25de0*/  LDL.S16 R83, [R1+0x238] ;  /* 0x0002380001537983 */ /* 0x0002a20000100600 */
[----:B---3--:R-:W-:Y:S01]  /*25df0*/  @!P5 HADD2 R109, -R66.H0_H0, -RZ.H0_H0 ;  /* 0xa00000ff426dd230 */ /* 0x008fe20000000900 */
[----:B------:R-:W-:Y:S02]  /*25e00*/  PRMT R86, R110, 0x7610, R86 ;  /* 0x000076106e567816 */ /* 0x000fe40000000056 */
[----:B------:R-:W-:Y:S02]  /*25e10*/  @!P4 STL.S16 [R1+0x278], R111 ;  /* 0x0002786f0100c387 */ /* 0x000fe40000100600 */
[----:B------:R-:W-:Y:S02]  /*25e20*/  PRMT R85, R109, 0x7610, R85 ;  /* 0x000076106d557816 */ /* 0x000fe40000000055 */
[----:B------:R-:W-:Y:S04]  /*25e30*/  @!P2 STL.S16 [R1+0x260], R110 ;  /* 0x0002606e0100a387 */ /* 0x000fe80000100600 */
[----:B------:R3:W-:Y:S04]  /*25e40*/  @!P5 STL.S16 [R1+0x23c], R109 ;  /* 0x00023c6d0100d387 */ /* 0x0007e80000100600 */
[----:B------:R1:W2:Y:S04]  /*25e50*/  LDL.S16 R94, [R1+0x224] ;  /* 0x00022400015e7983 */ /* 0x0002a80000100600 */
[----:B------:R1:W2:Y:S01]  /*25e60*/  LDL.S16 R91, [R1+0x220] ;  /* 0x00022000015b7983 */ /* 0x0002a20000100600 */
[----:B----4-:R-:W-:Y:S02]  /*25e70*/  PRMT R104, R79, 0x5410, R78 ;  /* 0x000054104f687816 */ /* 0x010fe4000000004e */
[----:B------:R-:W-:Y:S01]  /*25e80*/  @!P4 PRMT R78, R65, 0x5410, RZ ;  /* 0x00005410414ec816 */ /* 0x000fe200000000ff */
[----:B------:R-:W-:Y:S01]  /*25e90*/  FADD.FTZ R65, R81, R60 ;  /* 0x0000003c51417221 */ /* 0x000fe20000010000 */
[----:B------:R-:W-:Y:S01]  /*25ea0*/  @!P6 PRMT R79, R84, 0x5410, RZ ;  /* 0x00005410544fe816 */ /* 0x000fe200000000ff */
[----:B------:R1:W4:Y:S01]  /*25eb0*/  LDL.S16 R81, [R1+0x25c] ;  /* 0x00025c0001517983 */ /* 0x0003220000100600 */
[----:B------:R-:W-:Y:S01]  /*25ec0*/  ISETP.GE.U32.AND P4, PT, R199, R59, PT ;  /* 0x0000003bc700720c */ /* 0x000fe20003f86070 */
[----:B------:R-:W-:Y:S01]  /*25ed0*/  FADD.FTZ R60, R82, R69 ;  /* 0x00000045523c7221 */ /* 0x000fe20000010000 */
[C---:B------:R-:W-:Y:S01]  /*25ee0*/  F2FP.F16.F32.PACK_AB R69, R80.reuse, R82 ;  /* 0x000000525045723e */ /* 0x040fe200000000ff */
[----:B------:R-:W-:Y:S01]  /*25ef0*/  ST.E.U16 desc[UR4][R172.64+0x30], R79 ;  /* 0x0000304fac007985 */ /* 0x000fe2000c101504 */
[--C-:B------:R-:W-:Y:S01]  /*25f00*/  SHF.R.U32.HI R59, RZ, 0x18, R47.reuse ;  /* 0x00000018ff3b7819 */ /* 0x100fe2000001162f */
[----:B------:R-:W-:Y:S01]  /*25f10*/  MUFU.EX2 R84, R116 ;  /* 0x0000007400547308 */ /* 0x000fe20000000800 */
[----:B------:R-:W-:Y:S01]  /*25f20*/  PRMT R68, R69, 0x7632, R68 ;  /* 0x0000763245447816 */ /* 0x000fe20000000044 */
[----:B------:R-:W-:Y:S01]  /*25f30*/  ST.E.U16 desc[UR4][R172.64+0x32], R78 ;  /* 0x0000324eac007985 */ /* 0x000fe2000c101504 */
[----:B------:R-:W-:Y:S01]  /*25f40*/  SHF.R.U32.HI R47, RZ, 0x10, R47 ;  /* 0x00000010ff2f7819 */ /* 0x000fe2000001162f */
[----:B------:R-:W-:Y:S01]  /*25f50*/  FADD.FTZ R80, R80, R60 ;  /* 0x0000003c50507221 */ /* 0x000fe20000010000 */
[----:B---3--:R-:W-:Y:S02]  /*25f60*/  PRMT R109, R67, 0x5410, R66 ;  /* 0x00005410436d7816 */ /* 0x008fe40000000042 */
[----:B------:R-:W-:Y:S03]  /*25f70*/  @!P5 PRMT R66, R85, 0x5410, RZ ;  /* 0x000054105542d816 */ /* 0x000fe600000000ff */
[----:B------:R-:W-:Y:S01]  /*25f80*/  MUFU.EX2 R82, R114 ;  /* 0x0000007200527308 */ /* 0x000fe20000000800 */
[----:B------:R-:W-:Y:S02]  /*25f90*/  PRMT R110, R69, 0x5410, R68 ;  /* 0x00005410456e7816 */ /* 0x000fe40000000044 */
[----:B------:R-:W-:Y:S01]  /*25fa0*/  ISETP.GE.U32.AND P5, PT, R199, R72, PT ;  /* 0x00000048c700720c */ /* 0x000fe20003fa6070 */
[----:B------:R-:W-:Y:S01]  /*25fb0*/  ST.E.U16 desc[UR4][R176.64+0x30], R66 ;  /* 0x00003042b0007985 */ /* 0x000fe2000c101504 */
[----:B------:R-:W-:Y:S02]  /*25fc0*/  @!P2 PRMT R67, R86, 0x5410, RZ ;  /* 0x000054105643a816 */ /* 0x000fe400000000ff */
[----:B------:R-:W-:Y:S03]  /*25fd0*/  LOP3.LUT R47, R47, 0xff, RZ, 0xc0, !PT ;  /* 0x000000ff2f2f7812 */ /* 0x000fe600078ec0ff */
[----:B------:R-:W3:Y:S01]  /*25fe0*/  MUFU.EX2 R86, R117 ;  /* 0x0000007500567308 */ /* 0x000ee20000000800 */
[----:B------:R-:W-:Y:S01]  /*25ff0*/  ISETP.GE.U32.AND P6, PT, R199, R59, PT ;  /* 0x0000003bc700720c */ /* 0x000fe20003fc6070 */
[----:B------:R-:W-:Y:S01]  /*26000*/  ST.E.U16 desc[UR4][R176.64+0x2e], R67 ;  /* 0x00002e43b0007985 */ /* 0x000fe2000c101504 */
[----:B------:R-:W-:Y:S02]  /*26010*/  LOP3.LUT R59, R48, 0xff, RZ, 0xc0, !PT ;  /* 0x000000ff303b7812 */ /* 0x000fe400078ec0ff */
[----:B------:R-:W-:Y:S02]  /*26020*/  PRMT R72, R73, 0x7632, R72 ;  /* 0x0000763249487816 */ /* 0x000fe40000000048 */
[----:B------:R-:W-:Y:S01]  /*26030*/  ISETP.GE.U32.AND P3, PT, R199, R59, PT ;  /* 0x0000003bc700720c */ /* 0x000fe20003f66070 */
[----:B------:R-:W-:Y:S01]  /*26040*/  FADD.FTZ R59, R75, R62 ;  /* 0x0000003e4b3b7221 */ /* 0x000fe20000010000 */
[----:B------:R-:W-:Y:S03]  /*26050*/  PRMT R113, R73, 0x5410, R72 ;  /* 0x0000541049717816 */ /* 0x000fe60000000048 */
[----:B------:R-:W-:Y:S01]  /*26060*/  FADD.FTZ R62, R61, R59 ;  /* 0x0000003b3d3e7221 */ /* 0x000fe20000010000 */
[--C-:B------:R-:W-:Y:S02]  /*26070*/  SHF.R.U32.HI R59, RZ, 0x18, R48.reuse ;  /* 0x00000018ff3b7819 */ /* 0x100fe40000011630 */
[----:B------:R-:W-:Y:S02]  /*26080*/  SHF.R.U32.HI R61, RZ, 0x10, R48 ;  /* 0x00000010ff3d7819 */ /* 0x000fe40000011630 */
[----:B---3--:R-:W-:Y:S02]  /*26090*/  F2FP.F16.F32.PACK_AB R75, R86, R84 ;  /* 0x00000054564b723e */ /* 0x008fe400000000ff */
[----:B------:R-:W-:Y:S01]  /*260a0*/  ISETP.GE.U32.AND P2, PT, R199, R59, PT ;  /* 0x0000003bc700720c */ /* 0x000fe20003f46070 */
[----:B------:R-:W-:Y:S01]  /*260b0*/  FADD.FTZ R59, R82, R65 ;  /* 0x00000041523b7221 */ /* 0x000fe20000010000 */
[----:B--2---:R-:W-:Y:S05]  /*260c0*/  @!P1 HADD2 R83, -R69.H0_H0, -RZ.H0_H0 ;  /* 0xa00000ff45539230 */ /* 0x004fea0000000900 */
[----:B------:R-:W-:Y:S01]  /*260d0*/  PRMT R60, R83, 0x7610, R60 ;  /* 0x00007610533c7816 */ /* 0x000fe2000000003c */
[----:B------:R2:W-:Y:S03]  /*260e0*/  @!P1 STL.S16 [R1+0x238], R83 ;  /* 0x0002385301009387 */ /* 0x0005e60000100600 */
[----:B------:R-:W-:Y:S01]  /*260f0*/  @!P1 PRMT R69, R60, 0x5410, RZ ;  /* 0x000054103c459816 */ /* 0x000fe200000000ff */
[----:B------:R1:W3:Y:S01]  /*26100*/  LDL.S16 R87, [R1+0x21c] ;  /* 0x00021c0001577983 */ /* 0x0002e20000100600 */
[----:B------:R-:W-:Y:S01]  /*26110*/  ISETP.GE.U32.AND P1, PT, R199, R47, PT ;  /* 0x0000002fc700720c */ /* 0x000fe20003f26070 */
[----:B------:R-:W-:Y:S01]  /*26120*/  FADD.FTZ R47, R84, R63 ;  /* 0x0000003f542f7221 */ /* 0x000fe20000010000 */
[----:B------:R-:W-:Y:S01]  /*26130*/  LOP3.LUT R60, R48, 0xffff, RZ, 0xc0, !PT ;  /* 0x0000ffff303c7812 */ /* 0x000fe200078ec0ff */
[----:B------:R1:W3:Y:S01]  /*26140*/  LDL.S16 R85, [R1+0x218] ;  /* 0x0002180001557983 */ /* 0x0002e20000100600 */
[----:B------:R-:W-:Y:S01]  /*26150*/  F2FP.F16.F32.PACK_AB R63, R88, R82 ;  /* 0x00000052583f723e */ /* 0x000fe200000000ff */
[----:B------:R-:W-:Y:S02]  /*26160*/  @!P5 HADD2 R94, -R73.H0_H0, -RZ.H0_H0 ;  /* 0xa00000ff495ed230 */ /* 0x000fe40000000900 */
[----:B------:R-:W-:Y:S01]  /*26170*/  IMAD.WIDE.U32 R48, R74, -0x2daee0ad, RZ ;  /* 0xd2511f534a307825 */ /* 0x000fe200078e00ff */
[C---:B------:R-:W-:Y:S01]  /*26180*/  PRMT R74, R75.reuse, 0x7632, R74 ;  /* 0x000076324b4a7816 */ /* 0x040fe2000000004a */
[----:B------:R-:W-:Y:S02]  /*26190*/  ST.E.U16 desc[UR4][R178.64+0x30], R69 ;  /* 0x00003045b2007985 */ /* 0x000fe4000c101504 */
[----:B------:R-:W-:Y:S01]  /*261a0*/  @!P4 HADD2 R91, -R72.H0_H0, -RZ.H0_H0 ;  /* 0xa00000ff485bc230 */ /* 0x000fe20000000900 */
[----:B------:R-:W-:Y:S01]  /*261b0*/  PRMT R90, R94, 0x7610, R90 ;  /* 0x000076105e5a7816 */ /* 0x000fe2000000005a */
[----:B------:R-:W-:Y:S01]  /*261c0*/  FADD.FTZ R86, R86, R47 ;  /* 0x0000002f56567221 */ /* 0x000fe20000010000 */
[----:B------:R-:W-:Y:S01]  /*261d0*/  SHF.R.U32.HI R47, RZ, 0x8, R60 ;  /* 0x00000008ff2f7819 */ /* 0x000fe2000001163c */
[----:B------:R-:W-:Y:S01]  /*261e0*/  MUFU.EX2 R82, R135 ;  /* 0x0000008700527308 */ /* 0x000fe20000000800 */
[----:B------:R-:W-:Y:S01]  /*261f0*/  PRMT R114, R75, 0x5410, R74 ;  /* 0x000054104b727816 */ /* 0x000fe2000000004a */
[----:B----4-:R-:W-:Y:S01]  /*26200*/  @!P0 HADD2 R81, -R68.H0_H0, -RZ.H0_H0 ;  /* 0xa00000ff44518230 */ /* 0x010fe20000000900 */
[----:B------:R-:W-:Y:S01]  /*26210*/  LOP3.LUT R84, R47, 0xffff, RZ, 0xc0, !PT ;  /* 0x0000ffff2f547812 */ /* 0x000fe200078ec0ff */
[----:B------:R-:W-:Y:S01]  /*26220*/  FADD.FTZ R88, R88, R59 ;  /* 0x0000003b58587221 */ /* 0x000fe20000010000 */
[----:B------:R-:W-:Y:S02]  /*26230*/  LOP3.LUT R47, R61, 0xff, RZ, 0xc0, !PT ;  /* 0x000000ff3d2f7812 */ /* 0x000fe400078ec0ff */
[----:B------:R-:W-:Y:S01]  /*26240*/  PRMT R36, R81, 0x7610, R36 ;  /* 0x0000761051247816 */ /* 0x000fe20000000024 */
[----:B------:R4:W-:Y:S01]  /*26250*/  @!P0 STL.S16 [R1+0x25c], R81 ;  /* 0x00025c5101008387 */ /* 0x0009e20000100600 */
[----:B------:R-:W-:Y:S01]  /*26260*/  @!P5 PRMT R73, R90, 0x5410, RZ ;  /* 0x000054105a49d816 */ /* 0x000fe200000000ff */
[----:B--2---:R-:W2:Y:S01]  /*26270*/  MUFU.EX2 R83, R92 ;  /* 0x0000005c00537308 */ /* 0x004ea20000000800 */
[----:B------:R-:W-:Y:S01]  /*26280*/  @!P0 PRMT R68, R36, 0x5410, RZ ;  /* 0x0000541024448816 */ /* 0x000fe200000000ff */
[----:B------:R-:W-:Y:S02]  /*26290*/  IMAD.MOV.U32 R36, RZ, RZ, R191 ;  /* 0x000000ffff247224 */ /* 0x000fe400078e00bf */
[----:B------:R-:W3:Y:S02]  /*262a0*/  LDL.LU.64 R190, [R1+0x328] ;  /* 0x0003280001be7983 */ /* 0x000ee40000300a00 */
[----:B------:R-:W-:Y:S04]  /*262b0*/  IMAD.MOV.U32 R213, RZ, RZ, R36 ;  /* 0x000000ffffd57224 */ /* 0x000fe800078e0024 */
[----:B------:R1:W-:Y:S04]  /*262c0*/  @!P5 STL.S16 [R1+0x224], R94 ;  /* 0x0002245e0100d387 */ /* 0x0003e80000100600 */
[----:B------:R-:W-:Y:S01]  /*262d0*/  @!P4 STL.S16 [R1+0x220], R91 ;  /* 0x0002205b0100c387 */ /* 0x000fe20000100600 */
[----:B--2---:R-:W-:Y:S03]  /*262e0*/  F2FP.F16.F32.PACK_AB R65, R89, R83 ;  /* 0x000000535941723e */ /* 0x004fe600000000ff */
[----:B------:R-:W-:Y:S01]  /*262f0*/  ST.E.U16 desc[UR4][R178.64+0x32], R68 ;  /* 0x00003244b2007985 */ /* 0x000fe2000c101504 */
[----:B------:R-:W-:Y:S03]  /*26300*/  SHF.R.U32.HI R92, RZ, 0x18, R48 ;  /* 0x00000018ff5c7819 */ /* 0x000fe60000011630 */
[----:B------:R-:W-:Y:S01]  /*26310*/  ST.E.U16 desc[UR4][R174.64+0x40], R73 ;  /* 0x00004049ae007985 */ /* 0x000fe2000c101504 */
[--C-:B----4-:R-:W-:Y:S02]  /*26320*/  LOP3.LUT R81, R49, R223, R64.reuse, 0x96, !PT ;  /* 0x000000df31517212 */ /* 0x110fe400078e9640 */
[----:B------:R-:W-:Y:S04]  /*26330*/  PRMT R64, R91, 0x7610, R64 ;  /* 0x000076105b407816 */ /* 0x000fe80000000040 */
[----:B------:R-:W-:Y:S02]  /*26340*/  @!P4 PRMT R72, R64, 0x5410, RZ ;  /* 0x000054104048c816 */ /* 0x000fe400000000ff */
[----:B------:R-:W-:Y:S01]  /*26350*/  ISETP.GE.U32.AND P4, PT, R199, R47, PT ;  /* 0x0000002fc700720c */ /* 0x000fe20003f86070 */
[----:B------:R-:W2:Y:S01]  /*26360*/  MUFU.EX2 R64, R230 ;  /* 0x000000e600407308 */ /* 0x000ea20000000800 */
[----:B------:R-:W-:Y:S01]  /*26370*/  FADD.FTZ R47, R83, R80 ;  /* 0x00000050532f7221 */ /* 0x000fe20000010000 */
[----:B------:R-:W-:Y:S03]  /*26380*/  ST.E.U16 desc[UR4][R174.64+0x42], R72 ;  /* 0x00004248ae007985 */ /* 0x000fe6000c101504 */
[----:B------:R-:W-:Y:S01]  /*26390*/  FADD.FTZ R89, R89, R47 ;  /* 0x0000002f59597221 */ /* 0x000fe20000010000 */
[----:B------:R-:W-:Y:S04]  /*263a0*/  SHF.R.U32.HI R47, RZ, 0x18, R81 ;  /* 0x00000018ff2f7819 */ /* 0x000fe80000011651 */
[----:B------:R-:W-:Y:S01]  /*263b0*/  MUFU.EX2 R230, R246 ;  /* 0x000000f600e67308 */ /* 0x000fe20000000800 */
[----:B------:R-:W-:Y:S01]  /*263c0*/  ISETP.GE.U32.AND P0, PT, R199, R47, PT ;  /* 0x0000002fc700720c */ /* 0x000fe20003f06070 */
[--C-:B------:R-:W-:Y:S01]  /*263d0*/  FADD.FTZ R47, R82, R62.reuse ;  /* 0x0000003e522f7221 */ /* 0x100fe20000010000 */
[C---:B------:R-:W-:Y:S04]  /*263e0*/  PRMT R62, R63.reuse, 0x7632, R62 ;  /* 0x000076323f3e7816 */ /* 0x040fe8000000003e */
[----:B------:R-:W-:Y:S01]  /*263f0*/  PRMT R118, R63, 0x5410, R62 ;  /* 0x000054103f767816 */ /* 0x000fe2000000003e */
[C---:B--2---:R-:W-:Y:S01]  /*26400*/  FADD.FTZ R93, R64.reuse, R47 ;  /* 0x0000002f405d7221 */ /* 0x044fe20000010000 */
[----:B------:R-:W-:Y:S01]  /*26410*/  F2FP.F16.F32.PACK_AB R61, R64, R82 ;  /* 0x00000052403d723e */ /* 0x000fe200000000ff */
[----:B------:R-:W-:Y:S01]  /*26420*/  IMAD.WIDE.U32 R82, R50, -0x2daee0ad, RZ ;  /* 0xd2511f5332527825 */ /* 0x000fe200078e00ff */
[----:B------:R-:W-:Y:S02]  /*26430*/  SHF.R.U32.HI R47, RZ, 0x10, R81 ;  /* 0x00000010ff2f7819 */ /* 0x000fe40000011651 */
[----:B------:R-:W-:Y:S02]  /*26440*/  PRMT R64, R65, 0x7632, R64 ;  /* 0x0000763241407816 */ /* 0x000fe40000000040 */
[----:B------:R-:W-:Y:S02]  /*26450*/  LOP3.LUT R47, R47, 0xff, RZ, 0xc0, !PT ;  /* 0x000000ff2f2f7812 */ /* 0x000fe400078ec0ff */
[----:B------:R-:W-:Y:S02]  /*26460*/  @P0 LOP3.LUT R200, R200, 0x80000, RZ, 0xfc, !PT ;  /* 0x00080000c8c80812 */ /* 0x000fe400078efcff */
[----:B------:R-:W-:Y:S02]  /*26470*/  PRMT R117, R65, 0x5410, R64 ;  /* 0x0000541041757816 */ /* 0x000fe40000000040 */
[----:B------:R-:W-:Y:S02]  /*26480*/  PRMT R80, R61, 0x7632, R80 ;  /* 0x000076323d507816 */ /* 0x000fe40000000050 */
[----:B------:R-:W-:Y:S01]  /*26490*/  LOP3.LUT R200, R200, 0xffefffff, RZ, 0xc0, !PT ;  /* 0xffefffffc8c87812 */ /* 0x000fe200078ec0ff */
[----:B---3--:R-:W-:Y:S02]  /*264a0*/  @!P1 HADD2 R87, -R75.H0_H0, -RZ.H0_H0 ;  /* 0xa00000ff4b579230 */ /* 0x008fe40000000900 */
[----:B------:R-:W-:Y:S03]  /*264b0*/  @!P6 HADD2 R85, -R74.H0_H0, -RZ.H0_H0 ;  /* 0xa00000ff4a55e230 */ /* 0x000fe60000000900 */
[----:B------:R-:W-:Y:S01]  /*264c0*/  PRMT R60, R87, 0x7610, R60 ;  /* 0x00007610573c7816 */ /* 0x000fe2000000003c */
[----:B------:R2:W-:Y:S01]  /*264d0*/  @!P1 STL.S16 [R1+0x21c], R87 ;  /* 0x00021c5701009387 */ /* 0x0005e20000100600 */
[----:B------:R-:W-:Y:S03]  /*264e0*/  PRMT R59, R85, 0x7610, R59 ;  /* 0x00007610553b7816 */ /* 0x000fe6000000003b */
[----:B------:R3:W-:Y:S01]  /*264f0*/  @!P6 STL.S16 [R1+0x218], R85 ;  /* 0x000218550100e387 */ /* 0x0007e20000100600 */
[----:B------:R-:W-:Y:S02]  /*26500*/  @!P1 PRMT R75, R60, 0x5410, RZ ;  /* 0x000054103c4b9816 */ /* 0x000fe400000000ff */
[----:B------:R-:W-:Y:S01]  /*26510*/  @!P6 PRMT R74, R59, 0x5410, RZ ;  /* 0x000054103b4ae816 */ /* 0x000fe200000000ff */
[----:B-1----:R1:W4:Y:S01]  /*26520*/  LDL.S16 R94, [R1+0x2b4] ;  /* 0x0002b400015e7983 */ /* 0x0023220000100600 */
[C---:B------:R-:W-:Y:S02]  /*26530*/  LOP3.LUT R59, R48.reuse, 0xff, RZ, 0xc0, !PT ;  /* 0x000000ff303b7812 */ /* 0x040fe400078ec0ff */
[----:B------:R-:W-:Y:S01]  /*26540*/  LOP3.LUT R60, R48, 0xffff, RZ, 0xc0, !PT ;  /* 0x0000ffff303c7812 */ /* 0x000fe200078ec0ff */
[----:B------:R1:W4:Y:S01]  /*26550*/  LDL.S16 R116, [R1+0x2dc] ;  /* 0x0002dc0001747983 */ /* 0x0003220000100600 */
[C---:B------:R-:W-:Y:S02]  /*26560*/  ISETP.GE.U32.AND P6, PT, R199.reuse, R47, PT ;  /* 0x0000002fc700720c */ /* 0x040fe40003fc6070 */
[----:B------:R-:W-:Y:S01]  /*26570*/  SHF.R.U32.HI R41, RZ, 0x8, R60 ;  /* 0x00000008ff297819 */ /* 0x000fe2000001163c */
[----:B------:R1:W4:Y:S01]  /*26580*/  LDL.S16 R115, [R1+0x28c] ;  /* 0x00028c0001737983 */ /* 0x0003220000100600 */
[----:B------:R-:W-:Y:S02]  /*26590*/  ISETP.GE.U32.AND P1, PT, R199, R59, PT ;  /* 0x0000003bc700720c */ /* 0x000fe40003f26070 */
[----:B------:R-:W-:Y:S01]  /*265a0*/  LOP3.LUT R41, R41, 0xffff, RZ, 0xc0, !PT ;  /* 0x0000ffff29297812 */ /* 0x000fe200078ec0ff */
[----:B------:R1:W4:Y:S04]  /*265b0*/  LDL.S16 R112, [R1+0x29c] ;  /* 0x00029c0001707983 */ /* 0x0003280000100600 */
[----:B------:R1:W4:Y:S01]  /*265c0*/  LDL.S16 R111, [R1+0x284] ;  /* 0x00028400016f7983 */ /* 0x0003220000100600 */
[C---:B--2---:R-:W-:Y:S02]  /*265d0*/  LOP3.LUT R87, R81.reuse, 0xff, RZ, 0xc0, !PT ;  /* 0x000000ff51577812 */ /* 0x044fe400078ec0ff */
[----:B------:R-:W-:Y:S01]  /*265e0*/  LOP3.LUT R81, R81, 0xffff, RZ, 0xc0, !PT ;  /* 0x0000ffff51517812 */ /* 0x000fe200078ec0ff */
[----:B------:R-:W-:Y:S01]  /*265f0*/  ST.E.U16 desc[UR4][R172.64+0x42], R74 ;  /* 0x0000424aac007985 */ /* 0x000fe2000c101504 */
[----:B---3--:R-:W-:Y:S02]  /*26600*/  SHF.R.U32.HI R85, RZ, 0x10, R48 ;  /* 0x00000010ff557819 */ /* 0x008fe40000011630 */
[----:B------:R-:W-:Y:S01]  /*26610*/  LOP3.LUT R48, R51, R215, R190, 0x96, !PT ;  /* 0x000000d733307212 */ /* 0x000fe200078e96be */
[----:B------:R-:W-:Y:S01]  /*26620*/  ST.E.U16 desc[UR4][R172.64+0x40], R75 ;  /* 0x0000404bac007985 */ /* 0x000fe2000c101504 */
[----:B------:R-:W-:Y:S02]  /*26630*/  SHF.R.U32.HI R81, RZ, 0x8, R81 ;  /* 0x00000008ff517819 */ /* 0x000fe40000011651 */
[----:B------:R-:W-:Y:S01]  /*26640*/  @P6 LOP3.LUT R200, R200, 0x100000, RZ, 0xfc, !PT ;  /* 0x00100000c8c86812 */ /* 0x000fe200078efcff */
[----:B------:R-:W-:Y:S01]  /*26650*/  IMAD.WIDE.U32 R48, R48, -0x2daee0ad, RZ ;  /* 0xd2511f5330307825 */ /* 0x000fe200078e00ff */
[----:B------:R-:W-:Y:S04]  /*26660*/  LOP3.LUT R81, R81, 0xffff, RZ, 0xc0, !PT ;  /* 0x0000ffff51517812 */ /* 0x000fe800078ec0ff */
[----:B------:R-:W-:Y:S02]  /*26670*/  LOP3.LUT R50, R49, R216, R212, 0x96, !PT ;  /* 0x000000d831327212 */ /* 0x000fe400078e96d4 */
[----:B------:R-:W-:Y:S03]  /*26680*/  LOP3.LUT R47, R83, R221, R48, 0x96, !PT ;  /* 0x000000dd532f7212 */ /* 0x000fe600078e9630 */
[----:B------:R-:W-:Y:S05]  /*26690*/  IMAD.WIDE.U32 R50, R50, -0x326172a9, RZ ;  /* 0xcd9e8d5732327825 */ /* 0x000fea00078e00ff */
[----:B------:R-:W-:Y:S05]  /*266a0*/  LOP3.LUT R48, R51, R211, R182, 0x96, !PT ;  /* 0x000000d333307212 */ /* 0x000fea00078e96b6 */
[----:B------:R-:W-:Y:S05]  /*266b0*/  IMAD.WIDE.U32 R48, R48, -0x2daee0ad, RZ ;  /* 0xd2511f5330307825 */ /* 0x000fea00078e00ff */
[----:B------:R-:W-:Y:S01]  /*266c0*/  LOP3.LUT R51, R49, R219, R82, 0x96, !PT ;  /* 0x000000db31337212 */ /* 0x000fe200078e9652 */
[----:B------:R-:W-:Y:S05]  /*266d0*/  IMAD.WIDE.U32 R82, R47, -0x326172a9, RZ ;  /* 0xcd9e8d572f527825 */ /* 0x000fea00078e00ff */
[----:B------:R-:W-:Y:S05]  /*266e0*/  LOP3.LUT R50, R83, R220, R50, 0x96, !PT ;  /* 0x000000dc53327212 */ /* 0x000fea00078e9632 */
[----:B------:R-:W-:Y:S04]  /*266f0*/  IMAD.WIDE.U32 R90, R50, -0x2daee0ad, RZ ;  /* 0xd2511f53325a7825 */ /* 0x000fe800078e00ff */
[----:B------:R-:W-:Y:S01]  /*26700*/  IMAD.WIDE.U32 R50, R51, -0x326172a9, RZ ;  /* 0xcd9e8d5733327825 */ /* 0x000fe200078e00ff */
[----:B------:R-:W-:Y:S04]  /*26710*/  LOP3.LUT R48, R91, R217, R48, 0x96, !PT ;  /* 0x000000d95b307212 */ /* 0x000fe800078e9630 */
[----:B------:R-:W-:Y:S01]  /*26720*/  LOP3.LUT R82, R51, R218, R82, 0x96, !PT ;  /* 0x000000da33527212 */ /* 0x000fe200078e9652 */
[----:B------:R-:W-:Y:S05]  /*26730*/  IMAD.WIDE.U32 R48, R48, -0x326172a9, RZ ;  /* 0xcd9e8d5730307825 */ /* 0x000fea00078e00ff */
[----:B------:R-:W-:Y:S02]  /*26740*/  LOP3.LUT R47, R49, R222, R50, 0x96, !PT ;  /* 0x000000de312f7212 */ /* 0x000fe400078e9632 */
[----:B------:R-:W-:Y:S02]  /*26750*/  SHF.R.U32.HI R43, RZ, 0x10, R48 ;  /* 0x00000010ff2b7819 */ /* 0x000fe40000011630 */
[----:B------:R-:W-:Y:S02]  /*26760*/  LOP3.LUT R50, R47, 0xff, RZ, 0xc0, !PT ;  /* 0x000000ff2f327812 */ /* 0x000fe400078ec0ff */
[----:B------:R-:W-:Y:S02]  /*26770*/  LOP3.LUT R43, R43, 0xff, RZ, 0xc0, !PT ;  /* 0x000000ff2b2b7812 */ /* 0x000fe400078ec0ff */
[C---:B------:R-:W-:Y:S02]  /*26780*/  ISETP.GE.U32.AND P5, PT, R199.reuse, R50, PT ;  /* 0x00000032c700720c */ /* 0x040fe40003fa6070 */
[----:B------:R-:W-:Y:S11]  /*26790*/  ISETP.GE.U32.AND P6, PT, R199, R43, PT ;  /* 0x0000002bc700720c */ /* 0x000ff60003fc6070 */
[----:B----4-:R-:W-:Y:S05]  /*267a0*/  @!P5 HADD2 R94, -R63.H0_H0, -RZ.H0_H0 ;  /* 0xa00000ff3f5ed230 */ /* 0x010fea0000000900 */
[----:B------:R-:W-:Y:S01]  /*267b0*/  PRMT R50, R94, 0x7610, R50 ;  /* 0x000076105e327816 */ /* 0x000fe20000000032 */
[----:B------:R2:W-:Y:S03]  /*267c0*/  @!P5 STL.S16 [R1+0x2b4], R94 ;  /* 0x0002b45e0100d387 */ /* 0x0005e60000100600 */
[----:B------:R-:W-:Y:S02]  /*267d0*/  @!P5 PRMT R63, R50, 0x5410, RZ ;  /* 0x00005410323fd816 */ /* 0x000fe400000000ff */
[----:B------:R-:W-:Y:S03]  /*267e0*/  LOP3.LUT R50, R47, 0xffff, RZ, 0xc0, !PT ;  /* 0x0000ffff2f327812 */ /* 0x000fe600078ec0ff */
[----:B------:R-:W-:Y:S01]  /*267f0*/  ST.E.U16 desc[UR4][R176.64+0x3e], R63 ;  /* 0x00003e3fb0007985 */ /* 0x000fe2000c101504 */
[----:B------:R-:W-:Y:S01]  /*26800*/  SHF.R.U32.HI R50, RZ, 0x8, R50 ;  /* 0x00000008ff327819 */ /* 0x000fe20000011632 */
[----:B------:R-:W-:Y:S03]  /*26810*/  @!P3 HADD2 R111, -R61.H0_H0, -RZ.H0_H0 ;  /* 0xa00000ff3d6fb230 */ /* 0x000fe60000000900 */
[----:B------:R-:W-:Y:S04]  /*26820*/  LOP3.LUT R50, R50, 0xffff, RZ, 0xc0, !PT ;  /* 0x0000ffff32327812 */ /* 0x000fe800078ec0ff */
[C---:B------:R-:W-:Y:S01]  /*26830*/  ISETP.GE.U32.AND P5, PT, R199.reuse, R50, PT ;  /* 0x00000032c700720c */ /* 0x040fe20003fa6070 */
[----:B--2---:R1:W2:Y:S11]  /*26840*/  LDL.S16 R94, [R1+0x280] ;  /* 0x00028000015e7983 */ /* 0x0042b60000100600 */
[----:B------:R-:W-:Y:S01]  /*26850*/  @!UPT UIADD3 URZ, URZ, URZ, URZ ;  /* 0x0000003f3f3ff290 */ /* 0x000fe2000fffe03f */
[----:B------:R-:W-:Y:S05]  /*26860*/  @!P5 HADD2 R116, -R62.H0_H0, -RZ.H0_H0 ;  /* 0xa00000ff3e74d230 */ /* 0x000fea0000000900 */
[----:B------:R-:W-:Y:S01]  /*26870*/  PRMT R50, R116, 0x7610, R50 ;  /* 0x0000761074327816 */ /* 0x000fe20000000032 */
[----:B------:R-:W-:Y:S03]  /*26880*/  @!P5 STL.S16 [R1+0x2dc], R116 ;  /* 0x0002dc740100d387 */ /* 0x000fe60000100600 */
[----:B------:R-:W-:Y:S01]  /*26890*/  @!P5 PRMT R62, R50, 0x5410, RZ ;  /* 0x00005410323ed816 */ /* 0x000fe200000000ff */
[----:B------:R1:W3:Y:S01]  /*268a0*/  LDL.S16 R91, [R1+0x274] ;  /* 0x00027400015b7983 */ /* 0x0002e20000100600 */
[--C-:B------:R-:W-:Y:S02]  /*268b0*/  SHF.R.U32.HI R50, RZ, 0x10, R47.reuse ;  /* 0x00000010ff327819 */ /* 0x100fe4000001162f */
[----:B------:R-:W-:Y:S01]  /*268c0*/  SHF.R.U32.HI R47, RZ, 0x18, R47 ;  /* 0x00000018ff2f7819 */ /* 0x000fe2000001162f */
[----:B------:R-:W-:Y:S01]  /*268d0*/  ST.E.U16 desc[UR4][R176.64+0x40], R62 ;  /* 0x0000403eb0007985 */ /* 0x000fe2000c101504 */
[----:B------:R-:W-:Y:S02]  /*268e0*/  LOP3.LUT R50, R50, 0xff, RZ, 0xc0, !PT ;  /* 0x000000ff32327812 */ /* 0x000fe400078ec0ff */
[C---:B------:R-:W-:Y:S02]  /*268f0*/  ISETP.GE.U32.AND P5, PT, R199.reuse, R47, PT ;  /* 0x0000002fc700720c */ /* 0x040fe40003fa6070 */
[----:B------:R-:W-:Y:S02]  /*26900*/  ISETP.GE.U32.AND P0, PT, R199, R50, PT ;  /* 0x00000032c700720c */ /* 0x000fe40003f06070 */
[----:B------:R-:W-:Y:S09]  /*26910*/  PRMT R47, R111, 0x7610, R47 ;  /* 0x000076106f2f7816 */ /* 0x000ff2000000002f */
[----:B------:R-:W-:Y:S02]  /*26920*/  @!P5 HADD2 R112, -R64.H0_H0, -RZ.H0_H0 ;  /* 0xa00000ff4070d230 */ /* 0x000fe40000000900 */
[----:B------:R-:W-:Y:S03]  /*26930*/  @!P0 HADD2 R115, -R65.H0_H0, -RZ.H0_H0 ;  /* 0xa00000ff41738230 */ /* 0x000fe60000000900 */
[----:B------:R-:W-:Y:S02]  /*26940*/  PRMT R51, R112, 0x7610, R51 ;  /* 0x0000761070337816 */ /* 0x000fe40000000033 */
[----:B------:R-:W-:Y:S01]  /*26950*/  PRMT R53, R115, 0x7610, R53 ;  /* 0x0000761073357816 */ /* 0x000fe20000000035 */
[----:B------:R-:W-:Y:S01]  /*26960*/  @!P0 STL.S16 [R1+0x28c], R115 ;  /* 0x00028c7301008387 */ /* 0x000fe20000100600 */
[----:B------:R-:W-:Y:S02]  /*26970*/  @!P5 PRMT R64, R51, 0x5410, RZ ;  /* 0x000054103340d816 */ /* 0x000fe400000000ff */
[----:B------:R-:W-:Y:S01]  /*26980*/  @!P0 PRMT R65, R53, 0x5410, RZ ;  /* 0x0000541035418816 */ /* 0x000fe200000000ff */
[----:B------:R4:W-:Y:S01]  /*26990*/  @!P5 STL.S16 [R1+0x29c], R112 ;  /* 0x00029c700100d387 */ /* 0x0009e20000100600 */
[C---:B------:R-:W-:Y:S02]  /*269a0*/  ISETP.GE.U32.AND P0, PT, R199.reuse, R84, PT ;  /* 0x00000054c700720c */ /* 0x040fe40003f06070 */
[----:B------:R-:W-:Y:S01]  /*269b0*/  ISETP.GE.U32.AND P5, PT, R199, R41, PT ;  /* 0x00000029c700720c */ /* 0x000fe20003fa6070 */
[----:B------:R1:W3:Y:S01]  /*269c0*/  LDL.S16 R51, [R1+0x270] ;  /* 0x0002700001337983 */ /* 0x0002e20000100600 */
[----:B------:R-:W-:Y:S01]  /*269d0*/  LOP3.LUT R41, R85, 0xff, RZ, 0xc0, !PT ;  /* 0x000000ff55297812 */ /* 0x000fe200078ec0ff */
[----:B------:R-:W-:Y:S02]  /*269e0*/  MUFU.EX2 R84, R228 ;  /* 0x000000e400547308 */ /* 0x000fe40000000800 */
[----:B------:R1:W-:Y:S04]  /*269f0*/  @!P3 STL.S16 [R1+0x284], R111 ;  /* 0x0002846f0100b387 */ /* 0x0003e80000100600 */
[----:B------:R-:W-:Y:S04]  /*26a00*/  ST.E.U16 desc[UR4][R178.64+0x40], R65 ;  /* 0x00004041b2007985 */ /* 0x000fe8000c101504 */
[----:B------:R-:W-:Y:S01]  /*26a10*/  MUFU.EX2 R228, R210 ;  /* 0x000000d200e47308 */ /* 0x000fe20000000800 */
[----:B------:R-:W-:Y:S09]  /*26a20*/  ST.E.U16 desc[UR4][R178.64+0x42], R64 ;  /* 0x00004240b2007985 */ /* 0x000ff2000c101504 */
[----:B------:R-:W-:Y:S01]  /*26a30*/  MUFU.EX2 R85, R243 ;  /* 0x000000f300557308 */ /* 0x000fe20000000800 */
[----:B----4-:R-:W-:Y:S02]  /*26a40*/  PRMT R112, R61, 0x5410, R80 ;  /* 0x000054103d707816 */ /* 0x010fe40000000050 */
[----:B------:R-:W-:Y:S02]  /*26a50*/  @!P3 PRMT R61, R47, 0x5410, RZ ;  /* 0x000054102f3db816 */ /* 0x000fe400000000ff */
[----:B------:R-:W-:Y:S05]  /*26a60*/  ISETP.GE.U32.AND P3, PT, R199, R41, PT ;  /* 0x00000029c700720c */ /* 0x000fea0003f66070 */
[----:B------:R-:W4:Y:S01]  /*26a70*/  MUFU.EX2 R47, R128 ;  /* 0x00000080002f7308 */ /* 0x000f220000000800 */
[----:B------:R1:W-:Y:S01]  /*26a80*/  ST.E.U16 desc[UR4][R174.64+0x50], R61 ;  /* 0x0000503dae007985 */ /* 0x0003e2000c101504 */
[----:B----4-:R-:W-:Y:S04]  /*26a90*/  F2FP.F16.F32.PACK_AB R60, R47, R44 ;  /* 0x0000002c2f3c723e */ /* 0x010fe800000000ff */
[C---:B------:R-:W-:Y:S04]  /*26aa0*/  PRMT R59, R60.reuse, 0x7632, R59 ;  /* 0x000076323c3b7816 */ /* 0x040fe8000000003b */
[----:B-1----:R-:W-:Y:S01]  /*26ab0*/  PRMT R111, R60, 0x5410, R59 ;  /* 0x000054103c6f7816 */ /* 0x002fe2000000003b */
[----:B------:R-:W-:Y:S02]  /*26ac0*/  VIADD R61, R226, 0x3 ;  /* 0x00000003e23d7836 */ /* 0x000fe40000000000 */
[----:B--2---:R-:W-:Y:S05]  /*26ad0*/  @!P0 HADD2 R94, -R80.H0_H0, -RZ.H0_H0 ;  /* 0xa00000ff505e8230 */ /* 0x004fea0000000900 */
[----:B------:R-:W-:Y:S01]  /*26ae0*/  PRMT R42, R94, 0x7610, R42 ;  /* 0x000076105e2a7816 */ /* 0x000fe2000000002a */
[----:B------:R1:W-:Y:S03]  /*26af0*/  @!P0 STL.S16 [R1+0x280], R94 ;  /* 0x0002805e01008387 */ /* 0x0003e60000100600 */
[----:B------:R-:W-:Y:S01]  /*26b00*/  @!P0 PRMT R80, R42, 0x5410, RZ ;  /* 0x000054102a508816 */ /* 0x000fe200000000ff */
[----:B------:R4:W2:Y:S01]  /*26b10*/  LDL.S16 R115, [R1+0x234] ;  /* 0x0002340001737983 */ /* 0x0008a20000100600 */
[----:B------:R-:W-:Y:S01]  /*26b20*/  ISETP.GE.U32.AND P0, PT, R199, R87, PT ;  /* 0x00000057c700720c */ /* 0x000fe20003f06070 */
[----:B------:R-:W-:Y:S02]  /*26b30*/  FADD.FTZ R42, R44, R86 ;  /* 0x000000562c2a7221 */ /* 0x000fe40000010000 */
[----:B------:R4:W4:Y:S01]  /*26b40*/  LDL.S16 R53, [R1+0x250] ;  /* 0x0002500001357983 */ /* 0x0009220000100600 */
[----:B---3--:R-:W-:Y:S02]  /*26b50*/  @!P4 HADD2 R91, -R60.H0_H0, -RZ.H0_H0 ;  /* 0xa00000ff3c5bc230 */ /* 0x008fe40000000900 */
[----:B------:R-:W-:Y:S01]  /*26b60*/  FADD.FTZ R86, R47, R42 ;  /* 0x0000002a2f567221 */ /* 0x000fe20000010000 */
[----:B------:R-:W-:Y:S02]  /*26b70*/  ST.E.U16 desc[UR4][R174.64+0x52], R80 ;  /* 0x00005250ae007985 */ /* 0x000fe4000c101504 */
[----:B------:R-:W-:Y:S02]  /*26b80*/  PRMT R44, R91, 0x7610, R44 ;  /* 0x000076105b2c7816 */ /* 0x000fe4000000002c */
[----:B------:R3:W-:Y:S02]  /*26b90*/  @!P4 STL.S16 [R1+0x274], R91 ;  /* 0x0002745b0100c387 */ /* 0x0007e40000100600 */
[----:B------:R-:W-:Y:S02]  /*26ba0*/  @!P4 PRMT R60, R44, 0x5410, RZ ;  /* 0x000054102c3cc816 */ /* 0x000fe400000000ff */
[----:B------:R-:W-:Y:S03]  /*26bb0*/  ISETP.GE.U32.AND P4, PT, R199, R81, PT ;  /* 0x00000051c700720c */ /* 0x000fe60003f86070 */
[----:B------:R-:W-:Y:S01]  /*26bc0*/  ST.E.U16 desc[UR4][R172.64+0x50], R60 ;  /* 0x0000503cac007985 */ /* 0x000fe2000c101504 */
[----:B-1----:R-:W1:Y:S02]  /*26bd0*/  MUFU.EX2 R94, R235 ;  /* 0x000000eb005e7308 */ /* 0x002e640000000800 */
[C---:B-1----:R-:W-:Y:S01]  /*26be0*/  F2FP.F16.F32.PACK_AB R56, R94.reuse, R85 ;  /* 0x000000555e38723e */ /* 0x042fe200000000ff */
[----:B------:R-:W-:Y:S01]  /*26bf0*/  FADD.FTZ R85, R85, R93 ;  /* 0x0000005d55557221 */ /* 0x000fe20000010000 */
[----:B------:R-:W-:Y:S03]  /*26c00*/  @!P2 HADD2 R51, -R59.H0_H0, -RZ.H0_H0 ;  /* 0xa00000ff3b33a230 */ /* 0x000fe60000000900 */
[----:B------:R-:W-:Y:S02]  /*26c10*/  FADD.FTZ R46, R94, R85 ;  /* 0x000000555e2e7221 */ /* 0x000fe40000010000 */
[----:B------:R-:W-:Y:S01]  /*26c20*/  PRMT R41, R51, 0x7610, R41 ;  /* 0x0000761033297816 */ /* 0x000fe20000000029 */
[----:B------:R1:W-:Y:S03]  /*26c30*/  @!P2 STL.S16 [R1+0x270], R51 ;  /* 0x000270330100a387 */ /* 0x0003e60000100600 */
[----:B------:R-:W-:Y:S01]  /*26c40*/  @!P2 PRMT R59, R41, 0x5410, RZ ;  /* 0x00005410293ba816 */ /* 0x000fe200000000ff */
[----:B------:R2:W4:Y:S01]  /*26c50*/  LDL.S16 R44, [R1+0x258] ;  /* 0x00025800012c7983 */ /* 0x0005220000100600 */
[----:B------:R-:W-:Y:S03]  /*26c60*/  LOP3.LUT R41, R48, 0xff, RZ, 0xc0, !PT ;  /* 0x000000ff30297812 */ /* 0x000fe600078ec0ff */
[----:B------:R2:W4:Y:S01]  /*26c70*/  LDL.S16 R116, [R1+0x230] ;  /* 0x0002300001747983 */ /* 0x0005220000100600 */
[----:B------:R-:W-:Y:S03]  /*26c80*/  ISETP.GE.U32.AND P2, PT, R199, R41, PT ;  /* 0x00000029c700720c */ /* 0x000fe60003f46070 */
[----:B---3--:R3:W3:Y:S04]  /*26c90*/  LDL.S16 R91, [R1+0x254] ;  /* 0x00025400015b7983 */ /* 0x0086e80000100600 */
[----:B------:R-:W-:Y:S01]  /*26ca0*/  ST.E.U16 desc[UR4][R172.64+0x52], R59 ;  /* 0x0000523bac007985 */ /* 0x000fe2000c101504 */
[----:B-1----:R-:W1:Y:S02]  /*26cb0*/  MUFU.EX2 R51, R231 ;  /* 0x000000e700337308 */ /* 0x002e640000000800 */
[----:B-1----:R-:W-:Y:S01]  /*26cc0*/  FADD.FTZ R42, R51, R88 ;  /* 0x00000058332a7221 */ /* 0x002fe20000010000 */
[C---:B------:R-:W-:Y:S03]  /*26cd0*/  F2FP.F16.F32.PACK_AB R51, R84.reuse, R51 ;  /* 0x000000335433723e */ /* 0x040fe600000000ff */
[----:B------:R-:W-:Y:S01]  /*26ce0*/  FADD.FTZ R42, R84, R42 ;  /* 0x0000002a542a7221 */ /* 0x000fe20000010000 */
[----:B------:R-:W-:Y:S01]  /*26cf0*/  PRMT R50, R51, 0x7632, R50 ;  /* 0x0000763233327816 */ /* 0x000fe20000000032 */
[----:B--2---:R-:W-:Y:S02]  /*26d00*/  @!P2 HADD2 R115, -R51.H0_H0, -RZ.H0_H0 ;  /* 0xa00000ff3373a230 */ /* 0x004fe40000000900 */
[----:B----4-:R-:W-:Y:S03]  /*26d10*/  @!P0 HADD2 R53, -R56.H0_H0, -RZ.H0_H0 ;  /* 0xa00000ff38358230 */ /* 0x010fe60000000900 */
[----:B------:R-:W-:Y:S01]  /*26d20*/  PRMT R41, R115, 0x7610, R41 ;  /* 0x0000761073297816 */ /* 0x000fe20000000029 */
[----:B------:R1:W-:Y:S01]  /*26d30*/  @!P2 STL.S16 [R1+0x234], R115 ;  /* 0x000234730100a387 */ /* 0x0003e20000100600 */
[----:B------:R-:W-:Y:S03]  /*26d40*/  PRMT R83, R53, 0x7610, R83 ;  /* 0x0000761035537816 */ /* 0x000fe60000000053 */
[----:B------:R2:W-:Y:S04]  /*26d50*/  @!P0 STL.S16 [R1+0x250], R53 ;  /* 0x0002503501008387 */ /* 0x0005e80000100600 */
[----:B------:R4:W4:Y:S01]  /*26d60*/  LDL.S16 R81, [R1+0x24c] ;  /* 0x00024c0001517983 */ /* 0x0009220000100600 */
[----:B-1----:R-:W-:Y:S02]  /*26d70*/  PRMT R115, R51, 0x5410, R50 ;  /* 0x0000541033737816 */ /* 0x002fe40000000032 */
[----:B------:R-:W-:Y:S02]  /*26d80*/  @!P2 PRMT R51, R41, 0x5410, RZ ;  /* 0x000054102933a816 */ /* 0x000fe400000000ff */
[----:B------:R-:W-:Y:S01]  /*26d90*/  LOP3.LUT R41, R48, 0xffff, RZ, 0xc0, !PT ;  /* 0x0000ffff30297812 */ /* 0x000fe200078ec0ff */
[----:B--2---:R-:W1:Y:S01]  /*26da0*/  MUFU.EX2 R53, R242 ;  /* 0x000000f200357308 */ /* 0x004e620000000800 */
[----:B------:R-:W-:Y:S01]  /*26db0*/  SHF.R.U32.HI R48, RZ, 0x18, R48 ;  /* 0x00000018ff307819 */ /* 0x000fe20000011630 */
[----:B------:R-:W-:Y:S01]  /*26dc0*/  ST.E.U16 desc[UR4][R176.64+0x4e], R51 ;  /* 0x00004e33b0007985 */ /* 0x000fe2000c101504 */
[----:B------:R-:W-:Y:S02]  /*26dd0*/  SHF.R.U32.HI R41, RZ, 0x8, R41 ;  /* 0x00000008ff297819 */ /* 0x000fe40000011629 */
[C---:B------:R-:W-:Y:S02]  /*26de0*/  PRMT R49, R56.reuse, 0x7632, R49 ;  /* 0x0000763238317816 */ /* 0x040fe40000000031 */
[----:B------:R-:W-:Y:S03]  /*26df0*/  LOP3.LUT R41, R41, 0xffff, RZ, 0xc0, !PT ;  /* 0x0000ffff29297812 */ /* 0x000fe600078ec0ff */
[----:B------:R-:W-:Y:S01]  /*26e00*/  MUFU.EX2 R242, R188 ;  /* 0x000000bc00f27308 */ /* 0x000fe20000000800 */
[----:B------:R-:W-:Y:S02]  /*26e10*/  PRMT R121, R56, 0x5410, R49 ;  /* 0x0000541038797816 */ /* 0x000fe40000000031 */
[----:B------:R-:W-:Y:S02]  /*26e20*/  ISETP.GE.U32.AND P2, PT, R199, R41, PT ;  /* 0x00000029c700720c */ /* 0x000fe40003f46070 */
[----:B------:R-:W-:Y:S01]  /*26e30*/  @!P0 PRMT R56, R83, 0x5410, RZ ;  /* 0x0000541053388816 */ /* 0x000fe200000000ff */
[----:B------:R-:W-:Y:S01]  /*26e40*/  IMAD.WIDE.U32 R82, R82, -0x2daee0ad, RZ ;  /* 0xd2511f5352527825 */ /* 0x000fe200078e00ff */
[----:B------:R-:W-:Y:S09]  /*26e50*/  LOP3.LUT P0, RZ, R200, 0x80000, RZ, 0xc0, !PT ;  /* 0x00080000c8ff7812 */ /* 0x000ff2000780c0ff */
[----:B------:R-:W-:Y:S05]  /*26e60*/  @!P2 HADD2 R44, -R50.H0_H0, -RZ.H0_H0 ;  /* 0xa00000ff322ca230 */ /* 0x000fea0000000900 */
[----:B------:R-:W-:Y:S01]  /*26e70*/  PRMT R41, R44, 0x7610, R41 ;  /* 0x000076102c297816 */ /* 0x000fe20000000029 */
[----:B------:R2:W-:Y:S03]  /*26e80*/  @!P2 STL.S16 [R1+0x258], R44 ;  /* 0x0002582c0100a387 */ /* 0x0005e60000100600 */
[----:B------:R-:W-:Y:S01]  /*26e90*/  @!P2 PRMT R50, R41, 0x5410, RZ ;  /* 0x000054102932a816 */ /* 0x000fe200000000ff */
[--C-:B-1----:R-:W-:Y:S01]  /*26ea0*/  FADD.FTZ R41, R53, R89.reuse ;  /* 0x0000005935297221 */ /* 0x102fe20000010000 */
[----:B------:R-:W-:Y:S01]  /*26eb0*/  ISETP.GE.U32.AND P2, PT, R199, R48, PT ;  /* 0x00000030c700720c */ /* 0x000fe20003f46070 */
[----:B------:R1:W4:Y:S04]  /*26ec0*/  LDL.S16 R122, [R1+0x214] ;  /* 0x00021400017a7983 */ /* 0x0003280000100600 */
[----:B------:R-:W-:Y:S01]  /*26ed0*/  ST.E.U16 desc[UR4][R176.64+0x50], R50 ;  /* 0x00005032b0007985 */ /* 0x000fe2000c101504 */
[----:B--2---:R-:W2:Y:S02]  /*26ee0*/  MUFU.EX2 R44, R241 ;  /* 0x000000f1002c7308 */ /* 0x004ea40000000800 */
[----:B--2---:R-:W-:Y:S04]  /*26ef0*/  F2FP.F16.F32.PACK_AB R53, R44, R53 ;  /* 0x000000352c35723e */ /* 0x004fe800000000ff */
[----:B------:R-:W-:Y:S01]  /*26f00*/  PRMT R52, R53, 0x7632, R52 ;  /* 0x0000763235347816 */ /* 0x000fe20000000034 */
[----:B------:R-:W-:Y:S04]  /*26f10*/  @!P6 HADD2 R116, -R53.H0_H0, -RZ.H0_H0 ;  /* 0xa00000ff3574e230 */ /* 0x000fe80000000900 */
[----:B---3--:R-:W-:Y:S01]  /*26f20*/  @!P2 HADD2 R91, -R52.H0_H0, -RZ.H0_H0 ;  /* 0xa00000ff345ba230 */ /* 0x008fe20000000900 */
[----:B------:R-:W-:Y:S01]  /*26f30*/  PRMT R89, R116, 0x7610, R89 ;  /* 0x0000761074597816 */ /* 0x000fe20000000059 */
[----:B------:R2:W-:Y:S03]  /*26f40*/  @!P6 STL.S16 [R1+0x230], R116 ;  /* 0x000230740100e387 */ /* 0x0005e60000100600 */
[----:B------:R-:W-:Y:S01]  /*26f50*/  PRMT R88, R91, 0x7610, R88 ;  /* 0x000076105b587816 */ /* 0x000fe20000000058 */
[----:B------:R3:W-:Y:S01]  /*26f60*/  @!P2 STL.S16 [R1+0x254], R91 ;  /* 0x0002545b0100a387 */ /* 0x0007e20000100600 */
[----:B--2---:R-:W-:Y:S02]  /*26f70*/  PRMT R116, R53, 0x5410, R52 ;  /* 0x0000541035747816 */ /* 0x004fe40000000034 */
[----:B------:R-:W-:Y:S02]  /*26f80*/  @!P6 PRMT R53, R89, 0x5410, RZ ;  /* 0x000054105935e816 */ /* 0x000fe400000000ff */
[----:B------:R-:W-:Y:S01]  /*26f90*/  @!P2 PRMT R52, R88, 0x5410, RZ ;  /* 0x000054105834a816 */ /* 0x000fe200000000ff */
[----:B------:R1:W2:Y:S01]  /*26fa0*/  LDL.S16 R89, [R1+0x210] ;  /* 0x0002100001597983 */ /* 0x0002a20000100600 */
[C---:B------:R-:W-:Y:S01]  /*26fb0*/  LOP3.LUT P6, RZ, R200.reuse, 0x100000, RZ, 0xc0, !PT ;  /* 0x00100000c8ff7812 */ /* 0x040fe200078cc0ff */
[----:B---3--:R-:W-:Y:S01]  /*26fc0*/  MUFU.EX2 R91, R232 ;  /* 0x000000e8005b7308 */ /* 0x008fe20000000800 */
[----:B------:R-:W-:Y:S01]  /*26fd0*/  ISETP.GE.U32.AND P2, PT, R199, R92, PT ;  /* 0x0000005cc700720c */ /* 0x000fe20003f46070 */
[----:B------:R-:W-:Y:S01]  /*26fe0*/  ST.E.U16 desc[UR4][R178.64+0x50], R53 ;  /* 0x00005035b2007985 */ /* 0x000fe2000c101504 */
[----:B------:R-:W-:Y:S03]  /*26ff0*/  LOP3.LUT R200, R200, 0xfffdffff, RZ, 0xc0, !PT ;  /* 0xfffdffffc8c87812 */ /* 0x000fe600078ec0ff */
[----:B------:R-:W-:Y:S04]  /*27000*/  ST.E.U16 desc[UR4][R178.64+0x52], R52 ;  /* 0x00005234b2007985 */ /* 0x000fe8000c101504 */
[----:B------:R-:W-:Y:S01]  /*27010*/  MUFU.EX2 R92, R130 ;  /* 0x00000082005c7308 */ /* 0x000fe20000000800 */
[----:B------:R-:W-:Y:S01]  /*27020*/  ST.E.U16 desc[UR4][R174.64+0x60], R56 ;  /* 0x00006038ae007985 */ /* 0x000fe2000c101504 */
[----:B----4-:R-:W-:Y:S05]  /*27030*/  @!P4 HADD2 R81, -R49.H0_H0, -RZ.H0_H0 ;  /* 0xa00000ff3151c230 */ /* 0x010fea0000000900 */
[----:B------:R-:W-:Y:S01]  /*27040*/  PRMT R43, R81, 0x7610, R43 ;  /* 0x00007610512b7816 */ /* 0x000fe2000000002b */
[----:B------:R3:W-:Y:S03]  /*27050*/  @!P4 STL.S16 [R1+0x24c], R81 ;  /* 0x00024c510100c387 */ /* 0x0007e60000100600 */
[----:B------:R-:W-:Y:S01]  /*27060*/  @!P4 PRMT R49, R43, 0x5410, RZ ;  /* 0x000054102b31c816 */ /* 0x000fe200000000ff */
[----:B------:R1:W4:Y:S01]  /*27070*/  LDL.S16 R88, [R1+0x200] ;  /* 0x0002000001587983 */ /* 0x0003220000100600 */
[----:B------:R-:W-:Y:S01]  /*27080*/  FADD.FTZ R43, R44, R41 ;  /* 0x000000292c2b7221 */ /* 0x000fe20000010000 */
[----:B------:R-:W-:Y:S01]  /*27090*/  LOP3.LUT R41, R83, R223, R90, 0x96, !PT ;  /* 0x000000df53297212 */ /* 0x000fe200078e965a */
[----:B------:R-:W3:Y:S01]  /*270a0*/  MUFU.EX2 R44, R119 ;  /* 0x00000077002c7308 */ /* 0x000ee20000000800 */
[----:B------:R1:W4:Y:S02]  /*270b0*/  LDL.S16 R120, [R1+0x1fc] ;  /* 0x0001fc0001787983 */ /* 0x0003240000100600 */
[----:B------:R-:W-:Y:S02]  /*270c0*/  LOP3.LUT R0, R41, 0xff, RZ, 0xc0, !PT ;  /* 0x000000ff29007812 */ /* 0x000fe400078ec0ff */
[--C-:B------:R-:W-:Y:S01]  /*270d0*/  SHF.R.U32.HI R3, RZ, 0x10, R41.reuse ;  /* 0x00000010ff037819 */ /* 0x100fe20000011629 */
[----:B------:R-:W-:Y:S01]  /*270e0*/  ST.E.U16 desc[UR4][R174.64+0x62], R49 ;  /* 0x00006231ae007985 */ /* 0x000fe2000c101504 */
[----:B------:R-:W-:Y:S02]  /*270f0*/  ISETP.GE.U32.AND P4, PT, R199, R0, PT ;  /* 0x00000000c700720c */ /* 0x000fe40003f86070 */
[----:B------:R-:W-:Y:S02]  /*27100*/  LOP3.LUT R0, R41, 0xffff, RZ, 0xc0, !PT ;  /* 0x0000ffff29007812 */ /* 0x000fe400078ec0ff */
[----:B------:R-:W-:Y:S02]  /*27110*/  LOP3.LUT R3, R3, 0xff, RZ, 0xc0, !PT ;  /* 0x000000ff03037812 */ /* 0x000fe400078ec0ff */
[----:B------:R-:W-:Y:S02]  /*27120*/  SHF.R.U32.HI R0, RZ, 0x8, R0 ;  /* 0x00000008ff007819 */ /* 0x000fe40000011600 */
[----:B------:R-:W-:Y:S02]  /*27130*/  SHF.R.U32.HI R41, RZ, 0x18, R41 ;  /* 0x00000018ff297819 */ /* 0x000fe40000011629 */
[----:B---3--:R-:W-:Y:S01]  /*27140*/  F2FP.F16.F32.PACK_AB R2, R92, R44 ;  /* 0x0000002c5c02723e */ /* 0x008fe200000000ff */
[----:B------:R-:W3:Y:S01]  /*27150*/  MUFU.EX2 R81, R234 ;  /* 0x000000ea00517308 */ /* 0x000ee20000000800 */
[----:B------:R-:W-:Y:S02]  /*27160*/  LOP3.LUT R0, R0, 0xffff, RZ, 0xc0, !PT ;  /* 0x0000ffff00007812 */ /* 0x000fe400078ec0ff */
[----:B---3--:R-:W-:Y:S01]  /*27170*/  F2FP.F16.F32.PACK_AB R48, R91, R81 ;  /* 0x000000515b30723e */ /* 0x008fe200000000ff */
[----:B------:R-:W-:Y:S03]  /*27180*/  FADD.FTZ R86, R81, R86 ;  /* 0x0000005651567221 */ /* 0x000fe60000010000 */
[----:B------:R-:W-:Y:S01]  /*27190*/  PRMT R47, R48, 0x7632, R47 ;  /* 0x00007632302f7816 */ /* 0x000fe2000000002f */
[----:B------:R-:W-:Y:S05]  /*271a0*/  @!P6 HADD2 R122, -R48.H0_H0, -RZ.H0_H0 ;  /* 0xa00000ff307ae230 */ /* 0x000fea0000000900 */
[----:B------:R-:W-:Y:S01]  /*271b0*/  PRMT R90, R122, 0x7610, R90 ;  /* 0x000076107a5a7816 */ /* 0x000fe2000000005a */
[----:B------:R3:W-:Y:S04]  /*271c0*/  @!P6 STL.S16 [R1+0x214], R122 ;  /* 0x0002147a0100e387 */ /* 0x0007e80000100600 */
[----:B------:R1:W4:Y:S01]  /*271d0*/  LDL.S16 R119, [R1+0x1f8] ;  /* 0x0001f80001777983 */ /* 0x0003220000100600 */
[----:B---3--:R-:W-:Y:S02]  /*271e0*/  PRMT R122, R48, 0x5410, R47 ;  /* 0x00005410307a7816 */ /* 0x008fe4000000002f */
[----:B------:R-:W-:Y:S02]  /*271f0*/  @!P6 PRMT R48, R90, 0x5410, RZ ;  /* 0x000054105a30e816 */ /* 0x000fe400000000ff */
[----:B------:R-:W-:Y:S01]  /*27200*/  ISETP.GE.U32.AND P6, PT, R199, R0, PT ;  /* 0x00000000c700720c */ /* 0x000fe20003fc6070 */
[----:B------:R-:W-:Y:S01]  /*27210*/  MUFU.EX2 R90, R247 ;  /* 0x000000f7005a7308 */ /* 0x000fe20000000800 */
[C---:B------:R-:W-:Y:S01]  /*27220*/  PRMT R0, R2.reuse, 0x7632, R0 ;  /* 0x0000763202007816 */ /* 0x040fe20000000000 */
[----:B------:R-:W-:Y:S03]  /*27230*/  ST.E.U16 desc[UR4][R172.64+0x60], R48 ;  /* 0x00006030ac007985 */ /* 0x000fe6000c101504 */
[----:B------:R-:W-:Y:S05]  /*27240*/  PRMT R123, R2, 0x5410, R0 ;  /* 0x00005410027b7816 */ /* 0x000fea0000000000 */
[----:B------:R-:W-:Y:S01]  /*27250*/  MUFU.EX2 R247, R198 ;  /* 0x000000c600f77308 */ /* 0x000fe20000000800 */
[----:B--2---:R-:W-:Y:S05]  /*27260*/  @!P0 HADD2 R89, -R47.H0_H0, -RZ.H0_H0 ;  /* 0xa00000ff2f598230 */ /* 0x004fea0000000900 */
[----:B------:R-:W-:Y:S01]  /*27270*/  PRMT R87, R89, 0x7610, R87 ;  /* 0x0000761059577816 */ /* 0x000fe20000000057 */
[----:B------:R2:W-:Y:S03]  /*27280*/  @!P0 STL.S16 [R1+0x210], R89 ;  /* 0x0002105901008387 */ /* 0x0005e60000100600 */
[----:B------:R-:W-:Y:S01]  /*27290*/  @!P0 PRMT R47, R87, 0x5410, RZ ;  /* 0x00005410572f8816 */ /* 0x000fe200000000ff */
[----:B------:R1:W3:Y:S01]  /*272a0*/  LDL.S16 R93, [R1+0x1f4] ;  /* 0x0001f400015d7983 */ /* 0x0002e20000100600 */
[----:B------:R-:W-:Y:S01]  /*272b0*/  ISETP.GE.U32.AND P0, PT, R199, R3, PT ;  /* 0x00000003c700720c */ /* 0x000fe20003f06070 */
[----:B------:R-:W2:Y:S02]  /*272c0*/  MUFU.EX2 R87, R225 ;  /* 0x000000e100577308 */ /* 0x000ea40000000800 */
[----:B------:R-:W-:Y:S01]  /*272d0*/  ST.E.U16 desc[UR4][R172.64+0x62], R47 ;  /* 0x0000622fac007985 */ /* 0x000fe2000c101504 */
[----:B----4-:R-:W-:Y:S02]  /*272e0*/  @!P4 HADD2 R88, -R2.H0_H0, -RZ.H0_H0 ;  /* 0xa00000ff0258c230 */ /* 0x010fe40000000900 */
[----:B------:R-:W-:Y:S03]  /*272f0*/  @!P6 HADD2 R120, -R0.H0_H0, -RZ.H0_H0 ;  /* 0xa00000ff0078e230 */ /* 0x000fe60000000900 */
[----:B------:R-:W-:Y:S01]  /*27300*/  PRMT R84, R88, 0x7610, R84 ;  /* 0x0000761058547816 */ /* 0x000fe20000000054 */
[----:B------:R4:W-:Y:S03]  /*27310*/  @!P4 STL.S16 [R1+0x200], R88 ;  /* 0x000200580100c387 */ /* 0x0009e60000100600 */
[----:B------:R-:W-:Y:S01]  /*27320*/  @!P4 PRMT R2, R84, 0x5410, RZ ;  /* 0x000054105402c816 */ /* 0x000fe200000000ff */
[----:B--2---:R1:W2:Y:S01]  /*27330*/  LDL.S16 R89, [R1+0x20c] ;  /* 0x00020c0001597983 */ /* 0x0042a20000100600 */
[----:B------:R-:W-:Y:S01]  /*27340*/  PRMT R81, R120, 0x7610, R81 ;  /* 0x0000761078517816 */ /* 0x000fe20000000051 */
[----:B------:R-:W-:Y:S01]  /*27350*/  FADD.FTZ R84, R40, R43 ;  /* 0x0000002b28547221 */ /* 0x000fe20000010000 */
[----:B------:R-:W-:Y:S01]  /*27360*/  F2FP.F16.F32.PACK_AB R40, R87, R40 ;  /* 0x000000285728723e */ /* 0x000fe200000000ff */
[----:B------:R-:W-:Y:S01]  /*27370*/  ST.E.U16 desc[UR4][R176.64+0x5e], R2 ;  /* 0x00005e02b0007985 */ /* 0x000fe2000c101504 */
[----:B------:R-:W-:Y:S01]  /*27380*/  @!P6 PRMT R0, R81, 0x5410, RZ ;  /* 0x000054105100e816 */ /* 0x000fe200000000ff */
[----:B------:R-:W-:Y:S01]  /*27390*/  FADD.FTZ R81, R44, R42 ;  /* 0x0000002a2c517221 */ /* 0x000fe20000010000 */
[C---:B------:R-:W-:Y:S02]  /*273a0*/  PRMT R3, R40.reuse, 0x7632, R3 ;  /* 0x0000763228037816 */ /* 0x040fe40000000003 */
[----:B------:R-:W-:Y:S01]  /*273b0*/  F2FP.F16.F32.PACK_AB R42, R125, R90 ;  /* 0x0000005a7d2a723e */ /* 0x000fe200000000ff */
[----:B------:R-:W-:Y:S01]  /*273c0*/  ST.E.U16 desc[UR4][R176.64+0x60], R0 ;  /* 0x00006000b0007985 */ /* 0x000fe2000c101504 */
[----:B------:R-:W-:Y:S01]  /*273d0*/  PRMT R126, R40, 0x5410, R3 ;  /* 0x00005410287e7816 */ /* 0x000fe20000000003 */
[----:B------:R-:W-:Y:S02]  /*273e0*/  FADD.FTZ R92, R92, R81 ;  /* 0x000000515c5c7221 */ /* 0x000fe40000010000 */
[----:B----4-:R1:W4:Y:S04]  /*273f0*/  LDL.S16 R88, [R1+0x208] ;  /* 0x0002080001587983 */ /* 0x0103280000100600 */
[----:B------:R1:W-:Y:S01]  /*27400*/  @!P6 STL.S16 [R1+0x1fc], R120 ;  /* 0x0001fc780100e387 */ /* 0x0003e20000100600 */
[----:B------:R-:W-:Y:S02]  /*27410*/  ISETP.GE.U32.AND P6, PT, R199, R41, PT ;  /* 0x00000029c700720c */ /* 0x000fe40003fc6070 */
[C---:B------:R-:W-:Y:S01]  /*27420*/  LOP3.LUT R41, R82.reuse, 0xff, RZ, 0xc0, !PT ;  /* 0x000000ff52297812 */ /* 0x040fe200078ec0ff */
[----:B------:R-:W-:Y:S05]  /*27430*/  @!P0 HADD2 R119, -R40.H0_H0, -RZ.H0_H0 ;  /* 0xa00000ff28778230 */ /* 0x000fea0000000900 */
[----:B------:R-:W-:Y:S01]  /*27440*/  PRMT R43, R119, 0x7610, R43 ;  /* 0x00007610772b7816 */ /* 0x000fe2000000002b */
[----:B------:R-:W-:Y:S03]  /*27450*/  @!P0 STL.S16 [R1+0x1f8], R119 ;  /* 0x0001f87701008387 */ /* 0x000fe60000100600 */
[----:B------:R-:W-:Y:S02]  /*27460*/  @!P0 PRMT R40, R43, 0x5410, RZ ;  /* 0x000054102b288816 */ /* 0x000fe400000000ff */
[----:B------:R-:W-:Y:S02]  /*27470*/  ISETP.GE.U32.AND P0, PT, R199, R41, PT ;  /* 0x00000029c700720c */ /* 0x000fe40003f06070 */
[----:B------:R-:W-:Y:S01]  /*27480*/  LOP3.LUT R41, R82, 0xffff, RZ, 0xc0, !PT ;  /* 0x0000ffff52297812 */ /* 0x000fe200078ec0ff */
[----:B------:R-:W-:Y:S03]  /*27490*/  ST.E.U16 desc[UR4][R178.64+0x60], R40 ;  /* 0x00006028b2007985 */ /* 0x000fe6000c101504 */
[----:B------:R-:W-:Y:S04]  /*274a0*/  SHF.R.U32.HI R41, RZ, 0x8, R41 ;  /* 0x00000008ff297819 */ /* 0x000fe80000011629 */
[----:B------:R-:W-:Y:S02]  /*274b0*/  LOP3.LUT R43, R41, 0xffff, RZ, 0xc0, !PT ;  /* 0x0000ffff292b7812 */ /* 0x000fe400078ec0ff */
[C---:B------:R-:W-:Y:S04]  /*274c0*/  PRMT R41, R42.reuse, 0x7632, R41 ;  /* 0x000076322a297816 */ /* 0x040fe80000000029 */
[----:B-1----:R-:W-:Y:S01]  /*274d0*/  PRMT R120, R42, 0x5410, R41 ;  /* 0x000054102a787816 */ /* 0x002fe20000000029 */
[----:B---3--:R-:W-:Y:S05]  /*274e0*/  @!P6 HADD2 R93, -R3.H0_H0, -RZ.H0_H0 ;  /* 0xa00000ff035de230 */ /* 0x008fea0000000900 */
[----:B------:R-:W-:Y:S01]  /*274f0*/  PRMT R44, R93, 0x7610, R44 ;  /* 0x000076105d2c7816 */ /* 0x000fe2000000002c */
[----:B------:R1:W-:Y:S03]  /*27500*/  @!P6 STL.S16 [R1+0x1f4], R93 ;  /* 0x0001f45d0100e387 */ /* 0x0003e60000100600 */
[----:B------:R-:W-:Y:S02]  /*27510*/  @!P6 PRMT R3, R44, 0x5410, RZ ;  /* 0x000054102c03e816 */ /* 0x000fe400000000ff */
[----:B------:R-:W-:Y:S01]  /*27520*/  ISETP.GE.U32.AND P6, PT, R199, R43, PT ;  /* 0x0000002bc700720c */ /* 0x000fe20003fc6070 */
[----:B------:R-:W-:Y:S01]  /*27530*/  VIADD R43, R226, 0x2 ;  /* 0x00000002e22b7836 */ /* 0x000fe20000000000 */
[--C-:B------:R-:W-:Y:S01]  /*27540*/  SHF.R.U32.HI R44, RZ, 0x18, R82.reuse ;  /* 0x00000018ff2c7819 */ /* 0x100fe20000011652 */
[----:B------:R-:W-:Y:S01]  /*27550*/  ST.E.U16 desc[UR4][R178.64+0x62], R3 ;  /* 0x00006203b2007985 */ /* 0x000fe2000c101504 */
[----:B------:R-:W-:Y:S02]  /*27560*/  SHF.R.U32.HI R82, RZ, 0x10, R82 ;  /* 0x00000010ff527819 */ /* 0x000fe40000011652 */
[----:B------:R-:W-:Y:S02]  /*27570*/  LOP3.LUT R158, R203, R43, RZ, 0x3c, !PT ;  /* 0x0000002bcb9e7212 */ /* 0x000fe400078e3cff */
[----:B------:R-:W-:Y:S01]  /*27580*/  LOP3.LUT R43, R82, 0xff, RZ, 0xc0, !PT ;  /* 0x000000ff522b7812 */ /* 0x000fe200078ec0ff */
[----:B-1----:R-:W-:Y:S10]  /*27590*/  MUFU.EX2 R93, R239 ;  /* 0x000000ef005d7308 */ /* 0x002ff40000000800 */
[----:B------:R-:W1:Y:S02]  /*275a0*/  MUFU.EX2 R239, R250 ;  /* 0x000000fa00ef7308 */ /* 0x000e640000000800 */
[----:B-1----:R-:W-:Y:S04]  /*275b0*/  F2FP.F16.F32.PACK_AB R72, R239, R230 ;  /* 0x000000e6ef48723e */ /* 0x002fe800000000ff */
[----:B------:R-:W-:Y:S01]  /*275c0*/  PRMT R75, R72, 0x7632, R75 ;  /* 0x00007632484b7816 */ /* 0x000fe2000000004b */
[----:B--2---:R-:W-:Y:S05]  /*275d0*/  @!P1 HADD2 R89, -R42.H0_H0, -RZ.H0_H0 ;  /* 0xa00000ff2a599230 */ /* 0x004fea0000000900 */
[----:B------:R-:W-:Y:S01]  /*275e0*/  PRMT R83, R89, 0x7610, R83 ;  /* 0x0000761059537816 */ /* 0x000fe20000000053 */
[----:B------:R-:W-:Y:S03]  /*275f0*/  @!P1 STL.S16 [R1+0x20c], R89 ;  /* 0x00020c5901009387 */ /* 0x000fe60000100600 */
[----:B------:R-:W-:Y:S02]  /*27600*/  @!P1 PRMT R42, R83, 0x5410, RZ ;  /* 0x00005410532a9816 */ /* 0x000fe400000000ff */
[----:B------:R-:W-:Y:S03]  /*27610*/  ISETP.GE.U32.AND P1, PT, R199, R44, PT ;  /* 0x0000002cc700720c */ /* 0x000fe60003f26070 */
[----:B------:R-:W-:Y:S01]  /*27620*/  ST.E.U16 desc[UR4][R174.64+0x70], R42 ;  /* 0x0000702aae007985 */ /* 0x000fe2000c101504 */
[----:B----4-:R-:W-:Y:S05]  /*27630*/  @!P5 HADD2 R88, -R41.H0_H0, -RZ.H0_H0 ;  /* 0xa00000ff2958d230 */ /* 0x010fea0000000900 */
[----:B------:R-:W-:Y:S01]  /*27640*/  PRMT R45, R88, 0x7610, R45 ;  /* 0x00007610582d7816 */ /* 0x000fe2000000002d */
[----:B------:R1:W-:Y:S03]  /*27650*/  @!P5 STL.S16 [R1+0x208], R88 ;  /* 0x000208580100d387 */ /* 0x0003e60000100600 */
[----:B------:R-:W-:Y:S01]  /*27660*/  @!P5 PRMT R41, R45, 0x5410, RZ ;  /* 0x000054102d29d816 */ /* 0x000fe200000000ff */
[----:B------:R3:W2:Y:S01]  /*27670*/  LDL.S16 R119, [R1+0x204] ;  /* 0x0002040001777983 */ /* 0x0006a20000100600 */
[----:B------:R-:W-:Y:S01]  /*27680*/  ISETP.GE.U32.AND P5, PT, R199, R43, PT ;  /* 0x0000002bc700720c */ /* 0x000fe20003fa6070 */
[----:B------:R-:W-:Y:S01]  /*27690*/  FADD.FTZ R43, R91, R86 ;  /* 0x000000565b2b7221 */ /* 0x000fe20000010000 */
[----:B------:R-:W-:Y:S01]  /*276a0*/  FADD.FTZ R86, R87, R84 ;  /* 0x0000005457567221 */ /* 0x000fe20000010000 */
[----:B------:R3:W4:Y:S01]  /*276b0*/  LDL.S16 R129, [R1+0x248] ;  /* 0x0002480001817983 */ /* 0x0007220000100600 */
[----:B------:R-:W-:Y:S02]  /*276c0*/  FADD.FTZ R87, R90, R46 ;  /* 0x0000002e5a577221 */ /* 0x000fe40000010000 */
[----:B------:R-:W1:Y:S01]  /*276d0*/  MUFU.EX2 R46, R251 ;  /* 0x000000fb002e7308 */ /* 0x000e620000000800 */
[----:B------:R-:W3:Y:S04]  /*276e0*/  LDL.LU R155, [R1+0x10] ;  /* 0x00001000019b7983 */ /* 0x000ee80000300800 */
[----:B------:R2:W3:Y:S05]  /*276f0*/  LDL.S16 R128, [R1+0x22c] ;  /* 0x00022c0001807983 */ /* 0x0004ea0000100600 */
[----:B------:R-:W1:Y:S01]  /*27700*/  MUFU.EX2 R251, R38 ;  /* 0x0000002600fb7308 */ /* 0x000e620000000800 */
[----:B------:R-:W3:Y:S04]  /*27710*/  LDL.LU R127, [R1+0x24] ;  /* 0x00002400017f7983 */ /* 0x000ee80000300800 */
[----:B------:R-:W-:Y:S01]  /*27720*/  ST.E.U16 desc[UR4][R174.64+0x72], R41 ;  /* 0x00007229ae007985 */ /* 0x000fe2000c101504 */
[----:B-1----:R-:W-:Y:S01]  /*27730*/  LOP3.LUT R88, R158, R185, RZ, 0x3c, !PT ;  /* 0x000000b99e587212 */ /* 0x002fe200078e3cff */
[----:B------:R-:W-:Y:S04]  /*27740*/  FADD.FTZ R81, R46, R43 ;  /* 0x0000002b2e517221 */ /* 0x000fe80000010000 */
[----:B------:R-:W-:Y:S05]  /*27750*/  IMAD.WIDE.U32 R88, R88, -0x326172a9, RZ ;  /* 0xcd9e8d5758587825 */ /* 0x000fea00078e00ff */
[----:B------:R-:W-:Y:S02]  /*27760*/  LOP3.LUT R82, R89, R215, R192, 0x96, !PT ;  /* 0x000000d759527212 */ /* 0x000fe400078e96c0 */
[-CC-:B------:R-:W-:Y:S02]  /*27770*/  LOP3.LUT R44, R181, R214.reuse, R88.reuse, 0x96, !PT ;  /* 0x000000d6b52c7212 */ /* 0x180fe400078e9658 */
[----:B------:R-:W-:Y:S01]  /*27780*/  LOP3.LUT R88, R183, R214, R88, 0x96, !PT ;  /* 0x000000d6b7587212 */ /* 0x000fe200078e9658 */
[----:B------:R-:W-:Y:S01]  /*27790*/  IMAD.WIDE.U32 R82, R82, -0x2daee0ad, RZ ;  /* 0xd2511f5352527825 */ /* 0x000fe200078e00ff */
[----:B------:R-:W-:Y:S03]  /*277a0*/  F2FP.F16.F32.PACK_AB R40, R252, R251 ;  /* 0x000000fbfc28723e */ /* 0x000fe600000000ff */
[----:B------:R-:W-:Y:S01]  /*277b0*/  IMAD.WIDE.U32 R44, R44, -0x2daee0ad, RZ ;  /* 0xd2511f532c2c7825 */ /* 0x000fe200078e00ff */
[----:B------:R-:W-:Y:S02]  /*277c0*/  LOP3.LUT R84, R83, R216, R186, 0x96, !PT ;  /* 0x000000d853547212 */ /* 0x000fe400078e96ba */
[----:B------:R-:W-:Y:S02]  /*277d0*/  PRMT R3, R40, 0x7632, R3 ;  /* 0x0000763228037816 */ /* 0x000fe40000000003 */
[----:B------:R-:W-:Y:S01]  /*277e0*/  LOP3.LUT R45, R45, R221, R82, 0x96, !PT ;  /* 0x000000dd2d2d7212 */ /* 0x000fe200078e9652 */
[----:B------:R-:W-:Y:S05]  /*277f0*/  IMAD.WIDE.U32 R84, R84, -0x326172a9, RZ ;  /* 0xcd9e8d5754547825 */ /* 0x000fea00078e00ff */
[----:B------:R-:W-:Y:S05]  /*27800*/  LOP3.LUT R82, R85, R211, R180, 0x96, !PT ;  /* 0x000000d355527212 */ /* 0x000fea00078e96b4 */
[----:B------:R-:W-:Y:S05]  /*27810*/  IMAD.WIDE.U32 R82, R82, -0x2daee0ad, RZ ;  /* 0xd2511f5352527825 */ /* 0x000fea00078e00ff */
[----:B------:R-:W-:Y:S01]  /*27820*/  LOP3.LUT R85, R83, R219, R44, 0x96, !PT ;  /* 0x000000db53557212 */ /* 0x000fe200078e962c */
[----:B------:R-:W-:Y:S05]  /*27830*/  IMAD.WIDE.U32 R44, R45, -0x326172a9, RZ ;  /* 0xcd9e8d572d2c7825 */ /* 0x000fea00078e00ff */
[----:B------:R-:W-:Y:S01]  /*27840*/  LOP3.LUT R90, R45, R220, R84, 0x96, !PT ;  /* 0x000000dc2d5a7212 */ /* 0x000fe200078e9654 */
[----:B------:R-:W-:Y:S04]  /*27850*/  IMAD.WIDE.U32 R84, R85, -0x326172a9, RZ ;  /* 0xcd9e8d5755547825 */ /* 0x000fe800078e00ff */
[----:B------:R-:W-:Y:S01]  /*27860*/  FADD.FTZ R45, R57, R86 ;  /* 0x00000056392d7221 */ /* 0x000fe20000010000 */
[----:B------:R-:W-:Y:S01]  /*27870*/  F2FP.F16.F32.PACK_AB R57, R58, R57 ;  /* 0x000000393a39723e */ /* 0x000fe200000000ff */
[----:B------:R-:W-:Y:S01]  /*27880*/  IMAD.WIDE.U32 R90, R90, -0x2daee0ad, RZ ;  /* 0xd2511f535a5a7825 */ /* 0x000fe200078e00ff */
[----:B------:R-:W-:Y:S01]  /*27890*/  LOP3.LUT R94, R85, R218, R44, 0x96, !PT ;  /* 0x000000da555e7212 */ /* 0x000fe200078e962c */
[----:B------:R-:W1:Y:S01]  /*278a0*/  MUFU.EX2 R86, R233 ;  /* 0x000000e900567308 */ /* 0x000e620000000800 */
[----:B------:R-:W-:Y:S01]  /*278b0*/  F2FP.F16.F32.PACK_AB R44, R124, R46 ;  /* 0x0000002e7c2c723e */ /* 0x000fe200000000ff */
[----:B------:R-:W-:Y:S01]  /*278c0*/  FADD.FTZ R58, R58, R45 ;  /* 0x0000002d3a3a7221 */ /* 0x000fe20000010000 */
[----:B------:R-:W-:Y:S02]  /*278d0*/  LOP3.LUT R82, R91, R217, R82, 0x96, !PT ;  /* 0x000000d95b527212 */ /* 0x000fe400078e9652 */
[----:B------:R-:W-:Y:S05]  /*278e0*/  PRMT R43, R44, 0x7632, R43 ;  /* 0x000076322c2b7816 */ /* 0x000fea000000002b */
[----:B------:R-:W3:Y:S01]  /*278f0*/  MUFU.EX2 R85, R238 ;  /* 0x000000ee00557308 */ /* 0x000ee20000000800 */
[----:B------:R-:W-:Y:S05]  /*27900*/  IMAD.WIDE.U32 R82, R82, -0x326172a9, RZ ;  /* 0xcd9e8d5752527825 */ /* 0x000fea00078e00ff */
[----:B------:R-:W-:Y:S02]  /*27910*/  LOP3.LUT R54, R83, R222, R84, 0x96, !PT ;  /* 0x000000de53367212 */ /* 0x000fe400078e9654 */
[----:B------:R-:W-:Y:S01]  /*27920*/  LOP3.LUT R140, R82, 0xff, RZ, 0xc0, !PT ;  /* 0x000000ff528c7812 */ /* 0x000fe200078ec0ff */
[----:B-1----:R-:W-:Y:S01]  /*27930*/  FADD.FTZ R58, R86, R58 ;  /* 0x0000003a563a7221 */ /* 0x002fe20000010000 */
[C---:B------:R-:W-:Y:S02]  /*27940*/  LOP3.LUT R46, R54.reuse, 0xff, RZ, 0xc0, !PT ;  /* 0x000000ff362e7812 */ /* 0x040fe400078ec0ff */
[----:B------:R-:W-:Y:S02]  /*27950*/  LOP3.LUT R45, R54, 0xffff, RZ, 0xc0, !PT ;  /* 0x0000ffff362d7812 */ /* 0x000fe400078ec0ff */
[----:B------:R-:W-:Y:S02]  /*27960*/  SHF.R.U32.HI R71, RZ, 0x18, R82 ;  /* 0x00000018ff477819 */ /* 0x000fe40000011652 */
[----:B------:R-:W-:Y:S04]  /*27970*/  SHF.R.U32.HI R45, RZ, 0x8, R45 ;  /* 0x00000008ff2d7819 */ /* 0x000fe8000001162d */
[----:B------:R-:W-:Y:S01]  /*27980*/  LOP3.LUT R45, R45, 0xffff, RZ, 0xc0, !PT ;  /* 0x0000ffff2d2d7812 */ /* 0x000fe200078ec0ff */
[----:B--2---:R-:W-:Y:S02]  /*27990*/  @!P3 HADD2 R119, -R44.H0_H0, -RZ.H0_H0 ;  /* 0xa00000ff2c77b230 */ /* 0x004fe40000000900 */
[----:B----4-:R-:W-:Y:S03]  /*279a0*/  @!P2 HADD2 R129, -R43.H0_H0, -RZ.H0_H0 ;  /* 0xa00000ff2b81a230 */ /* 0x010fe60000000900 */
[----:B------:R-:W-:Y:S01]  /*279b0*/  PRMT R55, R119, 0x7610, R55 ;  /* 0x0000761077377816 */ /* 0x000fe20000000037 */
[----:B------:R1:W-:Y:S01]  /*279c0*/  @!P3 STL.S16 [R1+0x204], R119 ;  /* 0x000204770100b387 */ /* 0x0003e20000100600 */
[----:B---3--:R-:W2:Y:S01]  /*279d0*/  MUFU.EX2 R84, R155 ;  /* 0x0000009b00547308 */ /* 0x008ea20000000800 */
[----:B------:R-:W-:Y:S02]  /*279e0*/  PRMT R91, R129, 0x7610, R91 ;  /* 0x00007610815b7816 */ /* 0x000fe4000000005b */
[----:B------:R3:W4:Y:S04]  /*279f0*/  LDL.S16 R131, [R1+0x1f0] ;  /* 0x0001f00001837983 */ /* 0x0007280000100600 */
[----:B------:R3:W3:Y:S04]  /*27a00*/  LDL.S16 R130, [R1+0x1ec] ;  /* 0x0001ec0001827983 */ /* 0x0006e80000100600 */
[----:B------:R-:W3:Y:S04]  /*27a10*/  LDL.LU R154, [R1+0x4] ;  /* 0x00000400019a7983 */ /* 0x000ee80000300800 */
[----:B------:R-:W-:Y:S04]  /*27a20*/  @!P2 STL.S16 [R1+0x248], R129 ;  /* 0x000248810100a387 */ /* 0x000fe80000100600 */
[----:B------:R2:W3:Y:S01]  /*27a30*/  LDL.S16 R132, [R1+0x1e8] ;  /* 0x0001e80001847983 */ /* 0x0004e20000100600 */
[----:B-1----:R-:W-:Y:S02]  /*27a40*/  PRMT R119, R44, 0x5410, R43 ;  /* 0x000054102c777816 */ /* 0x002fe4000000002b */
[----:B------:R-:W-:Y:S01]  /*27a50*/  @!P3 PRMT R44, R55, 0x5410, RZ ;  /* 0x00005410372cb816 */ /* 0x000fe200000000ff */
[----:B------:R-:W-:Y:S01]  /*27a60*/  FADD.FTZ R55, R85, R92 ;  /* 0x0000005c55377221 */ /* 0x000fe20000010000 */
[----:B------:R-:W-:Y:S02]  /*27a70*/  ISETP.GE.U32.AND P3, PT, R199, R46, PT ;  /* 0x0000002ec700720c */ /* 0x000fe40003f66070 */
[----:B------:R-:W-:Y:S01]  /*27a80*/  F2FP.F16.F32.PACK_AB R46, R93, R85 ;  /* 0x000000555d2e723e */ /* 0x000fe200000000ff */
[----:B------:R-:W-:Y:S01]  /*27a90*/  ST.E.U16 desc[UR4][R172.64+0x70], R44 ;  /* 0x0000702cac007985 */ /* 0x000fe2000c101504 */
[----:B------:R-:W-:Y:S01]  /*27aa0*/  @!P2 PRMT R43, R91, 0x5410, RZ ;  /* 0x000054105b2ba816 */ /* 0x000fe200000000ff */
[----:B------:R-:W-:Y:S01]  /*27ab0*/  FADD.FTZ R91, R124, R81 ;  /* 0x000000517c5b7221 */ /* 0x000fe20000010000 */
[----:B------:R-:W-:Y:S01]  /*27ac0*/  ISETP.GE.U32.AND P2, PT, R199, R45, PT ;  /* 0x0000002dc700720c */ /* 0x000fe20003f46070 */
[----:B------:R-:W-:Y:S01]  /*27ad0*/  @!P0 HADD2 R128, -R46.H0_H0, -RZ.H0_H0 ;  /* 0xa00000ff2e808230 */ /* 0x000fe20000000900 */
[----:B------:R-:W-:Y:S01]  /*27ae0*/  PRMT R45, R46, 0x7632, R45 ;  /* 0x000076322e2d7816 */ /* 0x000fe2000000002d */
[----:B------:R-:W-:Y:S01]  /*27af0*/  ST.E.U16 desc[UR4][R172.64+0x72], R43 ;  /* 0x0000722bac007985 */ /* 0x000fe2000c101504 */
[----:B------:R-:W-:Y:S01]  /*27b00*/  FADD.FTZ R93, R93, R55 ;  /* 0x000000375d5d7221 */ /* 0x000fe20000010000 */
[----:B------:R-:W-:Y:S01]  /*27b10*/  SHF.R.U32.HI R55, RZ, 0x18, R54 ;  /* 0x00000018ff377819 */ /* 0x000fe20000011636 */
[----:B------:R-:W-:Y:S01]  /*27b20*/  FADD.FTZ R85, R125, R87 ;  /* 0x000000577d557221 */ /* 0x000fe20000010000 */
[----:B------:R-:W-:Y:S01]  /*27b30*/  PRMT R92, R128, 0x7610, R92 ;  /* 0x00007610805c7816 */ /* 0x000fe2000000005c */
[----:B------:R1:W-:Y:S01]  /*27b40*/  @!P0 STL.S16 [R1+0x22c], R128 ;  /* 0x00022c8001008387 */ /* 0x0003e20000100600 */
[----:B------:R-:W-:Y:S01]  /*27b50*/  PRMT R125, R46, 0x5410, R45 ;  /* 0x000054102e7d7816 */ /* 0x000fe2000000002d */
[----:B--2---:R-:W-:Y:S01]  /*27b60*/  FADD.FTZ R85, R84, R85 ;  /* 0x0000005554557221 */ /* 0x004fe20000010000 */
[----:B------:R-:W-:Y:S02]  /*27b70*/  @!P0 PRMT R46, R92, 0x5410, RZ ;  /* 0x000054105c2e8816 */ /* 0x000fe400000000ff */
[----:B------:R-:W-:Y:S01]  /*27b80*/  ISETP.GE.U32.AND P0, PT, R199, R55, PT ;  /* 0x00000037c700720c */ /* 0x000fe20003f06070 */
[----:B------:R-:W-:Y:S01]  /*27b90*/  MUFU.EX2 R92, R236 ;  /* 0x000000ec005c7308 */ /* 0x000fe20000000800 */
[----:B------:R-:W-:Y:S01]  /*27ba0*/  PRMT R55, R57, 0x7632, R55 ;  /* 0x0000763239377816 */ /* 0x000fe20000000037 */
[----:B------:R-:W-:Y:S01]  /*27bb0*/  ST.E.U16 desc[UR4][R176.64+0x6e], R46 ;  /* 0x00006e2eb0007985 */ /* 0x000fe2000c101504 */
[----:B------:R-:W-:Y:S04]  /*27bc0*/  SHF.R.U32.HI R54, RZ, 0x10, R54 ;  /* 0x00000010ff367819 */ /* 0x000fe80000011636 */
[----:B------:R-:W-:Y:S03]  /*27bd0*/  LOP3.LUT R54, R54, 0xff, RZ, 0xc0, !PT ;  /* 0x000000ff36367812 */ /* 0x000fe600078ec0ff */
[----:B-1----:R1:W2:Y:S02]  /*27be0*/  MUFU.EX2 R128, R127 ;  /* 0x0000007f00807308 */ /* 0x0022a40000000800 */
[----:B-1----:R-:W2:Y:S04]  /*27bf0*/  LDL.LU R127, [R1+0x8] ;  /* 0x00000800017f7983 */ /* 0x002ea80000300800 */
[----:B------:R1:W2:Y:S01]  /*27c00*/  LDL.S16 R129, [R1+0x26c] ;  /* 0x00026c0001817983 */ /* 0x0002a20000100600 */
[----:B----4-:R-:W-:Y:S02]  /*27c10*/  @!P6 HADD2 R131, -R45.H0_H0, -RZ.H0_H0 ;  /* 0xa00000ff2d83e230 */ /* 0x010fe40000000900 */
[----:B---3--:R-:W-:Y:S03]  /*27c20*/  @!P5 HADD2 R130, -R57.H0_H0, -RZ.H0_H0 ;  /* 0xa00000ff3982d230 */ /* 0x008fe60000000900 */
[----:B------:R-:W-:Y:S01]  /*27c30*/  PRMT R124, R131, 0x7610, R124 ;  /* 0x00007610837c7816 */ /* 0x000fe2000000007c */
[----:B------:R3:W-:Y:S01]  /*27c40*/  @!P6 STL.S16 [R1+0x1f0], R131 ;  /* 0x0001f0830100e387 */ /* 0x0007e20000100600 */
[----:B------:R-:W-:Y:S03]  /*27c50*/  PRMT R133, R130, 0x7610, R133 ;  /* 0x0000761082857816 */ /* 0x000fe60000000085 */
[----:B------:R4:W-:Y:S01]  /*27c60*/  @!P5 STL.S16 [R1+0x1ec], R130 ;  /* 0x0001ec820100d387 */ /* 0x0009e20000100600 */
[----:B------:R-:W-:Y:S02]  /*27c70*/  @!P6 PRMT R45, R124, 0x5410, RZ ;  /* 0x000054107c2de816 */ /* 0x000fe400000000ff */
[----:B------:R-:W-:Y:S01]  /*27c80*/  PRMT R124, R57, 0x5410, R55 ;  /* 0x00005410397c7816 */ /* 0x000fe20000000037 */
[----:B------:R1:W4:Y:S01]  /*27c90*/  LDL.S16 R134, [R1+0x244] ;  /* 0x0002440001867983 */ /* 0x0003220000100600 */
[----:B------:R-:W-:Y:S01]  /*27ca0*/  @!P5 PRMT R57, R133, 0x5410, RZ ;  /* 0x000054108539d816 */ /* 0x000fe200000000ff */
[----:B------:R-:W-:Y:S01]  /*27cb0*/  @!P1 HADD2 R132, -R55.H0_H0, -RZ.H0_H0 ;  /* 0xa00000ff37849230 */ /* 0x000fe20000000900 */
[C---:B------:R-:W-:Y:S01]  /*27cc0*/  ISETP.GE.U32.AND P5, PT, R199.reuse, R54, PT ;  /* 0x00000036c700720c */ /* 0x040fe20003fa6070 */
[----:B------:R-:W-:Y:S01]  /*27cd0*/  ST.E.U16 desc[UR4][R176.64+0x70], R45 ;  /* 0x0000702db0007985 */ /* 0x000fe2000c101504 */
[C---:B--2---:R-:W-:Y:S01]  /*27ce0*/  F2FP.F16.F32.PACK_AB R54, R128.reuse, R84 ;  /* 0x000000548036723e */ /* 0x044fe200000000ff */
[----:B------:R-:W-:Y:S01]  /*27cf0*/  FADD.FTZ R128, R128, R85 ;  /* 0x0000005580807221 */ /* 0x000fe20000010000 */
[C---:B------:R-:W-:Y:S01]  /*27d00*/  F2FP.F16.F32.PACK_AB R84, R92.reuse, R86 ;  /* 0x000000565c54723e */ /* 0x040fe200000000ff */
[----:B------:R-:W-:Y:S01]  /*27d10*/  FADD.FTZ R92, R92, R58 ;  /* 0x0000003a5c5c7221 */ /* 0x000fe20000010000 */
[----:B------:R-:W-:Y:S01]  /*27d20*/  LOP3.LUT R58, R82, 0xffff, RZ, 0xc0, !PT ;  /* 0x0000ffff523a7812 */ /* 0x000fe200078ec0ff */
[----:B------:R-:W-:Y:S01]  /*27d30*/  ST.E.U16 desc[UR4][R178.64+0x70], R57 ;  /* 0x00007039b2007985 */ /* 0x000fe2000c101504 */
[----:B------:R-:W-:Y:S02]  /*27d40*/  PRMT R81, R54, 0x7632, R81 ;  /* 0x0000763236517816 */ /* 0x000fe40000000051 */
[----:B------:R-:W-:Y:S02]  /*27d50*/  SHF.R.U32.HI R58, RZ, 0x8, R58 ;  /* 0x00000008ff3a7819 */ /* 0x000fe4000001163a */
[----:B------:R-:W-:Y:S02]  /*27d60*/  SHF.R.U32.HI R82, RZ, 0x10, R82 ;  /* 0x00000010ff527819 */ /* 0x000fe40000011652 */
[----:B------:R-:W-:Y:S01]  /*27d70*/  LOP3.LUT R138, R58, 0xffff, RZ, 0xc0, !PT ;  /* 0x0000ffff3a8a7812 */ /* 0x000fe200078ec0ff */
[----:B---3--:R1:W2:Y:S01]  /*27d80*/  LDL.S16 R131, [R1+0x27c] ;  /* 0x00027c0001837983 */ /* 0x0082a20000100600 */
[----:B------:R-:W-:Y:S02]  /*27d90*/  LOP3.LUT R58, R82, 0xff, RZ, 0xc0, !PT ;  /* 0x000000ff523a7812 */ /* 0x000fe400078ec0ff */
[----:B------:R-:W-:Y:S01]  /*27da0*/  PRMT R87, R132, 0x7610, R87 ;  /* 0x0000761084577816 */ /* 0x000fe20000000057 */
[----:B------:R3:W-:Y:S01]  /*27db0*/  @!P1 STL.S16 [R1+0x1e8], R132 ;  /* 0x0001e88401009387 */ /* 0x0007e20000100600 */
[----:B------:R-:W-:Y:S01]  /*27dc0*/  ISETP.GE.U32.AND P4, PT, R199, R58, PT ;  /* 0x0000003ac700720c */ /* 0x000fe20003f86070 */
[----:B----4-:R-:W4:Y:S01]  /*27dd0*/  MUFU.EX2 R130, R154 ;  /* 0x0000009a00827308 */ /* 0x010f220000000800 */
[----:B------:R-:W-:Y:S01]  /*27de0*/  @!P1 PRMT R55, R87, 0x5410, RZ ;  /* 0x0000541057379816 */ /* 0x000fe200000000ff */
[----:B------:R1:W2:Y:S01]  /*27df0*/  LDL.S16 R133, [R1+0x240] ;  /* 0x0002400001857983 */ /* 0x0002a20000100600 */
[----:B------:R-:W-:Y:S03]  /*27e00*/  ISETP.GE.U32.AND P1, PT, R199, R71, PT ;  /* 0x00000047c700720c */ /* 0x000fe60003f26070 */
[----:B------:R-:W-:Y:S01]  /*27e10*/  ST.E.U16 desc[UR4][R178.64+0x72], R55 ;  /* 0x00007237b2007985 */ /* 0x000fe2000c101504 */
[----:B----4-:R-:W-:Y:S03]  /*27e20*/  FADD.FTZ R85, R130, R91 ;  /* 0x0000005b82557221 */ /* 0x010fe60000010000 */
[----:B---3--:R-:W-:Y:S10]  /*27e30*/  MUFU.EX2 R132, R245 ;  /* 0x000000f500847308 */ /* 0x008ff40000000800 */
[----:B------:R-:W-:Y:S10]  /*27e40*/  MUFU.EX2 R245, R171 ;  /* 0x000000ab00f57308 */ /* 0x000ff40000000800 */
[----:B------:R-:W3:Y:S01]  /*27e50*/  MUFU.EX2 R127, R127 ;  /* 0x0000007f007f7308 */ /* 0x000ee20000000800 */
[----:B------:R-:W-:Y:S05]  /*27e60*/  @!P3 HADD2 R129, -R54.H0_H0, -RZ.H0_H0 ;  /* 0xa00000ff3681b230 */ /* 0x000fea0000000900 */
[----:B------:R-:W-:Y:S01]  /*27e70*/  PRMT R86, R129, 0x7610, R86 ;  /* 0x0000761081567816 */ /* 0x000fe20000000056 */
[----:B------:R4:W-:Y:S01]  /*27e80*/  @!P3 STL.S16 [R1+0x26c], R129 ;  /* 0x00026c810100b387 */ /* 0x0009e20000100600 */
[C---:B---3--:R-:W-:Y:S01]  /*27e90*/  F2FP.F16.F32.PACK_AB R83, R127.reuse, R130 ;  /* 0x000000827f53723e */ /* 0x048fe200000000ff */
[----:B------:R-:W-:Y:S01]  /*27ea0*/  FADD.FTZ R127, R127, R85 ;  /* 0x000000557f7f7221 */ /* 0x000fe20000010000 */
[----:B------:R-:W-:Y:S02]  /*27eb0*/  FADD.FTZ R85, R132, R93 ;  /* 0x0000005d84557221 */ /* 0x000fe40000010000 */
[----:B------:R-:W-:Y:S02]  /*27ec0*/  PRMT R82, R83, 0x7632, R82 ;  /* 0x0000763253527816 */ /* 0x000fe40000000052 */
[----:B----4-:R-:W-:Y:S02]  /*27ed0*/  PRMT R129, R54, 0x5410, R81 ;  /* 0x0000541036817816 */ /* 0x010fe40000000051 */
[----:B------:R-:W-:Y:S01]  /*27ee0*/  @!P3 PRMT R54, R86, 0x5410, RZ ;  /* 0x000054105636b816 */ /* 0x000fe200000000ff */
[----:B------:R-:W-:Y:S04]  /*27ef0*/  IMAD.WIDE.U32 R86, R94, -0x2daee0ad, RZ ;  /* 0xd2511f535e567825 */ /* 0x000fe800078e00ff */
[----:B------:R-:W-:Y:S01]  /*27f00*/  ST.E.U16 desc[UR4][R174.64+0x80], R54 ;  /* 0x00008036ae007985 */ /* 0x000fe2000c101504 */
[--C-:B------:R-:W-:Y:S02]  /*27f10*/  SHF.R.U32.HI R135, RZ, 0x10, R86.reuse ;  /* 0x00000010ff877819 */ /* 0x100fe40000011656 */
[----:B------:R-:W-:Y:S02]  /*27f20*/  SHF.R.U32.HI R141, RZ, 0x18, R86 ;  /* 0x00000018ff8d7819 */ /* 0x000fe40000011656 */
[----:B------:R-:W-:Y:S04]  /*27f30*/  LOP3.LUT R71, R87, R223, R90, 0x96, !PT ;  /* 0x000000df57477212 */ /* 0x000fe800078e965a */
[----:B------:R-:W-:Y:S02]  /*27f40*/  SHF.R.U32.HI R58, RZ, 0x18, R71 ;  /* 0x00000018ff3a7819 */ /* 0x000fe40000011647 */
[----:B------:R-:W-:Y:S01]  /*27f50*/  LOP3.LUT R139, R71, 0xff, RZ, 0xc0, !PT ;  /* 0x000000ff478b7812 */ /* 0x000fe200078ec0ff */
[----:B------:R-:W-:Y:S05]  /*27f60*/  @!P5 HADD2 R134, -R83.H0_H0, -RZ.H0_H0 ;  /* 0xa00000ff5386d230 */ /* 0x000fea0000000900 */
[----:B------:R-:W-:Y:S01]  /*27f70*/  PRMT R94, R134, 0x7610, R94 ;  /* 0x00007610865e7816 */ /* 0x000fe2000000005e */
[----:B--2---:R-:W-:Y:S05]  /*27f80*/  @!P2 HADD2 R131, -R81.H0_H0, -RZ.H0_H0 ;  /* 0xa00000ff5183a230 */ /* 0x004fea0000000900 */
[----:B------:R-:W-:Y:S01]  /*27f90*/  PRMT R130, R131, 0x7610, R130 ;  /* 0x0000761083827816 */ /* 0x000fe20000000082 */
[----:B------:R2:W-:Y:S01]  /*27fa0*/  @!P2 STL.S16 [R1+0x27c], R131 ;  /* 0x00027c830100a387 */ /* 0x0005e20000100600 */
[----:B------:R-:W-:Y:S02]  /*27fb0*/  @!P0 HADD2 R133, -R82.H0_H0, -RZ.H0_H0 ;  /* 0xa00000ff52858230 */ /* 0x000fe40000000900 */
[----:B------:R-:W-:Y:S01]  /*27fc0*/  @!P2 PRMT R81, R130, 0x5410, RZ ;  /* 0x000054108251a816 */ /* 0x000fe200000000ff */
[----:B------:R3:W-:Y:S01]  /*27fd0*/  @!P5 STL.S16 [R1+0x244], R134 ;  /* 0x000244860100d387 */ /* 0x0007e20000100600 */
[----:B------:R-:W-:Y:S02]  /*27fe0*/  PRMT R130, R83, 0x5410, R82 ;  /* 0x0000541053827816 */ /* 0x000fe40000000052 */
[----:B------:R-:W-:Y:S01]  /*27ff0*/  PRMT R91, R133, 0x7610, R91 ;  /* 0x00007610855b7816 */ /* 0x000fe2000000005b */
[----:B------:R4:W-:Y:S01]  /*28000*/  @!P0 STL.S16 [R1+0x240], R133 ;  /* 0x0002408501008387 */ /* 0x0009e20000100600 */
[----:B------:R-:W-:Y:S02]  /*28010*/  @!P5 PRMT R83, R94, 0x5410, RZ ;  /* 0x000054105e53d816 */ /* 0x000fe400000000ff */
[----:B------:R-:W-:Y:S01]  /*28020*/  @!P0 PRMT R82, R91, 0x5410, RZ ;  /* 0x000054105b528816 */ /* 0x000fe200000000ff */
[----:B------:R1:W4:Y:S01]  /*28030*/  LDL.S16 R149, [R1+0x2b0] ;  /* 0x0002b00001957983 */ /* 0x0003220000100600 */
[C---:B------:R-:W-:Y:S02]  /*28040*/  LOP3.LUT R91, R86.reuse, 0xff, RZ, 0xc0, !PT ;  /* 0x000000ff565b7812 */ /* 0x040fe400078ec0ff */
[----:B------:R-:W-:Y:S01]  /*28050*/  LOP3.LUT R94, R86, 0xffff, RZ, 0xc0, !PT ;  /* 0x0000ffff565e7812 */ /* 0x000fe200078ec0ff */
[----:B------:R1:W4:Y:S01]  /*28060*/  LDL.S16 R148, [R1+0x2d8] ;  /* 0x0002d80001947983 */ /* 0x0003220000100600 */
[----:B------:R-:W-:Y:S02]  /*28070*/  LOP3.LUT R86, R89, R215, R190, 0x96, !PT ;  /* 0x000000d759567212 */ /* 0x000fe400078e96be */
[C---:B------:R-:W-:Y:S01]  /*28080*/  ISETP.GE.U32.AND P0, PT, R199.reuse, R58, PT ;  /* 0x0000003ac700720c */ /* 0x040fe20003f06070 */
[----:B------:R-:W-:Y:S01]  /*28090*/  FADD.FTZ R58, R136, R92 ;  /* 0x0000005c883a7221 */ /* 0x000fe20000010000 */
[----:B------:R-:W-:Y:S01]  /*280a0*/  ISETP.GE.U32.AND P3, PT, R199, R91, PT ;  /* 0x0000005bc700720c */ /* 0x000fe20003f66070 */
[----:B------:R-:W-:Y:S01]  /*280b0*/  IMAD.WIDE.U32 R86, R86, -0x2daee0ad, RZ ;  /* 0xd2511f5356567825 */ /* 0x000fe200078e00ff */
[----:B------:R1:W4:Y:S01]  /*280c0*/  LDL.S16 R151, [R1+0x298] ;  /* 0x0002980001977983 */ /* 0x0003220000100600 */
[----:B--2---:R-:W2:Y:S03]  /*280d0*/  MUFU.EX2 R131, R249 ;  /* 0x000000f900837308 */ /* 0x004ea60000000800 */
[----:B------:R-:W-:Y:S01]  /*280e0*/  LOP3.LUT R92, R87, R216, R212, 0x96, !PT ;  /* 0x000000d8575c7212 */ /* 0x000fe200078e96d4 */
[----:B------:R1:W4:Y:S04]  /*280f0*/  LDL.S16 R147, [R1+0x2ac] ;  /* 0x0002ac0001937983 */ /* 0x0003280000100600 */
[----:B------:R-:W-:Y:S01]  /*28100*/  @P0 LOP3.LUT R200, R200, 0x20000, RZ, 0xfc, !PT ;  /* 0x00020000c8c80812 */ /* 0x000fe200078efcff */
[----:B------:R-:W4:Y:S01]  /*28110*/  LDL.LU R155, [R1+0x70] ;  /* 0x00007000019b7983 */ /* 0x000f220000300800 */
[----:B------:R-:W-:Y:S01]  /*28120*/  ISETP.GE.U32.AND P0, PT, R199, R138, PT ;  /* 0x0000008ac700720c */ /* 0x000fe20003f06070 */
[----:B---3--:R-:W3:Y:S01]  /*28130*/  MUFU.EX2 R134, R244 ;  /* 0x000000f400867308 */ /* 0x008ee20000000800 */
[----:B------:R-:W-:Y:S01]  /*28140*/  LOP3.LUT R200, R200, 0xfffbffff, RZ, 0xc0, !PT ;  /* 0xfffbffffc8c87812 */ /* 0x000fe200078ec0ff */
[----:B------:R-:W3:Y:S01]  /*28150*/  LDL.LU R154, [R1+0x6c] ;  /* 0x00006c00019a7983 */ /* 0x000ee20000300800 */
[----:B------:R-:W-:Y:S03]  /*28160*/  IMAD.WIDE.U32 R92, R92, -0x326172a9, RZ ;  /* 0xcd9e8d575c5c7825 */ /* 0x000fe600078e00ff */
[----:B------:R-:W-:Y:S01]  /*28170*/  @P3 LOP3.LUT R200, R200, 0x40000, RZ, 0xfc, !PT ;  /* 0x00040000c8c83812 */ /* 0x000fe200078efcff */
[----:B------:R-:W-:Y:S01]  /*28180*/  ST.E.U16 desc[UR4][R174.64+0x82], R81 ;  /* 0x00008251ae007985 */ /* 0x000fe2000c101504 */
[----:B--2---:R-:W-:Y:S01]  /*28190*/  F2FP.F16.F32.PACK_AB R90, R131, R132 ;  /* 0x00000084835a723e */ /* 0x004fe200000000ff */
[----:B----4-:R-:W-:Y:S01]  /*281a0*/  IMAD.WIDE.U32 R132, R88, -0x2daee0ad, RZ ;  /* 0xd2511f5358847825 */ /* 0x010fe200078e00ff */
[----:B------:R-:W-:Y:S01]  /*281b0*/  ISETP.GE.U32.AND P3, PT, R199, R140, PT ;  /* 0x0000008cc700720c */ /* 0x000fe20003f66070 */
[----:B------:R-:W-:Y:S01]  /*281c0*/  ST.E.U16 desc[UR4][R172.64+0x82], R82 ;  /* 0x00008252ac007985 */ /* 0x000fe2000c101504 */
[----:B------:R-:W-:Y:S01]  /*281d0*/  PRMT R89, R90, 0x7632, R89 ;  /* 0x000076325a597816 */ /* 0x000fe20000000059 */
[----:B------:R-:W-:Y:S01]  /*281e0*/  FADD.FTZ R131, R131, R85 ;  /* 0x0000005583837221 */ /* 0x000fe20000010000 */
[----:B------:R-:W-:Y:S01]  /*281f0*/  LOP3.LUT R85, R133, R221, R86, 0x96, !PT ;  /* 0x000000dd85557212 */ /* 0x000fe200078e9656 */
[----:B------:R-:W-:Y:S01]  /*28200*/  ST.E.U16 desc[UR4][R172.64+0x80], R83 ;  /* 0x00008053ac007985 */ /* 0x000fe2000c101504 */
[----:B------:R-:W-:Y:S01]  /*28210*/  LOP3.LUT R86, R93, R211, R182, 0x96, !PT ;  /* 0x000000d35d567212 */ /* 0x000fe200078e96b6 */
[C---:B---3--:R-:W-:Y:S01]  /*28220*/  FADD.FTZ R187, R134.reuse, R58 ;  /* 0x0000003a86bb7221 */ /* 0x048fe20000010000 */
[----:B------:R-:W-:Y:S02]  /*28230*/  F2FP.F16.F32.PACK_AB R88, R134, R136 ;  /* 0x000000888658723e */ /* 0x000fe400000000ff */
[----:B------:R-:W-:Y:S01]  /*28240*/  SHF.R.U32.HI R58, RZ, 0x10, R71 ;  /* 0x00000010ff3a7819 */ /* 0x000fe20000011647 */
[----:B------:R-:W-:Y:S01]  /*28250*/  IMAD.WIDE.U32 R86, R86, -0x2daee0ad, RZ ;  /* 0xd2511f5356567825 */ /* 0x000fe200078e00ff */
[----:B------:R-:W-:Y:S02]  /*28260*/  PRMT R134, R90, 0x5410, R89 ;  /* 0x000054105a867816 */ /* 0x000fe40000000059 */
[----:B------:R-:W-:Y:S02]  /*28270*/  LOP3.LUT R58, R58, 0xff, RZ, 0xc0, !PT ;  /* 0x000000ff3a3a7812 */ /* 0x000fe400078ec0ff */
[----:B------:R-:W-:Y:S01]  /*28280*/  LOP3.LUT R87, R87, R219, R132, 0x96, !PT ;  /* 0x000000db57577212 */ /* 0x000fe200078e9684 */
[----:B------:R-:W-:Y:S01]  /*28290*/  IMAD.WIDE.U32 R132, R85, -0x326172a9, RZ ;  /* 0xcd9e8d5755847825 */ /* 0x000fe200078e00ff */
[----:B------:R-:W-:Y:S02]  /*282a0*/  ISETP.GE.U32.AND P6, PT, R199, R58, PT ;  /* 0x0000003ac700720c */ /* 0x000fe40003fc6070 */
[----:B------:R-:W-:Y:S02]  /*282b0*/  LOP3.LUT R71, R71, 0xffff, RZ, 0xc0, !PT ;  /* 0x0000ffff47477812 */ /* 0x000fe400078ec0ff */
[----:B------:R-:W-:Y:S02]  /*282c0*/  LOP3.LUT R92, R133, R220, R92, 0x96, !PT ;  /* 0x000000dc855c7212 */ /* 0x000fe400078e965c */
[----:B------:R-:W-:Y:S03]  /*282d0*/  SHF.R.U32.HI R71, RZ, 0x8, R71 ;  /* 0x00000008ff477819 */ /* 0x000fe60000011647 */
[----:B------:R-:W-:Y:S01]  /*282e0*/  IMAD.WIDE.U32 R142, R92, -0x2daee0ad, RZ ;  /* 0xd2511f535c8e7825 */ /* 0x000fe200078e00ff */
[C---:B------:R-:W-:Y:S02]  /*282f0*/  PRMT R92, R84.reuse, 0x7632, R92 ;  /* 0x00007632545c7816 */ /* 0x040fe4000000005c */
[----:B------:R-:W-:Y:S02]  /*28300*/  LOP3.LUT R71, R71, 0xffff, RZ, 0xc0, !PT ;  /* 0x0000ffff47477812 */ /* 0x000fe400078ec0ff */
[----:B------:R-:W-:Y:S01]  /*28310*/  LOP3.LUT R136, R143, R217, R86, 0x96, !PT ;  /* 0x000000d98f887212 */ /* 0x000fe200078e9656 */
[----:B------:R-:W-:Y:S01]  /*28320*/  IMAD.WIDE.U32 R86, R87, -0x326172a9, RZ ;  /* 0xcd9e8d5757567825 */ /* 0x000fe200078e00ff */
[----:B------:R-:W-:Y:S03]  /*28330*/  PRMT R133, R84, 0x5410, R92 ;  /* 0x0000541054857816 */ /* 0x000fe6000000005c */
[----:B------:R-:W-:Y:S01]  /*28340*/  IMAD.WIDE.U32 R136, R136, -0x326172a9, RZ ;  /* 0xcd9e8d5788887825 */ /* 0x000fe200078e00ff */
[----:B------:R-:W-:Y:S02]  /*28350*/  LOP3.LUT R91, R87, R218, R132, 0x96, !PT ;  /* 0x000000da575b7212 */ /* 0x000fe400078e9684 */
[----:B------:R-:W-:Y:S02]  /*28360*/  PRMT R87, R88, 0x7632, R87 ;  /* 0x0000763258577816 */ /* 0x000fe40000000057 */
[----:B------:R-:W-:Y:S04]  /*28370*/  LOP3.LUT R58, R137, R222, R86, 0x96, !PT ;  /* 0x000000de893a7212 */ /* 0x000fe800078e9656 */
[----:B------:R-:W-:Y:S02]  /*28380*/  LOP3.LUT R85, R58, 0xff, RZ, 0xc0, !PT ;  /* 0x000000ff3a557812 */ /* 0x000fe400078ec0ff */
[--C-:B------:R-:W-:Y:S02]  /*28390*/  SHF.R.U32.HI R70, RZ, 0x10, R58.reuse ;  /* 0x00000010ff467819 */ /* 0x100fe4000001163a */
[C---:B------:R-:W-:Y:S02]  /*283a0*/  ISETP.GE.U32.AND P2, PT, R199.reuse, R85, PT ;  /* 0x00000055c700720c */ /* 0x040fe40003f46070 */
[----:B------:R-:W-:Y:S04]  /*283b0*/  LOP3.LUT R70, R70, 0xff, RZ, 0xc0, !PT ;  /* 0x000000ff46467812 */ /* 0x000fe800078ec0ff */
[----:B------:R-:W-:Y:S07]  /*283c0*/  ISETP.GE.U32.AND P5, PT, R199, R70, PT ;  /* 0x00000046c700720c */ /* 0x000fee0003fa6070 */
[----:B------:R-:W-:Y:S05]  /*283d0*/  @!P2 HADD2 R149, -R90.H0_H0, -RZ.H0_H0 ;  /* 0xa00000ff5a95a230 */ /* 0x000fea0000000900 */
[----:B------:R-:W-:Y:S01]  /*283e0*/  PRMT R85, R149, 0x7610, R85 ;  /* 0x0000761095557816 */ /* 0x000fe20000000055 */
[----:B------:R2:W-:Y:S03]  /*283f0*/  @!P2 STL.S16 [R1+0x2b0], R149 ;  /* 0x0002b0950100a387 */ /* 0x0005e60000100600 */
[----:B------:R-:W-:Y:S02]  /*28400*/  @!P2 PRMT R90, R85, 0x5410, RZ ;  /* 0x00005410555aa816 */ /* 0x000fe400000000ff */
[----:B------:R-:W-:Y:S01]  /*28410*/  LOP3.LUT R85, R58, 0xffff, RZ, 0xc0, !PT ;  /* 0x0000ffff3a557812 */ /* 0x000fe200078ec0ff */
[----:B------:R-:W-:Y:S01]  /*28420*/  @!P5 HADD2 R151, -R84.H0_H0, -RZ.H0_H0 ;  /* 0xa00000ff5497d230 */ /* 0x000fe20000000900 */
[----:B------:R-:W-:Y:S01]  /*28430*/  SHF.R.U32.HI R58, RZ, 0x18, R58 ;  /* 0x00000018ff3a7819 */ /* 0x000fe2000001163a */
[----:B------:R-:W-:Y:S01]  /*28440*/  ST.E.U16 desc[UR4][R176.64+0x7e], R90 ;  /* 0x00007e5ab0007985 */ /* 0x000fe2000c101504 */
[----:B------:R-:W-:Y:S04]  /*28450*/  SHF.R.U32.HI R85, RZ, 0x8, R85 ;  /* 0x00000008ff557819 */ /* 0x000fe80000011655 */
[----:B------:R-:W-:Y:S04]  /*28460*/  LOP3.LUT R85, R85, 0xffff, RZ, 0xc0, !PT ;  /* 0x0000ffff55557812 */ /* 0x000fe800078ec0ff */
[----:B------:R-:W-:Y:S02]  /*28470*/  ISETP.GE.U32.AND P2, PT, R199, R85, PT ;  /* 0x00000055c700720c */ /* 0x000fe40003f46070 */
[----:B------:R-:W-:Y:S04]  /*28480*/  PRMT R85, R151, 0x7610, R85 ;  /* 0x0000761097557816 */ /* 0x000fe80000000055 */
[----:B------:R-:W-:Y:S02]  /*28490*/  @!P5 PRMT R84, R85, 0x5410, RZ ;  /* 0x000054105554d816 */ /* 0x000fe400000000ff */
[----:B------:R-:W3:Y:S05]  /*284a0*/  MUFU.EX2 R85, R155 ;  /* 0x0000009b00557308 */ /* 0x000eea0000000800 */
[----:B------:R-:W-:Y:S05]  /*284b0*/  @!P2 HADD2 R148, -R89.H0_H0, -RZ.H0_H0 ;  /* 0xa00000ff5994a230 */ /* 0x000fea0000000900 */
[----:B------:R-:W-:Y:S01]  /*284c0*/  PRMT R86, R148, 0x7610, R86 ;  /* 0x0000761094567816 */ /* 0x000fe20000000056 */
[----:B------:R4:W-:Y:S03]  /*284d0*/  @!P2 STL.S16 [R1+0x2d8], R148 ;  /* 0x0002d8940100a387 */ /* 0x0009e60000100600 */
[----:B------:R-:W-:Y:S01]  /*284e0*/  @!P2 PRMT R89, R86, 0x5410, RZ ;  /* 0x000054105659a816 */ /* 0x000fe200000000ff */
[----:B--2---:R1:W2:Y:S01]  /*284f0*/  LDL.S16 R149, [R1+0x294] ;  /* 0x0002940001957983 */ /* 0x0042a20000100600 */
[----:B------:R-:W-:Y:S01]  /*28500*/  ISETP.GE.U32.AND P2, PT, R199, R58, PT ;  /* 0x0000003ac700720c */ /* 0x000fe20003f46070 */
[----:B------:R-:W3:Y:S02]  /*28510*/  MUFU.EX2 R86, R154 ;  /* 0x0000009a00567308 */ /* 0x000ee40000000800 */
[----:B------:R-:W-:Y:S04]  /*28520*/  ST.E.U16 desc[UR4][R176.64+0x80], R89 ;  /* 0x00008059b0007985 */ /* 0x000fe8000c101504 */
[----:B------:R-:W-:Y:S06]  /*28530*/  ST.E.U16 desc[UR4][R178.64+0x80], R84 ;  /* 0x00008054b2007985 */ /* 0x000fec000c101504 */
[----:B------:R-:W-:Y:S05]  /*28540*/  @!P2 HADD2 R147, -R92.H0_H0, -RZ.H0_H0 ;  /* 0xa00000ff5c93a230 */ /* 0x000fea0000000900 */
[----:B------:R-:W-:Y:S01]  /*28550*/  PRMT R70, R147, 0x7610, R70 ;  /* 0x0000761093467816 */ /* 0x000fe20000000046 */
[----:B----4-:R1:W4:Y:S03]  /*28560*/  LDL.S16 R148, [R1+0x290] ;  /* 0x0002900001947983 */ /* 0x0103260000100600 */
[----:B------:R-:W-:Y:S01]  /*28570*/  @!P2 PRMT R92, R70, 0x5410, RZ ;  /* 0x00005410465ca816 */ /* 0x000fe200000000ff */
[----:B---3--:R-:W-:Y:S01]  /*28580*/  FADD.FTZ R70, R85, R128 ;  /* 0x0000008055467221 */ /* 0x008fe20000010000 */
[C---:B------:R-:W-:Y:S01]  /*28590*/  F2FP.F16.F32.PACK_AB R85, R86.reuse, R85 ;  /* 0x000000555655723e */ /* 0x040fe200000000ff */
[----:B------:R-:W3:Y:S02]  /*285a0*/  LDL.LU R153, [R1+0x68] ;  /* 0x0000680001997983 */ /* 0x000ee40000300800 */
[----:B------:R-:W-:Y:S01]  /*285b0*/  FADD.FTZ R167, R86, R70 ;  /* 0x0000004656a77221 */ /* 0x000fe20000010000 */
[C---:B------:R-:W-:Y:S01]  /*285c0*/  PRMT R77, R85.reuse, 0x7632, R77 ;  /* 0x00007632554d7816 */ /* 0x040fe2000000004d */
[----:B------:R-:W3:Y:S03]  /*285d0*/  LDL.LU R150, [R1+0x3c] ;  /* 0x00003c0001967983 */ /* 0x000ee60000300800 */
[----:B------:R-:W-:Y:S01]  /*285e0*/  PRMT R128, R85, 0x5410, R77 ;  /* 0x0000541055807816 */ /* 0x000fe2000000004d */
[----:B------:R-:W-:Y:S04]  /*285f0*/  @!P5 STL.S16 [R1+0x298], R151 ;  /* 0x000298970100d387 */ /* 0x000fe80000100600 */
[----:B------:R1:W-:Y:S04]  /*28600*/  @!P2 STL.S16 [R1+0x2ac], R147 ;  /* 0x0002ac930100a387 */ /* 0x0003e80000100600 */
[----:B------:R2:W3:Y:S04]  /*28610*/  LDL.S16 R76, [R1+0x264] ;  /* 0x00026400014c7983 */ /* 0x0004e80000100600 */
[----:B------:R-:W-:Y:S04]  /*28620*/  ST.E.U16 desc[UR4][R178.64+0x82], R92 ;  /* 0x0000825cb2007985 */ /* 0x000fe8000c101504 */
[----:B-1----:R1:W3:Y:S04]  /*28630*/  LDL.S16 R147, [R1+0x268] ;  /* 0x0002680001937983 */ /* 0x0022e80000100600 */
[----:B------:R-:W3:Y:S04]  /*28640*/  LDL.LU R152, [R1+0xc] ;  /* 0x00000c0001987983 */ /* 0x000ee80000300800 */
[----:B------:R-:W3:Y:S04]  /*28650*/  LDL.LU R151, [R1] ;  /* 0x0000000001977983 */ /* 0x000ee80000300800 */
[----:B------:R-:W3:Y:S04]  /*28660*/  LDL.LU R155, [R1+0x80] ;  /* 0x00008000019b7983 */ /* 0x000ee80000300800 */
[----:B------:R-:W3:Y:S01]  /*28670*/  LDL.LU R154, [R1+0x7c] ;  /* 0x00007c00019a7983 */ /* 0x000ee20000300800 */
[----:B--2---:R-:W-:Y:S05]  /*28680*/  @!P3 HADD2 R149, -R85.H0_H0, -RZ.H0_H0 ;  /* 0xa00000ff5595b230 */ /* 0x004fea0000000900 */
[----:B------:R-:W-:Y:S01]  /*28690*/  PRMT R140, R149, 0x7610, R140 ;  /* 0x00007610958c7816 */ /* 0x000fe2000000008c */
[----:B------:R2:W-:Y:S03]  /*286a0*/  @!P3 STL.S16 [R1+0x294], R149 ;  /* 0x000294950100b387 */ /* 0x0005e60000100600 */
[----:B------:R-:W-:Y:S05]  /*286b0*/  @!P3 PRMT R85, R140, 0x5410, RZ ;  /* 0x000054108c55b816 */ /* 0x000fea00000000ff */
[----:B------:R-:W-:Y:S01]  /*286c0*/  ST.E.U16 desc[UR4][R174.64+0x90], R85 ;  /* 0x00009055ae007985 */ /* 0x000fe2000c101504 */
[----:B----4-:R-:W-:Y:S05]  /*286d0*/  @!P0 HADD2 R148, -R77.H0_H0, -RZ.H0_H0 ;  /* 0xa00000ff4d948230 */ /* 0x010fea0000000900 */
[----:B------:R-:W-:Y:S01]  /*286e0*/  PRMT R58, R148, 0x7610, R58 ;  /* 0x00007610943a7816 */ /* 0x000fe2000000003a */
[----:B------:R4:W-:Y:S01]  /*286f0*/  @!P0 STL.S16 [R1+0x290], R148 ;  /* 0x0002909401008387 */ /* 0x0009e20000100600 */
[----:B---3--:R-:W3:Y:S02]  /*28700*/  MUFU.EX2 R79, R153 ;  /* 0x00000099004f7308 */ /* 0x008ee40000000800 */
[----:B------:R-:W-:Y:S01]  /*28710*/  @!P0 PRMT R77, R58, 0x5410, RZ ;  /* 0x000054103a4d8816 */ /* 0x000fe200000000ff */
[----:B--2---:R1:W2:Y:S01]  /*28720*/  LDL.S16 R149, [R1+0x1e0] ;  /* 0x0001e00001957983 */ /* 0x0042a20000100600 */
[----:B------:R-:W-:Y:S02]  /*28730*/  SHF.R.U32.HI R58, RZ, 0x8, R94 ;  /* 0x00000008ff3a7819 */ /* 0x000fe4000001165e */
[C---:B------:R-:W-:Y:S01]  /*28740*/  ISETP.GE.U32.AND P0, PT, R199.reuse, R139, PT ;  /* 0x0000008bc700720c */ /* 0x040fe20003f06070 */
[----:B------:R-:W-:Y:S01]  /*28750*/  ST.E.U16 desc[UR4][R174.64+0x92], R77 ;  /* 0x0000924dae007985 */ /* 0x000fe2000c101504 */
[----:B------:R-:W-:Y:S02]  /*28760*/  LOP3.LUT R58, R58, 0xffff, RZ, 0xc0, !PT ;  /* 0x0000ffff3a3a7812 */ /* 0x000fe400078ec0ff */
[----:B------:R-:W4:Y:S02]  /*28770*/  MUFU.EX2 R165, R150 ;  /* 0x0000009600a57308 */ /* 0x000f240000000800 */
[----:B------:R-:W-:Y:S02]  /*28780*/  ISETP.GE.U32.AND P5, PT, R199, R58, PT ;  /* 0x0000003ac700720c */ /* 0x000fe40003fa6070 */
[----:B------:R-:W-:Y:S01]  /*28790*/  LOP3.LUT R58, R135, 0xff, RZ, 0xc0, !PT ;  /* 0x000000ff873a7812 */ /* 0x000fe200078ec0ff */
[----:B---3--:R-:W-:Y:S03]  /*287a0*/  FADD.FTZ R184, R79, R127 ;  /* 0x0000007f4fb87221 */ /* 0x008fe60000010000 */
[----:B------:R-:W-:Y:S02]  /*287b0*/  ISETP.GE.U32.AND P2, PT, R199, R58, PT ;  /* 0x0000003ac700720c */ /* 0x000fe40003f46070 */
[----:B----4-:R-:W-:Y:S01]  /*287c0*/  F2FP.F16.F32.PACK_AB R79, R165, R79 ;  /* 0x0000004fa54f723e */ /* 0x010fe200000000ff */
[----:B------:R1:W3:Y:S03]  /*287d0*/  LDL.S16 R150, [R1+0x1dc] ;  /* 0x0001dc0001967983 */ /* 0x0002e60000100600 */
[C---:B------:R-:W-:Y:S04]  /*287e0*/  PRMT R78, R79.reuse, 0x7632, R78 ;  /* 0x000076324f4e7816 */ /* 0x040fe8000000004e */
[----:B------:R-:W-:Y:S01]  /*287f0*/  PRMT R127, R79, 0x5410, R78 ;  /* 0x000054104f7f7816 */ /* 0x000fe2000000004e */
[----:B------:R-:W-:Y:S02]  /*28800*/  @!P4 HADD2 R147, -R79.H0_H0, -RZ.H0_H0 ;  /* 0xa00000ff4f93c230 */ /* 0x000fe40000000900 */
[----:B------:R-:W-:Y:S03]  /*28810*/  @!P1 HADD2 R76, -R78.H0_H0, -RZ.H0_H0 ;  /* 0xa00000ff4e4c9230 */ /* 0x000fe60000000900 */
[----:B------:R-:W-:Y:S01]  /*28820*/  PRMT R132, R147, 0x7610, R132 ;  /* 0x0000761093847816 */ /* 0x000fe20000000084 */
[----:B------:R4:W-:Y:S01]  /*28830*/  @!P4 STL.S16 [R1+0x268], R147 ;  /* 0x000268930100c387 */ /* 0x0009e20000100600 */
[----:B------:R-:W-:Y:S01]  /*28840*/  PRMT R58, R76, 0x7610, R58 ;  /* 0x000076104c3a7816 */ /* 0x000fe2000000003a */
[----:B------:R-:W-:Y:S01]  /*28850*/  MUFU.EX2 R243, R151 ;  /* 0x0000009700f37308 */ /* 0x000fe20000000800 */
[----:B------:R-:W-:Y:S01]  /*28860*/  @!P4 PRMT R79, R132, 0x5410, RZ ;  /* 0x00005410844fc816 */ /* 0x000fe200000000ff */
[----:B------:R1:W-:Y:S01]  /*28870*/  @!P1 STL.S16 [R1+0x264], R76 ;  /* 0x0002644c01009387 */ /* 0x0003e20000100600 */
[----:B------:R-:W-:Y:S02]  /*28880*/  @!P1 PRMT R78, R58, 0x5410, RZ ;  /* 0x000054103a4e9816 */ /* 0x000fe400000000ff */
[----:B------:R-:W-:Y:S01]  /*28890*/  LOP3.LUT R58, R136, 0xff, RZ, 0xc0, !PT ;  /* 0x000000ff883a7812 */ /* 0x000fe200078ec0ff */
[----:B------:R1:W3:Y:S01]  /*288a0*/  LDL.S16 R132, [R1+0x1d0] ;  /* 0x0001d00001847983 */ /* 0x0002e20000100600 */
[C---:B------:R-:W-:Y:S03]  /*288b0*/  ISETP.GE.U32.AND P4, PT, R199.reuse, R71, PT ;  /* 0x00000047c700720c */ /* 0x040fe60003f86070 */
[----:B------:R-:W-:Y:S01]  /*288c0*/  MUFU.EX2 R148, R155 ;  /* 0x0000009b00947308 */ /* 0x000fe20000000800 */
[----:B------:R-:W-:Y:S01]  /*288d0*/  ISETP.GE.U32.AND P1, PT, R199, R58, PT ;  /* 0x0000003ac700720c */ /* 0x000fe20003f26070 */
[----:B------:R2:W3:Y:S01]  /*288e0*/  LDL.S16 R140, [R1+0x1d8] ;  /* 0x0001d800018c7983 */ /* 0x0004e20000100600 */
[----:B------:R-:W-:Y:S03]  /*288f0*/  F2FP.F16.F32.PACK_AB R71, R227, R163 ;  /* 0x000000a3e347723e */ /* 0x000fe600000000ff */
[----:B------:R-:W-:Y:S01]  /*28900*/  ST.E.U16 desc[UR4][R172.64+0x90], R79 ;  /* 0x0000904fac007985 */ /* 0x000fe2000c101504 */
[----:B------:R-:W-:Y:S03]  /*28910*/  PRMT R74, R71, 0x7632, R74 ;  /* 0x00007632474a7816 */ /* 0x000fe6000000004a */
[----:B------:R-:W1:Y:S01]  /*28920*/  MUFU.EX2 R236, R154 ;  /* 0x0000009a00ec7308 */ /* 0x000e620000000800 */
[----:B------:R-:W-:Y:S04]  /*28930*/  ST.E.U16 desc[UR4][R172.64+0x92], R78 ;  /* 0x0000924eac007985 */ /* 0x000fe8000c101504 */
[----:B----4-:R4:W4:Y:S05]  /*28940*/  LDL.S16 R147, [R1+0x1e4] ;  /* 0x0001e40001937983 */ /* 0x01092a0000100600 */
[----:B-1----:R-:W1:Y:S01]  /*28950*/  MUFU.EX2 R76, R152 ;  /* 0x00000098004c7308 */ /* 0x002e620000000800 */
[----:B------:R-:W-:Y:S01]  /*28960*/  F2FP.F16.F32.PACK_AB R94, R236, R148 ;  /* 0x00000094ec5e723e */ /* 0x000fe200000000ff */
[----:B------:R-:W-:Y:S03]  /*28970*/  IMAD.MOV.U32 R90, RZ, RZ, R236 ;  /* 0x000000ffff5a7224 */ /* 0x000fe600078e00ec */
[----:B------:R-:W-:Y:S01]  /*28980*/  PRMT R93, R94, 0x7632, R93 ;  /* 0x000076325e5d7816 */ /* 0x000fe2000000005d */
[----:B-1----:R-:W-:Y:S01]  /*28990*/  FADD.FTZ R166, R76, R131 ;  /* 0x000000834ca67221 */ /* 0x002fe20000010000 */
[----:B------:R-:W-:Y:S04]  /*289a0*/  F2FP.F16.F32.PACK_AB R76, R243, R76 ;  /* 0x0000004cf34c723e */ /* 0x000fe800000000ff */
[C---:B------:R-:W-:Y:S04]  /*289b0*/  PRMT R86, R76.reuse, 0x7632, R86 ;  /* 0x000076324c567816 */ /* 0x040fe80000000056 */
[----:B------:R-:W-:Y:S01]  /*289c0*/  PRMT R131, R76, 0x5410, R86 ;  /* 0x000054104c837816 */ /* 0x000fe20000000056 */
[----:B--2---:R-:W-:Y:S05]  /*289d0*/  @!P0 HADD2 R149, -R94.H0_H0, -RZ.H0_H0 ;  /* 0xa00000ff5e958230 */ /* 0x004fea0000000900 */
[----:B------:R-:W-:Y:S01]  /*289e0*/  PRMT R135, R149, 0x7610, R135 ;  /* 0x0000761095877816 */ /* 0x000fe20000000087 */
[----:B---3--:R-:W-:Y:S05]  /*289f0*/  @!P1 HADD2 R150, -R76.H0_H0, -RZ.H0_H0 ;  /* 0xa00000ff4c969230 */ /* 0x008fea0000000900 */
[----:B------:R-:W-:Y:S01]  /*28a00*/  PRMT R58, R150, 0x7610, R58 ;  /* 0x00007610963a7816 */ /* 0x000fe2000000003a */
[----:B------:R-:W-:Y:S03]  /*28a10*/  @!P1 STL.S16 [R1+0x1dc], R150 ;  /* 0x0001dc9601009387 */ /* 0x000fe60000100600 */
[----:B------:R-:W-:Y:S01]  /*28a20*/  @!P1 PRMT R76, R58, 0x5410, RZ ;  /* 0x000054103a4c9816 */ /* 0x000fe200000000ff */
[----:B------:R-:W-:Y:S01]  /*28a30*/  @!P0 STL.S16 [R1+0x1e0], R149 ;  /* 0x0001e09501008387 */ /* 0x000fe20000100600 */
[----:B------:R-:W-:Y:S03]  /*28a40*/  LOP3.LUT R58, R136, 0xffff, RZ, 0xc0, !PT ;  /* 0x0000ffff883a7812 */ /* 0x000fe600078ec0ff */
[----:B------:R1:W2:Y:S01]  /*28a50*/  LDL.S16 R67, [R1+0x1d4] ;  /* 0x0001d40001437983 */ /* 0x0002a20000100600 */
[----:B------:R-:W-:Y:S03]  /*28a60*/  SHF.R.U32.HI R58, RZ, 0x8, R58 ;  /* 0x00000008ff3a7819 */ /* 0x000fe6000001163a */
[----:B------:R-:W3:Y:S01]  /*28a70*/  LDL.LU R155, [R1+0x78] ;  /* 0x00007800019b7983 */ /* 0x000ee20000300800 */
[----:B------:R-:W-:Y:S03]  /*28a80*/  LOP3.LUT R58, R58, 0xffff, RZ, 0xc0, !PT ;  /* 0x0000ffff3a3a7812 */ /* 0x000fe600078ec0ff */
[----:B------:R-:W3:Y:S01]  /*28a90*/  LDL.LU R154, [R1+0x74] ;  /* 0x00007400019a7983 */ /* 0x000ee20000300800 */
[----:B------:R-:W-:Y:S03]  /*28aa0*/  ISETP.GE.U32.AND P1, PT, R199, R58, PT ;  /* 0x0000003ac700720c */ /* 0x000fe60003f26070 */
[----:B------:R-:W-:Y:S10]  /*28ab0*/  ST.E.U16 desc[UR4][R176.64+0x8e], R76 ;  /* 0x00008e4cb0007985 */ /* 0x000ff4000c101504 */
[----:B----4-:R-:W-:Y:S05]  /*28ac0*/  @!P1 HADD2 R147, -R86.H0_H0, -RZ.H0_H0 ;  /* 0xa00000ff56939230 */ /* 0x010fea0000000900 */
[----:B------:R-:W-:Y:S01]  /*28ad0*/  PRMT R58, R147, 0x7610, R58 ;  /* 0x00007610933a7816 */ /* 0x000fe2000000003a */
[----:B------:R-:W-:Y:S03]  /*28ae0*/  @!P1 STL.S16 [R1+0x1e4], R147 ;  /* 0x0001e49301009387 */ /* 0x000fe60000100600 */
[----:B------:R-:W-:Y:S02]  /*28af0*/  @!P1 PRMT R86, R58, 0x5410, RZ ;  /* 0x000054103a569816 */ /* 0x000fe400000000ff */
[--C-:B------:R-:W-:Y:S02]  /*28b00*/  SHF.R.U32.HI R58, RZ, 0x10, R136.reuse ;  /* 0x00000010ff3a7819 */ /* 0x100fe40000011688 */
[----:B------:R-:W-:Y:S01]  /*28b10*/  SHF.R.U32.HI R136, RZ, 0x18, R136 ;  /* 0x00000018ff887819 */ /* 0x000fe20000011688 */
[----:B------:R-:W-:Y:S01]  /*28b20*/  ST.E.U16 desc[UR4][R176.64+0x90], R86 ;  /* 0x00009056b0007985 */ /* 0x000fe2000c101504 */
[----:B------:R-:W-:Y:S02]  /*28b30*/  LOP3.LUT R58, R58, 0xff, RZ, 0xc0, !PT ;  /* 0x000000ff3a3a7812 */ /* 0x000fe400078ec0ff */
[C---:B------:R-:W-:Y:S02]  /*28b40*/  ISETP.GE.U32.AND P1, PT, R199.reuse, R136, PT ;  /* 0x00000088c700720c */ /* 0x040fe40003f26070 */
[----:B------:R-:W-:Y:S11]  /*28b50*/  ISETP.GE.U32.AND P3, PT, R199, R58, PT ;  /* 0x0000003ac700720c */ /* 0x000ff60003f66070 */
[----:B------:R-:W-:Y:S02]  /*28b60*/  @!P1 HADD2 R140, -R87.H0_H0, -RZ.H0_H0 ;  /* 0xa00000ff578c9230 */ /* 0x000fe40000000900 */
[----:B------:R-:W-:Y:S03]  /*28b70*/  @!P3 HADD2 R132, -R88.H0_H0, -RZ.H0_H0 ;  /* 0xa00000ff5884b230 */ /* 0x000fe60000000900 */
[----:B------:R-:W-:Y:S02]  /*28b80*/  PRMT R139, R140, 0x7610, R139 ;  /* 0x000076108c8b7816 */ /* 0x000fe4000000008b */
[----:B------:R-:W-:Y:S01]  /*28b90*/  PRMT R138, R132, 0x7610, R138 ;  /* 0x00007610848a7816 */ /* 0x000fe2000000008a */
[----:B------:R4:W-:Y:S02]  /*28ba0*/  @!P3 STL.S16 [R1+0x1d0], R132 ;  /* 0x0001d0840100b387 */ /* 0x0009e40000100600 */
[----:B----4-:R-:W-:Y:S02]  /*28bb0*/  PRMT R132, R88, 0x5410, R87 ;  /* 0x0000541058847816 */ /* 0x010fe40000000057 */
[----:B------:R-:W-:Y:S02]  /*28bc0*/  @!P3 PRMT R88, R138, 0x5410, RZ ;  /* 0x000054108a58b816 */ /* 0x000fe400000000ff */
[----:B------:R-:W-:Y:S01]  /*28bd0*/  @!P1 PRMT R87, R139, 0x5410, RZ ;  /* 0x000054108b579816 */ /* 0x000fe200000000ff */
[----:B------:R1:W4:Y:S01]  /*28be0*/  LDL.S16 R138, [R1+0x1c0] ;  /* 0x0001c000018a7983 */ /* 0x0003220000100600 */
[----:B------:R-:W-:Y:S02]  /*28bf0*/  PRMT R139, R94, 0x5410, R93 ;  /* 0x000054105e8b7816 */ /* 0x000fe4000000005d */
[----:B------:R-:W-:Y:S01]  /*28c00*/  @!P0 PRMT R94, R135, 0x5410, RZ ;  /* 0x00005410875e8816 */ /* 0x000fe200000000ff */
[----:B------:R-:W-:Y:S01]  /*28c10*/  @!P1 STL.S16 [R1+0x1d8], R140 ;  /* 0x0001d88c01009387 */ /* 0x000fe20000100600 */
[----:B------:R-:W-:Y:S02]  /*28c20*/  ISETP.GE.U32.AND P1, PT, R199, R141, PT ;  /* 0x0000008dc700720c */ /* 0x000fe40003f26070 */
[C---:B------:R-:W-:Y:S01]  /*28c30*/  LOP3.LUT P0, RZ, R200.reuse, 0x20000, RZ, 0xc0, !PT ;  /* 0x00020000c8ff7812 */ /* 0x040fe2000780c0ff */
[----:B------:R1:W4:Y:S01]  /*28c40*/  LDL.S16 R147, [R1+0x1cc] ;  /* 0x0001cc0001937983 */ /* 0x0003220000100600 */
[----:B------:R-:W-:Y:S03]  /*28c50*/  LOP3.LUT P3, RZ, R200, 0x40000, RZ, 0xc0, !PT ;  /* 0x00040000c8ff7812 */ /* 0x000fe6000786c0ff */
[----:B------:R-:W-:Y:S04]  /*28c60*/  ST.E.U16 desc[UR4][R178.64+0x90], R88 ;  /* 0x00009058b2007985 */ /* 0x000fe8000c101504 */
[----:B------:R-:W-:Y:S04]  /*28c70*/  ST.E.U16 desc[UR4][R178.64+0x92], R87 ;  /* 0x00009257b2007985 */ /* 0x000fe8000c101504 */
[----:B------:R-:W-:Y:S01]  /*28c80*/  ST.E.U16 desc[UR4][R174.64+0xa0], R94 ;  /* 0x0000a05eae007985 */ /* 0x000fe2000c101504 */
[----:B--2---:R-:W-:Y:S01]  /*28c90*/  @!P4 HADD2 R67, -R93.H0_H0, -RZ.H0_H0 ;  /* 0xa00000ff5d43c230 */ /* 0x004fe20000000900 */
[----:B---3--:R2:W-:Y:S04]  /*28ca0*/  MUFU.EX2 R224, R155 ;  /* 0x0000009b00e07308 */ /* 0x0085e80000000800 */
[----:B------:R-:W-:Y:S01]  /*28cb0*/  PRMT R58, R67, 0x7610, R58 ;  /* 0x00007610433a7816 */ /* 0x000fe2000000003a */
[----:B------:R3:W-:Y:S03]  /*28cc0*/  @!P4 STL.S16 [R1+0x1d4], R67 ;  /* 0x0001d4430100c387 */ /* 0x0007e60000100600 */
[----:B------:R-:W-:Y:S01]  /*28cd0*/  @!P4 PRMT R93, R58, 0x5410, RZ ;  /* 0x000054103a5dc816 */ /* 0x000fe200000000ff */
[----:B------:R-:W4:Y:S01]  /*28ce0*/  LDL.LU R196, [R1+0x460] ;  /* 0x0004600001c47983 */ /* 0x000f220000300800 */
[----:B------:R-:W-:Y:S01]  /*28cf0*/  LOP3.LUT P4, RZ, R200, 0x10000, RZ, 0xc0, !PT ;  /* 0x00010000c8ff7812 */ /* 0x000fe2000788c0ff */
[----:B------:R-:W1:Y:S02]  /*28d00*/  MUFU.EX2 R231, R154 ;  /* 0x0000009a00e77308 */ /* 0x000e640000000800 */
[----:B------:R4:W4:Y:S04]  /*28d10*/  LDL.S16 R141, [R1+0x1ac] ;  /* 0x0001ac00018d7983 */ /* 0x0009280000100600 */
[----:B------:R-:W4:Y:S04]  /*28d20*/  LDL.LU R197, [R1+0x45c] ;  /* 0x00045c0001c57983 */ /* 0x000f280000300800 */
[----:B------:R4:W4:Y:S04]  /*28d30*/  LDL.S16 R135, [R1+0x1a8] ;  /* 0x0001a80001877983 */ /* 0x0009280000100600 */
[----:B--2---:R-:W2:Y:S01]  /*28d40*/  LDL.LU R155, [R1+0x84] ;  /* 0x00008400019b7983 */ /* 0x004ea20000300800 */
[----:B-1----:R-:W-:Y:S03]  /*28d50*/  F2FP.F16.F32.PACK_AB R68, R231, R224 ;  /* 0x000000e0e744723e */ /* 0x002fe600000000ff */
[----:B------:R-:W-:Y:S01]  /*28d60*/  ST.E.U16 desc[UR4][R174.64+0xa2], R93 ;  /* 0x0000a25dae007985 */ /* 0x000fe2000c101504 */
[----:B---3--:R-:W-:Y:S01]  /*28d70*/  IMAD.WIDE.U32 R66, R91, -0x2daee0ad, RZ ;  /* 0xd2511f535b427825 */ /* 0x008fe200078e00ff */
[C---:B------:R-:W-:Y:S02]  /*28d80*/  PRMT R73, R68.reuse, 0x7610, R73 ;  /* 0x0000761044497816 */ /* 0x040fe40000000049 */
[----:B------:R-:W-:Y:S02]  /*28d90*/  PRMT R91, R68, 0x7632, R91 ;  /* 0x00007632445b7816 */ /* 0x000fe4000000005b */
[----:B------:R-:W-:Y:S04]  /*28da0*/  LOP3.LUT R58, R67, R223, R142, 0x96, !PT ;  /* 0x000000df433a7212 */ /* 0x000fe800078e968e */
[----:B------:R-:W-:Y:S01]  /*28db0*/  LOP3.LUT R69, R58, 0xff, RZ, 0xc0, !PT ;  /* 0x000000ff3a457812 */ /* 0x000fe200078ec0ff */
[----:B----4-:R-:W-:Y:S05]  /*28dc0*/  @!P6 HADD2 R138, -R73.H0_H0, -RZ.H0_H0 ;  /* 0xa00000ff498ae230 */ /* 0x010fea0000000900 */
[----:B------:R-:W-:Y:S01]  /*28dd0*/  PRMT R68, R138, 0x7610, R68 ;  /* 0x000076108a447816 */ /* 0x000fe20000000044 */
[----:B------:R1:W-:Y:S01]  /*28de0*/  @!P6 STL.S16 [R1+0x1c0], R138 ;  /* 0x0001c08a0100e387 */ /* 0x0003e20000100600 */
[----:B------:R-:W-:Y:S03]  /*28df0*/  @!P0 HADD2 R147, -R91.H0_H0, -RZ.H0_H0 ;  /* 0xa00000ff5b938230 */ /* 0x000fe60000000900 */
[----:B------:R-:W3:Y:S02]  /*28e00*/  LDL.LU R154, [R1+0x94] ;  /* 0x00009400019a7983 */ /* 0x000ee40000300800 */
[----:B------:R-:W-:Y:S02]  /*28e10*/  PRMT R142, R147, 0x7610, R142 ;  /* 0x00007610938e7816 */ /* 0x000fe4000000008e */
[----:B------:R4:W4:Y:S04]  /*28e20*/  LDL.S16 R140, [R1+0x194] ;  /* 0x00019400018c7983 */ /* 0x0009280000100600 */
[----:B------:R1:W-:Y:S02]  /*28e30*/  @!P0 STL.S16 [R1+0x1cc], R147 ;  /* 0x0001cc9301008387 */ /* 0x0003e40000100600 */
[----:B-1----:R-:W-:Y:S02]  /*28e40*/  PRMT R138, R73, 0x5410, R91 ;  /* 0x00005410498a7816 */ /* 0x002fe4000000005b */
[----:B------:R-:W-:Y:S02]  /*28e50*/  @!P6 PRMT R73, R68, 0x5410, RZ ;  /* 0x000054104449e816 */ /* 0x000fe400000000ff */
[----:B------:R-:W-:Y:S02]  /*28e60*/  LOP3.LUT R68, R58, 0xffff, RZ, 0xc0, !PT ;  /* 0x0000ffff3a447812 */ /* 0x000fe400078ec0ff */
[----:B------:R-:W-:Y:S01]  /*28e70*/  @!P0 PRMT R91, R142, 0x5410, RZ ;  /* 0x000054108e5b8816 */ /* 0x000fe200000000ff */
[----:B------:R-:W-:Y:S01]  /*28e80*/  ST.E.U16 desc[UR4][R172.64+0xa0], R73 ;  /* 0x0000a049ac007985 */ /* 0x000fe2000c101504 */
[----:B------:R-:W-:Y:S02]  /*28e90*/  SHF.R.U32.HI R68, RZ, 0x8, R68 ;  /* 0x00000008ff447819 */ /* 0x000fe40000011644 */
[----:B------:R-:W-:Y:S01]  /*28ea0*/  ISETP.GE.U32.AND P0, PT, R199, R69, PT ;  /* 0x00000045c700720c */ /* 0x000fe20003f06070 */
[----:B------:R1:W4:Y:S01]  /*28eb0*/  LDL.S16 R142, [R1+0x190] ;  /* 0x00019000018e7983 */ /* 0x0003220000100600 */
[----:B------:R-:W-:Y:S02]  /*28ec0*/  LOP3.LUT R68, R68, 0xffff, RZ, 0xc0, !PT ;  /* 0x0000ffff44447812 */ /* 0x000fe400078ec0ff */
[----:B------:R-:W-:Y:S01]  /*28ed0*/  LOP3.LUT R147, R203, R61, RZ, 0x3c, !PT ;  /* 0x0000003dcb937212 */ /* 0x000fe200078e3cff */
[----:B------:R-:W-:Y:S01]  /*28ee0*/  ST.E.U16 desc[UR4][R172.64+0xa2], R91 ;  /* 0x0000a25bac007985 */ /* 0x000fe2000c101504 */
[----:B------:R-:W-:Y:S02]  /*28ef0*/  ISETP.GE.U32.AND P6, PT, R199, R68, PT ;  /* 0x00000044c700720c */ /* 0x000fe40003fc6070 */
[--C-:B------:R-:W-:Y:S02]  /*28f00*/  SHF.R.U32.HI R68, RZ, 0x10, R58.reuse ;  /* 0x00000010ff447819 */ /* 0x100fe4000001163a */
[----:B------:R-:W-:Y:S02]  /*28f10*/  SHF.R.U32.HI R58, RZ, 0x18, R58 ;  /* 0x00000018ff3a7819 */ /* 0x000fe4000001163a */
[----:B------:R-:W-:Y:S01]  /*28f20*/  LOP3.LUT R68, R68, 0xff, RZ, 0xc0, !PT ;  /* 0x000000ff44447812 */ /* 0x000fe200078ec0ff */
[----:B------:R-:W-:Y:S05]  /*28f30*/  @!P0 HADD2 R141, -R71.H0_H0, -RZ.H0_H0 ;  /* 0xa00000ff478d8230 */ /* 0x000fea0000000900 */
[----:B------:R-:W-:Y:S01]  /*28f40*/  PRMT R146, R141, 0x7610, R146 ;  /* 0x000076108d927816 */ /* 0x000fe20000000092 */
[----:B------:R1:W-:Y:S01]  /*28f50*/  @!P0 STL.S16 [R1+0x1ac], R141 ;  /* 0x0001ac8d01008387 */ /* 0x0003e20000100600 */
[----:B------:R-:W-:Y:S01]  /*28f60*/  @!P6 HADD2 R135, -R74.H0_H0, -RZ.H0_H0 ;  /* 0xa00000ff4a87e230 */ /* 0x000fe20000000900 */
[----:B--2---:R-:W-:Y:S04]  /*28f70*/  MUFU.EX2 R161, R155 ;  /* 0x0000009b00a17308 */ /* 0x004fe80000000800 */
[----:B------:R-:W-:Y:S01]  /*28f80*/  PRMT R145, R135, 0x7610, R145 ;  /* 0x0000761087917816 */ /* 0x000fe20000000091 */
[----:B------:R2:W-:Y:S04]  /*28f90*/  @!P6 STL.S16 [R1+0x1a8], R135 ;  /* 0x0001a8870100e387 */ /* 0x0005e80000100600 */
[----:B------:R2:W4:Y:S01]  /*28fa0*/  LDL.S16 R62, [R1+0x1a0] ;  /* 0x0001a000013e7983 */ /* 0x0005220000100600 */
[----:B-1----:R-:W-:Y:S02]  /*28fb0*/  PRMT R141, R71, 0x5410, R74 ;  /* 0x00005410478d7816 */ /* 0x002fe4000000004a */
[----:B------:R-:W-:Y:S02]  /*28fc0*/  @!P0 PRMT R71, R146, 0x5410, RZ ;  /* 0x0000541092478816 */ /* 0x000fe400000000ff */
[----:B------:R-:W-:Y:S02]  /*28fd0*/  ISETP.GE.U32.AND P0, PT, R199, R68, PT ;  /* 0x00000044c700720c */ /* 0x000fe40003f06070 */
[----:B------:R-:W-:Y:S01]  /*28fe0*/  @!P6 PRMT R74, R145, 0x5410, RZ ;  /* 0x00005410914ae816 */ /* 0x000fe200000000ff */
[----:B------:R-:W-:Y:S01]  /*28ff0*/  ST.E.U16 desc[UR4][R176.64+0x9e], R71 ;  /* 0x00009e47b0007985 */ /* 0x000fe2000c101504 */
[----:B------:R-:W-:Y:S02]  /*29000*/  ISETP.GE.U32.AND P6, PT, R199, R58, PT ;  /* 0x0000003ac700720c */ /* 0x000fe40003fc6070 */
[----:B------:R-:W-:Y:S01]  /*29010*/  LOP3.LUT R58, R66, 0xff, RZ, 0xc0, !PT ;  /* 0x000000ff423a7812 */ /* 0x000fe200078ec0ff */
[----:B--2---:R1:W2:Y:S04]  /*29020*/  LDL.S16 R135, [R1+0x1a4] ;  /* 0x0001a40001877983 */ /* 0x0042a80000100600 */
[----:B------:R-:W-:Y:S01]  /*29030*/  ST.E.U16 desc[UR4][R176.64+0xa0], R74 ;  /* 0x0000a04ab0007985 */ /* 0x000fe2000c101504 */
[----:B---3--:R-:W3:Y:S01]  /*29040*/  MUFU.EX2 R225, R154 ;  /* 0x0000009a00e17308 */ /* 0x008ee20000000800 */
[----:B----4-:R-:W-:Y:S05]  /*29050*/  @!P0 HADD2 R140, -R72.H0_H0, -RZ.H0_H0 ;  /* 0xa00000ff488c8230 */ /* 0x010fea0000000900 */
[----:B------:R-:W-:Y:S01]  /*29060*/  PRMT R143, R140, 0x7610, R143 ;  /* 0x000076108c8f7816 */ /* 0x000fe2000000008f */
[----:B------:R4:W-:Y:S01]  /*29070*/  @!P0 STL.S16 [R1+0x194], R140 ;  /* 0x0001948c01008387 */ /* 0x0009e20000100600 */
[----:B---3--:R-:W-:Y:S04]  /*29080*/  F2FP.F16.F32.PACK_AB R70, R225, R161 ;  /* 0x000000a1e146723e */ /* 0x008fe800000000ff */
[----:B------:R-:W-:Y:S01]  /*29090*/  PRMT R69, R70, 0x7632, R69 ;  /* 0x0000763246457816 */ /* 0x000fe20000000045 */
[----:B------:R-:W-:Y:S01]  /*290a0*/  @!P6 HADD2 R142, -R75.H0_H0, -RZ.H0_H0 ;  /* 0xa00000ff4b8ee230 */ /* 0x000fe20000000900 */
[----:B----4-:R-:W-:Y:S02]  /*290b0*/  PRMT R140, R72, 0x5410, R75 ;  /* 0x00005410488c7816 */ /* 0x010fe4000000004b */
[----:B------:R-:W-:Y:S02]  /*290c0*/  @!P0 PRMT R72, R143, 0x5410, RZ ;  /* 0x000054108f488816 */ /* 0x000fe400000000ff */
[----:B------:R-:W-:Y:S01]  /*290d0*/  @!P6 STL.S16 [R1+0x190], R142 ;  /* 0x0001908e0100e387 */ /* 0x000fe20000100600 */
[----:B------:R-:W-:Y:S02]  /*290e0*/  ISETP.GE.U32.AND P0, PT, R199, R58, PT ;  /* 0x0000003ac700720c */ /* 0x000fe40003f06070 */
[----:B------:R-:W-:Y:S01]  /*290f0*/  LOP3.LUT R58, R66, 0xffff, RZ, 0xc0, !PT ;  /* 0x0000ffff423a7812 */ /* 0x000fe200078ec0ff */
[----:B------:R-:W3:Y:S01]  /*29100*/  LDL.LU R155, [R1+0x90] ;  /* 0x00009000019b7983 */ /* 0x000ee20000300800 */
[----:B------:R-:W-:Y:S02]  /*29110*/  PRMT R137, R142, 0x7610, R137 ;  /* 0x000076108e897816 */ /* 0x000fe40000000089 */
[----:B------:R-:W-:Y:S01]  /*29120*/  SHF.R.U32.HI R58, RZ, 0x8, R58 ;  /* 0x00000008ff3a7819 */ /* 0x000fe2000001163a */
[----:B------:R-:W4:Y:S01]  /*29130*/  LDL.LU R154, [R1+0x98] ;  /* 0x00009800019a7983 */ /* 0x000f220000300800 */
[----:B------:R-:W-:Y:S02]  /*29140*/  @!P6 PRMT R75, R137, 0x5410, RZ ;  /* 0x00005410894be816 */ /* 0x000fe400000000ff */
[----:B------:R-:W-:Y:S01]  /*29150*/  LOP3.LUT R58, R58, 0xffff, RZ, 0xc0, !PT ;  /* 0x0000ffff3a3a7812 */ /* 0x000fe200078ec0ff */
[----:B------:R-:W-:Y:S03]  /*29160*/  ST.E.U16 desc[UR4][R178.64+0xa0], R72 ;  /* 0x0000a048b2007985 */ /* 0x000fe6000c101504 */
[----:B------:R-:W-:Y:S01]  /*29170*/  ISETP.GE.U32.AND P6, PT, R199, R58, PT ;  /* 0x0000003ac700720c */ /* 0x000fe20003fc6070 */
[----:B------:R-:W-:Y:S01]  /*29180*/  ST.E.U16 desc[UR4][R178.64+0xa2], R75 ;  /* 0x0000a24bb2007985 */ /* 0x000fe2000c101504 */
[--C-:B------:R-:W-:Y:S02]  /*29190*/  SHF.R.U32.HI R58, RZ, 0x18, R66.reuse ;  /* 0x00000018ff3a7819 */ /* 0x100fe40000011642 */
[----:B------:R-:W-:Y:S01]  /*291a0*/  SHF.R.U32.HI R66, RZ, 0x10, R66 ;  /* 0x00000010ff427819 */ /* 0x000fe20000011642 */
[----:B------:R-:W-:Y:S05]  /*291b0*/  @!P5 HADD2 R62, -R69.H0_H0, -RZ.H0_H0 ;  /* 0xa00000ff453ed230 */ /* 0x000fea0000000900 */
[----:B------:R-:W-:Y:S01]  /*291c0*/  PRMT R136, R62, 0x7610, R136 ;  /* 0x000076103e887816 */ /* 0x000fe20000000088 */
[----:B--2---:R-:W-:Y:S05]  /*291d0*/  @!P3 HADD2 R135, -R70.H0_H0, -RZ.H0_H0 ;  /* 0xa00000ff4687b230 */ /* 0x004fea0000000900 */
[----:B------:R-:W-:Y:S01]  /*291e0*/  PRMT R63, R135, 0x7610, R63 ;  /* 0x00007610873f7816 */ /* 0x000fe2000000003f */
[----:B------:R2:W-:Y:S04]  /*291f0*/  @!P3 STL.S16 [R1+0x1a4], R135 ;  /* 0x0001a4870100b387 */ /* 0x0005e80000100600 */
[----:B------:R1:W-:Y:S04]  /*29200*/  @!P5 STL.S16 [R1+0x1a0], R62 ;  /* 0x0001a03e0100d387 */ /* 0x0003e80000100600 */
[----:B------:R3:W4:Y:S04]  /*29210*/  LDL.S16 R80, [R1+0x174] ;  /* 0x0001740001507983 */ /* 0x0007280000100600 */
[----:B------:R3:W4:Y:S04]  /*29220*/  LDL.S16 R137, [R1+0x160] ;  /* 0x0001600001897983 */ /* 0x0007280000100600 */
[----:B------:R-:W4:Y:S04]  /*29230*/  LDL.LU R209, [R1+0x458] ;  /* 0x0004580001d17983 */ /* 0x000f280000300800 */
[----:B------:R-:W4:Y:S04]  /*29240*/  LDL.LU R151, [R1+0xa4] ;  /* 0x0000a40001977983 */ /* 0x000f280000300800 */
[----:B------:R-:W4:Y:S01]  /*29250*/  LDL.LU R210, [R1+0x454] ;  /* 0x0004540001d27983 */ /* 0x000f220000300800 */
[----:B--2---:R-:W-:Y:S02]  /*29260*/  PRMT R135, R70, 0x5410, R69 ;  /* 0x0000541046877816 */ /* 0x004fe40000000045 */
[----:B------:R-:W-:Y:S01]  /*29270*/  @!P3 PRMT R70, R63, 0x5410, RZ ;  /* 0x000054103f46b816 */ /* 0x000fe200000000ff */
[----:B------:R-:W2:Y:S01]  /*29280*/  LDL.LU R150, [R1+0xa8] ;  /* 0x0000a80001967983 */ /* 0x000ea20000300800 */
[----:B-1----:R-:W-:Y:S02]  /*29290*/  LOP3.LUT R62, R147, R185, RZ, 0x3c, !PT ;  /* 0x000000b9933e7212 */ /* 0x002fe400078e3cff */
[C---:B------:R-:W-:Y:S01]  /*292a0*/  ISETP.GE.U32.AND P3, PT, R199.reuse, R58, PT ;  /* 0x0000003ac700720c */ /* 0x040fe20003f66070 */
[----:B------:R-:W-:Y:S01]  /*292b0*/  ST.E.U16 desc[UR4][R174.64+0xb0], R70 ;  /* 0x0000b046ae007985 */ /* 0x000fe2000c101504 */
[----:B------:R-:W-:Y:S01]  /*292c0*/  LOP3.LUT R58, R66, 0xff, RZ, 0xc0, !PT ;  /* 0x000000ff423a7812 */ /* 0x000fe200078ec0ff */
[----:B------:R-:W-:Y:S01]  /*292d0*/  IMAD.WIDE.U32 R62, R62, -0x326172a9, RZ ;  /* 0xcd9e8d573e3e7825 */ /* 0x000fe200078e00ff */
[----:B------:R-:W-:Y:S02]  /*292e0*/  @!P5 PRMT R69, R136, 0x5410, RZ ;  /* 0x000054108845d816 */ /* 0x000fe400000000ff */
[----:B------:R-:W-:Y:S01]  /*292f0*/  ISETP.GE.U32.AND P5, PT, R199, R58, PT ;  /* 0x0000003ac700720c */ /* 0x000fe20003fa6070 */
[----:B------:R1:W2:Y:S01]  /*29300*/  LDL.S16 R136, [R1+0x13c] ;  /* 0x00013c0001887983 */ /* 0x0002a20000100600 */
[----:B------:R-:W-:Y:S02]  /*29310*/  LOP3.LUT R58, R63, R215, R192, 0x96, !PT ;  /* 0x000000d73f3a7212 */ /* 0x000fe400078e96c0 */
[--C-:B------:R-:W-:Y:S01]  /*29320*/  LOP3.LUT R60, R181, R214, R62.reuse, 0x96, !PT ;  /* 0x000000d6b53c7212 */ /* 0x100fe200078e963e */
[----:B------:R-:W2:Y:S01]  /*29330*/  LDL.LU R38, [R1+0x450] ;  /* 0x0004500001267983 */ /* 0x000ea20000300800 */
[----:B------:R-:W-:Y:S01]  /*29340*/  F2FP.F16.F32.PACK_AB R66, R228, R160 ;  /* 0x000000a0e442723e */ /* 0x000fe200000000ff */
[----:B------:R-:W-:Y:S01]  /*29350*/  IMAD.WIDE.U32 R58, R58, -0x2daee0ad, RZ ;  /* 0xd2511f533a3a7825 */ /* 0x000fe200078e00ff */
[----:B------:R-:W-:Y:S01]  /*29360*/  LOP3.LUT R62, R183, R214, R62, 0x96, !PT ;  /* 0x000000d6b73e7212 */ /* 0x000fe200078e963e */
[----:B------:R-:W-:Y:S01]  /*29370*/  ST.E.U16 desc[UR4][R174.64+0xb2], R69 ;  /* 0x0000b245ae007985 */ /* 0x000fe2000c101504 */
[----:B------:R-:W-:Y:S01]  /*29380*/  PRMT R65, R66, 0x7632, R65 ;  /* 0x0000763242417816 */ /* 0x000fe20000000041 */
[----:B------:R-:W-:Y:S01]  /*29390*/  IMAD.WIDE.U32 R50, R60, -0x2daee0ad, RZ ;  /* 0xd2511f533c327825 */ /* 0x000fe200078e00ff */
[----:B------:R-:W-:Y:S02]  /*293a0*/  LOP3.LUT R59, R59, R216, R186, 0x96, !PT ;  /* 0x000000d83b3b7212 */ /* 0x000fe400078e96ba */
[----:B------:R-:W-:Y:S02]  /*293b0*/  LOP3.LUT R147, R147, R185, RZ, 0x3c, !PT ;  /* 0x000000b993937212 */ /* 0x000fe400078e3cff */
[----:B------:R-:W-:Y:S01]  /*293c0*/  LOP3.LUT R51, R51, R221, R58, 0x96, !PT ;  /* 0x000000dd33337212 */ /* 0x000fe200078e963a */
[----:B------:R-:W-:Y:S05]  /*293d0*/  IMAD.WIDE.U32 R58, R59, -0x326172a9, RZ ;  /* 0xcd9e8d573b3a7825 */ /* 0x000fea00078e00ff */
[----:B------:R-:W-:Y:S05]  /*293e0*/  LOP3.LUT R53, R59, R211, R180, 0x96, !PT ;  /* 0x000000d33b357212 */ /* 0x000fea00078e96b4 */
[----:B------:R-:W-:Y:S05]  /*293f0*/  IMAD.WIDE.U32 R52, R53, -0x2daee0ad, RZ ;  /* 0xd2511f5335347825 */ /* 0x000fea00078e00ff */
[----:B------:R-:W-:Y:S01]  /*29400*/  LOP3.LUT R53, R53, R219, R50, 0x96, !PT ;  /* 0x000000db35357212 */ /* 0x000fe200078e9632 */
[----:B------:R-:W-:Y:S05]  /*29410*/  IMAD.WIDE.U32 R50, R51, -0x326172a9, RZ ;  /* 0xcd9e8d5733327825 */ /* 0x000fea00078e00ff */
[----:B------:R-:W-:Y:S05]  /*29420*/  LOP3.LUT R58, R51, R220, R58, 0x96, !PT ;  /* 0x000000dc333a7212 */ /* 0x000fea00078e963a */
[----:B------:R-:W-:Y:S01]  /*29430*/  IMAD.WIDE.U32 R58, R58, -0x2daee0ad, RZ ;  /* 0xd2511f533a3a7825 */ /* 0x000fe200078e00ff */
[----:B---3--:R3:W-:Y:S04]  /*29440*/  MUFU.EX2 R240, R155 ;  /* 0x0000009b00f07308 */ /* 0x0087e80000000800 */
[----:B------:R-:W-:Y:S01]  /*29450*/  LOP3.LUT R51, R59, R217, R52, 0x96, !PT ;  /* 0x000000d93b337212 */ /* 0x000fe200078e9634 */
[----:B------:R-:W-:Y:S05]  /*29460*/  IMAD.WIDE.U32 R52, R53, -0x326172a9, RZ ;  /* 0xcd9e8d5735347825 */ /* 0x000fea00078e00ff */
[----:B------:R-:W-:Y:S01]  /*29470*/  LOP3.LUT R53, R53, R218, R50, 0x96, !PT ;  /* 0x000000da35357212 */ /* 0x000fe200078e9632 */
[----:B----4-:R-:W4:Y:S01]  /*29480*/  MUFU.EX2 R229, R154 ;  /* 0x0000009a00e57308 */ /* 0x010f220000000800 */
[----:B------:R-:W-:Y:S05]  /*29490*/  IMAD.WIDE.U32 R50, R51, -0x326172a9, RZ ;  /* 0xcd9e8d5733327825 */ /* 0x000fea00078e00ff */
[----:B------:R-:W-:Y:S02]  /*294a0*/  LOP3.LUT R49, R51, R222, R52, 0x96, !PT ;  /* 0x000000de33317212 */ /* 0x000fe400078e9634 */
[----:B------:R-:W-:Y:S01]  /*294b0*/  SHF.R.U32.HI R149, RZ, 0x18, R50 ;  /* 0x00000018ff957819 */ /* 0x000fe20000011632 */
[----:B---3--:R-:W3:Y:S01]  /*294c0*/  LDL.LU R155, [R1+0x9c] ;  /* 0x00009c00019b7983 */ /* 0x008ee20000300800 */
[----:B------:R-:W-:Y:S02]  /*294d0*/  SHF.R.U32.HI R0, RZ, 0x18, R49 ;  /* 0x00000018ff007819 */ /* 0x000fe40000011631 */
[----:B------:R-:W-:Y:S02]  /*294e0*/  LOP3.LUT R48, R49, 0xff, RZ, 0xc0, !PT ;  /* 0x000000ff31307812 */ /* 0x000fe400078ec0ff */
[----:B----4-:R-:W-:Y:S04]  /*294f0*/  F2FP.F16.F32.PACK_AB R68, R229, R240 ;  /* 0x000000f0e544723e */ /* 0x010fe800000000ff */
[----:B------:R-:W-:Y:S01]  /*29500*/  PRMT R67, R68, 0x7632, R67 ;  /* 0x0000763244437816 */ /* 0x000fe20000000043 */
[----:B------:R-:W-:Y:S04]  /*29510*/  @!P2 HADD2 R80, -R68.H0_H0, -RZ.H0_H0 ;  /* 0xa00000ff4450a230 */ /* 0x000fe80000000900 */
[----:B------:R-:W-:Y:S01]  /*29520*/  @!P1 HADD2 R137, -R67.H0_H0, -RZ.H0_H0 ;  /* 0xa00000ff43899230 */ /* 0x000fe20000000900 */
[----:B------:R-:W-:Y:S01]  /*29530*/  PRMT R52, R80, 0x7610, R52 ;  /* 0x0000761050347816 */ /* 0x000fe20000000034 */
[----:B------:R4:W-:Y:S03]  /*29540*/  @!P2 STL.S16 [R1+0x174], R80 ;  /* 0x000174500100a387 */ /* 0x0009e60000100600 */
[----:B------:R-:W-:Y:S01]  /*29550*/  PRMT R59, R137, 0x7610, R59 ;  /* 0x00007610893b7816 */ /* 0x000fe2000000003b */
[----:B------:R-:W3:Y:S01]  /*29560*/  LDL.LU R37, [R1+0x44c] ;  /* 0x00044c0001257983 */ /* 0x000ee20000300800 */
[----:B------:R-:W-:Y:S03]  /*29570*/  MUFU.EX2 R232, R151 ;  /* 0x0000009700e87308 */ /* 0x000fe60000000800 */
[----:B------:R1:W3:Y:S07]  /*29580*/  LDL.S16 R56, [R1+0x138] ;  /* 0x0001380001387983 */ /* 0x0002ee0000100600 */
[----:B--2---:R-:W2:Y:S01]  /*29590*/  MUFU.EX2 R201, R150 ;  /* 0x0000009600c97308 */ /* 0x004ea20000000800 */
[----:B------:R-:W-:Y:S01]  /*295a0*/  @!P0 HADD2 R136, -R66.H0_H0, -RZ.H0_H0 ;  /* 0xa00000ff42888230 */ /* 0x000fe20000000900 */
[----:B----4-:R-:W-:Y:S02]  /*295b0*/  PRMT R80, R68, 0x5410, R67 ;  /* 0x0000541044507816 */ /* 0x010fe40000000043 */
[----:B------:R-:W-:Y:S02]  /*295c0*/  @!P2 PRMT R68, R52, 0x5410, RZ ;  /* 0x000054103444a816 */ /* 0x000fe400000000ff */
[----:B------:R-:W-:Y:S01]  /*295d0*/  @!P1 PRMT R67, R59, 0x5410, RZ ;  /* 0x000054103b439816 */ /* 0x000fe200000000ff */
[----:B------:R1:W4:Y:S01]  /*295e0*/  LDL.S16 R52, [R1+0x134] ;  /* 0x0001340001347983 */ /* 0x0003220000100600 */
[----:B------:R-:W-:Y:S02]  /*295f0*/  PRMT R60, R136, 0x7610, R60 ;  /* 0x00007610883c7816 */ /* 0x000fe4000000003c */
[----:B------:R-:W-:Y:S01]  /*29600*/  ISETP.GE.U32.AND P2, PT, R199, R48, PT ;  /* 0x00000030c700720c */ /* 0x000fe20003f46070 */
[----:B------:R-:W4:Y:S01]  /*29610*/  LDL.LU R154, [R1+0xa0] ;  /* 0x0000a000019a7983 */ /* 0x000f220000300800 */
[----:B------:R-:W-:Y:S02]  /*29620*/  LOP3.LUT R48, R49, 0xffff, RZ, 0xc0, !PT ;  /* 0x0000ffff31307812 */ /* 0x000fe400078ec0ff */
[----:B------:R-:W-:Y:S01]  /*29630*/  SHF.R.U32.HI R49, RZ, 0x10, R49 ;  /* 0x00000010ff317819 */ /* 0x000fe20000011631 */
[----:B------:R1:W-:Y:S01]  /*29640*/  @!P1 STL.S16 [R1+0x160], R137 ;  /* 0x0001608901009387 */ /* 0x0003e20000100600 */
[----:B------:R-:W-:Y:S02]  /*29650*/  SHF.R.U32.HI R47, RZ, 0x8, R48 ;  /* 0x00000008ff2f7819 */ /* 0x000fe40000011630 */
[----:B------:R-:W-:Y:S01]  /*29660*/  LOP3.LUT R49, R49, 0xff, RZ, 0xc0, !PT ;  /* 0x000000ff31317812 */ /* 0x000fe200078ec0ff */
[----:B------:R3:W4:Y:S01]  /*29670*/  LDL.S16 R59, [R1+0x130] ;  /* 0x00013000013b7983 */ /* 0x0007220000100600 */
[----:B------:R-:W-:Y:S02]  /*29680*/  LOP3.LUT R47, R47, 0xffff, RZ, 0xc0, !PT ;  /* 0x0000ffff2f2f7812 */ /* 0x000fe400078ec0ff */
[----:B--2---:R-:W-:Y:S01]  /*29690*/  F2FP.F16.F32.PACK_AB R2, R201, R232 ;  /* 0x000000e8c902723e */ /* 0x004fe200000000ff */
[----:B------:R2:W-:Y:S01]  /*296a0*/  @!P0 STL.S16 [R1+0x13c], R136 ;  /* 0x00013c8801008387 */ /* 0x0005e20000100600 */
[C---:B------:R-:W-:Y:S03]  /*296b0*/  ISETP.GE.U32.AND P1, PT, R199.reuse, R47, PT ;  /* 0x0000002fc700720c */ /* 0x040fe60003f26070 */
[----:B------:R3:W4:Y:S04]  /*296c0*/  LDL.S16 R143, [R1+0x150] ;  /* 0x00015000018f7983 */ /* 0x0007280000100600 */
[----:B------:R3:W4:Y:S04]  /*296d0*/  LDL.S16 R142, [R1+0x14c] ;  /* 0x00014c00018e7983 */ /* 0x0007280000100600 */
[----:B------:R-:W-:Y:S04]  /*296e0*/  ST.E.U16 desc[UR4][R172.64+0xb0], R68 ;  /* 0x0000b044ac007985 */ /* 0x000fe8000c101504 */
[----:B------:R-:W-:Y:S01]  /*296f0*/  ST.E.U16 desc[UR4][R172.64+0xb2], R67 ;  /* 0x0000b243ac007985 */ /* 0x000fe2000c101504 */
[----:B-1----:R-:W-:Y:S02]  /*29700*/  PRMT R137, R66, 0x5410, R65 ;  /* 0x0000541042897816 */ /* 0x002fe40000000041 */
[----:B------:R-:W-:Y:S02]  /*29710*/  @!P0 PRMT R66, R60, 0x5410, RZ ;  /* 0x000054103c428816 */ /* 0x000fe400000000ff */
[C---:B------:R-:W-:Y:S02]  /*29720*/  ISETP.GE.U32.AND P0, PT, R199.reuse, R0, PT ;  /* 0x00000000c700720c */ /* 0x040fe40003f06070 */
[----:B------:R-:W-:Y:S01]  /*29730*/  LOP3.LUT R60, R50, 0xff, RZ, 0xc0, !PT ;  /* 0x000000ff323c7812 */ /* 0x000fe200078ec0ff */
[----:B------:R-:W-:Y:S01]  /*29740*/  ST.E.U16 desc[UR4][R176.64+0xae], R66 ;  /* 0x0000ae42b0007985 */ /* 0x000fe2000c101504 */
[----:B--2---:R-:W-:Y:S01]  /*29750*/  PRMT R136, R40, 0x5410, R3 ;  /* 0x0000541028887816 */ /* 0x004fe20000000003 */
[----:B---3--:R-:W-:Y:S01]  /*29760*/  MUFU.EX2 R249, R155 ;  /* 0x0000009b00f97308 */ /* 0x008fe20000000800 */
[----:B------:R-:W-:Y:S05]  /*29770*/  @!P6 HADD2 R56, -R65.H0_H0, -RZ.H0_H0 ;  /* 0xa00000ff4138e230 */ /* 0x000fea0000000900 */
[----:B------:R-:W-:Y:S01]  /*29780*/  PRMT R0, R56, 0x7610, R0 ;  /* 0x0000761038007816 */ /* 0x000fe20000000000 */
[----:B------:R1:W-:Y:S03]  /*29790*/  @!P6 STL.S16 [R1+0x138], R56 ;  /* 0x000138380100e387 */ /* 0x0003e60000100600 */
[----:B------:R-:W-:Y:S02]  /*297a0*/  @!P6 PRMT R65, R0, 0x5410, RZ ;  /* 0x000054100041e816 */ /* 0x000fe400000000ff */
[----:B------:R-:W-:Y:S02]  /*297b0*/  LOP3.LUT R0, R50, 0xffff, RZ, 0xc0, !PT ;  /* 0x0000ffff32007812 */ /* 0x000fe400078ec0ff */
[----:B------:R-:W-:Y:S01]  /*297c0*/  SHF.R.U32.HI R50, RZ, 0x10, R50 ;  /* 0x00000010ff327819 */ /* 0x000fe20000011632 */
[----:B------:R-:W-:Y:S01]  /*297d0*/  ST.E.U16 desc[UR4][R176.64+0xb0], R65 ;  /* 0x0000b041b0007985 */ /* 0x000fe2000c101504 */
[----:B------:R-:W-:Y:S01]  /*297e0*/  SHF.R.U32.HI R0, RZ, 0x8, R0 ;  /* 0x00000008ff007819 */ /* 0x000fe20000011600 */
[----:B----4-:R-:W-:Y:S01]  /*297f0*/  @!P5 HADD2 R52, -R40.H0_H0, -RZ.H0_H0 ;  /* 0xa00000ff2834d230 */ /* 0x010fe20000000900 */
[----:B------:R-:W2:Y:S04]  /*29800*/  MUFU.EX2 R250, R154 ;  /* 0x0000009a00fa7308 */ /* 0x000ea80000000800 */
[----:B------:R-:W-:Y:S01]  /*29810*/  PRMT R144, R52, 0x7610, R144 ;  /* 0x0000761034907816 */ /* 0x000fe20000000090 */
[----:B------:R3:W-:Y:S03]  /*29820*/  @!P5 STL.S16 [R1+0x134], R52 ;  /* 0x000134340100d387 */ /* 0x0007e60000100600 */
[----:B------:R-:W-:Y:S01]  /*29830*/  @!P5 PRMT R40, R144, 0x5410, RZ ;  /* 0x000054109028d816 */ /* 0x000fe200000000ff */
[----:B-1----:R1:W4:Y:S01]  /*29840*/  LDL.S16 R56, [R1+0x148] ;  /* 0x0001480001387983 */ /* 0x0023220000100600 */
[----:B------:R-:W-:Y:S01]  /*29850*/  ISETP.GE.U32.AND P5, PT, R199, R49, PT ;  /* 0x00000031c700720c */ /* 0x000fe20003fa6070 */
[----:B------:R-:W-:Y:S02]  /*29860*/  @!P3 HADD2 R59, -R3.H0_H0, -RZ.H0_H0 ;  /* 0xa00000ff033bb230 */ /* 0x000fe40000000900 */
[----:B------:R-:W-:Y:S03]  /*29870*/  ST.E.U16 desc[UR4][R178.64+0xb0], R40 ;  /* 0x0000b028b2007985 */ /* 0x000fe6000c101504 */
[----:B------:R-:W-:Y:S01]  /*29880*/  PRMT R42, R59, 0x7610, R42 ;  /* 0x000076103b2a7816 */ /* 0x000fe2000000002a */
[----:B------:R-:W-:Y:S01]  /*29890*/  @!P2 HADD2 R143, -R2.H0_H0, -RZ.H0_H0 ;  /* 0xa00000ff028fa230 */ /* 0x000fe20000000900 */
[----:B--2---:R-:W-:Y:S02]  /*298a0*/  F2FP.F16.F32.PACK_AB R61, R250, R249 ;  /* 0x000000f9fa3d723e */ /* 0x004fe400000000ff */
[----:B------:R-:W-:Y:S01]  /*298b0*/  @!P3 PRMT R3, R42, 0x5410, RZ ;  /* 0x000054102a03b816 */ /* 0x000fe200000000ff */
[----:B------:R-:W-:Y:S01]  /*298c0*/  IMAD.WIDE.U32 R42, R53, -0x2daee0ad, RZ ;  /* 0xd2511f53352a7825 */ /* 0x000fe200078e00ff */
[----:B------:R-:W-:Y:S02]  /*298d0*/  PRMT R64, R61, 0x7632, R64 ;  /* 0x000076323d407816 */ /* 0x000fe40000000040 */
[----:B------:R-:W-:Y:S01]  /*298e0*/  PRMT R41, R143, 0x7610, R41 ;  /* 0x000076108f297816 */ /* 0x000fe20000000029 */
[----:B------:R-:W-:Y:S01]  /*298f0*/  ST.E.U16 desc[UR4][R178.64+0xb2], R3 ;  /* 0x0000b203b2007985 */ /* 0x000fe2000c101504 */
[----:B------:R-:W-:Y:S02]  /*29900*/  PRMT R144, R61, 0x5410, R64 ;  /* 0x000054103d907816 */ /* 0x000fe40000000040 */
[----:B------:R-:W-:Y:S01]  /*29910*/  LOP3.LUT R155, R42, 0xff, RZ, 0xc0, !PT ;  /* 0x000000ff2a9b7812 */ /* 0x000fe200078ec0ff */
[----:B---3--:R1:W2:Y:S01]  /*29920*/  LDL.S16 R52, [R1+0x144] ;  /* 0x0001440001347983 */ /* 0x0082a20000100600 */
[----:B------:R-:W-:Y:S03]  /*29930*/  SHF.R.U32.HI R157, RZ, 0x18, R42 ;  /* 0x00000018ff9d7819 */ /* 0x000fe6000001162a */
[----:B------:R3:W-:Y:S04]  /*29940*/  @!P3 STL.S16 [R1+0x130], R59 ;  /* 0x0001303b0100b387 */ /* 0x0007e80000100600 */
[----:B------:R1:W-:Y:S01]  /*29950*/  @!P2 STL.S16 [R1+0x150], R143 ;  /* 0x0001508f0100a387 */ /* 0x0003e20000100600 */
[----:B---3--:R-:W-:Y:S02]  /*29960*/  LOP3.LUT R59, R0, 0xffff, RZ, 0xc0, !PT ;  /* 0x0000ffff003b7812 */ /* 0x008fe400078ec0ff */
[C---:B------:R-:W-:Y:S04]  /*29970*/  PRMT R0, R2.reuse, 0x7632, R0 ;  /* 0x0000763202007816 */ /* 0x040fe80000000000 */
[----:B-1----:R-:W-:Y:S01]  /*29980*/  PRMT R143, R2, 0x5410, R0 ;  /* 0x00005410028f7816 */ /* 0x002fe20000000000 */
[----:B------:R-:W-:Y:S01]  /*29990*/  @!P1 HADD2 R142, -R0.H0_H0, -RZ.H0_H0 ;  /* 0xa00000ff008e9230 */ /* 0x000fe20000000900 */
[----:B------:R-:W-:Y:S02]  /*299a0*/  @!P2 PRMT R2, R41, 0x5410, RZ ;  /* 0x000054102902a816 */ /* 0x000fe400000000ff */
[----:B------:R-:W-:Y:S02]  /*299b0*/  LOP3.LUT R41, R43, R223, R58, 0x96, !PT ;  /* 0x000000df2b297212 */ /* 0x000fe400078e963a */
[----:B------:R-:W-:Y:S01]  /*299c0*/  PRMT R48, R142, 0x7610, R48 ;  /* 0x000076108e307816 */ /* 0x000fe20000000030 */
[----:B------:R1:W-:Y:S01]  /*299d0*/  @!P1 STL.S16 [R1+0x14c], R142 ;  /* 0x00014c8e01009387 */ /* 0x0003e20000100600 */
[C---:B------:R-:W-:Y:S02]  /*299e0*/  LOP3.LUT R151, R41.reuse, 0xff, RZ, 0xc0, !PT ;  /* 0x000000ff29977812 */ /* 0x040fe400078ec0ff */
[--C-:B------:R-:W-:Y:S01]  /*299f0*/  SHF.R.U32.HI R153, RZ, 0x18, R41.reuse ;  /* 0x00000018ff997819 */ /* 0x100fe20000011629 */
[----:B------:R-:W-:Y:S01]  /*29a00*/  ST.E.U16 desc[UR4][R174.64+0xc0], R2 ;  /* 0x0000c002ae007985 */ /* 0x000fe2000c101504 */
[----:B------:R-:W-:Y:S05]  /*29a10*/  @!P1 PRMT R0, R48, 0x5410, RZ ;  /* 0x0000541030009816 */ /* 0x000fea00000000ff */
[----:B------:R-:W-:Y:S01]  /*29a20*/  ST.E.U16 desc[UR4][R174.64+0xc2], R0 ;  /* 0x0000c200ae007985 */ /* 0x000fe2000c101504 */
[----:B-1----:R-:W-:Y:S04]  /*29a30*/  IMAD.MOV.U32 R142, RZ, RZ, R148 ;  /* 0x000000ffff8e7224 */ /* 0x002fe800078e0094 */
[----:B------:R-:W-:Y:S02]  /*29a40*/  IMAD.MOV.U32 R226, RZ, RZ, R142 ;  /* 0x000000ffffe27224 */ /* 0x000fe400078e008e */
[----:B----4-:R-:W-:Y:S05]  /*29a50*/  @!P5 HADD2 R56, -R61.H0_H0, -RZ.H0_H0 ;  /* 0xa00000ff3d38d230 */ /* 0x010fea0000000900 */
[----:B------:R-:W-:Y:S01]  /*29a60*/  PRMT R44, R56, 0x7610, R44 ;  /* 0x00007610382c7816 */ /* 0x000fe2000000002c */
[----:B------:R1:W-:Y:S03]  /*29a70*/  @!P5 STL.S16 [R1+0x148], R56 ;  /* 0x000148380100d387 */ /* 0x0003e60000100600 */
[----:B------:R-:W-:Y:S02]  /*29a80*/  @!P5 PRMT R61, R44, 0x5410, RZ ;  /* 0x000054102c3dd816 */ /* 0x000fe400000000ff */
[----:B------:R-:W-:Y:S03]  /*29a90*/  LOP3.LUT R44, R41, 0xffff, RZ, 0xc0, !PT ;  /* 0x0000ffff292c7812 */ /* 0x000fe600078ec0ff */
[----:B------:R-:W-:Y:S01]  /*29aa0*/  ST.E.U16 desc[UR4][R172.64+0xc0], R61 ;  /* 0x0000c03dac007985 */ /* 0x000fe2000c101504 */
[----:B------:R-:W-:Y:S04]  /*29ab0*/  SHF.R.U32.HI R44, RZ, 0x8, R44 ;  /* 0x00000008ff2c7819 */ /* 0x000fe8000001162c */
[----:B------:R-:W-:Y:S02]  /*29ac0*/  LOP3.LUT R150, R44, 0xffff, RZ, 0xc0, !PT ;  /* 0x0000ffff2c967812 */ /* 0x000fe400078ec0ff */
[----:B------:R-:W-:Y:S01]  /*29ad0*/  SHF.R.U32.HI R44, RZ, 0x10, R41 ;  /* 0x00000010ff2c7819 */ /* 0x000fe20000011629 */
[----:B--2---:R-:W-:Y:S01]  /*29ae0*/  @!P0 HADD2 R52, -R64.H0_H0, -RZ.H0_H0 ;  /* 0xa00000ff40348230 */ /* 0x004fe20000000900 */
[----:B------:R-:W-:Y:S02]  /*29af0*/  LOP3.LUT R41, R42, 0xffff, RZ, 0xc0, !PT ;  /* 0x0000ffff2a297812 */ /* 0x000fe400078ec0ff */
[----:B------:R-:W-:Y:S02]  /*29b00*/  LOP3.LUT R152, R44, 0xff, RZ, 0xc0, !PT ;  /* 0x000000ff2c987812 */ /* 0x000fe400078ec0ff */
[----:B------:R-:W-:Y:S01]  /*29b10*/  SHF.R.U32.HI R44, RZ, 0x10, R42 ;  /* 0x00000010ff2c7819 */ /* 0x000fe2000001162a */
[----:B------:R2:W-:Y:S01]  /*29b20*/  @!P0 STL.S16 [R1+0x144], R52 ;  /* 0x0001443401008387 */ /* 0x0005e20000100600 */
[----:B------:R-:W-:Y:S01]  /*29b30*/  LOP3.LUT R42, R63, R215, R190, 0x96, !PT ;  /* 0x000000d73f2a7212 */ /* 0x000fe200078e96be */
[----:B------:R-:W-:Y:S01]  /*29b40*/  IMAD.WIDE.U32 R62, R62, -0x2daee0ad, RZ ;  /* 0xd2511f533e3e7825 */ /* 0x000fe200078e00ff */
[----:B------:R-:W-:Y:S01]  /*29b50*/  SHF.R.U32.HI R41, RZ, 0x8, R41 ;  /* 0x00000008ff297819 */ /* 0x000fe20000011629 */
[----:B------:R3:W4:Y:S01]  /*29b60*/  LDL.S16 R146, [R1+0x1bc] ;  /* 0x0001bc0001927983 */ /* 0x0007220000100600 */
[----:B------:R-:W-:Y:S01]  /*29b70*/  PRMT R47, R52, 0x7610, R47 ;  /* 0x00007610342f7816 */ /* 0x000fe2000000002f */
[----:B------:R-:W-:Y:S01]  /*29b80*/  IMAD.WIDE.U32 R42, R42, -0x2daee0ad, RZ ;  /* 0xd2511f532a2a7825 */ /* 0x000fe200078e00ff */
[----:B------:R-:W-:Y:S01]  /*29b90*/  LOP3.LUT R154, R41, 0xffff, RZ, 0xc0, !PT ;  /* 0x0000ffff299a7812 */ /* 0x000fe200078ec0ff */
[----:B------:R-:W3:Y:S01]  /*29ba0*/  LDL.LU R198, [R1+0x448] ;  /* 0x0004480001c67983 */ /* 0x000ee20000300800 */
[----:B-1----:R-:W-:Y:S02]  /*29bb0*/  LOP3.LUT R56, R50, 0xff, RZ, 0xc0, !PT ;  /* 0x000000ff32387812 */ /* 0x002fe400078ec0ff */
[----:B------:R-:W-:Y:S01]  /*29bc0*/  LOP3.LUT R48, R43, R216, R212, 0x96, !PT ;  /* 0x000000d82b307212 */ /* 0x000fe200078e96d4 */
[----:B------:R1:W3:Y:S01]  /*29bd0*/  LDL.S16 R145, [R1+0x1c8] ;  /* 0x0001c80001917983 */ /* 0x0002e20000100600 */
[----:B------:R-:W-:Y:S02]  /*29be0*/  LOP3.LUT R41, R63, R221, R42, 0x96, !PT ;  /* 0x000000dd3f297212 */ /* 0x000fe400078e962a */
[----:B------:R-:W-:Y:S01]  /*29bf0*/  @!P0 PRMT R64, R47, 0x5410, RZ ;  /* 0x000054102f408816 */ /* 0x000fe200000000ff */
[----:B------:R-:W-:Y:S01]  /*29c00*/  IMAD.WIDE.U32 R48, R48, -0x326172a9, RZ ;  /* 0xcd9e8d5730307825 */ /* 0x000fe200078e00ff */
[----:B------:R-:W-:Y:S01]  /*29c10*/  LOP3.LUT R156, R44, 0xff, RZ, 0xc0, !PT ;  /* 0x000000ff2c9c7812 */ /* 0x000fe200078ec0ff */
[----:B------:R-:W3:Y:S01]  /*29c20*/  LDL.LU R204, [R1+0x444] ;  /* 0x0004440001cc7983 */ /* 0x000ee20000300800 */
[----:B------:R-:W-:Y:S02]  /*29c30*/  F2FP.F16.F32.PACK_AB R63, R248, R247 ;  /* 0x000000f7f83f723e */ /* 0x000fe400000000ff */
[----:B------:R-:W-:Y:S01]  /*29c40*/  LOP3.LUT R42, R49, R211, R182, 0x96, !PT ;  /* 0x000000d3312a7212 */ /* 0x000fe200078e96b6 */
[----:B------:R-:W-:Y:S01]  /*29c50*/  ST.E.U16 desc[UR4][R172.64+0xc2], R64 ;  /* 0x0000c240ac007985 */ /* 0x000fe2000c101504 */
[----:B--2---:R-:W-:Y:S04]  /*29c60*/  IMAD.WIDE.U32 R52, R41, -0x326172a9, RZ ;  /* 0xcd9e8d5729347825 */ /* 0x004fe800078e00ff */
[----:B------:R-:W-:Y:S01]  /*29c70*/  IMAD.WIDE.U32 R42, R42, -0x2daee0ad, RZ ;  /* 0xd2511f532a2a7825 */ /* 0x000fe200078e00ff */
[----:B------:R-:W-:Y:S04]  /*29c80*/  LOP3.LUT R48, R53, R220, R48, 0x96, !PT ;  /* 0x000000dc35307212 */ /* 0x000fe800078e9630 */
[--C-:B------:R-:W-:Y:S01]  /*29c90*/  LOP3.LUT R49, R43, R219, R62.reuse, 0x96, !PT ;  /* 0x000000db2b317212 */ /* 0x100fe200078e963e */
[----:B------:R-:W-:Y:S01]  /*29ca0*/  IMAD.WIDE.U32 R50, R48, -0x2daee0ad, RZ ;  /* 0xd2511f5330327825 */ /* 0x000fe200078e00ff */
[----:B------:R-:W-:Y:S03]  /*29cb0*/  PRMT R62, R63, 0x7632, R62 ;  /* 0x000076323f3e7816 */ /* 0x000fe6000000003e */
[----:B------:R-:W-:Y:S01]  /*29cc0*/  IMAD.WIDE.U32 R48, R49, -0x326172a9, RZ ;  /* 0xcd9e8d5731307825 */ /* 0x000fe200078e00ff */
[----:B------:R-:W-:Y:S04]  /*29cd0*/  LOP3.LUT R42, R51, R217, R42, 0x96, !PT ;  /* 0x000000d9332a7212 */ /* 0x000fe800078e962a */
[----:B------:R-:W-:Y:S01]  /*29ce0*/  LOP3.LUT R44, R49, R218, R52, 0x96, !PT ;  /* 0x000000da312c7212 */ /* 0x000fe200078e9634 */
[----:B------:R-:W-:Y:S05]  /*29cf0*/  IMAD.WIDE.U32 R42, R42, -0x326172a9, RZ ;  /* 0xcd9e8d572a2a7825 */ /* 0x000fea00078e00ff */
[----:B------:R-:W-:Y:S02]  /*29d00*/  LOP3.LUT R41, R43, R222, R48, 0x96, !PT ;  /* 0x000000de2b297212 */ /* 0x000fe400078e9630 */
[C---:B------:R-:W-:Y:S02]  /*29d10*/  LOP3.LUT R43, R42.reuse, 0xffff, RZ, 0xc0, !PT ;  /* 0x0000ffff2a2b7812 */ /* 0x040fe400078ec0ff */
[----:B------:R-:W-:Y:S02]  /*29d20*/  LOP3.LUT R47, R42, 0xff, RZ, 0xc0, !PT ;  /* 0x000000ff2a2f7812 */ /* 0x000fe400078ec0ff */
[----:B------:R-:W-:Y:S02]  /*29d30*/  SHF.R.U32.HI R43, RZ, 0x8, R43 ;  /* 0x00000008ff2b7819 */ /* 0x000fe4000001162b */
[----:B------:R-:W-:Y:S02]  /*29d40*/  ISETP.GE.U32.AND P3, PT, R199, R47, PT ;  /* 0x0000002fc700720c */ /* 0x000fe40003f66070 */
[--C-:B------:R-:W-:Y:S02]  /*29d50*/  SHF.R.U32.HI R47, RZ, 0x10, R42.reuse ;  /* 0x00000010ff2f7819 */ /* 0x100fe4000001162a */
[----:B------:R-:W-:Y:S02]  /*29d60*/  LOP3.LUT R43, R43, 0xffff, RZ, 0xc0, !PT ;  /* 0x0000ffff2b2b7812 */ /* 0x000fe400078ec0ff */
[----:B------:R-:W-:Y:S02]  /*29d70*/  SHF.R.U32.HI R42, RZ, 0x18, R42 ;  /* 0x00000018ff2a7819 */ /* 0x000fe4000001162a */
[C---:B------:R-:W-:Y:S02]  /*29d80*/  ISETP.GE.U32.AND P2, PT, R199.reuse, R43, PT ;  /* 0x0000002bc700720c */ /* 0x040fe40003f46070 */
[----:B------:R-:W-:Y:S01]  /*29d90*/  ISETP.GE.U32.AND P0, PT, R199, R42, PT ;  /* 0x0000002ac700720c */ /* 0x000fe20003f06070 */
[----:B------:R-:W-:Y:S01]  /*29da0*/  IMAD.WIDE.U32 R42, R44, -0x2daee0ad, RZ ;  /* 0xd2511f532c2a7825 */ /* 0x000fe200078e00ff */
[----:B------:R-:W-:Y:S04]  /*29db0*/  LOP3.LUT R47, R47, 0xff, RZ, 0xc0, !PT ;  /* 0x000000ff2f2f7812 */ /* 0x000fe800078ec0ff */
[----:B------:R-:W-:Y:S02]  /*29dc0*/  LOP3.LUT R44, R43, R223, R50, 0x96, !PT ;  /* 0x000000df2b2c7212 */ /* 0x000fe400078e9632 */
[C---:B------:R-:W-:Y:S02]  /*29dd0*/  LOP3.LUT R43, R42.reuse, 0xffff, RZ, 0xc0, !PT ;  /* 0x0000ffff2a2b7812 */ /* 0x040fe400078ec0ff */
[----:B------:R-:W-:Y:S02]  /*29de0*/  LOP3.LUT R51, R42, 0xff, RZ, 0xc0, !PT ;  /* 0x000000ff2a337812 */ /* 0x000fe400078ec0ff */
[--C-:B------:R-:W-:Y:S02]  /*29df0*/  SHF.R.U32.HI R52, RZ, 0x10, R42.reuse ;  /* 0x00000010ff347819 */ /* 0x100fe4000001162a */
[----:B------:R-:W-:Y:S02]  /*29e00*/  SHF.R.U32.HI R148, RZ, 0x18, R42 ;  /* 0x00000018ff947819 */ /* 0x000fe4000001162a */
[----:B------:R-:W-:Y:S02]  /*29e10*/  LOP3.LUT R42, R41, 0xff, RZ, 0xc0, !PT ;  /* 0x000000ff292a7812 */ /* 0x000fe400078ec0ff */
[----:B------:R-:W-:Y:S02]  /*29e20*/  F2FP.F16.F32.PACK_AB R50, R245, R242 ;  /* 0x000000f2f532723e */ /* 0x000fe400000000ff */
[C---:B------:R-:W-:Y:S02]  /*29e30*/  ISETP.GE.U32.AND P5, PT, R199.reuse, R42, PT ;  /* 0x0000002ac700720c */ /* 0x040fe40003fa6070 */
[----:B------:R-:W-:Y:S02]  /*29e40*/  PRMT R49, R50, 0x7632, R49 ;  /* 0x0000763232317816 */ /* 0x000fe40000000031 */
[----:B------:R-:W-:Y:S09]  /*29e50*/  ISETP.GE.U32.AND P1, PT, R199, R47, PT ;  /* 0x0000002fc700720c */ /* 0x000ff20003f26070 */
[----:B----4-:R-:W-:Y:S05]  /*29e60*/  @!P5 HADD2 R146, -R63.H0_H0, -RZ.H0_H0 ;  /* 0xa00000ff3f92d230 */ /* 0x010fea0000000900 */
[----:B------:R-:W-:Y:S01]  /*29e70*/  PRMT R42, R146, 0x7610, R42 ;  /* 0x00007610922a7816 */ /* 0x000fe2000000002a */
[----:B------:R2:W-:Y:S04]  /*29e80*/  @!P5 STL.S16 [R1+0x1bc], R146 ;  /* 0x0001bc920100d387 */ /* 0x0005e80000100600 */
[----:B------:R-:W4:Y:S01]  /*29e90*/  LDL.LU R244, [R1+0xe0] ;  /* 0x0000e00001f47983 */ /* 0x000f220000300800 */
[----:B--2---:R-:W-:Y:S02]  /*29ea0*/  PRMT R146, R63, 0x5410, R62 ;  /* 0x000054103f927816 */ /* 0x004fe4000000003e */
[----:B------:R-:W-:Y:S02]  /*29eb0*/  @!P5 PRMT R63, R42, 0x5410, RZ ;  /* 0x000054102a3fd816 */ /* 0x000fe400000000ff */
[----:B------:R-:W-:Y:S03]  /*29ec0*/  LOP3.LUT R42, R41, 0xffff, RZ, 0xc0, !PT ;  /* 0x0000ffff292a7812 */ /* 0x000fe600078ec0ff */
[----:B------:R-:W-:Y:S01]  /*29ed0*/  ST.E.U16 desc[UR4][R176.64+0xbe], R63 ;  /* 0x0000be3fb0007985 */ /* 0x000fe2000c101504 */
[----:B------:R-:W-:Y:S04]  /*29ee0*/  SHF.R.U32.HI R42, RZ, 0x8, R42 ;  /* 0x00000008ff2a7819 */ /* 0x000fe8000001162a */
[----:B------:R-:W-:Y:S04]  /*29ef0*/  LOP3.LUT R42, R42, 0xffff, RZ, 0xc0, !PT ;  /* 0x0000ffff2a2a7812 */ /* 0x000fe800078ec0ff */
[----:B------:R-:W-:Y:S11]  /*29f00*/  ISETP.GE.U32.AND P5, PT, R199, R42, PT ;  /* 0x0000002ac700720c */ /* 0x000ff60003fa6070 */
[----:B------:R-:W-:Y:S02]  /*29f10*/  @!UPT UIADD3 URZ, URZ, URZ, URZ ;  /* 0x0000003f3f3ff290 */ /* 0x000fe4000fffe03f */
[----:B---3--:R-:W-:Y:S05]  /*29f20*/  @!P5 HADD2 R145, -R62.H0_H0, -RZ.H0_H0 ;  /* 0xa00000ff3e91d230 */ /* 0x008fea0000000900 */
[----:B------:R-:W-:Y:S01]  /*29f30*/  PRMT R42, R145, 0x7610, R42 ;  /* 0x00007610912a7816 */ /* 0x000fe2000000002a */
[----:B------:R2:W-:Y:S03]  /*29f40*/  @!P5 STL.S16 [R1+0x1c8], R145 ;  /* 0x0001c8910100d387 */ /* 0x0005e60000100600 */
[----:B------:R-:W-:Y:S02]  /*29f50*/  @!P5 PRMT R62, R42, 0x5410, RZ ;  /* 0x000054102a3ed816 */ /* 0x000fe400000000ff */
[--C-:B------:R-:W-:Y:S02]  /*29f60*/  SHF.R.U32.HI R42, RZ, 0x10, R41.reuse ;  /* 0x00000010ff2a7819 */ /* 0x100fe40000011629 */
[----:B------:R-:W-:Y:S01]  /*29f70*/  SHF.R.U32.HI R41, RZ, 0x18, R41 ;  /* 0x00000018ff297819 */ /* 0x000fe20000011629 */
[----:B------:R-:W-:Y:S01]  /*29f80*/  ST.E.U16 desc[UR4][R176.64+0xc0], R62 ;  /* 0x0000c03eb0007985 */ /* 0x000fe2000c101504 */
[----:B------:R-:W-:Y:S02]  /*29f90*/  LOP3.LUT R42, R42, 0xff, RZ, 0xc0, !PT ;  /* 0x000000ff2a2a7812 */ /* 0x000fe400078ec0ff */
[C---:B------:R-:W-:Y:S01]  /*29fa0*/  ISETP.GE.U32.AND P5, PT, R199.reuse, R41, PT ;  /* 0x00000029c700720c */ /* 0x040fe20003fa6070 */
[----:B------:R-:W-:Y:S01]  /*29fb0*/  IMAD.MOV.U32 R41, RZ, RZ, R243 ;  /* 0x000000ffff297224 */ /* 0x000fe200078e00f3 */
[----:B------:R-:W-:Y:S03]  /*29fc0*/  ISETP.GE.U32.AND P6, PT, R199, R42, PT ;  /* 0x0000002ac700720c */ /* 0x000fe60003fc6070 */
[----:B------:R-:W-:Y:S02]  /*29fd0*/  IMAD.MOV.U32 R83, RZ, RZ, R41 ;  /* 0x000000ffff537224 */ /* 0x000fe400078e0029 */
[----:B------:R-:W-:Y:S02]  /*29fe0*/  IMAD.MOV.U32 R41, RZ, RZ, R213 ;  /* 0x000000ffff297224 */ /* 0x000fe400078e00d5 */
[----:B------:R-:W-:Y:S02]  /*29ff0*/  IMAD.MOV.U32 R213, RZ, RZ, R239 ;  /* 0x000000ffffd57224 */ /* 0x000fe400078e00ef */
[----:B------:R-:W-:Y:S01]  /*2a000*/  MUFU.EX2 R239, R168 ;  /* 0x000000a800ef7308 */ /* 0x000fe20000000800 */
[----:B--2---:R1:W2:Y:S04]  /*2a010*/  LDL.S16 R145, [R1+0x1b8] ;  /* 0x0001b80001917983 */ /* 0x0042a80000100600 */
[----:B------:R-:W3:Y:S04]  /*2a020*/  LDL.LU R188, [R1+0x440] ;  /* 0x0004400001bc7983 */ /* 0x000ee80000300800 */
[----:B------:R-:W3:Y:S04]  /*2a030*/  LDL.LU R171, [R1+0x43c] ;  /* 0x00043c0001ab7983 */ /* 0x000ee80000300800 */
[----:B------:R1:W3:Y:S04]  /*2a040*/  LDL.S16 R36, [R1+0x1c4] ;  /* 0x0001c40001247983 */ /* 0x0002e80000100600 */
[----:B------:R1:W3:Y:S04]  /*2a050*/  LDL.S16 R243, [R1+0x1b4] ;  /* 0x0001b40001f37983 */ /* 0x0002e80000100600 */
[----:B------:R1:W3:Y:S01]  /*2a060*/  LDL.S16 R142, [R1+0x1b0] ;  /* 0x0001b000018e7983 */ /* 0x0002e20000100600 */
[----:B----4-:R-:W-:Y:S01]  /*2a070*/  MUFU.EX2 R244, R244 ;  /* 0x000000f400f47308 */ /* 0x010fe20000000800 */
[----:B--2---:R-:W-:Y:S05]  /*2a080*/  @!P6 HADD2 R145, -R50.H0_H0, -RZ.H0_H0 ;  /* 0xa00000ff3291e230 */ /* 0x004fea0000000900 */
[----:B------:R2:W-:Y:S01]  /*2a090*/  @!P6 STL.S16 [R1+0x1b8], R145 ;  /* 0x0001b8910100e387 */ /* 0x0005e20000100600 */
[----:B---3--:R-:W-:Y:S01]  /*2a0a0*/  PRMT R171, R145, 0x7610, R171 ;  /* 0x0000761091ab7816 */ /* 0x008fe200000000ab */
[----:B------:R-:W-:Y:S05]  /*2a0b0*/  @!P5 HADD2 R36, -R49.H0_H0, -RZ.H0_H0 ;  /* 0xa00000ff3124d230 */ /* 0x000fea0000000900 */
[----:B------:R-:W-:Y:S02]  /*2a0c0*/  PRMT R246, R36, 0x7610, R246 ;  /* 0x0000761024f67816 */ /* 0x000fe400000000f6 */
[----:B--2---:R-:W-:Y:S02]  /*2a0d0*/  PRMT R145, R50, 0x5410, R49 ;  /* 0x0000541032917816 */ /* 0x004fe40000000031 */
[----:B------:R-:W-:Y:S02]  /*2a0e0*/  @!P6 PRMT R50, R171, 0x5410, RZ ;  /* 0x00005410ab32e816 */ /* 0x000fe400000000ff */
[----:B------:R-:W-:Y:S01]  /*2a0f0*/  @!P5 PRMT R49, R246, 0x5410, RZ ;  /* 0x00005410f631d816 */ /* 0x000fe200000000ff */
[----:B------:R-:W2:Y:S01]  /*2a100*/  LDL.LU R171, [R1+0x438] ;  /* 0x0004380001ab7983 */ /* 0x000ea20000300800 */
[C---:B------:R-:W-:Y:S03]  /*2a110*/  ISETP.GE.U32.AND P6, PT, R199.reuse, R59, PT ;  /* 0x0000003bc700720c */ /* 0x040fe60003fc6070 */
[----:B------:R3:W-:Y:S01]  /*2a120*/  @!P5 STL.S16 [R1+0x1c4], R36 ;  /* 0x0001c4240100d387 */ /* 0x0007e20000100600 */
[----:B------:R-:W-:Y:S03]  /*2a130*/  ISETP.GE.U32.AND P5, PT, R199, R60, PT ;  /* 0x0000003cc700720c */ /* 0x000fe60003fa6070 */
[----:B------:R-:W-:Y:S04]  /*2a140*/  ST.E.U16 desc[UR4][R178.64+0xc0], R50 ;  /* 0x0000c032b2007985 */ /* 0x000fe8000c101504 */
[----:B------:R-:W-:Y:S04]  /*2a150*/  ST.E.U16 desc[UR4][R178.64+0xc2], R49 ;  /* 0x0000c231b2007985 */ /* 0x000fe8000c101504 */
[----:B---3--:R-:W3:Y:S01]  /*2a160*/  LDL.LU R36, [R1+0x434] ;  /* 0x0004340001247983 */ /* 0x008ee20000300800 */
[----:B--2---:R-:W-:Y:S10]  /*2a170*/  MUFU.EX2 R236, R171 ;  /* 0x000000ab00ec7308 */ /* 0x004ff40000000800 */
[----:B---3--:R-:W2:Y:S02]  /*2a180*/  MUFU.EX2 R246, R36 ;  /* 0x0000002400f67308 */ /* 0x008ea40000000800 */
[----:B--2---:R-:W-:Y:S01]  /*2a190*/  F2FP.F16.F32.PACK_AB R58, R246, R244 ;  /* 0x000000f4f63a723e */ /* 0x004fe200000000ff */
[----:B------:R-:W2:Y:S03]  /*2a1a0*/  LDL.LU R36, [R1+0x430] ;  /* 0x0004300001247983 */ /* 0x000ea60000300800 */
[----:B------:R-:W-:Y:S01]  /*2a1b0*/  PRMT R57, R58, 0x7632, R57 ;  /* 0x000076323a397816 */ /* 0x000fe20000000039 */
[----:B------:R-:W-:Y:S04]  /*2a1c0*/  @!P5 HADD2 R243, -R58.H0_H0, -RZ.H0_H0 ;  /* 0xa00000ff3af3d230 */ /* 0x000fe80000000900 */
[----:B------:R-:W-:Y:S01]  /*2a1d0*/  @!P6 HADD2 R142, -R57.H0_H0, -RZ.H0_H0 ;  /* 0xa00000ff398ee230 */ /* 0x000fe20000000900 */
[----:B------:R-:W-:Y:S01]  /*2a1e0*/  PRMT R241, R243, 0x7610, R241 ;  /* 0x00007610f3f17816 */ /* 0x000fe200000000f1 */
[----:B------:R3:W-:Y:S03]  /*2a1f0*/  @!P5 STL.S16 [R1+0x1b4], R243 ;  /* 0x0001b4f30100d387 */ /* 0x0007e60000100600 */
[----:B------:R-:W-:Y:S01]  /*2a200*/  PRMT R238, R142, 0x7610, R238 ;  /* 0x000076108eee7816 */ /* 0x000fe200000000ee */
[----:B------:R4:W-:Y:S01]  /*2a210*/  @!P6 STL.S16 [R1+0x1b0], R142 ;  /* 0x0001b08e0100e387 */ /* 0x0009e20000100600 */
[----:B---3--:R-:W-:Y:S01]  /*2a220*/  MUFU.EX2 R243, R38 ;  /* 0x0000002600f37308 */ /* 0x008fe20000000800 */
[----:B----4-:R-:W-:Y:S02]  /*2a230*/  PRMT R142, R58, 0x5410, R57 ;  /* 0x000054103a8e7816 */ /* 0x010fe40000000039 */
[----:B------:R-:W-:Y:S02]  /*2a240*/  @!P6 PRMT R57, R238, 0x5410, RZ ;  /* 0x00005410ee39e816 */ /* 0x000fe400000000ff */
[----:B------:R-:W-:Y:S01]  /*2a250*/  @!P5 PRMT R58, R241, 0x5410, RZ ;  /* 0x00005410f13ad816 */ /* 0x000fe200000000ff */
[----:B------:R1:W3:Y:S01]  /*2a260*/  LDL.S16 R238, [R1+0x19c] ;  /* 0x00019c0001ee7983 */ /* 0x0002e20000100600 */
[C---:B------:R-:W-:Y:S03]  /*2a270*/  ISETP.GE.U32.AND P6, PT, R199.reuse, R149, PT ;  /* 0x00000095c700720c */ /* 0x040fe60003fc6070 */
[----:B------:R-:W4:Y:S01]  /*2a280*/  MUFU.EX2 R241, R37 ;  /* 0x0000002500f17308 */ /* 0x000f220000000800 */
[----:B------:R-:W-:Y:S01]  /*2a290*/  ISETP.GE.U32.AND P5, PT, R199, R56, PT ;  /* 0x00000038c700720c */ /* 0x000fe20003fa6070 */
[----:B------:R-:W-:Y:S01]  /*2a2a0*/  IMAD.MOV.U32 R149, RZ, RZ, R232 ;  /* 0x000000ffff957224 */ /* 0x000fe200078e00e8 */
[----:B------:R-:W-:Y:S04]  /*2a2b0*/  ST.E.U16 desc[UR4][R174.64+0xd0], R58 ;  /* 0x0000d03aae007985 */ /* 0x000fe8000c101504 */
[----:B------:R-:W-:Y:S01]  /*2a2c0*/  ST.E.U16 desc[UR4][R174.64+0xd2], R57 ;  /* 0x0000d239ae007985 */ /* 0x000fe2000c101504 */
[----:B----4-:R-:W-:Y:S03]  /*2a2d0*/  F2FP.F16.F32.PACK_AB R60, R243, R241 ;  /* 0x000000f1f33c723e */ /* 0x010fe600000000ff */
[----:B------:R-:W4:Y:S01]  /*2a2e0*/  LDL.LU R37, [R1+0x42c] ;  /* 0x00042c0001257983 */ /* 0x000f220000300800 */
[----:B------:R-:W-:Y:S03]  /*2a2f0*/  PRMT R59, R60, 0x7632, R59 ;  /* 0x000076323c3b7816 */ /* 0x000fe6000000003b */
[----:B------:R1:W2:Y:S04]  /*2a300*/  LDL.S16 R81, [R1+0x198] ;  /* 0x0001980001517983 */ /* 0x0002a80000100600 */
[----:B------:R-:W4:Y:S04]  /*2a310*/  LDL.LU R38, [R1+0x428] ;  /* 0x0004280001267983 */ /* 0x000f280000300800 */
[----:B------:R1:W4:Y:S04]  /*2a320*/  LDL.S16 R232, [R1+0x18c] ;  /* 0x00018c0001e87983 */ /* 0x0003280000100600 */
[----:B------:R1:W4:Y:S01]  /*2a330*/  LDL.S16 R82, [R1+0x188] ;  /* 0x0001880001527983 */ /* 0x0003220000100600 */
[----:B---3--:R-:W-:Y:S05]  /*2a340*/  @!P5 HADD2 R238, -R60.H0_H0, -RZ.H0_H0 ;  /* 0xa00000ff3ceed230 */ /* 0x008fea0000000900 */
[----:B------:R-:W-:Y:S01]  /*2a350*/  PRMT R235, R238, 0x7610, R235 ;  /* 0x00007610eeeb7816 */ /* 0x000fe200000000eb */
[----:B------:R3:W-:Y:S01]  /*2a360*/  @!P5 STL.S16 [R1+0x19c], R238 ;  /* 0x00019cee0100d387 */ /* 0x0007e20000100600 */
[----:B--2---:R-:W-:Y:S05]  /*2a370*/  @!P6 HADD2 R81, -R59.H0_H0, -RZ.H0_H0 ;  /* 0xa00000ff3b51e230 */ /* 0x004fea0000000900 */
[----:B------:R-:W-:Y:S01]  /*2a380*/  PRMT R234, R81, 0x7610, R234 ;  /* 0x0000761051ea7816 */ /* 0x000fe200000000ea */
[----:B------:R2:W-:Y:S01]  /*2a390*/  @!P6 STL.S16 [R1+0x198], R81 ;  /* 0x000198510100e387 */ /* 0x0005e20000100600 */
[----:B---3--:R-:W3:Y:S02]  /*2a3a0*/  MUFU.EX2 R238, R39 ;  /* 0x0000002700ee7308 */ /* 0x008ee40000000800 */
[----:B---3--:R-:W-:Y:S01]  /*2a3b0*/  F2FP.F16.F32.PACK_AB R46, R239, R238 ;  /* 0x000000eeef2e723e */ /* 0x008fe200000000ff */
[----:B------:R-:W3:Y:S03]  /*2a3c0*/  LDL.LU R39, [R1+0x424] ;  /* 0x0004240001277983 */ /* 0x000ee60000300800 */
[----:B------:R-:W-:Y:S01]  /*2a3d0*/  PRMT R45, R46, 0x7632, R45 ;  /* 0x000076322e2d7816 */ /* 0x000fe2000000002d */
[----:B----4-:R-:W-:Y:S01]  /*2a3e0*/  @!P3 HADD2 R232, -R46.H0_H0, -RZ.H0_H0 ;  /* 0xa00000ff2ee8b230 */ /* 0x010fe20000000900 */
[----:B------:R1:W5:Y:S01]  /*2a3f0*/  LDL.LU R168, [R1+0x420] ;  /* 0x0004200001a87983 */ /* 0x0003620000300800 */
[----:B--2---:R-:W-:Y:S02]  /*2a400*/  PRMT R81, R60, 0x5410, R59 ;  /* 0x000054103c517816 */ /* 0x004fe4000000003b */
[----:B------:R-:W-:Y:S01]  /*2a410*/  @!P5 PRMT R60, R235, 0x5410, RZ ;  /* 0x00005410eb3cd816 */ /* 0x000fe200000000ff */
[----:B------:R2:W-:Y:S01]  /*2a420*/  @!P3 STL.S16 [R1+0x18c], R232 ;  /* 0x00018ce80100b387 */ /* 0x0005e20000100600 */
[----:B------:R-:W-:Y:S01]  /*2a430*/  PRMT R89, R232, 0x7610, R89 ;  /* 0x00007610e8597816 */ /* 0x000fe20000000059 */
[----:B------:R-:W-:Y:S01]  /*2a440*/  @!P2 HADD2 R82, -R45.H0_H0, -RZ.H0_H0 ;  /* 0xa00000ff2d52a230 */ /* 0x000fe20000000900 */
[----:B------:R-:W-:Y:S01]  /*2a450*/  @!P6 PRMT R59, R234, 0x5410, RZ ;  /* 0x00005410ea3be816 */ /* 0x000fe200000000ff */
[----:B------:R-:W-:Y:S01]  /*2a460*/  ST.E.U16 desc[UR4][R172.64+0xd0], R60 ;  /* 0x0000d03cac007985 */ /* 0x000fe2000c101504 */
[C---:B------:R-:W-:Y:S01]  /*2a470*/  ISETP.GE.U32.AND P5, PT, R199.reuse, R151, PT ;  /* 0x00000097c700720c */ /* 0x040fe20003fa6070 */
[----:B------:R-:W-:Y:S01]  /*2a480*/  MUFU.EX2 R234, R237 ;  /* 0x000000ed00ea7308 */ /* 0x000fe20000000800 */
[----:B------:R-:W-:Y:S01]  /*2a490*/  PRMT R84, R82, 0x7610, R84 ;  /* 0x0000761052547816 */ /* 0x000fe20000000054 */
[----:B------:R4:W-:Y:S01]  /*2a4a0*/  @!P2 STL.S16 [R1+0x188], R82 ;  /* 0x000188520100a387 */ /* 0x0009e20000100600 */
[----:B------:R-:W-:Y:S03]  /*2a4b0*/  ISETP.GE.U32.AND P6, PT, R199, R150, PT ;  /* 0x00000096c700720c */ /* 0x000fe60003fc6070 */
[----:B------:R1:W3:Y:S04]  /*2a4c0*/  LDL.S16 R235, [R1+0x184] ;  /* 0x0001840001eb7983 */ /* 0x0002e80000100600 */
[----:B------:R-:W-:Y:S01]  /*2a4d0*/  ST.E.U16 desc[UR4][R172.64+0xd2], R59 ;  /* 0x0000d23bac007985 */ /* 0x000fe2000c101504 */
[----:B--2---:R-:W2:Y:S01]  /*2a4e0*/  MUFU.EX2 R232, R169 ;  /* 0x000000a900e87308 */ /* 0x004ea20000000800 */
[----:B----4-:R-:W-:Y:S02]  /*2a4f0*/  PRMT R82, R46, 0x5410, R45 ;  /* 0x000054102e527816 */ /* 0x010fe4000000002d */
[----:B------:R-:W-:Y:S02]  /*2a500*/  @!P2 PRMT R45, R84, 0x5410, RZ ;  /* 0x00005410542da816 */ /* 0x000fe400000000ff */
[----:B------:R-:W-:Y:S01]  /*2a510*/  @!P3 PRMT R46, R89, 0x5410, RZ ;  /* 0x00005410592eb816 */ /* 0x000fe200000000ff */
[----:B------:R-:W-:Y:S02]  /*2a520*/  IMAD.MOV.U32 R89, RZ, RZ, R240 ;  /* 0x000000ffff597224 */ /* 0x000fe400078e00f0 */
[----:B------:R-:W-:Y:S02]  /*2a530*/  ST.E.U16 desc[UR4][R176.64+0xd0], R45 ;  /* 0x0000d02db0007985 */ /* 0x000fe4000c101504 */
[----:B------:R-:W4:Y:S01]  /*2a540*/  MUFU.EX2 R240, R188 ;  /* 0x000000bc00f07308 */ /* 0x000f220000000800 */
[----:B--2---:R-:W-:Y:S01]  /*2a550*/  F2FP.F16.F32.PACK_AB R48, R234, R232 ;  /* 0x000000e8ea30723e */ /* 0x004fe200000000ff */
[----:B------:R-:W-:Y:S01]  /*2a560*/  IMAD.MOV.U32 R50, RZ, RZ, R89 ;  /* 0x000000ffff327224 */ /* 0x000fe200078e0059 */
[----:B------:R1:W5:Y:S02]  /*2a570*/  LDL.LU R169, [R1+0x41c] ;  /* 0x00041c0001a97983 */ /* 0x0003640000300800 */
[----:B------:R-:W-:Y:S02]  /*2a580*/  PRMT R47, R48, 0x7632, R47 ;  /* 0x00007632302f7816 */ /* 0x000fe4000000002f */
[----:B------:R1:W2:Y:S04]  /*2a590*/  LDL.S16 R77, [R1+0x180] ;  /* 0x00018000014d7983 */ /* 0x0002a80000100600 */
[----:B------:R-:W2:Y:S04]  /*2a5a0*/  LDL.LU R237, [R1+0x418] ;  /* 0x0004180001ed7983 */ /* 0x000ea80000300800 */
[----:B------:R1:W2:Y:S01]  /*2a5b0*/  LDL.S16 R85, [R1+0x17c] ;  /* 0x00017c0001557983 */ /* 0x0002a20000100600 */
[----:B----4-:R-:W-:Y:S03]  /*2a5c0*/  F2FP.F16.F32.PACK_AB R54, R240, R236 ;  /* 0x000000ecf036723e */ /* 0x010fe600000000ff */
[----:B------:R1:W4:Y:S01]  /*2a5d0*/  LDL.S16 R84, [R1+0x178] ;  /* 0x0001780001547983 */ /* 0x0003220000100600 */
[C---:B------:R-:W-:Y:S03]  /*2a5e0*/  PRMT R53, R54.reuse, 0x7632, R53 ;  /* 0x0000763236357816 */ /* 0x040fe60000000035 */
[----:B------:R-:W-:Y:S01]  /*2a5f0*/  ST.E.U16 desc[UR4][R176.64+0xce], R46 ;  /* 0x0000ce2eb0007985 */ /* 0x000fe2000c101504 */
[----:B------:R-:W-:Y:S01]  /*2a600*/  PRMT R78, R54, 0x5410, R53 ;  /* 0x00005410364e7816 */ /* 0x000fe20000000035 */
[----:B---3--:R-:W-:Y:S05]  /*2a610*/  @!P1 HADD2 R235, -R48.H0_H0, -RZ.H0_H0 ;  /* 0xa00000ff30eb9230 */ /* 0x008fea0000000900 */
[----:B------:R-:W-:Y:S01]  /*2a620*/  PRMT R233, R235, 0x7610, R233 ;  /* 0x00007610ebe97816 */ /* 0x000fe200000000e9 */
[----:B------:R3:W-:Y:S02]  /*2a630*/  @!P1 STL.S16 [R1+0x184], R235 ;  /* 0x000184eb01009387 */ /* 0x0007e40000100600 */
[----:B---3--:R-:W-:Y:S01]  /*2a640*/  MUFU.EX2 R235, R209 ;  /* 0x000000d100eb7308 */ /* 0x008fe20000000800 */
[----:B--2---:R-:W-:Y:S05]  /*2a650*/  @!P0 HADD2 R77, -R47.H0_H0, -RZ.H0_H0 ;  /* 0xa00000ff2f4d8230 */ /* 0x004fea0000000900 */
[----:B------:R-:W-:Y:S01]  /*2a660*/  PRMT R92, R77, 0x7610, R92 ;  /* 0x000076104d5c7816 */ /* 0x000fe2000000005c */
[----:B------:R2:W-:Y:S01]  /*2a670*/  @!P0 STL.S16 [R1+0x180], R77 ;  /* 0x0001804d01008387 */ /* 0x0005e20000100600 */
[----:B------:R-:W-:Y:S03]  /*2a680*/  @!P5 HADD2 R85, -R54.H0_H0, -RZ.H0_H0 ;  /* 0xa00000ff3655d230 */ /* 0x000fe60000000900 */
[----:B------:R-:W3:Y:S01]  /*2a690*/  LDL.LU R171, [R1+0x414] ;  /* 0x0004140001ab7983 */ /* 0x000ee20000300800 */
[----:B----4-:R-:W-:Y:S01]  /*2a6a0*/  @!P6 HADD2 R84, -R53.H0_H0, -RZ.H0_H0 ;  /* 0xa00000ff3554e230 */ /* 0x010fe20000000900 */
[----:B------:R-:W-:Y:S02]  /*2a6b0*/  PRMT R79, R85, 0x7610, R79 ;  /* 0x00007610554f7816 */ /* 0x000fe4000000004f */
[----:B------:R-:W4:Y:S02]  /*2a6c0*/  LDL.LU R188, [R1+0x410] ;  /* 0x0004100001bc7983 */ /* 0x000f240000300800 */
[----:B------:R-:W-:Y:S02]  /*2a6d0*/  PRMT R76, R84, 0x7610, R76 ;  /* 0x00007610544c7816 */ /* 0x000fe4000000004c */
[----:B------:R1:W-:Y:S01]  /*2a6e0*/  @!P5 STL.S16 [R1+0x17c], R85 ;  /* 0x00017c550100d387 */ /* 0x0003e20000100600 */
[----:B------:R-:W-:Y:S02]  /*2a6f0*/  @!P5 PRMT R54, R79, 0x5410, RZ ;  /* 0x000054104f36d816 */ /* 0x000fe400000000ff */
[----:B------:R-:W-:Y:S01]  /*2a700*/  @!P6 PRMT R53, R76, 0x5410, RZ ;  /* 0x000054104c35e816 */ /* 0x000fe200000000ff */
[----:B------:R1:W-:Y:S01]  /*2a710*/  @!P6 STL.S16 [R1+0x178], R84 ;  /* 0x000178540100e387 */ /* 0x0003e20000100600 */
[C---:B------:R-:W-:Y:S02]  /*2a720*/  ISETP.GE.U32.AND P5, PT, R199.reuse, R152, PT ;  /* 0x00000098c700720c */ /* 0x040fe40003fa6070 */
[----:B------:R-:W-:Y:S02]  /*2a730*/  ISETP.GE.U32.AND P6, PT, R199, R153, PT ;  /* 0x00000099c700720c */ /* 0x000fe40003fc6070 */
[----:B--2---:R-:W-:Y:S02]  /*2a740*/  PRMT R77, R48, 0x5410, R47 ;  /* 0x00005410304d7816 */ /* 0x004fe4000000002f */
[----:B------:R-:W-:Y:S02]  /*2a750*/  @!P1 PRMT R48, R233, 0x5410, RZ ;  /* 0x00005410e9309816 */ /* 0x000fe400000000ff */
[----:B------:R-:W-:Y:S01]  /*2a760*/  @!P0 PRMT R47, R92, 0x5410, RZ ;  /* 0x000054105c2f8816 */ /* 0x000fe200000000ff */
[----:B------:R-:W2:Y:S01]  /*2a770*/  MUFU.EX2 R233, R210 ;  /* 0x000000d200e97308 */ /* 0x000ea20000000800 */
[----:B------:R-:W-:Y:S01]  /*2a780*/  ISETP.GE.U32.AND P1, PT, R199, R51, PT ;  /* 0x00000033c700720c */ /* 0x000fe20003f26070 */
[----:B------:R-:W-:Y:S01]  /*2a790*/  ST.E.U16 desc[UR4][R178.64+0xd0], R48 ;  /* 0x0000d030b2007985 */ /* 0x000fe2000c101504 */
[----:B------:R-:W-:Y:S02]  /*2a7a0*/  IMAD.MOV.U32 R92, RZ, RZ, R90 ;  /* 0x000000ffff5c7224 */ /* 0x000fe400078e005a */
[----:B------:R-:W-:Y:S01]  /*2a7b0*/  IMAD.MOV.U32 R90, RZ, RZ, R41 ;  /* 0x000000ffff5a7224 */ /* 0x000fe200078e0029 */
[----:B------:R-:W-:Y:S01]  /*2a7c0*/  SHF.R.U32.HI R41, RZ, 0x8, R43 ;  /* 0x00000008ff297819 */ /* 0x000fe2000001162b */
[----:B------:R-:W-:Y:S01]  /*2a7d0*/  ST.E.U16 desc[UR4][R178.64+0xd2], R47 ;  /* 0x0000d22fb2007985 */ /* 0x000fe2000c101504 */
[----:B-1----:R-:W-:Y:S02]  /*2a7e0*/  IMAD.MOV.U32 R85, RZ, RZ, R149 ;  /* 0x000000ffff557224 */ /* 0x002fe400078e0095 */
[----:B------:R-:W-:Y:S01]  /*2a7f0*/  LOP3.LUT R41, R41, 0xffff, RZ, 0xc0, !PT ;  /* 0x0000ffff29297812 */ /* 0x000fe200078ec0ff */
[----:B------:R1:W-:Y:S01]  /*2a800*/  ST.E.U16 desc[UR4][R174.64+0xe0], R54 ;  /* 0x0000e036ae007985 */ /* 0x0003e2000c101504 */
[----:B------:R-:W-:Y:S02]  /*2a810*/  IMAD.MOV.U32 R84, RZ, RZ, R231 ;  /* 0x000000ffff547224 */ /* 0x000fe400078e00e7 */
[----:B------:R-:W-:Y:S01]  /*2a820*/  ISETP.GE.U32.AND P0, PT, R199, R41, PT ;  /* 0x00000029c700720c */ /* 0x000fe20003f06070 */
[----:B------:R-:W-:Y:S01]  /*2a830*/  ST.E.U16 desc[UR4][R174.64+0xe2], R53 ;  /* 0x0000e235ae007985 */ /* 0x000fe2000c101504 */
[----:B------:R-:W-:Y:S01]  /*2a840*/  MUFU.EX2 R231, R207 ;  /* 0x000000cf00e77308 */ /* 0x000fe20000000800 */
[----:B--2---:R-:W-:Y:S01]  /*2a850*/  F2FP.F16.F32.PACK_AB R56, R235, R233 ;  /* 0x000000e9eb38723e */ /* 0x004fe200000000ff */
[----:B------:R-:W-:Y:S01]  /*2a860*/  IMAD.MOV.U32 R149, RZ, RZ, R83 ;  /* 0x000000ffff957224 */ /* 0x000fe200078e0053 */
[----:B------:R2:W5:Y:S01]  /*2a870*/  LDL.LU R210, [R1+0x40c] ;  /* 0x00040c0001d27983 */ /* 0x0005620000300800 */
[----:B------:R-:W-:Y:S01]  /*2a880*/  IMAD.MOV.U32 R83, RZ, RZ, R213 ;  /* 0x000000ffff537224 */ /* 0x000fe200078e00d5 */
[----:B------:R-:W-:Y:S01]  /*2a890*/  PRMT R55, R56, 0x7632, R55 ;  /* 0x0000763238377816 */ /* 0x000fe20000000037 */
[----:B------:R-:W-:Y:S01]  /*2a8a0*/  IMAD.MOV.U32 R213, RZ, RZ, R230 ;  /* 0x000000ffffd57224 */ /* 0x000fe200078e00e6 */
[----:B------:R2:W5:Y:S03]  /*2a8b0*/  LDL.LU R209, [R1+0x408] ;  /* 0x0004080001d17983 */ /* 0x0005660000300800 */
[----:B------:R-:W1:Y:S01]  /*2a8c0*/  MUFU.EX2 R230, R208 ;  /* 0x000000d000e67308 */ /* 0x000e620000000800 */
[----:B------:R-:W-:Y:S01]  /*2a8d0*/  IMAD.MOV.U32 R151, RZ, RZ, R92 ;  /* 0x000000ffff977224 */ /* 0x000fe200078e005c */
[----:B------:R2:W2:Y:S01]  /*2a8e0*/  LDL.S16 R76, [R1+0x170] ;  /* 0x00017000014c7983 */ /* 0x0004a20000100600 */
[----:B------:R-:W-:Y:S02]  /*2a8f0*/  IMAD.MOV.U32 R92, RZ, RZ, R227 ;  /* 0x000000ffff5c7224 */ /* 0x000fe400078e00e3 */
[----:B------:R-:W-:Y:S01]  /*2a900*/  IMAD.MOV.U32 R88, RZ, RZ, R151 ;  /* 0x000000ffff587224 */ /* 0x000fe200078e0097 */
[----:B------:R2:W3:Y:S04]  /*2a910*/  LDL.S16 R86, [R1+0x16c] ;  /* 0x00016c0001567983 */ /* 0x0004e80000100600 */
[----:B------:R-:W-:Y:S01]  /*2a920*/  MUFU.EX2 R227, R205 ;  /* 0x000000cd00e37308 */ /* 0x000fe20000000800 */
[----:B------:R-:W-:Y:S01]  /*2a930*/  IMAD.MOV.U32 R151, RZ, RZ, R92 ;  /* 0x000000ffff977224 */ /* 0x000fe200078e005c */
[----:B------:R2:W4:Y:S01]  /*2a940*/  LDL.S16 R79, [R1+0x15c] ;  /* 0x00015c00014f7983 */ /* 0x0005220000100600 */
[----:B------:R-:W-:Y:S02]  /*2a950*/  IMAD.MOV.U32 R92, RZ, RZ, R90 ;  /* 0x000000ffff5c7224 */ /* 0x000fe400078e005a */
[----:B------:R-:W-:Y:S05]  /*2a960*/  IMAD.MOV.U32 R90, RZ, RZ, R228 ;  /* 0x000000ffff5a7224 */ /* 0x000fea00078e00e4 */
[----:B------:R-:W-:Y:S01]  /*2a970*/  MUFU.EX2 R228, R204 ;  /* 0x000000cc00e47308 */ /* 0x000fe20000000800 */
[----:B-1----:R-:W-:Y:S01]  /*2a980*/  F2FP.F16.F32.PACK_AB R42, R231, R230 ;  /* 0x000000e6e72a723e */ /* 0x002fe200000000ff */
[----:B------:R-:W-:Y:S02]  /*2a990*/  IMAD.MOV.U32 R152, RZ, RZ, R151 ;  /* 0x000000ffff987224 */ /* 0x000fe400078e0097 */
[----:B------:R-:W-:Y:S02]  /*2a9a0*/  IMAD.MOV.U32 R151, RZ, RZ, R90 ;  /* 0x000000ffff977224 */ /* 0x000fe400078e005a */
[----:B------:R-:W-:Y:S02]  /*2a9b0*/  IMAD.MOV.U32 R93, RZ, RZ, R92 ;  /* 0x000000ffff5d7224 */ /* 0x000fe400078e005c */
[----:B------:R-:W-:Y:S02]  /*2a9c0*/  IMAD.MOV.U32 R92, RZ, RZ, R213 ;  /* 0x000000ffff5c7224 */ /* 0x000fe400078e00d5 */
[----:B------:R-:W-:Y:S01]  /*2a9d0*/  MUFU.EX2 R213, R195 ;  /* 0x000000c300d57308 */ /* 0x000fe20000000800 */
[----:B------:R-:W-:Y:S02]  /*2a9e0*/  IMAD.MOV.U32 R54, RZ, RZ, R50 ;  /* 0x000000ffff367224 */ /* 0x000fe400078e0032 */
[----:B--2---:R-:W-:Y:S02]  /*2a9f0*/  @!P5 HADD2 R76, -R56.H0_H0, -RZ.H0_H0 ;  /* 0xa00000ff384cd230 */ /* 0x004fe40000000900 */
[----:B---3--:R-:W-:Y:S03]  /*2aa00*/  @!P6 HADD2 R86, -R55.H0_H0, -RZ.H0_H0 ;  /* 0xa00000ff3756e230 */ /* 0x008fe60000000900 */
[----:B------:R-:W-:Y:S01]  /*2aa10*/  PRMT R51, R76, 0x7610, R51 ;  /* 0x000076104c337816 */ /* 0x000fe20000000033 */
[----:B------:R1:W-:Y:S01]  /*2aa20*/  @!P5 STL.S16 [R1+0x170], R76 ;  /* 0x0001704c0100d387 */ /* 0x0003e20000100600 */
[----:B------:R-:W-:Y:S03]  /*2aa30*/  PRMT R41, R86, 0x7610, R41 ;  /* 0x0000761056297816 */ /* 0x000fe60000000029 */
[----:B------:R2:W-:Y:S04]  /*2aa40*/  @!P6 STL.S16 [R1+0x16c], R86 ;  /* 0x00016c560100e387 */ /* 0x0005e80000100600 */
[----:B------:R3:W5:Y:S04]  /*2aa50*/  LDL.LU R208, [R1+0x404] ;  /* 0x0004040001d07983 */ /* 0x0007680000300800 */
[----:B------:R3:W5:Y:S01]  /*2aa60*/  LDL.LU R207, [R1+0x400] ;  /* 0x0004000001cf7983 */ /* 0x0007620000300800 */
[----:B-1----:R-:W-:Y:S02]  /*2aa70*/  PRMT R76, R56, 0x5410, R55 ;  /* 0x00005410384c7816 */ /* 0x002fe40000000037 */
[----:B------:R-:W-:Y:S02]  /*2aa80*/  @!P6 PRMT R55, R41, 0x5410, RZ ;  /* 0x000054102937e816 */ /* 0x000fe400000000ff */
[----:B------:R-:W-:Y:S01]  /*2aa90*/  LOP3.LUT R41, R44, 0xff, RZ, 0xc0, !PT ;  /* 0x000000ff2c297812 */ /* 0x000fe200078ec0ff */
[----:B--2---:R-:W-:Y:S01]  /*2aaa0*/  IMAD.MOV.U32 R86, RZ, RZ, R85 ;  /* 0x000000ffff567224 */ /* 0x004fe200078e0055 */
[----:B------:R-:W-:Y:S01]  /*2aab0*/  @!P5 PRMT R56, R51, 0x5410, RZ ;  /* 0x000054103338d816 */ /* 0x000fe200000000ff */
[----:B------:R-:W-:Y:S01]  /*2aac0*/  ST.E.U16 desc[UR4][R172.64+0xe2], R55 ;  /* 0x0000e237ac007985 */ /* 0x000fe2000c101504 */
[C---:B------:R-:W-:Y:S01]  /*2aad0*/  ISETP.GE.U32.AND P2, PT, R199.reuse, R41, PT ;  /* 0x00000029c700720c */ /* 0x040fe20003f46070 */
[----:B------:R-:W-:Y:S01]  /*2aae0*/  IMAD.MOV.U32 R85, RZ, RZ, R226 ;  /* 0x000000ffff557224 */ /* 0x000fe200078e00e2 */
[C---:B------:R-:W-:Y:S01]  /*2aaf0*/  PRMT R41, R42.reuse, 0x7632, R41 ;  /* 0x000076322a297816 */ /* 0x040fe20000000029 */
[----:B------:R1:W2:Y:S01]  /*2ab00*/  MUFU.EX2 R226, R206 ;  /* 0x000000ce00e27308 */ /* 0x0002a20000000800 */
[C---:B------:R-:W-:Y:S01]  /*2ab10*/  ISETP.GE.U32.AND P5, PT, R199.reuse, R155, PT ;  /* 0x0000009bc700720c */ /* 0x040fe20003fa6070 */
[----:B------:R-:W-:Y:S01]  /*2ab20*/  ST.E.U16 desc[UR4][R172.64+0xe0], R56 ;  /* 0x0000e038ac007985 */ /* 0x000fe2000c101504 */
[----:B------:R-:W-:Y:S01]  /*2ab30*/  ISETP.GE.U32.AND P6, PT, R199, R154, PT ;  /* 0x0000009ac700720c */ /* 0x000fe20003fc6070 */
[----:B------:R-:W-:Y:S06]  /*2ab40*/  IMAD.MOV.U32 R155, RZ, RZ, R88 ;  /* 0x000000ffff9b7224 */ /* 0x000fec00078e0058 */
[----:B----4-:R-:W-:Y:S05]  /*2ab50*/  @!P2 HADD2 R79, -R42.H0_H0, -RZ.H0_H0 ;  /* 0xa00000ff2a4fa230 */ /* 0x010fea0000000900 */
[----:B------:R-:W-:Y:S01]  /*2ab60*/  PRMT R43, R79, 0x7610, R43 ;  /* 0x000076104f2b7816 */ /* 0x000fe2000000002b */
[----:B------:R4:W-:Y:S04]  /*2ab70*/  @!P2 STL.S16 [R1+0x15c], R79 ;  /* 0x00015c4f0100a387 */ /* 0x0009e80000100600 */
[----:B------:R3:W2:Y:S04]  /*2ab80*/  LDL.S16 R51, [R1+0x168] ;  /* 0x0001680001337983 */ /* 0x0006a80000100600 */
[----:B------:R3:W3:Y:S04]  /*2ab90*/  LDL.S16 R73, [R1+0x158] ;  /* 0x0001580001497983 */ /* 0x0006e80000100600 */
[----:B------:R1:W3:Y:S01]  /*2aba0*/  LDL.S16 R87, [R1+0x164] ;  /* 0x0001640001577983 */ /* 0x0002e20000100600 */
[----:B----4-:R-:W-:Y:S02]  /*2abb0*/  PRMT R79, R42, 0x5410, R41 ;  /* 0x000054102a4f7816 */ /* 0x010fe40000000029 */
[----:B------:R-:W-:Y:S02]  /*2abc0*/  @!P2 PRMT R42, R43, 0x5410, RZ ;  /* 0x000054102b2aa816 */ /* 0x000fe400000000ff */
[----:B------:R-:W-:Y:S03]  /*2abd0*/  LOP3.LUT R43, R44, 0xffff, RZ, 0xc0, !PT ;  /* 0x0000ffff2c2b7812 */ /* 0x000fe600078ec0ff */
[----:B------:R-:W-:Y:S01]  /*2abe0*/  ST.E.U16 desc[UR4][R176.64+0xde], R42 ;  /* 0x0000de2ab0007985 */ /* 0x000fe2000c101504 */
[----:B------:R-:W-:Y:S04]  /*2abf0*/  SHF.R.U32.HI R43, RZ, 0x8, R43 ;  /* 0x00000008ff2b7819 */ /* 0x000fe8000001162b */
[----:B------:R-:W-:Y:S04]  /*2ac00*/  LOP3.LUT R43, R43, 0xffff, RZ, 0xc0, !PT ;  /* 0x0000ffff2b2b7812 */ /* 0x000fe800078ec0ff */
[----:B------:R-:W-:Y:S11]  /*2ac10*/  ISETP.GE.U32.AND P2, PT, R199, R43, PT ;  /* 0x0000002bc700720c */ /* 0x000ff60003f46070 */
[----:B------:R-:W-:Y:S02]  /*2ac20*/  @!UPT UIADD3 URZ, URZ, URZ, URZ ;  /* 0x0000003f3f3ff290 */ /* 0x000fe4000fffe03f */
[----:B--2---:R-:W-:Y:S05]  /*2ac30*/  @!P2 HADD2 R51, -R41.H0_H0, -RZ.H0_H0 ;  /* 0xa00000ff2933a230 */ /* 0x004fea0000000900 */
[----:B------:R-:W-:Y:S01]  /*2ac40*/  PRMT R43, R51, 0x7610, R43 ;  /* 0x00007610332b7816 */ /* 0x000fe2000000002b */
[----:B------:R2:W-:Y:S03]  /*2ac50*/  @!P2 STL.S16 [R1+0x168], R51 ;  /* 0x000168330100a387 */ /* 0x0005e60000100600 */
[----:B------:R-:W-:Y:S01]  /*2ac60*/  @!P2 PRMT R41, R43, 0x5410, RZ ;  /* 0x000054102b29a816 */ /* 0x000fe200000000ff */
[----:B-1----:R1:W5:Y:S01]  /*2ac70*/  LDL.LU R206, [R1+0x3fc] ;  /* 0x0003fc0001ce7983 */ /* 0x0023620000300800 */
[--C-:B------:R-:W-:Y:S03]  /*2ac80*/  SHF.R.U32.HI R43, RZ, 0x10, R44.reuse ;  /* 0x00000010ff2b7819 */ /* 0x100fe6000001162c */
[----:B------:R1:W5:Y:S01]  /*2ac90*/  LDL.LU R205, [R1+0x3f8] ;  /* 0x0003f80001cd7983 */ /* 0x0003620000300800 */
[----:B------:R-:W-:Y:S03]  /*2aca0*/  LOP3.LUT R43, R43, 0xff, RZ, 0xc0, !PT ;  /* 0x000000ff2b2b7812 */ /* 0x000fe600078ec0ff */
[----:B------:R-:W-:Y:S01]  /*2acb0*/  ST.E.U16 desc[UR4][R176.64+0xe0], R41 ;  /* 0x0000e029b0007985 */ /* 0x000fe2000c101504 */
[----:B------:R-:W-:Y:S02]  /*2acc0*/  ISETP.GE.U32.AND P3, PT, R199, R43, PT ;  /* 0x0000002bc700720c */ /* 0x000fe40003f66070 */
[----:B--2---:R-:W-:Y:S02]  /*2acd0*/  SHF.R.U32.HI R51, RZ, 0x18, R44 ;  /* 0x00000018ff337819 */ /* 0x004fe4000001162c */
[----:B------:R-:W-:Y:S02]  /*2ace0*/  F2FP.F16.F32.PACK_AB R44, R227, R226 ;  /* 0x000000e2e32c723e */ /* 0x000fe400000000ff */
[----:B------:R-:W-:Y:S02]  /*2acf0*/  ISETP.GE.U32.AND P2, PT, R199, R51, PT ;  /* 0x00000033c700720c */ /* 0x000fe40003f46070 */
[C---:B------:R-:W-:Y:S05]  /*2ad00*/  PRMT R43, R44.reuse, 0x7632, R43 ;  /* 0x000076322c2b7816 */ /* 0x040fea000000002b */
[----:B---3--:R-:W-:Y:S05]  /*2ad10*/  @!P3 HADD2 R73, -R44.H0_H0, -RZ.H0_H0 ;  /* 0xa00000ff2c49b230 */ /* 0x008fea0000000900 */
[----:B------:R-:W-:Y:S01]  /*2ad20*/  PRMT R71, R73, 0x7610, R71 ;  /* 0x0000761049477816 */ /* 0x000fe20000000047 */
[----:B------:R2:W-:Y:S01]  /*2ad30*/  @!P3 STL.S16 [R1+0x158], R73 ;  /* 0x000158490100b387 */ /* 0x0005e20000100600 */
[----:B------:R-:W-:Y:S05]  /*2ad40*/  @!P2 HADD2 R87, -R43.H0_H0, -RZ.H0_H0 ;  /* 0xa00000ff2b57a230 */ /* 0x000fea0000000900 */
[----:B------:R-:W-:Y:S01]  /*2ad50*/  PRMT R51, R87, 0x7610, R51 ;  /* 0x0000761057337816 */ /* 0x000fe20000000033 */
[----:B------:R3:W-:Y:S04]  /*2ad60*/  @!P2 STL.S16 [R1+0x164], R87 ;  /* 0x000164570100a387 */ /* 0x0007e80000100600 */
[----:B------:R1:W4:Y:S01]  /*2ad70*/  LDL.S16 R91, [R1+0x140] ;  /* 0x00014000015b7983 */ /* 0x0003220000100600 */
[----:B--2---:R-:W-:Y:S02]  /*2ad80*/  PRMT R73, R44, 0x5410, R43 ;  /* 0x000054102c497816 */ /* 0x004fe4000000002b */
[----:B------:R-:W-:Y:S02]  /*2ad90*/  @!P3 PRMT R44, R71, 0x5410, RZ ;  /* 0x00005410472cb816 */ /* 0x000fe400000000ff */
[----:B------:R-:W-:Y:S01]  /*2ada0*/  @!P2 PRMT R43, R51, 0x5410, RZ ;  /* 0x00005410332ba816 */ /* 0x000fe200000000ff */
[----:B------:R1:W2:Y:S01]  /*2adb0*/  LDL.S16 R71, [R1+0x154] ;  /* 0x0001540001477983 */ /* 0x0002a20000100600 */
[----:B------:R-:W-:Y:S02]  /*2adc0*/  LOP3.LUT R51, R52, 0xff, RZ, 0xc0, !PT ;  /* 0x000000ff34337812 */ /* 0x000fe400078ec0ff */
[C---:B------:R-:W-:Y:S01]  /*2add0*/  ISETP.GE.U32.AND P2, PT, R199.reuse, R148, PT ;  /* 0x00000094c700720c */ /* 0x040fe20003f46070 */
[----:B------:R1:W5:Y:S01]  /*2ade0*/  LDL.LU R204, [R1+0x3f4] ;  /* 0x0003f40001cc7983 */ /* 0x0003620000300800 */
[----:B------:R-:W-:Y:S01]  /*2adf0*/  ISETP.GE.U32.AND P3, PT, R199, R51, PT ;  /* 0x00000033c700720c */ /* 0x000fe20003f66070 */
[----:B---3--:R-:W-:Y:S02]  /*2ae00*/  IMAD.MOV.U32 R87, RZ, RZ, R86 ;  /* 0x000000ffff577224 */ /* 0x008fe400078e0056 */
[----:B------:R-:W-:Y:S01]  /*2ae10*/  IMAD.MOV.U32 R86, RZ, RZ, R85 ;  /* 0x000000ffff567224 */ /* 0x000fe200078e0055 */
[----:B------:R-:W-:Y:S01]  /*2ae20*/  ST.E.U16 desc[UR4][R178.64+0xe0], R44 ;  /* 0x0000e02cb2007985 */ /* 0x000fe2000c101504 */
[----:B------:R-:W-:Y:S02]  /*2ae30*/  IMAD.MOV.U32 R85, RZ, RZ, R84 ;  /* 0x000000ffff557224 */ /* 0x000fe400078e0054 */
[----:B------:R-:W-:Y:S01]  /*2ae40*/  IMAD.MOV.U32 R84, RZ, RZ, R229 ;  /* 0x000000ffff547224 */ /* 0x000fe200078e00e5 */
[----:B------:R-:W-:Y:S01]  /*2ae50*/  ST.E.U16 desc[UR4][R178.64+0xe2], R43 ;  /* 0x0000e22bb2007985 */ /* 0x000fe2000c101504 */
[----:B------:R-:W3:Y:S01]  /*2ae60*/  MUFU.EX2 R229, R198 ;  /* 0x000000c600e57308 */ /* 0x000ee20000000800 */
[----:B------:R-:W-:Y:S01]  /*2ae70*/  IMAD.MOV.U32 R148, RZ, RZ, R83 ;  /* 0x000000ffff947224 */ /* 0x000fe200078e0053 */
[-C--:B------:R-:W-:Y:S01]  /*2ae80*/  LOP3.LUT R83, R159, R185.reuse, RZ, 0x3c, !PT ;  /* 0x000000b99f537212 */ /* 0x080fe200078e3cff */
[----:B------:R-:W-:Y:S02]  /*2ae90*/  IMAD.MOV.U32 R159, RZ, RZ, R87 ;  /* 0x000000ffff9f7224 */ /* 0x000fe400078e0057 */
[----:B------:R-:W-:Y:S02]  /*2aea0*/  IMAD.MOV.U32 R87, RZ, RZ, R149 ;  /* 0x000000ffff577224 */ /* 0x000fe400078e0095 */
[----:B------:R-:W-:Y:S03]  /*2aeb0*/  IMAD.MOV.U32 R149, RZ, RZ, R225 ;  /* 0x000000ffff957224 */ /* 0x000fe600078e00e1 */
[----:B------:R1:W-:Y:S01]  /*2aec0*/  MUFU.EX2 R225, R197 ;  /* 0x000000c500e17308 */ /* 0x0003e20000000800 */
[----:B------:R-:W-:Y:S02]  /*2aed0*/  IMAD.MOV.U32 R94, RZ, RZ, R84 ;  /* 0x000000ffff5e7224 */ /* 0x000fe400078e0054 */
[----:B------:R-:W-:Y:S01]  /*2aee0*/  IMAD.MOV.U32 R88, RZ, RZ, R86 ;  /* 0x000000ffff587224 */ /* 0x000fe200078e0056 */
[----:B------:R-:W-:Y:S01]  /*2aef0*/  LOP3.LUT R86, R158, R185, RZ, 0x3c, !PT ;  /* 0x000000b99e567212 */ /* 0x000fe200078e3cff */
[----:B------:R-:W-:Y:S02]  /*2af00*/  IMAD.MOV.U32 R158, RZ, RZ, R224 ;  /* 0x000000ffff9e7224 */ /* 0x000fe400078e00e0 */
[----:B------:R-:W-:Y:S01]  /*2af10*/  IMAD.MOV.U32 R153, RZ, RZ, R85 ;  /* 0x000000ffff997224 */ /* 0x000fe200078e0055 */
[----:B---3--:R-:W-:Y:S01]  /*2af20*/  F2FP.F16.F32.PACK_AB R52, R229, R228 ;  /* 0x000000e4e534723e */ /* 0x008fe200000000ff */
[----:B------:R3:W5:Y:S01]  /*2af30*/  LDL.LU R198, [R1+0x3f0] ;  /* 0x0003f00001c67983 */ /* 0x0007620000300800 */
[----:B------:R1:W-:Y:S01]  /*2af40*/  MUFU.EX2 R224, R196 ;  /* 0x000000c400e07308 */ /* 0x0003e20000000800 */
[----:B------:R-:W-:Y:S01]  /*2af50*/  IMAD.WIDE.U32 R58, R86, -0x326172a9, RZ ;  /* 0xcd9e8d57563a7825 */ /* 0x000fe200078e00ff */
[C---:B------:R-:W-:Y:S05]  /*2af60*/  PRMT R51, R52.reuse, 0x7632, R51 ;  /* 0x0000763234337816 */ /* 0x040fea0000000033 */
[----:B----4-:R-:W-:Y:S05]  /*2af70*/  @!P6 HADD2 R91, -R51.H0_H0, -RZ.H0_H0 ;  /* 0xa00000ff335be230 */ /* 0x010fea0000000900 */
[----:B------:R-:W-:Y:S01]  /*2af80*/  PRMT R72, R91, 0x7610, R72 ;  /* 0x000076105b487816 */ /* 0x000fe20000000048 */
[----:B--2---:R-:W-:Y:S05]  /*2af90*/  @!P5 HADD2 R71, -R52.H0_H0, -RZ.H0_H0 ;  /* 0xa00000ff3447d230 */ /* 0x004fea0000000900 */
[----:B------:R-:W-:Y:S01]  /*2afa0*/  PRMT R74, R71, 0x7610, R74 ;  /* 0x00007610474a7816 */ /* 0x000fe2000000004a */
[----:B------:R2:W-:Y:S04]  /*2afb0*/  @!P5 STL.S16 [R1+0x154], R71 ;  /* 0x000154470100d387 */ /* 0x0005e80000100600 */
[----:B------:R4:W-:Y:S01]  /*2afc0*/  @!P6 STL.S16 [R1+0x140], R91 ;  /* 0x0001405b0100e387 */ /* 0x0009e20000100600 */
[----:B--2---:R-:W-:Y:S02]  /*2afd0*/  PRMT R71, R52, 0x5410, R51 ;  /* 0x0000541034477816 */ /* 0x004fe40000000033 */
[----:B------:R-:W-:Y:S01]  /*2afe0*/  @!P6 PRMT R51, R72, 0x5410, RZ ;  /* 0x000054104833e816 */ /* 0x000fe200000000ff */
[----:B------:R-:W-:Y:S01]  /*2aff0*/  IMAD.SHL.U32 R72, R237, 0x4, RZ ;  /* 0x00000004ed487824 */ /* 0x000fe200078e00ff */
[----:B------:R-:W-:Y:S02]  /*2b000*/  @!P5 PRMT R52, R74, 0x5410, RZ ;  /* 0x000054104a34d816 */ /* 0x000fe400000000ff */
[----:B------:R-:W-:Y:S01]  /*2b010*/  ISETP.GE.U32.AND P5, PT, R199, R156, PT ;  /* 0x0000009cc700720c */ /* 0x000fe20003fa6070 */
[----:B------:R-:W-:Y:S01]  /*2b020*/  ST.E.U16 desc[UR4][R174.64+0xf2], R51 ;  /* 0x0000f233ae007985 */ /* 0x000fe2000c101504 */
[----:B------:R-:W-:Y:S02]  /*2b030*/  LOP3.LUT R72, R185, R203, R72, 0x96, !PT ;  /* 0x000000cbb9487212 */ /* 0x000fe400078e9648 */
[----:B------:R-:W-:Y:S01]  /*2b040*/  ISETP.GE.U32.AND P6, PT, R199, R157, PT ;  /* 0x0000009dc700720c */ /* 0x000fe20003fc6070 */
[----:B------:R3:W5:Y:S02]  /*2b050*/  LDL.LU.64 R202, [R1+0x3e8] ;  /* 0x0003e80001ca7983 */ /* 0x0007640000300a00 */
[----:B----4-:R-:W-:Y:S04]  /*2b060*/  IMAD.WIDE.U32 R90, R72, -0x326172a9, RZ ;  /* 0xcd9e8d57485a7825 */ /* 0x010fe800078e00ff */
[----:B-1----:R3:W5:Y:S01]  /*2b070*/  LDL.LU R197, [R1+0x3e4] ;  /* 0x0003e40001c57983 */ /* 0x0027620000300800 */
[----:B------:R-:W-:Y:S01]  /*2b080*/  LOP3.LUT R74, R91, R215, R192, 0x96, !PT ;  /* 0x000000d75b4a7212 */ /* 0x000fe200078e96c0 */
[----:B------:R-:W-:Y:S01]  /*2b090*/  IMAD.MOV.U32 R72, RZ, RZ, R201 ;  /* 0x000000ffff487224 */ /* 0x000fe200078e00c9 */
[----:B------:R-:W-:Y:S01]  /*2b0a0*/  LOP3.LUT R69, R181, R214, R90, 0x96, !PT ;  /* 0x000000d6b5457212 */ /* 0x000fe200078e965a */
[----:B------:R1:W2:Y:S01]  /*2b0b0*/  MUFU.EX2 R201, R194 ;  /* 0x000000c200c97308 */ /* 0x0002a20000000800 */
[----:B------:R3:W5:Y:S01]  /*2b0c0*/  LDL.LU R196, [R1+0x3e0] ;  /* 0x0003e00001c47983 */ /* 0x0007620000300800 */
[----:B------:R-:W-:Y:S03]  /*2b0d0*/  IMAD.WIDE.U32 R74, R74, -0x2daee0ad, RZ ;  /* 0xd2511f534a4a7825 */ /* 0x000fe600078e00ff */
[----:B------:R3:W5:Y:S01]  /*2b0e0*/  LDL.LU R195, [R1+0x3dc] ;  /* 0x0003dc0001c37983 */ /* 0x0007620000300800 */
[----:B------:R-:W-:Y:S01]  /*2b0f0*/  IMAD.WIDE.U32 R68, R69, -0x2daee0ad, RZ ;  /* 0xd2511f5345447825 */ /* 0x000fe200078e00ff */
[----:B------:R-:W-:Y:S02]  /*2b100*/  LOP3.LUT R84, R75, R216, R186, 0x96, !PT ;  /* 0x000000d84b547212 */ /* 0x000fe400078e96ba */
[----:B------:R-:W-:Y:S02]  /*2b110*/  ST.E.U16 desc[UR4][R174.64+0xf0], R52 ;  /* 0x0000f034ae007985 */ /* 0x000fe4000c101504 */
[----:B------:R-:W-:Y:S01]  /*2b120*/  LOP3.LUT R74, R69, R221, R74, 0x96, !PT ;  /* 0x000000dd454a7212 */ /* 0x000fe200078e964a */
[----:B------:R-:W-:Y:S04]  /*2b130*/  IMAD.WIDE.U32 R84, R84, -0x326172a9, RZ ;  /* 0xcd9e8d5754547825 */ /* 0x000fe800078e00ff */
[----:B------:R-:W-:Y:S01]  /*2b140*/  IMAD.WIDE.U32 R74, R74, -0x326172a9, RZ ;  /* 0xcd9e8d574a4a7825 */ /* 0x000fe200078e00ff */
[----:B------:R-:W-:Y:S01]  /*2b150*/  LOP3.LUT R66, R85, R211, R180, 0x96, !PT ;  /* 0x000000d355427212 */ /* 0x000fe200078e96b4 */
[----:B-1----:R3:W5:Y:S01]  /*2b160*/  LDL.LU R194, [R1+0x3d8] ;  /* 0x0003d80001c27983 */ /* 0x0027620000300800 */
[----:B--2---:R-:W-:Y:S02]  /*2b170*/  F2FP.F16.F32.PACK_AB R2, R201, R213 ;  /* 0x000000d5c902723e */ /* 0x004fe400000000ff */
[----:B------:R-:W-:Y:S01]  /*2b180*/  LOP3.LUT R84, R75, R220, R84, 0x96, !PT ;  /* 0x000000dc4b547212 */ /* 0x000fe200078e9654 */
[----:B------:R-:W-:Y:S01]  /*2b190*/  IMAD.WIDE.U32 R66, R66, -0x2daee0ad, RZ ;  /* 0xd2511f5342427825 */ /* 0x000fe200078e00ff */
[----:B------:R-:W-:Y:S01]  /*2b1a0*/  PRMT R0, R2, 0x7632, R0 ;  /* 0x0000763202007816 */ /* 0x000fe20000000000 */
[----:B------:R3:W2:Y:S02]  /*2b1b0*/  LDL.S16 R156, [R1+0x124] ;  /* 0x00012400019c7983 */ /* 0x0006a40000100600 */
[----:B------:R-:W-:Y:S01]  /*2b1c0*/  IMAD.WIDE.U32 R84, R84, -0x2daee0ad, RZ ;  /* 0xd2511f5354547825 */ /* 0x000fe200078e00ff */
[----:B------:R-:W-:Y:S01]  /*2b1d0*/  LOP3.LUT R68, R67, R219, R68, 0x96, !PT ;  /* 0x000000db43447212 */ /* 0x000fe200078e9644 */
[----:B------:R3:W4:Y:S02]  /*2b1e0*/  LDL.S16 R61, [R1+0x120] ;  /* 0x00012000013d7983 */ /* 0x0007240000100600 */
[----:B------:R-:W-:Y:S01]  /*2b1f0*/  IMAD.MOV.U32 R75, RZ, RZ, R158 ;  /* 0x000000ffff4b7224 */ /* 0x000fe200078e009e */
[----:B------:R-:W-:Y:S01]  /*2b200*/  LOP3.LUT R66, R85, R217, R66, 0x96, !PT ;  /* 0x000000d955427212 */ /* 0x000fe200078e9642 */
[----:B------:R-:W-:Y:S04]  /*2b210*/  IMAD.WIDE.U32 R68, R68, -0x326172a9, RZ ;  /* 0xcd9e8d5744447825 */ /* 0x000fe800078e00ff */
[----:B------:R-:W-:Y:S01]  /*2b220*/  IMAD.WIDE.U32 R66, R66, -0x326172a9, RZ ;  /* 0xcd9e8d5742427825 */ /* 0x000fe200078e00ff */
[----:B------:R-:W-:Y:S03]  /*2b230*/  LOP3.LUT R74, R69, R218, R74, 0x96, !PT ;  /* 0x000000da454a7212 */ /* 0x000fe600078e964a */
[----:B------:R-:W-:Y:S01]  /*2b240*/  IMAD.MOV.U32 R158, RZ, RZ, R159 ;  /* 0x000000ffff9e7224 */ /* 0x000fe200078e009f */
[C---:B------:R-:W-:Y:S01]  /*2b250*/  LOP3.LUT R40, R66.reuse, 0xffff, RZ, 0xc0, !PT ;  /* 0x0000ffff42287812 */ /* 0x040fe200078ec0ff */
[----:B------:R-:W-:Y:S01]  /*2b260*/  IMAD.MOV.U32 R159, RZ, RZ, R148 ;  /* 0x000000ffff9f7224 */ /* 0x000fe200078e0094 */
[----:B------:R-:W-:Y:S01]  /*2b270*/  LOP3.LUT R65, R67, R222, R68, 0x96, !PT ;  /* 0x000000de43417212 */ /* 0x000fe200078e9644 */
[----:B------:R3:W3:Y:S01]  /*2b280*/  LDL.S16 R148, [R1+0x118] ;  /* 0x0001180001947983 */ /* 0x0006e20000100600 */
[----:B------:R-:W-:Y:S01]  /*2b290*/  LOP3.LUT R68, R66, 0xff, RZ, 0xc0, !PT ;  /* 0x000000ff42447812 */ /* 0x000fe200078ec0ff */
[----:B------:R-:W-:Y:S01]  /*2b2a0*/  IMAD.MOV.U32 R85, RZ, RZ, R72 ;  /* 0x000000ffff557224 */ /* 0x000fe200078e0048 */
[----:B------:R-:W-:Y:S02]  /*2b2b0*/  SHF.R.U32.HI R40, RZ, 0x8, R40 ;  /* 0x00000008ff287819 */ /* 0x000fe40000011628 */
[----:B------:R-:W-:Y:S01]  /*2b2c0*/  SHF.R.U32.HI R69, RZ, 0x10, R66 ;  /* 0x00000010ff457819 */ /* 0x000fe20000011642 */
[----:B------:R-:W-:Y:S01]  /*2b2d0*/  IMAD.MOV.U32 R157, RZ, RZ, R85 ;  /* 0x000000ffff9d7224 */ /* 0x000fe200078e0055 */
[----:B------:R-:W-:Y:S01]  /*2b2e0*/  PRMT R72, R68, 0x5410, R40 ;  /* 0x0000541044487816 */ /* 0x000fe20000000028 */
[----:B------:R-:W-:Y:S01]  /*2b2f0*/  IMAD.MOV.U32 R85, RZ, RZ, R158 ;  /* 0x000000ffff557224 */ /* 0x000fe200078e009e */
[----:B------:R-:W-:Y:S01]  /*2b300*/  LOP3.LUT R68, R69, 0xff, RZ, 0xc0, !PT ;  /* 0x000000ff45447812 */ /* 0x000fe200078ec0ff */
[----:B------:R-:W-:Y:S01]  /*2b310*/  IMAD.MOV.U32 R158, RZ, RZ, R155 ;  /* 0x000000ffff9e7224 */ /* 0x000fe200078e009b */
[----:B------:R-:W-:Y:S01]  /*2b320*/  F2FP.F16.F32.PACK_AB R40, R224, R225 ;  /* 0x000000e1e028723e */ /* 0x000fe200000000ff */
[----:B------:R1:W3:Y:S01]  /*2b330*/  LDL.S16 R69, [R1+0x11c] ;  /* 0x00011c0001457983 */ /* 0x0002e20000100600 */
[----:B------:R-:W-:Y:S01]  /*2b340*/  SHF.R.U32.HI R70, RZ, 0x18, R66 ;  /* 0x00000018ff467819 */ /* 0x000fe20000011642 */
[----:B------:R-:W-:Y:S01]  /*2b350*/  IMAD.WIDE.U32 R66, R74, -0x2daee0ad, RZ ;  /* 0xd2511f534a427825 */ /* 0x000fe200078e00ff */
[----:B------:R-:W-:Y:S02]  /*2b360*/  PRMT R3, R40, 0x7632, R3 ;  /* 0x0000763228037816 */ /* 0x000fe40000000003 */
[----:B------:R-:W-:Y:S01]  /*2b370*/  PRMT R74, R68, 0x5410, R70 ;  /* 0x00005410444a7816 */ /* 0x000fe20000000046 */
[----:B------:R-:W-:Y:S01]  /*2b380*/  IMAD.MOV.U32 R155, RZ, RZ, R94 ;  /* 0x000000ffff9b7224 */ /* 0x000fe200078e005e */
[----:B------:R-:W-:Y:S02]  /*2b390*/  LOP3.LUT R84, R67, R223, R84, 0x96, !PT ;  /* 0x000000df43547212 */ /* 0x000fe400078e9654 */
[----:B------:R-:W-:Y:S01]  /*2b3a0*/  SHF.R.U32.HI R94, RZ, 0x10, R66 ;  /* 0x00000010ff5e7819 */ /* 0x000fe20000011642 */
[----:B------:R-:W-:Y:S01]  /*2b3b0*/  IMAD.MOV.U32 R53, RZ, RZ, R155 ;  /* 0x000000ffff357224 */ /* 0x000fe200078e009b */
[----:B------:R-:W-:Y:S01]  /*2b3c0*/  LOP3.LUT R64, R65, 0xff, RZ, 0xc0, !PT ;  /* 0x000000ff41407812 */ /* 0x000fe200078ec0ff */
[----:B--2---:R-:W-:Y:S02]  /*2b3d0*/  @!P5 HADD2 R156, -R40.H0_H0, -RZ.H0_H0 ;  /* 0xa00000ff289cd230 */ /* 0x004fe40000000900 */
[----:B----4-:R-:W-:Y:S03]  /*2b3e0*/  @!P6 HADD2 R61, -R3.H0_H0, -RZ.H0_H0 ;  /* 0xa00000ff033de230 */ /* 0x010fe60000000900 */
[----:B------:R-:W-:Y:S01]  /*2b3f0*/  PRMT R68, R156, 0x7610, R68 ;  /* 0x000076109c447816 */ /* 0x000fe20000000044 */
[----:B------:R2:W-:Y:S01]  /*2b400*/  @!P5 STL.S16 [R1+0x124], R156 ;  /* 0x0001249c0100d387 */ /* 0x0005e20000100600 */
[----:B------:R-:W-:Y:S03]  /*2b410*/  PRMT R185, R61, 0x7610, R185 ;  /* 0x000076103db97816 */ /* 0x000fe600000000b9 */
[----:B------:R4:W-:Y:S01]  /*2b420*/  @!P6 STL.S16 [R1+0x120], R61 ;  /* 0x0001203d0100e387 */ /* 0x0009e20000100600 */
[----:B---3--:R-:W-:Y:S05]  /*2b430*/  @!P0 HADD2 R148, -R0.H0_H0, -RZ.H0_H0 ;  /* 0xa00000ff00948230 */ /* 0x008fea0000000900 */
[----:B------:R-:W-:Y:S01]  /*2b440*/  PRMT R150, R148, 0x7610, R150 ;  /* 0x0000761094967816 */ /* 0x000fe20000000096 */
[----:B--2---:R-:W-:Y:S02]  /*2b450*/  IMAD.MOV.U32 R156, RZ, RZ, R93 ;  /* 0x000000ffff9c7224 */ /* 0x004fe400078e005d */
[----:B------:R-:W-:Y:S02]  /*2b460*/  @!P1 HADD2 R69, -R2.H0_H0, -RZ.H0_H0 ;  /* 0xa00000ff02459230 */ /* 0x000fe40000000900 */
[----:B------:R-:W-:Y:S01]  /*2b470*/  IMAD.MOV.U32 R93, RZ, RZ, R87 ;  /* 0x000000ffff5d7224 */ /* 0x000fe200078e0057 */
[----:B------:R-:W-:Y:S01]  /*2b480*/  LOP3.LUT R87, R66, 0xffff, RZ, 0xc0, !PT ;  /* 0x0000ffff42577812 */ /* 0x000fe200078ec0ff */
[----:B------:R-:W-:Y:S01]  /*2b490*/  IMAD.MOV.U32 R49, RZ, RZ, R156 ;  /* 0x000000ffff317224 */ /* 0x000fe200078e009c */
[----:B----4-:R-:W-:Y:S01]  /*2b4a0*/  LOP3.LUT R61, R65, 0xffff, RZ, 0xc0, !PT ;  /* 0x0000ffff413d7812 */ /* 0x010fe200078ec0ff */
[----:B------:R2:W-:Y:S01]  /*2b4b0*/  @!P1 STL.S16 [R1+0x11c], R69 ;  /* 0x00011c4501009387 */ /* 0x0005e20000100600 */
[----:B------:R-:W-:Y:S01]  /*2b4c0*/  PRMT R154, R69, 0x7610, R154 ;  /* 0x00007610459a7816 */ /* 0x000fe2000000009a */
[----:B------:R-:W-:Y:S01]  /*2b4d0*/  IMAD.MOV.U32 R86, RZ, RZ, R49 ;  /* 0x000000ffff567224 */ /* 0x000fe200078e0031 */
[----:B------:R-:W-:Y:S01]  /*2b4e0*/  SHF.R.U32.HI R61, RZ, 0x8, R61 ;  /* 0x00000008ff3d7819 */ /* 0x000fe2000001163d */
[----:B------:R3:W-:Y:S01]  /*2b4f0*/  @!P0 STL.S16 [R1+0x118], R148 ;  /* 0x0001189401008387 */ /* 0x0007e20000100600 */
[-C--:B------:R-:W-:Y:S01]  /*2b500*/  LOP3.LUT R49, R59, R215.reuse, R192, 0x96, !PT ;  /* 0x000000d73b317212 */ /* 0x080fe200078e96c0 */
[----:B------:R-:W-:Y:S01]  /*2b510*/  IMAD.MOV.U32 R156, RZ, RZ, R153 ;  /* 0x000000ffff9c7224 */ /* 0x000fe200078e0099 */
[----:B------:R-:W-:Y:S01]  /*2b520*/  PRMT R70, R64, 0x5410, R61 ;  /* 0x0000541040467816 */ /* 0x000fe2000000003d */
[----:B------:R-:W-:Y:S01]  /*2b530*/  IMAD.MOV.U32 R64, RZ, RZ, R75 ;  /* 0x000000ffff407224 */ /* 0x000fe200078e004b */
[--C-:B------:R-:W-:Y:S01]  /*2b540*/  SHF.R.U32.HI R61, RZ, 0x10, R65.reuse ;  /* 0x00000010ff3d7819 */ /* 0x100fe20000011641 */
[----:B------:R-:W-:Y:S01]  /*2b550*/  IMAD.WIDE.U32 R48, R49, -0x2daee0ad, RZ ;  /* 0xd2511f5331307825 */ /* 0x000fe200078e00ff */
[----:B------:R-:W-:Y:S02]  /*2b560*/  SHF.R.U32.HI R65, RZ, 0x18, R65 ;  /* 0x00000018ff417819 */ /* 0x000fe40000011641 */
[----:B------:R-:W-:Y:S01]  /*2b570*/  LOP3.LUT R61, R61, 0xff, RZ, 0xc0, !PT ;  /* 0x000000ff3d3d7812 */ /* 0x000fe200078ec0ff */
[----:B------:R-:W-:Y:S01]  /*2b580*/  IMAD.MOV.U32 R50, RZ, RZ, R156 ;  /* 0x000000ffff327224 */ /* 0x000fe200078e009c */
[----:B------:R-:W-:Y:S01]  /*2b590*/  LOP3.LUT R49, R49, R216, R186, 0x96, !PT ;  /* 0x000000d831317212 */ /* 0x000fe200078e96ba */
[----:B------:R-:W-:Y:S01]  /*2b5a0*/  IMAD.MOV.U32 R153, RZ, RZ, R152 ;  /* 0x000000ffff997224 */ /* 0x000fe200078e0098 */
[----:B------:R-:W-:Y:S01]  /*2b5b0*/  PRMT R75, R61, 0x5410, R65 ;  /* 0x000054103d4b7816 */ /* 0x000fe20000000041 */
[----:B------:R-:W-:Y:S02]  /*2b5c0*/  IMAD.MOV.U32 R152, RZ, RZ, R88 ;  /* 0x000000ffff987224 */ /* 0x000fe400078e0058 */
[----:B--2---:R-:W-:Y:S01]  /*2b5d0*/  IMAD.MOV.U32 R69, RZ, RZ, R149 ;  /* 0x000000ffff457224 */ /* 0x004fe200078e0095 */
[----:B------:R-:W-:Y:S02]  /*2b5e0*/  LOP3.LUT R149, R66, 0xff, RZ, 0xc0, !PT ;  /* 0x000000ff42957812 */ /* 0x000fe400078ec0ff */
[----:B---3--:R-:W-:Y:S01]  /*2b5f0*/  SHF.R.U32.HI R148, RZ, 0x18, R66 ;  /* 0x00000018ff947819 */ /* 0x008fe20000011642 */
[----:B------:R-:W-:Y:S04]  /*2b600*/  IMAD.WIDE.U32 R66, R83, -0x326172a9, RZ ;  /* 0xcd9e8d5753427825 */ /* 0x000fe800078e00ff */
[----:B------:R-:W-:Y:S01]  /*2b610*/  IMAD.MOV.U32 R83, RZ, RZ, R64 ;  /* 0x000000ffff537224 */ /* 0x000fe200078e0040 */
[----:B------:R-:W-:Y:S01]  /*2b620*/  LOP3.LUT R62, R67, R215, R192, 0x96, !PT ;  /* 0x000000d7433e7212 */ /* 0x000fe200078e96c0 */
[----:B------:R-:W-:Y:S01]  /*2b630*/  IMAD.MOV.U32 R57, RZ, RZ, R69 ;  /* 0x000000ffff397224 */ /* 0x000fe200078e0045 */
[-CC-:B------:R-:W-:Y:S02]  /*2b640*/  LOP3.LUT R64, R181, R214.reuse, R66.reuse, 0x96, !PT ;  /* 0x000000d6b5407212 */ /* 0x180fe400078e9642 */
[----:B------:R-:W-:Y:S01]  /*2b650*/  LOP3.LUT R66, R183, R214, R66, 0x96, !PT ;  /* 0x000000d6b7427212 */ /* 0x000fe200078e9642 */
[----:B------:R-:W-:Y:S04]  /*2b660*/  IMAD.WIDE.U32 R62, R62, -0x2daee0ad, RZ ;  /* 0xd2511f533e3e7825 */ /* 0x000fe800078e00ff */
[----:B------:R-:W-:Y:S01]  /*2b670*/  IMAD.WIDE.U32 R64, R64, -0x2daee0ad, RZ ;  /* 0xd2511f5340407825 */ /* 0x000fe200078e00ff */
[----:B------:R-:W-:Y:S04]  /*2b680*/  LOP3.LUT R63, R63, R216, R186, 0x96, !PT ;  /* 0x000000d83f3f7212 */ /* 0x000fe800078e96ba */
[----:B------:R-:W-:Y:S01]  /*2b690*/  LOP3.LUT R65, R65, R221, R62, 0x96, !PT ;  /* 0x000000dd41417212 */ /* 0x000fe200078e963e */
        /* <DEDUP_REMOVED lines=12> */
[-CC-:B------:R-:W-:Y:S02]  /*2b760*/  LOP3.LUT R62, R181, R214.reuse, R58.reuse, 0x96, !PT ;  /* 0x000000d6b53e7212 */ /* 0x180fe400078e963a */
[----:B------:R-:W-:Y:S03]  /*2b770*/  LOP3.LUT R58, R183, R214, R58, 0x96, !PT ;  /* 0x000000d6b73a7212 */ /* 0x000fe600078e963a */
[----:B------:R-:W-:Y:S05]  /*2b780*/  IMAD.WIDE.U32 R62, R62, -0x2daee0ad, RZ ;  /* 0xd2511f533e3e7825 */ /* 0x000fea00078e00ff */
[----:B------:R-:W-:Y:S01]  /*2b790*/  LOP3.LUT R45, R63, R221, R48, 0x96, !PT ;  /* 0x000000dd3f2d7212 */ /* 0x000fe200078e9630 */
[----:B------:R-:W-:Y:S04]  /*2b7a0*/  IMAD.WIDE.U32 R48, R49, -0x326172a9, RZ ;  /* 0xcd9e8d5731307825 */ /* 0x000fe800078e00ff */
[----:B------:R-:W-:Y:S01]  /*2b7b0*/  IMAD.MOV.U32 R63, RZ, RZ, R151 ;  /* 0x000000ffff3f7224 */ /* 0x000fe200078e0097 */
[----:B------:R-:W-:Y:S01]  /*2b7c0*/  LOP3.LUT R46, R49, R211, R180, 0x96, !PT ;  /* 0x000000d3312e7212 */ /* 0x000fe200078e96b4 */
[----:B------:R-:W-:Y:S04]  /*2b7d0*/  IMAD.MOV.U32 R49, RZ, RZ, R193 ;  /* 0x000000ffff317224 */ /* 0x000fe800078e00c1 */
[----:B------:R-:W-:Y:S05]  /*2b7e0*/  IMAD.WIDE.U32 R46, R46, -0x2daee0ad, RZ ;  /* 0xd2511f532e2e7825 */ /* 0x000fea00078e00ff */
[--C-:B------:R-:W-:Y:S02]  /*2b7f0*/  LOP3.LUT R156, R47, R219, R62.reuse, 0x96, !PT ;  /* 0x000000db2f9c7212 */ /* 0x100fe400078e963e */
[----:B------:R-:W-:Y:S01]  /*2b800*/  PRMT R62, R150, 0x7610, R62 ;  /* 0x00007610963e7816 */ /* 0x000fe2000000003e */
[----:B------:R-:W-:Y:S01]  /*2b810*/  IMAD.WIDE.U32 R150, R45, -0x326172a9, RZ ;  /* 0xcd9e8d572d967825 */ /* 0x000fe200078e00ff */
[----:B------:R-:W-:Y:S04]  /*2b820*/  PRMT R45, R154, 0x7610, R45 ;  /* 0x000076109a2d7816 */ /* 0x000fe8000000002d */
[----:B------:R-:W-:Y:S02]  /*2b830*/  LOP3.LUT R48, R151, R220, R48, 0x96, !PT ;  /* 0x000000dc97307212 */ /* 0x000fe400078e9630 */
[----:B------:R-:W-:Y:S02]  /*2b840*/  PRMT R64, R45, 0x7610, R64 ;  /* 0x000076102d407816 */ /* 0x000fe40000000040 */
[----:B------:R-:W-:Y:S01]  /*2b850*/  PRMT R151, R62, 0x7610, R151 ;  /* 0x000076103e977816 */ /* 0x000fe20000000097 */
[----:B------:R-:W-:Y:S01]  /*2b860*/  IMAD.WIDE.U32 R154, R48, -0x2daee0ad, RZ ;  /* 0xd2511f53309a7825 */ /* 0x000fe200078e00ff */
[----:B------:R-:W-:Y:S02]  /*2b870*/  PRMT R52, R64, 0x7610, R52 ;  /* 0x0000761040347816 */ /* 0x000fe40000000034 */
[----:B------:R-:W-:Y:S01]  /*2b880*/  PRMT R64, R40, 0x5410, R3 ;  /* 0x0000541028407816 */ /* 0x000fe20000000003 */
[----:B------:R-:W-:Y:S01]  /*2b890*/  IMAD.MOV.U32 R48, RZ, RZ, R192 ;  /* 0x000000ffff307224 */ /* 0x000fe200078e00c0 */
[----:B------:R-:W-:Y:S01]  /*2b8a0*/  LOP3.LUT R155, R155, R217, R46, 0x96, !PT ;  /* 0x000000d99b9b7212 */ /* 0x000fe200078e962e */
[----:B------:R-:W-:Y:S01]  /*2b8b0*/  IMAD.WIDE.U32 R46, R147, -0x326172a9, RZ ;  /* 0xcd9e8d57932e7825 */ /* 0x000fe200078e00ff */
[----:B------:R-:W-:Y:S01]  /*2b8c0*/  @!P5 PRMT R40, R68, 0x5410, RZ ;  /* 0x000054104428d816 */ /* 0x000fe200000000ff */
[----:B------:R1:W5:Y:S02]  /*2b8d0*/  LDL.LU.64 R192, [R1+0x3d0] ;  /* 0x0003d00001c07983 */ /* 0x0003640000300a00 */
[----:B------:R-:W-:Y:S01]  /*2b8e0*/  IMAD.MOV.U32 R62, RZ, RZ, R86 ;  /* 0x000000ffff3e7224 */ /* 0x000fe200078e0056 */
[----:B------:R-:W-:Y:S01]  /*2b8f0*/  LOP3.LUT R48, R47, R215, R48, 0x96, !PT ;  /* 0x000000d72f307212 */ /* 0x000fe200078e9630 */
[----:B------:R-:W-:Y:S01]  /*2b900*/  IMAD.MOV.U32 R86, RZ, RZ, R93 ;  /* 0x000000ffff567224 */ /* 0x000fe200078e005d */
[-C--:B------:R-:W-:Y:S01]  /*2b910*/  LOP3.LUT R45, R181, R214.reuse, R46, 0x96, !PT ;  /* 0x000000d6b52d7212 */ /* 0x080fe200078e962e */
[----:B------:R-:W-:Y:S01]  /*2b920*/  IMAD.MOV.U32 R181, RZ, RZ, R50 ;  /* 0x000000ffffb57224 */ /* 0x000fe200078e0032 */
[----:B------:R-:W-:Y:S01]  /*2b930*/  LOP3.LUT R46, R183, R214, R46, 0x96, !PT ;  /* 0x000000d6b72e7212 */ /* 0x000fe200078e962e */
[----:B------:R-:W-:Y:S01]  /*2b940*/  IMAD.WIDE.U32 R48, R48, -0x2daee0ad, RZ ;  /* 0xd2511f5330307825 */ /* 0x000fe200078e00ff */
[----:B------:R-:W-:Y:S03]  /*2b950*/  ST.E.U16 desc[UR4][R172.64+0xf0], R40 ;  /* 0x0000f028ac007985 */ /* 0x000fe6000c101504 */
[----:B------:R-:W-:Y:S01]  /*2b960*/  IMAD.MOV.U32 R50, RZ, RZ, R153 ;  /* 0x000000ffff327224 */ /* 0x000fe200078e0099 */
[----:B------:R-:W-:Y:S01]  /*2b970*/  LOP3.LUT R49, R49, R216, R186, 0x96, !PT ;  /* 0x000000d831317212 */ /* 0x000fe200078e96ba */
[----:B------:R-:W-:Y:S02]  /*2b980*/  IMAD.MOV.U32 R186, RZ, RZ, R92 ;  /* 0x000000ffffba7224 */ /* 0x000fe400078e005c */
[----:B------:R-:W-:Y:S05]  /*2b990*/  IMAD.WIDE.U32 R92, R45, -0x2daee0ad, RZ ;  /* 0xd2511f532d5c7825 */ /* 0x000fea00078e00ff */
[----:B------:R-:W-:Y:S01]  /*2b9a0*/  LOP3.LUT R45, R93, R221, R48, 0x96, !PT ;  /* 0x000000dd5d2d7212 */ /* 0x000fe200078e9630 */
[----:B------:R-:W-:Y:S02]  /*2b9b0*/  IMAD.MOV.U32 R93, RZ, RZ, R53 ;  /* 0x000000ffff5d7224 */ /* 0x000fe400078e0035 */
[----:B------:R-:W-:Y:S02]  /*2b9c0*/  IMAD.MOV.U32 R53, RZ, RZ, R152 ;  /* 0x000000ffff357224 */ /* 0x000fe400078e0098 */
[----:B------:R-:W-:Y:S04]  /*2b9d0*/  IMAD.WIDE.U32 R48, R49, -0x326172a9, RZ ;  /* 0xcd9e8d5731307825 */ /* 0x000fe800078e00ff */
[----:B------:R-:W-:Y:S01]  /*2b9e0*/  IMAD.WIDE.U32 R152, R45, -0x326172a9, RZ ;  /* 0xcd9e8d572d987825 */ /* 0x000fe200078e00ff */
[----:B------:R-:W-:Y:S02]  /*2b9f0*/  LOP3.LUT R180, R49, R211, R180, 0x96, !PT ;  /* 0x000000d331b47212 */ /* 0x000fe400078e96b4 */
[----:B------:R-:W-:Y:S01]  /*2ba00*/  LOP3.LUT R45, R183, R214, R90, 0x96, !PT ;  /* 0x000000d6b72d7212 */ /* 0x000fe200078e965a */
[----:B------:R-:W-:Y:S01]  /*2ba10*/  IMAD.MOV.U32 R90, RZ, RZ, R54 ;  /* 0x000000ffff5a7224 */ /* 0x000fe200078e0036 */
[----:B------:R-:W-:Y:S02]  /*2ba20*/  LOP3.LUT R147, R153, R220, R48, 0x96, !PT ;  /* 0x000000dc99937212 */ /* 0x000fe400078e9630 */
[----:B------:R-:W-:Y:S01]  /*2ba30*/  LOP3.LUT R48, R91, R215, R190, 0x96, !PT ;  /* 0x000000d75b307212 */ /* 0x000fe200078e96be */
[----:B------:R-:W-:Y:S02]  /*2ba40*/  IMAD.MOV.U32 R91, RZ, RZ, R57 ;  /* 0x000000ffff5b7224 */ /* 0x000fe400078e0039 */
[----:B------:R-:W-:Y:S04]  /*2ba50*/  IMAD.WIDE.U32 R56, R45, -0x2daee0ad, RZ ;  /* 0xd2511f532d387825 */ /* 0x000fe800078e00ff */
[----:B------:R-:W-:Y:S05]  /*2ba60*/  IMAD.WIDE.U32 R48, R48, -0x2daee0ad, RZ ;  /* 0xd2511f5330307825 */ /* 0x000fea00078e00ff */
[----:B------:R-:W-:Y:S02]  /*2ba70*/  LOP3.LUT R42, R49, R216, R212, 0x96, !PT ;  /* 0x000000d8312a7212 */ /* 0x000fe400078e96d4 */
[----:B------:R-:W-:Y:S03]  /*2ba80*/  LOP3.LUT R49, R57, R221, R48, 0x96, !PT ;  /* 0x000000dd39317212 */ /* 0x000fe600078e9630 */
[----:B------:R-:W-:Y:S05]  /*2ba90*/  IMAD.WIDE.U32 R54, R42, -0x326172a9, RZ ;  /* 0xcd9e8d572a367825 */ /* 0x000fea00078e00ff */
[----:B------:R-:W-:Y:S01]  /*2baa0*/  LOP3.LUT R44, R55, R211, R182, 0x96, !PT ;  /* 0x000000d3372c7212 */ /* 0x000fe200078e96b6 */
[----:B------:R-:W-:Y:S02]  /*2bab0*/  IMAD.MOV.U32 R55, RZ, RZ, R90 ;  /* 0x000000ffff377224 */ /* 0x000fe400078e005a */
[----:B------:R-:W-:Y:S02]  /*2bac0*/  IMAD.MOV.U32 R90, RZ, RZ, R91 ;  /* 0x000000ffff5a7224 */ /* 0x000fe400078e005b */
[----:B------:R-:W-:Y:S04]  /*2bad0*/  IMAD.WIDE.U32 R44, R44, -0x2daee0ad, RZ ;  /* 0xd2511f532c2c7825 */ /* 0x000fe800078e00ff */
[----:B------:R-:W-:Y:S01]  /*2bae0*/  IMAD.MOV.U32 R91, RZ, RZ, R93 ;  /* 0x000000ffff5b7224 */ /* 0x000fe200078e005d */
[----:B------:R-:W-:Y:S01]  /*2baf0*/  LOP3.LUT R48, R45, R219, R56, 0x96, !PT ;  /* 0x000000db2d307212 */ /* 0x000fe200078e9638 */
[----:B------:R-:W-:Y:S04]  /*2bb00*/  IMAD.WIDE.U32 R56, R49, -0x326172a9, RZ ;  /* 0xcd9e8d5731387825 */ /* 0x000fe800078e00ff */
[----:B------:R-:W-:Y:S01]  /*2bb10*/  IMAD.MOV.U32 R93, RZ, RZ, R63 ;  /* 0x000000ffff5d7224 */ /* 0x000fe200078e003f */
[----:B------:R-:W-:Y:S01]  /*2bb20*/  LOP3.LUT R41, R57, R220, R54, 0x96, !PT ;  /* 0x000000dc39297212 */ /* 0x000fe200078e9636 */
[----:B------:R-:W-:Y:S02]  /*2bb30*/  IMAD.MOV.U32 R54, RZ, RZ, R186 ;  /* 0x000000ffff367224 */ /* 0x000fe400078e00ba */
[----:B------:R-:W-:Y:S02]  /*2bb40*/  IMAD.MOV.U32 R186, RZ, RZ, R62 ;  /* 0x000000ffffba7224 */ /* 0x000fe400078e003e */
[----:B------:R-:W-:Y:S04]  /*2bb50*/  IMAD.WIDE.U32 R62, R41, -0x2daee0ad, RZ ;  /* 0xd2511f53293e7825 */ /* 0x000fe800078e00ff */
[----:B------:R-:W-:Y:S01]  /*2bb60*/  IMAD.MOV.U32 R57, RZ, RZ, R50 ;  /* 0x000000ffff397224 */ /* 0x000fe200078e0032 */
[----:B------:R-:W-:Y:S01]  /*2bb70*/  LOP3.LUT R44, R63, R217, R44, 0x96, !PT ;  /* 0x000000d93f2c7212 */ /* 0x000fe200078e962c */
[----:B------:R-:W-:Y:S01]  /*2bb80*/  IMAD.WIDE.U32 R48, R48, -0x326172a9, RZ ;  /* 0xcd9e8d5730307825 */ /* 0x000fe200078e00ff */
[----:B------:R-:W-:Y:S03]  /*2bb90*/  PRMT R63, R151, 0x7610, R63 ;  /* 0x00007610973f7816 */ /* 0x000fe6000000003f */
[----:B------:R-:W-:Y:S01]  /*2bba0*/  IMAD.WIDE.U32 R44, R44, -0x326172a9, RZ ;  /* 0xcd9e8d572c2c7825 */ /* 0x000fe200078e00ff */
[----:B------:R-:W-:Y:S03]  /*2bbb0*/  LOP3.LUT R49, R49, R218, R56, 0x96, !PT ;  /* 0x000000da31317212 */ /* 0x000fe600078e9638 */
[----:B------:R-:W-:Y:S01]  /*2bbc0*/  IMAD.MOV.U32 R56, RZ, RZ, R53 ;  /* 0x000000ffff387224 */ /* 0x000fe200078e0035 */
[C---:B------:R-:W-:Y:S01]  /*2bbd0*/  LOP3.LUT R42, R44.reuse, 0xffff, RZ, 0xc0, !PT ;  /* 0x0000ffff2c2a7812 */ /* 0x040fe200078ec0ff */
[----:B------:R-:W-:Y:S01]  /*2bbe0*/  IMAD.MOV.U32 R151, RZ, RZ, R83 ;  /* 0x000000ffff977224 */ /* 0x000fe200078e0053 */
[----:B------:R-:W-:Y:S02]  /*2bbf0*/  LOP3.LUT R41, R45, R222, R48, 0x96, !PT ;  /* 0x000000de2d297212 */ /* 0x000fe400078e9630 */
[----:B------:R-:W-:Y:S02]  /*2bc00*/  LOP3.LUT R45, R44, 0xff, RZ, 0xc0, !PT ;  /* 0x000000ff2c2d7812 */ /* 0x000fe400078ec0ff */
[----:B------:R-:W-:Y:S02]  /*2bc10*/  SHF.R.U32.HI R42, RZ, 0x8, R42 ;  /* 0x00000008ff2a7819 */ /* 0x000fe4000001162a */
[----:B------:R-:W-:Y:S02]  /*2bc20*/  LOP3.LUT R43, R41, 0xff, RZ, 0xc0, !PT ;  /* 0x000000ff292b7812 */ /* 0x000fe400078ec0ff */
[----:B------:R-:W-:Y:S02]  /*2bc30*/  PRMT R50, R45, 0x5410, R42 ;  /* 0x000054102d327816 */ /* 0x000fe4000000002a */
[----:B------:R-:W-:Y:S02]  /*2bc40*/  PRMT R45, R185, 0x7610, R45 ;  /* 0x00007610b92d7816 */ /* 0x000fe4000000002d */
[----:B------:R-:W-:Y:S01]  /*2bc50*/  SHF.R.U32.HI R42, RZ, 0x10, R44 ;  /* 0x00000010ff2a7819 */ /* 0x000fe2000001162c */
[----:B------:R2:W-:Y:S01]  /*2bc60*/  MUFU.EX2 R185, R189 ;  /* 0x000000bd00b97308 */ /* 0x0005e20000000800 */
[----:B------:R-:W-:Y:S01]  /*2bc70*/  PRMT R65, R45, 0x7610, R65 ;  /* 0x000076102d417816 */ /* 0x000fe20000000041 */
[----:B------:R-:W-:Y:S01]  /*2bc80*/  IMAD.MOV.U32 R45, RZ, RZ, R56 ;  /* 0x000000ffff2d7224 */ /* 0x000fe200078e0038 */
[----:B------:R-:W-:Y:S02]  /*2bc90*/  SHF.R.U32.HI R44, RZ, 0x18, R44 ;  /* 0x00000018ff2c7819 */ /* 0x000fe4000001162c */
[----:B------:R-:W-:Y:S02]  /*2bca0*/  @!P6 PRMT R3, R65, 0x5410, RZ ;  /* 0x000054104103e816 */ /* 0x000fe400000000ff */
[----:B------:R-:W-:Y:S02]  /*2bcb0*/  LOP3.LUT R42, R42, 0xff, RZ, 0xc0, !PT ;  /* 0x000000ff2a2a7812 */ /* 0x000fe400078ec0ff */
[----:B------:R-:W-:Y:S01]  /*2bcc0*/  PRMT R65, R2, 0x5410, R0 ;  /* 0x0000541002417816 */ /* 0x000fe20000000000 */
[----:B------:R3:W-:Y:S01]  /*2bcd0*/  ST.E.U16 desc[UR4][R172.64+0xf2], R3 ;  /* 0x0000f203ac007985 */ /* 0x0007e2000c101504 */
[----:B------:R-:W-:Y:S01]  /*2bce0*/  PRMT R53, R42, 0x5410, R44 ;  /* 0x000054102a357816 */ /* 0x000fe2000000002c */
[----:B------:R-:W-:Y:S01]  /*2bcf0*/  IMAD.MOV.U32 R44, RZ, RZ, R181 ;  /* 0x000000ffff2c7224 */ /* 0x000fe200078e00b5 */
[----:B------:R-:W-:Y:S01]  /*2bd00*/  @!P0 PRMT R0, R63, 0x5410, RZ ;  /* 0x000054103f008816 */ /* 0x000fe200000000ff */
[----:B------:R4:W1:Y:S01]  /*2bd10*/  MUFU.EX2 R181, R170 ;  /* 0x000000aa00b57308 */ /* 0x0008620000000800 */
[----:B------:R-:W-:Y:S01]  /*2bd20*/  @!P1 PRMT R2, R52, 0x5410, RZ ;  /* 0x0000541034029816 */ /* 0x000fe200000000ff */
[----:B------:R-:W-:Y:S01]  /*2bd30*/  IMAD.MOV.U32 R63, RZ, RZ, R54 ;  /* 0x000000ffff3f7224 */ /* 0x000fe200078e0036 */
[----:B------:R-:W-:Y:S01]  /*2bd40*/  LOP3.LUT R42, R41, 0xffff, RZ, 0xc0, !PT ;  /* 0x0000ffff292a7812 */ /* 0x000fe200078ec0ff */
[----:B--2---:R2:W5:Y:S01]  /*2bd50*/  LDL.LU R189, [R1+0x3cc] ;  /* 0x0003cc0001bd7983 */ /* 0x0045620000300800 */
[----:B------:R-:W-:Y:S01]  /*2bd60*/  IMAD.MOV.U32 R54, RZ, RZ, R151 ;  /* 0x000000ffff367224 */ /* 0x000fe200078e0097 */
[----:B------:R-:W-:Y:S01]  /*2bd70*/  PRMT R151, R199, 0x7054, R199 ;  /* 0x00007054c7977816 */ /* 0x000fe200000000c7 */
[----:B------:R-:W-:Y:S01]  /*2bd80*/  IMAD.MOV.U32 R52, RZ, RZ, R44 ;  /* 0x000000ffff347224 */ /* 0x000fe200078e002c */
[----:B------:R-:W-:Y:S01]  /*2bd90*/  SHF.R.U32.HI R42, RZ, 0x8, R42 ;  /* 0x00000008ff2a7819 */ /* 0x000fe2000001162a */
[----:B------:R1:W-:Y:S02]  /*2bda0*/  ST.E.U16 desc[UR4][R176.64+0xf0], R0 ;  /* 0x0000f000b0007985 */ /* 0x0003e4000c101504 */
[--C-:B------:R-:W-:Y:S02]  /*2bdb0*/  HSET2.LE.AND R50, R50, R151.reuse, PT ;  /* 0x0000009732327233 */ /* 0x100fe40003803000 */
[----:B------:R-:W-:Y:S01]  /*2bdc0*/  PRMT R48, R43, 0x5410, R42 ;  /* 0x000054102b307816 */ /* 0x000fe2000000002a */
[----:B------:R2:W-:Y:S01]  /*2bdd0*/  ST.E.U16 desc[UR4][R176.64+0xee], R2 ;  /* 0x0000ee02b0007985 */ /* 0x0005e2000c101504 */
[----:B------:R-:W-:Y:S01]  /*2bde0*/  IMAD.WIDE.U32 R42, R49, -0x2daee0ad, RZ ;  /* 0xd2511f53312a7825 */ /* 0x000fe200078e00ff */
[----:B------:R-:W-:Y:S02]  /*2bdf0*/  LOP3.LUT R50, R98, R50, RZ, 0xc0, !PT ;  /* 0x0000003262327212 */ /* 0x000fe400078ec0ff */
[--C-:B------:R-:W-:Y:S01]  /*2be00*/  HSET2.LE.AND R48, R48, R151.reuse, PT ;  /* 0x0000009730307233 */ /* 0x100fe20003803000 */
[----:B----4-:R4:W5:Y:S01]  /*2be10*/  LDL.LU R170, [R1+0x3c8] ;  /* 0x0003c80001aa7983 */ /* 0x0109620000300800 */
[C---:B------:R-:W-:Y:S01]  /*2be20*/  LOP3.LUT R56, R42.reuse, 0xffff, RZ, 0xc0, !PT ;  /* 0x0000ffff2a387812 */ /* 0x040fe200078ec0ff */
[----:B------:R-:W-:Y:S01]  /*2be30*/  IMAD.MOV.U32 R49, RZ, RZ, R57 ;  /* 0x000000ffff317224 */ /* 0x000fe200078e0039 */
[--C-:B------:R-:W-:Y:S01]  /*2be40*/  SHF.R.U32.HI R57, RZ, 0x10, R42.reuse ;  /* 0x00000010ff397819 */ /* 0x100fe2000001162a */
[----:B---3--:R4:W3:Y:S01]  /*2be50*/  LDL.S16 R172, [R1+0x12c] ;  /* 0x00012c0001ac7983 */ /* 0x0088e20000100600 */
[----:B------:R-:W-:Y:S01]  /*2be60*/  LOP3.LUT R83, R42, 0xff, RZ, 0xc0, !PT ;  /* 0x000000ff2a537812 */ /* 0x000fe200078ec0ff */
[----:B------:R-:W-:Y:S01]  /*2be70*/  IMAD.MOV.U32 R51, RZ, RZ, R49 ;  /* 0x000000ffff337224 */ /* 0x000fe200078e0031 */
[----:B------:R-:W-:Y:S01]  /*2be80*/  SHF.R.U32.HI R68, RZ, 0x18, R42 ;  /* 0x00000018ff447819 */ /* 0x000fe2000001162a */
[----:B------:R4:W4:Y:S01]  /*2be90*/  LDL.S16 R40, [R1+0x128] ;  /* 0x0001280001287983 */ /* 0x0009220000100600 */
[----:B------:R-:W-:Y:S01]  /*2bea0*/  LOP3.LUT R42, R67, R215, R190, 0x96, !PT ;  /* 0x000000d7432a7212 */ /* 0x000fe200078e96be */
[----:B------:R-:W-:Y:S01]  /*2beb0*/  IMAD.WIDE.U32 R66, R66, -0x2daee0ad, RZ ;  /* 0xd2511f5342427825 */ /* 0x000fe200078e00ff */
[----:B------:R-:W-:Y:S02]  /*2bec0*/  LOP3.LUT R62, R43, R223, R62, 0x96, !PT ;  /* 0x000000df2b3e7212 */ /* 0x000fe400078e963e */
[----:B------:R-:W-:Y:S01]  /*2bed0*/  LOP3.LUT R48, R102, R48, RZ, 0xc0, !PT ;  /* 0x0000003066307212 */ /* 0x000fe200078ec0ff */
[----:B------:R-:W-:Y:S01]  /*2bee0*/  IMAD.WIDE.U32 R42, R42, -0x2daee0ad, RZ ;  /* 0xd2511f532a2a7825 */ /* 0x000fe200078e00ff */
[----:B-1----:R-:W-:Y:S03]  /*2bef0*/  SHF.R.U32.HI R0, RZ, 0x10, R41 ;  /* 0x00000010ff007819 */ /* 0x002fe60000011629 */
[----:B------:R-:W-:Y:S01]  /*2bf00*/  IMAD.MOV.U32 R173, RZ, RZ, R85 ;  /* 0x000000ffffad7224 */ /* 0x000fe200078e0055 */
[----:B------:R-:W-:Y:S02]  /*2bf10*/  LOP3.LUT R44, R43, R216, R212, 0x96, !PT ;  /* 0x000000d82b2c7212 */ /* 0x000fe400078e96d4 */
[----:B------:R-:W-:Y:S01]  /*2bf20*/  LOP3.LUT R3, R0, 0xff, RZ, 0xc0, !PT ;  /* 0x000000ff00037812 */ /* 0x000fe200078ec0ff */
[----:B--2---:R-:W-:Y:S01]  /*2bf30*/  IMAD.MOV.U32 R176, RZ, RZ, R90 ;  /* 0x000000ffffb07224 */ /* 0x004fe200078e005a */
[----:B------:R-:W-:Y:S01]  /*2bf40*/  F2FP.F16.F32.PACK_AB R2, R181, R185 ;  /* 0x000000b9b502723e */ /* 0x000fe200000000ff */
[----:B------:R-:W-:Y:S01]  /*2bf50*/  IMAD.MOV.U32 R177, RZ, RZ, R91 ;  /* 0x000000ffffb17224 */ /* 0x000fe200078e005b */
[----:B------:R-:W-:Y:S01]  /*2bf60*/  LOP3.LUT R43, R67, R221, R42, 0x96, !PT ;  /* 0x000000dd432b7212 */ /* 0x000fe200078e962a */
[----:B------:R-:W-:Y:S01]  /*2bf70*/  IMAD.MOV.U32 R67, RZ, RZ, R52 ;  /* 0x000000ffff437224 */ /* 0x000fe200078e0034 */
[----:B------:R-:W-:Y:S01]  /*2bf80*/  PRMT R0, R2, 0x7632, R0 ;  /* 0x0000763202007816 */ /* 0x000fe20000000000 */
[----:B------:R-:W-:Y:S01]  /*2bf90*/  IMAD.MOV.U32 R52, RZ, RZ, R63 ;  /* 0x000000ffff347224 */ /* 0x000fe200078e003f */
[--C-:B------:R-:W-:Y:S01]  /*2bfa0*/  HSET2.LE.AND R42, R72, R151.reuse, PT ;  /* 0x00000097482a7233 */ /* 0x100fe20003803000 */
[----:B------:R-:W-:Y:S01]  /*2bfb0*/  IMAD.MOV.U32 R63, RZ, RZ, R55 ;  /* 0x000000ffff3f7224 */ /* 0x000fe200078e0037 */
[----:B------:R-:W-:Y:S01]  /*2bfc0*/  SHF.R.U32.HI R41, RZ, 0x18, R41 ;  /* 0x00000018ff297819 */ /* 0x000fe20000011629 */
[----:B------:R-:W-:Y:S02]  /*2bfd0*/  IMAD.MOV.U32 R98, RZ, RZ, R52 ;  /* 0x000000ffff627224 */ /* 0x000fe400078e0034 */
[----:B------:R-:W-:Y:S01]  /*2bfe0*/  LOP3.LUT R42, R95, R42, RZ, 0xc0, !PT ;  /* 0x0000002a5f2a7212 */ /* 0x000fe200078ec0ff */
[----:B------:R-:W-:Y:S01]  /*2bff0*/  IMAD.MOV.U32 R95, RZ, RZ, R51 ;  /* 0x000000ffff5f7224 */ /* 0x000fe200078e0033 */
[----:B------:R-:W-:Y:S01]  /*2c000*/  PRMT R49, R3, 0x5410, R41 ;  /* 0x0000541003317816 */ /* 0x000fe20000000029 */
[----:B------:R-:W-:Y:S02]  /*2c010*/  IMAD.MOV.U32 R51, RZ, RZ, R54 ;  /* 0x000000ffff337224 */ /* 0x000fe400078e0036 */
[----:B------:R-:W-:Y:S01]  /*2c020*/  IMAD.WIDE.U32 R54, R43, -0x326172a9, RZ ;  /* 0xcd9e8d572b367825 */ /* 0x000fe200078e00ff */
[--C-:B------:R-:W-:Y:S02]  /*2c030*/  HSET2.LE.AND R43, R74, R151.reuse, PT ;  /* 0x000000974a2b7233 */ /* 0x100fe40003803000 */
[--C-:B------:R-:W-:Y:S01]  /*2c040*/  HSET2.LE.AND R49, R49, R151.reuse, PT ;  /* 0x0000009731317233 */ /* 0x100fe20003803000 */
[----:B------:R-:W-:Y:S02]  /*2c050*/  IMAD.MOV.U32 R72, RZ, RZ, R45 ;  /* 0x000000ffff487224 */ /* 0x000fe400078e002d */
[----:B------:R-:W-:Y:S01]  /*2c060*/  LOP3.LUT R43, R96, R43, RZ, 0xc0, !PT ;  /* 0x0000002b602b7212 */ /* 0x000fe200078ec0ff */
[----:B------:R-:W-:Y:S01]  /*2c070*/  IMAD.WIDE.U32 R44, R44, -0x326172a9, RZ ;  /* 0xcd9e8d572c2c7825 */ /* 0x000fe200078e00ff */
[----:B------:R-:W-:Y:S03]  /*2c080*/  LOP3.LUT R49, R99, R49, RZ, 0xc0, !PT ;  /* 0x0000003163317212 */ /* 0x000fe600078ec0ff */
[----:B------:R-:W-:Y:S01]  /*2c090*/  IMAD.MOV.U32 R74, RZ, RZ, R159 ;  /* 0x000000ffff4a7224 */ /* 0x000fe200078e009f */
[----:B------:R-:W-:Y:S01]  /*2c0a0*/  LOP3.LUT R44, R55, R220, R44, 0x96, !PT ;  /* 0x000000dc372c7212 */ /* 0x000fe200078e962c */
[----:B------:R-:W-:Y:S04]  /*2c0b0*/  IMAD.MOV.U32 R99, RZ, RZ, R98 ;  /* 0x000000ffff637224 */ /* 0x000fe800078e0062 */
[----:B------:R-:W-:Y:S01]  /*2c0c0*/  IMAD.WIDE.U32 R90, R44, -0x2daee0ad, RZ ;  /* 0xd2511f532c5a7825 */ /* 0x000fe200078e00ff */
[----:B------:R-:W-:Y:S03]  /*2c0d0*/  LOP3.LUT R44, R59, R215, R190, 0x96, !PT ;  /* 0x000000d73b2c7212 */ /* 0x000fe600078e96be */
[----:B------:R-:W-:Y:S02]  /*2c0e0*/  IMAD.MOV.U32 R59, RZ, RZ, R160 ;  /* 0x000000ffff3b7224 */ /* 0x000fe400078e00a0 */
[----:B---3--:R-:W-:Y:S02]  /*2c0f0*/  @!P3 HADD2 R172, -R2.H0_H0, -RZ.H0_H0 ;  /* 0xa00000ff02acb230 */ /* 0x008fe40000000900 */
[----:B----4-:R-:W-:Y:S03]  /*2c100*/  @!P2 HADD2 R40, -R0.H0_H0, -RZ.H0_H0 ;  /* 0xa00000ff0028a230 */ /* 0x010fe60000000900 */
[----:B------:R-:W-:Y:S01]  /*2c110*/  PRMT R164, R172, 0x7610, R164 ;  /* 0x00007610aca47816 */ /* 0x000fe200000000a4 */
[----:B------:R1:W-:Y:S01]  /*2c120*/  @!P3 STL.S16 [R1+0x12c], R172 ;  /* 0x00012cac0100b387 */ /* 0x0003e20000100600 */
[----:B------:R-:W-:Y:S03]  /*2c130*/  PRMT R162, R40, 0x7610, R162 ;  /* 0x0000761028a27816 */ /* 0x000fe600000000a2 */
[----:B------:R2:W-:Y:S01]  /*2c140*/  @!P2 STL.S16 [R1+0x128], R40 ;  /* 0x000128280100a387 */ /* 0x0005e20000100600 */
[----:B-1----:R-:W-:Y:S01]  /*2c150*/  IMAD.MOV.U32 R172, RZ, RZ, R93 ;  /* 0x000000ffffac7224 */ /* 0x002fe200078e005d */
[----:B--2---:R-:W-:Y:S01]  /*2c160*/  LOP3.LUT R40, R45, R211, R182, 0x96, !PT ;  /* 0x000000d32d287212 */ /* 0x004fe200078e96b6 */
[----:B------:R-:W-:Y:S04]  /*2c170*/  IMAD.WIDE.U32 R44, R44, -0x2daee0ad, RZ ;  /* 0xd2511f532c2c7825 */ /* 0x000fe800078e00ff */
[----:B------:R-:W-:Y:S01]  /*2c180*/  IMAD.WIDE.U32 R40, R40, -0x2daee0ad, RZ ;  /* 0xd2511f5328287825 */ /* 0x000fe200078e00ff */
[----:B------:R-:W-:Y:S02]  /*2c190*/  LOP3.LUT R45, R45, R216, R212, 0x96, !PT ;  /* 0x000000d82d2d7212 */ /* 0x000fe400078e96d4 */
[----:B------:R-:W-:Y:S02]  /*2c1a0*/  LOP3.LUT R85, R91, R217, R40, 0x96, !PT ;  /* 0x000000d95b557212 */ /* 0x000fe400078e9628 */
[--C-:B------:R-:W-:Y:S01]  /*2c1b0*/  HSET2.LE.AND R40, R70, R151.reuse, PT ;  /* 0x0000009746287233 */ /* 0x100fe20003803000 */
[----:B------:R-:W-:Y:S01]  /*2c1c0*/  IMAD.MOV.U32 R70, RZ, RZ, R161 ;  /* 0x000000ffff467224 */ /* 0x000fe200078e00a1 */
[----:B------:R-:W-:Y:S01]  /*2c1d0*/  LOP3.LUT R66, R41, R219, R66, 0x96, !PT ;  /* 0x000000db29427212 */ /* 0x000fe200078e9642 */
[----:B------:R-:W-:Y:S03]  /*2c1e0*/  IMAD.WIDE.U32 R160, R58, -0x2daee0ad, RZ ;  /* 0xd2511f533aa07825 */ /* 0x000fe600078e00ff */
[----:B------:R-:W-:Y:S01]  /*2c1f0*/  LOP3.LUT R40, R100, R40, RZ, 0xc0, !PT ;  /* 0x0000002864287212 */ /* 0x000fe200078ec0ff */
[----:B------:R-:W-:Y:S01]  /*2c200*/  IMAD.MOV.U32 R96, RZ, RZ, R70 ;  /* 0x000000ffff607224 */ /* 0x000fe200078e0046 */
[----:B------:R-:W-:Y:S01]  /*2c210*/  LOP3.LUT R3, R161, R221, R44, 0x96, !PT ;  /* 0x000000dda1037212 */ /* 0x000fe200078e962c */
[----:B------:R-:W-:Y:S04]  /*2c220*/  IMAD.WIDE.U32 R44, R45, -0x326172a9, RZ ;  /* 0xcd9e8d572d2c7825 */ /* 0x000fe800078e00ff */
[----:B------:R-:W-:Y:S01]  /*2c230*/  IMAD.MOV.U32 R70, RZ, RZ, R67 ;  /* 0x000000ffff467224 */ /* 0x000fe200078e0043 */
[----:B------:R-:W-:Y:S01]  /*2c240*/  LOP3.LUT R93, R45, R211, R182, 0x96, !PT ;  /* 0x000000d32d5d7212 */ /* 0x000fe200078e96b6 */
[----:B------:R-:W-:Y:S02]  /*2c250*/  IMAD.MOV.U32 R58, RZ, RZ, R74 ;  /* 0x000000ffff3a7224 */ /* 0x000fe400078e004a */
[----:B------:R-:W-:Y:S02]  /*2c260*/  IMAD.MOV.U32 R74, RZ, RZ, R95 ;  /* 0x000000ffff4a7224 */ /* 0x000fe400078e005f */
[----:B------:R-:W-:Y:S02]  /*2c270*/  IMAD.MOV.U32 R183, RZ, RZ, R58 ;  /* 0x000000ffffb77224 */ /* 0x000fe400078e003a */
[----:B------:R-:W-:Y:S01]  /*2c280*/  IMAD.MOV.U32 R58, RZ, RZ, R70 ;  /* 0x000000ffff3a7224 */ /* 0x000fe200078e0046 */
[----:B------:R-:W-:Y:S01]  /*2c290*/  LOP3.LUT R70, R60, 0xffff, RZ, 0xc0, !PT ;  /* 0x0000ffff3c467812 */ /* 0x000fe200078ec0ff */
[----:B------:R-:W-:Y:S02]  /*2c2a0*/  IMAD.MOV.U32 R41, RZ, RZ, R158 ;  /* 0x000000ffff297224 */ /* 0x000fe400078e009e */
[----:B------:R-:W-:Y:S04]  /*2c2b0*/  IMAD.WIDE.U32 R158, R3, -0x326172a9, RZ ;  /* 0xcd9e8d57039e7825 */ /* 0x000fe800078e00ff */
[----:B------:R-:W-:Y:S01]  /*2c2c0*/  IMAD.MOV.U32 R67, RZ, RZ, R165 ;  /* 0x000000ffff437224 */ /* 0x000fe200078e00a5 */
[----:B------:R-:W-:Y:S01]  /*2c2d0*/  LOP3.LUT R91, R159, R220, R44, 0x96, !PT ;  /* 0x000000dc9f5b7212 */ /* 0x000fe200078e962c */
[----:B------:R-:W-:Y:S01]  /*2c2e0*/  IMAD.MOV.U32 R100, RZ, RZ, R41 ;  /* 0x000000ffff647224 */ /* 0x000fe200078e0029 */
[----:B------:R-:W-:Y:S01]  /*2c2f0*/  LOP3.LUT R44, R47, R215, R190, 0x96, !PT ;  /* 0x000000d72f2c7212 */ /* 0x000fe200078e96be */
[----:B------:R-:W-:Y:S01]  /*2c300*/  IMAD.MOV.U32 R47, RZ, RZ, R163 ;  /* 0x000000ffff2f7224 */ /* 0x000fe200078e00a3 */
[--C-:B------:R-:W-:Y:S01]  /*2c310*/  HSET2.LE.AND R41, R75, R151.reuse, PT ;  /* 0x000000974b297233 */ /* 0x100fe20003803000 */
[----:B------:R1:W5:Y:S01]  /*2c320*/  LDL.LU.64 R190, [R1+0x3c0] ;  /* 0x0003c00001be7983 */ /* 0x0003620000300a00 */
[----:B------:R-:W-:Y:S01]  /*2c330*/  SHF.R.U32.HI R75, RZ, 0x18, R60 ;  /* 0x00000018ff4b7819 */ /* 0x000fe2000001163c */
[----:B------:R-:W-:Y:S03]  /*2c340*/  IMAD.WIDE.U32 R44, R44, -0x2daee0ad, RZ ;  /* 0xd2511f532c2c7825 */ /* 0x000fe600078e00ff */
[----:B------:R-:W-:Y:S01]  /*2c350*/  LOP3.LUT R41, R101, R41, RZ, 0xc0, !PT ;  /* 0x0000002965297212 */ /* 0x000fe200078ec0ff */
[----:B------:R-:W-:Y:S01]  /*2c360*/  IMAD.MOV.U32 R101, RZ, RZ, R47 ;  /* 0x000000ffff657224 */ /* 0x000fe200078e002f */
[--C-:B------:R-:W-:Y:S02]  /*2c370*/  LOP3.LUT R45, R45, R216, R212.reuse, 0x96, !PT ;  /* 0x000000d82d2d7212 */ /* 0x100fe400078e96d4 */
[----:B------:R-:W-:Y:S01]  /*2c380*/  PRMT R212, R162, 0x7610, R212 ;  /* 0x00007610a2d47816 */ /* 0x000fe200000000d4 */
[----:B------:R-:W-:Y:S01]  /*2c390*/  IMAD.WIDE.U32 R162, R46, -0x2daee0ad, RZ ;  /* 0xd2511f532ea27825 */ /* 0x000fe200078e00ff */
[----:B------:R-:W-:Y:S03]  /*2c3a0*/  PRMT R46, R164, 0x7610, R46 ;  /* 0x00007610a42e7816 */ /* 0x000fe6000000002e */
[----:B------:R-:W-:Y:S01]  /*2c3b0*/  IMAD.MOV.U32 R98, RZ, RZ, R101 ;  /* 0x000000ffff627224 */ /* 0x000fe200078e0065 */
[----:B------:R-:W-:Y:S01]  /*2c3c0*/  LOP3.LUT R3, R163, R221, R44, 0x96, !PT ;  /* 0x000000dda3037212 */ /* 0x000fe200078e962c */
[----:B------:R-:W-:Y:S04]  /*2c3d0*/  IMAD.WIDE.U32 R44, R45, -0x326172a9, RZ ;  /* 0xcd9e8d572d2c7825 */ /* 0x000fe800078e00ff */
[----:B------:R-:W-:Y:S01]  /*2c3e0*/  IMAD.MOV.U32 R101, RZ, RZ, R58 ;  /* 0x000000ffff657224 */ /* 0x000fe200078e003a */
[----:B------:R-:W-:Y:S01]  /*2c3f0*/  LOP3.LUT R182, R45, R211, R182, 0x96, !PT ;  /* 0x000000d32db67212 */ /* 0x000fe200078e96b6 */
[----:B------:R-:W-:Y:S01]  /*2c400*/  IMAD.WIDE.U32 R164, R3, -0x326172a9, RZ ;  /* 0xcd9e8d5703a47825 */ /* 0x000fe200078e00ff */
[----:B------:R-:W-:Y:S02]  /*2c410*/  PRMT R3, R2, 0x5410, R0 ;  /* 0x0000541002037816 */ /* 0x000fe40000000000 */
[----:B------:R-:W-:Y:S02]  /*2c420*/  @!P3 PRMT R2, R46, 0x5410, RZ ;  /* 0x000054102e02b816 */ /* 0x000fe400000000ff */
[----:B------:R-:W-:Y:S01]  /*2c430*/  @!P2 PRMT R0, R212, 0x5410, RZ ;  /* 0x00005410d400a816 */ /* 0x000fe200000000ff */
[----:B------:R-:W-:Y:S01]  /*2c440*/  IMAD.MOV.U32 R212, RZ, RZ, R100 ;  /* 0x000000ffffd47224 */ /* 0x000fe200078e0064 */
[----:B------:R-:W-:Y:S01]  /*2c450*/  LOP3.LUT R95, R165, R220, R44, 0x96, !PT ;  /* 0x000000dca55f7212 */ /* 0x000fe200078e962c */
[----:B------:R2:W-:Y:S01]  /*2c460*/  ST.E.U16 desc[UR4][R178.64+0xf0], R2 ;  /* 0x0000f002b2007985 */ /* 0x0005e2000c101504 */
[----:B------:R-:W-:Y:S01]  /*2c470*/  IMAD.MOV.U32 R100, RZ, RZ, R74 ;  /* 0x000000ffff647224 */ /* 0x000fe200078e004a */
[----:B------:R-:W-:Y:S02]  /*2c480*/  LOP3.LUT R74, R60, 0xff, RZ, 0xc0, !PT ;  /* 0x000000ff3c4a7812 */ /* 0x000fe400078ec0ff */
[----:B------:R3:W-:Y:S04]  /*2c490*/  ST.E.U16 desc[UR4][R178.64+0xf2], R0 ;  /* 0x0000f200b2007985 */ /* 0x0007e8000c101504 */
[----:B------:R-:W4:Y:S01]  /*2c4a0*/  LDSM.16.MT88.4 R44, [R171+0x4000] ;  /* 0x00400000ab2c783b */ /* 0x000f220000004200 */
[----:B--2---:R-:W-:Y:S01]  /*2c4b0*/  SHF.R.U32.HI R2, RZ, 0x8, R87 ;  /* 0x00000008ff027819 */ /* 0x004fe20000011657 */
[----:B---3--:R-:W-:Y:S01]  /*2c4c0*/  IMAD.MOV.U32 R179, RZ, RZ, R51 ;  /* 0x000000ffffb37224 */ /* 0x008fe200078e0033 */
[--C-:B------:R-:W-:Y:S01]  /*2c4d0*/  HSET2.LE.AND R51, R53, R151.reuse, PT ;  /* 0x0000009735337233 */ /* 0x100fe20003803000 */
[----:B------:R-:W-:Y:S02]  /*2c4e0*/  IMAD.MOV.U32 R0, RZ, RZ, R67 ;  /* 0x000000ffff007224 */ /* 0x000fe400078e0043 */
[----:B------:R-:W-:Y:S03]  /*2c4f0*/  IMAD.WIDE.U32 R66, R66, -0x326172a9, RZ ;  /* 0xcd9e8d5742427825 */ /* 0x000fe600078e00ff */
[----:B------:R-:W-:Y:S01]  /*2c500*/  LOP3.LUT R51, R97, R51, RZ, 0xc0, !PT ;  /* 0x0000003361337212 */ /* 0x000fe200078ec0ff */
[----:B------:R-:W-:Y:S01]  /*2c510*/  IMAD.MOV.U32 R97, RZ, RZ, R86 ;  /* 0x000000ffff617224 */ /* 0x000fe200078e0056 */
[----:B------:R-:W-:Y:S01]  /*2c520*/  LOP3.LUT R86, R67, R218, R54, 0x96, !PT ;  /* 0x000000da43567212 */ /* 0x000fe200078e9636 */
[----:B------:R-:W-:Y:S01]  /*2c530*/  IMAD.MOV.U32 R87, RZ, RZ, R0 ;  /* 0x000000ffff577224 */ /* 0x000fe200078e0000 */
[----:B------:R-:W-:Y:S01]  /*2c540*/  LOP3.LUT R0, R94, 0xff, RZ, 0xc0, !PT ;  /* 0x000000ff5e007812 */ /* 0x000fe200078ec0ff */
[----:B------:R-:W2:Y:S01]  /*2c550*/  LDSM.16.MT88.4 R52, [R188+0x4000] ;  /* 0x00400000bc34783b */ /* 0x000ea20000004200 */
[----:B------:R-:W-:Y:S01]  /*2c560*/  IMAD.MOV.U32 R178, RZ, RZ, R72 ;  /* 0x000000ffffb27224 */ /* 0x000fe200078e0048 */
[----:B------:R-:W-:Y:S01]  /*2c570*/  SHF.R.U32.HI R72, RZ, 0x10, R60 ;  /* 0x00000010ff487819 */ /* 0x000fe2000001163c */
[----:B------:R-:W-:Y:S01]  /*2c580*/  IMAD.MOV.U32 R94, RZ, RZ, R97 ;  /* 0x000000ffff5e7224 */ /* 0x000fe200078e0061 */
[----:B------:R-:W-:Y:S01]  /*2c590*/  PRMT R61, R0, 0x5410, R148 ;  /* 0x00005410003d7816 */ /* 0x000fe20000000094 */
[-C--:B----4-:R-:W-:Y:S05]  /*2c5a0*/  HMMA.16816.F32 R4, R40, R44.reuse, R4 ;  /* 0x0000002c2804723c */ /* 0x090fea0000001804 */
[C---:B------:R-:W-:Y:S01]  /*2c5b0*/  LOP3.LUT R0, R84.reuse, 0xffff, RZ, 0xc0, !PT ;  /* 0x0000ffff54007812 */ /* 0x040fe200078ec0ff */
[C---:B------:R-:W-:Y:S05]  /*2c5c0*/  HMMA.16816.F32 R8, R48.reuse, R44, R8 ;  /* 0x0000002c3008723c */ /* 0x040fea0000001808 */
[----:B------:R-:W-:Y:S01]  /*2c5d0*/  SHF.R.U32.HI R0, RZ, 0x8, R0 ;  /* 0x00000008ff007819 */ /* 0x000fe20000011600 */
[-C--:B------:R-:W-:Y:S05]  /*2c5e0*/  HMMA.16816.F32 R12, R48, R46.reuse, R12 ;  /* 0x0000002e300c723c */ /* 0x080fea000000180c */
[----:B------:R-:W-:Y:S01]  /*2c5f0*/  SHF.R.U32.HI R44, RZ, 0x8, R56 ;  /* 0x00000008ff2c7819 */ /* 0x000fe20000011638 */
[C---:B------:R-:W-:Y:S05]  /*2c600*/  HMMA.16816.F32 R16, R40.reuse, R46, R16 ;  /* 0x0000002e2810723c */ /* 0x040fea0000001810 */
[----:B------:R-:W-:Y:S01]  /*2c610*/  LOP3.LUT R45, R84, 0xff, RZ, 0xc0, !PT ;  /* 0x000000ff542d7812 */ /* 0x000fe200078ec0ff */
[----:B------:R-:W-:Y:S01]  /*2c620*/  IMAD.MOV.U32 R97, RZ, RZ, R179 ;  /* 0x000000ffff617224 */ /* 0x000fe200078e00b3 */
[----:B------:R-:W-:Y:S01]  /*2c630*/  PRMT R67, R83, 0x5410, R44 ;  /* 0x0000541053437816 */ /* 0x000fe2000000002c */
[----:B------:R-:W-:Y:S03]  /*2c640*/  IMAD.MOV.U32 R179, RZ, RZ, R212 ;  /* 0x000000ffffb37224 */ /* 0x000fe600078e00d4 */
[----:B------:R-:W-:Y:S01]  /*2c650*/  IADD3 R44, P0, R174, -0x100, RZ ;  /* 0xffffff00ae2c7810 */ /* 0x000fe20007f1e0ff */
[----:B------:R-:W-:Y:S01]  /*2c660*/  IMAD.MOV.U32 R212, RZ, RZ, R96 ;  /* 0x000000ffffd47224 */ /* 0x000fe200078e0060 */
[----:B------:R-:W-:Y:S01]  /*2c670*/  PRMT R60, R45, 0x5410, R0 ;  /* 0x000054102d3c7816 */ /* 0x000fe20000000000 */
[----:B------:R-:W-:Y:S01]  /*2c680*/  IMAD.MOV.U32 R96, RZ, RZ, R59 ;  /* 0x000000ffff607224 */ /* 0x000fe200078e003b */
[----:B------:R-:W-:Y:S01]  /*2c690*/  IADD3.X R45, R175, -0x1, RZ, P0, !PT ;  /* 0xffffffffaf2d7810 */ /* 0x000fe200007fe4ff */
[----:B------:R3:W-:Y:S01]  /*2c6a0*/  STL [R1+0x68], R44 ;  /* 0x0000682c01007387 */ /* 0x0007e20000100800 */
[--C-:B------:R-:W-:Y:S01]  /*2c6b0*/  SHF.R.U32.HI R0, RZ, 0x10, R84.reuse ;  /* 0x00000010ff007819 */ /* 0x100fe20000011654 */
[-C--:B--2---:R-:W-:Y:S02]  /*2c6c0*/  HMMA.16816.F32 R20, R40, R52.reuse, R20 ;  /* 0x000000342814723c */ /* 0x084fe40000001814 */
[----:B------:R2:W-:Y:S01]  /*2c6d0*/  STL [R1+0x54], R45 ;  /* 0x0000542d01007387 */ /* 0x0005e20000100800 */
[----:B------:R-:W-:Y:S01]  /*2c6e0*/  SHF.R.U32.HI R84, RZ, 0x18, R84 ;  /* 0x00000018ff547819 */ /* 0x000fe20000011654 */
[----:B------:R-:W-:Y:S01]  /*2c6f0*/  IMAD.MOV.U32 R102, RZ, RZ, R178 ;  /* 0x000000ffff667224 */ /* 0x000fe200078e00b2 */
[--C-:B------:R-:W-:Y:S01]  /*2c700*/  HSET2.LE.AND R47, R61, R151.reuse, PT ;  /* 0x000000973d2f7233 */ /* 0x100fe20003803000 */
[C---:B------:R-:W-:Y:S04]  /*2c710*/  HMMA.16816.F32 R24, R48.reuse, R52, R24 ;  /* 0x000000343018723c */ /* 0x040fe80000001818 */
[----:B------:R-:W-:Y:S01]  /*2c720*/  ISETP.GT.AND P0, PT, R237, R186, PT ;  /* 0x000000baed00720c */ /* 0x000fe20003f04270 */
[----:B------:R-:W-:Y:S01]  /*2c730*/  IMAD.MOV.U32 R178, RZ, RZ, R183 ;  /* 0x000000ffffb27224 */ /* 0x000fe200078e00b7 */
[----:B------:R-:W-:Y:S01]  /*2c740*/  LOP3.LUT R47, R104, R47, RZ, 0xc0, !PT ;  /* 0x0000002f682f7212 */ /* 0x000fe200078ec0ff */
[-C--:B------:R-:W-:Y:S01]  /*2c750*/  HMMA.16816.F32 R28, R48, R54.reuse, R28 ;  /* 0x00000036301c723c */ /* 0x080fe2000000181c */
[----:B------:R-:W-:Y:S03]  /*2c760*/  LDSM.16.MT88.4 R48, [R188+0x4400] ;  /* 0x00440000bc30783b */ /* 0x000fe60000004200 */
[----:B------:R-:W-:Y:S02]  /*2c770*/  IMAD.WIDE.U32 R52, R85, -0x326172a9, RZ ;  /* 0xcd9e8d5755347825 */ /* 0x000fe400078e00ff */
[----:B------:R-:W-:Y:S05]  /*2c780*/  HMMA.16816.F32 R32, R40, R54, R32 ;  /* 0x000000362820723c */ /* 0x000fea0000001820 */
[----:B---3--:R-:W-:Y:S01]  /*2c790*/  LOP3.LUT R44, R0, 0xff, RZ, 0xc0, !PT ;  /* 0x000000ff002c7812 */ /* 0x008fe200078ec0ff */
[----:B------:R-:W-:Y:S01]  /*2c7a0*/  IMAD.MOV.U32 R183, RZ, RZ, R100 ;  /* 0x000000ffffb77224 */ /* 0x000fe200078e0064 */
[----:B------:R-:W-:Y:S01]  /*2c7b0*/  LOP3.LUT R0, R62, 0xff, RZ, 0xc0, !PT ;  /* 0x000000ff3e007812 */ /* 0x000fe200078ec0ff */
[----:B------:R-:W-:Y:S03]  /*2c7c0*/  IMAD.MOV.U32 R100, RZ, RZ, R63 ;  /* 0x000000ffff647224 */ /* 0x000fe600078e003f */
[----:B------:R-:W-:Y:S01]  /*2c7d0*/  PRMT R63, R149, 0x5410, R2 ;  /* 0x00005410953f7816 */ /* 0x000fe20000000002 */
[----:B------:R-:W-:Y:S01]  /*2c7e0*/  IMAD.MOV.U32 R149, RZ, RZ, R87 ;  /* 0x000000ffff957224 */ /* 0x000fe200078e0057 */
[----:B------:R-:W-:Y:S02]  /*2c7f0*/  LOP3.LUT R2, R57, 0xff, RZ, 0xc0, !PT ;  /* 0x000000ff39027812 */ /* 0x000fe400078ec0ff */
[----:B--2---:R-:W-:Y:S01]  /*2c800*/  PRMT R45, R44, 0x5410, R84 ;  /* 0x000054102c2d7816 */ /* 0x004fe20000000054 */
[----:B------:R-:W2:Y:S01]  /*2c810*/  LDSM.16.MT88.4 R56, [R171+0x4400] ;  /* 0x00440000ab38783b */ /* 0x000ea20000004200 */
[----:B------:R-:W-:Y:S02]  /*2c820*/  PRMT R68, R2, 0x5410, R68 ;  /* 0x0000541002447816 */ /* 0x000fe40000000044 */
[----:B------:R-:W-:Y:S02]  /*2c830*/  LOP3.LUT R2, R62, 0xffff, RZ, 0xc0, !PT ;  /* 0x0000ffff3e027812 */ /* 0x000fe400078ec0ff */
[----:B------:R-:W-:Y:S02]  /*2c840*/  SHF.R.U32.HI R44, RZ, 0x10, R62 ;  /* 0x00000010ff2c7819 */ /* 0x000fe4000001163e */
[----:B------:R-:W-:Y:S02]  /*2c850*/  SHF.R.U32.HI R2, RZ, 0x8, R2 ;  /* 0x00000008ff027819 */ /* 0x000fe40000011602 */
[----:B------:R-:W-:Y:S02]  /*2c860*/  SHF.R.U32.HI R62, RZ, 0x18, R62 ;  /* 0x00000018ff3e7819 */ /* 0x000fe4000001163e */
[----:B------:R-:W-:Y:S02]  /*2c870*/  PRMT R2, R0, 0x5410, R2 ;  /* 0x0000541000027816 */ /* 0x000fe40000000002 */
[----:B------:R-:W-:Y:S02]  /*2c880*/  LOP3.LUT R0, R44, 0xff, RZ, 0xc0, !PT ;  /* 0x000000ff2c007812 */ /* 0x000fe400078ec0ff */
        /* <DEDUP_REMOVED lines=8> */
[--C-:B------:R-:W-:Y:S02]  /*2c910*/  HSET2.LE.AND R40, R2, R151.reuse, PT ;  /* 0x0000009702287233 */ /* 0x100fe40003803000 */
[--C-:B------:R-:W-:Y:S02]  /*2c920*/  HSET2.LE.AND R41, R0, R151.reuse, PT ;  /* 0x0000009700297233 */ /* 0x100fe40003803000 */
[--C-:B------:R-:W-:Y:S02]  /*2c930*/  HSET2.LE.AND R43, R68, R151.reuse, PT ;  /* 0x00000097442b7233 */ /* 0x100fe40003803000 */
[----:B------:R-:W-:Y:S02]  /*2c940*/  LOP3.LUT R40, R107, R40, RZ, 0xc0, !PT ;  /* 0x000000286b287212 */ /* 0x000fe400078ec0ff */
[----:B------:R-:W-:Y:S01]  /*2c950*/  LOP3.LUT R41, R108, R41, RZ, 0xc0, !PT ;  /* 0x000000296c297212 */ /* 0x000fe200078ec0ff */
[-C--:B--2---:R-:W-:Y:S05]  /*2c960*/  HMMA.16816.F32 R4, R44, R56.reuse, R4 ;  /* 0x000000382c04723c */ /* 0x084fea0000001804 */
[----:B------:R-:W-:Y:S02]  /*2c970*/  LOP3.LUT R42, R109, R42, RZ, 0xc0, !PT ;  /* 0x0000002a6d2a7212 */ /* 0x000fe400078ec0ff */
[----:B------:R-:W-:Y:S04]  /*2c980*/  LOP3.LUT R43, R110, R43, RZ, 0xc0, !PT ;  /* 0x0000002b6e2b7212 */ /* 0x000fe800078ec0ff */
[C---:B------:R-:W-:Y:S02]  /*2c990*/  LOP3.LUT R55, R52.reuse, 0xffff, RZ, 0xc0, !PT ;  /* 0x0000ffff34377812 */ /* 0x040fe400078ec0ff */
[--C-:B------:R-:W-:Y:S01]  /*2c9a0*/  SHF.R.U32.HI R54, RZ, 0x10, R52.reuse ;  /* 0x00000010ff367819 */ /* 0x100fe20000011634 */
[C---:B------:R-:W-:Y:S04]  /*2c9b0*/  HMMA.16816.F32 R8, R40.reuse, R56, R8 ;  /* 0x000000382808723c */ /* 0x040fe80000001808 */
[----:B------:R-:W-:Y:S02]  /*2c9c0*/  LOP3.LUT R61, R52, 0xff, RZ, 0xc0, !PT ;  /* 0x000000ff343d7812 */ /* 0x000fe400078ec0ff */
[----:B------:R-:W-:Y:S01]  /*2c9d0*/  SHF.R.U32.HI R60, RZ, 0x18, R52 ;  /* 0x00000018ff3c7819 */ /* 0x000fe20000011634 */
[-C--:B------:R-:W-:Y:S04]  /*2c9e0*/  HMMA.16816.F32 R12, R40, R58.reuse, R12 ;  /* 0x0000003a280c723c */ /* 0x080fe8000000180c */
[----:B------:R-:W-:Y:S02]  /*2c9f0*/  SHF.R.U32.HI R52, RZ, 0x8, R70 ;  /* 0x00000008ff347819 */ /* 0x000fe40000011646 */
[----:B------:R-:W-:Y:S01]  /*2ca00*/  LOP3.LUT R0, R53, R222, R66, 0x96, !PT ;  /* 0x000000de35007212 */ /* 0x000fe200078e9642 */
[C---:B------:R-:W-:Y:S01]  /*2ca10*/  HMMA.16816.F32 R16, R44.reuse, R58, R16 ;  /* 0x0000003a2c10723c */ /* 0x040fe20000001810 */
[----:B------:R-:W2:Y:S03]  /*2ca20*/  LDSM.16.MT88.4 R56, [R171+0x4800] ;  /* 0x00480000ab38783b */ /* 0x000ea60000004200 */
[----:B------:R-:W-:Y:S01]  /*2ca30*/  PRMT R63, R74, 0x5410, R52 ;  /* 0x000054104a3f7816 */ /* 0x000fe20000000034 */
[----:B------:R-:W-:Y:S01]  /*2ca40*/  IMAD.WIDE.U32 R52, R89, -0x2daee0ad, RZ ;  /* 0xd2511f5359347825 */ /* 0x000fe200078e00ff */
[----:B------:R-:W-:Y:S01]  /*2ca50*/  LOP3.LUT R2, R72, 0xff, RZ, 0xc0, !PT ;  /* 0x000000ff48027812 */ /* 0x000fe200078ec0ff */
[-C--:B------:R-:W-:Y:S04]  /*2ca60*/  HMMA.16816.F32 R20, R44, R48.reuse, R20 ;  /* 0x000000302c14723c */ /* 0x080fe80000001814 */
[----:B------:R-:W-:Y:S01]  /*2ca70*/  PRMT R62, R2, 0x5410, R75 ;  /* 0x00005410023e7816 */ /* 0x000fe2000000004b */
[----:B------:R-:W-:Y:S01]  /*2ca80*/  IMAD.WIDE.U32 R66, R86, -0x2daee0ad, RZ ;  /* 0xd2511f5356427825 */ /* 0x000fe200078e00ff */
[----:B------:R-:W-:Y:S01]  /*2ca90*/  LOP3.LUT R54, R54, 0xff, RZ, 0xc0, !PT ;  /* 0x000000ff36367812 */ /* 0x000fe200078ec0ff */
[C---:B------:R-:W-:Y:S04]  /*2caa0*/  HMMA.16816.F32 R24, R40.reuse, R48, R24 ;  /* 0x000000302818723c */ /* 0x040fe80000001818 */
[C---:B------:R-:W-:Y:S01]  /*2cab0*/  LOP3.LUT R74, R52.reuse, 0xffff, RZ, 0xc0, !PT ;  /* 0x0000ffff344a7812 */ /* 0x040fe200078ec0ff */
[----:B------:R-:W-:Y:S01]  /*2cac0*/  IMAD.WIDE.U32 R86, R91, -0x2daee0ad, RZ ;  /* 0xd2511f535b567825 */ /* 0x000fe200078e00ff */
[----:B------:R-:W-:Y:S01]  /*2cad0*/  LOP3.LUT R75, R52, 0xff, RZ, 0xc0, !PT ;  /* 0x000000ff344b7812 */ /* 0x000fe200078ec0ff */
[-C--:B------:R-:W-:Y:S04]  /*2cae0*/  HMMA.16816.F32 R28, R40, R50.reuse, R28 ;  /* 0x00000032281c723c */ /* 0x080fe8000000181c */
[--C-:B------:R-:W-:Y:S02]  /*2caf0*/  SHF.R.U32.HI R83, RZ, 0x10, R52.reuse ;  /* 0x00000010ff537819 */ /* 0x100fe40000011634 */
[----:B------:R-:W-:Y:S01]  /*2cb00*/  SHF.R.U32.HI R84, RZ, 0x18, R52 ;  /* 0x00000018ff547819 */ /* 0x000fe20000011634 */
[----:B------:R-:W-:Y:S04]  /*2cb10*/  HMMA.16816.F32 R32, R44, R50, R32 ;  /* 0x000000322c20723c */ /* 0x000fe80000001820 */
[----:B------:R-:W-:Y:S02]  /*2cb20*/  SHF.R.U32.HI R55, RZ, 0x8, R55 ;  /* 0x00000008ff377819 */ /* 0x000fe40000011637 */
[----:B------:R-:W-:Y:S02]  /*2cb30*/  LOP3.LUT R52, R69, 0xffff, RZ, 0xc0, !PT ;  /* 0x0000ffff45347812 */ /* 0x000fe400078ec0ff */
[----:B------:R-:W-:Y:S03]  /*2cb40*/  LOP3.LUT R2, R0, 0xffff, RZ, 0xc0, !PT ;  /* 0x0000ffff00027812 */ /* 0x000fe600078ec0ff */
[----:B------:R-:W-:Y:S02]  /*2cb50*/  PRMT R70, R54, 0x5410, R60 ;  /* 0x0000541036467816 */ /* 0x000fe4000000003c */
[----:B------:R-:W-:Y:S01]  /*2cb60*/  LOP3.LUT R68, R53, R223, R88, 0x96, !PT ;  /* 0x000000df35447212 */ /* 0x000fe200078e9658 */
[----:B------:R-:W-:Y:S01]  /*2cb70*/  IMAD.WIDE.U32 R88, R95, -0x2daee0ad, RZ ;  /* 0xd2511f535f587825 */ /* 0x000fe200078e00ff */
[----:B------:R-:W-:Y:S02]  /*2cb80*/  PRMT R72, R61, 0x5410, R55 ;  /* 0x000054103d487816 */ /* 0x000fe40000000037 */
[--C-:B------:R-:W-:Y:S02]  /*2cb90*/  SHF.R.U32.HI R53, RZ, 0x10, R69.reuse ;  /* 0x00000010ff357819 */ /* 0x100fe40000011645 */
[----:B------:R-:W-:Y:S02]  /*2cba0*/  SHF.R.U32.HI R54, RZ, 0x8, R52 ;  /* 0x00000008ff367819 */ /* 0x000fe40000011634 */
[----:B------:R-:W-:Y:S02]  /*2cbb0*/  LOP3.LUT R55, R69, 0xff, RZ, 0xc0, !PT ;  /* 0x000000ff45377812 */ /* 0x000fe400078ec0ff */
[----:B------:R-:W-:Y:S02]  /*2cbc0*/  LOP3.LUT R61, R0, 0xff, RZ, 0xc0, !PT ;  /* 0x000000ff003d7812 */ /* 0x000fe400078ec0ff */
[----:B------:R-:W-:Y:S02]  /*2cbd0*/  SHF.R.U32.HI R52, RZ, 0x8, R2 ;  /* 0x00000008ff347819 */ /* 0x000fe40000011602 */
[----:B------:R-:W-:Y:S02]  /*2cbe0*/  SHF.R.U32.HI R69, RZ, 0x18, R69 ;  /* 0x00000018ff457819 */ /* 0x000fe40000011645 */
[----:B------:R-:W-:Y:S02]  /*2cbf0*/  LOP3.LUT R53, R53, 0xff, RZ, 0xc0, !PT ;  /* 0x000000ff35357812 */ /* 0x000fe400078ec0ff */
[----:B------:R-:W-:Y:S02]  /*2cc00*/  PRMT R60, R55, 0x5410, R54 ;  /* 0x00005410373c7816 */ /* 0x000fe40000000036 */
[----:B------:R-:W-:Y:S02]  /*2cc10*/  PRMT R61, R61, 0x5410, R52 ;  /* 0x000054103d3d7816 */ /* 0x000fe40000000034 */
[----:B------:R-:W-:Y:S02]  /*2cc20*/  PRMT R69, R53, 0x5410, R69 ;  /* 0x0000541035457816 */ /* 0x000fe40000000045 */
[--C-:B------:R-:W-:Y:S02]  /*2cc30*/  SHF.R.U32.HI R53, RZ, 0x10, R0.reuse ;  /* 0x00000010ff357819 */ /* 0x100fe40000011600 */
[--C-:B------:R-:W-:Y:S02]  /*2cc40*/  HSET2.LE.AND R54, R63, R151.reuse, PT ;  /* 0x000000973f367233 */ /* 0x100fe40003803000 */
[--C-:B------:R-:W-:Y:S02]  /*2cc50*/  HSET2.LE.AND R55, R62, R151.reuse, PT ;  /* 0x000000973e377233 */ /* 0x100fe40003803000 */
[--C-:B------:R-:W-:Y:S02]  /*2cc60*/  HSET2.LE.AND R52, R60, R151.reuse, PT ;  /* 0x000000973c347233 */ /* 0x100fe40003803000 */
[--C-:B------:R-:W-:Y:S02]  /*2cc70*/  HSET2.LE.AND R40, R61, R151.reuse, PT ;  /* 0x000000973d287233 */ /* 0x100fe40003803000 */
[----:B------:R-:W-:Y:S01]  /*2cc80*/  SHF.R.U32.HI R48, RZ, 0x18, R0 ;  /* 0x00000018ff307819 */ /* 0x000fe20000011600 */
[----:B------:R-:W3:Y:S01]  /*2cc90*/  LDSM.16.MT88.4 R60, [R188+0x4800] ;  /* 0x00480000bc3c783b */ /* 0x000ee20000004200 */
[----:B------:R-:W-:Y:S02]  /*2cca0*/  LOP3.LUT R0, R53, 0xff, RZ, 0xc0, !PT ;  /* 0x000000ff35007812 */ /* 0x000fe400078ec0ff */
[--C-:B------:R-:W-:Y:S02]  /*2ccb0*/  HSET2.LE.AND R53, R69, R151.reuse, PT ;  /* 0x0000009745357233 */ /* 0x100fe40003803000 */
[----:B------:R-:W-:Y:S02]  /*2ccc0*/  PRMT R0, R0, 0x5410, R48 ;  /* 0x0000541000007816 */ /* 0x000fe40000000030 */
[----:B------:R-:W-:Y:S01]  /*2ccd0*/  LOP3.LUT R54, R112, R54, RZ, 0xc0, !PT ;  /* 0x0000003670367212 */ /* 0x000fe200078ec0ff */
[----:B------:R-:W4:Y:S01]  /*2cce0*/  LDSM.16.MT88.4 R48, [R171+0x4c00] ;  /* 0x004c0000ab30783b */ /* 0x000f220000004200 */
        /* <DEDUP_REMOVED lines=11> */
[----:B------:R-:W-:Y:S02]  /*2cda0*/  SHF.R.U32.HI R45, RZ, 0x8, R74 ;  /* 0x00000008ff2d7819 */ /* 0x000fe4000001164a */
[----:B------:R-:W-:Y:S02]  /*2cdb0*/  LOP3.LUT R0, R66, 0xffff, RZ, 0xc0, !PT ;  /* 0x0000ffff42007812 */ /* 0x000fe400078ec0ff */
[----:B------:R-:W-:Y:S01]  /*2cdc0*/  SHF.R.U32.HI R44, RZ, 0x10, R66 ;  /* 0x00000010ff2c7819 */ /* 0x000fe20000011642 */
[C---:B------:R-:W-:Y:S04]  /*2cdd0*/  HMMA.16816.F32 R8, R40.reuse, R56, R8 ;  /* 0x000000382808723c */ /* 0x040fe80000001808 */
[----:B------:R-:W-:Y:S02]  /*2cde0*/  PRMT R69, R75, 0x5410, R45 ;  /* 0x000054104b457816 */ /* 0x000fe4000000002d */
[----:B------:R-:W-:Y:S01]  /*2cdf0*/  SHF.R.U32.HI R47, RZ, 0x8, R0 ;  /* 0x00000008ff2f7819 */ /* 0x000fe20000011600 */
[-C--:B------:R-:W-:Y:S04]  /*2ce00*/  HMMA.16816.F32 R12, R40, R58.reuse, R12 ;  /* 0x0000003a280c723c */ /* 0x080fe8000000180c */
[----:B------:R-:W-:Y:S02]  /*2ce10*/  LOP3.LUT R45, R44, 0xff, RZ, 0xc0, !PT ;  /* 0x000000ff2c2d7812 */ /* 0x000fe400078ec0ff */
[----:B------:R-:W-:Y:S01]  /*2ce20*/  LOP3.LUT R0, R68, 0xffff, RZ, 0xc0, !PT ;  /* 0x0000ffff44007812 */ /* 0x000fe200078ec0ff */
[C---:B------:R-:W-:Y:S04]  /*2ce30*/  HMMA.16816.F32 R16, R52.reuse, R58, R16 ;  /* 0x0000003a3410723c */ /* 0x040fe80000001810 */
[----:B------:R-:W-:Y:S02]  /*2ce40*/  LOP3.LUT R2, R67, R223, R90, 0x96, !PT ;  /* 0x000000df43027212 */ /* 0x000fe400078e965a */
[----:B------:R-:W-:Y:S01]  /*2ce50*/  SHF.R.U32.HI R44, RZ, 0x10, R68 ;  /* 0x00000010ff2c7819 */ /* 0x000fe20000011644 */
[-C--:B---3--:R-:W-:Y:S04]  /*2ce60*/  HMMA.16816.F32 R20, R52, R60.reuse, R20 ;  /* 0x0000003c3414723c */ /* 0x088fe80000001814 */
[----:B------:R-:W-:Y:S02]  /*2ce70*/  LOP3.LUT R67, R66, 0xff, RZ, 0xc0, !PT ;  /* 0x000000ff42437812 */ /* 0x000fe400078ec0ff */
[----:B------:R-:W-:Y:S01]  /*2ce80*/  SHF.R.U32.HI R66, RZ, 0x18, R66 ;  /* 0x00000018ff427819 */ /* 0x000fe20000011642 */
[C---:B------:R-:W-:Y:S04]  /*2ce90*/  HMMA.16816.F32 R24, R40.reuse, R60, R24 ;  /* 0x0000003c2818723c */ /* 0x040fe80000001818 */
[----:B------:R-:W-:Y:S02]  /*2cea0*/  LOP3.LUT R46, R68, 0xff, RZ, 0xc0, !PT ;  /* 0x000000ff442e7812 */ /* 0x000fe400078ec0ff */
[----:B------:R-:W-:Y:S01]  /*2ceb0*/  SHF.R.U32.HI R0, RZ, 0x8, R0 ;  /* 0x00000008ff007819 */ /* 0x000fe20000011600 */
[-C--:B------:R-:W-:Y:S04]  /*2cec0*/  HMMA.16816.F32 R28, R40, R62.reuse, R28 ;  /* 0x0000003e281c723c */ /* 0x080fe8000000181c */
[----:B------:R-:W-:Y:S01]  /*2ced0*/  SHF.R.U32.HI R68, RZ, 0x18, R68 ;  /* 0x00000018ff447819 */ /* 0x000fe20000011644 */
[----:B------:R-:W-:Y:S01]  /*2cee0*/  IMAD.WIDE.U32 R60, R156, -0x326172a9, RZ ;  /* 0xcd9e8d579c3c7825 */ /* 0x000fe200078e00ff */
[----:B------:R-:W-:Y:S01]  /*2cef0*/  LOP3.LUT R44, R44, 0xff, RZ, 0xc0, !PT ;  /* 0x000000ff2c2c7812 */ /* 0x000fe200078ec0ff */
[----:B------:R-:W-:Y:S04]  /*2cf00*/  HMMA.16816.F32 R32, R52, R62, R32 ;  /* 0x0000003e3420723c */ /* 0x000fe80000001820 */
[----:B------:R-:W-:Y:S02]  /*2cf10*/  LOP3.LUT R56, R83, 0xff, RZ, 0xc0, !PT ;  /* 0x000000ff53387812 */ /* 0x000fe400078ec0ff */
[----:B------:R-:W-:Y:S02]  /*2cf20*/  PRMT R70, R45, 0x5410, R66 ;  /* 0x000054102d467816 */ /* 0x000fe40000000042 */
[----:B------:R-:W-:Y:S03]  /*2cf30*/  PRMT R66, R46, 0x5410, R0 ;  /* 0x000054102e427816 */ /* 0x000fe60000000000 */
[----:B------:R-:W-:Y:S01]  /*2cf40*/  PRMT R68, R44, 0x5410, R68 ;  /* 0x000054102c447816 */ /* 0x000fe20000000044 */
[----:B------:R-:W-:Y:S01]  /*2cf50*/  IMAD.WIDE.U32 R52, R93, -0x2daee0ad, RZ ;  /* 0xd2511f535d347825 */ /* 0x000fe200078e00ff */
[----:B------:R-:W-:Y:S02]  /*2cf60*/  LOP3.LUT R0, R2, 0xffff, RZ, 0xc0, !PT ;  /* 0x0000ffff02007812 */ /* 0x000fe400078ec0ff */
[----:B------:R-:W-:Y:S01]  /*2cf70*/  SHF.R.U32.HI R44, RZ, 0x10, R2 ;  /* 0x00000010ff2c7819 */ /* 0x000fe20000011602 */
[----:B------:R-:W-:Y:S01]  /*2cf80*/  IMAD.WIDE.U32 R54, R180, -0x2daee0ad, RZ ;  /* 0xd2511f53b4367825 */ /* 0x000fe200078e00ff */
[----:B------:R-:W-:Y:S02]  /*2cf90*/  PRMT R57, R56, 0x5410, R84 ;  /* 0x0000541038397816 */ /* 0x000fe40000000054 */
[----:B------:R-:W-:Y:S01]  /*2cfa0*/  LOP3.LUT R56, R2, 0xff, RZ, 0xc0, !PT ;  /* 0x000000ff02387812 */ /* 0x000fe200078ec0ff */
[----:B------:R-:W-:Y:S01]  /*2cfb0*/  IMAD.WIDE.U32 R84, R147, -0x2daee0ad, RZ ;  /* 0xd2511f5393547825 */ /* 0x000fe200078e00ff */
[----:B------:R-:W-:Y:S02]  /*2cfc0*/  SHF.R.U32.HI R45, RZ, 0x18, R2 ;  /* 0x00000018ff2d7819 */ /* 0x000fe40000011602 */
[----:B------:R-:W-:Y:S02]  /*2cfd0*/  SHF.R.U32.HI R2, RZ, 0x8, R0 ;  /* 0x00000008ff027819 */ /* 0x000fe40000011600 */
[----:B------:R-:W-:Y:S02]  /*2cfe0*/  LOP3.LUT R0, R44, 0xff, RZ, 0xc0, !PT ;  /* 0x000000ff2c007812 */ /* 0x000fe400078ec0ff */
[----:B------:R-:W-:Y:S02]  /*2cff0*/  PRMT R56, R56, 0x5410, R2 ;  /* 0x0000541038387816 */ /* 0x000fe40000000002 */
[----:B------:R-:W-:Y:S02]  /*2d000*/  PRMT R67, R67, 0x5410, R47 ;  /* 0x0000541043437816 */ /* 0x000fe4000000002f */
[----:B------:R-:W-:Y:S02]  /*2d010*/  PRMT R2, R0, 0x5410, R45 ;  /* 0x0000541000027816 */ /* 0x000fe4000000002d */
[--C-:B------:R-:W-:Y:S02]  /*2d020*/  HSET2.LE.AND R46, R69, R151.reuse, PT ;  /* 0x00000097452e7233 */ /* 0x100fe40003803000 */
[--C-:B------:R-:W-:Y:S02]  /*2d030*/  HSET2.LE.AND R47, R57, R151.reuse, PT ;  /* 0x00000097392f7233 */ /* 0x100fe40003803000 */
[--C-:B------:R-:W-:Y:S02]  /*2d040*/  HSET2.LE.AND R44, R66, R151.reuse, PT ;  /* 0x00000097422c7233 */ /* 0x100fe40003803000 */
[--C-:B------:R-:W-:Y:S01]  /*2d050*/  HSET2.LE.AND R45, R68, R151.reuse, PT ;  /* 0x00000097442d7233 */ /* 0x100fe20003803000 */
[----:B------:R-:W-:Y:S01]  /*2d060*/  IMAD.WIDE.U32 R68, R182, -0x2daee0ad, RZ ;  /* 0xd2511f53b6447825 */ /* 0x000fe200078e00ff */
[----:B------:R-:W-:Y:S02]  /*2d070*/  LOP3.LUT R46, R120, R46, RZ, 0xc0, !PT ;  /* 0x0000002e782e7212 */ /* 0x000fe400078ec0ff */
[----:B------:R-:W-:Y:S02]  /*2d080*/  LOP3.LUT R47, R119, R47, RZ, 0xc0, !PT ;  /* 0x0000002f772f7212 */ /* 0x000fe400078ec0ff */
[----:B------:R-:W-:Y:S02]  /*2d090*/  LOP3.LUT R44, R121, R44, RZ, 0xc0, !PT ;  /* 0x0000002c792c7212 */ /* 0x000fe400078ec0ff */
[----:B------:R-:W-:Y:S02]  /*2d0a0*/  LOP3.LUT R45, R122, R45, RZ, 0xc0, !PT ;  /* 0x0000002d7a2d7212 */ /* 0x000fe400078ec0ff */
[--C-:B------:R-:W-:Y:S02]  /*2d0b0*/  HSET2.LE.AND R0, R56, R151.reuse, PT ;  /* 0x0000009738007233 */ /* 0x100fe40003803000 */
[--C-:B------:R-:W-:Y:S01]  /*2d0c0*/  HSET2.LE.AND R2, R2, R151.reuse, PT ;  /* 0x0000009702027233 */ /* 0x100fe20003803000 */
[----:B------:R-:W2:Y:S01]  /*2d0d0*/  LDSM.16.MT88.4 R56, [R188+0x4c00] ;  /* 0x004c0000bc38783b */ /* 0x000ea20000004200 */
[--C-:B------:R-:W-:Y:S01]  /*2d0e0*/  HSET2.LE.AND R42, R67, R151.reuse, PT ;  /* 0x00000097432a7233 */ /* 0x100fe20003803000 */
[-C--:B----4-:R-:W-:Y:S05]  /*2d0f0*/  HMMA.16816.F32 R4, R44, R48.reuse, R4 ;  /* 0x000000302c04723c */ /* 0x090fea0000001804 */
[--C-:B------:R-:W-:Y:S02]  /*2d100*/  HSET2.LE.AND R43, R70, R151.reuse, PT ;  /* 0x00000097462b7233 */ /* 0x100fe40003803000 */
[----:B------:R-:W-:Y:S04]  /*2d110*/  LOP3.LUT R40, R123, R0, RZ, 0xc0, !PT ;  /* 0x000000007b287212 */ /* 0x000fe800078ec0ff */
[----:B------:R-:W-:Y:S02]  /*2d120*/  LOP3.LUT R41, R126, R2, RZ, 0xc0, !PT ;  /* 0x000000027e297212 */ /* 0x000fe400078ec0ff */
[----:B------:R-:W-:Y:S02]  /*2d130*/  LOP3.LUT R42, R125, R42, RZ, 0xc0, !PT ;  /* 0x0000002a7d2a7212 */ /* 0x000fe400078ec0ff */
[----:B------:R-:W-:Y:S02]  /*2d140*/  LOP3.LUT R43, R124, R43, RZ, 0xc0, !PT ;  /* 0x0000002b7c2b7212 */ /* 0x000fe400078ec0ff */
[----:B------:R-:W-:Y:S02]  /*2d150*/  LOP3.LUT R52, R87, R217, R52, 0x96, !PT ;  /* 0x000000d957347212 */ /* 0x000fe400078e9634 */
[-C--:B------:R-:W-:Y:S02]  /*2d160*/  LOP3.LUT R62, R53, R219.reuse, R160, 0x96, !PT ;  /* 0x000000db353e7212 */ /* 0x080fe400078e96a0 */
[----:B------:R-:W-:Y:S01]  /*2d170*/  LOP3.LUT R75, R55, R219, R92, 0x96, !PT ;  /* 0x000000db374b7212 */ /* 0x000fe200078e965c */
[C---:B------:R-:W-:Y:S04]  /*2d180*/  HMMA.16816.F32 R8, R40.reuse, R48, R8 ;  /* 0x000000302808723c */ /* 0x040fe80000001808 */
[----:B------:R-:W-:Y:S01]  /*2d190*/  LOP3.LUT R74, R85, R217, R54, 0x96, !PT ;  /* 0x000000d9554a7212 */ /* 0x000fe200078e9636 */
[----:B------:R-:W-:Y:S01]  /*2d1a0*/  IMAD.WIDE.U32 R52, R52, -0x326172a9, RZ ;  /* 0xcd9e8d5734347825 */ /* 0x000fe200078e00ff */
[----:B------:R-:W-:Y:S01]  /*2d1b0*/  LOP3.LUT R83, R69, R219, R162, 0x96, !PT ;  /* 0x000000db45537212 */ /* 0x000fe200078e96a2 */
[-C--:B------:R-:W-:Y:S01]  /*2d1c0*/  HMMA.16816.F32 R12, R40, R50.reuse, R12 ;  /* 0x00000032280c723c */ /* 0x080fe2000000180c */
[----:B------:R-:W-:Y:S03]  /*2d1d0*/  LDSM.16.MT88.4 R160, [R171+0x5c00] ;  /* 0x005c0000aba0783b */ /* 0x000fe60000004200 */
[----:B------:R-:W-:Y:S01]  /*2d1e0*/  LOP3.LUT R70, R52, 0xff, RZ, 0xc0, !PT ;  /* 0x000000ff34467812 */ /* 0x000fe200078ec0ff */
[----:B------:R-:W-:Y:S01]  /*2d1f0*/  IMAD.WIDE.U32 R48, R155, -0x326172a9, RZ ;  /* 0xcd9e8d579b307825 */ /* 0x000fe200078e00ff */
[----:B------:R-:W-:Y:S01]  /*2d200*/  SHF.R.U32.HI R69, RZ, 0x10, R52 ;  /* 0x00000010ff457819 */ /* 0x000fe20000011634 */
[C---:B------:R-:W-:Y:S04]  /*2d210*/  HMMA.16816.F32 R16, R44.reuse, R50, R16 ;  /* 0x000000322c10723c */ /* 0x040fe80000001810 */
[----:B------:R-:W-:Y:S01]  /*2d220*/  LOP3.LUT R55, R48, 0xffff, RZ, 0xc0, !PT ;  /* 0x0000ffff30377812 */ /* 0x000fe200078ec0ff */
[----:B------:R-:W-:Y:S01]  /*2d230*/  IMAD.WIDE.U32 R62, R62, -0x326172a9, RZ ;  /* 0xcd9e8d573e3e7825 */ /* 0x000fe200078e00ff */
[--C-:B------:R-:W-:Y:S01]  /*2d240*/  SHF.R.U32.HI R54, RZ, 0x10, R48.reuse ;  /* 0x00000010ff367819 */ /* 0x100fe20000011630 */
[-C--:B--2---:R-:W-:Y:S04]  /*2d250*/  HMMA.16816.F32 R20, R44, R56.reuse, R20 ;  /* 0x000000382c14723c */ /* 0x084fe80000001814 */
[----:B------:R-:W-:Y:S02]  /*2d260*/  LOP3.LUT R50, R52, 0xffff, RZ, 0xc0, !PT ;  /* 0x0000ffff34327812 */ /* 0x000fe400078ec0ff */
[----:B------:R-:W-:Y:S01]  /*2d270*/  LOP3.LUT R67, R48, 0xff, RZ, 0xc0, !PT ;  /* 0x000000ff30437812 */ /* 0x000fe200078ec0ff */
[C---:B------:R-:W-:Y:S04]  /*2d280*/  HMMA.16816.F32 R24, R40.reuse, R56, R24 ;  /* 0x000000382818723c */ /* 0x040fe80000001818 */
[----:B------:R-:W-:Y:S02]  /*2d290*/  SHF.R.U32.HI R66, RZ, 0x18, R48 ;  /* 0x00000018ff427819 */ /* 0x000fe40000011630 */
[-C--:B------:R-:W-:Y:S01]  /*2d2a0*/  LOP3.LUT R2, R49, R222.reuse, R60, 0x96, !PT ;  /* 0x000000de31027212 */ /* 0x080fe200078e963c */
[-C--:B------:R-:W-:Y:S04]  /*2d2b0*/  HMMA.16816.F32 R28, R40, R58.reuse, R28 ;  /* 0x0000003a281c723c */ /* 0x080fe8000000181c */
[----:B------:R-:W-:Y:S02]  /*2d2c0*/  SHF.R.U32.HI R49, RZ, 0x8, R55 ;  /* 0x00000008ff317819 */ /* 0x000fe40000011637 */
[----:B------:R-:W-:Y:S01]  /*2d2d0*/  LOP3.LUT R48, R54, 0xff, RZ, 0xc0, !PT ;  /* 0x000000ff36307812 */ /* 0x000fe200078ec0ff */
[----:B------:R-:W-:Y:S04]  /*2d2e0*/  HMMA.16816.F32 R32, R44, R58, R32 ;  /* 0x0000003a2c20723c */ /* 0x000fe80000001820 */
[----:B------:R-:W-:Y:S02]  /*2d2f0*/  SHF.R.U32.HI R50, RZ, 0x8, R50 ;  /* 0x00000008ff327819 */ /* 0x000fe40000011632 */
[----:B------:R-:W-:Y:S02]  /*2d300*/  PRMT R67, R67, 0x5410, R49 ;  /* 0x0000541043437816 */ /* 0x000fe40000000031 */
[----:B------:R-:W-:Y:S03]  /*2d310*/  PRMT R66, R48, 0x5410, R66 ;  /* 0x0000541030427816 */ /* 0x000fe60000000042 */
[----:B------:R-:W-:Y:S01]  /*2d320*/  PRMT R70, R70, 0x5410, R50 ;  /* 0x0000541046467816 */ /* 0x000fe20000000032 */
[----:B------:R-:W-:Y:S01]  /*2d330*/  IMAD.WIDE.U32 R58, R74, -0x326172a9, RZ ;  /* 0xcd9e8d574a3a7825 */ /* 0x000fe200078e00ff */
[----:B------:R-:W-:Y:S01]  /*2d340*/  SHF.R.U32.HI R72, RZ, 0x18, R52 ;  /* 0x00000018ff487819 */ /* 0x000fe20000011634 */
[----:B------:R-:W2:Y:S01]  /*2d350*/  LDSM.16.MT88.4 R48, [R171+0x5000] ;  /* 0x00500000ab30783b */ /* 0x000ea20000004200 */
[----:B------:R-:W-:Y:S02]  /*2d360*/  LOP3.LUT R0, R53, R222, R62, 0x96, !PT ;  /* 0x000000de35007212 */ /* 0x000fe400078e963e */
[C---:B------:R-:W-:Y:S02]  /*2d370*/  LOP3.LUT R52, R2.reuse, 0xffff, RZ, 0xc0, !PT ;  /* 0x0000ffff02347812 */ /* 0x040fe400078ec0ff */
[----:B------:R-:W-:Y:S02]  /*2d380*/  SHF.R.U32.HI R53, RZ, 0x10, R2 ;  /* 0x00000010ff357819 */ /* 0x000fe40000011602 */
[----:B------:R-:W-:Y:S02]  /*2d390*/  SHF.R.U32.HI R54, RZ, 0x8, R52 ;  /* 0x00000008ff367819 */ /* 0x000fe40000011634 */
[----:B------:R-:W-:Y:S02]  /*2d3a0*/  LOP3.LUT R60, R2, 0xff, RZ, 0xc0, !PT ;  /* 0x000000ff023c7812 */ /* 0x000fe400078ec0ff */
[----:B------:R-:W-:Y:S02]  /*2d3b0*/  SHF.R.U32.HI R57, RZ, 0x18, R2 ;  /* 0x00000018ff397819 */ /* 0x000fe40000011602 */
[----:B------:R-:W-:Y:S02]  /*2d3c0*/  LOP3.LUT R52, R53, 0xff, RZ, 0xc0, !PT ;  /* 0x000000ff35347812 */ /* 0x000fe400078ec0ff */
[----:B------:R-:W-:Y:S02]  /*2d3d0*/  LOP3.LUT R2, R0, 0xffff, RZ, 0xc0, !PT ;  /* 0x0000ffff00027812 */ /* 0x000fe400078ec0ff */
[----:B------:R-:W-:Y:S02]  /*2d3e0*/  SHF.R.U32.HI R56, RZ, 0x10, R0 ;  /* 0x00000010ff387819 */ /* 0x000fe40000011600 */
[----:B------:R-:W-:Y:S02]  /*2d3f0*/  PRMT R54, R60, 0x5410, R54 ;  /* 0x000054103c367816 */ /* 0x000fe40000000036 */
[----:B------:R-:W-:Y:S02]  /*2d400*/  PRMT R52, R52, 0x5410, R57 ;  /* 0x0000541034347816 */ /* 0x000fe40000000039 */
[----:B------:R-:W-:Y:S02]  /*2d410*/  LOP3.LUT R62, R0, 0xff, RZ, 0xc0, !PT ;  /* 0x000000ff003e7812 */ /* 0x000fe400078ec0ff */
[----:B------:R-:W-:Y:S02]  /*2d420*/  SHF.R.U32.HI R55, RZ, 0x18, R0 ;  /* 0x00000018ff377819 */ /* 0x000fe40000011600 */
[----:B------:R-:W-:Y:S02]  /*2d430*/  LOP3.LUT R69, R69, 0xff, RZ, 0xc0, !PT ;  /* 0x000000ff45457812 */ /* 0x000fe400078ec0ff */
[----:B------:R-:W-:Y:S02]  /*2d440*/  SHF.R.U32.HI R2, RZ, 0x8, R2 ;  /* 0x00000008ff027819 */ /* 0x000fe40000011602 */
[----:B------:R-:W-:Y:S02]  /*2d450*/  LOP3.LUT R0, R56, 0xff, RZ, 0xc0, !PT ;  /* 0x000000ff38007812 */ /* 0x000fe400078ec0ff */
[--C-:B------:R-:W-:Y:S02]  /*2d460*/  HSET2.LE.AND R42, R67, R151.reuse, PT ;  /* 0x00000097432a7233 */ /* 0x100fe40003803000 */
[--C-:B------:R-:W-:Y:S02]  /*2d470*/  HSET2.LE.AND R43, R66, R151.reuse, PT ;  /* 0x00000097422b7233 */ /* 0x100fe40003803000 */
[--C-:B------:R-:W-:Y:S02]  /*2d480*/  HSET2.LE.AND R40, R54, R151.reuse, PT ;  /* 0x0000009736287233 */ /* 0x100fe40003803000 */
[--C-:B------:R-:W-:Y:S02]  /*2d490*/  HSET2.LE.AND R41, R52, R151.reuse, PT ;  /* 0x0000009734297233 */ /* 0x100fe40003803000 */
[----:B------:R-:W-:Y:S02]  /*2d4a0*/  PRMT R56, R69, 0x5410, R72 ;  /* 0x0000541045387816 */ /* 0x000fe40000000048 */
[----:B------:R-:W-:Y:S02]  /*2d4b0*/  PRMT R2, R62, 0x5410, R2 ;  /* 0x000054103e027816 */ /* 0x000fe40000000002 */
[----:B------:R-:W-:Y:S02]  /*2d4c0*/  PRMT R0, R0, 0x5410, R55 ;  /* 0x0000541000007816 */ /* 0x000fe40000000037 */
[----:B------:R-:W-:Y:S01]  /*2d4d0*/  LOP3.LUT R42, R128, R42, RZ, 0xc0, !PT ;  /* 0x0000002a802a7212 */ /* 0x000fe200078ec0ff */
[----:B------:R-:W3:Y:S01]  /*2d4e0*/  LDSM.16.MT88.4 R52, [R188+0x5000] ;  /* 0x00500000bc34783b */ /* 0x000ee20000004200 */
[----:B------:R-:W-:Y:S02]  /*2d4f0*/  LOP3.LUT R43, R127, R43, RZ, 0xc0, !PT ;  /* 0x0000002b7f2b7212 */ /* 0x000fe400078ec0ff */
[----:B------:R-:W-:Y:S02]  /*2d500*/  LOP3.LUT R40, R129, R40, RZ, 0xc0, !PT ;  /* 0x0000002881287212 */ /* 0x000fe400078ec0ff */
[----:B------:R-:W-:Y:S02]  /*2d510*/  LOP3.LUT R41, R130, R41, RZ, 0xc0, !PT ;  /* 0x0000002982297212 */ /* 0x000fe400078ec0ff */
[--C-:B------:R-:W-:Y:S02]  /*2d520*/  HSET2.LE.AND R46, R70, R151.reuse, PT ;  /* 0x00000097462e7233 */ /* 0x100fe40003803000 */
[--C-:B------:R-:W-:Y:S02]  /*2d530*/  HSET2.LE.AND R47, R56, R151.reuse, PT ;  /* 0x00000097382f7233 */ /* 0x100fe40003803000 */
[--C-:B------:R-:W-:Y:S01]  /*2d540*/  HSET2.LE.AND R44, R2, R151.reuse, PT ;  /* 0x00000097022c7233 */ /* 0x100fe20003803000 */
[-C--:B--2---:R-:W-:Y:S05]  /*2d550*/  HMMA.16816.F32 R4, R40, R48.reuse, R4 ;  /* 0x000000302804723c */ /* 0x084fea0000001804 */
[--C-:B------:R-:W-:Y:S02]  /*2d560*/  HSET2.LE.AND R45, R0, R151.reuse, PT ;  /* 0x00000097002d7233 */ /* 0x100fe40003803000 */
[----:B------:R-:W-:Y:S04]  /*2d570*/  LOP3.LUT R46, R131, R46, RZ, 0xc0, !PT ;  /* 0x0000002e832e7212 */ /* 0x000fe800078ec0ff */
[----:B------:R-:W-:Y:S01]  /*2d580*/  LOP3.LUT R47, R132, R47, RZ, 0xc0, !PT ;  /* 0x0000002f842f7212 */ /* 0x000fe200078ec0ff */
[----:B------:R-:W-:Y:S01]  /*2d590*/  IMAD.MOV.U32 R132, RZ, RZ, R39 ;  /* 0x000000ffff847224 */ /* 0x000fe200078e0027 */
[----:B------:R-:W-:Y:S01]  /*2d5a0*/  LOP3.LUT R44, R134, R44, RZ, 0xc0, !PT ;  /* 0x0000002c862c7212 */ /* 0x000fe200078ec0ff */
[----:B------:R-:W-:Y:S01]  /*2d5b0*/  IMAD.MOV.U32 R134, RZ, RZ, R37 ;  /* 0x000000ffff867224 */ /* 0x000fe200078e0025 */
[----:B------:R-:W-:Y:S01]  /*2d5c0*/  LOP3.LUT R45, R133, R45, RZ, 0xc0, !PT ;  /* 0x0000002d852d7212 */ /* 0x000fe200078ec0ff */
[----:B------:R-:W-:Y:S01]  /*2d5d0*/  IMAD.MOV.U32 R133, RZ, RZ, R38 ;  /* 0x000000ffff857224 */ /* 0x000fe200078e0026 */
[-C--:B------:R-:W-:Y:S01]  /*2d5e0*/  LOP3.LUT R56, R61, R218.reuse, R150, 0x96, !PT ;  /* 0x000000da3d387212 */ /* 0x080fe200078e9696 */
[----:B------:R-:W-:Y:S01]  /*2d5f0*/  IMAD.WIDE.U32 R60, R75, -0x326172a9, RZ ;  /* 0xcd9e8d574b3c7825 */ /* 0x000fe200078e00ff */
[-C--:B------:R-:W-:Y:S02]  /*2d600*/  LOP3.LUT R62, R63, R218.reuse, R158, 0x96, !PT ;  /* 0x000000da3f3e7212 */ /* 0x080fe400078e969e */
[----:B------:R-:W-:Y:S01]  /*2d610*/  LOP3.LUT R72, R89, R217, R68, 0x96, !PT ;  /* 0x000000d959487212 */ /* 0x000fe200078e9644 */
[C---:B------:R-:W-:Y:S04]  /*2d620*/  HMMA.16816.F32 R8, R44.reuse, R48, R8 ;  /* 0x000000302c08723c */ /* 0x040fe80000001808 */
[----:B------:R-:W-:Y:S01]  /*2d630*/  LOP3.LUT R74, R61, R218, R152, 0x96, !PT ;  /* 0x000000da3d4a7212 */ /* 0x000fe200078e9698 */
[----:B------:R-:W-:Y:S01]  /*2d640*/  IMAD.WIDE.U32 R56, R56, -0x2daee0ad, RZ ;  /* 0xd2511f5338387825 */ /* 0x000fe200078e00ff */
[----:B------:R-:W-:Y:S01]  /*2d650*/  LOP3.LUT R60, R59, R222, R60, 0x96, !PT ;  /* 0x000000de3b3c7212 */ /* 0x000fe200078e963c */
[-C--:B------:R-:W-:Y:S04]  /*2d660*/  HMMA.16816.F32 R12, R44, R50.reuse, R12 ;  /* 0x000000322c0c723c */ /* 0x080fe8000000180c */
[-C--:B------:R-:W-:Y:S01]  /*2d670*/  LOP3.LUT R2, R57, R223.reuse, R154, 0x96, !PT ;  /* 0x000000df39027212 */ /* 0x080fe200078e969a */
[----:B------:R-:W-:Y:S01]  /*2d680*/  IMAD.WIDE.U32 R48, R62, -0x2daee0ad, RZ ;  /* 0xd2511f533e307825 */ /* 0x000fe200078e00ff */
[C---:B------:R-:W-:Y:S01]  /*2d690*/  LOP3.LUT R57, R56.reuse, 0xffff, RZ, 0xc0, !PT ;  /* 0x0000ffff38397812 */ /* 0x040fe200078ec0ff */
[C---:B------:R-:W-:Y:S04]  /*2d6a0*/  HMMA.16816.F32 R16, R40.reuse, R50, R16 ;  /* 0x000000322810723c */ /* 0x040fe80000001810 */
[----:B------:R-:W-:Y:S02]  /*2d6b0*/  SHF.R.U32.HI R61, RZ, 0x10, R56 ;  /* 0x00000010ff3d7819 */ /* 0x000fe40000011638 */
[----:B------:R-:W-:Y:S01]  /*2d6c0*/  LOP3.LUT R67, R56, 0xff, RZ, 0xc0, !PT ;  /* 0x000000ff38437812 */ /* 0x000fe200078ec0ff */
[-C--:B---3--:R-:W-:Y:S04]  /*2d6d0*/  HMMA.16816.F32 R20, R40, R52.reuse, R20 ;  /* 0x000000342814723c */ /* 0x088fe80000001814 */
[----:B------:R-:W-:Y:S02]  /*2d6e0*/  LOP3.LUT R0, R49, R223, R86, 0x96, !PT ;  /* 0x000000df31007212 */ /* 0x000fe400078e9656 */
[----:B------:R-:W-:Y:S01]  /*2d6f0*/  SHF.R.U32.HI R51, RZ, 0x8, R57 ;  /* 0x00000008ff337819 */ /* 0x000fe20000011639 */
[C---:B------:R-:W-:Y:S04]  /*2d700*/  HMMA.16816.F32 R24, R44.reuse, R52, R24 ;  /* 0x000000342c18723c */ /* 0x040fe80000001818 */
[----:B------:R-:W-:Y:S02]  /*2d710*/  SHF.R.U32.HI R63, RZ, 0x18, R56 ;  /* 0x00000018ff3f7819 */ /* 0x000fe40000011638 */
[C---:B------:R-:W-:Y:S01]  /*2d720*/  LOP3.LUT R49, R48.reuse, 0xffff, RZ, 0xc0, !PT ;  /* 0x0000ffff30317812 */ /* 0x040fe200078ec0ff */
[-C--:B------:R-:W-:Y:S04]  /*2d730*/  HMMA.16816.F32 R28, R44, R54.reuse, R28 ;  /* 0x000000362c1c723c */ /* 0x080fe8000000181c */
[----:B------:R-:W-:Y:S02]  /*2d740*/  LOP3.LUT R50, R61, 0xff, RZ, 0xc0, !PT ;  /* 0x000000ff3d327812 */ /* 0x000fe400078ec0ff */
[----:B------:R-:W-:Y:S01]  /*2d750*/  PRMT R69, R67, 0x5410, R51 ;  /* 0x0000541043457816 */ /* 0x000fe20000000033 */
[----:B------:R-:W-:Y:S04]  /*2d760*/  HMMA.16816.F32 R32, R40, R54, R32 ;  /* 0x000000362820723c */ /* 0x000fe80000001820 */
[----:B------:R-:W-:Y:S02]  /*2d770*/  LOP3.LUT R62, R48, 0xff, RZ, 0xc0, !PT ;  /* 0x000000ff303e7812 */ /* 0x000fe400078ec0ff */
[--C-:B------:R-:W-:Y:S02]  /*2d780*/  SHF.R.U32.HI R66, RZ, 0x10, R48.reuse ;  /* 0x00000010ff427819 */ /* 0x100fe40000011630 */
[----:B------:R-:W-:Y:S03]  /*2d790*/  SHF.R.U32.HI R56, RZ, 0x8, R49 ;  /* 0x00000008ff387819 */ /* 0x000fe60000011631 */
[----:B------:R-:W-:Y:S02]  /*2d7a0*/  SHF.R.U32.HI R68, RZ, 0x18, R48 ;  /* 0x00000018ff447819 */ /* 0x000fe40000011630 */
[----:B------:R-:W-:Y:S02]  /*2d7b0*/  PRMT R67, R50, 0x5410, R63 ;  /* 0x0000541032437816 */ /* 0x000fe4000000003f */
[----:B------:R-:W-:Y:S01]  /*2d7c0*/  SHF.R.U32.HI R53, RZ, 0x10, R2 ;  /* 0x00000010ff357819 */ /* 0x000fe20000011602 */
[----:B------:R-:W2:Y:S01]  /*2d7d0*/  LDSM.16.MT88.4 R48, [R171+0x5400] ;  /* 0x00540000ab30783b */ /* 0x000ea20000004200 */
[----:B------:R-:W-:Y:S02]  /*2d7e0*/  PRMT R70, R62, 0x5410, R56 ;  /* 0x000054103e467816 */ /* 0x000fe40000000038 */
[----:B------:R-:W-:Y:S02]  /*2d7f0*/  LOP3.LUT R52, R2, 0xffff, RZ, 0xc0, !PT ;  /* 0x0000ffff02347812 */ /* 0x000fe400078ec0ff */
[----:B------:R-:W-:Y:S02]  /*2d800*/  LOP3.LUT R56, R0, 0xffff, RZ, 0xc0, !PT ;  /* 0x0000ffff00387812 */ /* 0x000fe400078ec0ff */
[----:B------:R-:W-:Y:S02]  /*2d810*/  SHF.R.U32.HI R61, RZ, 0x18, R2 ;  /* 0x00000018ff3d7819 */ /* 0x000fe40000011602 */
[----:B------:R-:W-:Y:S02]  /*2d820*/  LOP3.LUT R53, R53, 0xff, RZ, 0xc0, !PT ;  /* 0x000000ff35357812 */ /* 0x000fe400078ec0ff */
[----:B------:R-:W-:Y:S02]  /*2d830*/  LOP3.LUT R63, R2, 0xff, RZ, 0xc0, !PT ;  /* 0x000000ff023f7812 */ /* 0x000fe400078ec0ff */
[----:B------:R-:W-:Y:S02]  /*2d840*/  SHF.R.U32.HI R57, RZ, 0x8, R52 ;  /* 0x00000008ff397819 */ /* 0x000fe40000011634 */
[----:B------:R-:W-:Y:S02]  /*2d850*/  LOP3.LUT R2, R0, 0xff, RZ, 0xc0, !PT ;  /* 0x000000ff00027812 */ /* 0x000fe400078ec0ff */
[----:B------:R-:W-:Y:S02]  /*2d860*/  SHF.R.U32.HI R52, RZ, 0x8, R56 ;  /* 0x00000008ff347819 */ /* 0x000fe40000011638 */
[----:B------:R-:W-:Y:S02]  /*2d870*/  PRMT R61, R53, 0x5410, R61 ;  /* 0x00005410353d7816 */ /* 0x000fe4000000003d */
[----:B------:R-:W-:Y:S02]  /*2d880*/  SHF.R.U32.HI R53, RZ, 0x10, R0 ;  /* 0x00000010ff357819 */ /* 0x000fe40000011600 */
[----:B------:R-:W-:Y:S02]  /*2d890*/  PRMT R52, R2, 0x5410, R52 ;  /* 0x0000541002347816 */ /* 0x000fe40000000034 */
[----:B------:R-:W-:Y:S02]  /*2d8a0*/  PRMT R57, R63, 0x5410, R57 ;  /* 0x000054103f397816 */ /* 0x000fe40000000039 */
[----:B------:R-:W-:Y:S02]  /*2d8b0*/  SHF.R.U32.HI R2, RZ, 0x18, R0 ;  /* 0x00000018ff027819 */ /* 0x000fe40000011600 */
[----:B------:R-:W-:Y:S02]  /*2d8c0*/  LOP3.LUT R62, R66, 0xff, RZ, 0xc0, !PT ;  /* 0x000000ff423e7812 */ /* 0x000fe400078ec0ff */
[----:B------:R-:W-:Y:S02]  /*2d8d0*/  LOP3.LUT R0, R53, 0xff, RZ, 0xc0, !PT ;  /* 0x000000ff35007812 */ /* 0x000fe400078ec0ff */
[--C-:B------:R-:W-:Y:S02]  /*2d8e0*/  HSET2.LE.AND R40, R52, R151.reuse, PT ;  /* 0x0000009734287233 */ /* 0x100fe40003803000 */
[--C-:B------:R-:W-:Y:S01]  /*2d8f0*/  HSET2.LE.AND R46, R69, R151.reuse, PT ;  /* 0x00000097452e7233 */ /* 0x100fe20003803000 */
[----:B------:R-:W3:Y:S01]  /*2d900*/  LDSM.16.MT88.4 R52, [R188+0x5400] ;  /* 0x00540000bc34783b */ /* 0x000ee20000004200 */
[--C-:B------:R-:W-:Y:S02]  /*2d910*/  HSET2.LE.AND R47, R67, R151.reuse, PT ;  /* 0x00000097432f7233 */ /* 0x100fe40003803000 */
[--C-:B------:R-:W-:Y:S01]  /*2d920*/  HSET2.LE.AND R44, R57, R151.reuse, PT ;  /* 0x00000097392c7233 */ /* 0x100fe20003803000 */
[----:B------:R-:W-:Y:S01]  /*2d930*/  IMAD.WIDE.U32 R56, R72, -0x326172a9, RZ ;  /* 0xcd9e8d5748387825 */ /* 0x000fe200078e00ff */
[--C-:B------:R-:W-:Y:S02]  /*2d940*/  HSET2.LE.AND R45, R61, R151.reuse, PT ;  /* 0x000000973d2d7233 */ /* 0x100fe40003803000 */
[----:B------:R-:W-:Y:S02]  /*2d950*/  PRMT R62, R62, 0x5410, R68 ;  /* 0x000054103e3e7816 */ /* 0x000fe40000000044 */
[----:B------:R-:W-:Y:S02]  /*2d960*/  PRMT R0, R0, 0x5410, R2 ;  /* 0x0000541000007816 */ /* 0x000fe40000000002 */
[----:B------:R-:W-:Y:S01]  /*2d970*/  LOP3.LUT R46, R135, R46, RZ, 0xc0, !PT ;  /* 0x0000002e872e7212 */ /* 0x000fe200078ec0ff */
[----:B------:R-:W-:Y:S01]  /*2d980*/  IMAD.MOV.U32 R135, RZ, RZ, R36 ;  /* 0x000000ffff877224 */ /* 0x000fe200078e0024 */
        /* <DEDUP_REMOVED lines=12> */
[----:B------:R-:W-:Y:S02]  /*2da50*/  SHF.R.U32.HI R59, RZ, 0x10, R58 ;  /* 0x00000010ff3b7819 */ /* 0x000fe4000001163a */
[----:B------:R-:W-:Y:S01]  /*2da60*/  LOP3.LUT R62, R56, 0xffff, RZ, 0xc0, !PT ;  /* 0x0000ffff383e7812 */ /* 0x000fe200078ec0ff */
[C---:B------:R-:W-:Y:S04]  /*2da70*/  HMMA.16816.F32 R8, R40.reuse, R48, R8 ;  /* 0x000000302808723c */ /* 0x040fe80000001808 */
[--C-:B------:R-:W-:Y:S02]  /*2da80*/  SHF.R.U32.HI R63, RZ, 0x10, R56.reuse ;  /* 0x00000010ff3f7819 */ /* 0x100fe40000011638 */
[----:B------:R-:W-:Y:S01]  /*2da90*/  LOP3.LUT R61, R58, 0xff, RZ, 0xc0, !PT ;  /* 0x000000ff3a3d7812 */ /* 0x000fe200078ec0ff */
[-C--:B------:R-:W-:Y:S04]  /*2daa0*/  HMMA.16816.F32 R12, R40, R50.reuse, R12 ;  /* 0x00000032280c723c */ /* 0x080fe8000000180c */
[----:B------:R-:W-:Y:S01]  /*2dab0*/  LOP3.LUT R66, R56, 0xff, RZ, 0xc0, !PT ;  /* 0x000000ff38427812 */ /* 0x000fe200078ec0ff */
[----:B------:R-:W-:Y:S01]  /*2dac0*/  IMAD.WIDE.U32 R48, R83, -0x326172a9, RZ ;  /* 0xcd9e8d5753307825 */ /* 0x000fe200078e00ff */
[----:B------:R-:W-:Y:S01]  /*2dad0*/  SHF.R.U32.HI R67, RZ, 0x18, R56 ;  /* 0x00000018ff437819 */ /* 0x000fe20000011638 */
[C---:B------:R-:W-:Y:S04]  /*2dae0*/  HMMA.16816.F32 R16, R44.reuse, R50, R16 ;  /* 0x000000322c10723c */ /* 0x040fe80000001810 */
[----:B------:R-:W-:Y:S02]  /*2daf0*/  LOP3.LUT R0, R57, R222, R48, 0x96, !PT ;  /* 0x000000de39007212 */ /* 0x000fe400078e9630 */
[----:B------:R-:W-:Y:S01]  /*2db00*/  SHF.R.U32.HI R48, RZ, 0x8, R2 ;  /* 0x00000008ff307819 */ /* 0x000fe20000011602 */
[-C--:B---3--:R-:W-:Y:S04]  /*2db10*/  HMMA.16816.F32 R20, R44, R52.reuse, R20 ;  /* 0x000000342c14723c */ /* 0x088fe80000001814 */
[----:B------:R-:W-:Y:S02]  /*2db20*/  SHF.R.U32.HI R58, RZ, 0x18, R58 ;  /* 0x00000018ff3a7819 */ /* 0x000fe4000001163a */
[----:B------:R-:W-:Y:S01]  /*2db30*/  LOP3.LUT R2, R59, 0xff, RZ, 0xc0, !PT ;  /* 0x000000ff3b027812 */ /* 0x000fe200078ec0ff */
[C---:B------:R-:W-:Y:S04]  /*2db40*/  HMMA.16816.F32 R24, R40.reuse, R52, R24 ;  /* 0x000000342818723c */ /* 0x040fe80000001818 */
[----:B------:R-:W-:Y:S02]  /*2db50*/  SHF.R.U32.HI R57, RZ, 0x8, R62 ;  /* 0x00000008ff397819 */ /* 0x000fe4000001163e */
[----:B------:R-:W-:Y:S01]  /*2db60*/  LOP3.LUT R56, R63, 0xff, RZ, 0xc0, !PT ;  /* 0x000000ff3f387812 */ /* 0x000fe200078ec0ff */
[-C--:B------:R-:W-:Y:S04]  /*2db70*/  HMMA.16816.F32 R28, R40, R54.reuse, R28 ;  /* 0x00000036281c723c */ /* 0x080fe8000000181c */
[----:B------:R-:W-:Y:S02]  /*2db80*/  PRMT R62, R2, 0x5410, R58 ;  /* 0x00005410023e7816 */ /* 0x000fe4000000003a */
[----:B------:R-:W-:Y:S01]  /*2db90*/  PRMT R68, R66, 0x5410, R57 ;  /* 0x0000541042447816 */ /* 0x000fe20000000039 */
[----:B------:R-:W-:Y:S04]  /*2dba0*/  HMMA.16816.F32 R32, R44, R54, R32 ;  /* 0x000000362c20723c */ /* 0x000fe80000001820 */
[----:B------:R-:W-:Y:S01]  /*2dbb0*/  PRMT R69, R56, 0x5410, R67 ;  /* 0x0000541038457816 */ /* 0x000fe20000000043 */
[----:B------:R-:W-:Y:S01]  /*2dbc0*/  IMAD.WIDE.U32 R66, R74, -0x2daee0ad, RZ ;  /* 0xd2511f534a427825 */ /* 0x000fe200078e00ff */
[----:B------:R-:W-:Y:S01]  /*2dbd0*/  PRMT R63, R61, 0x5410, R48 ;  /* 0x000054103d3f7816 */ /* 0x000fe20000000030 */
[----:B------:R-:W2:Y:S01]  /*2dbe0*/  LDSM.16.MT88.4 R56, [R171+0x5800] ;  /* 0x00580000ab38783b */ /* 0x000ea20000004200 */
[----:B------:R-:W-:Y:S03]  /*2dbf0*/  LOP3.LUT R70, R49, R218, R164, 0x96, !PT ;  /* 0x000000da31467212 */ /* 0x000fe600078e96a4 */
[----:B------:R-:W-:Y:S02]  /*2dc00*/  LOP3.LUT R48, R60, 0xffff, RZ, 0xc0, !PT ;  /* 0x0000ffff3c307812 */ /* 0x000fe400078ec0ff */
[----:B------:R-:W-:Y:S01]  /*2dc10*/  SHF.R.U32.HI R49, RZ, 0x10, R60 ;  /* 0x00000010ff317819 */ /* 0x000fe2000001163c */
[----:B------:R-:W-:Y:S01]  /*2dc20*/  IMAD.WIDE.U32 R44, R70, -0x2daee0ad, RZ ;  /* 0xd2511f53462c7825 */ /* 0x000fe200078e00ff */
[----:B------:R-:W-:Y:S02]  /*2dc30*/  LOP3.LUT R2, R0, 0xffff, RZ, 0xc0, !PT ;  /* 0x0000ffff00027812 */ /* 0x000fe400078ec0ff */
[----:B------:R-:W-:Y:S02]  /*2dc40*/  LOP3.LUT R51, R60, 0xff, RZ, 0xc0, !PT ;  /* 0x000000ff3c337812 */ /* 0x000fe400078ec0ff */
[----:B------:R-:W-:Y:S02]  /*2dc50*/  SHF.R.U32.HI R50, RZ, 0x8, R48 ;  /* 0x00000008ff327819 */ /* 0x000fe40000011630 */
[----:B------:R-:W-:Y:S02]  /*2dc60*/  SHF.R.U32.HI R60, RZ, 0x18, R60 ;  /* 0x00000018ff3c7819 */ /* 0x000fe4000001163c */
[----:B------:R-:W-:Y:S02]  /*2dc70*/  LOP3.LUT R49, R49, 0xff, RZ, 0xc0, !PT ;  /* 0x000000ff31317812 */ /* 0x000fe400078ec0ff */
[----:B------:R-:W-:Y:S02]  /*2dc80*/  LOP3.LUT R61, R0, 0xff, RZ, 0xc0, !PT ;  /* 0x000000ff003d7812 */ /* 0x000fe400078ec0ff */
[----:B------:R-:W-:Y:S02]  /*2dc90*/  SHF.R.U32.HI R48, RZ, 0x8, R2 ;  /* 0x00000008ff307819 */ /* 0x000fe40000011602 */
[----:B------:R-:W-:Y:S02]  /*2dca0*/  PRMT R51, R51, 0x5410, R50 ;  /* 0x0000541033337816 */ /* 0x000fe40000000032 */
[----:B------:R-:W-:Y:S02]  /*2dcb0*/  PRMT R50, R49, 0x5410, R60 ;  /* 0x0000541031327816 */ /* 0x000fe4000000003c */
[----:B------:R-:W-:Y:S02]  /*2dcc0*/  SHF.R.U32.HI R49, RZ, 0x10, R0 ;  /* 0x00000010ff317819 */ /* 0x000fe40000011600 */
[----:B------:R-:W-:Y:S02]  /*2dcd0*/  PRMT R61, R61, 0x5410, R48 ;  /* 0x000054103d3d7816 */ /* 0x000fe40000000030 */
[----:B------:R-:W-:Y:S02]  /*2dce0*/  SHF.R.U32.HI R52, RZ, 0x18, R0 ;  /* 0x00000018ff347819 */ /* 0x000fe40000011600 */
[----:B------:R-:W-:Y:S02]  /*2dcf0*/  LOP3.LUT R0, R49, 0xff, RZ, 0xc0, !PT ;  /* 0x000000ff31007812 */ /* 0x000fe400078ec0ff */
[--C-:B------:R-:W-:Y:S02]  /*2dd00*/  HSET2.LE.AND R48, R51, R151.reuse, PT ;  /* 0x0000009733307233 */ /* 0x100fe40003803000 */
[--C-:B------:R-:W-:Y:S02]  /*2dd10*/  HSET2.LE.AND R49, R50, R151.reuse, PT ;  /* 0x0000009732317233 */ /* 0x100fe40003803000 */
[--C-:B------:R-:W-:Y:S02]  /*2dd20*/  HSET2.LE.AND R50, R63, R151.reuse, PT ;  /* 0x000000973f327233 */ /* 0x100fe40003803000 */
[--C-:B------:R-:W-:Y:S02]  /*2dd30*/  HSET2.LE.AND R51, R62, R151.reuse, PT ;  /* 0x000000973e337233 */ /* 0x100fe40003803000 */
[--C-:B------:R-:W-:Y:S02]  /*2dd40*/  HSET2.LE.AND R40, R61, R151.reuse, PT ;  /* 0x000000973d287233 */ /* 0x100fe40003803000 */
[----:B------:R-:W-:Y:S01]  /*2dd50*/  PRMT R0, R0, 0x5410, R52 ;  /* 0x0000541000007816 */ /* 0x000fe20000000034 */
[----:B------:R-:W3:Y:S01]  /*2dd60*/  LDSM.16.MT88.4 R60, [R188+0x5800] ;  /* 0x00580000bc3c783b */ /* 0x000ee20000004200 */
[----:B------:R-:W-:Y:S02]  /*2dd70*/  LOP3.LUT R49, R144, R49, RZ, 0xc0, !PT ;  /* 0x0000003190317212 */ /* 0x000fe400078ec0ff */
[----:B------:R-:W-:Y:S02]  /*2dd80*/  LOP3.LUT R52, R66, 0xffff, RZ, 0xc0, !PT ;  /* 0x0000ffff42347812 */ /* 0x000fe400078ec0ff */
[--C-:B------:R-:W-:Y:S02]  /*2dd90*/  HSET2.LE.AND R41, R0, R151.reuse, PT ;  /* 0x0000009700297233 */ /* 0x100fe40003803000 */
[----:B------:R-:W-:Y:S02]  /*2dda0*/  LOP3.LUT R0, R45, R223, R88, 0x96, !PT ;  /* 0x000000df2d007212 */ /* 0x000fe400078e9658 */
[C---:B------:R-:W-:Y:S02]  /*2ddb0*/  LOP3.LUT R45, R44.reuse, 0xffff, RZ, 0xc0, !PT ;  /* 0x0000ffff2c2d7812 */ /* 0x040fe400078ec0ff */
[----:B------:R-:W-:Y:S02]  /*2ddc0*/  LOP3.LUT R41, R145, R41, RZ, 0xc0, !PT ;  /* 0x0000002991297212 */ /* 0x000fe400078ec0ff */
[----:B------:R-:W-:Y:S02]  /*2ddd0*/  SHF.R.U32.HI R46, RZ, 0x8, R45 ;  /* 0x00000008ff2e7819 */ /* 0x000fe4000001162d */
[----:B------:R-:W-:Y:S02]  /*2dde0*/  SHF.R.U32.HI R47, RZ, 0x10, R66 ;  /* 0x00000010ff2f7819 */ /* 0x000fe40000011642 */
[----:B------:R-:W-:Y:S02]  /*2ddf0*/  LOP3.LUT R53, R44, 0xff, RZ, 0xc0, !PT ;  /* 0x000000ff2c357812 */ /* 0x000fe400078ec0ff */
[----:B------:R-:W-:Y:S02]  /*2de00*/  SHF.R.U32.HI R45, RZ, 0x10, R44 ;  /* 0x00000010ff2d7819 */ /* 0x000fe4000001162c */
[----:B------:R-:W-:Y:S02]  /*2de10*/  LOP3.LUT R2, R67, R223, R84, 0x96, !PT ;  /* 0x000000df43027212 */ /* 0x000fe400078e9654 */
[----:B------:R-:W-:Y:S02]  /*2de20*/  LOP3.LUT R54, R66, 0xff, RZ, 0xc0, !PT ;  /* 0x000000ff42367812 */ /* 0x000fe400078ec0ff */
[----:B------:R-:W-:Y:S02]  /*2de30*/  SHF.R.U32.HI R66, RZ, 0x18, R66 ;  /* 0x00000018ff427819 */ /* 0x000fe40000011642 */
[----:B------:R-:W-:Y:S02]  /*2de40*/  LOP3.LUT R48, R143, R48, RZ, 0xc0, !PT ;  /* 0x000000308f307212 */ /* 0x000fe400078ec0ff */
[----:B------:R-:W-:Y:S02]  /*2de50*/  LOP3.LUT R50, R142, R50, RZ, 0xc0, !PT ;  /* 0x000000328e327212 */ /* 0x000fe400078ec0ff */
[----:B------:R-:W-:Y:S02]  /*2de60*/  LOP3.LUT R51, R81, R51, RZ, 0xc0, !PT ;  /* 0x0000003351337212 */ /* 0x000fe400078ec0ff */
[--C-:B------:R-:W-:Y:S02]  /*2de70*/  HSET2.LE.AND R42, R68, R151.reuse, PT ;  /* 0x00000097442a7233 */ /* 0x100fe40003803000 */
[--C-:B------:R-:W-:Y:S02]  /*2de80*/  HSET2.LE.AND R43, R69, R151.reuse, PT ;  /* 0x00000097452b7233 */ /* 0x100fe40003803000 */
[----:B------:R-:W-:Y:S01]  /*2de90*/  LOP3.LUT R40, R146, R40, RZ, 0xc0, !PT ;  /* 0x0000002892287212 */ /* 0x000fe200078ec0ff */
[-C--:B--2---:R-:W-:Y:S05]  /*2dea0*/  HMMA.16816.F32 R4, R48, R56.reuse, R4 ;  /* 0x000000383004723c */ /* 0x084fea0000001804 */
[----:B------:R-:W-:Y:S02]  /*2deb0*/  LOP3.LUT R42, R82, R42, RZ, 0xc0, !PT ;  /* 0x0000002a522a7212 */ /* 0x000fe400078ec0ff */
[----:B------:R-:W-:Y:S04]  /*2dec0*/  LOP3.LUT R43, R77, R43, RZ, 0xc0, !PT ;  /* 0x0000002b4d2b7212 */ /* 0x000fe800078ec0ff */
[----:B------:R-:W-:Y:S02]  /*2ded0*/  LOP3.LUT R47, R47, 0xff, RZ, 0xc0, !PT ;  /* 0x000000ff2f2f7812 */ /* 0x000fe400078ec0ff */
[----:B------:R-:W-:Y:S01]  /*2dee0*/  SHF.R.U32.HI R137, RZ, 0x18, R0 ;  /* 0x00000018ff897819 */ /* 0x000fe20000011600 */
[C---:B------:R-:W-:Y:S04]  /*2def0*/  HMMA.16816.F32 R8, R40.reuse, R56, R8 ;  /* 0x000000382808723c */ /* 0x040fe80000001808 */
[----:B------:R-:W-:Y:S02]  /*2df00*/  PRMT R66, R47, 0x5410, R66 ;  /* 0x000054102f427816 */ /* 0x000fe40000000042 */
[-C--:B------:R-:W-:Y:S05]  /*2df10*/  HMMA.16816.F32 R12, R40, R58.reuse, R12 ;  /* 0x0000003a280c723c */ /* 0x080fea000000180c */
[----:B------:R-:W-:Y:S01]  /*2df20*/  SHF.R.U32.HI R47, RZ, 0x18, R2 ;  /* 0x00000018ff2f7819 */ /* 0x000fe20000011602 */
[C---:B------:R-:W-:Y:S05]  /*2df30*/  HMMA.16816.F32 R16, R48.reuse, R58, R16 ;  /* 0x0000003a3010723c */ /* 0x040fea0000001810 */
[----:B------:R-:W-:Y:S01]  /*2df40*/  SHF.R.U32.HI R52, RZ, 0x8, R52 ;  /* 0x00000008ff347819 */ /* 0x000fe20000011634 */
[-C--:B---3--:R-:W-:Y:S05]  /*2df50*/  HMMA.16816.F32 R20, R48, R60.reuse, R20 ;  /* 0x0000003c3014723c */ /* 0x088fea0000001814 */
[----:B------:R-:W-:Y:S01]  /*2df60*/  PRMT R138, R53, 0x5410, R46 ;  /* 0x00005410358a7816 */ /* 0x000fe2000000002e */
[C---:B------:R-:W-:Y:S05]  /*2df70*/  HMMA.16816.F32 R24, R40.reuse, R60, R24 ;  /* 0x0000003c2818723c */ /* 0x040fea0000001818 */
[----:B------:R-:W-:Y:S01]  /*2df80*/  LOP3.LUT R139, R45, 0xff, RZ, 0xc0, !PT ;  /* 0x000000ff2d8b7812 */ /* 0x000fe200078ec0ff */
[-C--:B------:R-:W-:Y:S05]  /*2df90*/  HMMA.16816.F32 R28, R40, R62.reuse, R28 ;  /* 0x0000003e281c723c */ /* 0x080fea000000181c */
[----:B------:R-:W-:Y:S01]  /*2dfa0*/  LOP3.LUT R45, R2, 0xffff, RZ, 0xc0, !PT ;  /* 0x0000ffff022d7812 */ /* 0x000fe200078ec0ff */
[----:B------:R-:W-:Y:S05]  /*2dfb0*/  HMMA.16816.F32 R32, R48, R62, R32 ;  /* 0x0000003e3020723c */ /* 0x000fea0000001820 */
[----:B------:R-:W-:Y:S01]  /*2dfc0*/  SHF.R.U32.HI R46, RZ, 0x10, R2 ;  /* 0x00000010ff2e7819 */ /* 0x000fe20000011602 */
[----:B------:R-:W-:Y:S01]  /*2dfd0*/  FADD.FTZ R40, R102, R167 ;  /* 0x000000a766287221 */ /* 0x000fe20000010000 */
[----:B------:R-:W-:Y:S04]  /*2dfe0*/  PRMT R54, R54, 0x5410, R52 ;  /* 0x0000541036367816 */ /* 0x000fe80000000034 */
[----:B------:R-:W-:Y:S02]  /*2dff0*/  LOP3.LUT R52, R2, 0xff, RZ, 0xc0, !PT ;  /* 0x000000ff02347812 */ /* 0x000fe400078ec0ff */
[----:B------:R-:W-:Y:S02]  /*2e000*/  SHF.R.U32.HI R45, RZ, 0x8, R45 ;  /* 0x00000008ff2d7819 */ /* 0x000fe4000001162d */
[----:B------:R-:W-:Y:S02]  /*2e010*/  LOP3.LUT R46, R46, 0xff, RZ, 0xc0, !PT ;  /* 0x000000ff2e2e7812 */ /* 0x000fe400078ec0ff */
[----:B------:R-:W-:Y:S02]  /*2e020*/  PRMT R45, R52, 0x5410, R45 ;  /* 0x00005410342d7816 */ /* 0x000fe4000000002d */
[----:B------:R-:W-:Y:S02]  /*2e030*/  PRMT R46, R46, 0x5410, R47 ;  /* 0x000054102e2e7816 */ /* 0x000fe4000000002f */
[----:B------:R-:W-:Y:S02]  /*2e040*/  SHF.R.U32.HI R55, RZ, 0x18, R44 ;  /* 0x00000018ff377819 */ /* 0x000fe4000001162c */
[C---:B------:R-:W-:Y:S02]  /*2e050*/  LOP3.LUT R2, R0.reuse, 0xffff, RZ, 0xc0, !PT ;  /* 0x0000ffff00027812 */ /* 0x040fe400078ec0ff */
[--C-:B------:R-:W-:Y:S02]  /*2e060*/  HSET2.LE.AND R144, R45, R151.reuse, PT ;  /* 0x000000972d907233 */ /* 0x100fe40003803000 */
[--C-:B------:R-:W-:Y:S02]  /*2e070*/  HSET2.LE.AND R145, R46, R151.reuse, PT ;  /* 0x000000972e917233 */ /* 0x100fe40003803000 */
[----:B------:R-:W-:Y:S02]  /*2e080*/  LOP3.LUT R53, R0, 0xff, RZ, 0xc0, !PT ;  /* 0x000000ff00357812 */ /* 0x000fe400078ec0ff */
[--C-:B------:R-:W-:Y:S02]  /*2e090*/  HSET2.LE.AND R146, R54, R151.reuse, PT ;  /* 0x0000009736927233 */ /* 0x100fe40003803000 */
[--C-:B------:R-:W-:Y:S02]  /*2e0a0*/  HSET2.LE.AND R147, R66, R151.reuse, PT ;  /* 0x0000009742937233 */ /* 0x100fe40003803000 */
[----:B------:R-:W-:Y:S02]  /*2e0b0*/  SHF.R.U32.HI R2, RZ, 0x8, R2 ;  /* 0x00000008ff027819 */ /* 0x000fe40000011602 */
[----:B------:R-:W-:Y:S02]  /*2e0c0*/  PRMT R139, R139, 0x5410, R55 ;  /* 0x000054108b8b7816 */ /* 0x000fe40000000037 */
[----:B------:R-:W-:Y:S02]  /*2e0d0*/  PRMT R2, R53, 0x5410, R2 ;  /* 0x0000541035027816 */ /* 0x000fe40000000002 */
[----:B------:R-:W-:Y:S02]  /*2e0e0*/  LOP3.LUT R144, R78, R144, RZ, 0xc0, !PT ;  /* 0x000000904e907212 */ /* 0x000fe400078ec0ff */
[----:B------:R-:W-:Y:S02]  /*2e0f0*/  LOP3.LUT R145, R76, R145, RZ, 0xc0, !PT ;  /* 0x000000914c917212 */ /* 0x000fe400078ec0ff */
[----:B------:R-:W-:Y:S02]  /*2e100*/  LOP3.LUT R146, R71, R146, RZ, 0xc0, !PT ;  /* 0x0000009247927212 */ /* 0x000fe400078ec0ff */
[----:B------:R-:W-:Y:S02]  /*2e110*/  LOP3.LUT R147, R64, R147, RZ, 0xc0, !PT ;  /* 0x0000009340937212 */ /* 0x000fe400078ec0ff */
[--C-:B------:R-:W-:Y:S02]  /*2e120*/  HSET2.LE.AND R139, R139, R151.reuse, PT ;  /* 0x000000978b8b7233 */ /* 0x100fe40003803000 */
[--C-:B------:R-:W-:Y:S01]  /*2e130*/  HSET2.LE.AND R136, R2, R151.reuse, PT ;  /* 0x0000009702887233 */ /* 0x100fe20003803000 */
[----:B------:R-:W-:Y:S01]  /*2e140*/  FADD.FTZ R2, R94, R166 ;  /* 0x000000a65e027221 */ /* 0x000fe20000010000 */
[----:B------:R-:W-:Y:S01]  /*2e150*/  SHF.R.U32.HI R44, RZ, 0x10, R0 ;  /* 0x00000010ff2c7819 */ /* 0x000fe20000011600 */
[-C--:B------:R-:W-:Y:S05]  /*2e160*/  HMMA.16816.F32 R164, R144, R160.reuse, R4 ;  /* 0x000000a090a4723c */ /* 0x080fea0000001804 */
[----:B------:R-:W-:Y:S01]  /*2e170*/  LOP3.LUT R44, R44, 0xff, RZ, 0xc0, !PT ;  /* 0x000000ff2c2c7812 */ /* 0x000fe200078ec0ff */
[----:B------:R-:W-:Y:S01]  /*2e180*/  FADD.FTZ R2, R98, R2 ;  /* 0x0000000262027221 */ /* 0x000fe20000010000 */
[----:B------:R-:W-:Y:S01]  /*2e190*/  FADD.FTZ R5, R179, R40 ;  /* 0x00000028b3057221 */ /* 0x000fe20000010000 */
[----:B------:R-:W-:Y:S03]  /*2e1a0*/  LOP3.LUT R139, R3, R139, RZ, 0xc0, !PT ;  /* 0x0000008b038b7212 */ /* 0x000fe600078ec0ff */
[----:B------:R-:W-:Y:S01]  /*2e1b0*/  PRMT R137, R44, 0x5410, R137 ;  /* 0x000054102c897816 */ /* 0x000fe20000000089 */
[----:B------:R-:W-:Y:S01]  /*2e1c0*/  FADD.FTZ R5, R212, R5 ;  /* 0x00000005d4057221 */ /* 0x000fe20000010000 */
[----:B------:R-:W2:Y:S01]  /*2e1d0*/  LDSM.16.MT88.4 R44, [R188+0x5c00] ;  /* 0x005c0000bc2c783b */ /* 0x000ea20000004200 */
[----:B------:R-:W-:Y:S01]  /*2e1e0*/  FADD.FTZ R3, R99, R187 ;  /* 0x000000bb63037221 */ /* 0x000fe20000010000 */
[----:B------:R-:W-:Y:S01]  /*2e1f0*/  FADD.FTZ R0, R149, R184 ;  /* 0x000000b895007221 */ /* 0x000fe20000010000 */
[----:B------:R-:W-:Y:S01]  /*2e200*/  FADD.FTZ R5, R176, R5 ;  /* 0x00000005b0057221 */ /* 0x000fe20000010000 */
[--C-:B------:R-:W-:Y:S01]  /*2e210*/  HSET2.LE.AND R138, R138, R151.reuse, PT ;  /* 0x000000978a8a7233 */ /* 0x100fe20003803000 */
[----:B------:R-:W-:Y:S01]  /*2e220*/  FADD.FTZ R3, R178, R3 ;  /* 0x00000003b2037221 */ /* 0x000fe20000010000 */
[----:B------:R-:W-:Y:S01]  /*2e230*/  FADD.FTZ R0, R97, R0 ;  /* 0x0000000061007221 */ /* 0x000fe20000010000 */
[----:B------:R-:W-:Y:S02]  /*2e240*/  HSET2.LE.AND R137, R137, R151, PT ;  /* 0x0000009789897233 */ /* 0x000fe40003803000 */
[----:B------:R-:W-:Y:S01]  /*2e250*/  LOP3.LUT R136, R79, R136, RZ, 0xc0, !PT ;  /* 0x000000884f887212 */ /* 0x000fe200078ec0ff */
[----:B------:R-:W-:Y:S01]  /*2e260*/  FADD.FTZ R4, R101, R0 ;  /* 0x0000000065047221 */ /* 0x000fe20000010000 */
[----:B------:R-:W-:Y:S01]  /*2e270*/  FADD.FTZ R0, R183, R2 ;  /* 0x00000002b7007221 */ /* 0x000fe20000010000 */
[----:B------:R-:W-:Y:S01]  /*2e280*/  FADD.FTZ R2, R251, R3 ;  /* 0x00000003fb027221 */ /* 0x000fe20000010000 */
        /* <DEDUP_REMOVED lines=18> */
[----:B------:R-:W-:Y:S01]  /*2e3b0*/  FADD.FTZ R2, R248, R4 ;  /* 0x00000004f8027221 */ /* 0x000fe20000010000 */
[-C--:B--2---:R-:W-:Y:S04]  /*2e3c0*/  HMMA.16816.F32 R156, R144, R44.reuse, R20 ;  /* 0x0000002c909c723c */ /* 0x084fe80000001814 */
        /* <DEDUP_REMOVED lines=22> */
[----:B------:R-:W-:Y:S02]  /*2e530*/  FADD.FTZ R0, R213, R3 ;  /* 0x00000003d5007221 */ /* 0x000fe40000010000 */
[----:B------:R1:W-:Y:S02]  /*2e540*/  STL [R1+0x318], R5 ;  /* 0x0003180501007387 */ /* 0x0003e40000100800 */
[----:B------:R-:W-:Y:S01]  /*2e550*/  FADD.FTZ R3, R229, R4 ;  /* 0x00000004e5037221 */ /* 0x000fe20000010000 */
[----:B------:R-:W-:Y:S01]  /*2e560*/  FADD.FTZ R2, R224, R2 ;  /* 0x00000002e0027221 */ /* 0x000fe20000010000 */
[----:B------:R-:W-:Y:S03]  /*2e570*/  FADD.FTZ R0, R201, R0 ;  /* 0x00000000c9007221 */ /* 0x000fe60000010000 */
[----:B------:R1:W-:Y:S04]  /*2e580*/  STL [R1+0x338], R3 ;  /* 0x0003380301007387 */ /* 0x0003e80000100800 */
[----:B------:R1:W-:Y:S04]  /*2e590*/  STL [R1+0x330], R2 ;  /* 0x0003300201007387 */ /* 0x0003e80000100800 */
[----:B------:R1:W-:Y:S04]  /*2e5a0*/  STL [R1+0x50], R237 ;  /* 0x000050ed01007387 */ /* 0x0003e80000100800 */
[----:B------:R1:W-:Y:S01]  /*2e5b0*/  STL [R1+0x31c], R0 ;  /* 0x00031c0001007387 */ /* 0x0003e20000100800 */
[----:B------:R-:W-:Y:S05]  /*2e5c0*/  @P0 BRA `(.L_x_1058) ;  /* 0xffffff1000900947 */ /* 0x000fea000383ffff */
.L_x_1055:
[----:B------:R2:W5:Y:S04]  /*2e5d0*/  LDL R15, [R1+0x338] ;  /* 0x00033800010f7983 */ /* 0x0005680000100800 */
[----:B------:R2:W5:Y:S04]  /*2e5e0*/  LDL R14, [R1+0x330] ;  /* 0x00033000010e7983 */ /* 0x0005680000100800 */
[----:B------:R2:W5:Y:S04]  /*2e5f0*/  LDL R12, [R1+0x318] ;  /* 0x00031800010c7983 */ /* 0x0005680000100800 */
[----:B------:R2:W5:Y:S04]  /*2e600*/  LDL R13, [R1+0x31c] ;  /* 0x00031c00010d7983 */ /* 0x0005680000100800 */
[----:B-----5:R2:W5:Y:S04]  /*2e610*/  LD.E R24, desc[UR4][R168.64+0xd8] ;  /* 0x0000d804a8187980 */ /* 0x020568000c101900 */
[----:B-1----:R2:W5:Y:S01]  /*2e620*/  LD.E R5, desc[UR4][R168.64+0x17c] ;  /* 0x00017c04a8057980 */ /* 0x002562000c101900 */
[----:B------:R-:W-:-:S03]  /*2e630*/  UMOV UR6, 0xffffffff ;  /* 0xffffffff00067882 */ /* 0x000fc60000000000 */
[----:B------:R-:W-:Y:S05]  /*2e640*/  BRA.DIV UR6, `(.L_x_1059) ;  /* 0x0000001606487947 */ /* 0x000fea000b800000 */
[----:B------:R-:W1:Y:S04]  /*2e650*/  SHFL.BFLY PT, R8, R15, 0x2, 0x1f ;  /* 0x0c401f000f087f89 */ /* 0x000e6800000e0000 */
[----:B------:R-:W3:Y:S04]  /*2e660*/  SHFL.BFLY PT, R7, R14, 0x2, 0x1f ;  /* 0x0c401f000e077f89 */ /* 0x000ee800000e0000 */
[----:B------:R-:W4:Y:S04]  /*2e670*/  SHFL.BFLY PT, R6, R13, 0x2, 0x1f ;  /* 0x0c401f000d067f89 */ /* 0x000f2800000e0000 */
[----:B------:R-:W2:Y:S01]  /*2e680*/  SHFL.BFLY PT, R2, R12, 0x2, 0x1f ;  /* 0x0c401f000c027f89 */ /* 0x000ea200000e0000 */
[----:B-1----:R-:W-:Y:S01]  /*2e690*/  FADD.FTZ R8, R8, R15 ;  /* 0x0000000f08087221 */ /* 0x002fe20000010000 */
[----:B---3--:R-:W-:-:S04]  /*2e6a0*/  FADD.FTZ R7, R7, R14 ;  /* 0x0000000e07077221 */ /* 0x008fc80000010000 */
[----:B------:R-:W1:Y:S01]  /*2e6b0*/  SHFL.BFLY PT, R11, R8, 0x1, 0x1f ;  /* 0x0c201f00080b7f89 */ /* 0x000e6200000e0000 */
[----:B----4-:R-:W-:-:S03]  /*2e6c0*/  FADD.FTZ R6, R6, R13 ;  /* 0x0000000d06067221 */ /* 0x010fc60000010000 */
[----:B------:R-:W3:Y:S01]  /*2e6d0*/  SHFL.BFLY PT, R10, R7, 0x1, 0x1f ;  /* 0x0c201f00070a7f89 */ /* 0x000ee200000e0000 */
[----:B--2---:R-:W-:-:S03]  /*2e6e0*/  FADD.FTZ R2, R2, R12 ;  /* 0x0000000c02027221 */ /* 0x004fc60000010000 */
[----:B------:R-:W2:Y:S04]  /*2e6f0*/  SHFL.BFLY PT, R9, R6, 0x1, 0x1f ;  /* 0x0c201f0006097f89 */ /* 0x000ea800000e0000 */
[----:B------:R4:W4:Y:S01]  /*2e700*/  SHFL.BFLY PT, R4, R2, 0x1, 0x1f ;  /* 0x0c201f0002047f89 */ /* 0x00092200000e0000 */
[----:B-1----:R-:W-:Y:S01]  /*2e710*/  FADD.FTZ R23, R8, R11 ;  /* 0x0000000b08177221 */ /* 0x002fe20000010000 */
[----:B---3--:R-:W-:Y:S01]  /*2e720*/  FADD.FTZ R22, R7, R10 ;  /* 0x0000000a07167221 */ /* 0x008fe20000010000 */
[----:B--2---:R-:W-:-:S07]  /*2e730*/  FADD.FTZ R21, R6, R9 ;  /* 0x0000000906157221 */ /* 0x004fce0000010000 */
.L_x_1082:
[----:B------:R-:W2:Y:S01]  /*2e740*/  LDL R32, [R1+0x374] ;  /* 0x0003740001207983 */ /* 0x000ea20000100800 */
[----:B------:R-:W-:Y:S01]  /*2e750*/  FSETP.NE.FTZ.AND P4, PT, R22, RZ, PT ;  /* 0x000000ff1600720b */ /* 0x000fe20003f95000 */
[----:B------:R-:W-:Y:S01]  /*2e760*/  IMAD.MOV.U32 R3, RZ, RZ, 0x3f800000 ;  /* 0x3f800000ff037424 */ /* 0x000fe200078e00ff */
[----:B------:R-:W-:Y:S01]  /*2e770*/  FSETP.NE.FTZ.AND P5, PT, R23, RZ, PT ;  /* 0x000000ff1700720b */ /* 0x000fe20003fb5000 */
[----:B------:R-:W1:Y:S01]  /*2e780*/  S2R R26, SR_TID.X ;  /* 0x00000000001a7919 */ /* 0x000e620000002100 */
[----:B----4-:R-:W-:Y:S01]  /*2e790*/  FADD.FTZ R20, R2, R4 ;  /* 0x0000000402147221 */ /* 0x010fe20000010000 */
[----:B------:R-:W-:Y:S01]  /*2e7a0*/  FSETP.NE.FTZ.AND P3, PT, R21, RZ, PT ;  /* 0x000000ff1500720b */ /* 0x000fe20003f75000 */
[----:B------:R-:W-:Y:S01]  /*2e7b0*/  IMAD.MOV.U32 R4, RZ, RZ, 0x3f800000 ;  /* 0x3f800000ff047424 */ /* 0x000fe200078e00ff */
[----:B------:R-:W-:Y:S01]  /*2e7c0*/  MOV R0, 0x3f800000 ;  /* 0x3f80000000007802 */ /* 0x000fe20000000f00 */
[----:B------:R-:W3:Y:S01]  /*2e7d0*/  S2UR UR6, SR_CgaCtaId ;  /* 0x00000000000679c3 */ /* 0x000ee20000008800 */
[----:B------:R-:W-:Y:S01]  /*2e7e0*/  FSETP.NE.FTZ.AND P2, PT, R20, RZ, PT ;  /* 0x000000ff1400720b */ /* 0x000fe20003f55000 */
[----:B------:R-:W-:Y:S01]  /*2e7f0*/  UMOV UR7, 0x400 ;  /* 0x0000040000077882 */ /* 0x000fe20000000000 */
[----:B------:R-:W-:-:S02]  /*2e800*/  MOV R2, 0x3f800000 ;  /* 0x3f80000000027802 */ /* 0x000fc40000000f00 */
[----:B------:R-:W4:Y:S08]  /*2e810*/  @P4 MUFU.RCP R3, R22 ;  /* 0x0000001600034308 */ /* 0x000f300000001000 */
[----:B------:R-:W1:Y:S08]  /*2e820*/  @P5 MUFU.RCP R0, R23 ;  /* 0x0000001700005308 */ /* 0x000e700000001000 */
[----:B------:R-:W1:Y:S01]  /*2e830*/  @P3 MUFU.RCP R2, R21 ;  /* 0x0000001500023308 */ /* 0x000e620000001000 */
[----:B----45:R-:W-:Y:S01]  /*2e840*/  FMUL.FTZ R3, R5, R3 ;  /* 0x0000000305037220 */ /* 0x030fe20000410000 */
[----:B---3--:R-:W-:-:S03]  /*2e850*/  ULEA UR6, UR6, UR7, 0x18 ;  /* 0x0000000706067291 */ /* 0x008fc6000f8ec03f */
[C---:B------:R-:W-:Y:S01]  /*2e860*/  FMUL.FTZ R166, R3.reuse, R166 ;  /* 0x000000a603a67220 */ /* 0x040fe20000410000 */
[----:B-1----:R-:W-:Y:S01]  /*2e870*/  SHF.R.S32.HI R25, RZ, 0x1f, R26 ;  /* 0x0000001fff197819 */ /* 0x002fe2000001141a */
[C---:B------:R-:W-:Y:S01]  /*2e880*/  FMUL.FTZ R19, R3.reuse, R167 ;  /* 0x000000a703137220 */ /* 0x040fe20000410000 */
[----:B------:R-:W1:Y:S01]  /*2e890*/  @P2 MUFU.RCP R4, R20 ;  /* 0x0000001400042308 */ /* 0x000e620000001000 */
[----:B------:R-:W-:Y:S01]  /*2e8a0*/  FMUL.FTZ R162, R3, R162 ;  /* 0x000000a203a27220 */ /* 0x000fe20000410000 */
[----:B------:R-:W-:Y:S01]  /*2e8b0*/  LEA.HI R30, R25, R26, RZ, 0x2 ;  /* 0x0000001a191e7211 */ /* 0x000fe200078f10ff */
[C---:B------:R-:W-:Y:S01]  /*2e8c0*/  FMUL.FTZ R15, R3.reuse, R163 ;  /* 0x000000a3030f7220 */ /* 0x040fe20000410000 */
[C---:B------:R-:W-:Y:S01]  /*2e8d0*/  FMUL.FTZ R158, R3.reuse, R158 ;  /* 0x0000009e039e7220 */ /* 0x040fe20000410000 */
[C---:B------:R-:W-:Y:S01]  /*2e8e0*/  FMUL.FTZ R13, R3.reuse, R159 ;  /* 0x0000009f030d7220 */ /* 0x040fe20000410000 */
[----:B------:R-:W-:Y:S01]  /*2e8f0*/  SHF.R.S32.HI R31, RZ, 0x2, R30 ;  /* 0x00000002ff1f7819 */ /* 0x000fe2000001141e */
[C---:B------:R-:W-:Y:S01]  /*2e900*/  FMUL.FTZ R146, R3.reuse, R146 ;  /* 0x0000009203927220 */ /* 0x040fe20000410000 */
[----:B------:R-:W-:Y:S01]  /*2e910*/  FMUL.FTZ R10, R3, R147 ;  /* 0x00000093030a7220 */ /* 0x000fe20000410000 */
[C---:B------:R-:W-:Y:S01]  /*2e920*/  FMUL.FTZ R0, R5.reuse, R0 ;  /* 0x0000000005007220 */ /* 0x040fe20000410000 */
[----:B------:R-:W-:Y:S01]  /*2e930*/  SHF.R.S32.HI R3, RZ, 0x1f, R31 ;  /* 0x0000001fff037819 */ /* 0x000fe2000001141f */
[----:B------:R-:W-:Y:S01]  /*2e940*/  FMUL.FTZ R2, R5, R2 ;  /* 0x0000000205027220 */ /* 0x000fe20000410000 */
[----:B------:R-:W-:Y:S01]  /*2e950*/  LEA.HI R25, R25, R26, RZ, 0x5 ;  /* 0x0000001a19197211 */ /* 0x000fe200078f28ff */
[C---:B------:R-:W-:Y:S01]  /*2e960*/  FMUL.FTZ R164, R0.reuse, R164 ;  /* 0x000000a400a47220 */ /* 0x040fe20000410000 */
        /* <DEDUP_REMOVED lines=8> */
[----:B------:R-:W-:Y:S01]  /*2e9f0*/  IADD3 R3, R31, -R3, RZ ;  /* 0x800000031f037210 */ /* 0x000fe20007ffe0ff */
[----:B------:R-:W-:Y:S01]  /*2ea00*/  FMUL.FTZ R11, R0, R145 ;  /* 0x00000091000b7220 */ /* 0x000fe20000410000 */
[----:B-1----:R-:W-:Y:S01]  /*2ea10*/  FMUL.FTZ R0, R5, R4 ;  /* 0x0000000405007220 */ /* 0x002fe20000410000 */
        /* <DEDUP_REMOVED lines=17> */
[----:B------:R-:W-:-:S02]  /*2eb30*/  LOP3.LUT R4, R30, 0xfffffffc, RZ, 0xc0, !PT ;  /* 0xfffffffc1e047812 */ /* 0x000fc400078ec0ff */
[----:B------:R-:W-:Y:S02]  /*2eb40*/  SHF.R.S32.HI R0, RZ, 0x1, R2 ;  /* 0x00000001ff007819 */ /* 0x000fe40000011402 */
[----:B------:R-:W-:Y:S01]  /*2eb50*/  LOP3.LUT R2, R2, 0x3fffffe, RZ, 0xc0, !PT ;  /* 0x03fffffe02027812 */ /* 0x000fe200078ec0ff */
[----:B------:R-:W-:Y:S01]  /*2eb60*/  IMAD.IADD R4, R26, 0x1, -R4 ;  /* 0x000000011a047824 */ /* 0x000fe200078e0a04 */
[----:B------:R-:W-:Y:S02]  /*2eb70*/  SHF.R.S32.HI R5, RZ, 0x5, R25 ;  /* 0x00000005ff057819 */ /* 0x000fe40000011419 */
[----:B------:R-:W-:Y:S02]  /*2eb80*/  SHF.L.U32 R6, R0, 0x6, RZ ;  /* 0x0000000600067819 */ /* 0x000fe400000006ff */
[----:B------:R-:W-:Y:S01]  /*2eb90*/  IADD3 R2, R3, -R2, RZ ;  /* 0x8000000203027210 */ /* 0x000fe20007ffe0ff */
[----:B------:R-:W-:Y:S01]  /*2eba0*/  IMAD R4, R5, 0x100, R4 ;  /* 0x0000010005047824 */ /* 0x000fe200078e0204 */
[----:B------:R-:W-:-:S02]  /*2ebb0*/  LOP3.LUT R3, R6, 0xc0, RZ, 0xc0, !PT ;  /* 0x000000c006037812 */ /* 0x000fc400078ec0ff */
[----:B------:R-:W-:Y:S01]  /*2ebc0*/  LOP3.LUT R5, R0, 0x1, RZ, 0xc0, !PT ;  /* 0x0000000100057812 */ /* 0x000fe200078ec0ff */
[----:B------:R-:W-:Y:S01]  /*2ebd0*/  IMAD R2, R2, 0x10, R4 ;  /* 0x0000001002027824 */ /* 0x000fe200078e0204 */
[----:B------:R-:W-:Y:S02]  /*2ebe0*/  LEA.HI R3, R3, R3, RZ, 0x1d ;  /* 0x0000000303037211 */ /* 0x000fe400078fe8ff */
[----:B------:R-:W-:Y:S02]  /*2ebf0*/  LOP3.LUT P0, RZ, R0, 0x2, RZ, 0xc0, !PT ;  /* 0x0000000200ff7812 */ /* 0x000fe4000780c0ff */
[----:B------:R-:W-:Y:S01]  /*2ec00*/  ISETP.NE.U32.AND P1, PT, R5, 0x1, PT ;  /* 0x000000010500780c */ /* 0x000fe20003f25070 */
[----:B------:R-:W-:Y:S01]  /*2ec10*/  IMAD.U32 R2, R2, 0x2, R3 ;  /* 0x0000000202027824 */ /* 0x000fe200078e0003 */
[----:B------:R-:W-:Y:S02]  /*2ec20*/  MOV R4, 0x10 ;  /* 0x0000001000047802 */ /* 0x000fe40000000f00 */
[----:B------:R-:W-:-:S02]  /*2ec30*/  F2FP.F16.F32.PACK_AB R18, R18, R164 ;  /* 0x000000a41212723e */ /* 0x000fc400000000ff */
[----:B------:R-:W-:Y:S02]  /*2ec40*/  LEA R0, R2, UR6, 0x1 ;  /* 0x0000000602007c11 */ /* 0x000fe4000f8e08ff */
[----:B------:R-:W-:Y:S02]  /*2ec50*/  SEL R4, R4, 0xfffffff0, P1 ;  /* 0xfffffff004047807 */ /* 0x000fe40000800000 */
[----:B------:R-:W-:Y:S01]  /*2ec60*/  F2FP.F16.F32.PACK_AB R19, R19, R166 ;  /* 0x000000a61313723e */ /* 0x000fe200000000ff */
[C---:B------:R-:W-:Y:S01]  /*2ec70*/  VIADD R2, R0.reuse, 0x20 ;  /* 0x0000002000027836 */ /* 0x040fe20000000000 */
[----:B------:R-:W-:Y:S01]  /*2ec80*/  F2FP.F16.F32.PACK_AB R17, R17, R160 ;  /* 0x000000a01111723e */ /* 0x000fe200000000ff */
[----:B------:R-:W-:Y:S01]  /*2ec90*/  STS [R0], R18 ;  /* 0x0000001200007388 */ /* 0x000fe20000000800 */
[----:B------:R-:W-:Y:S02]  /*2eca0*/  F2FP.F16.F32.PACK_AB R15, R15, R162 ;  /* 0x000000a20f0f723e */ /* 0x000fe400000000ff */
[----:B------:R-:W-:Y:S01]  /*2ecb0*/  IADD3 R3, R0, R4, RZ ;  /* 0x0000000400037210 */ /* 0x000fe20007ffe0ff */
[----:B------:R-:W-:Y:S01]  /*2ecc0*/  STS [R0+0x200], R19 ;  /* 0x0002001300007388 */ /* 0x000fe20000000800 */
[----:B------:R-:W-:-:S02]  /*2ecd0*/  F2FP.F16.F32.PACK_AB R152, R153, R152 ;  /* 0x000000989998723e */ /* 0x000fc400000000ff */
[----:B------:R-:W-:Y:S01]  /*2ece0*/  F2FP.F16.F32.PACK_AB R5, R155, R154 ;  /* 0x0000009a9b05723e */ /* 0x000fe200000000ff */
[----:B------:R-:W-:Y:S01]  /*2ecf0*/  STS [R3], R17 ;  /* 0x0000001103007388 */ /* 0x000fe20000000800 */
[----:B------:R-:W-:Y:S02]  /*2ed00*/  @P0 IADD3 R2, R0, -0x20, RZ ;  /* 0xffffffe000020810 */ /* 0x000fe40007ffe0ff */
        /* <DEDUP_REMOVED lines=11> */
[----:B------:R-:W-:Y:S02]  /*2edc0*/  F2FP.F16.F32.PACK_AB R7, R7, R142 ;  /* 0x0000008e0707723e */ /* 0x000fe400000000ff */
[----:B------:R-:W-:Y:S01]  /*2edd0*/  F2FP.F16.F32.PACK_AB R9, R9, R136 ;  /* 0x000000880909723e */ /* 0x000fe200000000ff */
[----:B------:R-:W-:Y:S01]  /*2ede0*/  STS [R3+0x1200], R8 ;  /* 0x0012000803007388 */ /* 0x000fe20000000800 */
[----:B------:R-:W-:-:S03]  /*2edf0*/  F2FP.F16.F32.PACK_AB R6, R139, R138 ;  /* 0x0000008a8b06723e */ /* 0x000fc600000000ff */
[----:B------:R-:W-:Y:S04]  /*2ee00*/  STS [R2], R14 ;  /* 0x0000000e02007388 */ /* 0x000fe80000000800 */
[----:B------:R-:W-:Y:S01]  /*2ee10*/  STS [R2+0x200], R13 ;  /* 0x0002000d02007388 */ /* 0x000fe20000000800 */
[----:B-1----:R-:W-:-:S05]  /*2ee20*/  IMAD.IADD R0, R4, 0x1, R2 ;  /* 0x0000000104007824 */ /* 0x002fca00078e0202 */
[----:B------:R-:W-:Y:S04]  /*2ee30*/  STS [R0], R11 ;  /* 0x0000000b00007388 */ /* 0x000fe80000000800 */
[----:B------:R-:W-:Y:S04]  /*2ee40*/  STS [R0+0x200], R10 ;  /* 0x0002000a00007388 */ /* 0x000fe80000000800 */
[----:B------:R-:W-:Y:S04]  /*2ee50*/  STS [R2+0x1000], R12 ;  /* 0x0010000c02007388 */ /* 0x000fe80000000800 */
[----:B------:R-:W-:Y:S04]  /*2ee60*/  STS [R2+0x1200], R7 ;  /* 0x0012000702007388 */ /* 0x000fe80000000800 */
[----:B------:R-:W-:Y:S04]  /*2ee70*/  STS [R0+0x1000], R9 ;  /* 0x0010000900007388 */ /* 0x000fe80000000800 */
[----:B------:R1:W-:Y:S04]  /*2ee80*/  STS [R0+0x1200], R6 ;  /* 0x0012000600007388 */ /* 0x0003e80000000800 */
[----:B---3--:R3:W5:Y:S04]  /*2ee90*/  LD.E.64 R16, desc[UR4][R168.64+0x70] ;  /* 0x00007004a8107980 */ /* 0x008768000c101b00 */
[----:B------:R3:W5:Y:S04]  /*2eea0*/  LD.E.64 R18, desc[UR4][R168.64+0x90] ;  /* 0x00009004a8127980 */ /* 0x000768000c101b00 */
[----:B-1----:R-:W4:Y:S01]  /*2eeb0*/  LD.E.U16 R0, desc[UR4][R168.64+0x1c8] ;  /* 0x0001c804a8007980 */ /* 0x002f22000c101500 */
[----:B--2---:R-:W-:-:S13]  /*2eec0*/  ISETP.NE.AND P0, PT, R32, -0x1, PT ;  /* 0xffffffff2000780c */ /* 0x004fda0003f05270 */
[----:B------:R-:W2:Y:S04]  /*2eed0*/  @P0 LD.E.64 R8, desc[UR4][R168.64+0x88] ;  /* 0x00008804a8080980 */ /* 0x000ea8000c101b00 */
[----:B------:R-:W3:Y:S01]  /*2eee0*/  @!P0 LD.E.64 R2, desc[UR4][R168.64+0x80] ;  /* 0x00008004a8028980 */ /* 0x000ee2000c101b00 */
[----:B------:R-:W1:Y:S01]  /*2eef0*/  @P5 MUFU.LG2 R11, R23 ;  /* 0x00000017000b5308 */ /* 0x000e620000000c00 */
[----:B------:R-:W4:Y:S01]  /*2ef00*/  S2R R27, SR_CTAID.Y ;  /* 0x00000000001b7919 */ /* 0x000f220000002600 */
[----:B------:R-:W-:-:S06]  /*2ef10*/  MOV R28, 0x7f800000 ;  /* 0x7f800000001c7802 */ /* 0x000fcc0000000f00 */
[----:B------:R-:W4:Y:S01]  /*2ef20*/  @P4 MUFU.LG2 R10, R22 ;  /* 0x00000016000a4308 */ /* 0x000f220000000c00 */
[----:B-1----:R-:W-:-:S07]  /*2ef30*/  @P5 FMUL.FTZ R11, R11, 0.69314718246459960938 ;  /* 0x3f3172180b0b5820 */ /* 0x002fce0000410000 */
[----:B------:R-:W1:Y:S01]  /*2ef40*/  @P2 MUFU.LG2 R12, R20 ;  /* 0x00000014000c2308 */ /* 0x000e620000000c00 */
[----:B------:R-:W-:Y:S01]  /*2ef50*/  @P5 FFMA.FTZ R28, R24, R39, R11 ;  /* 0x00000027181c5223 */ /* 0x000fe2000001000b */
[-C--:B--2---:R-:W-:Y:S02]  /*2ef60*/  @P0 IMAD R6, R9, R32.reuse, RZ ;  /* 0x0000002009060224 */ /* 0x084fe400078e02ff */
[----:B------:R-:W-:Y:S02]  /*2ef70*/  @P0 IMAD.WIDE.U32 R4, R8, R32, RZ ;  /* 0x0000002008040225 */ /* 0x000fe400078e00ff */
[----:B------:R2:W5:Y:S01]  /*2ef80*/  @!P0 LD.E.64 R8, desc[UR4][R168.64+0x88] ;  /* 0x00008804a8088980 */ /* 0x000562000c101b00 */
[C---:B----4-:R-:W-:Y:S01]  /*2ef90*/  PRMT R11, R0.reuse, 0x7770, RZ ;  /* 0x00007770000b7816 */ /* 0x050fe200000000ff */
[----:B------:R-:W4:Y:S01]  /*2efa0*/  @P3 MUFU.LG2 R7, R21 ;  /* 0x0000001500073308 */ /* 0x000f220000000c00 */
[----:B------:R-:W-:Y:S02]  /*2efb0*/  PRMT R0, R0, 0x7771, RZ ;  /* 0x0000777100007816 */ /* 0x000fe400000000ff */
[----:B------:R-:W-:-:S04]  /*2efc0*/  ISETP.NE.AND P1, PT, R11, RZ, PT ;  /* 0x000000ff0b00720c */ /* 0x000fc80003f25270 */
[----:B------:R-:W-:Y:S01]  /*2efd0*/  ISETP.NE.OR P5, PT, R0, RZ, !P1 ;  /* 0x000000ff0000720c */ /* 0x000fe20004fa5670 */
[----:B------:R-:W-:Y:S01]  /*2efe0*/  @P4 FMUL.FTZ R10, R10, 0.69314718246459960938 ;  /* 0x3f3172180a0a4820 */ /* 0x000fe20000410000 */
[----:B------:R-:W-:Y:S01]  /*2eff0*/  @!P0 SHF.R.S32.HI R13, RZ, 0x1f, R27 ;  /* 0x0000001fff0d8819 */ /* 0x000fe2000001141b */
[----:B---3--:R-:W-:Y:S01]  /*2f000*/  @!P0 IMAD R3, R3, R27, RZ ;  /* 0x0000001b03038224 */ /* 0x008fe200078e02ff */
[----:B------:R-:W-:Y:S01]  /*2f010*/  MOV R23, 0x7f800000 ;  /* 0x7f80000000177802 */ /* 0x000fe20000000f00 */
[----:B------:R-:W-:Y:S01]  /*2f020*/  @P4 FFMA.FTZ R23, R24, R38, R10 ;  /* 0x0000002618174223 */ /* 0x000fe2000001000a */
[----:B------:R-:W-:Y:S01]  /*2f030*/  @P0 MOV R22, R4 ;  /* 0x0000000400160202 */ /* 0x000fe20000000f00 */
[----:B------:R-:W-:Y:S02]  /*2f040*/  @!P0 IMAD R10, R2, R13, R3 ;  /* 0x0000000d020a8224 */ /* 0x000fe400078e0203 */
[----:B-1----:R-:W-:Y:S01]  /*2f050*/  @P2 FMUL.FTZ R4, R12, 0.69314718246459960938 ;  /* 0x3f3172180c042820 */ /* 0x002fe20000410000 */
[----:B------:R-:W-:-:S04]  /*2f060*/  @!P0 IMAD.WIDE.U32 R2, R2, R27, RZ ;  /* 0x0000001b02028225 */ /* 0x000fc800078e00ff */
[----:B----4-:R-:W-:Y:S01]  /*2f070*/  @P3 FMUL.FTZ R7, R7, 0.69314718246459960938 ;  /* 0x3f31721807073820 */ /* 0x010fe20000410000 */
[----:B------:R-:W-:Y:S01]  /*2f080*/  BSSY B1, `(.L_x_1060) ;  /* 0x0000016000017945 */ /* 0x000fe20003800000 */
[----:B------:R-:W-:Y:S01]  /*2f090*/  MOV R20, 0x7f800000 ;  /* 0x7f80000000147802 */ /* 0x000fe20000000f00 */
[----:B------:R-:W-:Y:S02]  /*2f0a0*/  IMAD.MOV.U32 R21, RZ, RZ, 0x7f800000 ;  /* 0x7f800000ff157424 */ /* 0x000fe400078e00ff */
[C---:B------:R-:W-:Y:S01]  /*2f0b0*/  @P2 FFMA.FTZ R21, R24.reuse, R36, R4 ;  /* 0x0000002418152223 */ /* 0x040fe20000010004 */
[----:B------:R-:W-:Y:S01]  /*2f0c0*/  @P0 IMAD.IADD R29, R5, 0x1, R6 ;  /* 0x00000001051d0824 */ /* 0x000fe200078e0206 */
[----:B------:R-:W-:Y:S01]  /*2f0d0*/  PLOP3.LUT P4, PT, PT, PT, PT, 0x8, 0x0 ;  /* 0x000000000000781c */ /* 0x000fe20003f8e170 */
[----:B------:R-:W-:Y:S01]  /*2f0e0*/  @P3 FFMA.FTZ R20, R24, R37, R7 ;  /* 0x0000002518143223 */ /* 0x000fe20000010007 */
[----:B------:R-:W-:Y:S02]  /*2f0f0*/  @!P0 IADD3 R29, R3, R10, RZ ;  /* 0x0000000a031d8210 */ /* 0x000fe40007ffe0ff */
[----:B------:R-:W-:-:S02]  /*2f100*/  CS2R R4, SRZ ;  /* 0x0000000000047805 */ /* 0x000fc4000001ff00 */
[----:B------:R-:W-:Y:S01]  /*2f110*/  @!P0 MOV R22, R2 ;  /* 0x0000000200168202 */ /* 0x000fe20000000f00 */
[----:B--2---:R-:W-:Y:S06]  /*2f120*/  @P5 BRA `(.L_x_1061) ;  /* 0x00000000002c5947 */ /* 0x004fec0003800000 */
[----:B------:R-:W-:Y:S01]  /*2f130*/  ISETP.NE.AND P0, PT, R32, -0x1, PT ;  /* 0xffffffff2000780c */ /* 0x000fe20003f05270 */
[----:B------:R-:W-:Y:S01]  /*2f140*/  BSSY B0, `(.L_x_1062) ;  /* 0x0000006000007945 */ /* 0x000fe20003800000 */
[----:B------:R-:W-:-:S11]  /*2f150*/  PLOP3.LUT P4, PT, PT, PT, PT, 0x80, 0x0 ;  /* 0x000000000000781c */ /* 0x000fd60003f8f070 */
[----:B------:R-:W-:Y:S05]  /*2f160*/  @P0 BRA `(.L_x_1063) ;  /* 0x00000000000c0947 */ /* 0x000fea0003800000 */
[----:B------:R-:W2:Y:S02]  /*2f170*/  LD.E R0, desc[UR4][R168.64+0xb4] ;  /* 0x0000b404a8007980 */ /* 0x000ea4000c101900 */
[----:B--2---:R-:W-:-:S05]  /*2f180*/  IMAD R32, R0, R27, RZ ;  /* 0x0000001b00207224 */ /* 0x004fca00078e02ff */
[----:B------:R1:W-:Y:S02]  /*2f190*/  STL [R1+0x374], R32 ;  /* 0x0003742001007387 */ /* 0x0003e40000100800 */
.L_x_1063:
[----:B------:R-:W-:Y:S05]  /*2f1a0*/  BSYNC B0 ;  /* 0x0000000000007941 */ /* 0x000fea0003800000 */
.L_x_1062:
[----:B------:R-:W-:Y:S01]  /*2f1b0*/  PRMT R0, RZ, 0x7610, R0 ;  /* 0x00007610ff007816 */ /* 0x000fe20000000000 */
[--C-:B------:R-:W-:Y:S01]  /*2f1c0*/  IMAD.MOV.U32 R4, RZ, RZ, R32.reuse ;  /* 0x000000ffff047224 */ /* 0x100fe200078e0020 */
[----:B------:R-:W-:Y:S02]  /*2f1d0*/  SHF.R.S32.HI R5, RZ, 0x1f, R32 ;  /* 0x0000001fff057819 */ /* 0x000fe40000011420 */
.L_x_1061:
[----:B------:R-:W-:Y:S05]  /*2f1e0*/  BSYNC B1 ;  /* 0x0000000000017941 */ /* 0x000fea0003800000 */
.L_x_1060:
[----:B------:R-:W-:-:S13]  /*2f1f0*/  LOP3.LUT P0, RZ, R0, 0xff, RZ, 0xc0, !PT ;  /* 0x000000ff00ff7812 */ /* 0x000fda000780c0ff */
[----:B------:R-:W2:Y:S01]  /*2f200*/  @P0 LD.E.64 R6, desc[UR4][R168.64+0xb0] ;  /* 0x0000b004a8060980 */ /* 0x000ea2000c101b00 */
[----:B------:R-:W-:Y:S01]  /*2f210*/  BSSY B0, `(.L_x_1064) ;  /* 0x0000009000007945 */ /* 0x000fe20003800000 */
[----:B------:R-:W-:Y:S01]  /*2f220*/  @P0 MOV R2, 0x1 ;  /* 0x0000000100020802 */ /* 0x000fe20000000f00 */
[----:B--2---:R-:W-:Y:S02]  /*2f230*/  @P0 IMAD R0, R6, R7, RZ ;  /* 0x0000000706000224 */ /* 0x004fe400078e02ff */
[----:B------:R-:W-:Y:S05]  /*2f240*/  @P0 BRA `(.L_x_1065) ;  /* 0x0000000000140947 */ /* 0x000fea0003800000 */
[----:B------:R-:W2:Y:S04]  /*2f250*/  @P1 LD.E R0, desc[UR4][R168.64+0xd4] ;  /* 0x0000d404a8001980 */ /* 0x000ea8000c101900 */
[----:B------:R-:W2:Y:S04]  /*2f260*/  LD.E R2, desc[UR4][R168.64+0x60] ;  /* 0x00006004a8027980 */ /* 0x000ea8000c101900 */
[----:B------:R-:W2:Y:S01]  /*2f270*/  @!P1 LD.E R0, desc[UR4][R168.64+0xb4] ;  /* 0x0000b404a8009980 */ /* 0x000ea2000c101900 */
[----:B------:R-:W-:Y:S01]  /*2f280*/  MOV R6, 0x1 ;  /* 0x0000000100067802 */ /* 0x000fe20000000f00 */
[----:B--2---:R-:W-:-:S02]  /*2f290*/  IMAD R2, R0, R2, RZ ;  /* 0x0000000200027224 */ /* 0x004fc400078e02ff */
.L_x_1065:
[----:B------:R-:W-:Y:S05]  /*2f2a0*/  BSYNC B0 ;  /* 0x0000000000007941 */ /* 0x000fea0003800000 */
.L_x_1064:
[----:B------:R-:W2:Y:S01]  /*2f2b0*/  S2R R40, SR_CTAID.Z ;  /* 0x0000000000287919 */ /* 0x000ea20000002700 */
[----:B------:R-:W-:Y:S01]  /*2f2c0*/  IMAD R2, R27, R2, RZ ;  /* 0x000000021b027224 */ /* 0x000fe200078e02ff */
[----:B------:R-:W-:Y:S01]  /*2f2d0*/  LOP3.LUT R3, R25, 0xffffffe0, RZ, 0xc0, !PT ;  /* 0xffffffe019037812 */ /* 0x000fe200078ec0ff */
[----:B------:R-:W3:Y:S03]  /*2f2e0*/  S2R R41, SR_CTAID.X ;  /* 0x0000000000297919 */ /* 0x000ee60000002500 */
[----:B------:R-:W-:Y:S01]  /*2f2f0*/  SEL R2, R2, RZ, !P4 ;  /* 0x000000ff02027207 */ /* 0x000fe20006000000 */
[----:B------:R-:W-:Y:S01]  /*2f300*/  IMAD.IADD R3, R26, 0x1, -R3 ;  /* 0x000000011a037824 */ /* 0x000fe200078e0a03 */
[----:B------:R-:W-:Y:S05]  /*2f310*/  WARPSYNC.ALL ;  /* 0x0000000000007948 */ /* 0x000fea0003800000 */
[----:B------:R-:W-:Y:S01]  /*2f320*/  LOP3.LUT P2, RZ, R3, 0x3, RZ, 0xc0, !PT ;  /* 0x0000000303ff7812 */ /* 0x000fe2000784c0ff */
[----:B--2---:R-:W-:-:S02]  /*2f330*/  IMAD R0, R40, R0, R2 ;  /* 0x0000000028007224 */ /* 0x004fc400078e0202 */
[----:B------:R2:W5:Y:S01]  /*2f340*/  LD.E.64 R2, desc[UR4][R168.64+0xa0] ;  /* 0x0000a004a8027980 */ /* 0x000562000c101b00 */
[----:B---3--:R-:W-:Y:S01]  /*2f350*/  IMAD R7, R41, R6, RZ ;  /* 0x0000000629077224 */ /* 0x008fe200078e02ff */
[----:B------:R-:W-:Y:S03]  /*2f360*/  BAR.SYNC.DEFER_BLOCKING 0x0 ;  /* 0x0000000000007b1d */ /* 0x000fe60000010000 */
[----:B------:R-:W-:-:S03]  /*2f370*/  IMAD.SHL.U32 R7, R7, 0x80, RZ ;  /* 0x0000008007077824 */ /* 0x000fc600078e00ff */
[----:B------:R2:W3:Y:S04]  /*2f380*/  LDS.128 R24, [R210] ;  /* 0x00000000d2187984 */ /* 0x0004e80000000c00 */
[----:B-1----:R2:W1:Y:S04]  /*2f390*/  LDS.128 R32, [R210+0x800] ;  /* 0x00080000d2207984 */ /* 0x0024680000000c00 */
[----:B------:R2:W4:Y:S04]  /*2f3a0*/  LDS.128 R36, [R210+0x1000] ;  /* 0x00100000d2247984 */ /* 0x0005280000000c00 */
[----:B------:R-:W1:Y:S01]  /*2f3b0*/  LDS.128 R208, [R210+0x1800] ;  /* 0x00180000d2d07984 */ /* 0x000e620000000c00 */
[----:B------:R-:W-:Y:S01]  /*2f3c0*/  IADD3 R4, P1, P0, R7, R4, R0 ;  /* 0x0000000407047210 */ /* 0x000fe2000783e000 */
[----:B------:R-:W-:Y:S01]  /*2f3d0*/  BSSY B0, `(.L_x_1066) ;  /* 0x0000026000007945 */ /* 0x000fe20003800000 */
[----:B------:R-:W-:-:S02]  /*2f3e0*/  SHF.R.S32.HI R10, RZ, 0x1f, R7 ;  /* 0x0000001fff0a7819 */ /* 0x000fc40000011407 */
[----:B------:R-:W-:-:S04]  /*2f3f0*/  SHF.R.S32.HI R0, RZ, 0x1f, R0 ;  /* 0x0000001fff007819 */ /* 0x000fc80000011400 */
[----:B------:R-:W-:Y:S01]  /*2f400*/  IADD3.X R0, R10, R5, R0, P1, P0 ;  /* 0x000000050a007210 */ /* 0x000fe20000fe0400 */
[----:B------:R-:W-:Y:S06]  /*2f410*/  @P2 BRA `(.L_x_1067) ;  /* 0x0000000000842947 */ /* 0x000fec0003800000 */
[----:B------:R-:W2:Y:S04]  /*2f420*/  LDL.LU R13, [R1+0x3a8] ;  /* 0x0003a800010d7983 */ /* 0x000ea80000300800 */
[----:B------:R-:W2:Y:S02]  /*2f430*/  LDL.LU R12, [R1+0x3ac] ;  /* 0x0003ac00010c7983 */ /* 0x000ea40000300800 */
[CC--:B--2---:R-:W-:Y:S01]  /*2f440*/  ISETP.GE.AND P6, PT, R12.reuse, R13.reuse, PT ;  /* 0x0000000d0c00720c */ /* 0x0c4fe20003fc6270 */
[C---:B------:R-:W-:Y:S02]  /*2f450*/  VIADD R7, R12.reuse, 0x8 ;  /* 0x000000080c077836 */ /* 0x040fe40000000000 */
[C---:B------:R-:W-:Y:S02]  /*2f460*/  VIADD R5, R12.reuse, 0x40 ;  /* 0x000000400c057836 */ /* 0x040fe40000000000 */
[----:B------:R-:W-:Y:S01]  /*2f470*/  VIADD R11, R12, 0x48 ;  /* 0x000000480c0b7836 */ /* 0x000fe20000000000 */
[----:B------:R-:W-:-:S02]  /*2f480*/  ISETP.GE.AND P5, PT, R7, R13, PT ;  /* 0x0000000d0700720c */ /* 0x000fc40003fa6270 */
[-C--:B------:R-:W-:Y:S02]  /*2f490*/  ISETP.GE.AND P4, PT, R5, R13.reuse, PT ;  /* 0x0000000d0500720c */ /* 0x080fe40003f86270 */
[----:B------:R-:W-:-:S03]  /*2f4a0*/  ISETP.GE.AND P3, PT, R11, R13, PT ;  /* 0x0000000d0b00720c */ /* 0x000fc60003f66270 */
[----:B------:R-:W-:-:S05]  /*2f4b0*/  @!P6 IMAD R10, R12, R6, RZ ;  /* 0x000000060c0ae224 */ /* 0x000fca00078e02ff */
[C---:B------:R-:W-:Y:S01]  /*2f4c0*/  @!P6 IADD3 R12, P0, R10.reuse, R4, RZ ;  /* 0x000000040a0ce210 */ /* 0x040fe20007f1e0ff */
[-C--:B------:R-:W-:Y:S02]  /*2f4d0*/  @!P5 IMAD R13, R7, R6.reuse, RZ ;  /* 0x00000006070dd224 */ /* 0x080fe400078e02ff */
[----:B------:R-:W-:Y:S01]  /*2f4e0*/  @!P4 IMAD R15, R5, R6, RZ ;  /* 0x00000006050fc224 */ /* 0x000fe200078e02ff */
[----:B------:R-:W-:Y:S01]  /*2f4f0*/  @!P6 LEA.HI.X.SX32 R14, R10, R0, 0x1, P0 ;  /* 0x000000000a0ee211 */ /* 0x000fe200000f0eff */
[----:B------:R-:W-:Y:S01]  /*2f500*/  @!P3 IMAD R7, R11, R6, RZ ;  /* 0x000000060b07b224 */ /* 0x000fe200078e02ff */
[C---:B-----5:R-:W-:Y:S02]  /*2f510*/  @!P6 LEA R10, P0, R12.reuse, R2, 0x2 ;  /* 0x000000020c0ae211 */ /* 0x060fe400078010ff */
[----:B------:R-:W-:Y:S02]  /*2f520*/  @!P5 IADD3 R5, P2, R13, R4, RZ ;  /* 0x000000040d05d210 */ /* 0x000fe40007f5e0ff */
[----:B------:R-:W-:-:S02]  /*2f530*/  @!P6 LEA.HI.X R11, R12, R3, R14, 0x2, P0 ;  /* 0x000000030c0be211 */ /* 0x000fc400000f140e */
[-C--:B------:R-:W-:Y:S02]  /*2f540*/  @!P4 IADD3 R14, P1, R15, R4.reuse, RZ ;  /* 0x000000040f0ec210 */ /* 0x080fe40007f3e0ff */
[----:B------:R-:W-:Y:S01]  /*2f550*/  @!P3 IADD3 R12, P0, R7, R4, RZ ;  /* 0x00000004070cb210 */ /* 0x000fe20007f1e0ff */
[----:B------:R2:W-:Y:S01]  /*2f560*/  @!P6 ST.E desc[UR4][R10.64], R28 ;  /* 0x0000001c0a00e985 */ /* 0x0005e2000c101904 */
[----:B------:R-:W-:Y:S02]  /*2f570*/  @!P5 LEA.HI.X.SX32 R4, R13, R0, 0x1, P2 ;  /* 0x000000000d04d211 */ /* 0x000fe400010f0eff */
[----:B------:R-:W-:Y:S02]  /*2f580*/  @!P5 LEA R6, P2, R5, R2, 0x2 ;  /* 0x000000020506d211 */ /* 0x000fe400078410ff */
[-C--:B------:R-:W-:Y:S02]  /*2f590*/  @!P4 LEA.HI.X.SX32 R15, R15, R0.reuse, 0x1, P1 ;  /* 0x000000000f0fc211 */ /* 0x080fe400008f0eff */
[----:B------:R-:W-:-:S02]  /*2f5a0*/  @!P3 LEA.HI.X.SX32 R0, R7, R0, 0x1, P0 ;  /* 0x000000000700b211 */ /* 0x000fc400000f0eff */
[-C--:B------:R-:W-:Y:S02]  /*2f5b0*/  @!P5 LEA.HI.X R7, R5, R3.reuse, R4, 0x2, P2 ;  /* 0x000000030507d211 */ /* 0x080fe400010f1404 */
[-C--:B------:R-:W-:Y:S02]  /*2f5c0*/  @!P4 LEA R4, P1, R14, R2.reuse, 0x2 ;  /* 0x000000020e04c211 */ /* 0x080fe400078210ff */
[----:B------:R-:W-:Y:S01]  /*2f5d0*/  @!P3 LEA R2, P0, R12, R2, 0x2 ;  /* 0x000000020c02b211 */ /* 0x000fe200078010ff */
[----:B------:R2:W-:Y:S01]  /*2f5e0*/  @!P5 ST.E desc[UR4][R6.64], R23 ;  /* 0x000000170600d985 */ /* 0x0005e2000c101904 */
[-C--:B------:R-:W-:Y:S02]  /*2f5f0*/  @!P4 LEA.HI.X R5, R14, R3.reuse, R15, 0x2, P1 ;  /* 0x000000030e05c211 */ /* 0x080fe400008f140f */
[----:B------:R-:W-:-:S03]  /*2f600*/  @!P3 LEA.HI.X R3, R12, R3, R0, 0x2, P0 ;  /* 0x000000030c03b211 */ /* 0x000fc600000f1400 */
[----:B------:R2:W-:Y:S04]  /*2f610*/  @!P4 ST.E desc[UR4][R4.64], R20 ;  /* 0x000000140400c985 */ /* 0x0005e8000c101904 */
[----:B------:R2:W-:Y:S02]  /*2f620*/  @!P3 ST.E desc[UR4][R2.64], R21 ;  /* 0x000000150200b985 */ /* 0x0005e4000c101904 */
.L_x_1067:
[----:B------:R-:W-:Y:S05]  /*2f630*/  BSYNC B0 ;  /* 0x0000000000007941 */ /* 0x000fea0003800000 */
.L_x_1066:
[----:B--2---:R-:W2:Y:S04]  /*2f640*/  LDL.LU R4, [R1+0x3a4] ;  /* 0x0003a40001047983 */ /* 0x004ea80000300800 */
[----:B------:R-:W3:Y:S04]  /*2f650*/  LD.E R6, desc[UR4][R168.64+0xc0] ;  /* 0x0000c004a8067980 */ /* 0x000ee8000c101900 */
[----:B------:R1:W5:Y:S02]  /*2f660*/  LDL.64 R12, [R1+0x398] ;  /* 0x00039800010c7983 */ /* 0x0003640000100a00 */
[----:B-----5:R-:W4:Y:S01]  /*2f670*/  S2R R2, SR_TID.X ;  /* 0x0000000000027919 */ /* 0x020f220000002100 */
[----:B------:R-:W-:Y:S01]  /*2f680*/  SHF.R.S32.HI R5, RZ, 0x1f, R40 ;  /* 0x0000001fff057819 */ /* 0x000fe20000011428 */
[----:B------:R-:W-:-:S04]  /*2f690*/  IMAD R3, R19, R40, RZ ;  /* 0x0000002813037224 */ /* 0x000fc800078e02ff */
[----:B------:R-:W-:Y:S01]  /*2f6a0*/  IMAD R5, R18, R5, R3 ;  /* 0x0000000512057224 */ /* 0x000fe200078e0203 */
[----:B----4-:R-:W-:-:S04]  /*2f6b0*/  SHF.R.S32.HI R0, RZ, 0x1f, R2 ;  /* 0x0000001fff007819 */ /* 0x010fc80000011402 */
[----:B------:R-:W-:-:S04]  /*2f6c0*/  LEA.HI R0, R0, R2, RZ, 0x2 ;  /* 0x0000000200007211 */ /* 0x000fc800078f10ff */
[----:B------:R-:W-:-:S05]  /*2f6d0*/  LOP3.LUT R0, R0, 0xfffffffc, RZ, 0xc0, !PT ;  /* 0xfffffffc00007812 */ /* 0x000fca00078ec0ff */
[----:B------:R-:W-:-:S04]  /*2f6e0*/  IMAD.IADD R0, R2, 0x1, -R0 ;  /* 0x0000000102007824 */ /* 0x000fc800078e0a00 */
[----:B------:R-:W-:-:S05]  /*2f6f0*/  IMAD.SHL.U32 R0, R0, 0x8, RZ ;  /* 0x0000000800007824 */ /* 0x000fca00078e00ff */
[----:B------:R-:W-:Y:S02]  /*2f700*/  IADD3 R2, P0, R0, R22, RZ ;  /* 0x0000001600027210 */ /* 0x000fe40007f1e0ff */
[----:B------:R-:W-:-:S05]  /*2f710*/  SHF.R.S32.HI R7, RZ, 0x1f, R0 ;  /* 0x0000001fff077819 */ /* 0x000fca0000011400 */
[----:B------:R-:W-:Y:S01]  /*2f720*/  IMAD.X R3, R7, 0x1, R29, P0 ;  /* 0x0000000107037824 */ /* 0x000fe200000e061d */
[----:B------:R-:W-:Y:S01]  /*2f730*/  LEA.HI.SX32 R7, R30, 0x20, 0x1e ;  /* 0x000000201e077811 */ /* 0x000fe200078ff2ff */
[----:B------:R-:W-:Y:S01]  /*2f740*/  BSSY B0, `(.L_x_1068) ;  /* 0x0000014000007945 */ /* 0x000fe20003800000 */
[----:B--2---:R-:W-:Y:S01]  /*2f750*/  IMAD R4, R41, -0x80, R4 ;  /* 0xffffff8029047824 */ /* 0x004fe200078e0204 */
[----:B---3--:R-:W-:-:S04]  /*2f760*/  ISETP.GE.AND P1, PT, R0, R6, PT ;  /* 0x000000060000720c */ /* 0x008fc80003f26270 */
[-C--:B------:R-:W-:Y:S02]  /*2f770*/  ISETP.GE.OR P0, PT, R31, R4.reuse, P1 ;  /* 0x000000041f00720c */ /* 0x080fe40000f06670 */
[----:B------:R-:W-:Y:S02]  /*2f780*/  LEA.HI.SX32 R6, R30, 0x40, 0x1e ;  /* 0x000000401e067811 */ /* 0x000fe400078ff2ff */
[-C--:B------:R-:W-:Y:S02]  /*2f790*/  ISETP.GE.OR P3, PT, R7, R4.reuse, P1 ;  /* 0x000000040700720c */ /* 0x080fe40000f66670 */
[----:B------:R-:W-:Y:S01]  /*2f7a0*/  ISETP.GE.OR P2, PT, R6, R4, P1 ;  /* 0x000000040600720c */ /* 0x000fe20000f46670 */
[----:B------:R-:W-:Y:S01]  /*2f7b0*/  IMAD.WIDE.U32 R6, R18, R40, R2 ;  /* 0x0000002812067225 */ /* 0x000fe200078e0002 */
[----:B------:R-:W-:-:S03]  /*2f7c0*/  LEA.HI.SX32 R0, R30, 0x60, 0x1e ;  /* 0x000000601e007811 */ /* 0x000fc600078ff2ff */
[----:B------:R-:W-:Y:S01]  /*2f7d0*/  IMAD.IADD R5, R7, 0x1, R5 ;  /* 0x0000000107057824 */ /* 0x000fe200078e0205 */
[----:B------:R-:W-:Y:S01]  /*2f7e0*/  ISETP.GE.OR P1, PT, R0, R4, P1 ;  /* 0x000000040000720c */ /* 0x000fe20000f26670 */
[----:B-1----:R-:W-:-:S12]  /*2f7f0*/  @P0 BRA `(.L_x_1069) ;  /* 0x0000000000200947 */ /* 0x002fd80003800000 */
[----:B------:R-:W-:Y:S01]  /*2f800*/  MOV R4, R6 ;  /* 0x0000000600047202 */ /* 0x000fe20000000f00 */
[----:B------:R-:W-:-:S04]  /*2f810*/  IMAD R0, R13, R8, RZ ;  /* 0x000000080d007224 */ /* 0x000fc800078e02ff */
[----:B------:R-:W-:-:S04]  /*2f820*/  IMAD.WIDE.U32 R2, R12, R8, R4 ;  /* 0x000000080c027225 */ /* 0x000fc800078e0004 */
[----:B------:R-:W-:Y:S01]  /*2f830*/  IMAD R0, R12, R9, R0 ;  /* 0x000000090c007224 */ /* 0x000fe200078e0200 */
[----:B------:R-:W-:-:S04]  /*2f840*/  LEA R10, P0, R2, R16, 0x1 ;  /* 0x00000010020a7211 */ /* 0x000fc800078008ff */
[----:B------:R-:W-:-:S04]  /*2f850*/  IADD3 R0, R3, R0, RZ ;  /* 0x0000000003007210 */ /* 0x000fc80007ffe0ff */
[----:B------:R-:W-:-:S05]  /*2f860*/  LEA.HI.X R11, R2, R17, R0, 0x1, P0 ;  /* 0x00000011020b7211 */ /* 0x000fca00000f0c00 */
[----:B------:R1:W-:Y:S02]  /*2f870*/  ST.E.128 desc[UR4][R10.64], R24 ;  /* 0x000000180a007985 */ /* 0x0003e4000c101d04 */
.L_x_1069:
[----:B------:R-:W-:Y:S05]  /*2f880*/  BSYNC B0 ;  /* 0x0000000000007941 */ /* 0x000fea0003800000 */
.L_x_1068:
[----:B------:R-:W-:Y:S04]  /*2f890*/  BSSY B0, `(.L_x_1070) ;  /* 0x000000d000007945 */ /* 0x000fe80003800000 */
[----:B------:R-:W-:Y:S05]  /*2f8a0*/  @P3 BRA `(.L_x_1071) ;  /* 0x00000000002c3947 */ /* 0x000fea0003800000 */
[----:B-1----:R-:W-:Y:S01]  /*2f8b0*/  IADD3 R10, P0, R12, 0x20, RZ ;  /* 0x000000200c0a7810 */ /* 0x002fe20007f1e0ff */
[----:B------:R-:W-:Y:S01]  /*2f8c0*/  IMAD.MOV.U32 R2, RZ, RZ, R6 ;  /* 0x000000ffff027224 */ /* 0x000fe200078e0006 */
[----:B------:R-:W-:-:S03]  /*2f8d0*/  MOV R3, R5 ;  /* 0x0000000500037202 */ /* 0x000fc60000000f00 */
[----:B------:R-:W-:Y:S02]  /*2f8e0*/  IMAD.X R0, RZ, RZ, R13, P0 ;  /* 0x000000ffff007224 */ /* 0x000fe400000e060d */
[----:B------:R-:W-:-:S04]  /*2f8f0*/  IMAD.WIDE.U32 R2, R8, R10, R2 ;  /* 0x0000000a08027225 */ /* 0x000fc800078e0002 */
[----:B------:R-:W-:-:S04]  /*2f900*/  IMAD R0, R0, R8, RZ ;  /* 0x0000000800007224 */ /* 0x000fc800078e02ff */
[----:B------:R-:W-:Y:S01]  /*2f910*/  IMAD R0, R9, R10, R0 ;  /* 0x0000000a09007224 */ /* 0x000fe200078e0200 */
[----:B------:R-:W-:-:S04]  /*2f920*/  LEA R10, P0, R2, R16, 0x1 ;  /* 0x00000010020a7211 */ /* 0x000fc800078008ff */
[----:B------:R-:W-:-:S04]  /*2f930*/  IADD3 R0, R3, R0, RZ ;  /* 0x0000000003007210 */ /* 0x000fc80007ffe0ff */
[----:B------:R-:W-:-:S05]  /*2f940*/  LEA.HI.X R11, R2, R17, R0, 0x1, P0 ;  /* 0x00000011020b7211 */ /* 0x000fca00000f0c00 */
[----:B------:R2:W-:Y:S02]  /*2f950*/  ST.E.128 desc[UR4][R10.64], R32 ;  /* 0x000000200a007985 */ /* 0x0005e4000c101d04 */
.L_x_1071:
[----:B------:R-:W-:Y:S05]  /*2f960*/  BSYNC B0 ;  /* 0x0000000000007941 */ /* 0x000fea0003800000 */
.L_x_1070:
[----:B------:R-:W-:Y:S04]  /*2f970*/  BSSY B0, `(.L_x_1072) ;  /* 0x000000d000007945 */ /* 0x000fe80003800000 */
[----:B------:R-:W-:Y:S05]  /*2f980*/  @P2 BRA `(.L_x_1073) ;  /* 0x00000000002c2947 */ /* 0x000fea0003800000 */
[----:B-12---:R-:W-:Y:S01]  /*2f990*/  IADD3 R10, P0, R12, 0x40, RZ ;  /* 0x000000400c0a7810 */ /* 0x006fe20007f1e0ff */
        /* <DEDUP_REMOVED lines=10> */
.L_x_1073:
[----:B------:R-:W-:Y:S05]  /*2fa40*/  BSYNC B0 ;  /* 0x0000000000007941 */ /* 0x000fea0003800000 */
.L_x_1072:
[----:B-123--:R-:W-:Y:S02]  /*2fa50*/  MOV R10, 0x50 ;  /* 0x00000050000a7802 */ /* 0x00efe40000000f00 */
[----:B------:R-:W-:-:S03]  /*2fa60*/  MOV R3, 0x0 ;  /* 0x0000000000037802 */ /* 0x000fc60000000f00 */
[----:B------:R-:W-:-:S04]  /*2fa70*/  IMAD.MOV.U32 R2, RZ, RZ, R10 ;  /* 0x000000ffff027224 */ /* 0x000fc800078e000a */
[----:B------:R-:W-:Y:S05]  /*2fa80*/  @P1 RET.REL.NODEC R2 `(_ZN5flash16flash_fwd_kernelI23Flash_fwd_kernel_traitsILi32ELi128ELi128ELi4ELb0ELb0EN7cutlass6half_tE19Flash_kernel_traitsILi32ELi128ELi128ELi4ES3_EELb1ELb0ELb1ELb0ELb0ELb0ELb0ELb1EEEvNS_16Flash_fwd_paramsE) ;  /* 0xfffffd04025c1950 */ /* 0x000fea0003c3ffff */
[----:B------:R-:W-:Y:S01]  /*2fa90*/  IADD3 R7, P0, R12, 0x60, RZ ;  /* 0x000000600c077810 */ /* 0x000fe20007f1e0ff */
[----:B------:R-:W-:Y:S01]  /*2faa0*/  IMAD.MOV.U32 R2, RZ, RZ, R6 ;  /* 0x000000ffff027224 */ /* 0x000fe200078e0006 */
[----:B------:R-:W-:-:S03]  /*2fab0*/  MOV R3, R5 ;  /* 0x0000000500037202 */ /* 0x000fc60000000f00 */
[----:B------:R-:W-:Y:S02]  /*2fac0*/  IMAD.X R0, RZ, RZ, R13, P0 ;  /* 0x000000ffff007224 */ /* 0x000fe400000e060d */
[----:B------:R-:W-:-:S04]  /*2fad0*/  IMAD.WIDE.U32 R4, R8, R7, R2 ;  /* 0x0000000708047225 */ /* 0x000fc800078e0002 */
[----:B------:R-:W-:Y:S01]  /*2fae0*/  IMAD R0, R0, R8, RZ ;  /* 0x0000000800007224 */ /* 0x000fe200078e02ff */
[----:B------:R-:W-:-:S03]  /*2faf0*/  LEA R2, P0, R4, R16, 0x1 ;  /* 0x0000001004027211 */ /* 0x000fc600078008ff */
[----:B------:R-:W-:-:S04]  /*2fb00*/  IMAD R0, R9, R7, R0 ;  /* 0x0000000709007224 */ /* 0x000fc800078e0200 */
[----:B------:R-:W-:-:S05]  /*2fb10*/  IMAD.IADD R0, R5, 0x1, R0 ;  /* 0x0000000105007824 */ /* 0x000fca00078e0200 */
[----:B------:R-:W-:-:S05]  /*2fb20*/  LEA.HI.X R3, R4, R17, R0, 0x1, P0 ;  /* 0x0000001104037211 */ /* 0x000fca00000f0c00 */
[----:B------:R1:W-:Y:S02]  /*2fb30*/  ST.E.128 desc[UR4][R2.64], R208 ;  /* 0x000000d002007985 */ /* 0x0003e4000c101d04 */
[----:B-1----:R-:W-:Y:S02]  /*2fb40*/  MOV R2, R10 ;  /* 0x0000000a00027202 */ /* 0x002fe40000000f00 */
[----:B------:R-:W-:-:S04]  /*2fb50*/  MOV R3, 0x0 ;  /* 0x0000000000037802 */ /* 0x000fc80000000f00 */
[----:B------:R-:W-:Y:S05]  /*2fb60*/  RET.REL.NODEC R2 `(_ZN5flash16flash_fwd_kernelI23Flash_fwd_kernel_traitsILi32ELi128ELi128ELi4ELb0ELb0EN7cutlass6half_tE19Flash_kernel_traitsILi32ELi128ELi128ELi4ES3_EELb1ELb0ELb1ELb0ELb0ELb0ELb0ELb1EEEvNS_16Flash_fwd_paramsE) ;  /* 0xfffffd0402247950 */ /* 0x000fea0003c3ffff */
.L_x_1059:
[----:B------:R-:W-:Y:S01]  /*2fb70*/  IMAD.MOV.U32 R0, RZ, RZ, 0x2 ;  /* 0x00000002ff007424 */ /* 0x000fe200078e00ff */
[----:B------:R-:W-:Y:S01]  /*2fb80*/  MOV R2, R15 ;  /* 0x0000000f00027202 */ /* 0x000fe20000000f00 */
[----:B------:R-:W-:Y:S01]  /*2fb90*/  IMAD.MOV.U32 R4, RZ, RZ, -0x1 ;  /* 0xffffffffff047424 */ /* 0x000fe200078e00ff */
[----:B------:R-:W-:-:S07]  /*2fba0*/  MOV R3, 0x1f ;  /* 0x0000001f00037802 */ /* 0x000fce0000000f00 */
[----:B--2--5:R-:W-:Y:S05]  /*2fbb0*/  WARPSYNC.COLLECTIVE R4, `(.L_x_1074) ;  /* 0x0000000004087348 */ /* 0x024fea0003c00000 */
[----:B------:R1:W3:Y:S02]  /*2fbc0*/  SHFL.BFLY P0, R0, R2, R0, R3 ;  /* 0x0c00000002007389 */ /* 0x0002e40000000003 */
[----:B-123-5:R-:W-:Y:S01]  /*2fbd0*/  ENDCOLLECTIVE ;  /* 0x000000000000791b */ /* 0x02efe20003800000 */
.L_x_1074:
[----:B------:R-:W-:Y:S02]  /*2fbe0*/  MOV R8, R0 ;  /* 0x0000000000087202 */ /* 0x000fe40000000f00 */
[----:B------:R-:W-:-:S03]  /*2fbf0*/  MOV R0, 0x1 ;  /* 0x0000000100007802 */ /* 0x000fc60000000f00 */
[----:B------:R-:W-:-:S04]  /*2fc00*/  FADD.FTZ R8, R8, R15 ;  /* 0x0000000f08087221 */ /* 0x000fc80000010000 */
[----:B------:R-:W-:-:S07]  /*2fc10*/  IMAD.MOV.U32 R2, RZ, RZ, R8 ;  /* 0x000000ffff027224 */ /* 0x000fce00078e0008 */
[----:B------:R-:W-:Y:S05]  /*2fc20*/  WARPSYNC.COLLECTIVE R4, `(.L_x_1075) ;  /* 0x0000000004087348 */ /* 0x000fea0003c00000 */
[----:B------:R1:W2:Y:S02]  /*2fc30*/  SHFL.BFLY P0, R0, R2, R0, R3 ;  /* 0x0c00000002007389 */ /* 0x0002a40000000003 */
[----:B-12---:R-:W-:Y:S01]  /*2fc40*/  ENDCOLLECTIVE ;  /* 0x000000000000791b */ /* 0x006fe20003800000 */
.L_x_1075:
[----:B------:R-:W-:Y:S01]  /*2fc50*/  IMAD.MOV.U32 R11, RZ, RZ, R0 ;  /* 0x000000ffff0b7224 */ /* 0x000fe200078e0000 */
[----:B------:R-:W-:Y:S02]  /*2fc60*/  MOV R0, 0x2 ;  /* 0x0000000200007802 */ /* 0x000fe40000000f00 */
[----:B------:R-:W-:Y:S01]  /*2fc70*/  MOV R2, R14 ;  /* 0x0000000e00027202 */ /* 0x000fe20000000f00 */
[----:B------:R-:W-:-:S07]  /*2fc80*/  FADD.FTZ R23, R8, R11 ;  /* 0x0000000b08177221 */ /* 0x000fce0000010000 */
[----:B------:R-:W-:Y:S05]  /*2fc90*/  WARPSYNC.COLLECTIVE R4, `(.L_x_1076) ;  /* 0x0000000004087348 */ /* 0x000fea0003c00000 */
[----:B------:R1:W2:Y:S02]  /*2fca0*/  SHFL.BFLY P0, R0, R2, R0, R3 ;  /* 0x0c00000002007389 */ /* 0x0002a40000000003 */
[----:B-12---:R-:W-:Y:S01]  /*2fcb0*/  ENDCOLLECTIVE ;  /* 0x000000000000791b */ /* 0x006fe20003800000 */
.L_x_1076:
[----:B------:R-:W-:Y:S01]  /*2fcc0*/  IMAD.MOV.U32 R7, RZ, RZ, R0 ;  /* 0x000000ffff077224 */ /* 0x000fe200078e0000 */
[----:B------:R-:W-:-:S03]  /*2fcd0*/  MOV R0, 0x1 ;  /* 0x0000000100007802 */ /* 0x000fc60000000f00 */
[----:B------:R-:W-:-:S05]  /*2fce0*/  FADD.FTZ R7, R7, R14 ;  /* 0x0000000e07077221 */ /* 0x000fca0000010000 */
[----:B------:R-:W-:-:S07]  /*2fcf0*/  MOV R2, R7 ;  /* 0x0000000700027202 */ /* 0x000fce0000000f00 */
[----:B------:R-:W-:Y:S05]  /*2fd00*/  WARPSYNC.COLLECTIVE R4, `(.L_x_1077) ;  /* 0x0000000004087348 */ /* 0x000fea0003c00000 */
[----:B------:R1:W2:Y:S02]  /*2fd10*/  SHFL.BFLY P0, R0, R2, R0, R3 ;  /* 0x0c00000002007389 */ /* 0x0002a40000000003 */
[----:B-12---:R-:W-:Y:S01]  /*2fd20*/  ENDCOLLECTIVE ;  /* 0x000000000000791b */ /* 0x006fe20003800000 */
.L_x_1077:
[----:B------:R-:W-:Y:S01]  /*2fd30*/  IMAD.MOV.U32 R10, RZ, RZ, R0 ;  /* 0x000000ffff0a7224 */ /* 0x000fe200078e0000 */
[----:B------:R-:W-:Y:S02]  /*2fd40*/  MOV R0, 0x2 ;  /* 0x0000000200007802 */ /* 0x000fe40000000f00 */
[----:B------:R-:W-:Y:S01]  /*2fd50*/  MOV R2, R13 ;  /* 0x0000000d00027202 */ /* 0x000fe20000000f00 */
[----:B------:R-:W-:-:S07]  /*2fd60*/  FADD.FTZ R22, R7, R10 ;  /* 0x0000000a07167221 */ /* 0x000fce0000010000 */
[----:B------:R-:W-:Y:S05]  /*2fd70*/  WARPSYNC.COLLECTIVE R4, `(.L_x_1078) ;  /* 0x0000000004087348 */ /* 0x000fea0003c00000 */
[----:B------:R1:W2:Y:S02]  /*2fd80*/  SHFL.BFLY P0, R0, R2, R0, R3 ;  /* 0x0c00000002007389 */ /* 0x0002a40000000003 */
[----:B-12---:R-:W-:Y:S01]  /*2fd90*/  ENDCOLLECTIVE ;  /* 0x000000000000791b */ /* 0x006fe20003800000 */
.L_x_1078:
[----:B------:R-:W-:Y:S01]  /*2fda0*/  IMAD.MOV.U32 R6, RZ, RZ, R0 ;  /* 0x000000ffff067224 */ /* 0x000fe200078e0000 */
[----:B------:R-:W-:-:S03]  /*2fdb0*/  MOV R0, 0x1 ;  /* 0x0000000100007802 */ /* 0x000fc60000000f00 */
[----:B------:R-:W-:-:S05]  /*2fdc0*/  FADD.FTZ R6, R6, R13 ;  /* 0x0000000d06067221 */ /* 0x000fca0000010000 */
[----:B------:R-:W-:-:S07]  /*2fdd0*/  MOV R2, R6 ;  /* 0x0000000600027202 */ /* 0x000fce0000000f00 */
[----:B------:R-:W-:Y:S05]  /*2fde0*/  WARPSYNC.COLLECTIVE R4, `(.L_x_1079) ;  /* 0x0000000004087348 */ /* 0x000fea0003c00000 */
[----:B------:R1:W2:Y:S02]  /*2fdf0*/  SHFL.BFLY P0, R0, R2, R0, R3 ;  /* 0x0c00000002007389 */ /* 0x0002a40000000003 */
[----:B-12---:R-:W-:Y:S01]  /*2fe00*/  ENDCOLLECTIVE ;  /* 0x000000000000791b */ /* 0x006fe20003800000 */
.L_x_1079:
[----:B------:R-:W-:Y:S01]  /*2fe10*/  IMAD.MOV.U32 R9, RZ, RZ, R0 ;  /* 0x000000ffff097224 */ /* 0x000fe200078e0000 */
[----:B------:R-:W-:Y:S02]  /*2fe20*/  MOV R0, 0x2 ;  /* 0x0000000200007802 */ /* 0x000fe40000000f00 */
[----:B------:R-:W-:Y:S01]  /*2fe30*/  MOV R2, R12 ;  /* 0x0000000c00027202 */ /* 0x000fe20000000f00 */
[----:B------:R-:W-:-:S07]  /*2fe40*/  FADD.FTZ R21, R6, R9 ;  /* 0x0000000906157221 */ /* 0x000fce0000010000 */
[----:B------:R-:W-:Y:S05]  /*2fe50*/  WARPSYNC.COLLECTIVE R4, `(.L_x_1080) ;  /* 0x0000000004087348 */ /* 0x000fea0003c00000 */
[----:B------:R1:W2:Y:S02]  /*2fe60*/  SHFL.BFLY P0, R0, R2, R0, R3 ;  /* 0x0c00000002007389 */ /* 0x0002a40000000003 */
[----:B-12---:R-:W-:Y:S01]  /*2fe70*/  ENDCOLLECTIVE ;  /* 0x000000000000791b */ /* 0x006fe20003800000 */
.L_x_1080:
[----:B------:R-:W-:Y:S01]  /*2fe80*/  IMAD.MOV.U32 R2, RZ, RZ, R0 ;  /* 0x000000ffff027224 */ /* 0x000fe200078e0000 */
[----:B------:R-:W-:-:S03]  /*2fe90*/  MOV R0, 0x1 ;  /* 0x0000000100007802 */ /* 0x000fc60000000f00 */
[----:B------:R-:W-:-:S07]  /*2fea0*/  FADD.FTZ R2, R2, R12 ;  /* 0x0000000c02027221 */ /* 0x000fce0000010000 */
[----:B------:R-:W-:Y:S05]  /*2feb0*/  WARPSYNC.COLLECTIVE R4, `(.L_x_1081) ;  /* 0x0000000004087348 */ /* 0x000fea0003c00000 */
[----:B------:R1:W2:Y:S02]  /*2fec0*/  SHFL.BFLY P0, R0, R2, R0, R3 ;  /* 0x0c00000002007389 */ /* 0x0002a40000000003 */
[----:B-12---:R-:W-:Y:S01]  /*2fed0*/  ENDCOLLECTIVE ;  /* 0x000000000000791b */ /* 0x006fe20003800000 */
.L_x_1081:
[----:B------:R-:W-:Y:S01]  /*2fee0*/  MOV R4, R0 ;  /* 0x0000000000047202 */ /* 0x000fe20000000f00 */
[----:B------:R-:W-:Y:S06]  /*2fef0*/  BRA `(.L_x_1082) ;  /* 0xffffffe800107947 */ /* 0x000fec000383ffff */
.L_x_1083:
        /* <DEDUP_REMOVED lines=16> */
.L_x_1302:


//--------------------- .text._ZN5flash16flash_fwd_kernelI23Flash_fwd_kernel_traitsILi32ELi128ELi128ELi4ELb0ELb0EN7cutlass6half_tE19Flash_kernel_traitsILi32ELi128ELi128ELi4ES3_EELb0ELb0ELb1ELb0ELb0ELb0ELb1ELb0EEEvNS_16Flash_fwd_paramsE --------------------------
	.section	.text._ZN5flash16flash_fwd_kernelI23Flash_fwd_kernel_traitsILi32ELi128ELi128ELi4ELb0ELb0EN7cutlass6half_tE19Flash_kernel_traitsILi32ELi128ELi128ELi4ES3_EELb0ELb0ELb1ELb0ELb0ELb0ELb1ELb0EEEvNS_16Flash_fwd_paramsE,"ax",@progbits
	.align	128
        .global         _ZN5flash16flash_fwd_kernelI23Flash_fwd_kernel_traitsILi32ELi128ELi128ELi4ELb0ELb0EN7cutlass6half_tE19Flash_kernel_traitsILi32ELi128ELi128ELi4ES3_EELb0ELb0ELb1ELb0ELb0ELb0ELb1ELb0EEEvNS_16Flash_fwd_paramsE
        .type           _ZN5flash16flash_fwd_kernelI23Flash_fwd_kernel_traitsILi32ELi128ELi128ELi4ELb0ELb0EN7cutlass6half_tE19Flash_kernel_traitsILi32ELi128ELi128ELi4ES3_EELb0ELb0ELb1ELb0ELb0ELb0ELb1ELb0EEEvNS_16Flash_fwd_paramsE,@function
        .size           _ZN5flash16flash_fwd_kernelI23Flash_fwd_kernel_traitsILi32ELi128ELi128ELi4ELb0ELb0EN7cutlass6half_tE19Flash_kernel_traitsILi32ELi128ELi128ELi4ES3_EELb0ELb0ELb1ELb0ELb0ELb0ELb1ELb0EEEvNS_16Flash_fwd_paramsE,(.L_x_1326 - _ZN5flash16flash_fwd_kernelI23Flash_fwd_kernel_traitsILi32ELi128ELi128ELi4ELb0ELb0EN7cutlass6half_tE19Flash_kernel_traitsILi32ELi128ELi128ELi4ES3_EELb0ELb0ELb1ELb0ELb0ELb0ELb1ELb0EEEvNS_16Flash_fwd_paramsE)
        .other          _ZN5flash16flash_fwd_kernelI23Flash_fwd_kernel_traitsILi32ELi128ELi128ELi4ELb0ELb0EN7cutlass6half_tE19Flash_kernel_traitsILi32ELi128ELi128ELi4ES3_EELb0ELb0ELb1ELb0ELb0ELb0ELb1ELb0EEEvNS_16Flash_fwd_paramsE,@"STO_CUDA_ENTRY STV_DEFAULT"
_ZN5flash16flash_fwd_kernelI23Flash_fwd_kernel_traitsILi32ELi128ELi128ELi4ELb0ELb0EN7cutlass6half_tE19Flash_kernel_traitsILi32ELi128ELi128ELi4ES3_EELb0ELb0ELb1ELb0ELb0ELb0ELb1ELb0EEEvNS_16Flash_fwd_paramsE:
.text._ZN5flash16flash_fwd_kernelI23Flash_fwd_kernel_traitsILi32ELi128ELi128ELi4ELb0ELb0EN7cutlass6half_tE19Flash_kernel_traitsILi32ELi128ELi128ELi4ES3_EELb0ELb0ELb1ELb0ELb0ELb0ELb1ELb0EEEvNS_16Flash_fwd_paramsE:
        /* <DEDUP_REMOVED lines=55> */
.L_x_1084:
[----:B------:R-:W-:-:S05]  /*0370*/  ULDC UR6, c[0x0][0x2c8] ;  /* 0x0000b20000067ab9 */ /* 0x000fca0000000800 */
.L_x_1085:
        /* <DEDUP_REMOVED lines=134> */
.L_x_1088:
[----:B------:R-:W-:Y:S05]  /*0be0*/  BSYNC B0 ;  /* 0x0000000000007941 */ /* 0x000fea0003800000 */
.L_x_1087:
        /* <DEDUP_REMOVED lines=17> */
.L_x_1090:
[----:B------:R-:W-:Y:S05]  /*0d00*/  BSYNC B0 ;  /* 0x0000000000007941 */ /* 0x000fea0003800000 */
.L_x_1089:
        /* <DEDUP_REMOVED lines=15> */
.L_x_1092:
[----:B------:R-:W-:Y:S05]  /*0e00*/  BSYNC B0 ;  /* 0x0000000000007941 */ /* 0x000fea0003800000 */
.L_x_1091:
        /* <DEDUP_REMOVED lines=14> */
.L_x_1094:
[----:B------:R-:W-:Y:S05]  /*0ef0*/  BSYNC B0 ;  /* 0x0000000000007941 */ /* 0x000fea0003800000 */
.L_x_1093:
        /* <DEDUP_REMOVED lines=10> */
.L_x_1096:
[----:B------:R-:W-:Y:S05]  /*0fa0*/  BSYNC B0 ;  /* 0x0000000000007941 */ /* 0x000fea0003800000 */
.L_x_1095:
        /* <DEDUP_REMOVED lines=10> */
.L_x_1098:
[----:B------:R-:W-:Y:S05]  /*1050*/  BSYNC B0 ;  /* 0x0000000000007941 */ /* 0x000fea0003800000 */
.L_x_1097:
        /* <DEDUP_REMOVED lines=10> */
.L_x_1100:
[----:B------:R-:W-:Y:S05]  /*1100*/  BSYNC B0 ;  /* 0x0000000000007941 */ /* 0x000fea0003800000 */
.L_x_1099:
        /* <DEDUP_REMOVED lines=10> */
.L_x_1086:
        /* <DEDUP_REMOVED lines=72> */
.L_x_1101:
        /* <DEDUP_REMOVED lines=26> */
.L_x_1102:
        /* <DEDUP_REMOVED lines=51> */
.L_x_1104:
[----:B------:R-:W-:Y:S05]  /*1b00*/  BSYNC B0 ;  /* 0x0000000000007941 */ /* 0x000fea0003800000 */
.L_x_1103:
        /* <DEDUP_REMOVED lines=22> */
.L_x_1106:
[----:B------:R-:W-:Y:S05]  /*1c70*/  BSYNC B0 ;  /* 0x0000000000007941 */ /* 0x000fea0003800000 */
.L_x_1105:
        /* <DEDUP_REMOVED lines=22> */
.L_x_1108:
[----:B------:R-:W-:Y:S05]  /*1de0*/  BSYNC B0 ;  /* 0x0000000000007941 */ /* 0x000fea0003800000 */
.L_x_1107:
        /* <DEDUP_REMOVED lines=21> */
.L_x_1110:
[----:B------:R-:W-:Y:S05]  /*1f40*/  BSYNC B0 ;  /* 0x0000000000007941 */ /* 0x000fea0003800000 */
.L_x_1109:
[C---:B------:R-:W-:Y:S01]  /*1f50*/  IMAD R0, R3.reuse, UR10, RZ ;  /* 0x0000000a03007c24 */ /* 0x040fe2000f8e02ff */
        /* <DEDUP_REMOVED lines=24> */
[C---:B------:R-:W-:Y:S01]  /*20e0*/  IMAD R8, R14.reuse, UR7, R0 ;  /* 0x000000070e087c24 */ /* 0x040fe2000f8e0200 */
[----:B------:R-:W-:Y:S01]  /*20f0*/  ULDC.64 UR6, c[0x0][0x268] ;  /* 0x00009a0000067ab9 */ /* 0x000fe20000000a00 */
[----:B------:R-:W-:Y:S01]  /*2100*/  MOV R178, R22 ;  /* 0x0000001600b27202 */ /* 0x000fe20000000f00 */
[----:B------:R-:W-:Y:S01]  /*2110*/  IMAD.WIDE.U32 R20, R14, UR6, R6 ;  /* 0x000000060e147c25 */ /* 0x000fe2000f8e0006 */
[----:B------:R1:W-:Y:S01]  /*2120*/  STL.64 [R1+0x40], R22 ;  /* 0x0000401601007387 */ /* 0x0003e20000100a00 */
[----:B------:R-:W-:Y:S01]  /*2130*/  IADD3 R179, R23, R8, RZ ;  /* 0x0000000817b37210 */ /* 0x000fe20007ffe0ff */
[----:B------:R-:W-:Y:S01]  /*2140*/  UIMAD UR27, UR31, UR26, UR27 ;  /* 0x0000001a1f1b72a4 */ /* 0x000fe2000f8e021b */
[----:B------:R-:W-:Y:S01]  /*2150*/  LOP3.LUT R0, R9, 0xfffffff0, RZ, 0xc0, !PT ;  /* 0xfffffff009007812 */ /* 0x000fe200078ec0ff */
[----:B------:R-:W-:Y:S01]  /*2160*/  IMAD.U32 R2, RZ, RZ, UR17 ;  /* 0x00000011ff027e24 */ /* 0x000fe2000f8e00ff */
[----:B------:R-:W-:Y:S01]  /*2170*/  ISETP.GE.AND P5, PT, R16, UR16, PT ;  /* 0x0000001010007c0c */ /* 0x000fe2000bfa6270 */
[----:B------:R1:W-:Y:S01]  /*2180*/  STL.64 [R1+0x38], R178 ;  /* 0x000038b201007387 */ /* 0x0003e20000100a00 */
[----:B------:R-:W-:-:S02]  /*2190*/  IMAD.IADD R11, R90, 0x1, -R11 ;  /* 0x000000015a0b7824 */ /* 0x000fc400078e0a0b */
[----:B--2-4-:R-:W-:Y:S01]  /*21a0*/  IMAD.IADD R12, R90, 0x1, -R0 ;  /* 0x000000015a0c7824 */ /* 0x014fe200078e0a00 */
[----:B------:R1:W-:Y:S01]  /*21b0*/  STL.64 [R1+0x48], R20 ;  /* 0x0000481401007387 */ /* 0x0003e20000100a00 */
[----:B------:R-:W-:Y:S01]  /*21c0*/  IMAD R0, R3, UR6, RZ ;  /* 0x0000000603007c24 */ /* 0x000fe2000f8e02ff */
[----:B------:R-:W-:Y:S01]  /*21d0*/  LEA.HI R4, R11, R11, RZ, 0x1 ;  /* 0x0000000b0b047211 */ /* 0x000fe200078f08ff */
[----:B------:R-:W-:Y:S01]  /*21e0*/  IMAD.WIDE.U32 R2, R2, UR26, R178 ;  /* 0x0000001a02027c25 */ /* 0x000fe2000f8e00b2 */
[----:B------:R-:W-:-:S03]  /*21f0*/  LEA.HI R13, R12, R12, RZ, 0x1 ;  /* 0x0000000c0c0d7211 */ /* 0x000fc600078f08ff */
[----:B------:R-:W-:Y:S02]  /*2200*/  IMAD R17, R14, UR7, R0 ;  /* 0x000000070e117c24 */ /* 0x000fe4000f8e0200 */
[----:B------:R-:W-:Y:S01]  /*2210*/  VIADD R5, R3, UR27 ;  /* 0x0000001b03057c36 */ /* 0x000fe20008000000 */
        /* <DEDUP_REMOVED lines=14> */
.L_x_1112:
[----:B------:R-:W-:Y:S05]  /*2300*/  BSYNC B0 ;  /* 0x0000000000007941 */ /* 0x000fea0003800000 */
.L_x_1111:
[----:B------:R-:W-:Y:S01]  /*2310*/  ISETP.GE.AND P1, PT, R16, UR16, PT ;  /* 0x0000001010007c0c */ /* 0x000fe2000bf26270 */
[----:B------:R-:W-:Y:S01]  /*2320*/  IMAD.SHL.U32 R15, R18, 0x8, RZ ;  /* 0x00000008120f7824 */ /* 0x000fe200078e00ff */
[----:B------:R-:W-:Y:S01]  /*2330*/  SHF.R.S32.HI R16, RZ, 0x1, R4 ;  /* 0x00000001ff107819 */ /* 0x000fe20000011404 */
[----:B------:R-:W-:Y:S01]  /*2340*/  USHF.L.U64.HI UR27, UR10, 0x5, UR11 ;  /* 0x000000050a1b7899 */ /* 0x000fe2000801020b */
[----:B------:R-:W-:Y:S01]  /*2350*/  SHF.R.S32.HI R14, RZ, 0x4, R9 ;  /* 0x00000004ff0e7819 */ /* 0x000fe20000011409 */
[----:B------:R-:W-:Y:S01]  /*2360*/  USHF.L.U32 UR28, UR10, 0x5, URZ ;  /* 0x000000050a1c7899 */ /* 0x000fe2000800063f */
[--C-:B----4-:R-:W-:Y:S01]  /*2370*/  SHF.R.S32.HI R6, RZ, 0x1, R13.reuse ;  /* 0x00000001ff067819 */ /* 0x110fe2000001140d */
[----:B------:R-:W-:Y:S01]  /*2380*/  IMAD.SHL.U32 R0, R16, 0x40, RZ ;  /* 0x0000004010007824 */ /* 0x000fe200078e00ff */
[----:B------:R-:W-:Y:S01]  /*2390*/  SHF.R.S32.HI R7, RZ, 0x1f, R13 ;  /* 0x0000001fff077819 */ /* 0x000fe2000001140d */
[----:B------:R-:W-:Y:S01]  /*23a0*/  BSSY B0, `(.L_x_1113) ;  /* 0x000001c000007945 */ /* 0x000fe20003800000 */
[----:B------:R-:W-:-:S02]  /*23b0*/  LEA.HI R10, R9, R14, RZ, 0x1 ;  /* 0x0000000e090a7211 */ /* 0x000fc400078f08ff */
[----:B------:R-:W-:Y:S02]  /*23c0*/  LEA.HI R7, R7, R6, RZ, 0x2 ;  /* 0x0000000607077211 */ /* 0x000fe400078f10ff */
[----:B------:R-:W-:Y:S02]  /*23d0*/  LOP3.LUT R0, R0, 0xc0, RZ, 0xc0, !PT ;  /* 0x000000c000007812 */ /* 0x000fe400078ec0ff */
[----:B------:R-:W-:Y:S02]  /*23e0*/  LOP3.LUT R10, R10, 0xfffffffe, RZ, 0xc0, !PT ;  /* 0xfffffffe0a0a7812 */ /* 0x000fe400078ec0ff */
[----:B------:R-:W-:Y:S02]  /*23f0*/  LOP3.LUT R9, R4, 0x7fffffe, RZ, 0xc0, !PT ;  /* 0x07fffffe04097812 */ /* 0x000fe400078ec0ff */
[----:B------:R-:W-:Y:S01]  /*2400*/  LOP3.LUT R8, R7, 0xfffffffc, RZ, 0xc0, !PT ;  /* 0xfffffffc07087812 */ /* 0x000fe200078ec0ff */
[----:B------:R-:W-:Y:S01]  /*2410*/  IMAD.IADD R10, R14, 0x1, -R10 ;  /* 0x000000010e0a7824 */ /* 0x000fe200078e0a0a */
[----:B------:R-:W-:Y:S01]  /*2420*/  LOP3.LUT R7, R0, 0x8, R15, 0xf8, !PT ;  /* 0x0000000800077812 */ /* 0x000fe200078ef80f */
[----:B------:R-:W-:Y:S01]  /*2430*/  IMAD.IADD R9, R11, 0x1, -R9 ;  /* 0x000000010b097824 */ /* 0x000fe200078e0a09 */
[----:B------:R-:W-:Y:S01]  /*2440*/  SHF.R.U32.HI R0, RZ, 0x3, R0 ;  /* 0x00000003ff007819 */ /* 0x000fe20000011600 */
[----:B------:R-:W-:Y:S01]  /*2450*/  IMAD.IADD R14, R6, 0x1, -R8 ;  /* 0x00000001060e7824 */ /* 0x000fe200078e0a08 */
[----:B------:R-:W-:-:S02]  /*2460*/  SHF.R.S32.HI R11, RZ, 0x1f, R12 ;  /* 0x0000001fff0b7819 */ /* 0x000fc4000001140c */
[----:B------:R-:W-:Y:S01]  /*2470*/  LOP3.LUT R8, R7, R0, RZ, 0x3c, !PT ;  /* 0x0000000007087212 */ /* 0x000fe200078e3cff */
        /* <DEDUP_REMOVED lines=14> */
.L_x_1114:
[----:B------:R-:W-:Y:S05]  /*2560*/  BSYNC B0 ;  /* 0x0000000000007941 */ /* 0x000fea0003800000 */
.L_x_1113:
        /* <DEDUP_REMOVED lines=18> */
.L_x_1116:
[----:B------:R-:W-:Y:S05]  /*2690*/  BSYNC B0 ;  /* 0x0000000000007941 */ /* 0x000fea0003800000 */
.L_x_1115:
        /* <DEDUP_REMOVED lines=18> */
.L_x_1118:
[----:B------:R-:W-:Y:S05]  /*27c0*/  BSYNC B0 ;  /* 0x0000000000007941 */ /* 0x000fea0003800000 */
.L_x_1117:
        /* <DEDUP_REMOVED lines=22> */
[----:B------:R-:W-:Y:S01]  /*2930*/  IMAD R6, R10, 0x8, R9 ;  /* 0x000000080a067824 */ /* 0x000fe200078e0209 */
        /* <DEDUP_REMOVED lines=24> */
.L_x_1120:
[----:B------:R-:W-:Y:S05]  /*2ac0*/  BSYNC B0 ;  /* 0x0000000000007941 */ /* 0x000fea0003800000 */
.L_x_1119:
        /* <DEDUP_REMOVED lines=19> */
.L_x_1122:
[----:B------:R-:W-:Y:S05]  /*2c00*/  BSYNC B0 ;  /* 0x0000000000007941 */ /* 0x000fea0003800000 */
.L_x_1121:
        /* <DEDUP_REMOVED lines=19> */
.L_x_1124:
[----:B------:R-:W-:Y:S05]  /*2d40*/  BSYNC B0 ;  /* 0x0000000000007941 */ /* 0x000fea0003800000 */
.L_x_1123:
        /* <DEDUP_REMOVED lines=23> */
.L_x_1126:
[----:B------:R-:W-:Y:S05]  /*2ec0*/  BSYNC B0 ;  /* 0x0000000000007941 */ /* 0x000fea0003800000 */
.L_x_1125:
[----:B------:R-:W-:Y:S01]  /*2ed0*/  LDSM.16.M88.4 R20, [R135+0x2000] ;  /* 0x002000008714783b */ /* 0x000fe20000000200 */
[----:B------:R-:W-:Y:S01]  /*2ee0*/  LOP3.LUT P0, RZ, R16, 0x2, RZ, 0xc0, !PT ;  /* 0x0000000210ff7812 */ /* 0x000fe2000780c0ff */
[----:B------:R-:W-:Y:S01]  /*2ef0*/  IMAD.MOV.U32 R0, RZ, RZ, 0x10 ;  /* 0x00000010ff007424 */ /* 0x000fe200078e00ff */
[----:B------:R-:W-:Y:S01]  /*2f00*/  LOP3.LUT P1, RZ, R14, 0x2, RZ, 0xc0, !PT ;  /* 0x000000020eff7812 */ /* 0x000fe2000782c0ff */
[----:B-1----:R-:W1:Y:S01]  /*2f10*/  LDSM.16.M88.4 R4, [R186+0x1000] ;  /* 0x00100000ba04783b */ /* 0x002e620000000200 */
[C---:B------:R-:W-:Y:S01]  /*2f20*/  VIADD R2, R135.reuse, 0x2000 ;  /* 0x0000200087027836 */ /* 0x040fe20000000000 */
[----:B------:R-:W-:Y:S01]  /*2f30*/  ULDC UR16, c[0x0][0x39c] ;  /* 0x0000e70000107ab9 */ /* 0x000fe20000000800 */
[----:B------:R-:W-:Y:S01]  /*2f40*/  SEL R0, R0, 0xfffffff0, !P1 ;  /* 0xfffffff000007807 */ /* 0x000fe20004800000 */
[----:B------:R-:W5:Y:S01]  /*2f50*/  LDSM.16.M88.4 R8, [R186] ;  /* 0x00000000ba08783b */ /* 0x000f620000000200 */
[----:B------:R-:W-:Y:S01]  /*2f60*/  VIADD R188, R135, 0x2020 ;  /* 0x0000202087bc7836 */ /* 0x000fe20000000000 */
[----:B------:R-:W-:-:S02]  /*2f70*/  UISETP.GT.AND UP0, UPT, UR17, UR12, UPT ;  /* 0x0000000c1100728c */ /* 0x000fc4000bf04270 */
[----:B------:R-:W-:Y:S01]  /*2f80*/  IMAD R187, R0, 0x2, R186 ;  /* 0x0000000200bb7824 */ /* 0x000fe200078e02ba */
[----:B------:R-:W0:Y:S01]  /*2f90*/  LDGDEPBAR ;  /* 0x00000000000079af */ /* 0x000e220000000000 */
[----:B------:R-:W-:-:S03]  /*2fa0*/  @P0 VIADD R188, R2, 0xffffffe0 ;  /* 0xffffffe002bc0836 */ /* 0x000fc60000000000 */
[----:B------:R-:W-:Y:S01]  /*2fb0*/  LDSM.16.M88.4 R12, [R187+0x1000] ;  /* 0x00100000bb0c783b */ /* 0x000fe20000000200 */
[C---:B------:R-:W-:Y:S02]  /*2fc0*/  VIADD R195, R188.reuse, 0x400 ;  /* 0x00000400bcc37836 */ /* 0x040fe40000000000 */
[C---:B------:R-:W-:Y:S01]  /*2fd0*/  VIADD R194, R188.reuse, 0x800 ;  /* 0x00000800bcc27836 */ /* 0x040fe20000000000 */
[----:B------:R-:W2:Y:S01]  /*2fe0*/  LDSM.16.M88.4 R24, [R188] ;  /* 0x00000000bc18783b */ /* 0x000ea20000000200 */
[C---:B------:R-:W-:Y:S02]  /*2ff0*/  VIADD R193, R188.reuse, 0xc00 ;  /* 0x00000c00bcc17836 */ /* 0x040fe40000000000 */
[C---:B------:R-:W-:Y:S01]  /*3000*/  VIADD R192, R188.reuse, 0x1000 ;  /* 0x00001000bcc07836 */ /* 0x040fe20000000000 */
[----:B------:R-:W3:Y:S01]  /*3010*/  LDSM.16.M88.4 R16, [R187] ;  /* 0x00000000bb10783b */ /* 0x000ee20000000200 */
[C---:B------:R-:W-:Y:S02]  /*3020*/  VIADD R191, R188.reuse, 0x1400 ;  /* 0x00001400bcbf7836 */ /* 0x040fe40000000000 */
[----:B------:R-:W-:-:S02]  /*3030*/  VIADD R190, R188, 0x1800 ;  /* 0x00001800bcbe7836 */ /* 0x000fc40000000000 */
[----:B------:R-:W-:Y:S01]  /*3040*/  VIADD R189, R188, 0x1c00 ;  /* 0x00001c00bcbd7836 */ /* 0x000fe20000000000 */
[-C--:B-1----:R-:W-:Y:S06]  /*3050*/  HMMA.16816.F32 R28, R4, R20.reuse, RZ ;  /* 0x00000014041c723c */ /* 0x082fec00000018ff */
[----:B-----5:R-:W-:Y:S06]  /*3060*/  HMMA.16816.F32 R32, R8, R20, RZ ;  /* 0x000000140820723c */ /* 0x020fec00000018ff */
[----:B------:R-:W-:-:S12]  /*3070*/  HMMA.16816.F32 R36, R4, R22, RZ ;  /* 0x000000160424723c */ /* 0x000fd800000018ff */
[-C--:B--2---:R-:W-:Y:S06]  /*3080*/  HMMA.16816.F32 R44, R12, R24.reuse, R28 ;  /* 0x000000180c2c723c */ /* 0x084fec000000181c */
[----:B---3--:R-:W-:Y:S01]  /*3090*/  HMMA.16816.F32 R40, R16, R24, R32 ;  /* 0x000000181028723c */ /* 0x008fe20000001820 */
[----:B------:R-:W1:Y:S05]  /*30a0*/  LDSM.16.M88.4 R32, [R135+0x2400] ;  /* 0x002400008720783b */ /* 0x000e6a0000000200 */
[----:B------:R-:W-:Y:S01]  /*30b0*/  HMMA.16816.F32 R28, R8, R22, RZ ;  /* 0x00000016081c723c */ /* 0x000fe200000018ff */
[----:B------:R-:W2:Y:S11]  /*30c0*/  LDSM.16.M88.4 R20, [R188+0x400] ;  /* 0x00040000bc14783b */ /* 0x000eb60000000200 */
[----:B------:R-:W-:Y:S01]  /*30d0*/  FMUL.FTZ R44, R44, UR16 ;  /* 0x000000102c2c7c20 */ /* 0x000fe20008410000 */
[----:B------:R-:W-:Y:S01]  /*30e0*/  FMUL.FTZ R45, R45, UR16 ;  /* 0x000000102d2d7c20 */ /* 0x000fe20008410000 */
[----:B------:R-:W-:Y:S01]  /*30f0*/  FMUL.FTZ R46, R46, UR16 ;  /* 0x000000102e2e7c20 */ /* 0x000fe20008410000 */
[----:B------:R-:W-:Y:S01]  /*3100*/  FMUL.FTZ R47, R47, UR16 ;  /* 0x000000102f2f7c20 */ /* 0x000fe20008410000 */
[----:B------:R-:W-:Y:S02]  /*3110*/  MUFU.TANH R139, R44 ;  /* 0x0000002c008b7308 */ /* 0x000fe40000002400 */
[----:B------:R-:W-:Y:S01]  /*3120*/  FMUL.FTZ R40, R40, UR16 ;  /* 0x0000001028287c20 */ /* 0x000fe20008410000 */
[----:B------:R-:W-:Y:S01]  /*3130*/  FMUL.FTZ R41, R41, UR16 ;  /* 0x0000001029297c20 */ /* 0x000fe20008410000 */
[----:B------:R-:W-:Y:S01]  /*3140*/  FMUL.FTZ R42, R42, UR16 ;  /* 0x000000102a2a7c20 */ /* 0x000fe20008410000 */
[----:B------:R-:W-:-:S03]  /*3150*/  FMUL.FTZ R43, R43, UR16 ;  /* 0x000000102b2b7c20 */ /* 0x000fc60008410000 */
[-C--:B------:R-:W-:Y:S01]  /*3160*/  HMMA.16816.F32 R48, R16, R26.reuse, R28 ;  /* 0x0000001a1030723c */ /* 0x080fe2000000181c */
[----:B------:R-:W-:Y:S05]  /*3170*/  MUFU.TANH R136, R40 ;  /* 0x0000002800887308 */ /* 0x000fea0000002400 */
[----:B------:R-:W-:Y:S03]  /*3180*/  HMMA.16816.F32 R28, R12, R26, R36 ;  /* 0x0000001a0c1c723c */ /* 0x000fe60000001824 */
[----:B------:R-:W3:Y:S03]  /*3190*/  MUFU.TANH R91, R41 ;  /* 0x00000029005b7308 */ /* 0x000ee60000002400 */
[-C--:B-1----:R-:W-:Y:S05]  /*31a0*/  HMMA.16816.F32 R36, R8, R32.reuse, RZ ;  /* 0x000000200824723c */ /* 0x082fea00000018ff */
[----:B------:R-:W-:Y:S01]  /*31b0*/  MUFU.TANH R107, R42 ;  /* 0x0000002a006b7308 */ /* 0x000fe20000002400 */
[----:B------:R-:W-:Y:S06]  /*31c0*/  HMMA.16816.F32 R24, R4, R32, RZ ;  /* 0x000000200418723c */ /* 0x000fec00000018ff */
[----:B------:R-:W-:Y:S01]  /*31d0*/  FMUL.FTZ R48, R48, UR16 ;  /* 0x0000001030307c20 */ /* 0x000fe20008410000 */
[----:B------:R2:W-:Y:S01]  /*31e0*/  MUFU.TANH R112, R43 ;  /* 0x0000002b00707308 */ /* 0x0005e20000002400 */
[----:B------:R-:W-:Y:S01]  /*31f0*/  FMUL.FTZ R50, R50, UR16 ;  /* 0x0000001032327c20 */ /* 0x000fe20008410000 */
[----:B------:R-:W-:Y:S01]  /*3200*/  FMUL.FTZ R49, R49, UR16 ;  /* 0x0000001031317c20 */ /* 0x000fe20008410000 */
[----:B------:R-:W-:-:S02]  /*3210*/  FMUL.FTZ R51, R51, UR16 ;  /* 0x0000001033337c20 */ /* 0x000fc40008410000 */
[----:B------:R-:W-:Y:S01]  /*3220*/  FMUL.FTZ R28, R28, UR16 ;  /* 0x000000101c1c7c20 */ /* 0x000fe20008410000 */
[----:B------:R-:W-:Y:S01]  /*3230*/  FMUL.FTZ R30, R30, UR16 ;  /* 0x000000101e1e7c20 */ /* 0x000fe20008410000 */
[----:B------:R-:W-:Y:S01]  /*3240*/  FMUL.FTZ R29, R29, UR16 ;  /* 0x000000101d1d7c20 */ /* 0x000fe20008410000 */
[----:B------:R-:W-:Y:S01]  /*3250*/  FMUL.FTZ R31, R31, UR16 ;  /* 0x000000101f1f7c20 */ /* 0x000fe20008410000 */
[----:B------:R-:W-:Y:S08]  /*3260*/  MUFU.TANH R142, R28 ;  /* 0x0000001c008e7308 */ /* 0x000ff00000002400 */
[----:B------:R-:W-:Y:S01]  /*3270*/  MUFU.TANH R159, R30 ;  /* 0x0000001e009f7308 */ /* 0x000fe20000002400 */
[----:B--2---:R-:W-:Y:S06]  /*3280*/  HMMA.16816.F32 R40, R16, R20, R36 ;  /* 0x000000141028723c */ /* 0x004fec0000001824 */
[----:B------:R-:W-:Y:S01]  /*3290*/  HMMA.16816.F32 R36, R4, R34, RZ ;  /* 0x000000220424723c */ /* 0x000fe200000018ff */
        /* <DEDUP_REMOVED lines=8> */
[----:B-1----:R-:W1:Y:S07]  /*3320*/  LDSM.16.M88.4 R28, [R135+0x2800] ;  /* 0x00280000871c783b */ /* 0x002e6e0000000200 */
[----:B------:R-:W-:Y:S08]  /*3330*/  MUFU.TANH R105, R49 ;  /* 0x0000003100697308 */ /* 0x000ff00000002400 */
[----:B------:R2:W-:Y:S08]  /*3340*/  MUFU.TANH R134, R51 ;  /* 0x0000003300867308 */ /* 0x0005f00000002400 */
[----:B------:R-:W5:Y:S08]  /*3350*/  MUFU.TANH R138, R45 ;  /* 0x0000002d008a7308 */ /* 0x000f700000002400 */
[----:B------:R-:W-:Y:S01]  /*3360*/  MUFU.TANH R152, R46 ;  /* 0x0000002e00987308 */ /* 0x000fe20000002400 */
[----:B--2---:R-:W-:Y:S06]  /*3370*/  HMMA.16816.F32 R48, R12, R20, R24 ;  /* 0x000000140c30723c */ /* 0x004fec0000001818 */
[----:B------:R-:W-:Y:S01]  /*3380*/  HMMA.16816.F32 R24, R8, R34, RZ ;  /* 0x000000220818723c */ /* 0x000fe200000018ff */
[----:B------:R-:W2:Y:S01]  /*3390*/  LDSM.16.M88.4 R32, [R188+0x800] ;  /* 0x00080000bc20783b */ /* 0x000ea20000000200 */
[----:B------:R4:W5:Y:S08]  /*33a0*/  MUFU.TANH R155, R47 ;  /* 0x0000002f009b7308 */ /* 0x0009700000002400 */
[----:B------:R-:W5:Y:S08]  /*33b0*/  MUFU.TANH R132, R40 ;  /* 0x0000002800847308 */ /* 0x000f700000002400 */
[----:B------:R-:W5:Y:S01]  /*33c0*/  MUFU.TANH R113, R41 ;  /* 0x0000002900717308 */ /* 0x000f620000002400 */
[----:B----4-:R-:W-:Y:S01]  /*33d0*/  HMMA.16816.F32 R44, R12, R22, R36 ;  /* 0x000000160c2c723c */ /* 0x010fe20000001824 */
[----:B------:R-:W-:Y:S01]  /*33e0*/  FMUL.FTZ R48, R48, UR16 ;  /* 0x0000001030307c20 */ /* 0x000fe20008410000 */
[----:B------:R-:W-:Y:S01]  /*33f0*/  FMUL.FTZ R49, R49, UR16 ;  /* 0x0000001031317c20 */ /* 0x000fe20008410000 */
[----:B------:R-:W-:Y:S01]  /*3400*/  FMUL.FTZ R50, R50, UR16 ;  /* 0x0000001032327c20 */ /* 0x000fe20008410000 */
[----:B------:R-:W-:-:S02]  /*3410*/  FMUL.FTZ R51, R51, UR16 ;  /* 0x0000001033337c20 */ /* 0x000fc40008410000 */
[----:B-1----:R-:W-:Y:S01]  /*3420*/  HMMA.16816.F32 R36, R8, R28, RZ ;  /* 0x0000001c0824723c */ /* 0x002fe200000018ff */
[----:B------:R-:W1:Y:S08]  /*3430*/  MUFU.TANH R103, R42 ;  /* 0x0000002a00677308 */ /* 0x000e700000002400 */
[----:B------:R4:W-:Y:S08]  /*3440*/  MUFU.TANH R104, R43 ;  /* 0x0000002b00687308 */ /* 0x0009f00000002400 */
[----:B------:R-:W-:Y:S01]  /*3450*/  MUFU.TANH R137, R48 ;  /* 0x0000003000897308 */ /* 0x000fe20000002400 */
[----:B------:R-:W-:Y:S01]  /*3460*/  FMUL.FTZ R2, R45, UR16 ;  /* 0x000000102d027c20 */ /* 0x000fe20008410000 */
[----:B------:R-:W-:Y:S01]  /*3470*/  FMUL.FTZ R44, R44, UR16 ;  /* 0x000000102c2c7c20 */ /* 0x000fe20008410000 */
[----:B------:R-:W-:-:S05]  /*3480*/  FMUL.FTZ R46, R46, UR16 ;  /* 0x000000102e2e7c20 */ /* 0x000fca0008410000 */
[----:B------:R-:W1:Y:S01]  /*3490*/  MUFU.TANH R177, R49 ;  /* 0x0000003100b17308 */ /* 0x000e620000002400 */
[----:B----4-:R-:W-:Y:S01]  /*34a0*/  HMMA.16816.F32 R40, R16, R22, R24 ;  /* 0x000000161028723c */ /* 0x010fe20000001818 */
[----:B------:R-:W4:Y:S05]  /*34b0*/  LDSM.16.M88.4 R24, [R135+0x2c00] ;  /* 0x002c00008718783b */ /* 0x000f2a0000000200 */
[----:B------:R-:W-:Y:S01]  /*34c0*/  HMMA.16816.F32 R20, R4, R28, RZ ;  /* 0x0000001c0414723c */ /* 0x000fe200000018ff */
[----:B------:R-:W-:Y:S08]  /*34d0*/  MUFU.TANH R143, R50 ;  /* 0x00000032008f7308 */ /* 0x000ff00000002400 */
[----:B------:R-:W1:Y:S08]  /*34e0*/  MUFU.TANH R153, R51 ;  /* 0x0000003300997308 */ /* 0x000e700000002400 */
[----:B------:R3:W-:Y:S01]  /*34f0*/  MUFU.TANH R126, R2 ;  /* 0x00000002007e7308 */ /* 0x0007e20000002400 */
[----:B------:R-:W-:Y:S01]  /*3500*/  FMUL.FTZ R40, R40, UR16 ;  /* 0x0000001028287c20 */ /* 0x000fe20008410000 */
[----:B------:R-:W-:Y:S01]  /*3510*/  FMUL.FTZ R42, R42, UR16 ;  /* 0x000000102a2a7c20 */ /* 0x000fe20008410000 */
[----:B------:R-:W-:Y:S01]  /*3520*/  FMUL.FTZ R41, R41, UR16 ;  /* 0x0000001029297c20 */ /* 0x000fe20008410000 */
[----:B------:R-:W-:-:S03]  /*3530*/  FMUL.FTZ R43, R43, UR16 ;  /* 0x000000102b2b7c20 */ /* 0x000fc60008410000 */
[----:B--2---:R-:W-:Y:S01]  /*3540*/  HMMA.16816.F32 R64, R12, R32, R20 ;  /* 0x000000200c40723c */ /* 0x004fe20000001814 */
[----:B------:R-:W-:Y:S05]  /*3550*/  MUFU.TANH R133, R44 ;  /* 0x0000002c00857308 */ /* 0x000fea0000002400 */
[----:B------:R-:W-:Y:S03]  /*3560*/  HMMA.16816.F32 R20, R4, R30, RZ ;  /* 0x0000001e0414723c */ /* 0x000fe600000018ff */
[----:B------:R2:W-:Y:S01]  /*3570*/  MUFU.TANH R154, R46 ;  /* 0x0000002e009a7308 */ /* 0x0005e20000002400 */
[----:B---3--:R-:W-:-:S02]  /*3580*/  FMUL.FTZ R2, R47, UR16 ;  /* 0x000000102f027c20 */ /* 0x008fc40008410000 */
[----:B------:R-:W-:Y:S01]  /*3590*/  HMMA.16816.F32 R48, R16, R32, R36 ;  /* 0x000000201030723c */ /* 0x000fe20000001824 */
[----:B------:R-:W3:Y:S04]  /*35a0*/  LDSM.16.M88.4 R36, [R135+0x3000] ;  /* 0x003000008724783b */ /* 0x000ee80000000200 */
[----:B------:R-:W1:Y:S01]  /*35b0*/  MUFU.TANH R127, R40 ;  /* 0x00000028007f7308 */ /* 0x000e620000002400 */
[----:B----4-:R-:W-:Y:S06]  /*35c0*/  HMMA.16816.F32 R56, R4, R24, RZ ;  /* 0x000000180438723c */ /* 0x010fec00000018ff */
[----:B------:R-:W-:Y:S01]  /*35d0*/  FMUL.FTZ R64, R64, UR16 ;  /* 0x0000001040407c20 */ /* 0x000fe20008410000 */
[----:B------:R-:W4:Y:S01]  /*35e0*/  MUFU.TANH R102, R42 ;  /* 0x0000002a00667308 */ /* 0x000f220000002400 */
[----:B--2---:R-:W-:Y:S01]  /*35f0*/  HMMA.16816.F32 R44, R8, R30, RZ ;  /* 0x0000001e082c723c */ /* 0x004fe200000018ff */
[----:B------:R-:W-:Y:S01]  /*3600*/  FMUL.FTZ R65, R65, UR16 ;  /* 0x0000001041417c20 */ /* 0x000fe20008410000 */
[----:B------:R-:W-:Y:S01]  /*3610*/  FMUL.FTZ R66, R66, UR16 ;  /* 0x0000001042427c20 */ /* 0x000fe20008410000 */
[----:B------:R-:W-:-:S03]  /*3620*/  FMUL.FTZ R67, R67, UR16 ;  /* 0x0000001043437c20 */ /* 0x000fc60008410000 */
[----:B------:R-:W-:Y:S01]  /*3630*/  HMMA.16816.F32 R60, R12, R34, R20 ;  /* 0x000000220c3c723c */ /* 0x000fe20000001814 */
[----:B------:R-:W2:Y:S01]  /*3640*/  MUFU.TANH R101, R41 ;  /* 0x0000002900657308 */ /* 0x000ea20000002400 */
[----:B------:R-:W5:Y:S02]  /*3650*/  LDSM.16.M88.4 R20, [R135+0x3400] ;  /* 0x003400008714783b */ /* 0x000f640000000200 */
[----:B------:R-:W-:Y:S01]  /*3660*/  FMUL.FTZ R49, R49, UR16 ;  /* 0x0000001031317c20 */ /* 0x000fe20008410000 */
[----:B------:R-:W-:Y:S01]  /*3670*/  FMUL.FTZ R50, R50, UR16 ;  /* 0x0000001032327c20 */ /* 0x000fe20008410000 */
[----:B------:R-:W-:Y:S01]  /*3680*/  HMMA.16816.F32 R28, R8, R24, RZ ;  /* 0x00000018081c723c */ /* 0x000fe200000018ff */
[----:B------:R-:W-:Y:S02]  /*3690*/  FMUL.FTZ R51, R51, UR16 ;  /* 0x0000001033337c20 */ /* 0x000fe40008410000 */
[----:B------:R1:W2:Y:S08]  /*36a0*/  MUFU.TANH R176, R43 ;  /* 0x0000002b00b07308 */ /* 0x0002b00000002400 */
[----:B------:R4:W2:Y:S01]  /*36b0*/  MUFU.TANH R156, R2 ;  /* 0x00000002009c7308 */ /* 0x0008a20000002400 */
[----:B------:R-:W-:Y:S01]  /*36c0*/  HMMA.16816.F32 R52, R16, R34, R44 ;  /* 0x000000221034723c */ /* 0x000fe2000000182c */
[----:B------:R-:W2:Y:S05]  /*36d0*/  LDSM.16.M88.4 R32, [R135+0x3c00] ;  /* 0x003c00008720783b */ /* 0x000eaa0000000200 */
[C---:B------:R-:W-:Y:S01]  /*36e0*/  HMMA.16816.F32 R44, R4.reuse, R26, RZ ;  /* 0x0000001a042c723c */ /* 0x040fe200000018ff */
[----:B------:R-:W-:Y:S01]  /*36f0*/  MUFU.TANH R98, R49 ;  /* 0x0000003100627308 */ /* 0x000fe20000002400 */
[----:B-1----:R-:W1:Y:S04]  /*3700*/  LDSM.16.M88.4 R40, [R188+0xc00] ;  /* 0x000c0000bc28783b */ /* 0x002e680000000200 */
[----:B---3--:R-:W-:Y:S03]  /*3710*/  HMMA.16816.F32 R68, R4, R38, RZ ;  /* 0x000000260444723c */ /* 0x008fe600000018ff */
[----:B------:R-:W-:Y:S01]  /*3720*/  MUFU.TANH R175, R50 ;  /* 0x0000003200af7308 */ /* 0x000fe20000002400 */
[----:B----4-:R-:W-:-:S02]  /*3730*/  FMUL.FTZ R2, R48, UR16 ;  /* 0x0000001030027c20 */ /* 0x010fc40008410000 */
[----:B------:R-:W-:Y:S05]  /*3740*/  HMMA.16816.F32 R24, R8, R26, RZ ;  /* 0x0000001a0818723c */ /* 0x000fea00000018ff */
[----:B------:R3:W4:Y:S01]  /*3750*/  MUFU.TANH R99, R2 ;  /* 0x0000000200637308 */ /* 0x0007220000002400 */
[C---:B-----5:R-:W-:Y:S06]  /*3760*/  HMMA.16816.F32 R72, R4.reuse, R20, RZ ;  /* 0x000000140448723c */ /* 0x060fec00000018ff */
[----:B------:R-:W-:Y:S01]  /*3770*/  HMMA.16816.F32 R84, R4, R22, RZ ;  /* 0x000000160454723c */ /* 0x000fe200000018ff */
[----:B------:R1:W-:Y:S08]  /*3780*/  MUFU.TANH R100, R51 ;  /* 0x0000003300647308 */ /* 0x0003f00000002400 */
[----:B------:R-:W5:Y:S01]  /*3790*/  MUFU.TANH R124, R64 ;  /* 0x00000040007c7308 */ /* 0x000f620000002400 */
[----:B---3--:R-:W-:Y:S01]  /*37a0*/  FMUL.FTZ R2, R60, UR16 ;  /* 0x000000103c027c20 */ /* 0x008fe20008410000 */
[----:B--2---:R-:W-:Y:S06]  /*37b0*/  HMMA.16816.F32 R92, R8, R32, RZ ;  /* 0x00000020085c723c */ /* 0x004fec00000018ff */
[----:B------:R2:W-:Y:S01]  /*37c0*/  MUFU.TANH R118, R2 ;  /* 0x0000000200767308 */ /* 0x0005e20000002400 */
[-C--:B-1----:R-:W-:Y:S01]  /*37d0*/  HMMA.16816.F32 R48, R16, R40.reuse, R28 ;  /* 0x000000281030723c */ /* 0x082fe2000000181c */
[----:B------:R-:W1:Y:S05]  /*37e0*/  LDSM.16.M88.4 R28, [R135+0x3800] ;  /* 0x00380000871c783b */ /* 0x000e6a0000000200 */
[----:B------:R-:W-:Y:S01]  /*37f0*/  HMMA.16816.F32 R56, R12, R40, R56 ;  /* 0x000000280c38723c */ /* 0x000fe20000001838 */
[----:B------:R-:W3:Y:S05]  /*3800*/  MUFU.TANH R119, R65 ;  /* 0x0000004100777308 */ /* 0x000eea0000002400 */
[----:B------:R-:W-:Y:S03]  /*3810*/  HMMA.16816.F32 R144, R8, R34, RZ ;  /* 0x000000220890723c */ /* 0x000fe600000018ff */
[----:B------:R-:W3:Y:S01]  /*3820*/  MUFU.TANH R160, R66 ;  /* 0x0000004200a07308 */ /* 0x000ee20000002400 */
[----:B--2---:R-:W-:-:S02]  /*3830*/  FMUL.FTZ R2, R62, UR16 ;  /* 0x000000103e027c20 */ /* 0x004fc40008410000 */
[C---:B------:R-:W-:Y:S05]  /*3840*/  HMMA.16816.F32 R128, R4.reuse, R32, RZ ;  /* 0x000000200480723c */ /* 0x040fea00000018ff */
[----:B------:R2:W3:Y:S01]  /*3850*/  MUFU.TANH R163, R2 ;  /* 0x0000000200a37308 */ /* 0x0004e20000002400 */
[----:B------:R-:W-:Y:S06]  /*3860*/  HMMA.16816.F32 R168, R4, R34, RZ ;  /* 0x0000002204a8723c */ /* 0x000fec00000018ff */
[----:B------:R-:W-:Y:S01]  /*3870*/  FMUL.FTZ R3, R56, UR16 ;  /* 0x0000001038037c20 */ /* 0x000fe20008410000 */
[----:B------:R4:W-:Y:S08]  /*3880*/  MUFU.TANH R162, R67 ;  /* 0x0000004300a27308 */ /* 0x0009f00000002400 */
[----:B------:R5:W-:Y:S01]  /*3890*/  MUFU.TANH R114, R3 ;  /* 0x0000000300727308 */ /* 0x000be20000002400 */
[----:B--2---:R-:W-:Y:S01]  /*38a0*/  FMUL.FTZ R2, R61, UR16 ;  /* 0x000000103d027c20 */ /* 0x004fe20008410000 */
[----:B-1----:R-:W-:Y:S06]  /*38b0*/  HMMA.16816.F32 R120, R8, R30, RZ ;  /* 0x0000001e0878723c */ /* 0x002fec00000018ff */
[----:B------:R1:W-:Y:S01]  /*38c0*/  MUFU.TANH R174, R2 ;  /* 0x0000000200ae7308 */ /* 0x0003e20000002400 */
[C---:B----4-:R-:W-:Y:S06]  /*38d0*/  HMMA.16816.F32 R64, R4.reuse, R36, RZ ;  /* 0x000000240440723c */ /* 0x050fec00000018ff */
[----:B------:R-:W-:Y:S01]  /*38e0*/  HMMA.16816.F32 R108, R4, R28, RZ ;  /* 0x0000001c046c723c */ /* 0x000fe200000018ff */
[----:B-----5:R-:W-:-:S05]  /*38f0*/  FMUL.FTZ R3, R57, UR16 ;  /* 0x0000001039037c20 */ /* 0x020fca0008410000 */
[----:B------:R-:W-:Y:S01]  /*3900*/  HMMA.16816.F32 R148, R4, R30, RZ ;  /* 0x0000001e0494723c */ /* 0x000fe200000018ff */
[----:B------:R2:W-:Y:S01]  /*3910*/  MUFU.TANH R115, R3 ;  /* 0x0000000300737308 */ /* 0x0005e20000002400 */
[----:B-1----:R-:W-:-:S04]  /*3920*/  FMUL.FTZ R2, R63, UR16 ;  /* 0x000000103f027c20 */ /* 0x002fc80008410000 */
[----:B------:R-:W-:Y:S01]  /*3930*/  HMMA.16816.F32 R60, R8, R20, RZ ;  /* 0x00000014083c723c */ /* 0x000fe200000018ff */
[----:B------:R-:W-:Y:S01]  /*3940*/  FMUL.FTZ R5, R59, UR16 ;  /* 0x000000103b057c20 */ /* 0x000fe20008410000 */
[----:B------:R-:W-:Y:S01]  /*3950*/  IMAD.U32 R7, RZ, RZ, UR19 ;  /* 0x00000013ff077e24 */ /* 0x000fe2000f8e00ff */
[----:B------:R1:W-:Y:S08]  /*3960*/  MUFU.TANH R173, R2 ;  /* 0x0000000200ad7308 */ /* 0x0003f00000002400 */
[----:B------:R-:W-:Y:S01]  /*3970*/  MUFU.TANH R30, R5 ;  /* 0x00000005001e7308 */ /* 0x000fe20000002400 */
[----:B--2---:R-:W-:-:S07]  /*3980*/  FMUL.FTZ R3, R58, UR16 ;  /* 0x000000103a037c20 */ /* 0x004fce0008410000 */
[----:B------:R2:W-:Y:S01]  /*3990*/  MUFU.TANH R165, R3 ;  /* 0x0000000300a57308 */ /* 0x0005e20000002400 */
[----:B-1----:R-:W-:-:S07]  /*39a0*/  FMUL.FTZ R2, R52, UR16 ;  /* 0x0000001034027c20 */ /* 0x002fce0008410000 */
[----:B------:R1:W-:Y:S01]  /*39b0*/  MUFU.TANH R116, R2 ;  /* 0x0000000200747308 */ /* 0x0003e20000002400 */
[----:B--2---:R-:W-:Y:S02]  /*39c0*/  IMAD.U32 R3, RZ, RZ, UR17 ;  /* 0x00000011ff037e24 */ /* 0x004fe4000f8e00ff */
[----:B-1----:R-:W-:-:S05]  /*39d0*/  FMUL.FTZ R2, R54, UR16 ;  /* 0x0000001036027c20 */ /* 0x002fca0008410000 */
[----:B------:R1:W2:Y:S02]  /*39e0*/  MUFU.TANH R96, R2 ;  /* 0x0000000200607308 */ /* 0x0002a40000002400 */
[----:B-1----:R-:W-:-:S06]  /*39f0*/  FMUL.FTZ R2, R53, UR16 ;  /* 0x0000001035027c20 */ /* 0x002fcc0008410000 */
[----:B------:R1:W4:Y:S02]  /*3a00*/  MUFU.TANH R164, R2 ;  /* 0x0000000200a47308 */ /* 0x0003240000002400 */
[----:B-1----:R-:W-:Y:S02]  /*3a10*/  FMUL.FTZ R2, R55, UR16 ;  /* 0x0000001037027c20 */ /* 0x002fe40008410000 */
[C---:B------:R-:W-:Y:S04]  /*3a20*/  HMMA.16816.F32 R52, R8.reuse, R36, RZ ;  /* 0x000000240834723c */ /* 0x040fe800000018ff */
[----:B------:R1:W5:Y:S02]  /*3a30*/  MUFU.TANH R97, R2 ;  /* 0x0000000200617308 */ /* 0x0003640000002400 */
[----:B------:R-:W-:Y:S01]  /*3a40*/  HMMA.16816.F32 R36, R8, R38, RZ ;  /* 0x000000260824723c */ /* 0x000fe200000018ff */
[----:B-1----:R-:W-:-:S05]  /*3a50*/  FMUL.FTZ R2, R48, UR16 ;  /* 0x0000001030027c20 */ /* 0x002fca0008410000 */
[----:B------:R1:W5:Y:S02]  /*3a60*/  MUFU.TANH R117, R2 ;  /* 0x0000000200757308 */ /* 0x0003640000002400 */
[----:B-1----:R-:W-:-:S06]  /*3a70*/  FMUL.FTZ R2, R49, UR16 ;  /* 0x0000001031027c20 */ /* 0x002fcc0008410000 */
[----:B------:R1:W5:Y:S02]  /*3a80*/  MUFU.TANH R172, R2 ;  /* 0x0000000200ac7308 */ /* 0x0003640000002400 */
[----:B-1----:R-:W-:-:S06]  /*3a90*/  FMUL.FTZ R2, R50, UR16 ;  /* 0x0000001032027c20 */ /* 0x002fcc0008410000 */
[----:B------:R1:W-:Y:S02]  /*3aa0*/  MUFU.TANH R167, R2 ;  /* 0x0000000200a77308 */ /* 0x0003e40000002400 */
[----:B-1----:R-:W-:Y:S02]  /*3ab0*/  FMUL.FTZ R2, R51, UR16 ;  /* 0x0000001033027c20 */ /* 0x002fe40008410000 */
[----:B------:R-:W-:Y:S04]  /*3ac0*/  HMMA.16816.F32 R48, R8, R22, RZ ;  /* 0x000000160830723c */ /* 0x000fe800000018ff */
[----:B------:R1:W5:Y:S02]  /*3ad0*/  MUFU.TANH R166, R2 ;  /* 0x0000000200a67308 */ /* 0x0003640000002400 */
[-C--:B------:R-:W-:Y:S06]  /*3ae0*/  HMMA.16816.F32 R20, R12, R42.reuse, R44 ;  /* 0x0000002a0c14723c */ /* 0x080fec000000182c */
[----:B------:R-:W-:Y:S01]  /*3af0*/  HMMA.16816.F32 R40, R16, R42, R24 ;  /* 0x0000002a1028723c */ /* 0x000fe20000001818 */
[----:B-1----:R-:W-:-:S05]  /*3b00*/  LOP3.LUT R2, R80, 0xffffffe0, RZ, 0xc0, !PT ;  /* 0xffffffe050027812 */ /* 0x002fca00078ec0ff */
[----:B------:R-:W-:Y:S01]  /*3b10*/  HMMA.16816.F32 R80, R8, R28, RZ ;  /* 0x0000001c0850723c */ /* 0x000fe200000018ff */
[----:B------:R-:W1:Y:S01]  /*3b20*/  LDSM.16.M88.4 R8, [R188+0x1000] ;  /* 0x00100000bc08783b */ /* 0x000e620000000200 */
[C---:B------:R-:W-:Y:S02]  /*3b30*/  IMAD.IADD R2, R90.reuse, 0x1, -R2 ;  /* 0x000000015a027824 */ /* 0x040fe400078e0a02 */
[----:B------:R-:W-:-:S03]  /*3b40*/  IMAD.SHL.U32 R90, R90, 0x2, RZ ;  /* 0x000000025a5a7824 */ /* 0x000fc600078e00ff */
[----:B------:R-:W-:-:S05]  /*3b50*/  SHF.R.S32.HI R4, RZ, 0x1f, R2 ;  /* 0x0000001fff047819 */ /* 0x000fca0000011402 */
[----:B------:R-:W-:Y:S01]  /*3b60*/  FMUL.FTZ R6, R20, UR16 ;  /* 0x0000001014067c20 */ /* 0x000fe20008410000 */
[----:B------:R-:W-:Y:S01]  /*3b70*/  LOP3.LUT R141, R90, 0x6, RZ, 0xc0, !PT ;  /* 0x000000065a8d7812 */ /* 0x000fe200078ec0ff */
[----:B------:R-:W-:Y:S01]  /*3b80*/  FMUL.FTZ R25, R21, UR16 ;  /* 0x0000001015197c20 */ /* 0x000fe20008410000 */
[----:B------:R-:W-:Y:S01]  /*3b90*/  LEA.HI R2, R4, R2, RZ, 0x2 ;  /* 0x0000000204027211 */ /* 0x000fe200078f10ff */
[----:B------:R3:W5:Y:S01]  /*3ba0*/  MUFU.TANH R28, R6 ;  /* 0x00000006001c7308 */ /* 0x0007620000002400 */
[----:B------:R-:W-:Y:S02]  /*3bb0*/  IMAD.U32 R21, RZ, RZ, UR19 ;  /* 0x00000013ff157e24 */ /* 0x000fe4000f8e00ff */
[----:B------:R-:W-:Y:S01]  /*3bc0*/  FMUL.FTZ R24, R22, UR16 ;  /* 0x0000001016187c20 */ /* 0x000fe20008410000 */
[----:B------:R-:W-:Y:S01]  /*3bd0*/  SHF.R.S32.HI R2, RZ, 0x2, R2 ;  /* 0x00000002ff027819 */ /* 0x000fe20000011402 */
[----:B------:R-:W-:Y:S02]  /*3be0*/  IMAD.U32 R20, RZ, RZ, UR19 ;  /* 0x00000013ff147e24 */ /* 0x000fe4000f8e00ff */
[----:B------:R-:W-:Y:S01]  /*3bf0*/  FMUL.FTZ R26, R23, UR16 ;  /* 0x00000010171a7c20 */ /* 0x000fe20008410000 */
[----:B------:R-:W-:-:S02]  /*3c00*/  IMAD R3, R3, 0x80, R141 ;  /* 0x0000008003037824 */ /* 0x000fc400078e028d */
[----:B------:R-:W-:Y:S01]  /*3c10*/  IMAD.IADD R4, R79, 0x1, R2 ;  /* 0x000000014f047824 */ /* 0x000fe200078e0202 */
[----:B------:R-:W5:Y:S01]  /*3c20*/  MUFU.TANH R29, R24 ;  /* 0x00000018001d7308 */ /* 0x000f620000002400 */
[----:B------:R-:W-:Y:S02]  /*3c30*/  VIADD R5, R3, 0x1 ;  /* 0x0000000103057836 */ /* 0x000fe40000000000 */
[C---:B------:R-:W-:Y:S01]  /*3c40*/  VIADD R22, R4.reuse, 0x8 ;  /* 0x0000000804167836 */ /* 0x040fe20000000000 */
[--C-:B------:R-:W-:Y:S01]  /*3c50*/  IADD3 R21, R21, 0x8, R4.reuse ;  /* 0x0000000815157810 */ /* 0x100fe20007ffe004 */
[----:B------:R-:W-:Y:S01]  /*3c60*/  VIADD R23, R4, 0x40 ;  /* 0x0000004004177836 */ /* 0x000fe20000000000 */
[----:B------:R-:W-:Y:S01]  /*3c70*/  IADD3 R7, R7, 0x48, R4 ;  /* 0x0000004807077810 */ /* 0x000fe20007ffe004 */
[----:B------:R-:W-:Y:S01]  /*3c80*/  IMAD R2, R78, 0x20, R77 ;  /* 0x000000204e027824 */ /* 0x000fe200078e024d */
[----:B------:R-:W-:Y:S01]  /*3c90*/  VIADDMNMX R198, R4, UR32, RZ, !PT ;  /* 0x0000002004c67c46 */ /* 0x000fe2000f8001ff */
[----:B---3--:R-:W-:Y:S01]  /*3ca0*/  IMAD.U32 R6, RZ, RZ, UR19 ;  /* 0x00000013ff067e24 */ /* 0x008fe2000f8e00ff */
[----:B------:R-:W-:Y:S01]  /*3cb0*/  MUFU.TANH R161, R25 ;  /* 0x0000001900a17308 */ /* 0x000fe20000002400 */
[----:B------:R-:W-:Y:S01]  /*3cc0*/  VIMNMX R202, R21, UR24, PT ;  /* 0x0000001815ca7c48 */ /* 0x000fe2000bfe0100 */
[----:B------:R-:W-:Y:S01]  /*3cd0*/  IMAD.IADD R2, R76, 0x1, R2 ;  /* 0x000000014c027824 */ /* 0x000fe200078e0202 */
[----:B------:R-:W-:Y:S01]  /*3ce0*/  VIMNMX R200, R7, UR24, PT ;  /* 0x0000001807c87c48 */ /* 0x000fe2000bfe0100 */
[----:B------:R-:W-:Y:S01]  /*3cf0*/  FMUL.FTZ R7, R42, UR16 ;  /* 0x000000102a077c20 */ /* 0x000fe20008410000 */
[----:B------:R-:W-:-:S02]  /*3d00*/  VIADDMNMX R203, R4, R6, UR24, PT ;  /* 0x0000001804cb7e46 */ /* 0x000fc4000b800106 */
[----:B------:R-:W-:Y:S01]  /*3d10*/  IADD3 R6, R20, 0x40, R4 ;  /* 0x0000004014067810 */ /* 0x000fe20007ffe004 */
[----:B------:R3:W-:Y:S01]  /*3d20*/  MUFU.TANH R158, R26 ;  /* 0x0000001a009e7308 */ /* 0x0007e20000002400 */
[----:B------:R-:W-:Y:S01]  /*3d30*/  VIADD R4, R4, 0x48 ;  /* 0x0000004804047836 */ /* 0x000fe20000000000 */
[----:B------:R-:W-:Y:S02]  /*3d40*/  ISETP.GE.AND P5, PT, R5, R203, PT ;  /* 0x000000cb0500720c */ /* 0x000fe40003fa6270 */
[----:B------:R-:W-:Y:S01]  /*3d50*/  VIMNMX R201, R6, UR24, PT ;  /* 0x0000001806c97c48 */ /* 0x000fe2000bfe0100 */
[----:B------:R-:W-:Y:S01]  /*3d60*/  FMUL.FTZ R6, R40, UR16 ;  /* 0x0000001028067c20 */ /* 0x000fe20008410000 */
[----:B------:R-:W-:Y:S02]  /*3d70*/  VIADDMNMX R197, R22, UR32, RZ, !PT ;  /* 0x0000002016c57c46 */ /* 0x000fe4000f8001ff */
[----:B------:R-:W-:Y:S01]  /*3d80*/  VIADDMNMX R199, R23, UR32, RZ, !PT ;  /* 0x0000002017c77c46 */ /* 0x000fe2000f8001ff */
[----:B------:R2:W5:Y:S01]  /*3d90*/  MUFU.TANH R78, R6 ;  /* 0x00000006004e7308 */ /* 0x0005620000002400 */
[----:B------:R-:W-:Y:S01]  /*3da0*/  VIADDMNMX R196, R4, UR32, RZ, !PT ;  /* 0x0000002004c47c46 */ /* 0x000fe2000f8001ff */
[----:B------:R-:W-:Y:S01]  /*3db0*/  VIADD R4, R3, 0x8 ;  /* 0x0000000803047836 */ /* 0x000fe20000000000 */
[C---:B------:R-:W-:Y:S01]  /*3dc0*/  ISETP.GE.AND P3, PT, R5.reuse, R202, PT ;  /* 0x000000ca0500720c */ /* 0x040fe20003f66270 */
[----:B-1----:R-:W-:Y:S01]  /*3dd0*/  HMMA.16816.F32 R20, R12, R8, R64 ;  /* 0x000000080c14723c */ /* 0x002fe20000001840 */
[----:B------:R-:W-:-:S02]  /*3de0*/  ISETP.GE.AND P1, PT, R5, R201, PT ;  /* 0x000000c90500720c */ /* 0x000fc40003f26270 */
[C---:B------:R-:W-:Y:S02]  /*3df0*/  ISETP.GE.AND P4, PT, R5.reuse, R200, PT ;  /* 0x000000c80500720c */ /* 0x040fe40003f86270 */
[----:B------:R-:W-:Y:S01]  /*3e00*/  ISETP.LT.OR P5, PT, R5, R198, P5 ;  /* 0x000000c60500720c */ /* 0x000fe20002fa1670 */
[----:B---3--:R-:W-:Y:S01]  /*3e10*/  HMMA.16816.F32 R24, R16, R8, R52 ;  /* 0x000000081018723c */ /* 0x008fe20000001834 */
[----:B------:R-:W-:Y:S02]  /*3e20*/  ISETP.GE.AND P0, PT, R3, R203, PT ;  /* 0x000000cb0300720c */ /* 0x000fe40003f06270 */
[C---:B------:R-:W-:Y:S02]  /*3e30*/  ISETP.LT.OR P3, PT, R5.reuse, R197, P3 ;  /* 0x000000c50500720c */ /* 0x040fe40001f61670 */
[C---:B------:R-:W-:Y:S02]  /*3e40*/  ISETP.LT.OR P1, PT, R5.reuse, R199, P1 ;  /* 0x000000c70500720c */ /* 0x040fe40000f21670 */
[----:B------:R-:W-:Y:S01]  /*3e50*/  ISETP.LT.OR P4, PT, R5, R196, P4 ;  /* 0x000000c40500720c */ /* 0x000fe20002781670 */
[----:B------:R-:W-:Y:S01]  /*3e60*/  FMUL.FTZ R5, R43, UR16 ;  /* 0x000000102b057c20 */ /* 0x000fe20008410000 */
[----:B------:R-:W-:Y:S01]  /*3e70*/  FSEL R91, R91, -INF , !P5 ;  /* 0xff8000005b5b7808 */ /* 0x000fe20006800000 */
[----:B--2---:R-:W-:Y:S01]  /*3e80*/  FMUL.FTZ R6, R41, UR16 ;  /* 0x0000001029067c20 */ /* 0x004fe20008410000 */
[C---:B------:R-:W-:Y:S01]  /*3e90*/  ISETP.GE.AND P2, PT, R4.reuse, R203, PT ;  /* 0x000000cb0400720c */ /* 0x040fe20003f46270 */
[----:B------:R1:W-:Y:S01]  /*3ea0*/  MUFU.TANH R34, R5 ;  /* 0x0000000500227308 */ /* 0x0003e20000002400 */
[----:B------:R-:W-:-:S02]  /*3eb0*/  ISETP.GE.AND P5, PT, R4, R202, PT ;  /* 0x000000ca0400720c */ /* 0x000fc40003fa6270 */
[CC--:B------:R-:W-:Y:S02]  /*3ec0*/  ISETP.LT.OR P0, PT, R3.reuse, R198.reuse, P0 ;  /* 0x000000c60300720c */ /* 0x0c0fe40000701670 */
[C---:B------:R-:W-:Y:S02]  /*3ed0*/  ISETP.LT.OR P2, PT, R4.reuse, R198, P2 ;  /* 0x000000c60400720c */ /* 0x040fe40001741670 */
[----:B------:R-:W-:Y:S01]  /*3ee0*/  ISETP.LT.OR P5, PT, R4, R197, P5 ;  /* 0x000000c50400720c */ /* 0x000fe20002fa1670 */
[----:B------:R2:W-:Y:S01]  /*3ef0*/  MUFU.TANH R54, R6 ;  /* 0x0000000600367308 */ /* 0x0005e20000002400 */
[C---:B------:R-:W-:Y:S02]  /*3f00*/  ISETP.GE.AND P6, PT, R3.reuse, R202, PT ;  /* 0x000000ca0300720c */ /* 0x040fe40003fc6270 */
[----:B------:R-:W-:Y:S02]  /*3f10*/  FSEL R90, R136, -INF , !P0 ;  /* 0xff800000885a7808 */ /* 0x000fe40004000000 */
[----:B------:R-:W-:-:S02]  /*3f20*/  ISETP.GE.AND P0, PT, R3, R201, PT ;  /* 0x000000c90300720c */ /* 0x000fc40003f06270 */
[----:B------:R-:W-:Y:S01]  /*3f30*/  FSEL R138, R138, -INF , !P1 ;  /* 0xff8000008a8a7808 */ /* 0x000fe20004800000 */
[----:B------:R-:W3:Y:S01]  /*3f40*/  MUFU.TANH R41, R7 ;  /* 0x0000000700297308 */ /* 0x000ee20000002400 */
[----:B-1----:R-:W-:Y:S01]  /*3f50*/  VIADD R5, R3, 0x9 ;  /* 0x0000000903057836 */ /* 0x002fe20000000000 */
[----:B------:R-:W-:Y:S02]  /*3f60*/  FSEL R155, R155, -INF , !P4 ;  /* 0xff8000009b9b7808 */ /* 0x000fe40006000000 */
[----:B------:R-:W-:Y:S02]  /*3f70*/  FSEL R77, R125, -INF , !P2 ;  /* 0xff8000007d4d7808 */ /* 0x000fe40005000000 */
[----:B------:R-:W-:Y:S02]  /*3f80*/  FSEL R106, R106, -INF , !P5 ;  /* 0xff8000006a6a7808 */ /* 0x000fe40006800000 */
[----:B------:R-:W-:Y:S01]  /*3f90*/  ISETP.LT.OR P6, PT, R3, R197, P6 ;  /* 0x000000c50300720c */ /* 0x000fe200037c1670 */
[----:B--2---:R-:W-:Y:S01]  /*3fa0*/  FMUL.FTZ R6, R24, UR16 ;  /* 0x0000001018067c20 */ /* 0x004fe20008410000 */
[----:B------:R-:W-:-:S02]  /*3fb0*/  ISETP.GE.AND P1, PT, R5, R203, PT ;  /* 0x000000cb0500720c */ /* 0x000fc40003f26270 */
[C---:B------:R-:W-:Y:S01]  /*3fc0*/  ISETP.GE.AND P4, PT, R5.reuse, R202, PT ;  /* 0x000000ca0500720c */ /* 0x040fe20003f86270 */
[----:B------:R1:W2:Y:S01]  /*3fd0*/  MUFU.TANH R52, R6 ;  /* 0x0000000600347308 */ /* 0x0002a20000002400 */
[C---:B------:R-:W-:Y:S02]  /*3fe0*/  ISETP.GE.AND P2, PT, R5.reuse, R201, PT ;  /* 0x000000c90500720c */ /* 0x040fe40003f46270 */
[----:B------:R-:W-:Y:S02]  /*3ff0*/  ISETP.GE.AND P5, PT, R5, R200, PT ;  /* 0x000000c80500720c */ /* 0x000fe40003fa6270 */
[----:B------:R-:W-:Y:S02]  /*4000*/  ISETP.LT.OR P0, PT, R3, R199, P0 ;  /* 0x000000c70300720c */ /* 0x000fe40000701670 */
[----:B------:R-:W-:Y:S02]  /*4010*/  FSEL R107, R107, -INF , !P6 ;  /* 0xff8000006b6b7808 */ /* 0x000fe40007000000 */
[----:B------:R-:W-:-:S02]  /*4020*/  FSEL R112, R112, -INF , !P3 ;  /* 0xff80000070707808 */ /* 0x000fc40005800000 */
[C---:B------:R-:W-:Y:S02]  /*4030*/  ISETP.LT.OR P1, PT, R5.reuse, R198, P1 ;  /* 0x000000c60500720c */ /* 0x040fe40000f21670 */
[C---:B------:R-:W-:Y:S02]  /*4040*/  ISETP.LT.OR P4, PT, R5.reuse, R197, P4 ;  /* 0x000000c50500720c */ /* 0x040fe40002781670 */
[C---:B------:R-:W-:Y:S02]  /*4050*/  ISETP.LT.OR P2, PT, R5.reuse, R199, P2 ;  /* 0x000000c70500720c */ /* 0x040fe40001741670 */
[----:B------:R-:W-:Y:S01]  /*4060*/  ISETP.LT.OR P5, PT, R5, R196, P5 ;  /* 0x000000c40500720c */ /* 0x000fe20002fa1670 */
[----:B------:R-:W-:Y:S01]  /*4070*/  FMUL.FTZ R5, R27, UR16 ;  /* 0x000000101b057c20 */ /* 0x000fe20008410000 */
[C---:B------:R-:W-:Y:S01]  /*4080*/  ISETP.GE.AND P6, PT, R4.reuse, R201, PT ;  /* 0x000000c90400720c */ /* 0x040fe20003fc6270 */
[----:B-1----:R-:W-:Y:S01]  /*4090*/  FMUL.FTZ R6, R25, UR16 ;  /* 0x0000001019067c20 */ /* 0x002fe20008410000 */
[----:B------:R-:W-:Y:S01]  /*40a0*/  ISETP.GE.AND P3, PT, R4, R200, PT ;  /* 0x000000c80400720c */ /* 0x000fe20003f66270 */
[----:B------:R1:W-:Y:S01]  /*40b0*/  MUFU.TANH R79, R5 ;  /* 0x00000005004f7308 */ /* 0x0003e20000002400 */
[----:B------:R-:W-:-:S02]  /*40c0*/  FSEL R139, R139, -INF , !P0 ;  /* 0xff8000008b8b7808 */ /* 0x000fc40004000000 */
[C---:B------:R-:W-:Y:S02]  /*40d0*/  ISETP.GE.AND P0, PT, R3.reuse, R200, PT ;  /* 0x000000c80300720c */ /* 0x040fe40003f06270 */
[C---:B------:R-:W-:Y:S02]  /*40e0*/  ISETP.LT.OR P6, PT, R4.reuse, R199, P6 ;  /* 0x000000c70400720c */ /* 0x040fe400037c1670 */
[-C--:B------:R-:W-:Y:S01]  /*40f0*/  ISETP.LT.OR P3, PT, R4, R196.reuse, P3 ;  /* 0x000000c40400720c */ /* 0x080fe20001f61670 */
[C---:B------:R-:W-:Y:S01]  /*4100*/  VIADD R4, R3.reuse, 0x10 ;  /* 0x0000001003047836 */ /* 0x040fe20000000000 */
[----:B------:R-:W-:Y:S01]  /*4110*/  ISETP.LT.OR P0, PT, R3, R196, P0 ;  /* 0x000000c40300720c */ /* 0x000fe20000701670 */
[----:B------:R4:W2:Y:S01]  /*4120*/  MUFU.TANH R141, R6 ;  /* 0x00000006008d7308 */ /* 0x0008a20000002400 */
[----:B------:R-:W-:Y:S02]  /*4130*/  FSEL R76, R105, -INF , !P1 ;  /* 0xff800000694c7808 */ /* 0x000fe40004800000 */
[----:B------:R-:W-:-:S02]  /*4140*/  FSEL R152, R152, -INF , !P0 ;  /* 0xff80000098987808 */ /* 0x000fc40004000000 */
[----:B------:R-:W-:Y:S01]  /*4150*/  FSEL R105, R134, -INF , !P4 ;  /* 0xff80000086697808 */ /* 0x000fe20006000000 */
[----:B-1----:R-:W-:Y:S01]  /*4160*/  VIADD R5, R3, 0x11 ;  /* 0x0000001103057836 */ /* 0x002fe20000000000 */
[CC--:B------:R-:W-:Y:S02]  /*4170*/  ISETP.GE.AND P0, PT, R4.reuse, R203.reuse, PT ;  /* 0x000000cb0400720c */ /* 0x0c0fe40003f06270 */
[----:B------:R-:W-:Y:S02]  /*4180*/  FSEL R157, R157, -INF , !P5 ;  /* 0xff8000009d9d7808 */ /* 0x000fe40006800000 */
[C---:B------:R-:W-:Y:S02]  /*4190*/  ISETP.GE.AND P4, PT, R5.reuse, R203, PT ;  /* 0x000000cb0500720c */ /* 0x040fe40003f86270 */
[-C--:B------:R-:W-:Y:S02]  /*41a0*/  ISETP.LT.OR P0, PT, R4, R198.reuse, P0 ;  /* 0x000000c60400720c */ /* 0x080fe40000701670 */
[C---:B------:R-:W-:Y:S01]  /*41b0*/  ISETP.LT.OR P4, PT, R5.reuse, R198, P4 ;  /* 0x000000c60500720c */ /* 0x040fe20002781670 */
[----:B----4-:R-:W-:Y:S01]  /*41c0*/  FMUL.FTZ R6, R26, UR16 ;  /* 0x000000101a067c20 */ /* 0x010fe20008410000 */
[C---:B------:R-:W-:Y:S01]  /*41d0*/  ISETP.GE.AND P5, PT, R5.reuse, R202, PT ;  /* 0x000000ca0500720c */ /* 0x040fe20003fa6270 */
[----:B------:R-:W-:Y:S01]  /*41e0*/  HMMA.16816.F32 R24, R12, R10, R68 ;  /* 0x0000000a0c18723c */ /* 0x000fe20000001844 */
[----:B------:R-:W-:Y:S01]  /*41f0*/  FSEL R142, R142, -INF , !P6 ;  /* 0xff8000008e8e7808 */ /* 0x000fe20007000000 */
[----:B------:R1:W-:Y:S01]  /*4200*/  MUFU.TANH R136, R6 ;  /* 0x0000000600887308 */ /* 0x0003e20000002400 */
[----:B------:R-:W-:-:S02]  /*4210*/  ISETP.LT.OR P5, PT, R5, R197, P5 ;  /* 0x000000c50500720c */ /* 0x000fc40002fa1670 */
[----:B------:R-:W-:Y:S01]  /*4220*/  FSEL R159, R159, -INF , !P3 ;  /* 0xff8000009f9f7808 */ /* 0x000fe20005800000 */
[----:B------:R-:W-:Y:S01]  /*4230*/  HMMA.16816.F32 R8, R16, R10, R36 ;  /* 0x0000000a1008723c */ /* 0x000fe20000001824 */
[----:B------:R-:W-:Y:S02]  /*4240*/  FSEL R69, R132, -INF , !P0 ;  /* 0xff80000084457808 */ /* 0x000fe40004000000 */
[----:B------:R-:W-:Y:S02]  /*4250*/  FSEL R71, R113, -INF , !P4 ;  /* 0xff80000071477808 */ /* 0x000fe40006000000 */
[C---:B------:R-:W-:Y:S02]  /*4260*/  ISETP.GE.AND P0, PT, R5.reuse, R201, PT ;  /* 0x000000c90500720c */ /* 0x040fe40003f06270 */
[C---:B------:R-:W-:Y:S02]  /*4270*/  ISETP.GE.AND P4, PT, R5.reuse, R200, PT ;  /* 0x000000c80500720c */ /* 0x040fe40003f86270 */
[----:B------:R-:W-:-:S02]  /*4280*/  ISETP.LT.OR P0, PT, R5, R199, P0 ;  /* 0x000000c70500720c */ /* 0x000fc40000701670 */
[----:B------:R-:W-:Y:S01]  /*4290*/  ISETP.LT.OR P4, PT, R5, R196, P4 ;  /* 0x000000c40500720c */ /* 0x000fe20002781670 */
[----:B------:R-:W-:Y:S01]  /*42a0*/  FMUL.FTZ R5, R23, UR16 ;  /* 0x0000001017057c20 */ /* 0x000fe20008410000 */
[----:B-1----:R-:W-:Y:S01]  /*42b0*/  FMUL.FTZ R6, R20, UR16 ;  /* 0x0000001014067c20 */ /* 0x002fe20008410000 */
[C---:B------:R-:W-:Y:S02]  /*42c0*/  ISETP.GE.AND P6, PT, R4.reuse, R202, PT ;  /* 0x000000ca0400720c */ /* 0x040fe40003fc6270 */
[C---:B------:R-:W-:Y:S01]  /*42d0*/  ISETP.GE.AND P3, PT, R4.reuse, R201, PT ;  /* 0x000000c90400720c */ /* 0x040fe20003f66270 */
[----:B------:R1:W4:Y:S01]  /*42e0*/  MUFU.TANH R125, R6 ;  /* 0x00000006007d7308 */ /* 0x0003220000002400 */
[----:B------:R-:W-:Y:S01]  /*42f0*/  ISETP.GE.AND P1, PT, R4, R200, PT ;  /* 0x000000c80400720c */ /* 0x000fe20003f26270 */
[----:B------:R-:W-:Y:S01]  /*4300*/  FMUL.FTZ R26, R26, UR16 ;  /* 0x000000101a1a7c20 */ /* 0x000fe20008410000 */
[C---:B------:R-:W-:Y:S01]  /*4310*/  ISETP.LT.OR P6, PT, R4.reuse, R197, P6 ;  /* 0x000000c50400720c */ /* 0x040fe200037c1670 */
[----:B------:R-:W-:Y:S01]  /*4320*/  FMUL.FTZ R7, R25, UR16 ;  /* 0x0000001019077c20 */ /* 0x000fe20008410000 */
[----:B------:R-:W-:-:S02]  /*4330*/  ISETP.LT.OR P3, PT, R4, R199, P3 ;  /* 0x000000c70400720c */ /* 0x000fc40001f61670 */
[----:B------:R-:W-:Y:S01]  /*4340*/  ISETP.LT.OR P1, PT, R4, R196, P1 ;  /* 0x000000c40400720c */ /* 0x000fe20000f21670 */
[----:B------:R-:W-:Y:S01]  /*4350*/  VIADD R4, R3, 0x18 ;  /* 0x0000001803047836 */ /* 0x000fe20000000000 */
[----:B------:R5:W-:Y:S01]  /*4360*/  MUFU.TANH R44, R5 ;  /* 0x00000005002c7308 */ /* 0x000be20000002400 */
[----:B------:R-:W-:Y:S02]  /*4370*/  FSEL R140, R140, -INF , !P2 ;  /* 0xff8000008c8c7808 */ /* 0x000fe40005000000 */
[----:B------:R-:W-:Y:S02]  /*4380*/  FSEL R103, R103, -INF , !P6 ;  /* 0xff80000067677808 */ /* 0x000fe40007000000 */
[C---:B------:R-:W-:Y:S02]  /*4390*/  ISETP.GE.AND P2, PT, R4.reuse, R203, PT ;  /* 0x000000cb0400720c */ /* 0x040fe40003f46270 */
[C---:B------:R-:W-:Y:S01]  /*43a0*/  ISETP.GE.AND P6, PT, R4.reuse, R202, PT ;  /* 0x000000ca0400720c */ /* 0x040fe20003fc6270 */
[----:B-1----:R-:W-:Y:S01]  /*43b0*/  FMUL.FTZ R6, R21, UR16 ;  /* 0x0000001015067c20 */ /* 0x002fe20008410000 */
[C---:B------:R-:W-:Y:S01]  /*43c0*/  ISETP.LT.OR P2, PT, R4.reuse, R198, P2 ;  /* 0x000000c60400720c */ /* 0x040fe20001741670 */
[----:B------:R-:W-:Y:S01]  /*43d0*/  MUFU.TANH R68, R26 ;  /* 0x0000001a00447308 */ /* 0x000fe20000002400 */
[----:B------:R-:W-:-:S02]  /*43e0*/  ISETP.LT.OR P6, PT, R4, R197, P6 ;  /* 0x000000c50400720c */ /* 0x000fc400037c1670 */
[----:B------:R-:W-:Y:S02]  /*43f0*/  FSEL R134, R177, -INF , !P0 ;  /* 0xff800000b1867808 */ /* 0x000fe40004000000 */
[----:B------:R-:W-:Y:S01]  /*4400*/  FSEL R153, R153, -INF , !P4 ;  /* 0xff80000099997808 */ /* 0x000fe20006000000 */
[----:B-----5:R-:W-:Y:S02]  /*4410*/  FMUL.FTZ R5, R24, UR16 ;  /* 0x0000001018057c20 */ /* 0x020fe40008410000 */
[----:B------:R1:W5:Y:S01]  /*4420*/  MUFU.TANH R57, R6 ;  /* 0x0000000600397308 */ /* 0x0003620000002400 */
[----:B------:R-:W-:Y:S02]  /*4430*/  FSEL R67, R127, -INF , !P2 ;  /* 0xff8000007f437808 */ /* 0x000fe40005000000 */
[----:B------:R-:W-:Y:S02]  /*4440*/  FSEL R102, R102, -INF , !P6 ;  /* 0xff80000066667808 */ /* 0x000fe40007000000 */
[----:B------:R-:W-:-:S02]  /*4450*/  FSEL R104, R104, -INF , !P5 ;  /* 0xff80000068687808 */ /* 0x000fc40006800000 */
[----:B------:R-:W-:Y:S01]  /*4460*/  FSEL R137, R137, -INF , !P3 ;  /* 0xff80000089897808 */ /* 0x000fe20005800000 */
[----:B------:R3:W-:Y:S01]  /*4470*/  MUFU.TANH R33, R5 ;  /* 0x0000000500217308 */ /* 0x0007e20000002400 */
[C---:B------:R-:W-:Y:S02]  /*4480*/  ISETP.GE.AND P5, PT, R4.reuse, R201, PT ;  /* 0x000000c90400720c */ /* 0x040fe40003fa6270 */
[C---:B------:R-:W-:Y:S02]  /*4490*/  ISETP.GE.AND P3, PT, R4.reuse, R200, PT ;  /* 0x000000c80400720c */ /* 0x040fe40003f66270 */
[C---:B------:R-:W-:Y:S02]  /*44a0*/  ISETP.LT.OR P5, PT, R4.reuse, R199, P5 ;  /* 0x000000c70400720c */ /* 0x040fe40002fa1670 */
[----:B------:R-:W-:Y:S01]  /*44b0*/  ISETP.LT.OR P3, PT, R4, R196, P3 ;  /* 0x000000c40400720c */ /* 0x000fe20001f61670 */
[----:B------:R-:W-:Y:S02]  /*44c0*/  VIADD R4, R3, 0x20 ;  /* 0x0000002003047836 */ /* 0x000fe40000000000 */
[----:B-1----:R-:W-:Y:S01]  /*44d0*/  FMUL.FTZ R6, R22, UR16 ;  /* 0x0000001016067c20 */ /* 0x002fe20008410000 */
[----:B------:R-:W-:Y:S01]  /*44e0*/  FSEL R143, R143, -INF , !P1 ;  /* 0xff8000008f8f7808 */ /* 0x000fe20004800000 */
[----:B------:R-:W1:Y:S01]  /*44f0*/  LDSM.16.M88.4 R20, [R188+0x1400] ;  /* 0x00140000bc14783b */ /* 0x000e620000000200 */
[----:B------:R2:W-:Y:S01]  /*4500*/  MUFU.TANH R132, R7 ;  /* 0x0000000700847308 */ /* 0x0005e20000002400 */
[----:B------:R-:W-:-:S02]  /*4510*/  ISETP.GE.AND P1, PT, R4, R203, PT ;  /* 0x000000cb0400720c */ /* 0x000fc40003f26270 */
[----:B------:R-:W-:Y:S01]  /*4520*/  FSEL R133, R133, -INF , !P5 ;  /* 0xff80000085857808 */ /* 0x000fe20006800000 */
[----:B---3--:R-:W-:Y:S01]  /*4530*/  VIADD R5, R3, 0x19 ;  /* 0x0000001903057836 */ /* 0x008fe20000000000 */
[----:B------:R-:W-:-:S03]  /*4540*/  ISETP.LT.OR P1, PT, R4, R198, P1 ;  /* 0x000000c60400720c */ /* 0x000fc60000f21670 */
[----:B------:R3:W5:Y:S01]  /*4550*/  MUFU.TANH R113, R6 ;  /* 0x0000000600717308 */ /* 0x0007620000002400 */
[----:B------:R-:W-:Y:S02]  /*4560*/  FSEL R154, R154, -INF , !P3 ;  /* 0xff8000009a9a7808 */ /* 0x000fe40005800000 */
[C---:B------:R-:W-:Y:S02]  /*4570*/  ISETP.GE.AND P0, PT, R5.reuse, R203, PT ;  /* 0x000000cb0500720c */ /* 0x040fe40003f06270 */
[C---:B------:R-:W-:Y:S02]  /*4580*/  ISETP.GE.AND P4, PT, R5.reuse, R202, PT ;  /* 0x000000ca0500720c */ /* 0x040fe40003f86270 */
[C---:B------:R-:W-:Y:S02]  /*4590*/  ISETP.GE.AND P2, PT, R5.reuse, R201, PT ;  /* 0x000000c90500720c */ /* 0x040fe40003f46270 */
[----:B------:R-:W-:Y:S01]  /*45a0*/  ISETP.GE.AND P6, PT, R5, R200, PT ;  /* 0x000000c80500720c */ /* 0x000fe20003fc6270 */
[----:B--2---:R-:W-:Y:S01]  /*45b0*/  FMUL.FTZ R7, R9, UR16 ;  /* 0x0000001009077c20 */ /* 0x004fe20008410000 */
[----:B------:R-:W-:-:S02]  /*45c0*/  ISETP.LT.OR P0, PT, R5, R198, P0 ;  /* 0x000000c60500720c */ /* 0x000fc40000701670 */
[C---:B------:R-:W-:Y:S01]  /*45d0*/  ISETP.LT.OR P4, PT, R5.reuse, R197, P4 ;  /* 0x000000c50500720c */ /* 0x040fe20002781670 */
[----:B------:R-:W-:Y:S01]  /*45e0*/  MUFU.TANH R45, R7 ;  /* 0x00000007002d7308 */ /* 0x000fe20000002400 */
[----:B------:R-:W-:Y:S01]  /*45f0*/  ISETP.LT.OR P2, PT, R5, R199, P2 ;  /* 0x000000c70500720c */ /* 0x000fe20001741670 */
[----:B---3--:R-:W-:Y:S01]  /*4600*/  FMUL.FTZ R6, R27, UR16 ;  /* 0x000000101b067c20 */ /* 0x008fe20008410000 */
[----:B------:R-:W-:Y:S01]  /*4610*/  ISETP.LT.OR P6, PT, R5, R196, P6 ;  /* 0x000000c40500720c */ /* 0x000fe200037c1670 */
[----:B------:R-:W-:Y:S01]  /*4620*/  FMUL.FTZ R5, R8, UR16 ;  /* 0x0000001008057c20 */ /* 0x000fe20008410000 */
[----:B------:R-:W-:-:S03]  /*4630*/  FSEL R66, R101, -INF , !P0 ;  /* 0xff80000065427808 */ /* 0x000fc60004000000 */
[----:B------:R2:W-:Y:S01]  /*4640*/  MUFU.TANH R127, R6 ;  /* 0x00000006007f7308 */ /* 0x0005e20000002400 */
[----:B------:R-:W-:Y:S02]  /*4650*/  FSEL R101, R176, -INF , !P4 ;  /* 0xff800000b0657808 */ /* 0x000fe40006000000 */
[C---:B------:R-:W-:Y:S02]  /*4660*/  ISETP.GE.AND P5, PT, R4.reuse, R202, PT ;  /* 0x000000ca0400720c */ /* 0x040fe40003fa6270 */
[C---:B------:R-:W-:Y:S02]  /*4670*/  ISETP.GE.AND P3, PT, R4.reuse, R201, PT ;  /* 0x000000c90400720c */ /* 0x040fe40003f66270 */
[----:B------:R-:W-:Y:S01]  /*4680*/  ISETP.GE.AND P0, PT, R4, R200, PT ;  /* 0x000000c80400720c */ /* 0x000fe20003f06270 */
[----:B------:R3:W-:Y:S01]  /*4690*/  MUFU.TANH R32, R5 ;  /* 0x0000000500207308 */ /* 0x0007e20000002400 */
[----:B-1----:R-:W-:Y:S01]  /*46a0*/  HMMA.16816.F32 R24, R16, R20, R60 ;  /* 0x000000141018723c */ /* 0x002fe2000000183c */
[----:B------:R-:W-:-:S02]  /*46b0*/  FSEL R156, R156, -INF , !P6 ;  /* 0xff8000009c9c7808 */ /* 0x000fc40007000000 */
[----:B------:R-:W-:Y:S02]  /*46c0*/  FSEL R64, R99, -INF , !P1 ;  /* 0xff80000063407808 */ /* 0x000fe40004800000 */
[C---:B------:R-:W-:Y:S02]  /*46d0*/  ISETP.LT.OR P5, PT, R4.reuse, R197, P5 ;  /* 0x000000c50400720c */ /* 0x040fe40002fa1670 */
[----:B------:R-:W-:Y:S01]  /*46e0*/  ISETP.LT.OR P3, PT, R4, R199, P3 ;  /* 0x000000c70400720c */ /* 0x000fe20001f61670 */
[----:B--2---:R-:W-:Y:S01]  /*46f0*/  FMUL.FTZ R6, R10, UR16 ;  /* 0x000000100a067c20 */ /* 0x004fe20008410000 */
[----:B------:R-:W-:Y:S01]  /*4700*/  ISETP.LT.OR P0, PT, R4, R196, P0 ;  /* 0x000000c40400720c */ /* 0x000fe20000701670 */
[----:B------:R-:W-:Y:S01]  /*4710*/  VIADD R4, R3, 0x28 ;  /* 0x0000002803047836 */ /* 0x000fe20000000000 */
[----:B------:R-:W-:Y:S01]  /*4720*/  FSEL R126, R126, -INF , !P2 ;  /* 0xff8000007e7e7808 */ /* 0x000fe20005000000 */
[----:B------:R1:W2:Y:S01]  /*4730*/  MUFU.TANH R61, R6 ;  /* 0x00000006003d7308 */ /* 0x0002a20000002400 */
[----:B------:R-:W-:-:S02]  /*4740*/  FSEL R124, R124, -INF , !P3 ;  /* 0xff8000007c7c7808 */ /* 0x000fc40005800000 */
[CC--:B------:R-:W-:Y:S01]  /*4750*/  ISETP.GE.AND P2, PT, R4.reuse, R203.reuse, PT ;  /* 0x000000cb0400720c */ /* 0x0c0fe20003f46270 */
[----:B---3--:R-:W-:Y:S01]  /*4760*/  VIADD R5, R3, 0x21 ;  /* 0x0000002103057836 */ /* 0x008fe20000000000 */
[C---:B------:R-:W-:Y:S02]  /*4770*/  ISETP.GE.AND P3, PT, R4.reuse, R200, PT ;  /* 0x000000c80400720c */ /* 0x040fe40003f66270 */
[----:B------:R-:W-:Y:S02]  /*4780*/  ISETP.LT.OR P2, PT, R4, R198, P2 ;  /* 0x000000c60400720c */ /* 0x000fe40001741670 */
[C---:B------:R-:W-:Y:S02]  /*4790*/  ISETP.GE.AND P4, PT, R5.reuse, R203, PT ;  /* 0x000000cb0500720c */ /* 0x040fe40003f86270 */
[C---:B------:R-:W-:Y:S02]  /*47a0*/  ISETP.GE.AND P6, PT, R5.reuse, R202, PT ;  /* 0x000000ca0500720c */ /* 0x040fe40003fc6270 */
[----:B------:R-:W-:-:S02]  /*47b0*/  ISETP.LT.OR P4, PT, R5, R198, P4 ;  /* 0x000000c60500720c */ /* 0x000fc40002781670 */
[----:B------:R-:W-:Y:S01]  /*47c0*/  ISETP.GE.AND P1, PT, R5, R201, PT ;  /* 0x000000c90500720c */ /* 0x000fe20003f26270 */
[----:B-1----:R-:W-:Y:S01]  /*47d0*/  FMUL.FTZ R6, R11, UR16 ;  /* 0x000000100b067c20 */ /* 0x002fe20008410000 */
[----:B------:R-:W-:Y:S01]  /*47e0*/  FSEL R65, R98, -INF , !P4 ;  /* 0xff80000062417808 */ /* 0x000fe20006000000 */
[----:B------:R-:W-:Y:S01]  /*47f0*/  HMMA.16816.F32 R8, R12, R20, R72 ;  /* 0x000000140c08723c */ /* 0x000fe20000001848 */
[C---:B------:R-:W-:Y:S01]  /*4800*/  ISETP.GE.AND P4, PT, R5.reuse, R200, PT ;  /* 0x000000c80500720c */ /* 0x040fe20003f86270 */
[----:B------:R1:W3:Y:S01]  /*4810*/  MUFU.TANH R35, R6 ;  /* 0x0000000600237308 */ /* 0x0002e20000002400 */
[C---:B------:R-:W-:Y:S02]  /*4820*/  ISETP.LT.OR P6, PT, R5.reuse, R197, P6 ;  /* 0x000000c50500720c */ /* 0x040fe400037c1670 */
[C---:B------:R-:W-:Y:S02]  /*4830*/  ISETP.LT.OR P1, PT, R5.reuse, R199, P1 ;  /* 0x000000c70500720c */ /* 0x040fe40000f21670 */
[----:B------:R-:W-:Y:S01]  /*4840*/  ISETP.LT.OR P4, PT, R5, R196, P4 ;  /* 0x000000c40500720c */ /* 0x000fe20002781670 */
[----:B------:R-:W-:Y:S01]  /*4850*/  FMUL.FTZ R5, R24, UR16 ;  /* 0x0000001018057c20 */ /* 0x000fe20008410000 */
[----:B------:R-:W-:-:S02]  /*4860*/  FSEL R98, R175, -INF , !P5 ;  /* 0xff800000af627808 */ /* 0x000fc40006800000 */
[----:B------:R-:W-:Y:S01]  /*4870*/  FSEL R100, R100, -INF , !P6 ;  /* 0xff80000064647808 */ /* 0x000fe20007000000 */
[----:B------:R4:W3:Y:S01]  /*4880*/  MUFU.TANH R47, R5 ;  /* 0x00000005002f7308 */ /* 0x0008e20000002400 */
[C---:B------:R-:W-:Y:S02]  /*4890*/  ISETP.GE.AND P5, PT, R4.reuse, R202, PT ;  /* 0x000000ca0400720c */ /* 0x040fe40003fa6270 */
[C---:B------:R-:W-:Y:S02]  /*48a0*/  ISETP.GE.AND P6, PT, R4.reuse, R201, PT ;  /* 0x000000c90400720c */ /* 0x040fe40003fc6270 */
[C---:B------:R-:W-:Y:S02]  /*48b0*/  ISETP.LT.OR P5, PT, R4.reuse, R197, P5 ;  /* 0x000000c50400720c */ /* 0x040fe40002fa1670 */
[----:B------:R-:W-:Y:S01]  /*48c0*/  ISETP.LT.OR P6, PT, R4, R199, P6 ;  /* 0x000000c70400720c */ /* 0x000fe200037c1670 */
[----:B-1----:R-:W-:Y:S01]  /*48d0*/  FMUL.FTZ R6, R26, UR16 ;  /* 0x000000101a067c20 */ /* 0x002fe20008410000 */
[----:B------:R-:W-:Y:S01]  /*48e0*/  ISETP.LT.OR P3, PT, R4, R196, P3 ;  /* 0x000000c40400720c */ /* 0x000fe20001f61670 */
[----:B------:R-:W-:Y:S01]  /*48f0*/  VIADD R4, R3, 0x29 ;  /* 0x0000002903047836 */ /* 0x000fe20000000000 */
[----:B------:R-:W-:Y:S01]  /*4900*/  FSEL R119, R119, -INF , !P1 ;  /* 0xff80000077777808 */ /* 0x000fe20004800000 */
[----:B------:R1:W-:Y:S01]  /*4910*/  MUFU.TANH R70, R6 ;  /* 0x0000000600467308 */ /* 0x0003e20000002400 */
[----:B------:R-:W-:-:S02]  /*4920*/  FSEL R160, R160, -INF , !P0 ;  /* 0xff800000a0a07808 */ /* 0x000fc40004000000 */
[C---:B------:R-:W-:Y:S01]  /*4930*/  ISETP.GE.AND P1, PT, R4.reuse, R203, PT ;  /* 0x000000cb0400720c */ /* 0x040fe20003f26270 */
[----:B----4-:R-:W-:Y:S01]  /*4940*/  FMUL.FTZ R5, R25, UR16 ;  /* 0x0000001019057c20 */ /* 0x010fe20008410000 */
[C---:B------:R-:W-:Y:S02]  /*4950*/  ISETP.GE.AND P0, PT, R4.reuse, R202, PT ;  /* 0x000000ca0400720c */ /* 0x040fe40003f06270 */
[C---:B------:R-:W-:Y:S01]  /*4960*/  ISETP.LT.OR P1, PT, R4.reuse, R198, P1 ;  /* 0x000000c60400720c */ /* 0x040fe20000f21670 */
[----:B------:R4:W-:Y:S01]  /*4970*/  MUFU.TANH R99, R5 ;  /* 0x0000000500637308 */ /* 0x0009e20000002400 */
[----:B------:R-:W-:Y:S02]  /*4980*/  ISETP.LT.OR P0, PT, R4, R197, P0 ;  /* 0x000000c50400720c */ /* 0x000fe40000701670 */
[----:B------:R-:W-:Y:S02]  /*4990*/  FSEL R163, R163, -INF , !P3 ;  /* 0xff800000a3a37808 */ /* 0x000fe40005800000 */
[----:B------:R-:W-:-:S02]  /*49a0*/  FSEL R96, R96, -INF , !P5 ;  /* 0xff80000060607808 */ /* 0x000fc40006800000 */
[----:B------:R-:W-:Y:S01]  /*49b0*/  FSEL R60, R164, -INF , !P1 ;  /* 0xff800000a43c7808 */ /* 0x000fe20004800000 */
[----:B-1----:R-:W-:Y:S01]  /*49c0*/  FMUL.FTZ R6, R8, UR16 ;  /* 0x0000001008067c20 */ /* 0x002fe20008410000 */
[----:B------:R-:W-:Y:S02]  /*49d0*/  FSEL R162, R162, -INF , !P4 ;  /* 0xff800000a2a27808 */ /* 0x000fe40006000000 */
[----:B------:R-:W-:Y:S01]  /*49e0*/  FSEL R118, R118, -INF , !P6 ;  /* 0xff80000076767808 */ /* 0x000fe20007000000 */
[----:B------:R1:W3:Y:S01]  /*49f0*/  MUFU.TANH R62, R6 ;  /* 0x00000006003e7308 */ /* 0x0002e20000002400 */
[C---:B------:R-:W-:Y:S02]  /*4a00*/  ISETP.GE.AND P4, PT, R4.reuse, R201, PT ;  /* 0x000000c90400720c */ /* 0x040fe40003f86270 */
[C---:B------:R-:W-:Y:S01]  /*4a10*/  ISETP.GE.AND P6, PT, R4.reuse, R200, PT ;  /* 0x000000c80400720c */ /* 0x040fe20003fc6270 */
[----:B----4-:R-:W-:Y:S01]  /*4a20*/  FMUL.FTZ R5, R27, UR16 ;  /* 0x000000101b057c20 */ /* 0x010fe20008410000 */
[C---:B------:R-:W-:Y:S01]  /*4a30*/  ISETP.LT.OR P4, PT, R4.reuse, R199, P4 ;  /* 0x000000c70400720c */ /* 0x040fe20002781670 */
[----:B------:R-:W-:Y:S01]  /*4a40*/  HMMA.16816.F32 R24, R12, R22, R84 ;  /* 0x000000160c18723c */ /* 0x000fe20000001854 */
[----:B------:R-:W-:Y:S01]  /*4a50*/  ISETP.LT.OR P6, PT, R4, R196, P6 ;  /* 0x000000c40400720c */ /* 0x000fe200037c1670 */
[----:B------:R4:W3:Y:S01]  /*4a60*/  MUFU.TANH R72, R5 ;  /* 0x0000000500487308 */ /* 0x0008e20000002400 */
[----:B------:R-:W-:Y:S01]  /*4a70*/  VIADD R4, R3, 0x31 ;  /* 0x0000003103047836 */ /* 0x000fe20000000000 */
[----:B------:R-:W-:-:S02]  /*4a80*/  FSEL R59, R116, -INF , !P2 ;  /* 0xff800000743b7808 */ /* 0x000fc40005000000 */
[----:B------:R-:W-:Y:S01]  /*4a90*/  HMMA.16816.F32 R20, R16, R22, R48 ;  /* 0x000000161014723c */ /* 0x000fe20000001830 */
[----:B------:R-:W-:Y:S02]  /*4aa0*/  FSEL R87, R97, -INF , !P0 ;  /* 0xff80000061577808 */ /* 0x000fe40004000000 */
[----:B------:R-:W-:Y:S01]  /*4ab0*/  FSEL R116, R174, -INF , !P4 ;  /* 0xff800000ae747808 */ /* 0x000fe20006000000 */
[----:B-1----:R-:W-:Y:S01]  /*4ac0*/  FMUL.FTZ R6, R9, UR16 ;  /* 0x0000001009067c20 */ /* 0x002fe20008410000 */
[----:B------:R-:W-:Y:S02]  /*4ad0*/  FSEL R164, R173, -INF , !P6 ;  /* 0xff800000ada47808 */ /* 0x000fe40007000000 */
[C---:B------:R-:W-:Y:S01]  /*4ae0*/  ISETP.GE.AND P2, PT, R4.reuse, R203, PT ;  /* 0x000000cb0400720c */ /* 0x040fe20003f46270 */
[----:B------:R1:W3:Y:S01]  /*4af0*/  MUFU.TANH R43, R6 ;  /* 0x00000006002b7308 */ /* 0x0002e20000002400 */
[C---:B------:R-:W-:Y:S02]  /*4b00*/  ISETP.GE.AND P4, PT, R4.reuse, R202, PT ;  /* 0x000000ca0400720c */ /* 0x040fe40003f86270 */
[C---:B------:R-:W-:Y:S01]  /*4b10*/  ISETP.GE.AND P6, PT, R4.reuse, R201, PT ;  /* 0x000000c90400720c */ /* 0x040fe20003fc6270 */
[----:B----4-:R-:W-:Y:S01]  /*4b20*/  VIADD R5, R3, 0x30 ;  /* 0x0000003003057836 */ /* 0x010fe20000000000 */
[----:B------:R-:W-:-:S02]  /*4b30*/  ISETP.LT.OR P2, PT, R4, R198, P2 ;  /* 0x000000c60400720c */ /* 0x000fc40001741670 */
[----:B------:R-:W-:Y:S02]  /*4b40*/  ISETP.LT.OR P4, PT, R4, R197, P4 ;  /* 0x000000c50400720c */ /* 0x000fe40002781670 */
[C---:B------:R-:W-:Y:S02]  /*4b50*/  ISETP.GE.AND P3, PT, R5.reuse, R203, PT ;  /* 0x000000cb0500720c */ /* 0x040fe40003f66270 */
[C---:B------:R-:W-:Y:S02]  /*4b60*/  ISETP.GE.AND P5, PT, R5.reuse, R202, PT ;  /* 0x000000ca0500720c */ /* 0x040fe40003fa6270 */
[C---:B------:R-:W-:Y:S02]  /*4b70*/  ISETP.GE.AND P1, PT, R5.reuse, R201, PT ;  /* 0x000000c90500720c */ /* 0x040fe40003f26270 */
[C---:B------:R-:W-:Y:S01]  /*4b80*/  ISETP.GE.AND P0, PT, R5.reuse, R200, PT ;  /* 0x000000c80500720c */ /* 0x040fe20003f06270 */
[----:B-1----:R-:W-:Y:S01]  /*4b90*/  FMUL.FTZ R6, R10, UR16 ;  /* 0x000000100a067c20 */ /* 0x002fe20008410000 */
[----:B------:R-:W-:-:S02]  /*4ba0*/  ISETP.LT.OR P3, PT, R5, R198, P3 ;  /* 0x000000c60500720c */ /* 0x000fc40001f61670 */
[C---:B------:R-:W-:Y:S01]  /*4bb0*/  ISETP.LT.OR P5, PT, R5.reuse, R197, P5 ;  /* 0x000000c50500720c */ /* 0x040fe20002fa1670 */
[----:B------:R1:W4:Y:S01]  /*4bc0*/  MUFU.TANH R55, R6 ;  /* 0x0000000600377308 */ /* 0x0003220000002400 */
[CC--:B------:R-:W-:Y:S02]  /*4bd0*/  ISETP.LT.OR P1, PT, R5.reuse, R199.reuse, P1 ;  /* 0x000000c70500720c */ /* 0x0c0fe40000f21670 */
[----:B------:R-:W-:Y:S01]  /*4be0*/  ISETP.LT.OR P0, PT, R5, R196, P0 ;  /* 0x000000c40500720c */ /* 0x000fe20000701670 */
[----:B------:R-:W-:Y:S01]  /*4bf0*/  FMUL.FTZ R5, R11, UR16 ;  /* 0x000000100b057c20 */ /* 0x000fe20008410000 */
[----:B------:R-:W-:Y:S01]  /*4c00*/  FSEL R58, R117, -INF , !P3 ;  /* 0xff800000753a7808 */ /* 0x000fe20005800000 */
[----:B------:R-:W5:Y:S01]  /*4c10*/  LDSM.16.M88.4 R8, [R188+0x1800] ;  /* 0x00180000bc08783b */ /* 0x000f620000000200 */
[C---:B------:R-:W-:Y:S01]  /*4c20*/  ISETP.LT.OR P6, PT, R4.reuse, R199, P6 ;  /* 0x000000c70400720c */ /* 0x040fe200037c1670 */
[----:B------:R2:W4:Y:S01]  /*4c30*/  MUFU.TANH R63, R5 ;  /* 0x00000005003f7308 */ /* 0x0005220000002400 */
[----:B------:R-:W-:-:S02]  /*4c40*/  ISETP.GE.AND P3, PT, R4, R200, PT ;  /* 0x000000c80400720c */ /* 0x000fc40003f66270 */
[----:B------:R-:W-:Y:S02]  /*4c50*/  FSEL R56, R172, -INF , !P2 ;  /* 0xff800000ac387808 */ /* 0x000fe40005000000 */
[----:B------:R-:W-:Y:S02]  /*4c60*/  FSEL R85, R166, -INF , !P4 ;  /* 0xff800000a6557808 */ /* 0x000fe40006000000 */
[----:B------:R-:W-:Y:S01]  /*4c70*/  FSEL R114, R114, -INF , !P1 ;  /* 0xff80000072727808 */ /* 0x000fe20004800000 */
[----:B-1----:R-:W-:Y:S01]  /*4c80*/  FMUL.FTZ R6, R24, UR16 ;  /* 0x0000001018067c20 */ /* 0x002fe20008410000 */
[----:B------:R-:W-:Y:S02]  /*4c90*/  FSEL R115, R115, -INF , !P6 ;  /* 0xff80000073737808 */ /* 0x000fe40007000000 */
[----:B------:R-:W-:Y:S01]  /*4ca0*/  ISETP.LT.OR P3, PT, R4, R196, P3 ;  /* 0x000000c40400720c */ /* 0x000fe20001f61670 */
[----:B------:R1:W4:Y:S01]  /*4cb0*/  MUFU.TANH R46, R6 ;  /* 0x00000006002e7308 */ /* 0x0003220000002400 */
[----:B------:R-:W-:Y:S01]  /*4cc0*/  VIADD R4, R3, 0x39 ;  /* 0x0000003903047836 */ /* 0x000fe20000000000 */
[----:B------:R-:W-:Y:S01]  /*4cd0*/  FSEL R84, R167, -INF , !P5 ;  /* 0xff800000a7547808 */ /* 0x000fe20006800000 */
[----:B--2---:R-:W-:Y:S01]  /*4ce0*/  VIADD R5, R3, 0x38 ;  /* 0x0000003803057836 */ /* 0x004fe20000000000 */
[----:B------:R-:W-:-:S02]  /*4cf0*/  FSEL R165, R165, -INF , !P0 ;  /* 0xff800000a5a57808 */ /* 0x000fc40004000000 */
[-C--:B------:R-:W-:Y:S02]  /*4d00*/  ISETP.GE.AND P5, PT, R4, R203.reuse, PT ;  /* 0x000000cb0400720c */ /* 0x080fe40003fa6270 */
[C---:B------:R-:W-:Y:S02]  /*4d10*/  ISETP.GE.AND P2, PT, R5.reuse, R203, PT ;  /* 0x000000cb0500720c */ /* 0x040fe40003f46270 */
[C---:B------:R-:W-:Y:S02]  /*4d20*/  ISETP.GE.AND P4, PT, R5.reuse, R202, PT ;  /* 0x000000ca0500720c */ /* 0x040fe40003f86270 */
[C---:B------:R-:W-:Y:S02]  /*4d30*/  ISETP.GE.AND P1, PT, R5.reuse, R201, PT ;  /* 0x000000c90500720c */ /* 0x040fe40003f26270 */
[C---:B------:R-:W-:Y:S01]  /*4d40*/  ISETP.GE.AND P6, PT, R5.reuse, R200, PT ;  /* 0x000000c80500720c */ /* 0x040fe20003fc6270 */
[----:B-1----:R-:W-:Y:S01]  /*4d50*/  FMUL.FTZ R6, R26, UR16 ;  /* 0x000000101a067c20 */ /* 0x002fe20008410000 */
[----:B------:R-:W-:-:S02]  /*4d60*/  ISETP.LT.OR P2, PT, R5, R198, P2 ;  /* 0x000000c60500720c */ /* 0x000fc40001741670 */
[C---:B------:R-:W-:Y:S01]  /*4d70*/  ISETP.LT.OR P4, PT, R5.reuse, R197, P4 ;  /* 0x000000c50500720c */ /* 0x040fe20002781670 */
[----:B------:R1:W-:Y:S01]  /*4d80*/  MUFU.TANH R42, R6 ;  /* 0x00000006002a7308 */ /* 0x0003e20000002400 */
[C---:B------:R-:W-:Y:S02]  /*4d90*/  ISETP.LT.OR P1, PT, R5.reuse, R199, P1 ;  /* 0x000000c70500720c */ /* 0x040fe40000f21670 */
[----:B------:R-:W-:Y:S01]  /*4da0*/  ISETP.LT.OR P6, PT, R5, R196, P6 ;  /* 0x000000c40500720c */ /* 0x000fe200037c1670 */
[----:B------:R-:W-:Y:S01]  /*4db0*/  FMUL.FTZ R5, R27, UR16 ;  /* 0x000000101b057c20 */ /* 0x000fe20008410000 */
[C---:B------:R-:W-:Y:S02]  /*4dc0*/  ISETP.GE.AND P0, PT, R4.reuse, R202, PT ;  /* 0x000000ca0400720c */ /* 0x040fe40003f06270 */
[C---:B------:R-:W-:Y:S01]  /*4dd0*/  ISETP.LT.OR P5, PT, R4.reuse, R198, P5 ;  /* 0x000000c60400720c */ /* 0x040fe20002fa1670 */
[----:B------:R2:W-:Y:S01]  /*4de0*/  MUFU.TANH R86, R5 ;  /* 0x0000000500567308 */ /* 0x0005e20000002400 */
[----:B------:R-:W-:-:S02]  /*4df0*/  ISETP.LT.OR P0, PT, R4, R197, P0 ;  /* 0x000000c50400720c */ /* 0x000fc40000701670 */
[----:B------:R-:W-:Y:S02]  /*4e00*/  FSEL R166, R30, -INF , !P3 ;  /* 0xff8000001ea67808 */ /* 0x000fe40005800000 */
[----:B------:R-:W-:Y:S02]  /*4e10*/  FSEL R117, R28, -INF , !P1 ;  /* 0xff8000001c757808 */ /* 0x000fe40004800000 */
[----:B------:R-:W-:Y:S01]  /*4e20*/  FSEL R167, R29, -INF , !P6 ;  /* 0xff8000001da77808 */ /* 0x000fe20007000000 */
[----:B-1----:R-:W-:Y:S01]  /*4e30*/  FMUL.FTZ R6, R25, UR16 ;  /* 0x0000001019067c20 */ /* 0x002fe20008410000 */
[----:B-----5:R-:W-:Y:S01]  /*4e40*/  HMMA.16816.F32 R28, R16, R8, R80 ;  /* 0x00000008101c723c */ /* 0x020fe20000001850 */
[----:B------:R-:W-:Y:S02]  /*4e50*/  FSEL R53, R78, -INF , !P2 ;  /* 0xff8000004e357808 */ /* 0x000fe40005000000 */
[----:B------:R1:W-:Y:S01]  /*4e60*/  MUFU.TANH R97, R6 ;  /* 0x0000000600617308 */ /* 0x0003e20000002400 */
[----:B------:R-:W-:-:S02]  /*4e70*/  FSEL R78, R41, -INF , !P4 ;  /* 0xff800000294e7808 */ /* 0x000fc40006000000 */
[----:B------:R-:W-:Y:S01]  /*4e80*/  FSEL R54, R54, -INF , !P5 ;  /* 0xff80000036367808 */ /* 0x000fe20006800000 */
[----:B--2---:R-:W-:Y:S01]  /*4e90*/  VIADD R5, R3, 0x40 ;  /* 0x0000004003057836 */ /* 0x004fe20000000000 */
[----:B------:R-:W-:Y:S01]  /*4ea0*/  FSEL R80, R34, -INF , !P0 ;  /* 0xff80000022507808 */ /* 0x000fe20004000000 */
[----:B------:R-:W-:Y:S01]  /*4eb0*/  HMMA.16816.F32 R24, R12, R8, R108 ;  /* 0x000000080c18723c */ /* 0x000fe2000000186c */
[----:B------:R-:W-:Y:S02]  /*4ec0*/  ISETP.GE.AND P3, PT, R4, R201, PT ;  /* 0x000000c90400720c */ /* 0x000fe40003f66270 */
[C---:B------:R-:W-:Y:S02]  /*4ed0*/  ISETP.GE.AND P6, PT, R5.reuse, R203, PT ;  /* 0x000000cb0500720c */ /* 0x040fe40003fc6270 */
[C---:B------:R-:W-:Y:S02]  /*4ee0*/  ISETP.GE.AND P4, PT, R5.reuse, R202, PT ;  /* 0x000000ca0500720c */ /* 0x040fe40003f86270 */
[----:B------:R-:W-:-:S02]  /*4ef0*/  ISETP.GE.AND P5, PT, R5, R201, PT ;  /* 0x000000c90500720c */ /* 0x000fc40003fa6270 */
[C---:B------:R-:W-:Y:S01]  /*4f00*/  ISETP.GE.AND P0, PT, R5.reuse, R200, PT ;  /* 0x000000c80500720c */ /* 0x040fe20003f06270 */
[----:B-1----:R-:W-:Y:S01]  /*4f10*/  FMUL.FTZ R6, R20, UR16 ;  /* 0x0000001014067c20 */ /* 0x002fe20008410000 */
[C---:B------:R-:W-:Y:S02]  /*4f20*/  ISETP.LT.OR P6, PT, R5.reuse, R198, P6 ;  /* 0x000000c60500720c */ /* 0x040fe400037c1670 */
[C---:B------:R-:W-:Y:S01]  /*4f30*/  ISETP.LT.OR P4, PT, R5.reuse, R197, P4 ;  /* 0x000000c50500720c */ /* 0x040fe20002781670 */
[----:B------:R1:W-:Y:S01]  /*4f40*/  MUFU.TANH R40, R6 ;  /* 0x0000000600287308 */ /* 0x0003e20000002400 */
[-C--:B------:R-:W-:Y:S01]  /*4f50*/  ISETP.LT.OR P5, PT, R5, R199.reuse, P5 ;  /* 0x000000c70500720c */ /* 0x080fe20002fa1670 */
[----:B------:R-:W-:Y:S01]  /*4f60*/  FMUL.FTZ R8, R29, UR16 ;  /* 0x000000101d087c20 */ /* 0x000fe20008410000 */
[----:B------:R-:W-:Y:S01]  /*4f70*/  ISETP.LT.OR P0, PT, R5, R196, P0 ;  /* 0x000000c40500720c */ /* 0x000fe20000701670 */
[----:B------:R-:W-:Y:S01]  /*4f80*/  FMUL.FTZ R5, R23, UR16 ;  /* 0x0000001017057c20 */ /* 0x000fe20008410000 */
[----:B------:R-:W-:Y:S01]  /*4f90*/  ISETP.GE.AND P1, PT, R4, R200, PT ;  /* 0x000000c80400720c */ /* 0x000fe20003f26270 */
[----:B------:R-:W-:Y:S01]  /*4fa0*/  FMUL.FTZ R7, R30, UR16 ;  /* 0x000000101e077c20 */ /* 0x000fe20008410000 */
[C---:B------:R-:W-:Y:S01]  /*4fb0*/  ISETP.LT.OR P3, PT, R4.reuse, R199, P3 ;  /* 0x000000c70400720c */ /* 0x040fe20001f61670 */
[----:B------:R2:W-:Y:S01]  /*4fc0*/  MUFU.TANH R38, R5 ;  /* 0x0000000500267308 */ /* 0x0005e20000002400 */
[----:B------:R-:W-:Y:S01]  /*4fd0*/  ISETP.LT.OR P1, PT, R4, R196, P1 ;  /* 0x000000c40400720c */ /* 0x000fe20000f21670 */
[----:B------:R-:W-:Y:S01]  /*4fe0*/  VIADD R4, R3, 0x41 ;  /* 0x0000004103047836 */ /* 0x000fe20000000000 */
[----:B------:R-:W-:-:S02]  /*4ff0*/  FSEL R83, R161, -INF , !P3 ;  /* 0xff800000a1537808 */ /* 0x000fc40005800000 */
[----:B------:R-:W-:Y:S02]  /*5000*/  FSEL R158, R158, -INF , !P1 ;  /* 0xff8000009e9e7808 */ /* 0x000fe40004800000 */
[----:B------:R-:W-:Y:S01]  /*5010*/  ISETP.GE.AND P2, PT, R4, R203, PT ;  /* 0x000000cb0400720c */ /* 0x000fe20003f46270 */
[----:B------:R5:W-:Y:S01]  /*5020*/  MUFU.TANH R34, R7 ;  /* 0x0000000700227308 */ /* 0x000be20000002400 */
[----:B-1----:R-:W-:Y:S01]  /*5030*/  FMUL.FTZ R6, R22, UR16 ;  /* 0x0000001016067c20 */ /* 0x002fe20008410000 */
[C---:B------:R-:W-:Y:S02]  /*5040*/  ISETP.GE.AND P3, PT, R4.reuse, R202, PT ;  /* 0x000000ca0400720c */ /* 0x040fe40003f66270 */
[C---:B------:R-:W-:Y:S02]  /*5050*/  ISETP.GE.AND P1, PT, R4.reuse, R201, PT ;  /* 0x000000c90400720c */ /* 0x040fe40003f26270 */
[----:B------:R-:W-:Y:S02]  /*5060*/  ISETP.LT.OR P2, PT, R4, R198, P2 ;  /* 0x000000c60400720c */ /* 0x000fe40001741670 */
[----:B------:R1:W4:Y:S01]  /*5070*/  MUFU.TANH R39, R6 ;  /* 0x0000000600277308 */ /* 0x0003220000002400 */
[----:B--2---:R-:W-:Y:S01]  /*5080*/  FMUL.FTZ R5, R28, UR16 ;  /* 0x000000101c057c20 */ /* 0x004fe20008410000 */
[----:B------:R-:W-:-:S02]  /*5090*/  ISETP.LT.OR P3, PT, R4, R197, P3 ;  /* 0x000000c50400720c */ /* 0x000fc40001f61670 */
[----:B------:R-:W-:Y:S02]  /*50a0*/  ISETP.LT.OR P1, PT, R4, R199, P1 ;  /* 0x000000c70400720c */ /* 0x000fe40000f21670 */
[----:B------:R-:W-:Y:S02]  /*50b0*/  FSEL R52, R52, -INF , !P6 ;  /* 0xff80000034347808 */ /* 0x000fe40007000000 */
[----:B------:R2:W-:Y:S01]  /*50c0*/  MUFU.TANH R41, R5 ;  /* 0x0000000500297308 */ /* 0x0005e20000002400 */
[----:B------:R-:W-:Y:S01]  /*50d0*/  ISETP.GE.AND P6, PT, R4, R200, PT ;  /* 0x000000c80400720c */ /* 0x000fe20003fc6270 */
[----:B-----5:R-:W-:Y:S01]  /*50e0*/  FMUL.FTZ R7, R26, UR16 ;  /* 0x000000101a077c20 */ /* 0x020fe20008410000 */
[----:B------:R-:W-:Y:S02]  /*50f0*/  FSEL R51, R141, -INF , !P2 ;  /* 0xff8000008d337808 */ /* 0x000fe40005000000 */
[----:B------:R-:W-:Y:S02]  /*5100*/  FSEL R79, R79, -INF , !P3 ;  /* 0xff8000004f4f7808 */ /* 0x000fe40005800000 */
[----:B------:R-:W-:Y:S01]  /*5110*/  FSEL R81, R125, -INF , !P5 ;  /* 0xff8000007d517808 */ /* 0x000fe20006800000 */
[----:B------:R-:W-:Y:S01]  /*5120*/  MUFU.TANH R36, R8 ;  /* 0x0000000800247308 */ /* 0x000fe20000002400 */
[----:B-1----:R-:W-:Y:S01]  /*5130*/  FMUL.FTZ R6, R21, UR16 ;  /* 0x0000001015067c20 */ /* 0x002fe20008410000 */
[----:B------:R-:W-:Y:S01]  /*5140*/  FSEL R82, R57, -INF , !P1 ;  /* 0xff80000039527808 */ /* 0x000fe20004800000 */
[----:B------:R-:W1:Y:S01]  /*5150*/  LDSM.16.M88.4 R20, [R188+0x1c00] ;  /* 0x001c0000bc14783b */ /* 0x000e620000000200 */
[----:B------:R-:W-:Y:S01]  /*5160*/  ISETP.LT.OR P6, PT, R4, R196, P6 ;  /* 0x000000c40400720c */ /* 0x000fe200037c1670 */
[----:B------:R-:W-:Y:S01]  /*5170*/  VIADD R4, R3, 0x49 ;  /* 0x0000004903047836 */ /* 0x000fe20000000000 */
[----:B------:R-:W-:Y:S01]  /*5180*/  FSEL R74, R136, -INF , !P4 ;  /* 0xff800000884a7808 */ /* 0x000fe20006000000 */
[----:B------:R-:W-:-:S04]  /*5190*/  DEPBAR.LE SB0, 0x0 ;  /* 0x000080000000791a */ /* 0x000fc80000000000 */
[----:B------:R5:W4:Y:S01]  /*51a0*/  MUFU.TANH R37, R6 ;  /* 0x0000000600257308 */ /* 0x000b220000002400 */
[----:B--2---:R-:W-:Y:S01]  /*51b0*/  VIADD R5, R3, 0x48 ;  /* 0x0000004803057836 */ /* 0x004fe20000000000 */
[----:B------:R-:W-:Y:S02]  /*51c0*/  FSEL R125, R113, -INF , !P0 ;  /* 0xff800000717d7808 */ /* 0x000fe40004000000 */
[-C--:B------:R-:W-:Y:S02]  /*51d0*/  ISETP.GE.AND P4, PT, R4, R203.reuse, PT ;  /* 0x000000cb0400720c */ /* 0x080fe40003f86270 */
[C---:B------:R-:W-:Y:S02]  /*51e0*/  ISETP.GE.AND P2, PT, R5.reuse, R203, PT ;  /* 0x000000cb0500720c */ /* 0x040fe40003f46270 */
[C---:B------:R-:W-:Y:S02]  /*51f0*/  ISETP.GE.AND P3, PT, R5.reuse, R202, PT ;  /* 0x000000ca0500720c */ /* 0x040fe40003f66270 */
[----:B------:R-:W-:-:S02]  /*5200*/  ISETP.GE.AND P5, PT, R5, R201, PT ;  /* 0x000000c90500720c */ /* 0x000fc40003fa6270 */
[C---:B------:R-:W-:Y:S02]  /*5210*/  ISETP.GE.AND P1, PT, R5.reuse, R200, PT ;  /* 0x000000c80500720c */ /* 0x040fe40003f26270 */
[C---:B------:R-:W-:Y:S02]  /*5220*/  ISETP.LT.OR P2, PT, R5.reuse, R198, P2 ;  /* 0x000000c60500720c */ /* 0x040fe40001741670 */
[----:B------:R-:W-:Y:S01]  /*5230*/  ISETP.LT.OR P3, PT, R5, R197, P3 ;  /* 0x000000c50500720c */ /* 0x000fe20001f61670 */
[----:B-----5:R-:W-:Y:S01]  /*5240*/  FMUL.FTZ R6, R31, UR16 ;  /* 0x000000101f067c20 */ /* 0x020fe20008410000 */
[C---:B------:R-:W-:Y:S02]  /*5250*/  ISETP.LT.OR P5, PT, R5.reuse, R199, P5 ;  /* 0x000000c70500720c */ /* 0x040fe40002fa1670 */
[----:B------:R-:W-:Y:S01]  /*5260*/  ISETP.LT.OR P1, PT, R5, R196, P1 ;  /* 0x000000c40500720c */ /* 0x000fe20000f21670 */
[----:B------:R2:W-:Y:S01]  /*5270*/  MUFU.TANH R57, R6 ;  /* 0x0000000600397308 */ /* 0x0005e20000002400 */
[----:B------:R-:W-:Y:S01]  /*5280*/  FMUL.FTZ R5, R24, UR16 ;  /* 0x0000001018057c20 */ /* 0x000fe20008410000 */
[----:B------:R-:W-:-:S02]  /*5290*/  ISETP.GE.AND P0, PT, R4, R202, PT ;  /* 0x000000ca0400720c */ /* 0x000fc40003f06270 */
[----:B------:R-:W-:Y:S02]  /*52a0*/  FSEL R108, R33, -INF , !P5 ;  /* 0xff800000216c7808 */ /* 0x000fe40006800000 */
[----:B------:R-:W-:Y:S02]  /*52b0*/  FSEL R161, R44, -INF , !P6 ;  /* 0xff8000002ca17808 */ /* 0x000fe40007000000 */
[----:B------:R5:W4:Y:S01]  /*52c0*/  MUFU.TANH R33, R5 ;  /* 0x0000000500217308 */ /* 0x000b220000002400 */
[C---:B------:R-:W-:Y:S01]  /*52d0*/  ISETP.LT.OR P4, PT, R4.reuse, R198, P4 ;  /* 0x000000c60400720c */ /* 0x040fe20002781670 */
[----:B-1----:R-:W-:Y:S01]  /*52e0*/  HMMA.16816.F32 R28, R16, R20, R92 ;  /* 0x00000014101c723c */ /* 0x002fe2000000185c */
[C---:B------:R-:W-:Y:S02]  /*52f0*/  ISETP.LT.OR P0, PT, R4.reuse, R197, P0 ;  /* 0x000000c50400720c */ /* 0x040fe40000701670 */
[C---:B------:R-:W-:Y:S02]  /*5300*/  ISETP.GE.AND P6, PT, R4.reuse, R201, PT ;  /* 0x000000c90400720c */ /* 0x040fe40003fc6270 */
[----:B------:R-:W-:Y:S01]  /*5310*/  ISETP.GE.AND P5, PT, R4, R200, PT ;  /* 0x000000c80400720c */ /* 0x000fe20003fa6270 */
[----:B--2---:R-:W-:Y:S01]  /*5320*/  FMUL.FTZ R6, R25, UR16 ;  /* 0x0000001019067c20 */ /* 0x004fe20008410000 */
[----:B------:R-:W-:-:S02]  /*5330*/  FSEL R141, R68, -INF , !P1 ;  /* 0xff800000448d7808 */ /* 0x000fc40004800000 */
[----:B------:R-:W-:Y:S01]  /*5340*/  FSEL R73, R61, -INF , !P3 ;  /* 0xff8000003d497808 */ /* 0x000fe20005800000 */
[----:B------:R1:W-:Y:S01]  /*5350*/  MUFU.TANH R44, R6 ;  /* 0x00000006002c7308 */ /* 0x0003e20000002400 */
[----:B------:R-:W-:Y:S02]  /*5360*/  FSEL R49, R45, -INF , !P4 ;  /* 0xff8000002d317808 */ /* 0x000fe40006000000 */
[----:B---3--:R-:W-:Y:S01]  /*5370*/  FSEL R75, R35, -INF , !P0 ;  /* 0xff800000234b7808 */ /* 0x008fe20004000000 */
[C---:B-----5:R-:W-:Y:S01]  /*5380*/  VIADD R5, R3.reuse, 0x50 ;  /* 0x0000005003057836 */ /* 0x060fe20000000000 */
[C---:B------:R-:W-:Y:S02]  /*5390*/  ISETP.LT.OR P6, PT, R4.reuse, R199, P6 ;  /* 0x000000c70400720c */ /* 0x040fe400037c1670 */
[----:B------:R-:W-:Y:S01]  /*53a0*/  ISETP.LT.OR P5, PT, R4, R196, P5 ;  /* 0x000000c40400720c */ /* 0x000fe20002fa1670 */
[----:B------:R-:W-:Y:S01]  /*53b0*/  VIADD R4, R3, 0x51 ;  /* 0x0000005103047836 */ /* 0x000fe20000000000 */
[----:B------:R-:W-:-:S02]  /*53c0*/  ISETP.GE.AND P1, PT, R5, R203, PT ;  /* 0x000000cb0500720c */ /* 0x000fc40003f26270 */
[C---:B------:R-:W-:Y:S02]  /*53d0*/  ISETP.GE.AND P3, PT, R5.reuse, R202, PT ;  /* 0x000000ca0500720c */ /* 0x040fe40003f66270 */
[C---:B------:R-:W-:Y:S02]  /*53e0*/  ISETP.GE.AND P4, PT, R5.reuse, R201, PT ;  /* 0x000000c90500720c */ /* 0x040fe40003f86270 */
[----:B------:R-:W-:Y:S01]  /*53f0*/  ISETP.GE.AND P0, PT, R5, R200, PT ;  /* 0x000000c80500720c */ /* 0x000fe20003f06270 */
[----:B-1----:R-:W-:Y:S01]  /*5400*/  FMUL.FTZ R6, R27, UR16 ;  /* 0x000000101b067c20 */ /* 0x002fe20008410000 */
[C---:B------:R-:W-:Y:S01]  /*5410*/  ISETP.LT.OR P1, PT, R5.reuse, R198, P1 ;  /* 0x000000c60500720c */ /* 0x040fe20000f21670 */
[----:B------:R-:W-:Y:S01]  /*5420*/  HMMA.16816.F32 R24, R12, R20, R128 ;  /* 0x000000140c18723c */ /* 0x000fe20000001880 */
[C---:B------:R-:W-:Y:S01]  /*5430*/  ISETP.LT.OR P3, PT, R5.reuse, R197, P3 ;  /* 0x000000c50500720c */ /* 0x040fe20001f61670 */
[----:B------:R1:W-:Y:S01]  /*5440*/  MUFU.TANH R35, R6 ;  /* 0x0000000600237308 */ /* 0x0003e20000002400 */
[----:B------:R-:W-:-:S02]  /*5450*/  ISETP.LT.OR P4, PT, R5, R199, P4 ;  /* 0x000000c70500720c */ /* 0x000fc40002781670 */
[----:B------:R-:W-:Y:S01]  /*5460*/  ISETP.LT.OR P0, PT, R5, R196, P0 ;  /* 0x000000c40500720c */ /* 0x000fe20000701670 */
[----:B------:R-:W-:Y:S01]  /*5470*/  FMUL.FTZ R5, R28, UR16 ;  /* 0x000000101c057c20 */ /* 0x000fe20008410000 */
[----:B------:R-:W-:Y:S02]  /*5480*/  FSEL R48, R32, -INF , !P2 ;  /* 0xff80000020307808 */ /* 0x000fe40005000000 */
[----:B------:R-:W-:Y:S01]  /*5490*/  FSEL R93, R132, -INF , !P6 ;  /* 0xff800000845d7808 */ /* 0x000fe20007000000 */
[----:B------:R2:W3:Y:S01]  /*54a0*/  MUFU.TANH R32, R7 ;  /* 0x0000000700207308 */ /* 0x0004e20000002400 */
[----:B------:R-:W-:Y:S02]  /*54b0*/  FSEL R127, R127, -INF , !P5 ;  /* 0xff8000007f7f7808 */ /* 0x000fe40006800000 */
[----:B------:R-:W-:Y:S02]  /*54c0*/  FSEL R47, R47, -INF , !P1 ;  /* 0xff8000002f2f7808 */ /* 0x000fe40004800000 */
[----:B------:R-:W-:-:S02]  /*54d0*/  ISETP.GE.AND P2, PT, R4, R203, PT ;  /* 0x000000cb0400720c */ /* 0x000fc40003f46270 */
[C---:B------:R-:W-:Y:S01]  /*54e0*/  ISETP.GE.AND P6, PT, R4.reuse, R202, PT ;  /* 0x000000ca0400720c */ /* 0x040fe20003fc6270 */
[----:B------:R5:W-:Y:S01]  /*54f0*/  MUFU.TANH R61, R5 ;  /* 0x00000005003d7308 */ /* 0x000be20000002400 */
[C---:B------:R-:W-:Y:S01]  /*5500*/  ISETP.GE.AND P5, PT, R4.reuse, R201, PT ;  /* 0x000000c90400720c */ /* 0x040fe20003fa6270 */
[----:B-1----:R-:W-:Y:S01]  /*5510*/  FMUL.FTZ R6, R31, UR16 ;  /* 0x000000101f067c20 */ /* 0x002fe20008410000 */
[C---:B------:R-:W-:Y:S02]  /*5520*/  ISETP.GE.AND P1, PT, R4.reuse, R200, PT ;  /* 0x000000c80400720c */ /* 0x040fe40003f26270 */
[C---:B------:R-:W-:Y:S02]  /*5530*/  ISETP.LT.OR P2, PT, R4.reuse, R198, P2 ;  /* 0x000000c60400720c */ /* 0x040fe40001741670 */
[----:B------:R-:W-:Y:S01]  /*5540*/  ISETP.LT.OR P6, PT, R4, R197, P6 ;  /* 0x000000c50400720c */ /* 0x000fe200037c1670 */
[----:B--2---:R-:W-:Y:S01]  /*5550*/  FMUL.FTZ R7, R30, UR16 ;  /* 0x000000101e077c20 */ /* 0x004fe20008410000 */
[----:B------:R-:W-:-:S02]  /*5560*/  ISETP.LT.OR P5, PT, R4, R199, P5 ;  /* 0x000000c70400720c */ /* 0x000fc40002fa1670 */
[----:B------:R-:W-:Y:S01]  /*5570*/  ISETP.LT.OR P1, PT, R4, R196, P1 ;  /* 0x000000c40400720c */ /* 0x000fe20000f21670 */
[----:B------:R-:W-:Y:S01]  /*5580*/  VIADD R4, R3, 0x58 ;  /* 0x0000005803047836 */ /* 0x000fe20000000000 */
[----:B------:R-:W-:Y:S01]  /*5590*/  FSEL R92, R62, -INF , !P4 ;  /* 0xff8000003e5c7808 */ /* 0x000fe20006000000 */
[----:B------:R-:W-:Y:S01]  /*55a0*/  MUFU.TANH R50, R7 ;  /* 0x0000000700327308 */ /* 0x000fe20000002400 */
[----:B------:R-:W-:Y:S01]  /*55b0*/  FSEL R45, R99, -INF , !P2 ;  /* 0xff800000632d7808 */ /* 0x000fe20005000000 */
[----:B-----5:R-:W-:Y:S01]  /*55c0*/  FMUL.FTZ R5, R29, UR16 ;  /* 0x000000101d057c20 */ /* 0x020fe20008410000 */
[----:B------:R-:W-:Y:S01]  /*55d0*/  ISETP.GE.AND P4, PT, R4, R201, PT ;  /* 0x000000c90400720c */ /* 0x000fe20003f86270 */
[-C--:B------:R-:W-:Y:S01]  /*55e0*/  HMMA.16816.F32 R28, R12, R10.reuse, R148 ;  /* 0x0000000a0c1c723c */ /* 0x080fe20000001894 */
[----:B------:R-:W-:Y:S02]  /*55f0*/  FSEL R72, R72, -INF , !P6 ;  /* 0xff80000048487808 */ /* 0x000fe40007000000 */
[----:B------:R-:W-:Y:S01]  /*5600*/  FSEL R99, R43, -INF , !P5 ;  /* 0xff8000002b637808 */ /* 0x000fe20006800000 */
[----:B------:R1:W-:Y:S01]  /*5610*/  MUFU.TANH R62, R6 ;  /* 0x00000006003e7308 */ /* 0x0003e20000002400 */
[C---:B------:R-:W-:Y:S01]  /*5620*/  ISETP.LT.OR P4, PT, R4.reuse, R199, P4 ;  /* 0x000000c70400720c */ /* 0x040fe20002781670 */
[----:B------:R-:W-:Y:S01]  /*5630*/  HMMA.16816.F32 R8, R16, R10, R120 ;  /* 0x0000000a1008723c */ /* 0x000fe20000001878 */
[----:B------:R-:W-:-:S02]  /*5640*/  ISETP.GE.AND P2, PT, R4, R203, PT ;  /* 0x000000cb0400720c */ /* 0x000fc40003f46270 */
[C---:B------:R-:W-:Y:S02]  /*5650*/  ISETP.GE.AND P6, PT, R4.reuse, R202, PT ;  /* 0x000000ca0400720c */ /* 0x040fe40003fc6270 */
[----:B------:R-:W-:Y:S01]  /*5660*/  ISETP.GE.AND P5, PT, R4, R200, PT ;  /* 0x000000c80400720c */ /* 0x000fe20003fa6270 */
[----:B------:R2:W-:Y:S01]  /*5670*/  MUFU.TANH R68, R5 ;  /* 0x0000000500447308 */ /* 0x0005e20000002400 */
[----:B------:R-:W-:Y:S01]  /*5680*/  FSEL R70, R70, -INF , !P3 ;  /* 0xff80000046467808 */ /* 0x000fe20005800000 */
[-C--:B------:R-:W-:Y:S01]  /*5690*/  HMMA.16816.F32 R16, R16, R22.reuse, R144 ;  /* 0x000000161010723c */ /* 0x080fe20000001890 */
[----:B----4-:R-:W-:Y:S02]  /*56a0*/  FSEL R129, R55, -INF , !P0 ;  /* 0xff80000037817808 */ /* 0x010fe40004000000 */
[----:B------:R-:W-:Y:S02]  /*56b0*/  FSEL R128, R63, -INF , !P1 ;  /* 0xff8000003f807808 */ /* 0x000fe40004800000 */
[----:B------:R-:W-:Y:S01]  /*56c0*/  FSEL R95, R46, -INF , !P4 ;  /* 0xff8000002e5f7808 */ /* 0x000fe20006000000 */
[----:B------:R-:W-:Y:S01]  /*56d0*/  HMMA.16816.F32 R12, R12, R22, R168 ;  /* 0x000000160c0c723c */ /* 0x000fe200000018a8 */
[----:B-1----:R-:W-:Y:S01]  /*56e0*/  FMUL.FTZ R6, R24, UR16 ;  /* 0x0000001018067c20 */ /* 0x002fe20008410000 */
[----:B------:R-:W-:-:S02]  /*56f0*/  ISETP.LT.OR P2, PT, R4, R198, P2 ;  /* 0x000000c60400720c */ /* 0x000fc40001741670 */
[C---:B------:R-:W-:Y:S01]  /*5700*/  ISETP.LT.OR P6, PT, R4.reuse, R197, P6 ;  /* 0x000000c50400720c */ /* 0x040fe200037c1670 */
[----:B------:R1:W-:Y:S01]  /*5710*/  MUFU.TANH R43, R6 ;  /* 0x00000006002b7308 */ /* 0x0003e20000002400 */
[----:B------:R-:W-:Y:S01]  /*5720*/  ISETP.LT.OR P5, PT, R4, R196, P5 ;  /* 0x000000c40400720c */ /* 0x000fe20002fa1670 */
[----:B------:R-:W-:Y:S01]  /*5730*/  VIADD R4, R3, 0x60 ;  /* 0x0000006003047836 */ /* 0x000fe20000000000 */
[----:B------:R-:W-:Y:S01]  /*5740*/  FSEL R46, R39, -INF , !P6 ;  /* 0xff800000272e7808 */ /* 0x000fe20007000000 */
[----:B--2---:R-:W-:Y:S01]  /*5750*/  VIADD R5, R3, 0x59 ;  /* 0x0000005903057836 */ /* 0x004fe20000000000 */
[----:B------:R-:W-:Y:S01]  /*5760*/  FSEL R130, R42, -INF , !P5 ;  /* 0xff8000002a827808 */ /* 0x000fe20006800000 */
[----:B------:R-:W-:Y:S01]  /*5770*/  FMUL.FTZ R7, R9, UR16 ;  /* 0x0000001009077c20 */ /* 0x000fe20008410000 */
[----:B------:R-:W-:Y:S01]  /*5780*/  FSEL R42, R40, -INF , !P2 ;  /* 0xff800000282a7808 */ /* 0x000fe20005000000 */
[----:B------:R-:W-:Y:S01]  /*5790*/  FMUL.FTZ R20, R31, UR16 ;  /* 0x000000101f147c20 */ /* 0x000fe20008410000 */
[----:B------:R-:W-:-:S02]  /*57a0*/  ISETP.GE.AND P3, PT, R5, R203, PT ;  /* 0x000000cb0500720c */ /* 0x000fc40003f66270 */
[C---:B------:R-:W-:Y:S01]  /*57b0*/  ISETP.GE.AND P0, PT, R5.reuse, R202, PT ;  /* 0x000000ca0500720c */ /* 0x040fe20003f06270 */
[----:B------:R-:W-:Y:S01]  /*57c0*/  MUFU.TANH R7, R7 ;  /* 0x0000000700077308 */ /* 0x000fe20000002400 */
[C---:B------:R-:W-:Y:S01]  /*57d0*/  ISETP.GE.AND P1, PT, R5.reuse, R201, PT ;  /* 0x000000c90500720c */ /* 0x040fe20003f26270 */
[----:B------:R-:W-:Y:S01]  /*57e0*/  FMUL.FTZ R16, R16, UR16 ;  /* 0x0000001010107c20 */ /* 0x000fe20008410000 */
[----:B------:R-:W-:Y:S01]  /*57f0*/  ISETP.GE.AND P4, PT, R5, R200, PT ;  /* 0x000000c80500720c */ /* 0x000fe20003f86270 */
[----:B------:R-:W-:Y:S01]  /*5800*/  FMUL.FTZ R17, R17, UR16 ;  /* 0x0000001011117c20 */ /* 0x000fe20008410000 */
[----:B-1----:R-:W-:Y:S01]  /*5810*/  FMUL.FTZ R6, R25, UR16 ;  /* 0x0000001019067c20 */ /* 0x002fe20008410000 */
[C---:B------:R-:W-:Y:S01]  /*5820*/  ISETP.LT.OR P3, PT, R5.reuse, R198, P3 ;  /* 0x000000c60500720c */ /* 0x040fe20001f61670 */
[----:B------:R-:W-:Y:S01]  /*5830*/  FMUL.FTZ R12, R12, UR16 ;  /* 0x000000100c0c7c20 */ /* 0x000fe20008410000 */
[C---:B------:R-:W-:Y:S01]  /*5840*/  ISETP.LT.OR P0, PT, R5.reuse, R197, P0 ;  /* 0x000000c50500720c */ /* 0x040fe20000701670 */
[----:B------:R1:W-:Y:S01]  /*5850*/  MUFU.TANH R55, R6 ;  /* 0x0000000600377308 */ /* 0x0003e20000002400 */
[----:B------:R-:W-:Y:S01]  /*5860*/  ISETP.LT.OR P1, PT, R5, R199, P1 ;  /* 0x000000c70500720c */ /* 0x000fe20000f21670 */
[----:B------:R-:W-:Y:S01]  /*5870*/  FMUL.FTZ R13, R13, UR16 ;  /* 0x000000100d0d7c20 */ /* 0x000fe20008410000 */
[----:B------:R-:W-:Y:S01]  /*5880*/  ISETP.LT.OR P4, PT, R5, R196, P4 ;  /* 0x000000c40500720c */ /* 0x000fe20002781670 */
[----:B------:R-:W-:Y:S01]  /*5890*/  FMUL.FTZ R5, R27, UR16 ;  /* 0x000000101b057c20 */ /* 0x000fe20008410000 */
[----:B------:R-:W-:Y:S01]  /*58a0*/  ISETP.GE.AND P5, PT, R4, R203, PT ;  /* 0x000000cb0400720c */ /* 0x000fe20003fa6270 */
[----:B------:R-:W-:Y:S01]  /*58b0*/  FMUL.FTZ R14, R14, UR16 ;  /* 0x000000100e0e7c20 */ /* 0x000fe20008410000 */
[C---:B------:R-:W-:Y:S01]  /*58c0*/  ISETP.GE.AND P2, PT, R4.reuse, R202, PT ;  /* 0x000000ca0400720c */ /* 0x040fe20003f46270 */
[----:B------:R2:W-:Y:S01]  /*58d0*/  MUFU.TANH R39, R5 ;  /* 0x0000000500277308 */ /* 0x0005e20000002400 */
[C---:B------:R-:W-:Y:S01]  /*58e0*/  ISETP.LT.OR P5, PT, R4.reuse, R198, P5 ;  /* 0x000000c60400720c */ /* 0x040fe20002fa1670 */
[----:B------:R-:W-:Y:S01]  /*58f0*/  FMUL.FTZ R19, R19, UR16 ;  /* 0x0000001013137c20 */ /* 0x000fe20008410000 */
[----:B------:R-:W-:-:S02]  /*5900*/  ISETP.LT.OR P2, PT, R4, R197, P2 ;  /* 0x000000c50400720c */ /* 0x000fc40001741670 */
[----:B------:R-:W-:Y:S02]  /*5910*/  FSEL R38, R38, -INF , !P0 ;  /* 0xff80000026267808 */ /* 0x000fe40004000000 */
[----:B------:R-:W-:Y:S01]  /*5920*/  FSEL R121, R86, -INF , !P4 ;  /* 0xff80000056797808 */ /* 0x000fe20006000000 */
[----:B------:R-:W-:Y:S01]  /*5930*/  MUFU.TANH R16, R16 ;  /* 0x0000001000107308 */ /* 0x000fe20000002400 */
[----:B-1----:R-:W-:Y:S01]  /*5940*/  FMUL.FTZ R6, R26, UR16 ;  /* 0x000000101a067c20 */ /* 0x002fe20008410000 */
[----:B------:R-:W-:Y:S02]  /*5950*/  FSEL R34, R34, -INF , !P2 ;  /* 0xff80000022227808 */ /* 0x000fe40005000000 */
[----:B------:R-:W-:Y:S02]  /*5960*/  FSEL R37, R37, -INF , !P3 ;  /* 0xff80000025257808 */ /* 0x000fe40005800000 */
[C---:B------:R-:W-:Y:S02]  /*5970*/  ISETP.GE.AND P6, PT, R4.reuse, R201, PT ;  /* 0x000000c90400720c */ /* 0x040fe40003fc6270 */
[----:B------:R1:W-:Y:S01]  /*5980*/  MUFU.TANH R26, R6 ;  /* 0x00000006001a7308 */ /* 0x0003e20000002400 */
[----:B--2---:R-:W-:Y:S01]  /*5990*/  VIADD R5, R3, 0x61 ;  /* 0x0000006103057836 */ /* 0x004fe20000000000 */
[----:B------:R-:W-:-:S02]  /*59a0*/  ISETP.GE.AND P3, PT, R4, R200, PT ;  /* 0x000000c80400720c */ /* 0x000fc40003f66270 */
[----:B------:R-:W-:Y:S02]  /*59b0*/  ISETP.LT.OR P6, PT, R4, R199, P6 ;  /* 0x000000c70400720c */ /* 0x000fe400037c1670 */
[C---:B------:R-:W-:Y:S02]  /*59c0*/  ISETP.GE.AND P0, PT, R5.reuse, R203, PT ;  /* 0x000000cb0500720c */ /* 0x040fe40003f06270 */
[C---:B------:R-:W-:Y:S01]  /*59d0*/  ISETP.GE.AND P4, PT, R5.reuse, R202, PT ;  /* 0x000000ca0500720c */ /* 0x040fe20003f86270 */
[----:B------:R-:W-:Y:S01]  /*59e0*/  MUFU.TANH R12, R12 ;  /* 0x0000000c000c7308 */ /* 0x000fe20000002400 */
[C---:B------:R-:W-:Y:S02]  /*59f0*/  ISETP.GE.AND P2, PT, R5.reuse, R200, PT ;  /* 0x000000c80500720c */ /* 0x040fe40003f46270 */
[C---:B------:R-:W-:Y:S02]  /*5a00*/  ISETP.LT.OR P0, PT, R5.reuse, R198, P0 ;  /* 0x000000c60500720c */ /* 0x040fe40000701670 */
[----:B------:R-:W-:-:S02]  /*5a10*/  ISETP.LT.OR P4, PT, R5, R197, P4 ;  /* 0x000000c50500720c */ /* 0x000fc40002781670 */
[-C--:B------:R-:W-:Y:S01]  /*5a20*/  ISETP.LT.OR P2, PT, R5, R196.reuse, P2 ;  /* 0x000000c40500720c */ /* 0x080fe20001741670 */
[----:B-1----:R-:W-:Y:S01]  /*5a30*/  FMUL.FTZ R6, R28, UR16 ;  /* 0x000000101c067c20 */ /* 0x002fe20008410000 */
[----:B------:R-:W-:Y:S01]  /*5a40*/  ISETP.LT.OR P3, PT, R4, R196, P3 ;  /* 0x000000c40400720c */ /* 0x000fe20001f61670 */
[----:B------:R-:W-:Y:S01]  /*5a50*/  VIADD R4, R3, 0x68 ;  /* 0x0000006803047836 */ /* 0x000fe20000000000 */
[----:B------:R-:W-:Y:S01]  /*5a60*/  FSEL R94, R97, -INF , !P1 ;  /* 0xff800000615e7808 */ /* 0x000fe20004800000 */
[----:B------:R1:W2:Y:S01]  /*5a70*/  MUFU.TANH R24, R6 ;  /* 0x0000000600187308 */ /* 0x0002a20000002400 */
[----:B------:R-:W-:Y:S02]  /*5a80*/  FSEL R97, R33, -INF , !P6 ;  /* 0xff80000021617808 */ /* 0x000fe40007000000 */
[C---:B------:R-:W-:Y:S02]  /*5a90*/  ISETP.GE.AND P1, PT, R4.reuse, R203, PT ;  /* 0x000000cb0400720c */ /* 0x040fe40003f26270 */
[----:B------:R-:W-:-:S02]  /*5aa0*/  ISETP.GE.AND P6, PT, R4, R202, PT ;  /* 0x000000ca0400720c */ /* 0x000fc40003fc6270 */
[C---:B------:R-:W-:Y:S01]  /*5ab0*/  ISETP.LT.OR P1, PT, R4.reuse, R198, P1 ;  /* 0x000000c60400720c */ /* 0x040fe20000f21670 */
[----:B------:R-:W-:Y:S01]  /*5ac0*/  MUFU.TANH R13, R13 ;  /* 0x0000000d000d7308 */ /* 0x000fe20000002400 */
[----:B------:R-:W-:Y:S02]  /*5ad0*/  ISETP.LT.OR P6, PT, R4, R197, P6 ;  /* 0x000000c50400720c */ /* 0x000fe400037c1670 */
[----:B---3--:R-:W-:Y:S02]  /*5ae0*/  FSEL R172, R32, -INF , !P3 ;  /* 0xff80000020ac7808 */ /* 0x008fe40005800000 */
[----:B------:R-:W-:Y:S02]  /*5af0*/  FSEL R28, R36, -INF , !P0 ;  /* 0xff800000241c7808 */ /* 0x000fe40004000000 */
[----:B------:R-:W-:Y:S01]  /*5b00*/  ISETP.GE.AND P3, PT, R4, R201, PT ;  /* 0x000000c90400720c */ /* 0x000fe20003f66270 */
[----:B------:R-:W-:Y:S01]  /*5b10*/  MUFU.TANH R14, R14 ;  /* 0x0000000e000e7308 */ /* 0x000fe20000002400 */
[----:B-1----:R-:W-:Y:S01]  /*5b20*/  FMUL.FTZ R6, R29, UR16 ;  /* 0x000000101d067c20 */ /* 0x002fe20008410000 */
[----:B------:R-:W-:-:S02]  /*5b30*/  FSEL R29, R41, -INF , !P5 ;  /* 0xff800000291d7808 */ /* 0x000fc40006800000 */
[C---:B------:R-:W-:Y:S02]  /*5b40*/  ISETP.GE.AND P5, PT, R5.reuse, R201, PT ;  /* 0x000000c90500720c */ /* 0x040fe40003fa6270 */
[----:B------:R-:W-:Y:S02]  /*5b50*/  ISETP.GE.AND P0, PT, R4, R200, PT ;  /* 0x000000c80400720c */ /* 0x000fe40003f06270 */
[-C--:B------:R-:W-:Y:S01]  /*5b60*/  ISETP.LT.OR P5, PT, R5, R199.reuse, P5 ;  /* 0x000000c70500720c */ /* 0x080fe20002fa1670 */
[----:B------:R-:W-:Y:S01]  /*5b70*/  FMUL.FTZ R5, R8, UR16 ;  /* 0x0000001008057c20 */ /* 0x000fe20008410000 */
[----:B------:R1:W-:Y:S01]  /*5b80*/  MUFU.TANH R25, R6 ;  /* 0x0000000600197308 */ /* 0x0003e20000002400 */
[----:B------:R-:W-:Y:S02]  /*5b90*/  FSEL R31, R57, -INF , !P4 ;  /* 0xff800000391f7808 */ /* 0x000fe40006000000 */
[----:B------:R-:W-:Y:S01]  /*5ba0*/  FSEL R123, R35, -INF , !P2 ;  /* 0xff800000237b7808 */ /* 0x000fe20005000000 */
[----:B------:R-:W-:Y:S01]  /*5bb0*/  BAR.SYNC.DEFER_BLOCKING 0x0 ;  /* 0x0000000000007b1d */ /* 0x000fe20000010000 */
[----:B------:R-:W-:-:S02]  /*5bc0*/  ISETP.LT.OR P3, PT, R4, R199, P3 ;  /* 0x000000c70400720c */ /* 0x000fc40001f61670 */
[----:B------:R-:W-:Y:S01]  /*5bd0*/  ISETP.LT.OR P0, PT, R4, R196, P0 ;  /* 0x000000c40400720c */ /* 0x000fe20000701670 */
[----:B------:R-:W-:Y:S01]  /*5be0*/  VIADD R4, R3, 0x70 ;  /* 0x0000007003047836 */ /* 0x000fe20000000000 */
[----:B------:R-:W-:Y:S01]  /*5bf0*/  FSEL R86, R44, -INF , !P5 ;  /* 0xff8000002c567808 */ /* 0x000fe20006800000 */
[----:B------:R3:W4:Y:S01]  /*5c00*/  MUFU.TANH R8, R5 ;  /* 0x0000000500087308 */ /* 0x0007220000002400 */
[----:B--2---:R-:W-:Y:S02]  /*5c10*/  FSEL R36, R24, -INF , !P3 ;  /* 0xff80000018247808 */ /* 0x004fe40005800000 */
[C---:B------:R-:W-:Y:S02]  /*5c20*/  ISETP.GE.AND P5, PT, R4.reuse, R203, PT ;  /* 0x000000cb0400720c */ /* 0x040fe40003fa6270 */
[----:B------:R-:W-:Y:S01]  /*5c30*/  ISETP.GE.AND P3, PT, R4, R202, PT ;  /* 0x000000ca0400720c */ /* 0x000fe20003f66270 */
[----:B-1----:R-:W-:Y:S01]  /*5c40*/  FMUL.FTZ R6, R30, UR16 ;  /* 0x000000101e067c20 */ /* 0x002fe20008410000 */
[C---:B------:R-:W-:Y:S01]  /*5c50*/  ISETP.LT.OR P5, PT, R4.reuse, R198, P5 ;  /* 0x000000c60400720c */ /* 0x040fe20002fa1670 */
[----:B------:R-:W-:Y:S01]  /*5c60*/  MUFU.TANH R17, R17 ;  /* 0x0000001100117308 */ /* 0x000fe20000002400 */
[----:B------:R-:W-:-:S04]  /*5c70*/  ISETP.LT.OR P3, PT, R4, R197, P3 ;  /* 0x000000c50400720c */ /* 0x000fc80001f61670 */
[----:B------:R-:W-:Y:S01]  /*5c80*/  FSEL R50, R50, -INF , !P3 ;  /* 0xff80000032327808 */ /* 0x000fe20005800000 */
[----:B---3--:R-:W-:Y:S02]  /*5c90*/  FMUL.FTZ R5, R10, UR16 ;  /* 0x000000100a057c20 */ /* 0x008fe40008410000 */
[----:B------:R1:W2:Y:S01]  /*5ca0*/  MUFU.TANH R21, R6 ;  /* 0x0000000600157308 */ /* 0x0002a20000002400 */
[----:B----4-:R-:W-:-:S07]  /*5cb0*/  FSEL R27, R8, -INF , !P1 ;  /* 0xff800000081b7808 */ /* 0x010fce0004800000 */
[----:B------:R3:W4:Y:S08]  /*5cc0*/  MUFU.TANH R10, R5 ;  /* 0x00000005000a7308 */ /* 0x0007300000002400 */
[----:B------:R-:W-:Y:S01]  /*5cd0*/  MUFU.TANH R19, R19 ;  /* 0x0000001300137308 */ /* 0x000fe20000002400 */
[----:B-1----:R-:W-:Y:S01]  /*5ce0*/  FMUL.FTZ R6, R11, UR16 ;  /* 0x000000100b067c20 */ /* 0x002fe20008410000 */
[----:B--2---:R-:W-:-:S02]  /*5cf0*/  FSEL R120, R21, -INF , !P0 ;  /* 0xff80000015787808 */ /* 0x004fc40004000000 */
[----:B------:R-:W-:Y:S02]  /*5d00*/  ISETP.GE.AND P0, PT, R4, R201, PT ;  /* 0x000000c90400720c */ /* 0x000fe40003f06270 */
[----:B------:R-:W-:Y:S02]  /*5d10*/  FSEL R21, R61, -INF , !P5 ;  /* 0xff8000003d157808 */ /* 0x000fe40006800000 */
[----:B------:R-:W1:Y:S01]  /*5d20*/  MUFU.TANH R8, R6 ;  /* 0x0000000600087308 */ /* 0x000e620000002400 */
[----:B---3--:R-:W-:Y:S01]  /*5d30*/  VIADD R5, R3, 0x69 ;  /* 0x0000006903057836 */ /* 0x008fe20000000000 */
[----:B----4-:R-:W-:Y:S02]  /*5d40*/  FSEL R30, R10, -INF , !P6 ;  /* 0xff8000000a1e7808 */ /* 0x010fe40007000000 */
[----:B------:R-:W-:Y:S02]  /*5d50*/  ISETP.LT.OR P0, PT, R4, R199, P0 ;  /* 0x000000c70400720c */ /* 0x000fe40000701670 */
[----:B------:R-:W-:-:S02]  /*5d60*/  ISETP.GE.AND P4, PT, R5, R203, PT ;  /* 0x000000cb0500720c */ /* 0x000fc40003f86270 */
[C---:B------:R-:W-:Y:S01]  /*5d70*/  ISETP.GE.AND P2, PT, R5.reuse, R202, PT ;  /* 0x000000ca0500720c */ /* 0x040fe20003f46270 */
[----:B------:R2:W3:Y:S01]  /*5d80*/  MUFU.TANH R6, R20 ;  /* 0x0000001400067308 */ /* 0x0004e20000002400 */
        /* <DEDUP_REMOVED lines=8> */
[----:B------:R-:W-:Y:S02]  /*5e10*/  ISETP.GE.AND P4, PT, R4, R200, PT ;  /* 0x000000c80400720c */ /* 0x000fe40003f86270 */
[----:B-1----:R-:W-:Y:S02]  /*5e20*/  FSEL R23, R8, -INF , !P2 ;  /* 0xff80000008177808 */ /* 0x002fe40005000000 */
[----:B------:R-:W-:Y:S02]  /*5e30*/  ISETP.GE.AND P2, PT, R5, R203, PT ;  /* 0x000000cb0500720c */ /* 0x000fe40003f46270 */
[----:B------:R-:W-:Y:S01]  /*5e40*/  ISETP.LT.OR P4, PT, R4, R196, P4 ;  /* 0x000000c40400720c */ /* 0x000fe20002781670 */
[----:B------:R-:W-:Y:S01]  /*5e50*/  VIADD R4, R3, 0x78 ;  /* 0x0000007803047836 */ /* 0x000fe20000000000 */
[----:B------:R-:W-:Y:S01]  /*5e60*/  ISETP.LT.OR P2, PT, R5, R198, P2 ;  /* 0x000000c60500720c */ /* 0x000fe20001741670 */
[----:B------:R-:W-:Y:S01]  /*5e70*/  VIADD R3, R3, 0x79 ;  /* 0x0000007903037836 */ /* 0x000fe20000000000 */
[----:B------:R-:W-:-:S02]  /*5e80*/  FSEL R110, R25, -INF , !P1 ;  /* 0xff800000196e7808 */ /* 0x000fc40004800000 */
[----:B------:R-:W-:Y:S02]  /*5e90*/  FSEL R43, R43, -INF , !P0 ;  /* 0xff8000002b2b7808 */ /* 0x000fe40004000000 */
[----:B------:R-:W-:Y:S02]  /*5ea0*/  FSEL R144, R26, -INF , !P4 ;  /* 0xff8000001a907808 */ /* 0x000fe40006000000 */
[----:B--2---:R-:W-:Y:S02]  /*5eb0*/  FSEL R20, R68, -INF , !P2 ;  /* 0xff80000044147808 */ /* 0x004fe40005000000 */
        /* <DEDUP_REMOVED lines=8> */
[----:B------:R-:W-:Y:S01]  /*5f40*/  FMUL.FTZ R4, R18, UR16 ;  /* 0x0000001012047c20 */ /* 0x000fe20008410000 */
[----:B---3--:R-:W-:-:S02]  /*5f50*/  FSEL R122, R6, -INF , !P6 ;  /* 0xff800000067a7808 */ /* 0x008fc40007000000 */
[C---:B------:R-:W-:Y:S02]  /*5f60*/  ISETP.GE.AND P6, PT, R5.reuse, R202, PT ;  /* 0x000000ca0500720c */ /* 0x040fe40003fc6270 */
[C---:B------:R-:W-:Y:S01]  /*5f70*/  ISETP.GE.AND P5, PT, R5.reuse, R201, PT ;  /* 0x000000c90500720c */ /* 0x040fe20003fa6270 */
[----:B------:R-:W1:Y:S01]  /*5f80*/  MUFU.TANH R4, R4 ;  /* 0x0000000400047308 */ /* 0x000e620000002400 */
[C---:B------:R-:W-:Y:S02]  /*5f90*/  ISETP.GE.AND P3, PT, R5.reuse, R200, PT ;  /* 0x000000c80500720c */ /* 0x040fe40003f66270 */
[C---:B------:R-:W-:Y:S02]  /*5fa0*/  ISETP.LT.OR P6, PT, R5.reuse, R197, P6 ;  /* 0x000000c50500720c */ /* 0x040fe400037c1670 */
[C---:B------:R-:W-:Y:S02]  /*5fb0*/  ISETP.LT.OR P5, PT, R5.reuse, R199, P5 ;  /* 0x000000c70500720c */ /* 0x040fe40002fa1670 */
[----:B------:R-:W-:Y:S01]  /*5fc0*/  ISETP.LT.OR P3, PT, R5, R196, P3 ;  /* 0x000000c40500720c */ /* 0x000fe20001f61670 */
[----:B------:R-:W-:Y:S01]  /*5fd0*/  FMUL.FTZ R5, R15, UR16 ;  /* 0x000000100f057c20 */ /* 0x000fe20008410000 */
[----:B------:R-:W-:-:S02]  /*5fe0*/  FSEL R170, R62, -INF , !P6 ;  /* 0xff8000003eaa7808 */ /* 0x000fc40007000000 */
[----:B------:R-:W-:Y:S02]  /*5ff0*/  FSEL R109, R55, -INF , !P5 ;  /* 0xff800000376d7808 */ /* 0x000fe40006800000 */
[----:B------:R-:W-:Y:S01]  /*6000*/  FSEL R131, R39, -INF , !P3 ;  /* 0xff80000027837808 */ /* 0x000fe20005800000 */
[----:B------:R-:W2:Y:S01]  /*6010*/  MUFU.TANH R5, R5 ;  /* 0x0000000500057308 */ /* 0x000ea20000002400 */
[----:B------:R-:W-:Y:S02]  /*6020*/  FSEL R18, R16, -INF , !P1 ;  /* 0xff80000010127808 */ /* 0x000fe40004800000 */
[----:B-1----:R-:W-:Y:S02]  /*6030*/  FSEL R169, R4, -INF , !P0 ;  /* 0xff80000004a97808 */ /* 0x002fe40004000000 */
[----:B------:R-:W-:Y:S02]  /*6040*/  PLOP3.LUT P0, PT, PT, PT, UP0, 0x80, 0x0 ;  /* 0x000000000000781c */ /* 0x000fe40003f0f008 */
[----:B------:R-:W-:-:S02]  /*6050*/  ISETP.GE.AND P6, PT, R3, R203, PT ;  /* 0x000000cb0300720c */ /* 0x000fc40003fc6270 */
[C---:B------:R-:W-:Y:S02]  /*6060*/  ISETP.GE.AND P5, PT, R3.reuse, R202, PT ;  /* 0x000000ca0300720c */ /* 0x040fe40003fa6270 */
[C---:B------:R-:W-:Y:S02]  /*6070*/  ISETP.GE.AND P3, PT, R3.reuse, R201, PT ;  /* 0x000000c90300720c */ /* 0x040fe40003f66270 */
[C---:B------:R-:W-:Y:S02]  /*6080*/  ISETP.GE.AND P1, PT, R3.reuse, R200, PT ;  /* 0x000000c80300720c */ /* 0x040fe40003f26270 */
[C---:B------:R-:W-:Y:S02]  /*6090*/  ISETP.LT.OR P6, PT, R3.reuse, R198, P6 ;  /* 0x000000c60300720c */ /* 0x040fe400037c1670 */
[C---:B------:R-:W-:Y:S02]  /*60a0*/  ISETP.LT.OR P5, PT, R3.reuse, R197, P5 ;  /* 0x000000c50300720c */ /* 0x040fe40002fa1670 */
[----:B------:R-:W-:-:S02]  /*60b0*/  ISETP.LT.OR P3, PT, R3, R199, P3 ;  /* 0x000000c70300720c */ /* 0x000fc40001f61670 */
[----:B------:R-:W-:Y:S02]  /*60c0*/  ISETP.LT.OR P1, PT, R3, R196, P1 ;  /* 0x000000c40300720c */ /* 0x000fe40000f21670 */
[----:B------:R-:W-:Y:S02]  /*60d0*/  FSEL R111, R12, -INF , !P4 ;  /* 0xff8000000c6f7808 */ /* 0x000fe40006000000 */
[----:B------:R-:W-:Y:S02]  /*60e0*/  FSEL R168, R14, -INF , !P2 ;  /* 0xff8000000ea87808 */ /* 0x000fe40005000000 */
[----:B------:R-:W-:Y:S02]  /*60f0*/  FSEL R15, R17, -INF , !P6 ;  /* 0xff800000110f7808 */ /* 0x000fe40007000000 */
[----:B------:R-:W-:Y:S02]  /*6100*/  FSEL R171, R19, -INF , !P5 ;  /* 0xff80000013ab7808 */ /* 0x000fe40006800000 */
[----:B------:R-:W-:-:S02]  /*6110*/  FSEL R113, R13, -INF , !P3 ;  /* 0xff8000000d717808 */ /* 0x000fc40005800000 */
[----:B--2---:R-:W-:Y:S01]  /*6120*/  FSEL R132, R5, -INF , !P1 ;  /* 0xff80000005847808 */ /* 0x004fe20004800000 */
        /* <DEDUP_REMOVED lines=58> */
.L_x_1129:
[----:B------:R-:W-:Y:S05]  /*64d0*/  BSYNC B0 ;  /* 0x0000000000007941 */ /* 0x000fea0003800000 */
.L_x_1128:
[----:B------:R-:W0:Y:S02]  /*64e0*/  LDGDEPBAR ;  /* 0x00000000000079af */ /* 0x000e240000000000 */
.L_x_1127:
        /* <DEDUP_REMOVED lines=66> */
[----:B-1----:R-:W1:Y:S01]  /*6910*/  SHFL.BFLY PT, R5, R40, 0x2, 0x1f ;  /* 0x0c401f0028057f89 */ /* 0x002e6200000e0000 */
        /* <DEDUP_REMOVED lines=82> */
[----:B------:R1:W2:Y:S02]  /*6e40*/  MUFU.EX2 R77, R4 ;  /* 0x00000004004d7308 */ /* 0x0002a40000000800 */
[----:B-1----:R-:W-:Y:S01]  /*6e50*/  FFMA.FTZ R4, R21, UR19, -R3 ;  /* 0x0000001315047c23 */ /* 0x002fe20008010803 */
[----:B--2---:R-:W-:-:S05]  /*6e60*/  MOV R80, R77 ;  /* 0x0000004d00507202 */ /* 0x004fca0000000f00 */
[----:B------:R1:W2:Y:S02]  /*6e70*/  MUFU.EX2 R91, R4 ;  /* 0x00000004005b7308 */ /* 0x0002a40000000800 */
[----:B-1----:R-:W-:Y:S01]  /*6e80*/  FFMA.FTZ R4, R20, UR19, -R3 ;  /* 0x0000001314047c23 */ /* 0x002fe20008010803 */
[----:B--2---:R-:W-:-:S05]  /*6e90*/  MOV R2, R91 ;  /* 0x0000005b00027202 */ /* 0x004fca0000000f00 */
[----:B------:R1:W-:Y:S02]  /*6ea0*/  MUFU.EX2 R149, R4 ;  /* 0x0000000400957308 */ /* 0x0003e40000000800 */
[--C-:B-1----:R-:W-:Y:S01]  /*6eb0*/  FFMA.FTZ R4, R18, UR19, -R3.reuse ;  /* 0x0000001312047c23 */ /* 0x102fe20008010803 */
[----:B------:R-:W-:Y:S01]  /*6ec0*/  FFMA.FTZ R3, R15, UR19, -R3 ;  /* 0x000000130f037c23 */ /* 0x000fe20008010803 */
[----:B------:R-:W1:Y:S04]  /*6ed0*/  LDSM.16.MT88.4 R16, [R184+0x4000] ;  /* 0x00400000b810783b */ /* 0x000e680000004200 */
[----:B------:R2:W-:Y:S08]  /*6ee0*/  MUFU.EX2 R148, R4 ;  /* 0x0000000400947308 */ /* 0x0005f00000000800 */
[----:B------:R3:W-:Y:S01]  /*6ef0*/  MUFU.EX2 R76, R3 ;  /* 0x00000003004c7308 */ /* 0x0007e20000000800 */
[----:B--2---:R-:W-:Y:S01]  /*6f00*/  FMNMX.FTZ R4, R139, R138, !PT ;  /* 0x0000008a8b047209 */ /* 0x004fe20007810000 */
[----:B---3--:R-:W-:-:S06]  /*6f10*/  FFMA.FTZ R3, R107, UR19, -R5 ;  /* 0x000000136b037c23 */ /* 0x008fcc0008010805 */
        /* <DEDUP_REMOVED lines=11> */
[----:B--2---:R-:W-:Y:S01]  /*6fd0*/  FMNMX.FTZ R3, R142, R4, !PT ;  /* 0x000000048e037209 */ /* 0x004fe20007810000 */
[----:B------:R-:W-:-:S03]  /*6fe0*/  FFMA.FTZ R4, R104, UR19, -R5 ;  /* 0x0000001368047c23 */ /* 0x000fc60008010805 */
[----:B------:R-:W-:Y:S02]  /*6ff0*/  FMNMX.FTZ R3, R140, R3, !PT ;  /* 0x000000038c037209 */ /* 0x000fe40007810000 */
[----:B------:R2:W3:Y:S02]  /*7000*/  MUFU.EX2 R219, R4 ;  /* 0x0000000400db7308 */ /* 0x0004e40000000800 */
[----:B------:R-:W-:-:S04]  /*7010*/  FMNMX.FTZ R3, R137, R3, !PT ;  /* 0x0000000389037209 */ /* 0x000fc80007810000 */
[----:B------:R-:W-:-:S04]  /*7020*/  FMNMX.FTZ R3, R134, R3, !PT ;  /* 0x0000000386037209 */ /* 0x000fc80007810000 */
[----:B------:R-:W-:-:S04]  /*7030*/  FMNMX.FTZ R3, R133, R3, !PT ;  /* 0x0000000385037209 */ /* 0x000fc80007810000 */
[----:B------:R-:W-:Y:S01]  /*7040*/  FMNMX.FTZ R3, R126, R3, !PT ;  /* 0x000000037e037209 */ /* 0x000fe20007810000 */
[----:B--2---:R-:W-:-:S03]  /*7050*/  FFMA.FTZ R4, R102, UR19, -R5 ;  /* 0x0000001366047c23 */ /* 0x004fc60008010805 */
        /* <DEDUP_REMOVED lines=8> */
[----:B------:R2:W4:Y:S03]  /*70e0*/  MUFU.EX2 R222, R4 ;  /* 0x0000000400de7308 */ /* 0x0005260000000800 */
[----:B------:R-:W-:-:S04]  /*70f0*/  FMNMX.FTZ R3, R117, R3, !PT ;  /* 0x0000000375037209 */ /* 0x000fc80007810000 */
[----:B------:R-:W-:-:S04]  /*7100*/  FMNMX.FTZ R3, R83, R3, !PT ;  /* 0x0000000353037209 */ /* 0x000fc80007810000 */
[----:B------:R-:W-:-:S04]  /*7110*/  FMNMX.FTZ R3, R81, R3, !PT ;  /* 0x0000000351037209 */ /* 0x000fc80007810000 */
[----:B------:R-:W-:Y:S01]  /*7120*/  FMNMX.FTZ R3, R82, R3, !PT ;  /* 0x0000000352037209 */ /* 0x000fe20007810000 */
[----:B--2---:R-:W-:-:S04]  /*7130*/  FFMA.FTZ R4, R98, UR19, -R5 ;  /* 0x0000001362047c23 */ /* 0x004fc80008010805 */
[----:B------:R2:W-:Y:S02]  /*7140*/  MUFU.EX2 R225, R4 ;  /* 0x0000000400e17308 */ /* 0x0005e40000000800 */
[----:B--2---:R-:W-:-:S06]  /*7150*/  FFMA.FTZ R4, R100, UR19, -R5 ;  /* 0x0000001364047c23 */ /* 0x004fcc0008010805 */
[----:B------:R2:W-:Y:S02]  /*7160*/  MUFU.EX2 R233, R4 ;  /* 0x0000000400e97308 */ /* 0x0005e40000000800 */
[----:B--2---:R-:W-:-:S06]  /*7170*/  FFMA.FTZ R4, R96, UR19, -R5 ;  /* 0x0000001360047c23 */ /* 0x004fcc0008010805 */
[----:B------:R2:W-:Y:S02]  /*7180*/  MUFU.EX2 R232, R4 ;  /* 0x0000000400e87308 */ /* 0x0005e40000000800 */
[----:B--2---:R-:W-:Y:S01]  /*7190*/  FFMA.FTZ R4, R87, UR19, -R5 ;  /* 0x0000001357047c23 */ /* 0x004fe20008010805 */
[----:B------:R-:W-:-:S05]  /*71a0*/  MOV R87, R90 ;  /* 0x0000005a00577202 */ /* 0x000fca0000000f00 */
[----:B------:R2:W-:Y:S02]  /*71b0*/  MUFU.EX2 R231, R4 ;  /* 0x0000000400e77308 */ /* 0x0005e40000000800 */
[----:B--2---:R-:W-:-:S06]  /*71c0*/  FFMA.FTZ R4, R84, UR19, -R5 ;  /* 0x0000001354047c23 */ /* 0x004fcc0008010805 */
[----:B------:R2:W-:Y:S02]  /*71d0*/  MUFU.EX2 R230, R4 ;  /* 0x0000000400e67308 */ /* 0x0005e40000000800 */
[----:B--2---:R-:W-:Y:S02]  /*71e0*/  FMNMX.FTZ R4, R108, R3, !PT ;  /* 0x000000036c047209 */ /* 0x004fe40007810000 */
        /* <DEDUP_REMOVED lines=28> */
[----:B------:R-:W5:Y:S01]  /*73b0*/  SHFL.BFLY PT, R6, R39, 0x2, 0x1f ;  /* 0x0c401f0027067f89 */ /* 0x000f6200000e0000 */
[----:B--2---:R-:W-:Y:S01]  /*73c0*/  FMNMX.FTZ R3, R167, R4, !PT ;  /* 0x00000004a7037209 */ /* 0x004fe20007810000 */
[----:B------:R-:W-:Y:S02]  /*73d0*/  FFMA.FTZ R4, R70, UR19, -R5 ;  /* 0x0000001346047c23 */ /* 0x000fe40008010805 */
[----:B-1----:R-:W-:Y:S01]  /*73e0*/  HMMA.16816.F32 R68, R12, R18, RZ ;  /* 0x000000120c44723c */ /* 0x002fe200000018ff */
[----:B------:R-:W-:Y:S01]  /*73f0*/  FMNMX.FTZ R3, R158, R3, !PT ;  /* 0x000000039e037209 */ /* 0x000fe20007810000 */
[----:B------:R1:W-:Y:S03]  /*7400*/  MUFU.EX2 R216, R4 ;  /* 0x0000000400d87308 */ /* 0x0003e60000000800 */
[----:B------:R-:W-:-:S02]  /*7410*/  FMNMX.FTZ R3, R125, R3, !PT ;  /* 0x000000037d037209 */ /* 0x000fc40007810000 */
[----:B-----5:R-:W-:Y:S02]  /*7420*/  FMNMX.FTZ R39, R39, R6, !PT ;  /* 0x0000000627277209 */ /* 0x020fe40007810000 */
[----:B------:R-:W-:-:S03]  /*7430*/  FMNMX.FTZ R3, R161, R3, !PT ;  /* 0x00000003a1037209 */ /* 0x000fc60007810000 */
[----:B------:R-:W2:Y:S01]  /*7440*/  SHFL.BFLY PT, R6, R39, 0x1, 0x1f ;  /* 0x0c201f0027067f89 */ /* 0x000ea200000e0000 */
[----:B------:R-:W-:-:S04]  /*7450*/  FMNMX.FTZ R3, R141, R3, !PT ;  /* 0x000000038d037209 */ /* 0x000fc80007810000 */
[----:B------:R-:W-:Y:S01]  /*7460*/  FMNMX.FTZ R3, R127, R3, !PT ;  /* 0x000000037f037209 */ /* 0x000fe20007810000 */
[--C-:B-1----:R-:W-:Y:S02]  /*7470*/  FFMA.FTZ R4, R72, UR19, -R5.reuse ;  /* 0x0000001348047c23 */ /* 0x102fe40008010805 */
[----:B------:R-:W-:Y:S02]  /*7480*/  HMMA.16816.F32 R72, R12, R16, RZ ;  /* 0x000000100c48723c */ /* 0x000fe400000018ff */
        /* <DEDUP_REMOVED lines=19> */
[--C-:B------:R-:W-:Y:S02]  /*75c0*/  FFMA.FTZ R3, R30, UR19, -R5.reuse ;  /* 0x000000131e037c23 */ /* 0x100fe40008010805 */
[----:B------:R-:W-:Y:S01]  /*75d0*/  LDSM.16.MT88.4 R28, [R185+0x4400] ;  /* 0x00440000b91c783b */ /* 0x000fe20000004200 */
[----:B------:R-:W-:Y:S02]  /*75e0*/  FMNMX.FTZ R4, R122, R4, !PT ;  /* 0x000000047a047209 */ /* 0x000fe40007810000 */
[----:B------:R1:W-:Y:S02]  /*75f0*/  MUFU.EX2 R210, R3 ;  /* 0x0000000300d27308 */ /* 0x0003e40000000800 */
[----:B-1----:R-:W-:Y:S01]  /*7600*/  FMNMX.FTZ R3, R144, R4, !PT ;  /* 0x0000000490037209 */ /* 0x002fe20007810000 */
[----:B------:R-:W-:-:S02]  /*7610*/  FFMA.FTZ R4, R23, UR19, -R5 ;  /* 0x0000001317047c23 */ /* 0x000fc40008010805 */
[----:B------:R-:W-:Y:S01]  /*7620*/  LDSM.16.MT88.4 R20, [R185+0x4000] ;  /* 0x00400000b914783b */ /* 0x000fe20000004200 */
[----:B------:R-:W-:Y:S02]  /*7630*/  FMNMX.FTZ R3, R131, R3, !PT ;  /* 0x0000000383037209 */ /* 0x000fe40007810000 */
[----:B------:R1:W-:Y:S02]  /*7640*/  MUFU.EX2 R208, R4 ;  /* 0x0000000400d07308 */ /* 0x0003e40000000800 */
[----:B------:R-:W-:Y:S01]  /*7650*/  FMNMX.FTZ R38, R168, R3, !PT ;  /* 0x00000003a8267209 */ /* 0x000fe20007810000 */
[----:B------:R-:W-:-:S03]  /*7660*/  FFMA.FTZ R3, R50, UR19, -R5 ;  /* 0x0000001332037c23 */ /* 0x000fc60008010805 */
[----:B------:R-:W-:Y:S02]  /*7670*/  FMNMX.FTZ R38, R132, R38, !PT ;  /* 0x0000002684267209 */ /* 0x000fe40007810000 */
[----:B------:R2:W-:Y:S03]  /*7680*/  MUFU.EX2 R207, R3 ;  /* 0x0000000300cf7308 */ /* 0x0005e60000000800 */
[----:B------:R-:W5:Y:S01]  /*7690*/  SHFL.BFLY PT, R7, R38, 0x2, 0x1f ;  /* 0x0c401f0026077f89 */ /* 0x000f6200000e0000 */
[----:B-1----:R-:W-:-:S05]  /*76a0*/  FSEL R4, R6, RZ, P1 ;  /* 0x000000ff06047208 */ /* 0x002fca0000800000 */
[--C-:B------:R-:W-:Y:S01]  /*76b0*/  FFMA.FTZ R6, R134, UR19, -R4.reuse ;  /* 0x0000001386067c23 */ /* 0x100fe20008010804 */
[----:B--2---:R-:W-:-:S03]  /*76c0*/  FFMA.FTZ R3, R139, UR19, -R4 ;  /* 0x000000138b037c23 */ /* 0x004fc60008010804 */
[----:B------:R1:W-:Y:S08]  /*76d0*/  MUFU.EX2 R134, R6 ;  /* 0x0000000600867308 */ /* 0x0003f00000000800 */
[----:B------:R2:W-:Y:S01]  /*76e0*/  MUFU.EX2 R174, R3 ;  /* 0x0000000300ae7308 */ /* 0x0005e20000000800 */
[----:B-----5:R-:W-:Y:S01]  /*76f0*/  FMNMX.FTZ R38, R38, R7, !PT ;  /* 0x0000000726267209 */ /* 0x020fe20007810000 */
[C---:B------:R-:W-:Y:S04]  /*7700*/  HMMA.16816.F32 R60, R12.reuse, R20, RZ ;  /* 0x000000140c3c723c */ /* 0x040fe800000018ff */
[----:B-1----:R-:W1:Y:S02]  /*7710*/  SHFL.BFLY PT, R6, R38, 0x1, 0x1f ;  /* 0x0c201f0026067f89 */ /* 0x002e6400000e0000 */
[----:B------:R-:W-:Y:S01]  /*7720*/  HMMA.16816.F32 R64, R12, R22, RZ ;  /* 0x000000160c40723c */ /* 0x000fe200000018ff */
[----:B--2---:R-:W-:-:S06]  /*7730*/  FFMA.FTZ R3, R138, UR19, -R4 ;  /* 0x000000138a037c23 */ /* 0x004fcc0008010804 */
[----:B------:R-:W-:Y:S02]  /*7740*/  F2FP.F16.F32.PACK_AB R12, R238, R239 ;  /* 0x000000efee0c723e */ /* 0x000fe400000000ff */
[----:B---3--:R-:W-:Y:S01]  /*7750*/  F2FP.F16.F32.PACK_AB R13, R219, R209 ;  /* 0x000000d1db0d723e */ /* 0x008fe200000000ff */
[----:B------:R2:W3:Y:S01]  /*7760*/  MUFU.EX2 R173, R3 ;  /* 0x0000000300ad7308 */ /* 0x0004e20000000800 */
[----:B------:R-:W-:Y:S02]  /*7770*/  F2FP.F16.F32.PACK_AB R14, R241, R240 ;  /* 0x000000f0f10e723e */ /* 0x000fe400000000ff */
[----:B----4-:R-:W-:-:S07]  /*7780*/  F2FP.F16.F32.PACK_AB R15, R222, R218 ;  /* 0x000000dade0f723e */ /* 0x010fce00000000ff */
[----:B------:R-:W-:Y:S01]  /*7790*/  HMMA.16816.F32 R72, R12, R24, R72 ;  /* 0x000000180c48723c */ /* 0x000fe20000001848 */
[----:B-1----:R-:W-:Y:S01]  /*77a0*/  FMNMX.FTZ R38, R38, R6, !PT ;  /* 0x0000000626267209 */ /* 0x002fe20007810000 */
[----:B------:R-:W-:-:S03]  /*77b0*/  FFMA.FTZ R6, R114, UR19, -R4 ;  /* 0x0000001372067c23 */ /* 0x000fc60008010804 */
[----:B------:R-:W-:Y:S01]  /*77c0*/  FSETP.NEU.FTZ.AND P1, PT, R38, -INF , PT ;  /* 0xff8000002600780b */ /* 0x000fe20003f3d000 */
[----:B--2---:R-:W-:Y:S01]  /*77d0*/  FFMA.FTZ R3, R142, UR19, -R4 ;  /* 0x000000138e037c23 */ /* 0x004fe20008010804 */
[----:B------:R1:W-:Y:S01]  /*77e0*/  MUFU.EX2 R180, R6 ;  /* 0x0000000600b47308 */ /* 0x0003e20000000800 */
[----:B---3--:R-:W-:Y:S02]  /*77f0*/  F2FP.F16.F32.PACK_AB R8, R173, R174 ;  /* 0x000000aead08723e */ /* 0x008fe400000000ff */
[----:B------:R-:W-:-:S05]  /*7800*/  MOV R142, R151 ;  /* 0x00000097008e7202 */ /* 0x000fca0000000f00 */
[----:B------:R2:W-:Y:S01]  /*7810*/  MUFU.EX2 R175, R3 ;  /* 0x0000000300af7308 */ /* 0x0005e20000000800 */
[----:B-1----:R-:W-:-:S07]  /*7820*/  FFMA.FTZ R6, R115, UR19, -R4 ;  /* 0x0000001373067c23 */ /* 0x002fce0008010804 */
[----:B------:R-:W-:Y:S01]  /*7830*/  MUFU.EX2 R181, R6 ;  /* 0x0000000600b57308 */ /* 0x000fe20000000800 */
[----:B--2---:R-:W-:Y:S01]  /*7840*/  FFMA.FTZ R3, R140, UR19, -R4 ;  /* 0x000000138c037c23 */ /* 0x004fe20008010804 */
[----:B------:R-:W-:-:S06]  /*7850*/  MOV R140, R150 ;  /* 0x00000096008c7202 */ /* 0x000fcc0000000f00 */
        /* <DEDUP_REMOVED lines=21> */
[----:B------:R-:W-:Y:S01]  /*79b0*/  MUFU.EX2 R7, R6 ;  /* 0x0000000600077308 */ /* 0x000fe20000000800 */
[----:B------:R-:W-:-:S07]  /*79c0*/  MOV R155, R148 ;  /* 0x00000094009b7202 */ /* 0x000fce0000000f00 */
        /* <DEDUP_REMOVED lines=11> */
[----:B------:R-:W-:Y:S05]  /*7a80*/  LDSM.16.MT88.4 R20, [R184+0x4800] ;  /* 0x00480000b814783b */ /* 0x000fea0000004200 */
[----:B------:R-:W-:Y:S01]  /*7a90*/  HMMA.16816.F32 R32, R8, R16, RZ ;  /* 0x000000100820723c */ /* 0x000fe200000018ff */
[----:B-1----:R-:W-:-:S04]  /*7aa0*/  FFMA.FTZ R0, R143, UR19, -R3 ;  /* 0x000000138f007c23 */ /* 0x002fc80008010803 */
[----:B------:R1:W-:Y:S01]  /*7ab0*/  MUFU.EX2 R105, R0 ;  /* 0x0000000000697308 */ /* 0x0003e20000000800 */
[----:B------:R-:W-:Y:S01]  /*7ac0*/  HMMA.16816.F32 R48, R8, R18, RZ ;  /* 0x000000120830723c */ /* 0x000fe200000018ff */
[----:B------:R-:W2:Y:S06]  /*7ad0*/  LDSM.16.MT88.4 R16, [R185+0x4800] ;  /* 0x00480000b910783b */ /* 0x000eac0000004200 */
[----:B------:R-:W-:Y:S02]  /*7ae0*/  F2FP.F16.F32.PACK_AB R8, R134, R177 ;  /* 0x000000b18608723e */ /* 0x000fe400000000ff */
        /* <DEDUP_REMOVED lines=34> */
[----:B------:R-:W-:Y:S02]  /*7d10*/  MOV R108, R76 ;  /* 0x0000004c006c7202 */ /* 0x000fe40000000f00 */
[----:B------:R-:W-:Y:S03]  /*7d20*/  HMMA.16816.F32 R76, R12, R28, R60 ;  /* 0x0000001c0c4c723c */ /* 0x000fe6000000183c */
[----:B------:R1:W-:Y:S01]  /*7d30*/  MUFU.EX2 R107, R0 ;  /* 0x00000000006b7308 */ /* 0x0003e20000000800 */
[----:B------:R-:W4:Y:S01]  /*7d40*/  LDSM.16.MT88.4 R28, [R184+0x4c00] ;  /* 0x004c0000b81c783b */ /* 0x000f220000004200 */
[----:B---3--:R-:W-:-:S02]  /*7d50*/  F2FP.F16.F32.PACK_AB R11, R100, R96 ;  /* 0x00000060640b723e */ /* 0x008fc400000000ff */
[----:B------:R-:W-:Y:S02]  /*7d60*/  F2FP.F16.F32.PACK_AB R12, R252, R242 ;  /* 0x000000f2fc0c723e */ /* 0x000fe400000000ff */
[----:B------:R-:W-:-:S03]  /*7d70*/  F2FP.F16.F32.PACK_AB R13, R233, R225 ;  /* 0x000000e1e90d723e */ /* 0x000fc600000000ff */
[----:B--2---:R-:W-:Y:S01]  /*7d80*/  HMMA.16816.F32 R60, R8, R18, R44 ;  /* 0x00000012083c723c */ /* 0x004fe2000000182c */
[----:B------:R-:W-:Y:S02]  /*7d90*/  F2FP.F16.F32.PACK_AB R14, R250, R251 ;  /* 0x000000fbfa0e723e */ /* 0x000fe400000000ff */
[----:B------:R-:W-:-:S03]  /*7da0*/  F2FP.F16.F32.PACK_AB R15, R231, R232 ;  /* 0x000000e8e70f723e */ /* 0x000fc600000000ff */
[----:B------:R-:W-:Y:S01]  /*7db0*/  HMMA.16816.F32 R64, R8, R16, R56 ;  /* 0x000000100840723c */ /* 0x000fe20000001838 */
[----:B-1----:R-:W-:-:S04]  /*7dc0*/  FFMA.FTZ R0, R93, UR19, -R4 ;  /* 0x000000135d007c23 */ /* 0x002fc80008010804 */
[----:B------:R1:W-:Y:S01]  /*7dd0*/  MUFU.EX2 R104, R0 ;  /* 0x0000000000687308 */ /* 0x0003e20000000800 */
[C---:B------:R-:W-:Y:S06]  /*7de0*/  HMMA.16816.F32 R68, R12.reuse, R20, R72 ;  /* 0x000000140c44723c */ /* 0x040fec0000001848 */
[----:B------:R-:W-:Y:S06]  /*7df0*/  HMMA.16816.F32 R44, R12, R16, R76 ;  /* 0x000000100c2c723c */ /* 0x000fec000000184c */
[----:B------:R-:W-:Y:S01]  /*7e00*/  HMMA.16816.F32 R136, R8, R20, R136 ;  /* 0x000000140888723c */ /* 0x000fe20000001888 */
[----:B-1----:R-:W-:-:S05]  /*7e10*/  FFMA.FTZ R0, R92, UR19, -R4 ;  /* 0x000000135c007c23 */ /* 0x002fca0008010804 */
[-C--:B------:R-:W-:Y:S01]  /*7e20*/  HMMA.16816.F32 R148, R8, R22.reuse, R32 ;  /* 0x000000160894723c */ /* 0x080fe20000001820 */
[----:B------:R1:W-:Y:S05]  /*7e30*/  MUFU.EX2 R93, R0 ;  /* 0x00000000005d7308 */ /* 0x0003ea0000000800 */
[----:B------:R-:W-:Y:S01]  /*7e40*/  HMMA.16816.F32 R56, R12, R22, R48 ;  /* 0x000000160c38723c */ /* 0x000fe20000001830 */
[----:B------:R-:W-:Y:S01]  /*7e50*/  LDSM.16.MT88.4 R20, [R184+0x5000] ;  /* 0x00500000b814783b */ /* 0x000fe20000004200 */
[----:B------:R-:W-:Y:S02]  /*7e60*/  F2FP.F16.F32.PACK_AB R8, R181, R180 ;  /* 0x000000b4b508723e */ /* 0x000fe400000000ff */
[----:B------:R-:W-:-:S02]  /*7e70*/  F2FP.F16.F32.PACK_AB R10, R117, R118 ;  /* 0x00000076750a723e */ /* 0x000fc400000000ff */
        /* <DEDUP_REMOVED lines=8> */
[C---:B----4-:R-:W-:Y:S06]  /*7f00*/  HMMA.16816.F32 R68, R12.reuse, R28, R68 ;  /* 0x0000001c0c44723c */ /* 0x050fec0000001844 */
[----:B------:R-:W-:Y:S01]  /*7f10*/  HMMA.16816.F32 R56, R12, R30, R56 ;  /* 0x0000001e0c38723c */ /* 0x000fe20000001838 */
[----:B-1----:R-:W-:-:S04]  /*7f20*/  FFMA.FTZ R0, R166, UR19, -R3 ;  /* 0x00000013a6007c23 */ /* 0x002fc80008010803 */
[----:B------:R1:W3:Y:S01]  /*7f30*/  MUFU.EX2 R90, R0 ;  /* 0x00000000005a7308 */ /* 0x0002e20000000800 */
[C---:B------:R-:W-:Y:S06]  /*7f40*/  HMMA.16816.F32 R52, R12.reuse, R24, R44 ;  /* 0x000000180c34723c */ /* 0x040fec000000182c */
[----:B------:R-:W-:Y:S07]  /*7f50*/  HMMA.16816.F32 R32, R12, R26, R32 ;  /* 0x0000001a0c20723c */ /* 0x000fee0000001820 */
[----:B------:R-:W-:-:S02]  /*7f60*/  F2FP.F16.F32.PACK_AB R12, R244, R245 ;  /* 0x000000f5f40c723e */ /* 0x000fc400000000ff */
[----:B------:R-:W-:Y:S01]  /*7f70*/  F2FP.F16.F32.PACK_AB R13, R221, R223 ;  /* 0x000000dfdd0d723e */ /* 0x000fe200000000ff */
[----:B-1----:R-:W-:Y:S01]  /*7f80*/  FFMA.FTZ R0, R167, UR19, -R3 ;  /* 0x00000013a7007c23 */ /* 0x002fe20008010803 */
[----:B---3--:R-:W-:Y:S02]  /*7f90*/  F2FP.F16.F32.PACK_AB R9, R90, R91 ;  /* 0x0000005b5a09723e */ /* 0x008fe400000000ff */
[----:B------:R-:W-:Y:S01]  /*7fa0*/  F2FP.F16.F32.PACK_AB R14, R145, R243 ;  /* 0x000000f3910e723e */ /* 0x000fe200000000ff */
[----:B------:R1:W-:Y:S01]  /*7fb0*/  MUFU.EX2 R84, R0 ;  /* 0x0000000000547308 */ /* 0x0003e20000000800 */
[----:B------:R-:W-:-:S09]  /*7fc0*/  F2FP.F16.F32.PACK_AB R15, R217, R220 ;  /* 0x000000dcd90f723e */ /* 0x000fd200000000ff */
[----:B--2---:R-:W-:Y:S01]  /*7fd0*/  HMMA.16816.F32 R32, R12, R18, R32 ;  /* 0x000000120c20723c */ /* 0x004fe20000001820 */
[----:B-1----:R-:W-:-:S04]  /*7fe0*/  FFMA.FTZ R0, R158, UR19, -R3 ;  /* 0x000000139e007c23 */ /* 0x002fc80008010803 */
[----:B------:R1:W2:Y:S02]  /*7ff0*/  MUFU.EX2 R85, R0 ;  /* 0x0000000000557308 */ /* 0x0002a40000000800 */
[----:B-1----:R-:W-:Y:S01]  /*8000*/  FFMA.FTZ R0, R99, UR19, -R4 ;  /* 0x0000001363007c23 */ /* 0x002fe20008010804 */
[----:B--2---:R-:W-:Y:S02]  /*8010*/  F2FP.F16.F32.PACK_AB R11, R85, R84 ;  /* 0x00000054550b723e */ /* 0x004fe400000000ff */
[----:B------:R-:W-:-:S03]  /*8020*/  MOV R99, R155 ;  /* 0x0000009b00637202 */ /* 0x000fc60000000f00 */
[----:B------:R1:W-:Y:S01]  /*8030*/  MUFU.EX2 R92, R0 ;  /* 0x00000000005c7308 */ /* 0x0003e20000000800 */
[----:B------:R-:W-:Y:S01]  /*8040*/  F2FP.F16.F32.PACK_AB R162, R108, R99 ;  /* 0x000000636ca2723e */ /* 0x000fe200000000ff */
[C---:B------:R-:W-:Y:S06]  /*8050*/  HMMA.16816.F32 R48, R8.reuse, R24, R64 ;  /* 0x000000180830723c */ /* 0x040fec0000001840 */
[C---:B------:R-:W-:Y:S06]  /*8060*/  HMMA.16816.F32 R136, R8.reuse, R28, R136 ;  /* 0x0000001c0888723c */ /* 0x040fec0000001888 */
[----:B------:R-:W-:Y:S01]  /*8070*/  HMMA.16816.F32 R148, R8, R30, R148 ;  /* 0x0000001e0894723c */ /* 0x000fe20000001894 */
[----:B-1----:R-:W-:Y:S01]  /*8080*/  FFMA.FTZ R0, R95, UR19, -R4 ;  /* 0x000000135f007c23 */ /* 0x002fe20008010804 */
[----:B------:R-:W-:Y:S01]  /*8090*/  MOV R95, R152 ;  /* 0x00000098005f7202 */ /* 0x000fe20000000f00 */
[----:B------:R-:W1:Y:S01]  /*80a0*/  LDSM.16.MT88.4 R28, [R184+0x5400] ;  /* 0x00540000b81c783b */ /* 0x000e620000004200 */
[----:B------:R-:W-:-:S02]  /*80b0*/  MOV R152, R140 ;  /* 0x0000008c00987202 */ /* 0x000fc40000000f00 */
[----:B------:R-:W-:Y:S01]  /*80c0*/  MOV R140, R87 ;  /* 0x00000057008c7202 */ /* 0x000fe20000000f00 */
[----:B------:R-:W-:Y:S01]  /*80d0*/  HMMA.16816.F32 R60, R8, R26, R60 ;  /* 0x0000001a083c723c */ /* 0x000fe2000000183c */
[----:B------:R2:W-:Y:S01]  /*80e0*/  MUFU.EX2 R87, R0 ;  /* 0x0000000000577308 */ /* 0x0005e20000000800 */
[----:B------:R-:W3:Y:S05]  /*80f0*/  LDSM.16.MT88.4 R24, [R185+0x5400] ;  /* 0x00540000b918783b */ /* 0x000eea0000004200 */
[----:B------:R-:W-:Y:S02]  /*8100*/  F2FP.F16.F32.PACK_AB R8, R115, R116 ;  /* 0x000000747308723e */ /* 0x000fe400000000ff */
[----:B------:R-:W-:Y:S01]  /*8110*/  F2FP.F16.F32.PACK_AB R10, R104, R107 ;  /* 0x0000006b680a723e */ /* 0x000fe200000000ff */
[----:B--2---:R-:W-:Y:S01]  /*8120*/  FFMA.FTZ R0, R94, UR19, -R4 ;  /* 0x000000135e007c23 */ /* 0x004fe20008010804 */
[----:B------:R-:W-:Y:S01]  /*8130*/  MOV R94, R2 ;  /* 0x00000002005e7202 */ /* 0x000fe20000000f00 */
[----:B------:R-:W-:-:S02]  /*8140*/  FADD.FTZ R2, R205, R182 ;  /* 0x000000b6cd027221 */ /* 0x000fc40000010000 */
[----:B------:R2:W-:Y:S01]  /*8150*/  MUFU.EX2 R83, R0 ;  /* 0x0000000000537308 */ /* 0x0005e20000000800 */
[----:B------:R-:W-:Y:S01]  /*8160*/  F2FP.F16.F32.PACK_AB R160, R95, R94 ;  /* 0x0000005e5fa0723e */ /* 0x000fe200000000ff */
[----:B------:R-:W-:Y:S01]  /*8170*/  FADD.FTZ R2, R183, R2 ;  /* 0x00000002b7027221 */ /* 0x000fe20000010000 */
[----:B--2---:R-:W-:Y:S01]  /*8180*/  FFMA.FTZ R0, R125, UR19, -R3 ;  /* 0x000000137d007c23 */ /* 0x004fe20008010803 */
[----:B------:R-:W-:-:S04]  /*8190*/  MOV R125, R80 ;  /* 0x00000050007d7202 */ /* 0x000fc80000000f00 */
[----:B------:R2:W-:Y:S02]  /*81a0*/  MUFU.EX2 R81, R0 ;  /* 0x0000000000517308 */ /* 0x0005e40000000800 */
[----:B--2---:R-:W-:-:S06]  /*81b0*/  FFMA.FTZ R0, R161, UR19, -R3 ;  /* 0x00000013a1007c23 */ /* 0x004fcc0008010803 */
[----:B------:R2:W4:Y:S02]  /*81c0*/  MUFU.EX2 R80, R0 ;  /* 0x0000000000507308 */ /* 0x0005240000000800 */
[----:B--2---:R-:W-:Y:S01]  /*81d0*/  FFMA.FTZ R0, R141, UR19, -R3 ;  /* 0x000000138d007c23 */ /* 0x004fe20008010803 */
[----:B----4-:R-:W-:-:S05]  /*81e0*/  F2FP.F16.F32.PACK_AB R9, R80, R81 ;  /* 0x000000515009723e */ /* 0x010fca00000000ff */
[----:B------:R2:W-:Y:S02]  /*81f0*/  MUFU.EX2 R77, R0 ;  /* 0x00000000004d7308 */ /* 0x0005e40000000800 */
[----:B--2---:R-:W-:Y:S01]  /*8200*/  FFMA.FTZ R0, R127, UR19, -R3 ;  /* 0x000000137f007c23 */ /* 0x004fe20008010803 */
[----:B------:R-:W-:-:S05]  /*8210*/  MOV R127, R152 ;  /* 0x00000098007f7202 */ /* 0x000fca0000000f00 */
[----:B------:R2:W4:Y:S02]  /*8220*/  MUFU.EX2 R78, R0 ;  /* 0x00000000004e7308 */ /* 0x0005240000000800 */
[----:B--2---:R-:W-:Y:S01]  /*8230*/  FFMA.FTZ R0, R97, UR19, -R4 ;  /* 0x0000001361007c23 */ /* 0x004fe20008010804 */
[----:B------:R-:W-:Y:S02]  /*8240*/  MOV R97, R140 ;  /* 0x0000008c00617202 */ /* 0x000fe40000000f00 */
[----:B----4-:R-:W-:-:S03]  /*8250*/  F2FP.F16.F32.PACK_AB R11, R78, R77 ;  /* 0x0000004d4e0b723e */ /* 0x010fc600000000ff */
[----:B------:R2:W-:Y:S04]  /*8260*/  MUFU.EX2 R82, R0 ;  /* 0x0000000000527308 */ /* 0x0005e80000000800 */
[C---:B------:R-:W-:Y:S06]  /*8270*/  HMMA.16816.F32 R44, R8.reuse, R16, R48 ;  /* 0x00000010082c723c */ /* 0x040fec0000001830 */
[----:B------:R-:W-:Y:S01]  /*8280*/  HMMA.16816.F32 R136, R8, R20, R136 ;  /* 0x000000140888723c */ /* 0x000fe20000001888 */
[----:B--2---:R-:W-:Y:S01]  /*8290*/  FFMA.FTZ R0, R86, UR19, -R4 ;  /* 0x0000001356007c23 */ /* 0x004fe20008010804 */
[----:B------:R-:W-:-:S04]  /*82a0*/  MOV R86, R142 ;  /* 0x0000008e00567202 */ /* 0x000fc80000000f00 */
[----:B------:R-:W-:Y:S01]  /*82b0*/  HMMA.16816.F32 R148, R8, R22, R148 ;  /* 0x000000160894723c */ /* 0x000fe20000001894 */
[----:B------:R2:W-:Y:S05]  /*82c0*/  MUFU.EX2 R79, R0 ;  /* 0x00000000004f7308 */ /* 0x0005ea0000000800 */
[----:B------:R-:W-:Y:S06]  /*82d0*/  HMMA.16816.F32 R140, R12, R20, R68 ;  /* 0x000000140c8c723c */ /* 0x000fec0000001844 */
[----:B------:R-:W-:Y:S01]  /*82e0*/  HMMA.16816.F32 R48, R8, R18, R60 ;  /* 0x000000120830723c */ /* 0x000fe2000000183c */
[----:B------:R-:W-:-:S05]  /*82f0*/  MOV R71, R145 ;  /* 0x0000009100477202 */ /* 0x000fca0000000f00 */
[C---:B------:R-:W-:Y:S01]  /*8300*/  HMMA.16816.F32 R60, R12.reuse, R22, R56 ;  /* 0x000000160c3c723c */ /* 0x040fe20000001838 */
[----:B--2---:R-:W-:Y:S01]  /*8310*/  FFMA.FTZ R0, R36, UR19, -R4 ;  /* 0x0000001324007c23 */ /* 0x004fe20008010804 */
[----:B------:R-:W2:Y:S01]  /*8320*/  LDSM.16.MT88.4 R20, [R184+0x5800] ;  /* 0x00580000b814783b */ /* 0x000ea20000004200 */
[----:B------:R-:W-:Y:S02]  /*8330*/  F2FP.F16.F32.PACK_AB R8, R92, R93 ;  /* 0x0000005d5c08723e */ /* 0x000fe400000000ff */
[----:B------:R4:W-:Y:S01]  /*8340*/  MUFU.EX2 R76, R0 ;  /* 0x00000000004c7308 */ /* 0x0009e20000000800 */
[----:B------:R-:W-:Y:S01]  /*8350*/  HMMA.16816.F32 R56, R12, R16, R52 ;  /* 0x000000100c38723c */ /* 0x000fe20000001834 */
[----:B------:R-:W5:Y:S01]  /*8360*/  LDSM.16.MT88.4 R16, [R185+0x5800] ;  /* 0x00580000b910783b */ /* 0x000f620000004200 */
[----:B------:R-:W-:-:S05]  /*8370*/  F2FP.F16.F32.PACK_AB R10, R83, R87 ;  /* 0x00000057530a723e */ /* 0x000fca00000000ff */
[----:B------:R-:W-:Y:S02]  /*8380*/  F2FP.F16.F32.PACK_AB R13, R215, R216 ;  /* 0x000000d8d70d723e */ /* 0x000fe400000000ff */
[----:B------:R-:W-:Y:S01]  /*8390*/  F2FP.F16.F32.PACK_AB R15, R213, R214 ;  /* 0x000000d6d50f723e */ /* 0x000fe200000000ff */
[----:B----4-:R-:W-:Y:S01]  /*83a0*/  FFMA.FTZ R0, R129, UR19, -R3 ;  /* 0x0000001381007c23 */ /* 0x010fe20008010803 */
[----:B------:R-:W-:-:S03]  /*83b0*/  MOV R129, R37 ;  /* 0x0000002500817202 */ /* 0x000fc60000000f00 */
[----:B------:R4:W-:Y:S02]  /*83c0*/  MUFU.EX2 R75, R0 ;  /* 0x00000000004b7308 */ /* 0x0009e40000000800 */
[----:B----4-:R-:W-:Y:S01]  /*83d0*/  FFMA.FTZ R0, R128, UR19, -R3 ;  /* 0x0000001380007c23 */ /* 0x010fe20008010803 */
[----:B------:R-:W-:-:S05]  /*83e0*/  MOV R128, R42 ;  /* 0x0000002a00807202 */ /* 0x000fca0000000f00 */
[----:B------:R4:W1:Y:S01]  /*83f0*/  MUFU.EX2 R74, R0 ;  /* 0x00000000004a7308 */ /* 0x0008620000000800 */
[----:B------:R-:W-:Y:S01]  /*8400*/  F2FP.F16.F32.PACK_AB R14, R129, R128 ;  /* 0x00000080810e723e */ /* 0x000fe200000000ff */
[----:B----4-:R-:W-:Y:S01]  /*8410*/  FFMA.FTZ R0, R130, UR19, -R3 ;  /* 0x0000001382007c23 */ /* 0x010fe20008010803 */
[----:B-1----:R-:W-:Y:S02]  /*8420*/  F2FP.F16.F32.PACK_AB R9, R74, R75 ;  /* 0x0000004b4a09723e */ /* 0x002fe400000000ff */
[----:B------:R-:W-:-:S03]  /*8430*/  MOV R130, R147 ;  /* 0x0000009300827202 */ /* 0x000fc60000000f00 */
[----:B------:R1:W-:Y:S02]  /*8440*/  MUFU.EX2 R72, R0 ;  /* 0x0000000000487308 */ /* 0x0003e40000000800 */
[----:B-1----:R-:W-:Y:S01]  /*8450*/  FFMA.FTZ R0, R121, UR19, -R3 ;  /* 0x0000001379007c23 */ /* 0x002fe20008010803 */
[----:B------:R-:W-:-:S05]  /*8460*/  MOV R121, R146 ;  /* 0x0000009200797202 */ /* 0x000fca0000000f00 */
[----:B------:R1:W4:Y:S01]  /*8470*/  MUFU.EX2 R73, R0 ;  /* 0x0000000000497308 */ /* 0x0003220000000800 */
[----:B------:R-:W-:-:S07]  /*8480*/  F2FP.F16.F32.PACK_AB R12, R130, R121 ;  /* 0x00000079820c723e */ /* 0x000fce00000000ff */
[C---:B------:R-:W-:Y:S06]  /*8490*/  HMMA.16816.F32 R140, R12.reuse, R28, R140 ;  /* 0x0000001c0c8c723c */ /* 0x040fec000000188c */
[----:B------:R-:W-:Y:S01]  /*84a0*/  HMMA.16816.F32 R60, R12, R30, R60 ;  /* 0x0000001e0c3c723c */ /* 0x000fe2000000183c */
[----:B-1----:R-:W-:Y:S01]  /*84b0*/  FFMA.FTZ R0, R110, UR19, -R4 ;  /* 0x000000136e007c23 */ /* 0x002fe20008010804 */
[----:B----4-:R-:W-:-:S03]  /*84c0*/  F2FP.F16.F32.PACK_AB R11, R73, R72 ;  /* 0x00000048490b723e */ /* 0x010fc600000000ff */
[----:B------:R1:W4:Y:S04]  /*84d0*/  MUFU.EX2 R68, R0 ;  /* 0x0000000000447308 */ /* 0x0003280000000800 */
        /* <DEDUP_REMOVED lines=8> */
[----:B----4-:R-:W-:-:S03]  /*8560*/  F2FP.F16.F32.PACK_AB R10, R68, R76 ;  /* 0x0000004c440a723e */ /* 0x010fc600000000ff */
[----:B------:R-:W-:Y:S01]  /*8570*/  HMMA.16816.F32 R12, R12, R26, R32 ;  /* 0x0000001a0c0c723c */ /* 0x000fe20000001820 */
[----:B------:R-:W-:Y:S01]  /*8580*/  LDSM.16.MT88.4 R24, [R185+0x5c00] ;  /* 0x005c0000b918783b */ /* 0x000fe20000004200 */
        /* <DEDUP_REMOVED lines=27> */
[--C-:B-1----:R-:W-:Y:S01]  /*8740*/  FFMA.FTZ R0, R144, UR19, -R3.reuse ;  /* 0x0000001390007c23 */ /* 0x102fe20008010803 */
[----:B--2---:R-:W-:Y:S01]  /*8750*/  F2FP.F16.F32.PACK_AB R166, R36, R43 ;  /* 0x0000002b24a6723e */ /* 0x004fe200000000ff */
[----:B------:R-:W1:Y:S02]  /*8760*/  LDSM.16.MT88.4 R144, [R184+0x5c00] ;  /* 0x005c0000b890783b */ /* 0x000e640000004200 */
[----:B------:R2:W-:Y:S02]  /*8770*/  MUFU.EX2 R35, R0 ;  /* 0x0000000000237308 */ /* 0x0005e40000000800 */
[C---:B------:R-:W-:Y:S06]  /*8780*/  HMMA.16816.F32 R140, R8.reuse, R20, R140 ;  /* 0x00000014088c723c */ /* 0x040fec000000188c */
[C---:B------:R-:W-:Y:S06]  /*8790*/  HMMA.16816.F32 R28, R8.reuse, R16, R28 ;  /* 0x00000010081c723c */ /* 0x040fec000000181c */
[----:B------:R-:W-:Y:S01]  /*87a0*/  HMMA.16816.F32 R60, R8, R22, R60 ;  /* 0x00000016083c723c */ /* 0x000fe2000000183c */
[----:B--2---:R-:W-:-:S05]  /*87b0*/  FFMA.FTZ R0, R131, UR19, -R3 ;  /* 0x0000001383007c23 */ /* 0x004fca0008010803 */
[----:B------:R-:W-:Y:S01]  /*87c0*/  HMMA.16816.F32 R12, R8, R18, R12 ;  /* 0x00000012080c723c */ /* 0x000fe2000000180c */
        /* <DEDUP_REMOVED lines=23> */
[C---:B------:R-:W-:Y:S06]  /*8940*/  HMMA.16816.F32 R156, R164.reuse, R24, R52 ;  /* 0x00000018a49c723c */ /* 0x040fec0000001834 */
[----:B------:R-:W-:Y:S01]  /*8950*/  HMMA.16816.F32 R164, R164, R26, R44 ;  /* 0x0000001aa4a4723c */ /* 0x000fe2000000182c */
[----:B-1----:R-:W-:-:S04]  /*8960*/  FFMA.FTZ R0, R171, UR19, -R5 ;  /* 0x00000013ab007c23 */ /* 0x002fc80008010805 */
[----:B------:R1:W2:Y:S02]  /*8970*/  MUFU.EX2 R8, R0 ;  /* 0x0000000000087308 */ /* 0x0002a40000000800 */
[----:B-1----:R-:W-:Y:S01]  /*8980*/  FADD.FTZ R0, R174, R173 ;  /* 0x000000adae007221 */ /* 0x002fe20000010000 */
[----:B--2---:R-:W-:-:S03]  /*8990*/  F2FP.F16.F32.PACK_AB R163, R8, R16 ;  /* 0x0000001008a3723e */ /* 0x004fc600000000ff */
[----:B------:R-:W-:-:S04]  /*89a0*/  FADD.FTZ R0, R175, R0 ;  /* 0x00000000af007221 */ /* 0x000fc80000010000 */
[----:B------:R-:W-:Y:S01]  /*89b0*/  FADD.FTZ R5, R176, R0 ;  /* 0x00000000b0057221 */ /* 0x000fe20000010000 */
[----:B------:R-:W-:Y:S01]  /*89c0*/  FADD.FTZ R0, R239, R6 ;  /* 0x00000006ef007221 */ /* 0x000fe20000010000 */
[C---:B------:R-:W-:Y:S02]  /*89d0*/  HMMA.16816.F32 R140, R160.reuse, R144, R140 ;  /* 0x00000090a08c723c */ /* 0x040fe4000000188c */
        /* <DEDUP_REMOVED lines=112> */
[----:B------:R1:W-:Y:S04]  /*90e0*/  STL [R1+0x8], R217 ;  /* 0x000008d901007387 */ /* 0x0003e80000100800 */
[----:B------:R1:W-:Y:S01]  /*90f0*/  STL [R1+0x4], R214 ;  /* 0x000004d601007387 */ /* 0x0003e20000100800 */
[----:B------:R-:W-:-:S01]  /*9100*/  NOP ;  /* 0x0000000000007918 */ /* 0x000fc20000000000 */
        /* <DEDUP_REMOVED lines=46> */
[----:B------:R-:W-:Y:S02]  /*93f0*/  @!P1 LDGSTS.E.BYPASS.LTC128B.128 [R204+0x4800], desc[UR22][R8.64] ;  /* 0x0480000008cc9fae */ /* 0x000fe4000b901d56 */
        /* <DEDUP_REMOVED lines=16> */
[----:B------:R-:W-:Y:S02]  /*9500*/  LDSM.16.M88.4 R20, [R135+0x2000] ;  /* 0x002000008714783b */ /* 0x000fe40000000200 */
[C---:B------:R-:W-:Y:S02]  /*9510*/  ISETP.GE.AND P2, PT, R0.reuse, R203, PT ;  /* 0x000000cb0000720c */ /* 0x040fe40003f46270 */
[----:B------:R-:W3:Y:S01]  /*9520*/  LDSM.16.M88.4 R12, [R186+0x1000] ;  /* 0x00100000ba0c783b */ /* 0x000ee20000000200 */
[C---:B------:R-:W-:Y:S02]  /*9530*/  ISETP.GE.AND P6, PT, R0.reuse, R202, PT ;  /* 0x000000ca0000720c */ /* 0x040fe40003fc6270 */
[C---:B------:R-:W-:Y:S01]  /*9540*/  ISETP.LT.OR P2, PT, R0.reuse, R198, P2 ;  /* 0x000000c60000720c */ /* 0x040fe20001741670 */
[----:B------:R-:W4:Y:S01]  /*9550*/  LDSM.16.M88.4 R16, [R186] ;  /* 0x00000000ba10783b */ /* 0x000f220000000200 */
[----:B------:R-:W-:-:S03]  /*9560*/  ISETP.LT.OR P6, PT, R0, R197, P6 ;  /* 0x000000c50000720c */ /* 0x000fc600037c1670 */
[----:B------:R-:W-:Y:S04]  /*9570*/  LDSM.16.M88.4 R24, [R188] ;  /* 0x00000000bc18783b */ /* 0x000fe80000000200 */
[----:B-1----:R-:W1:Y:S04]  /*9580*/  LDSM.16.M88.4 R4, [R187+0x1000] ;  /* 0x00100000bb04783b */ /* 0x002e680000000200 */
[----:B------:R-:W5:Y:S01]  /*9590*/  LDSM.16.M88.4 R8, [R187] ;  /* 0x00000000bb08783b */ /* 0x000f620000000200 */
[----:B--2---:R-:W-:-:S03]  /*95a0*/  VIADD R2, R0, 0x1 ;  /* 0x0000000100027836 */ /* 0x004fc60000000000 */
[----:B------:R-:W0:Y:S01]  /*95b0*/  LDGDEPBAR ;  /* 0x00000000000079af */ /* 0x000e220000000000 */
[----:B------:R-:W-:Y:S01]  /*95c0*/  VIADD R3, R0, 0x8 ;  /* 0x0000000800037836 */ /* 0x000fe20000000000 */
[C---:B------:R-:W-:Y:S02]  /*95d0*/  ISETP.GE.AND P0, PT, R2.reuse, R203, PT ;  /* 0x000000cb0200720c */ /* 0x040fe40003f06270 */
[C---:B------:R-:W-:Y:S02]  /*95e0*/  ISETP.GE.AND P4, PT, R2.reuse, R201, PT ;  /* 0x000000c90200720c */ /* 0x040fe40003f86270 */
[C---:B------:R-:W-:Y:S02]  /*95f0*/  ISETP.LT.OR P0, PT, R2.reuse, R198, P0 ;  /* 0x000000c60200720c */ /* 0x040fe40000701670 */
[C---:B------:R-:W-:Y:S02]  /*9600*/  ISETP.LT.OR P4, PT, R2.reuse, R199, P4 ;  /* 0x000000c70200720c */ /* 0x040fe40002781670 */
[----:B------:R-:W-:-:S02]  /*9610*/  ISETP.GE.AND P5, PT, R2, R202, PT ;  /* 0x000000ca0200720c */ /* 0x000fc40003fa6270 */
[C---:B------:R-:W-:Y:S02]  /*9620*/  ISETP.GE.AND P3, PT, R2.reuse, R200, PT ;  /* 0x000000c80200720c */ /* 0x040fe40003f66270 */
[C---:B------:R-:W-:Y:S02]  /*9630*/  ISETP.LT.OR P5, PT, R2.reuse, R197, P5 ;  /* 0x000000c50200720c */ /* 0x040fe40002fa1670 */
[----:B------:R-:W-:Y:S01]  /*9640*/  ISETP.LT.OR P3, PT, R2, R196, P3 ;  /* 0x000000c40200720c */ /* 0x000fe20001f61670 */
[----:B------:R-:W-:Y:S01]  /*9650*/  VIADD R2, R0, 0x9 ;  /* 0x0000000900027836 */ /* 0x000fe20000000000 */
[-C--:B---3--:R-:W-:Y:S06]  /*9660*/  HMMA.16816.F32 R28, R12, R20.reuse, RZ ;  /* 0x000000140c1c723c */ /* 0x088fec00000018ff */
[----:B----4-:R-:W-:Y:S06]  /*9670*/  HMMA.16816.F32 R32, R16, R20, RZ ;  /* 0x000000141020723c */ /* 0x010fec00000018ff */
[----:B------:R-:W-:-:S12]  /*9680*/  HMMA.16816.F32 R48, R12, R22, RZ ;  /* 0x000000160c30723c */ /* 0x000fd800000018ff */
[-C--:B-1----:R-:W-:Y:S01]  /*9690*/  HMMA.16816.F32 R52, R4, R24.reuse, R28 ;  /* 0x000000180434723c */ /* 0x082fe2000000181c */
[----:B------:R-:W1:Y:S05]  /*96a0*/  LDSM.16.M88.4 R28, [R135+0x2400] ;  /* 0x00240000871c783b */ /* 0x000e6a0000000200 */
[----:B-----5:R-:W-:Y:S06]  /*96b0*/  HMMA.16816.F32 R44, R8, R24, R32 ;  /* 0x00000018082c723c */ /* 0x020fec0000001820 */
[----:B------:R-:W-:Y:S01]  /*96c0*/  HMMA.16816.F32 R32, R16, R22, RZ ;  /* 0x000000161020723c */ /* 0x000fe200000018ff */
[----:B------:R-:W2:Y:S11]  /*96d0*/  LDSM.16.M88.4 R20, [R195] ;  /* 0x00000000c314783b */ /* 0x000eb60000000200 */
        /* <DEDUP_REMOVED lines=9> */
[----:B------:R-:W3:Y:S01]  /*9770*/  MUFU.TANH R77, R44 ;  /* 0x0000002c004d7308 */ /* 0x000ee20000002400 */
[----:B------:R-:W-:Y:S07]  /*9780*/  HMMA.16816.F32 R32, R8, R26, R32 ;  /* 0x0000001a0820723c */ /* 0x000fee0000001820 */
[----:B------:R-:W4:Y:S08]  /*9790*/  MUFU.TANH R80, R45 ;  /* 0x0000002d00507308 */ /* 0x000f300000002400 */
[----:B------:R-:W5:Y:S01]  /*97a0*/  MUFU.TANH R104, R46 ;  /* 0x0000002e00687308 */ /* 0x000f620000002400 */
[----:B---3--:R-:W-:-:S02]  /*97b0*/  FSEL R77, R77, -INF , !P2 ;  /* 0xff8000004d4d7808 */ /* 0x008fc40005000000 */
[----:B------:R-:W-:-:S04]  /*97c0*/  ISETP.GE.AND P2, PT, R0, R201, PT ;  /* 0x000000c90000720c */ /* 0x000fc80003f46270 */
[----:B------:R-:W-:Y:S01]  /*97d0*/  ISETP.LT.OR P2, PT, R0, R199, P2 ;  /* 0x000000c70000720c */ /* 0x000fe20001741670 */
[----:B------:R3:W1:Y:S01]  /*97e0*/  MUFU.TANH R106, R47 ;  /* 0x0000002f006a7308 */ /* 0x0006620000002400 */
[----:B------:R-:W-:Y:S01]  /*97f0*/  FMUL.FTZ R32, R32, UR16 ;  /* 0x0000001020207c20 */ /* 0x000fe20008410000 */
[----:B------:R-:W-:Y:S01]  /*9800*/  FMUL.FTZ R34, R34, UR16 ;  /* 0x0000001022227c20 */ /* 0x000fe20008410000 */
[----:B------:R-:W-:Y:S01]  /*9810*/  FMUL.FTZ R33, R33, UR16 ;  /* 0x0000001021217c20 */ /* 0x000fe20008410000 */
[----:B------:R-:W-:Y:S01]  /*9820*/  FMUL.FTZ R35, R35, UR16 ;  /* 0x0000001023237c20 */ /* 0x000fe20008410000 */
[----:B----4-:R-:W-:Y:S02]  /*9830*/  FSEL R80, R80, -INF , !P0 ;  /* 0xff80000050507808 */ /* 0x010fe40004000000 */
[----:B------:R-:W-:Y:S01]  /*9840*/  FSEL R130, R130, -INF , !P2 ;  /* 0xff80000082827808 */ /* 0x000fe20005000000 */
[----:B------:R-:W4:Y:S01]  /*9850*/  MUFU.TANH R170, R53 ;  /* 0x0000003500aa7308 */ /* 0x000f220000002400 */
[----:B------:R-:W-:-:S02]  /*9860*/  ISETP.GE.AND P0, PT, R0, R200, PT ;  /* 0x000000c80000720c */ /* 0x000fc40003f06270 */
[C---:B------:R-:W-:Y:S02]  /*9870*/  ISETP.GE.AND P2, PT, R3.reuse, R201, PT ;  /* 0x000000c90300720c */ /* 0x040fe40003f46270 */
[----:B------:R-:W-:Y:S02]  /*9880*/  ISETP.LT.OR P0, PT, R0, R196, P0 ;  /* 0x000000c40000720c */ /* 0x000fe40000701670 */
[C---:B------:R-:W-:Y:S01]  /*9890*/  ISETP.LT.OR P2, PT, R3.reuse, R199, P2 ;  /* 0x000000c70300720c */ /* 0x040fe20001741670 */
[----:B------:R-:W2:Y:S01]  /*98a0*/  MUFU.TANH R173, R54 ;  /* 0x0000003600ad7308 */ /* 0x000ea20000002400 */
[----:B---3--:R-:W-:Y:S01]  /*98b0*/  HMMA.16816.F32 R44, R4, R26, R48 ;  /* 0x0000001a042c723c */ /* 0x008fe20000001830 */
[----:B-----5:R-:W-:Y:S02]  /*98c0*/  FSEL R104, R104, -INF , !P6 ;  /* 0xff80000068687808 */ /* 0x020fe40007000000 */
[----:B-1----:R-:W-:Y:S02]  /*98d0*/  FSEL R106, R106, -INF , !P5 ;  /* 0xff8000006a6a7808 */ /* 0x002fe40006800000 */
[----:B------:R-:W-:Y:S01]  /*98e0*/  ISETP.GE.AND P6, PT, R3, R203, PT ;  /* 0x000000cb0300720c */ /* 0x000fe20003fc6270 */
[----:B------:R-:W-:Y:S01]  /*98f0*/  HMMA.16816.F32 R48, R16, R28, RZ ;  /* 0x0000001c1030723c */ /* 0x000fe200000018ff */
[----:B------:R-:W1:Y:S01]  /*9900*/  MUFU.TANH R176, R55 ;  /* 0x0000003700b07308 */ /* 0x000e620000002400 */
[----:B----4-:R-:W-:-:S02]  /*9910*/  FSEL R170, R170, -INF , !P4 ;  /* 0xff800000aaaa7808 */ /* 0x010fc40006000000 */
[C---:B------:R-:W-:Y:S02]  /*9920*/  ISETP.GE.AND P4, PT, R3.reuse, R200, PT ;  /* 0x000000c80300720c */ /* 0x040fe40003f86270 */
[----:B------:R-:W-:Y:S01]  /*9930*/  HMMA.16816.F32 R24, R12, R28, RZ ;  /* 0x0000001c0c18723c */ /* 0x000fe200000018ff */
[C---:B------:R-:W-:Y:S02]  /*9940*/  ISETP.GE.AND P5, PT, R3.reuse, R202, PT ;  /* 0x000000ca0300720c */ /* 0x040fe40003fa6270 */
[----:B------:R-:W3:Y:S01]  /*9950*/  MUFU.TANH R72, R32 ;  /* 0x0000002000487308 */ /* 0x000ee20000002400 */
[----:B------:R-:W-:Y:S02]  /*9960*/  ISETP.LT.OR P4, PT, R3, R196, P4 ;  /* 0x000000c40300720c */ /* 0x000fe40002781670 */
[----:B--2---:R-:W-:Y:S02]  /*9970*/  FSEL R173, R173, -INF , !P0 ;  /* 0xff800000adad7808 */ /* 0x004fe40004000000 */
[----:B------:R-:W-:-:S02]  /*9980*/  ISETP.GE.AND P0, PT, R2, R203, PT ;  /* 0x000000cb0200720c */ /* 0x000fc40003f06270 */
[----:B------:R-:W-:Y:S01]  /*9990*/  ISETP.LT.OR P6, PT, R3, R198, P6 ;  /* 0x000000c60300720c */ /* 0x000fe200037c1670 */
[----:B------:R-:W2:Y:S01]  /*99a0*/  MUFU.TANH R99, R34 ;  /* 0x0000002200637308 */ /* 0x000ea20000002400 */
[----:B------:R-:W-:Y:S01]  /*99b0*/  FMUL.FTZ R44, R44, UR16 ;  /* 0x000000102c2c7c20 */ /* 0x000fe20008410000 */
[----:B------:R-:W-:Y:S01]  /*99c0*/  FMUL.FTZ R46, R46, UR16 ;  /* 0x000000102e2e7c20 */ /* 0x000fe20008410000 */
[----:B------:R-:W-:Y:S01]  /*99d0*/  FMUL.FTZ R45, R45, UR16 ;  /* 0x000000102d2d7c20 */ /* 0x000fe20008410000 */
[----:B------:R-:W-:Y:S01]  /*99e0*/  FMUL.FTZ R47, R47, UR16 ;  /* 0x000000102f2f7c20 */ /* 0x000fe20008410000 */
[----:B-1----:R-:W-:Y:S02]  /*99f0*/  FSEL R176, R176, -INF , !P3 ;  /* 0xff800000b0b07808 */ /* 0x002fe40005800000 */
[----:B------:R-:W-:Y:S01]  /*9a00*/  ISETP.GE.AND P3, PT, R2, R202, PT ;  /* 0x000000ca0200720c */ /* 0x000fe20003f66270 */
[----:B------:R-:W1:Y:S01]  /*9a10*/  MUFU.TANH R168, R44 ;  /* 0x0000002c00a87308 */ /* 0x000e620000002400 */
[----:B------:R-:W-:Y:S01]  /*9a20*/  ISETP.LT.OR P5, PT, R3, R197, P5 ;  /* 0x000000c50300720c */ /* 0x000fe20002fa1670 */
[----:B------:R-:W-:Y:S01]  /*9a30*/  VIADD R3, R0, 0x10 ;  /* 0x0000001000037836 */ /* 0x000fe20000000000 */
[----:B------:R-:W-:-:S02]  /*9a40*/  ISETP.LT.OR P0, PT, R2, R198, P0 ;  /* 0x000000c60200720c */ /* 0x000fc40000701670 */
[----:B------:R-:W-:Y:S01]  /*9a50*/  HMMA.16816.F32 R52, R4, R20, R24 ;  /* 0x000000140434723c */ /* 0x000fe20000001818 */
[----:B------:R-:W4:Y:S01]  /*9a60*/  LDSM.16.M88.4 R24, [R135+0x2800] ;  /* 0x002800008718783b */ /* 0x000f220000000200 */
[----:B------:R-:W-:Y:S01]  /*9a70*/  ISETP.LT.OR P3, PT, R2, R197, P3 ;  /* 0x000000c50200720c */ /* 0x000fe20001f61670 */
[----:B------:R-:W5:Y:S01]  /*9a80*/  MUFU.TANH R36, R46 ;  /* 0x0000002e00247308 */ /* 0x000f620000002400 */
[----:B---3--:R-:W-:Y:S02]  /*9a90*/  FSEL R72, R72, -INF , !P6 ;  /* 0xff80000048487808 */ /* 0x008fe40007000000 */
[----:B------:R-:W-:Y:S02]  /*9aa0*/  ISETP.GE.AND P6, PT, R3, R203, PT ;  /* 0x000000cb0300720c */ /* 0x000fe40003fc6270 */
[----:B--2---:R-:W-:Y:S02]  /*9ab0*/  FSEL R99, R99, -INF , !P5 ;  /* 0xff80000063637808 */ /* 0x004fe40006800000 */
[----:B------:R-:W-:Y:S01]  /*9ac0*/  ISETP.LT.OR P6, PT, R3, R198, P6 ;  /* 0x000000c60300720c */ /* 0x000fe200037c1670 */
[----:B------:R-:W2:Y:S01]  /*9ad0*/  MUFU.TANH R131, R45 ;  /* 0x0000002d00837308 */ /* 0x000ea20000002400 */
[----:B-1----:R-:W-:-:S02]  /*9ae0*/  FSEL R168, R168, -INF , !P2 ;  /* 0xff800000a8a87808 */ /* 0x002fc40005000000 */
[C---:B------:R-:W-:Y:S02]  /*9af0*/  ISETP.GE.AND P2, PT, R2.reuse, R201, PT ;  /* 0x000000c90200720c */ /* 0x040fe40003f46270 */
[----:B------:R-:W-:Y:S02]  /*9b00*/  ISETP.GE.AND P5, PT, R3, R202, PT ;  /* 0x000000ca0300720c */ /* 0x000fe40003fa6270 */
[----:B------:R-:W-:Y:S01]  /*9b10*/  ISETP.LT.OR P2, PT, R2, R199, P2 ;  /* 0x000000c70200720c */ /* 0x000fe20001741670 */
[----:B------:R1:W3:Y:S01]  /*9b20*/  MUFU.TANH R172, R47 ;  /* 0x0000002f00ac7308 */ /* 0x0002e20000002400 */
[----:B-----5:R-:W-:Y:S02]  /*9b30*/  FSEL R175, R36, -INF , !P4 ;  /* 0xff80000024af7808 */ /* 0x020fe40006000000 */
[----:B------:R-:W-:Y:S02]  /*9b40*/  ISETP.GE.AND P4, PT, R2, R200, PT ;  /* 0x000000c80200720c */ /* 0x000fe40003f86270 */
[----:B------:R-:W-:Y:S01]  /*9b50*/  FMUL.FTZ R52, R52, UR16 ;  /* 0x0000001034347c20 */ /* 0x000fe20008410000 */
[----:B------:R-:W-:Y:S01]  /*9b60*/  FMUL.FTZ R53, R53, UR16 ;  /* 0x0000001035357c20 */ /* 0x000fe20008410000 */
[----:B------:R-:W-:Y:S01]  /*9b70*/  FMUL.FTZ R54, R54, UR16 ;  /* 0x0000001036367c20 */ /* 0x000fe20008410000 */
[----:B------:R-:W5:Y:S01]  /*9b80*/  MUFU.TANH R74, R33 ;  /* 0x00000021004a7308 */ /* 0x000f620000002400 */
[----:B------:R-:W-:Y:S01]  /*9b90*/  FMUL.FTZ R55, R55, UR16 ;  /* 0x0000001037377c20 */ /* 0x000fe20008410000 */
[----:B------:R-:W-:Y:S01]  /*9ba0*/  ISETP.LT.OR P4, PT, R2, R196, P4 ;  /* 0x000000c40200720c */ /* 0x000fe20002781670 */
[----:B------:R-:W-:Y:S01]  /*9bb0*/  VIADD R2, R0, 0x11 ;  /* 0x0000001100027836 */ /* 0x000fe20000000000 */
[----:B--2---:R-:W-:-:S02]  /*9bc0*/  FSEL R131, R131, -INF , !P2 ;  /* 0xff80000083837808 */ /* 0x004fc40005000000 */
[----:B------:R-:W-:Y:S02]  /*9bd0*/  ISETP.LT.OR P5, PT, R3, R197, P5 ;  /* 0x000000c50300720c */ /* 0x000fe40002fa1670 */
[----:B------:R2:W4:Y:S01]  /*9be0*/  MUFU.TANH R98, R35 ;  /* 0x0000002300627308 */ /* 0x0005220000002400 */
[----:B-1----:R-:W-:Y:S01]  /*9bf0*/  HMMA.16816.F32 R44, R8, R20, R48 ;  /* 0x00000014082c723c */ /* 0x002fe20000001830 */
[----:B------:R-:W-:Y:S02]  /*9c00*/  ISETP.GE.AND P2, PT, R2, R203, PT ;  /* 0x000000cb0200720c */ /* 0x000fe40003f46270 */
[----:B---3--:R-:W-:Y:S02]  /*9c10*/  FSEL R172, R172, -INF , !P4 ;  /* 0xff800000acac7808 */ /* 0x008fe40006000000 */
[----:B------:R-:W-:Y:S02]  /*9c20*/  ISETP.LT.OR P2, PT, R2, R198, P2 ;  /* 0x000000c60200720c */ /* 0x000fe40001741670 */
[----:B------:R-:W1:Y:S01]  /*9c30*/  MUFU.TANH R127, R52 ;  /* 0x00000034007f7308 */ /* 0x000e620000002400 */
[----:B-----5:R-:W-:-:S02]  /*9c40*/  FSEL R74, R74, -INF , !P0 ;  /* 0xff8000004a4a7808 */ /* 0x020fc40004000000 */
[C---:B------:R-:W-:Y:S02]  /*9c50*/  ISETP.GE.AND P4, PT, R2.reuse, R202, PT ;  /* 0x000000ca0200720c */ /* 0x040fe40003f86270 */
[C---:B------:R-:W-:Y:S02]  /*9c60*/  ISETP.GE.AND P0, PT, R3.reuse, R201, PT ;  /* 0x000000c90300720c */ /* 0x040fe40003f06270 */
[----:B------:R-:W-:Y:S01]  /*9c70*/  ISETP.LT.OR P4, PT, R2, R197, P4 ;  /* 0x000000c50200720c */ /* 0x000fe20002781670 */
[----:B------:R-:W-:Y:S01]  /*9c80*/  MUFU.TANH R128, R53 ;  /* 0x0000003500807308 */ /* 0x000fe20000002400 */
[-C--:B--2---:R-:W-:Y:S01]  /*9c90*/  HMMA.16816.F32 R32, R12, R30.reuse, RZ ;  /* 0x0000001e0c20723c */ /* 0x084fe200000018ff */
[C---:B------:R-:W-:Y:S02]  /*9ca0*/  ISETP.LT.OR P0, PT, R3.reuse, R199, P0 ;  /* 0x000000c70300720c */ /* 0x040fe40000701670 */
[----:B----4-:R-:W-:Y:S02]  /*9cb0*/  FSEL R98, R98, -INF , !P3 ;  /* 0xff80000062627808 */ /* 0x010fe40005800000 */
[----:B------:R-:W-:Y:S01]  /*9cc0*/  ISETP.GE.AND P3, PT, R3, R200, PT ;  /* 0x000000c80300720c */ /* 0x000fe20003f66270 */
[----:B------:R-:W-:Y:S01]  /*9cd0*/  HMMA.16816.F32 R28, R16, R30, RZ ;  /* 0x0000001e101c723c */ /* 0x000fe200000018ff */
[----:B------:R-:W2:Y:S01]  /*9ce0*/  MUFU.TANH R132, R54 ;  /* 0x0000003600847308 */ /* 0x000ea20000002400 */
[----:B------:R-:W-:Y:S01]  /*9cf0*/  FMUL.FTZ R44, R44, UR16 ;  /* 0x000000102c2c7c20 */ /* 0x000fe20008410000 */
[----:B------:R-:W-:Y:S01]  /*9d00*/  FMUL.FTZ R45, R45, UR16 ;  /* 0x000000102d2d7c20 */ /* 0x000fe20008410000 */
[----:B------:R-:W-:Y:S01]  /*9d10*/  FMUL.FTZ R46, R46, UR16 ;  /* 0x000000102e2e7c20 */ /* 0x000fe20008410000 */
[----:B------:R-:W-:Y:S01]  /*9d20*/  FMUL.FTZ R47, R47, UR16 ;  /* 0x000000102f2f7c20 */ /* 0x000fe20008410000 */
[----:B-1----:R-:W-:-:S02]  /*9d30*/  FSEL R127, R127, -INF , !P0 ;  /* 0xff8000007f7f7808 */ /* 0x002fc40004000000 */
[----:B------:R-:W-:Y:S01]  /*9d40*/  ISETP.LT.OR P3, PT, R3, R196, P3 ;  /* 0x000000c40300720c */ /* 0x000fe20001f61670 */
[----:B------:R-:W1:Y:S01]  /*9d50*/  MUFU.TANH R71, R44 ;  /* 0x0000002c00477308 */ /* 0x000e620000002400 */
[----:B------:R-:W-:-:S07]  /*9d60*/  VIADD R3, R0, 0x21 ;  /* 0x0000002100037836 */ /* 0x000fce0000000000 */
[----:B------:R-:W3:Y:S01]  /*9d70*/  MUFU.TANH R73, R45 ;  /* 0x0000002d00497308 */ /* 0x000ee20000002400 */
[----:B--2---:R-:W-:-:S06]  /*9d80*/  FSEL R132, R132, -INF , !P3 ;  /* 0xff80000084847808 */ /* 0x004fcc0005800000 */
[----:B------:R-:W-:Y:S01]  /*9d90*/  HMMA.16816.F32 R48, R8, R22, R28 ;  /* 0x000000160830723c */ /* 0x000fe2000000181c */
[----:B------:R-:W2:Y:S01]  /*9da0*/  MUFU.TANH R92, R46 ;  /* 0x0000002e005c7308 */ /* 0x000ea20000002400 */
[----:B-1----:R-:W-:Y:S02]  /*9db0*/  FSEL R71, R71, -INF , !P6 ;  /* 0xff80000047477808 */ /* 0x002fe40007000000 */
[C---:B------:R-:W-:Y:S02]  /*9dc0*/  ISETP.GE.AND P6, PT, R2.reuse, R201, PT ;  /* 0x000000c90200720c */ /* 0x040fe40003fc6270 */
[----:B------:R-:W-:Y:S02]  /*9dd0*/  HMMA.16816.F32 R28, R16, R24, RZ ;  /* 0x00000018101c723c */ /* 0x000fe400000018ff */
[----:B------:R-:W-:Y:S01]  /*9de0*/  ISETP.LT.OR P6, PT, R2, R199, P6 ;  /* 0x000000c70200720c */ /* 0x000fe200037c1670 */
[----:B------:R1:W4:Y:S01]  /*9df0*/  MUFU.TANH R93, R47 ;  /* 0x0000002f005d7308 */ /* 0x0003220000002400 */
[----:B---3--:R-:W-:-:S02]  /*9e00*/  FSEL R73, R73, -INF , !P2 ;  /* 0xff80000049497808 */ /* 0x008fc40005000000 */
[----:B------:R-:W-:Y:S02]  /*9e10*/  ISETP.GE.AND P2, PT, R2, R200, PT ;  /* 0x000000c80200720c */ /* 0x000fe40003f46270 */
[----:B------:R-:W-:Y:S02]  /*9e20*/  FSEL R128, R128, -INF , !P6 ;  /* 0xff80000080807808 */ /* 0x000fe40007000000 */
[----:B------:R-:W-:Y:S01]  /*9e30*/  ISETP.LT.OR P2, PT, R2, R196, P2 ;  /* 0x000000c40200720c */ /* 0x000fe20001741670 */
[----:B------:R-:W3:Y:S01]  /*9e40*/  MUFU.TANH R169, R55 ;  /* 0x0000003700a97308 */ /* 0x000ee20000002400 */
[----:B------:R-:W-:Y:S01]  /*9e50*/  VIADD R2, R0, 0x18 ;  /* 0x0000001800027836 */ /* 0x000fe20000000000 */
[----:B--2---:R-:W-:-:S04]  /*9e60*/  FSEL R92, R92, -INF , !P5 ;  /* 0xff8000005c5c7808 */ /* 0x004fc80006800000 */
[----:B------:R-:W-:Y:S01]  /*9e70*/  ISETP.GE.AND P5, PT, R2, R203, PT ;  /* 0x000000cb0200720c */ /* 0x000fe20003fa6270 */
[----:B------:R-:W-:Y:S01]  /*9e80*/  FMUL.FTZ R48, R48, UR16 ;  /* 0x0000001030307c20 */ /* 0x000fe20008410000 */
[----:B------:R-:W-:Y:S01]  /*9e90*/  FMUL.FTZ R50, R50, UR16 ;  /* 0x0000001032327c20 */ /* 0x000fe20008410000 */
[----:B-1----:R-:W-:Y:S01]  /*9ea0*/  HMMA.16816.F32 R44, R4, R22, R32 ;  /* 0x00000016042c723c */ /* 0x002fe20000001820 */
[----:B------:R-:W1:Y:S01]  /*9eb0*/  LDSM.16.M88.4 R32, [R194] ;  /* 0x00000000c220783b */ /* 0x000e620000000200 */
[----:B------:R-:W-:Y:S01]  /*9ec0*/  FMUL.FTZ R49, R49, UR16 ;  /* 0x0000001031317c20 */ /* 0x000fe20008410000 */
[----:B------:R-:W-:Y:S01]  /*9ed0*/  FMUL.FTZ R51, R51, UR16 ;  /* 0x0000001033337c20 */ /* 0x000fe20008410000 */
[----:B------:R-:W2:Y:S01]  /*9ee0*/  MUFU.TANH R65, R48 ;  /* 0x0000003000417308 */ /* 0x000ea20000002400 */
[----:B----4-:R-:W-:Y:S01]  /*9ef0*/  FSEL R93, R93, -INF , !P4 ;  /* 0xff8000005d5d7808 */ /* 0x010fe20006000000 */
[----:B------:R-:W-:Y:S01]  /*9f00*/  HMMA.16816.F32 R20, R12, R24, RZ ;  /* 0x000000180c14723c */ /* 0x000fe200000018ff */
[----:B------:R-:W-:-:S02]  /*9f10*/  ISETP.GE.AND P4, PT, R2, R202, PT ;  /* 0x000000ca0200720c */ /* 0x000fc40003f86270 */
[C---:B------:R-:W-:Y:S02]  /*9f20*/  ISETP.GE.AND P0, PT, R2.reuse, R201, PT ;  /* 0x000000c90200720c */ /* 0x040fe40003f06270 */
[C---:B------:R-:W-:Y:S01]  /*9f30*/  ISETP.GE.AND P6, PT, R2.reuse, R200, PT ;  /* 0x000000c80200720c */ /* 0x040fe20003fc6270 */
[----:B------:R-:W4:Y:S01]  /*9f40*/  MUFU.TANH R86, R50 ;  /* 0x0000003200567308 */ /* 0x000f220000002400 */
[C---:B------:R-:W-:Y:S02]  /*9f50*/  ISETP.LT.OR P5, PT, R2.reuse, R198, P5 ;  /* 0x000000c60200720c */ /* 0x040fe40002fa1670 */
[C---:B------:R-:W-:Y:S02]  /*9f60*/  ISETP.LT.OR P4, PT, R2.reuse, R197, P4 ;  /* 0x000000c50200720c */ /* 0x040fe40002781670 */
[C---:B------:R-:W-:Y:S02]  /*9f70*/  ISETP.LT.OR P0, PT, R2.reuse, R199, P0 ;  /* 0x000000c70200720c */ /* 0x040fe40000701670 */
[----:B------:R-:W-:Y:S01]  /*9f80*/  ISETP.LT.OR P6, PT, R2, R196, P6 ;  /* 0x000000c40200720c */ /* 0x000fe200037c1670 */
[----:B------:R-:W5:Y:S01]  /*9f90*/  MUFU.TANH R67, R49 ;  /* 0x0000003100437308 */ /* 0x000f620000002400 */
[----:B------:R-:W-:Y:S01]  /*9fa0*/  VIADD R2, R0, 0x19 ;  /* 0x0000001900027836 */ /* 0x000fe20000000000 */
[----:B---3--:R-:W-:-:S02]  /*9fb0*/  FSEL R169, R169, -INF , !P2 ;  /* 0xff800000a9a97808 */ /* 0x008fc40005000000 */
[----:B------:R-:W-:Y:S01]  /*9fc0*/  FMUL.FTZ R44, R44, UR16 ;  /* 0x000000102c2c7c20 */ /* 0x000fe20008410000 */
[----:B------:R-:W-:Y:S01]  /*9fd0*/  FMUL.FTZ R46, R46, UR16 ;  /* 0x000000102e2e7c20 */ /* 0x000fe20008410000 */
[----:B------:R-:W-:Y:S01]  /*9fe0*/  FMUL.FTZ R45, R45, UR16 ;  /* 0x000000102d2d7c20 */ /* 0x000fe20008410000 */
[----:B------:R-:W-:Y:S01]  /*9ff0*/  FMUL.FTZ R47, R47, UR16 ;  /* 0x000000102f2f7c20 */ /* 0x000fe20008410000 */
[----:B------:R-:W3:Y:S01]  /*a000*/  MUFU.TANH R123, R44 ;  /* 0x0000002c007b7308 */ /* 0x000ee20000002400 */
[C---:B------:R-:W-:Y:S02]  /*a010*/  ISETP.GE.AND P3, PT, R2.reuse, R203, PT ;  /* 0x000000cb0200720c */ /* 0x040fe40003f66270 */
[C---:B------:R-:W-:Y:S02]  /*a020*/  ISETP.GE.AND P2, PT, R2.reuse, R202, PT ;  /* 0x000000ca0200720c */ /* 0x040fe40003f46270 */
[C---:B------:R-:W-:Y:S02]  /*a030*/  ISETP.LT.OR P3, PT, R2.reuse, R198, P3 ;  /* 0x000000c60200720c */ /* 0x040fe40001f61670 */
[----:B------:R-:W-:Y:S01]  /*a040*/  ISETP.LT.OR P2, PT, R2, R197, P2 ;  /* 0x000000c50200720c */ /* 0x000fe20001741670 */
[----:B------:R-:W3:Y:S01]  /*a050*/  MUFU.TANH R171, R46 ;  /* 0x0000002e00ab7308 */ /* 0x000ee20000002400 */
[----:B--2---:R-:W-:-:S02]  /*a060*/  FSEL R65, R65, -INF , !P5 ;  /* 0xff80000041417808 */ /* 0x004fc40006800000 */
[----:B----4-:R-:W-:Y:S01]  /*a070*/  FSEL R86, R86, -INF , !P4 ;  /* 0xff80000056567808 */ /* 0x010fe20006000000 */
[----:B-1----:R-:W-:Y:S01]  /*a080*/  HMMA.16816.F32 R56, R4, R32, R20 ;  /* 0x000000200438723c */ /* 0x002fe20000001814 */
[----:B-----5:R-:W-:-:S03]  /*a090*/  FSEL R67, R67, -INF , !P3 ;  /* 0xff80000043437808 */ /* 0x020fc60005800000 */
[----:B------:R-:W1:Y:S01]  /*a0a0*/  MUFU.TANH R121, R45 ;  /* 0x0000002d00797308 */ /* 0x000e620000002400 */
[----:B---3--:R-:W-:Y:S01]  /*a0b0*/  FSEL R123, R123, -INF , !P0 ;  /* 0xff8000007b7b7808 */ /* 0x008fe20004000000 */
[----:B------:R-:W-:Y:S01]  /*a0c0*/  HMMA.16816.F32 R20, R12, R26, RZ ;  /* 0x0000001a0c14723c */ /* 0x000fe200000018ff */
[----:B------:R-:W-:-:S05]  /*a0d0*/  ISETP.GE.AND P0, PT, R2, R201, PT ;  /* 0x000000c90200720c */ /* 0x000fca0003f06270 */
[----:B------:R2:W-:Y:S01]  /*a0e0*/  MUFU.TANH R174, R47 ;  /* 0x0000002f00ae7308 */ /* 0x0005e20000002400 */
[----:B------:R-:W-:Y:S01]  /*a0f0*/  HMMA.16816.F32 R24, R16, R26, RZ ;  /* 0x0000001a1018723c */ /* 0x000fe200000018ff */
[----:B------:R-:W-:Y:S02]  /*a100*/  FSEL R171, R171, -INF , !P6 ;  /* 0xff800000abab7808 */ /* 0x000fe40007000000 */
[C---:B------:R-:W-:Y:S02]  /*a110*/  ISETP.GE.AND P6, PT, R2.reuse, R200, PT ;  /* 0x000000c80200720c */ /* 0x040fe40003fc6270 */
[C---:B------:R-:W-:Y:S02]  /*a120*/  ISETP.LT.OR P0, PT, R2.reuse, R199, P0 ;  /* 0x000000c70200720c */ /* 0x040fe40000701670 */
[----:B------:R3:W4:Y:S01]  /*a130*/  MUFU.TANH R90, R51 ;  /* 0x00000033005a7308 */ /* 0x0007220000002400 */
[----:B------:R-:W-:Y:S01]  /*a140*/  ISETP.LT.OR P6, PT, R2, R196, P6 ;  /* 0x000000c40200720c */ /* 0x000fe200037c1670 */
[----:B------:R-:W-:Y:S01]  /*a150*/  VIADD R2, R0, 0x20 ;  /* 0x0000002000027836 */ /* 0x000fe20000000000 */
[----:B-1----:R-:W-:Y:S01]  /*a160*/  FSEL R121, R121, -INF , !P0 ;  /* 0xff80000079797808 */ /* 0x002fe20004000000 */
[----:B------:R-:W-:Y:S01]  /*a170*/  FMUL.FTZ R58, R58, UR16 ;  /* 0x000000103a3a7c20 */ /* 0x000fe20008410000 */
[----:B------:R-:W-:Y:S01]  /*a180*/  FMUL.FTZ R59, R59, UR16 ;  /* 0x000000103b3b7c20 */ /* 0x000fe20008410000 */
[----:B------:R-:W-:Y:S01]  /*a190*/  FMUL.FTZ R56, R56, UR16 ;  /* 0x0000001038387c20 */ /* 0x000fe20008410000 */
[----:B------:R-:W-:Y:S01]  /*a1a0*/  FMUL.FTZ R57, R57, UR16 ;  /* 0x0000001039397c20 */ /* 0x000fe20008410000 */
[----:B--2---:R-:W-:Y:S01]  /*a1b0*/  HMMA.16816.F32 R44, R8, R32, R28 ;  /* 0x00000020082c723c */ /* 0x004fe2000000181c */
[----:B------:R-:W1:Y:S01]  /*a1c0*/  LDSM.16.M88.4 R28, [R135+0x2c00] ;  /* 0x002c0000871c783b */ /* 0x000e620000000200 */
[----:B------:R-:W-:Y:S01]  /*a1d0*/  MUFU.TANH R178, R58 ;  /* 0x0000003a00b27308 */ /* 0x000fe20000002400 */
[----:B------:R-:W-:-:S02]  /*a1e0*/  ISETP.GE.AND P5, PT, R2, R203, PT ;  /* 0x000000cb0200720c */ /* 0x000fc40003fa6270 */
[C---:B------:R-:W-:Y:S02]  /*a1f0*/  ISETP.GE.AND P4, PT, R2.reuse, R202, PT ;  /* 0x000000ca0200720c */ /* 0x040fe40003f86270 */
[----:B------:R-:W-:Y:S02]  /*a200*/  ISETP.LT.OR P5, PT, R2, R198, P5 ;  /* 0x000000c60200720c */ /* 0x000fe40002fa1670 */
[----:B---3--:R-:W-:Y:S01]  /*a210*/  HMMA.16816.F32 R48, R8, R34, R24 ;  /* 0x000000220830723c */ /* 0x008fe20000001818 */
[----:B----4-:R-:W-:Y:S01]  /*a220*/  FSEL R90, R90, -INF , !P2 ;  /* 0xff8000005a5a7808 */ /* 0x010fe20005000000 */
[----:B------:R-:W-:Y:S01]  /*a230*/  MUFU.TANH R180, R59 ;  /* 0x0000003b00b47308 */ /* 0x000fe20000002400 */
[C---:B------:R-:W-:Y:S02]  /*a240*/  ISETP.GE.AND P3, PT, R2.reuse, R201, PT ;  /* 0x000000c90200720c */ /* 0x040fe40003f66270 */
[----:B------:R-:W-:Y:S02]  /*a250*/  ISETP.GE.AND P2, PT, R2, R200, PT ;  /* 0x000000c80200720c */ /* 0x000fe40003f46270 */
[----:B------:R-:W-:-:S02]  /*a260*/  FSEL R174, R174, -INF , !P6 ;  /* 0xff800000aeae7808 */ /* 0x000fc40007000000 */
[C---:B------:R-:W-:Y:S01]  /*a270*/  ISETP.GE.AND P6, PT, R3.reuse, R202, PT ;  /* 0x000000ca0300720c */ /* 0x040fe20003fc6270 */
[----:B------:R-:W2:Y:S01]  /*a280*/  MUFU.TANH R56, R56 ;  /* 0x0000003800387308 */ /* 0x000ea20000002400 */
[----:B------:R-:W-:Y:S02]  /*a290*/  ISETP.GE.AND P0, PT, R3, R203, PT ;  /* 0x000000cb0300720c */ /* 0x000fe40003f06270 */
[C---:B------:R-:W-:Y:S02]  /*a2a0*/  ISETP.LT.OR P4, PT, R2.reuse, R197, P4 ;  /* 0x000000c50200720c */ /* 0x040fe40002781670 */
[----:B------:R-:W-:Y:S01]  /*a2b0*/  ISETP.LT.OR P3, PT, R2, R199, P3 ;  /* 0x000000c70200720c */ /* 0x000fe20001f61670 */
[----:B------:R-:W-:Y:S01]  /*a2c0*/  FMUL.FTZ R44, R44, UR16 ;  /* 0x000000102c2c7c20 */ /* 0x000fe20008410000 */
[----:B------:R-:W-:Y:S01]  /*a2d0*/  FMUL.FTZ R45, R45, UR16 ;  /* 0x000000102d2d7c20 */ /* 0x000fe20008410000 */
[----:B------:R-:W-:Y:S01]  /*a2e0*/  FMUL.FTZ R46, R46, UR16 ;  /* 0x000000102e2e7c20 */ /* 0x000fe20008410000 */
[----:B------:R-:W-:Y:S01]  /*a2f0*/  FMUL.FTZ R47, R47, UR16 ;  /* 0x000000102f2f7c20 */ /* 0x000fe20008410000 */
[----:B------:R-:W3:Y:S01]  /*a300*/  MUFU.TANH R63, R44 ;  /* 0x0000002c003f7308 */ /* 0x000ee20000002400 */
[----:B------:R-:W-:Y:S01]  /*a310*/  ISETP.LT.OR P2, PT, R2, R196, P2 ;  /* 0x000000c40200720c */ /* 0x000fe20001741670 */
[----:B------:R-:W-:Y:S01]  /*a320*/  VIADD R2, R0, 0x28 ;  /* 0x0000002800027836 */ /* 0x000fe20000000000 */
[----:B------:R-:W-:Y:S01]  /*a330*/  ISETP.LT.OR P6, PT, R3, R197, P6 ;  /* 0x000000c50300720c */ /* 0x000fe200037c1670 */
[----:B------:R-:W-:Y:S01]  /*a340*/  FMUL.FTZ R48, R48, UR16 ;  /* 0x0000001030307c20 */ /* 0x000fe20008410000 */
[----:B------:R-:W-:Y:S01]  /*a350*/  FMUL.FTZ R50, R50, UR16 ;  /* 0x0000001032327c20 */ /* 0x000fe20008410000 */
[----:B------:R-:W-:Y:S01]  /*a360*/  FMUL.FTZ R49, R49, UR16 ;  /* 0x0000001031317c20 */ /* 0x000fe20008410000 */
[----:B------:R-:W-:Y:S01]  /*a370*/  FMUL.FTZ R51, R51, UR16 ;  /* 0x0000001033337c20 */ /* 0x000fe20008410000 */
[----:B------:R-:W4:Y:S01]  /*a380*/  MUFU.TANH R62, R45 ;  /* 0x0000002d003e7308 */ /* 0x000f220000002400 */
[----:B------:R-:W-:-:S02]  /*a390*/  ISETP.LT.OR P0, PT, R3, R198, P0 ;  /* 0x000000c60300720c */ /* 0x000fc40000701670 */
[----:B--2---:R-:W-:Y:S01]  /*a3a0*/  FSEL R119, R56, -INF , !P3 ;  /* 0xff80000038777808 */ /* 0x004fe20005800000 */
[----:B-1----:R-:W-:Y:S01]  /*a3b0*/  HMMA.16816.F32 R52, R16, R28, RZ ;  /* 0x0000001c1034723c */ /* 0x002fe200000018ff */
[----:B------:R-:W-:-:S03]  /*a3c0*/  ISETP.GE.AND P3, PT, R2, R201, PT ;  /* 0x000000c90200720c */ /* 0x000fc60003f66270 */
[----:B------:R-:W1:Y:S01]  /*a3d0*/  MUFU.TANH R81, R46 ;  /* 0x0000002e00517308 */ /* 0x000e620000002400 */
[----:B---3--:R-:W-:Y:S01]  /*a3e0*/  FSEL R63, R63, -INF , !P5 ;  /* 0xff8000003f3f7808 */ /* 0x008fe20006800000 */
[----:B------:R-:W-:Y:S01]  /*a3f0*/  HMMA.16816.F32 R24, R12, R28, RZ ;  /* 0x0000001c0c18723c */ /* 0x000fe200000018ff */
[----:B------:R-:W-:Y:S02]  /*a400*/  ISETP.GE.AND P5, PT, R3, R201, PT ;  /* 0x000000c90300720c */ /* 0x000fe40003fa6270 */
[----:B------:R-:W-:-:S03]  /*a410*/  ISETP.LT.OR P3, PT, R2, R199, P3 ;  /* 0x000000c70200720c */ /* 0x000fc60001f61670 */
[----:B------:R2:W3:Y:S01]  /*a420*/  MUFU.TANH R82, R47 ;  /* 0x0000002f00527308 */ /* 0x0004e20000002400 */
[C---:B------:R-:W-:Y:S02]  /*a430*/  ISETP.LT.OR P5, PT, R3.reuse, R199, P5 ;  /* 0x000000c70300720c */ /* 0x040fe40002fa1670 */
[----:B----4-:R-:W-:Y:S02]  /*a440*/  FSEL R62, R62, -INF , !P0 ;  /* 0xff8000003e3e7808 */ /* 0x010fe40004000000 */
[----:B------:R-:W-:Y:S02]  /*a450*/  ISETP.GE.AND P0, PT, R3, R200, PT ;  /* 0x000000c80300720c */ /* 0x000fe40003f06270 */
[----:B------:R-:W-:Y:S01]  /*a460*/  FSEL R178, R178, -INF , !P2 ;  /* 0xff800000b2b27808 */ /* 0x000fe20005000000 */
[----:B------:R-:W4:Y:S01]  /*a470*/  MUFU.TANH R59, R48 ;  /* 0x00000030003b7308 */ /* 0x000f220000002400 */
[----:B-1----:R-:W-:Y:S02]  /*a480*/  FSEL R81, R81, -INF , !P4 ;  /* 0xff80000051517808 */ /* 0x002fe40006000000 */
[----:B------:R-:W-:-:S02]  /*a490*/  ISETP.GE.AND P4, PT, R2, R203, PT ;  /* 0x000000cb0200720c */ /* 0x000fc40003f86270 */
[----:B------:R-:W-:Y:S01]  /*a4a0*/  ISETP.LT.OR P0, PT, R3, R196, P0 ;  /* 0x000000c40300720c */ /* 0x000fe20000701670 */
[----:B------:R-:W-:Y:S01]  /*a4b0*/  VIADD R3, R0, 0x30 ;  /* 0x0000003000037836 */ /* 0x000fe20000000000 */
[----:B------:R-:W-:Y:S01]  /*a4c0*/  ISETP.LT.OR P4, PT, R2, R198, P4 ;  /* 0x000000c60200720c */ /* 0x000fe20002781670 */
[----:B------:R-:W1:Y:S01]  /*a4d0*/  MUFU.TANH R79, R50 ;  /* 0x00000032004f7308 */ /* 0x000e620000002400 */
[----:B--2---:R-:W-:Y:S01]  /*a4e0*/  HMMA.16816.F32 R44, R4, R34, R20 ;  /* 0x00000022042c723c */ /* 0x004fe20000001814 */
[----:B------:R-:W2:Y:S01]  /*a4f0*/  LDSM.16.M88.4 R20, [R193] ;  /* 0x00000000c114783b */ /* 0x000ea20000000200 */
[----:B---3--:R-:W-:Y:S02]  /*a500*/  FSEL R82, R82, -INF , !P6 ;  /* 0xff80000052527808 */ /* 0x008fe40007000000 */
[----:B------:R-:W-:Y:S02]  /*a510*/  ISETP.GE.AND P6, PT, R2, R202, PT ;  /* 0x000000ca0200720c */ /* 0x000fe40003fc6270 */
[----:B------:R-:W-:Y:S01]  /*a520*/  FSEL R180, R180, -INF , !P0 ;  /* 0xff800000b4b47808 */ /* 0x000fe20004000000 */
[----:B------:R-:W-:Y:S01]  /*a530*/  MUFU.TANH R60, R49 ;  /* 0x00000031003c7308 */ /* 0x000fe20000002400 */
[----:B------:R-:W-:-:S02]  /*a540*/  ISETP.LT.OR P6, PT, R2, R197, P6 ;  /* 0x000000c50200720c */ /* 0x000fc400037c1670 */
[----:B----4-:R-:W-:Y:S02]  /*a550*/  FSEL R59, R59, -INF , !P4 ;  /* 0xff8000003b3b7808 */ /* 0x010fe40006000000 */
[----:B------:R-:W-:-:S03]  /*a560*/  ISETP.GE.AND P4, PT, R3, R203, PT ;  /* 0x000000cb0300720c */ /* 0x000fc60003f86270 */
[----:B------:R-:W-:Y:S01]  /*a570*/  MUFU.TANH R78, R51 ;  /* 0x00000033004e7308 */ /* 0x000fe20000002400 */
[----:B-1----:R-:W-:Y:S02]  /*a580*/  FSEL R79, R79, -INF , !P6 ;  /* 0xff8000004f4f7808 */ /* 0x002fe40007000000 */
[----:B------:R-:W-:-:S05]  /*a590*/  ISETP.LT.OR P4, PT, R3, R198, P4 ;  /* 0x000000c60300720c */ /* 0x000fca0002781670 */
[----:B------:R-:W1:Y:S01]  /*a5a0*/  MUFU.TANH R57, R57 ;  /* 0x0000003900397308 */ /* 0x000e620000002400 */
[----:B------:R-:W-:Y:S01]  /*a5b0*/  FMUL.FTZ R44, R44, UR16 ;  /* 0x000000102c2c7c20 */ /* 0x000fe20008410000 */
[----:B------:R-:W-:Y:S01]  /*a5c0*/  FMUL.FTZ R46, R46, UR16 ;  /* 0x000000102e2e7c20 */ /* 0x000fe20008410000 */
[----:B------:R-:W-:Y:S01]  /*a5d0*/  FMUL.FTZ R45, R45, UR16 ;  /* 0x000000102d2d7c20 */ /* 0x000fe20008410000 */
[----:B------:R-:W-:-:S04]  /*a5e0*/  FMUL.FTZ R47, R47, UR16 ;  /* 0x000000102f2f7c20 */ /* 0x000fc80008410000 */
[----:B------:R-:W3:Y:S08]  /*a5f0*/  MUFU.TANH R118, R44 ;  /* 0x0000002c00767308 */ /* 0x000ef00000002400 */
[----:B------:R-:W4:Y:S01]  /*a600*/  MUFU.TANH R43, R46 ;  /* 0x0000002e002b7308 */ /* 0x000f220000002400 */
[----:B-1----:R-:W-:Y:S01]  /*a610*/  FSEL R120, R57, -INF , !P5 ;  /* 0xff80000039787808 */ /* 0x002fe20006800000 */
[----:B--2---:R-:W-:Y:S01]  /*a620*/  HMMA.16816.F32 R32, R8, R20, R52 ;  /* 0x000000140820723c */ /* 0x004fe20000001834 */
[----:B------:R-:W-:-:S04]  /*a630*/  ISETP.GE.AND P5, PT, R2, R200, PT ;  /* 0x000000c80200720c */ /* 0x000fc80003fa6270 */
[----:B------:R-:W-:Y:S01]  /*a640*/  ISETP.LT.OR P5, PT, R2, R196, P5 ;  /* 0x000000c40200720c */ /* 0x000fe20002fa1670 */
[----:B------:R-:W-:Y:S01]  /*a650*/  HMMA.16816.F32 R24, R4, R20, R24 ;  /* 0x000000140418723c */ /* 0x000fe20000001818 */
[----:B------:R-:W-:Y:S01]  /*a660*/  MUFU.TANH R113, R45 ;  /* 0x0000002d00717308 */ /* 0x000fe20000002400 */
[----:B------:R-:W-:Y:S01]  /*a670*/  VIADD R2, R0, 0x29 ;  /* 0x0000002900027836 */ /* 0x000fe20000000000 */
[----:B---3--:R-:W-:-:S04]  /*a680*/  FSEL R118, R118, -INF , !P3 ;  /* 0xff80000076767808 */ /* 0x008fc80005800000 */
[C---:B------:R-:W-:Y:S02]  /*a690*/  ISETP.GE.AND P2, PT, R2.reuse, R203, PT ;  /* 0x000000cb0200720c */ /* 0x040fe40003f46270 */
[----:B------:R1:W2:Y:S01]  /*a6a0*/  MUFU.TANH R179, R47 ;  /* 0x0000002f00b37308 */ /* 0x0002a20000002400 */
[----:B----4-:R-:W-:Y:S02]  /*a6b0*/  FSEL R181, R43, -INF , !P5 ;  /* 0xff8000002bb57808 */ /* 0x010fe40006800000 */
[C---:B------:R-:W-:Y:S02]  /*a6c0*/  ISETP.GE.AND P0, PT, R2.reuse, R202, PT ;  /* 0x000000ca0200720c */ /* 0x040fe40003f06270 */
[C---:B------:R-:W-:Y:S02]  /*a6d0*/  ISETP.GE.AND P3, PT, R2.reuse, R201, PT ;  /* 0x000000c90200720c */ /* 0x040fe40003f66270 */
[----:B------:R-:W-:Y:S02]  /*a6e0*/  ISETP.GE.AND P5, PT, R2, R200, PT ;  /* 0x000000c80200720c */ /* 0x000fe40003fa6270 */
[----:B------:R-:W-:Y:S01]  /*a6f0*/  FMUL.FTZ R32, R32, UR16 ;  /* 0x0000001020207c20 */ /* 0x000fe20008410000 */
[----:B------:R-:W-:Y:S01]  /*a700*/  FMUL.FTZ R33, R33, UR16 ;  /* 0x0000001021217c20 */ /* 0x000fe20008410000 */
[----:B------:R-:W-:Y:S01]  /*a710*/  FMUL.FTZ R34, R34, UR16 ;  /* 0x0000001022227c20 */ /* 0x000fe20008410000 */
[----:B------:R-:W-:Y:S01]  /*a720*/  FMUL.FTZ R35, R35, UR16 ;  /* 0x0000001023237c20 */ /* 0x000fe20008410000 */
[----:B------:R-:W3:Y:S01]  /*a730*/  MUFU.TANH R52, R32 ;  /* 0x0000002000347308 */ /* 0x000ee20000002400 */
[----:B------:R-:W-:Y:S01]  /*a740*/  ISETP.LT.OR P2, PT, R2, R198, P2 ;  /* 0x000000c60200720c */ /* 0x000fe20001741670 */
[----:B------:R-:W-:Y:S01]  /*a750*/  FMUL.FTZ R24, R24, UR16 ;  /* 0x0000001018187c20 */ /* 0x000fe20008410000 */
[----:B------:R-:W-:Y:S01]  /*a760*/  FMUL.FTZ R25, R25, UR16 ;  /* 0x0000001019197c20 */ /* 0x000fe20008410000 */
[-C--:B-1----:R-:W-:Y:S01]  /*a770*/  HMMA.16816.F32 R44, R12, R30.reuse, RZ ;  /* 0x0000001e0c2c723c */ /* 0x082fe200000018ff */
[----:B------:R-:W-:Y:S01]  /*a780*/  FMUL.FTZ R26, R26, UR16 ;  /* 0x000000101a1a7c20 */ /* 0x000fe20008410000 */
[----:B------:R-:W-:Y:S01]  /*a790*/  FMUL.FTZ R27, R27, UR16 ;  /* 0x000000101b1b7c20 */ /* 0x000fe20008410000 */
[C---:B------:R-:W-:Y:S01]  /*a7a0*/  ISETP.LT.OR P0, PT, R2.reuse, R197, P0 ;  /* 0x000000c50200720c */ /* 0x040fe20000701670 */
[----:B------:R-:W1:Y:S01]  /*a7b0*/  MUFU.TANH R58, R33 ;  /* 0x00000021003a7308 */ /* 0x000e620000002400 */
[C---:B------:R-:W-:Y:S01]  /*a7c0*/  ISETP.LT.OR P3, PT, R2.reuse, R199, P3 ;  /* 0x000000c70200720c */ /* 0x040fe20001f61670 */
[----:B------:R-:W-:Y:S01]  /*a7d0*/  HMMA.16816.F32 R28, R16, R30, RZ ;  /* 0x0000001e101c723c */ /* 0x000fe200000018ff */
[----:B------:R-:W-:Y:S01]  /*a7e0*/  ISETP.LT.OR P5, PT, R2, R196, P5 ;  /* 0x000000c40200720c */ /* 0x000fe20002fa1670 */
[----:B------:R-:W-:Y:S01]  /*a7f0*/  VIADD R2, R0, 0x31 ;  /* 0x0000003100027836 */ /* 0x000fe20000000000 */
[----:B------:R-:W-:-:S02]  /*a800*/  FSEL R60, R60, -INF , !P2 ;  /* 0xff8000003c3c7808 */ /* 0x000fc40005000000 */
[----:B--2---:R-:W-:Y:S01]  /*a810*/  FSEL R179, R179, -INF , !P5 ;  /* 0xff800000b3b37808 */ /* 0x004fe20006800000 */
[----:B------:R-:W2:Y:S01]  /*a820*/  MUFU.TANH R75, R34 ;  /* 0x00000022004b7308 */ /* 0x000ea20000002400 */
[----:B------:R-:W-:Y:S02]  /*a830*/  ISETP.GE.AND P6, PT, R2, R203, PT ;  /* 0x000000cb0200720c */ /* 0x000fe40003fc6270 */
[----:B---3--:R-:W-:Y:S02]  /*a840*/  FSEL R57, R52, -INF , !P4 ;  /* 0xff80000034397808 */ /* 0x008fe40006000000 */
[C---:B------:R-:W-:Y:S02]  /*a850*/  ISETP.LT.OR P6, PT, R2.reuse, R198, P6 ;  /* 0x000000c60200720c */ /* 0x040fe400037c1670 */
[----:B------:R-:W-:Y:S01]  /*a860*/  ISETP.GE.AND P5, PT, R2, R202, PT ;  /* 0x000000ca0200720c */ /* 0x000fe20003fa6270 */
[----:B------:R3:W-:Y:S01]  /*a870*/  MUFU.TANH R76, R35 ;  /* 0x00000023004c7308 */ /* 0x0007e20000002400 */
[----:B-1----:R-:W-:-:S02]  /*a880*/  FSEL R58, R58, -INF , !P6 ;  /* 0xff8000003a3a7808 */ /* 0x002fc40007000000 */
[C---:B------:R-:W-:Y:S01]  /*a890*/  ISETP.GE.AND P4, PT, R2.reuse, R201, PT ;  /* 0x000000c90200720c */ /* 0x040fe20003f86270 */
[-C--:B------:R-:W-:Y:S01]  /*a8a0*/  HMMA.16816.F32 R48, R4, R22.reuse, R44 ;  /* 0x000000160430723c */ /* 0x080fe2000000182c */
[C---:B------:R-:W-:Y:S02]  /*a8b0*/  ISETP.GE.AND P6, PT, R2.reuse, R200, PT ;  /* 0x000000c80200720c */ /* 0x040fe40003fc6270 */
[C---:B------:R-:W-:Y:S01]  /*a8c0*/  ISETP.GE.AND P2, PT, R3.reuse, R202, PT ;  /* 0x000000ca0300720c */ /* 0x040fe20003f46270 */
[----:B------:R-:W-:Y:S01]  /*a8d0*/  MUFU.TANH R107, R24 ;  /* 0x00000018006b7308 */ /* 0x000fe20000002400 */
[C---:B------:R-:W-:Y:S01]  /*a8e0*/  ISETP.LT.OR P5, PT, R2.reuse, R197, P5 ;  /* 0x000000c50200720c */ /* 0x040fe20002fa1670 */
[----:B------:R-:W-:Y:S01]  /*a8f0*/  HMMA.16816.F32 R44, R8, R22, R28 ;  /* 0x00000016082c723c */ /* 0x000fe2000000181c */
[C---:B------:R-:W-:Y:S02]  /*a900*/  ISETP.LT.OR P4, PT, R2.reuse, R199, P4 ;  /* 0x000000c70200720c */ /* 0x040fe40002781670 */
[----:B------:R-:W-:Y:S01]  /*a910*/  ISETP.LT.OR P6, PT, R2, R196, P6 ;  /* 0x000000c40200720c */ /* 0x000fe200037c1670 */
[----:B------:R-:W-:Y:S01]  /*a920*/  VIADD R2, R0, 0x38 ;  /* 0x0000003800027836 */ /* 0x000fe20000000000 */
[----:B------:R-:W-:Y:S01]  /*a930*/  ISETP.LT.OR P2, PT, R3, R197, P2 ;  /* 0x000000c50300720c */ /* 0x000fe20001741670 */
[----:B------:R-:W1:Y:S01]  /*a940*/  MUFU.TANH R108, R25 ;  /* 0x00000019006c7308 */ /* 0x000e620000002400 */
[----:B---3--:R-:W3:Y:S01]  /*a950*/  LDSM.16.M88.4 R32, [R135+0x3000] ;  /* 0x003000008720783b */ /* 0x008ee20000000200 */
[----:B------:R-:W-:-:S02]  /*a960*/  FSEL R78, R78, -INF , !P0 ;  /* 0xff8000004e4e7808 */ /* 0x000fc40004000000 */
[----:B--2---:R-:W-:Y:S02]  /*a970*/  FSEL R75, R75, -INF , !P2 ;  /* 0xff8000004b4b7808 */ /* 0x004fe40005000000 */
[----:B------:R-:W-:Y:S02]  /*a980*/  ISETP.GE.AND P2, PT, R2, R203, PT ;  /* 0x000000cb0200720c */ /* 0x000fe40003f46270 */
[----:B------:R-:W-:Y:S01]  /*a990*/  MUFU.TANH R182, R26 ;  /* 0x0000001a00b67308 */ /* 0x000fe20000002400 */
[----:B------:R-:W-:Y:S02]  /*a9a0*/  FSEL R113, R113, -INF , !P3 ;  /* 0xff80000071717808 */ /* 0x000fe40005800000 */
[----:B------:R-:W-:Y:S01]  /*a9b0*/  ISETP.GE.AND P0, PT, R3, R201, PT ;  /* 0x000000c90300720c */ /* 0x000fe20003f06270 */
[----:B------:R-:W-:Y:S01]  /*a9c0*/  FMUL.FTZ R48, R48, UR16 ;  /* 0x0000001030307c20 */ /* 0x000fe20008410000 */
[----:B------:R-:W-:Y:S01]  /*a9d0*/  FMUL.FTZ R50, R50, UR16 ;  /* 0x0000001032327c20 */ /* 0x000fe20008410000 */
[----:B------:R-:W-:Y:S01]  /*a9e0*/  FMUL.FTZ R49, R49, UR16 ;  /* 0x0000001031317c20 */ /* 0x000fe20008410000 */
[----:B------:R-:W-:Y:S01]  /*a9f0*/  FMUL.FTZ R51, R51, UR16 ;  /* 0x0000001033337c20 */ /* 0x000fe20008410000 */
[----:B------:R2:W-:Y:S01]  /*aa00*/  MUFU.TANH R205, R27 ;  /* 0x0000001b00cd7308 */ /* 0x0005e20000002400 */
[----:B------:R-:W-:Y:S01]  /*aa10*/  ISETP.GE.AND P3, PT, R3, R200, PT ;  /* 0x000000c80300720c */ /* 0x000fe20003f66270 */
[----:B------:R-:W-:Y:S01]  /*aa20*/  FMUL.FTZ R44, R44, UR16 ;  /* 0x000000102c2c7c20 */ /* 0x000fe20008410000 */
[----:B------:R-:W-:Y:S01]  /*aa30*/  FMUL.FTZ R46, R46, UR16 ;  /* 0x000000102e2e7c20 */ /* 0x000fe20008410000 */
[----:B------:R-:W-:Y:S01]  /*aa40*/  FMUL.FTZ R45, R45, UR16 ;  /* 0x000000102d2d7c20 */ /* 0x000fe20008410000 */
[----:B------:R-:W-:Y:S01]  /*aa50*/  FMUL.FTZ R47, R47, UR16 ;  /* 0x000000102f2f7c20 */ /* 0x000fe20008410000 */
[----:B------:R-:W-:-:S02]  /*aa60*/  ISETP.LT.OR P2, PT, R2, R198, P2 ;  /* 0x000000c60200720c */ /* 0x000fc40001741670 */
[----:B------:R-:W4:Y:S01]  /*aa70*/  MUFU.TANH R84, R44 ;  /* 0x0000002c00547308 */ /* 0x000f220000002400 */
[C---:B------:R-:W-:Y:S02]  /*aa80*/  ISETP.LT.OR P0, PT, R3.reuse, R199, P0 ;  /* 0x000000c70300720c */ /* 0x040fe40000701670 */
[----:B------:R-:W-:Y:S02]  /*aa90*/  ISETP.LT.OR P3, PT, R3, R196, P3 ;  /* 0x000000c40300720c */ /* 0x000fe40001f61670 */
[----:B-1----:R-:W-:Y:S02]  /*aaa0*/  FSEL R108, R108, -INF , !P4 ;  /* 0xff8000006c6c7808 */ /* 0x002fe40006000000 */
[----:B------:R-:W-:Y:S01]  /*aab0*/  ISETP.GE.AND P4, PT, R2, R200, PT ;  /* 0x000000c80200720c */ /* 0x000fe20003f86270 */
[----:B------:R-:W1:Y:S01]  /*aac0*/  MUFU.TANH R69, R46 ;  /* 0x0000002e00457308 */ /* 0x000e620000002400 */
[----:B--2---:R-:W2:Y:S01]  /*aad0*/  LDSM.16.M88.4 R24, [R192] ;  /* 0x00000000c018783b */ /* 0x004ea20000000200 */
[----:B------:R-:W-:-:S02]  /*aae0*/  FSEL R76, R76, -INF , !P5 ;  /* 0xff8000004c4c7808 */ /* 0x000fc40006800000 */
[----:B------:R-:W-:Y:S02]  /*aaf0*/  ISETP.LT.OR P4, PT, R2, R196, P4 ;  /* 0x000000c40200720c */ /* 0x000fe40002781670 */
[----:B------:R-:W-:Y:S02]  /*ab00*/  FSEL R107, R107, -INF , !P0 ;  /* 0xff8000006b6b7808 */ /* 0x000fe40004000000 */
[----:B------:R-:W5:Y:S01]  /*ab10*/  MUFU.TANH R37, R45 ;  /* 0x0000002d00257308 */ /* 0x000f620000002400 */
[----:B---3--:R-:W-:Y:S01]  /*ab20*/  HMMA.16816.F32 R20, R16, R32, RZ ;  /* 0x000000201014723c */ /* 0x008fe200000018ff */
[----:B----4-:R-:W-:Y:S02]  /*ab30*/  FSEL R43, R84, -INF , !P2 ;  /* 0xff800000542b7808 */ /* 0x010fe40005000000 */
[C---:B------:R-:W-:Y:S02]  /*ab40*/  ISETP.GE.AND P5, PT, R2.reuse, R202, PT ;  /* 0x000000ca0200720c */ /* 0x040fe40003fa6270 */
[----:B------:R-:W-:-:S02]  /*ab50*/  ISETP.GE.AND P0, PT, R2, R201, PT ;  /* 0x000000c90200720c */ /* 0x000fc40003f06270 */
[----:B------:R-:W3:Y:S01]  /*ab60*/  MUFU.TANH R70, R47 ;  /* 0x0000002f00467308 */ /* 0x000ee20000002400 */
[C---:B------:R-:W-:Y:S02]  /*ab70*/  ISETP.LT.OR P5, PT, R2.reuse, R197, P5 ;  /* 0x000000c50200720c */ /* 0x040fe40002fa1670 */
[----:B------:R-:W-:Y:S01]  /*ab80*/  ISETP.LT.OR P0, PT, R2, R199, P0 ;  /* 0x000000c70200720c */ /* 0x000fe20000701670 */
[----:B------:R-:W-:Y:S01]  /*ab90*/  VIADD R2, R0, 0x39 ;  /* 0x0000003900027836 */ /* 0x000fe20000000000 */
[----:B------:R-:W-:Y:S02]  /*aba0*/  FSEL R182, R182, -INF , !P3 ;  /* 0xff800000b6b67808 */ /* 0x000fe40005800000 */
[----:B------:R-:W-:Y:S01]  /*abb0*/  FSEL R205, R205, -INF , !P6 ;  /* 0xff800000cdcd7808 */ /* 0x000fe20007000000 */
[----:B------:R-:W4:Y:S01]  /*abc0*/  MUFU.TANH R105, R48 ;  /* 0x0000003000697308 */ /* 0x000f220000002400 */
[C---:B------:R-:W-:Y:S02]  /*abd0*/  ISETP.GE.AND P3, PT, R2.reuse, R203, PT ;  /* 0x000000cb0200720c */ /* 0x040fe40003f66270 */
[----:B------:R-:W-:-:S02]  /*abe0*/  ISETP.GE.AND P6, PT, R2, R202, PT ;  /* 0x000000ca0200720c */ /* 0x000fc40003fc6270 */
[C---:B------:R-:W-:Y:S02]  /*abf0*/  ISETP.LT.OR P3, PT, R2.reuse, R198, P3 ;  /* 0x000000c60200720c */ /* 0x040fe40001f61670 */
[----:B------:R-:W-:Y:S01]  /*ac00*/  ISETP.LT.OR P6, PT, R2, R197, P6 ;  /* 0x000000c50200720c */ /* 0x000fe200037c1670 */
[----:B------:R-:W4:Y:S01]  /*ac10*/  MUFU.TANH R53, R50 ;  /* 0x0000003200357308 */ /* 0x000f220000002400 */
[----:B-1----:R-:W-:Y:S02]  /*ac20*/  FSEL R69, R69, -INF , !P5 ;  /* 0xff80000045457808 */ /* 0x002fe40006800000 */
[----:B-----5:R-:W-:Y:S02]  /*ac30*/  FSEL R56, R37, -INF , !P3 ;  /* 0xff80000025387808 */ /* 0x020fe40005800000 */
[----:B---3--:R-:W-:-:S03]  /*ac40*/  FSEL R70, R70, -INF , !P6 ;  /* 0xff80000046467808 */ /* 0x008fc60007000000 */
[----:B------:R-:W1:Y:S01]  /*ac50*/  MUFU.TANH R97, R49 ;  /* 0x0000003100617308 */ /* 0x000e620000002400 */
[----:B--2---:R-:W-:Y:S01]  /*ac60*/  HMMA.16816.F32 R28, R8, R24, R20 ;  /* 0x00000018081c723c */ /* 0x004fe20000001814 */
[----:B----4-:R-:W-:Y:S02]  /*ac70*/  FSEL R105, R105, -INF , !P0 ;  /* 0xff80000069697808 */ /* 0x010fe40004000000 */
[----:B------:R-:W-:-:S03]  /*ac80*/  ISETP.GE.AND P0, PT, R2, R201, PT ;  /* 0x000000c90200720c */ /* 0x000fc60003f06270 */
[----:B------:R-:W-:Y:S01]  /*ac90*/  HMMA.16816.F32 R20, R12, R32, RZ ;  /* 0x000000200c14723c */ /* 0x000fe200000018ff */
[----:B------:R-:W2:Y:S01]  /*aca0*/  MUFU.TANH R183, R51 ;  /* 0x0000003300b77308 */ /* 0x000ea20000002400 */
[----:B------:R-:W-:Y:S02]  /*acb0*/  FSEL R206, R53, -INF , !P4 ;  /* 0xff80000035ce7808 */ /* 0x000fe40006000000 */
[C---:B------:R-:W-:Y:S02]  /*acc0*/  ISETP.GE.AND P4, PT, R2.reuse, R200, PT ;  /* 0x000000c80200720c */ /* 0x040fe40003f86270 */
[C---:B------:R-:W-:Y:S02]  /*acd0*/  ISETP.LT.OR P0, PT, R2.reuse, R199, P0 ;  /* 0x000000c70200720c */ /* 0x040fe40000701670 */
[----:B------:R-:W-:Y:S01]  /*ace0*/  ISETP.LT.OR P4, PT, R2, R196, P4 ;  /* 0x000000c40200720c */ /* 0x000fe20002781670 */
[----:B------:R-:W-:Y:S01]  /*acf0*/  VIADD R2, R0, 0x40 ;  /* 0x0000004000027836 */ /* 0x000fe20000000000 */
[----:B-1----:R-:W-:-:S04]  /*ad00*/  FSEL R97, R97, -INF , !P0 ;  /* 0xff80000061617808 */ /* 0x002fc80004000000 */
[C---:B------:R-:W-:Y:S02]  /*ad10*/  ISETP.GE.AND P2, PT, R2.reuse, R203, PT ;  /* 0x000000cb0200720c */ /* 0x040fe40003f46270 */
[----:B------:R-:W-:Y:S02]  /*ad20*/  ISETP.GE.AND P5, PT, R2, R202, PT ;  /* 0x000000ca0200720c */ /* 0x000fe40003fa6270 */
[----:B------:R-:W-:Y:S01]  /*ad30*/  FMUL.FTZ R28, R28, UR16 ;  /* 0x000000101c1c7c20 */ /* 0x000fe20008410000 */
[----:B------:R-:W-:Y:S01]  /*ad40*/  FMUL.FTZ R29, R29, UR16 ;  /* 0x000000101d1d7c20 */ /* 0x000fe20008410000 */
[----:B------:R-:W-:Y:S01]  /*ad50*/  FMUL.FTZ R30, R30, UR16 ;  /* 0x000000101e1e7c20 */ /* 0x000fe20008410000 */
[----:B------:R-:W-:Y:S01]  /*ad60*/  FMUL.FTZ R31, R31, UR16 ;  /* 0x000000101f1f7c20 */ /* 0x000fe20008410000 */
[----:B------:R-:W1:Y:S01]  /*ad70*/  MUFU.TANH R83, R28 ;  /* 0x0000001c00537308 */ /* 0x000e620000002400 */
[C---:B------:R-:W-:Y:S01]  /*ad80*/  ISETP.GE.AND P3, PT, R2.reuse, R201, PT ;  /* 0x000000c90200720c */ /* 0x040fe20003f66270 */
[----:B------:R-:W-:Y:S01]  /*ad90*/  HMMA.16816.F32 R44, R4, R24, R20 ;  /* 0x00000018042c723c */ /* 0x000fe20000001814 */
[----:B------:R-:W-:-:S02]  /*ada0*/  ISETP.GE.AND P6, PT, R2, R200, PT ;  /* 0x000000c80200720c */ /* 0x000fc40003fc6270 */
[C---:B------:R-:W-:Y:S02]  /*adb0*/  ISETP.LT.OR P2, PT, R2.reuse, R198, P2 ;  /* 0x000000c60200720c */ /* 0x040fe40001741670 */
[C---:B------:R-:W-:Y:S01]  /*adc0*/  ISETP.LT.OR P5, PT, R2.reuse, R197, P5 ;  /* 0x000000c50200720c */ /* 0x040fe20002fa1670 */
[----:B------:R-:W3:Y:S01]  /*add0*/  MUFU.TANH R42, R29 ;  /* 0x0000001d002a7308 */ /* 0x000ee20000002400 */
[-C--:B------:R-:W-:Y:S01]  /*ade0*/  HMMA.16816.F32 R20, R12, R34.reuse, RZ ;  /* 0x000000220c14723c */ /* 0x080fe200000018ff */
[C---:B------:R-:W-:Y:S02]  /*adf0*/  ISETP.LT.OR P3, PT, R2.reuse, R199, P3 ;  /* 0x000000c70200720c */ /* 0x040fe40001f61670 */
[----:B------:R-:W-:Y:S01]  /*ae00*/  ISETP.LT.OR P6, PT, R2, R196, P6 ;  /* 0x000000c40200720c */ /* 0x000fe200037c1670 */
[----:B------:R-:W-:Y:S01]  /*ae10*/  VIADD R2, R0, 0x41 ;  /* 0x0000004100027836 */ /* 0x000fe20000000000 */
[----:B--2---:R-:W-:Y:S01]  /*ae20*/  FSEL R183, R183, -INF , !P4 ;  /* 0xff800000b7b77808 */ /* 0x004fe20006000000 */
[----:B------:R-:W-:Y:S01]  /*ae30*/  HMMA.16816.F32 R32, R16, R34, RZ ;  /* 0x000000221020723c */ /* 0x000fe200000018ff */
[----:B------:R-:W2:Y:S01]  /*ae40*/  MUFU.TANH R66, R30 ;  /* 0x0000001e00427308 */ /* 0x000ea20000002400 */
[----:B-1----:R-:W-:-:S02]  /*ae50*/  FSEL R37, R83, -INF , !P2 ;  /* 0xff80000053257808 */ /* 0x002fc40005000000 */
[C---:B------:R-:W-:Y:S02]  /*ae60*/  ISETP.GE.AND P0, PT, R2.reuse, R203, PT ;  /* 0x000000cb0200720c */ /* 0x040fe40003f06270 */
[C---:B------:R-:W-:Y:S02]  /*ae70*/  ISETP.GE.AND P2, PT, R2.reuse, R201, PT ;  /* 0x000000c90200720c */ /* 0x040fe40003f46270 */
[C---:B------:R-:W-:Y:S01]  /*ae80*/  ISETP.LT.OR P0, PT, R2.reuse, R198, P0 ;  /* 0x000000c60200720c */ /* 0x040fe20000701670 */
[----:B------:R1:W4:Y:S01]  /*ae90*/  MUFU.TANH R68, R31 ;  /* 0x0000001f00447308 */ /* 0x0003220000002400 */
[----:B------:R-:W-:Y:S01]  /*aea0*/  ISETP.LT.OR P2, PT, R2, R199, P2 ;  /* 0x000000c70200720c */ /* 0x000fe20001741670 */
[----:B------:R-:W-:Y:S01]  /*aeb0*/  FMUL.FTZ R44, R44, UR16 ;  /* 0x000000102c2c7c20 */ /* 0x000fe20008410000 */
[----:B------:R-:W-:Y:S01]  /*aec0*/  FMUL.FTZ R45, R45, UR16 ;  /* 0x000000102d2d7c20 */ /* 0x000fe20008410000 */
[----:B------:R-:W-:Y:S01]  /*aed0*/  FMUL.FTZ R46, R46, UR16 ;  /* 0x000000102e2e7c20 */ /* 0x000fe20008410000 */
[----:B------:R-:W-:Y:S01]  /*aee0*/  FMUL.FTZ R47, R47, UR16 ;  /* 0x000000102f2f7c20 */ /* 0x000fe20008410000 */
[----:B---3--:R-:W-:-:S02]  /*aef0*/  FSEL R42, R42, -INF , !P0 ;  /* 0xff8000002a2a7808 */ /* 0x008fc40004000000 */
[----:B------:R-:W3:Y:S01]  /*af00*/  MUFU.TANH R95, R44 ;  /* 0x0000002c005f7308 */ /* 0x000ee20000002400 */
[----:B------:R-:W-:Y:S01]  /*af10*/  HMMA.16816.F32 R48, R4, R26, R20 ;  /* 0x0000001a0430723c */ /* 0x000fe20000001814 */
[----:B------:R-:W-:Y:S01]  /*af20*/  LDSM.16.M88.4 R20, [R191] ;  /* 0x00000000bf14783b */ /* 0x000fe20000000200 */
[C---:B------:R-:W-:Y:S02]  /*af30*/  ISETP.GE.AND P4, PT, R2.reuse, R202, PT ;  /* 0x000000ca0200720c */ /* 0x040fe40003f86270 */
[C---:B------:R-:W-:Y:S02]  /*af40*/  ISETP.GE.AND P0, PT, R2.reuse, R200, PT ;  /* 0x000000c80200720c */ /* 0x040fe40003f06270 */
[C---:B------:R-:W-:Y:S01]  /*af50*/  ISETP.LT.OR P4, PT, R2.reuse, R197, P4 ;  /* 0x000000c50200720c */ /* 0x040fe20002781670 */
[----:B------:R-:W5:Y:S01]  /*af60*/  MUFU.TANH R122, R45 ;  /* 0x0000002d007a7308 */ /* 0x000f620000002400 */
[----:B-1----:R-:W1:Y:S01]  /*af70*/  LDSM.16.M88.4 R28, [R135+0x3400] ;  /* 0x00340000871c783b */ /* 0x002e620000000200 */
[----:B------:R-:W-:Y:S01]  /*af80*/  ISETP.LT.OR P0, PT, R2, R196, P0 ;  /* 0x000000c40200720c */ /* 0x000fe20000701670 */
[----:B------:R-:W-:Y:S01]  /*af90*/  VIADD R2, R0, 0x49 ;  /* 0x0000004900027836 */ /* 0x000fe20000000000 */
[----:B--2---:R-:W-:-:S02]  /*afa0*/  FSEL R66, R66, -INF , !P5 ;  /* 0xff80000042427808 */ /* 0x004fc40006800000 */
[----:B----4-:R-:W-:Y:S02]  /*afb0*/  FSEL R68, R68, -INF , !P4 ;  /* 0xff80000044447808 */ /* 0x010fe40006000000 */
[----:B------:R-:W2:Y:S01]  /*afc0*/  MUFU.TANH R109, R46 ;  /* 0x0000002e006d7308 */ /* 0x000ea20000002400 */
[----:B---3--:R-:W-:-:S07]  /*afd0*/  FSEL R95, R95, -INF , !P3 ;  /* 0xff8000005f5f7808 */ /* 0x008fce0005800000 */
[----:B------:R3:W4:Y:S01]  /*afe0*/  MUFU.TANH R91, R47 ;  /* 0x0000002f005b7308 */ /* 0x0007220000002400 */
[----:B------:R-:W-:Y:S01]  /*aff0*/  FMUL.FTZ R48, R48, UR16 ;  /* 0x0000001030307c20 */ /* 0x000fe20008410000 */
[----:B------:R-:W-:Y:S01]  /*b000*/  FMUL.FTZ R50, R50, UR16 ;  /* 0x0000001032327c20 */ /* 0x000fe20008410000 */
[----:B------:R-:W-:Y:S01]  /*b010*/  FMUL.FTZ R49, R49, UR16 ;  /* 0x0000001031317c20 */ /* 0x000fe20008410000 */
[----:B------:R-:W-:Y:S01]  /*b020*/  FMUL.FTZ R51, R51, UR16 ;  /* 0x0000001033337c20 */ /* 0x000fe20008410000 */
[----:B-----5:R-:W-:-:S03]  /*b030*/  FSEL R122, R122, -INF , !P2 ;  /* 0xff8000007a7a7808 */ /* 0x020fc60005000000 */
[----:B------:R-:W-:Y:S01]  /*b040*/  MUFU.TANH R125, R48 ;  /* 0x00000030007d7308 */ /* 0x000fe20000002400 */
[----:B--2---:R-:W-:Y:S02]  /*b050*/  FSEL R208, R109, -INF , !P6 ;  /* 0xff8000006dd07808 */ /* 0x004fe40007000000 */
[----:B------:R-:W-:-:S04]  /*b060*/  ISETP.GE.AND P6, PT, R2, R203, PT ;  /* 0x000000cb0200720c */ /* 0x000fc80003fc6270 */
[C---:B------:R-:W-:Y:S01]  /*b070*/  ISETP.LT.OR P6, PT, R2.reuse, R198, P6 ;  /* 0x000000c60200720c */ /* 0x040fe200037c1670 */
[----:B------:R-:W-:Y:S01]  /*b080*/  MUFU.TANH R96, R50 ;  /* 0x0000003200607308 */ /* 0x000fe20000002400 */
[----:B---3--:R-:W-:Y:S01]  /*b090*/  HMMA.16816.F32 R44, R8, R26, R32 ;  /* 0x0000001a082c723c */ /* 0x008fe20000001820 */
[----:B----4-:R-:W-:Y:S02]  /*b0a0*/  FSEL R210, R91, -INF , !P0 ;  /* 0xff8000005bd27808 */ /* 0x010fe40004000000 */
[----:B------:R-:W-:-:S04]  /*b0b0*/  ISETP.GE.AND P0, PT, R2, R202, PT ;  /* 0x000000ca0200720c */ /* 0x000fc80003f06270 */
[----:B------:R-:W-:Y:S01]  /*b0c0*/  MUFU.TANH R124, R49 ;  /* 0x00000031007c7308 */ /* 0x000fe20000002400 */
[----:B-1----:R-:W-:Y:S01]  /*b0d0*/  HMMA.16816.F32 R24, R16, R28, RZ ;  /* 0x0000001c1018723c */ /* 0x002fe200000018ff */
[----:B------:R-:W-:-:S06]  /*b0e0*/  ISETP.LT.OR P0, PT, R2, R197, P0 ;  /* 0x000000c50200720c */ /* 0x000fcc0000701670 */
[----:B------:R-:W-:Y:S09]  /*b0f0*/  MUFU.TANH R177, R51 ;  /* 0x0000003300b17308 */ /* 0x000ff20000002400 */
[----:B------:R-:W-:Y:S01]  /*b100*/  FMUL.FTZ R44, R44, UR16 ;  /* 0x000000102c2c7c20 */ /* 0x000fe20008410000 */
[----:B------:R-:W-:Y:S01]  /*b110*/  FMUL.FTZ R46, R46, UR16 ;  /* 0x000000102e2e7c20 */ /* 0x000fe20008410000 */
[----:B------:R-:W-:Y:S01]  /*b120*/  FMUL.FTZ R45, R45, UR16 ;  /* 0x000000102d2d7c20 */ /* 0x000fe20008410000 */
[----:B------:R-:W-:Y:S01]  /*b130*/  FMUL.FTZ R47, R47, UR16 ;  /* 0x000000102f2f7c20 */ /* 0x000fe20008410000 */
[----:B------:R-:W-:Y:S04]  /*b140*/  MUFU.TANH R87, R44 ;  /* 0x0000002c00577308 */ /* 0x000fe80000002400 */
[----:B------:R-:W-:Y:S04]  /*b150*/  HMMA.16816.F32 R32, R8, R20, R24 ;  /* 0x000000140820723c */ /* 0x000fe80000001818 */
[----:B------:R-:W-:Y:S02]  /*b160*/  MUFU.TANH R61, R46 ;  /* 0x0000002e003d7308 */ /* 0x000fe40000002400 */
[----:B------:R-:W-:Y:S06]  /*b170*/  HMMA.16816.F32 R24, R12, R28, RZ ;  /* 0x0000001c0c18723c */ /* 0x000fec00000018ff */
[----:B------:R-:W1:Y:S08]  /*b180*/  MUFU.TANH R36, R45 ;  /* 0x0000002d00247308 */ /* 0x000e700000002400 */
[----:B------:R2:W3:Y:S04]  /*b190*/  MUFU.TANH R64, R47 ;  /* 0x0000002f00407308 */ /* 0x0004e80000002400 */
[----:B------:R-:W-:Y:S01]  /*b1a0*/  FMUL.FTZ R32, R32, UR16 ;  /* 0x0000001020207c20 */ /* 0x000fe20008410000 */
[----:B------:R-:W-:Y:S01]  /*b1b0*/  FMUL.FTZ R33, R33, UR16 ;  /* 0x0000001021217c20 */ /* 0x000fe20008410000 */
[----:B------:R-:W-:Y:S01]  /*b1c0*/  FMUL.FTZ R34, R34, UR16 ;  /* 0x0000001022227c20 */ /* 0x000fe20008410000 */
[----:B------:R-:W-:Y:S01]  /*b1d0*/  FMUL.FTZ R35, R35, UR16 ;  /* 0x0000001023237c20 */ /* 0x000fe20008410000 */
[----:B------:R-:W-:Y:S01]  /*b1e0*/  MUFU.TANH R115, R32 ;  /* 0x0000002000737308 */ /* 0x000fe20000002400 */
[----:B-1----:R-:W-:-:S07]  /*b1f0*/  FSEL R36, R36, -INF , !P6 ;  /* 0xff80000024247808 */ /* 0x002fce0007000000 */
[----:B------:R-:W-:Y:S01]  /*b200*/  MUFU.TANH R102, R33 ;  /* 0x0000002100667308 */ /* 0x000fe20000002400 */
[----:B--2---:R-:W-:Y:S01]  /*b210*/  HMMA.16816.F32 R44, R4, R20, R24 ;  /* 0x00000014042c723c */ /* 0x004fe20000001818 */
[----:B---3--:R-:W-:-:S05]  /*b220*/  FSEL R64, R64, -INF , !P0 ;  /* 0xff80000040407808 */ /* 0x008fca0004000000 */
[-C--:B------:R-:W-:Y:S01]  /*b230*/  HMMA.16816.F32 R24, R12, R30.reuse, RZ ;  /* 0x0000001e0c18723c */ /* 0x080fe200000018ff */
        /* <DEDUP_REMOVED lines=8> */
[-C--:B------:R-:W-:Y:S01]  /*b2c0*/  HMMA.16816.F32 R24, R4, R22.reuse, R24 ;  /* 0x000000160418723c */ /* 0x080fe20000001818 */
[----:B-1----:R-:W1:Y:S05]  /*b2d0*/  LDSM.16.M88.4 R32, [R135+0x3800] ;  /* 0x003800008720783b */ /* 0x002e6a0000000200 */
[----:B------:R-:W-:Y:S01]  /*b2e0*/  HMMA.16816.F32 R48, R8, R22, R28 ;  /* 0x000000160830723c */ /* 0x000fe2000000181c */
[----:B------:R-:W2:Y:S01]  /*b2f0*/  LDSM.16.M88.4 R20, [R190] ;  /* 0x00000000be14783b */ /* 0x000ea20000000200 */
[----:B------:R-:W-:Y:S03]  /*b300*/  MUFU.TANH R111, R45 ;  /* 0x0000002d006f7308 */ /* 0x000fe60000002400 */
[----:B------:R-:W3:Y:S05]  /*b310*/  LDSM.16.M88.4 R28, [R135+0x3c00] ;  /* 0x003c0000871c783b */ /* 0x000eea0000000200 */
[----:B------:R-:W4:Y:S08]  /*b320*/  MUFU.TANH R117, R46 ;  /* 0x0000002e00757308 */ /* 0x000f300000002400 */
        /* <DEDUP_REMOVED lines=9> */
[----:B------:R-:W-:Y:S08]  /*b3c0*/  MUFU.TANH R103, R26 ;  /* 0x0000001a00677308 */ /* 0x000ff00000002400 */
[----:B------:R-:W-:Y:S08]  /*b3d0*/  MUFU.TANH R134, R25 ;  /* 0x0000001900867308 */ /* 0x000ff00000002400 */
[----:B------:R1:W-:Y:S08]  /*b3e0*/  MUFU.TANH R133, R27 ;  /* 0x0000001b00857308 */ /* 0x0003f00000002400 */
[----:B------:R5:W4:Y:S08]  /*b3f0*/  MUFU.TANH R114, R47 ;  /* 0x0000002f00727308 */ /* 0x000b300000002400 */
[----:B------:R-:W4:Y:S01]  /*b400*/  MUFU.TANH R100, R48 ;  /* 0x0000003000647308 */ /* 0x000f220000002400 */
[-C--:B-1----:R-:W-:Y:S07]  /*b410*/  HMMA.16816.F32 R24, R12, R32.reuse, RZ ;  /* 0x000000200c18723c */ /* 0x082fee00000018ff */
[----:B------:R-:W-:Y:S01]  /*b420*/  MUFU.TANH R84, R50 ;  /* 0x0000003200547308 */ /* 0x000fe20000002400 */
[----:B-----5:R-:W-:Y:S07]  /*b430*/  HMMA.16816.F32 R44, R16, R32, RZ ;  /* 0x00000020102c723c */ /* 0x020fee00000018ff */
[----:B------:R2:W1:Y:S09]  /*b440*/  MUFU.TANH R85, R49 ;  /* 0x0000003100557308 */ /* 0x0004720000002400 */
[----:B--2---:R-:W-:Y:S01]  /*b450*/  HMMA.16816.F32 R48, R4, R20, R24 ;  /* 0x000000140430723c */ /* 0x004fe20000001818 */
[----:B------:R-:W2:Y:S01]  /*b460*/  LDSM.16.M88.4 R24, [R189] ;  /* 0x00000000bd18783b */ /* 0x000ea20000000200 */
[----:B------:R-:W-:-:S06]  /*b470*/  DEPBAR.LE SB0, 0x0 ;  /* 0x000080000000791a */ /* 0x000fcc0000000000 */
[----:B------:R-:W-:Y:S01]  /*b480*/  HMMA.16816.F32 R52, R8, R20, R44 ;  /* 0x000000140834723c */ /* 0x000fe2000000182c */
[----:B------:R5:W1:Y:S05]  /*b490*/  MUFU.TANH R20, R3 ;  /* 0x0000000300147308 */ /* 0x000a6a0000002400 */
[----:B---3--:R-:W-:Y:S01]  /*b4a0*/  HMMA.16816.F32 R44, R16, R28, RZ ;  /* 0x0000001c102c723c */ /* 0x008fe200000018ff */
[----:B-----5:R-:W-:-:S09]  /*b4b0*/  VIADD R3, R0, 0x48 ;  /* 0x0000004800037836 */ /* 0x020fd20000000000 */
[----:B------:R-:W-:Y:S01]  /*b4c0*/  FMUL.FTZ R48, R48, UR16 ;  /* 0x0000001030307c20 */ /* 0x000fe20008410000 */
[----:B------:R-:W-:Y:S01]  /*b4d0*/  FMUL.FTZ R49, R49, UR16 ;  /* 0x0000001031317c20 */ /* 0x000fe20008410000 */
[----:B------:R-:W-:Y:S01]  /*b4e0*/  FMUL.FTZ R50, R50, UR16 ;  /* 0x0000001032327c20 */ /* 0x000fe20008410000 */
[----:B------:R-:W-:Y:S01]  /*b4f0*/  FMUL.FTZ R51, R51, UR16 ;  /* 0x0000001033337c20 */ /* 0x000fe20008410000 */
[----:B------:R-:W-:-:S04]  /*b500*/  ISETP.GE.AND P3, PT, R3, R201, PT ;  /* 0x000000c90300720c */ /* 0x000fc80003f66270 */
        /* <DEDUP_REMOVED lines=8> */
[C---:B------:R-:W-:Y:S01]  /*b590*/  ISETP.LT.OR P2, PT, R3.reuse, R196, P2 ;  /* 0x000000c40300720c */ /* 0x040fe20001741670 */
[----:B------:R-:W-:Y:S01]  /*b5a0*/  MUFU.TANH R116, R53 ;  /* 0x0000003500747308 */ /* 0x000fe20000002400 */
[----:B------:R-:W-:-:S02]  /*b5b0*/  ISETP.LT.OR P5, PT, R3, R198, P5 ;  /* 0x000000c60300720c */ /* 0x000fc40002fa1670 */
[----:B------:R-:W-:Y:S02]  /*b5c0*/  FSEL R125, R125, -INF , !P3 ;  /* 0xff8000007d7d7808 */ /* 0x000fe40005800000 */
[----:B------:R-:W-:Y:S02]  /*b5d0*/  FSEL R211, R96, -INF , !P2 ;  /* 0xff80000060d37808 */ /* 0x000fe40005000000 */
[C---:B------:R-:W-:Y:S01]  /*b5e0*/  ISETP.GE.AND P3, PT, R2.reuse, R201, PT ;  /* 0x000000c90200720c */ /* 0x040fe20003f66270 */
[----:B------:R-:W5:Y:S01]  /*b5f0*/  MUFU.TANH R83, R54 ;  /* 0x0000003600537308 */ /* 0x000f620000002400 */
[----:B------:R-:W-:Y:S01]  /*b600*/  BAR.SYNC.DEFER_BLOCKING 0x0 ;  /* 0x0000000000007b1d */ /* 0x000fe20000010000 */
[C---:B------:R-:W-:Y:S02]  /*b610*/  ISETP.GE.AND P2, PT, R2.reuse, R200, PT ;  /* 0x000000c80200720c */ /* 0x040fe40003f46270 */
[----:B------:R-:W-:Y:S02]  /*b620*/  ISETP.GE.AND P4, PT, R3, R202, PT ;  /* 0x000000ca0300720c */ /* 0x000fe40003f86270 */
[----:B------:R-:W-:-:S02]  /*b630*/  ISETP.LT.OR P3, PT, R2, R199, P3 ;  /* 0x000000c70200720c */ /* 0x000fc40001f61670 */
[----:B------:R2:W-:Y:S01]  /*b640*/  MUFU.TANH R110, R55 ;  /* 0x00000037006e7308 */ /* 0x0005e20000002400 */
[----:B------:R-:W-:Y:S01]  /*b650*/  ISETP.LT.OR P2, PT, R2, R196, P2 ;  /* 0x000000c40200720c */ /* 0x000fe20001741670 */
[C---:B------:R-:W-:Y:S01]  /*b660*/  VIADD R2, R0.reuse, 0x50 ;  /* 0x0000005000027836 */ /* 0x040fe20000000000 */
[----:B------:R-:W-:Y:S01]  /*b670*/  ISETP.LT.OR P4, PT, R3, R197, P4 ;  /* 0x000000c50300720c */ /* 0x000fe20002781670 */
[----:B------:R-:W-:Y:S01]  /*b680*/  VIADD R3, R0, 0x58 ;  /* 0x0000005800037836 */ /* 0x000fe20000000000 */
[----:B------:R-:W-:Y:S02]  /*b690*/  FSEL R124, R124, -INF , !P3 ;  /* 0xff8000007c7c7808 */ /* 0x000fe40005800000 */
[----:B------:R-:W-:Y:S01]  /*b6a0*/  FSEL R61, R61, -INF , !P4 ;  /* 0xff8000003d3d7808 */ /* 0x000fe20006000000 */
[----:B------:R-:W-:Y:S01]  /*b6b0*/  MUFU.TANH R91, R48 ;  /* 0x00000030005b7308 */ /* 0x000fe20000002400 */
[C---:B------:R-:W-:Y:S02]  /*b6c0*/  ISETP.GE.AND P4, PT, R2.reuse, R202, PT ;  /* 0x000000ca0200720c */ /* 0x040fe40003f86270 */
[----:B------:R-:W-:-:S02]  /*b6d0*/  ISETP.GE.AND P6, PT, R2, R201, PT ;  /* 0x000000c90200720c */ /* 0x000fc40003fc6270 */
[C---:B------:R-:W-:Y:S02]  /*b6e0*/  ISETP.GE.AND P0, PT, R2.reuse, R200, PT ;  /* 0x000000c80200720c */ /* 0x040fe40003f06270 */
[C---:B------:R-:W-:Y:S01]  /*b6f0*/  ISETP.LT.OR P4, PT, R2.reuse, R197, P4 ;  /* 0x000000c50200720c */ /* 0x040fe20002781670 */
[----:B------:R-:W-:Y:S01]  /*b700*/  MUFU.TANH R96, R49 ;  /* 0x0000003100607308 */ /* 0x000fe20000002400 */
[----:B--2---:R-:W-:Y:S01]  /*b710*/  HMMA.16816.F32 R52, R8, R24, R44 ;  /* 0x000000180834723c */ /* 0x004fe2000000182c */
[C---:B------:R-:W-:Y:S02]  /*b720*/  ISETP.LT.OR P6, PT, R2.reuse, R199, P6 ;  /* 0x000000c70200720c */ /* 0x040fe400037c1670 */
[----:B------:R-:W-:Y:S02]  /*b730*/  ISETP.LT.OR P0, PT, R2, R196, P0 ;  /* 0x000000c40200720c */ /* 0x000fe40000701670 */
[----:B------:R-:W-:Y:S01]  /*b740*/  FSEL R177, R177, -INF , !P2 ;  /* 0xff800000b1b17808 */ /* 0x000fe20005000000 */
[----:B------:R-:W-:Y:S01]  /*b750*/  HMMA.16816.F32 R44, R12, R28, RZ ;  /* 0x0000001c0c2c723c */ /* 0x000fe200000018ff */
[----:B------:R-:W2:Y:S01]  /*b760*/  MUFU.TANH R21, R50 ;  /* 0x0000003200157308 */ /* 0x000ea20000002400 */
[----:B----4-:R-:W-:-:S05]  /*b770*/  FSEL R209, R117, -INF , !P0 ;  /* 0xff80000075d17808 */ /* 0x010fca0004000000 */
[----:B------:R-:W-:Y:S02]  /*b780*/  FSEL R29, R87, -INF , !P5 ;  /* 0xff800000571d7808 */ /* 0x000fe40006800000 */
[----:B------:R4:W2:Y:S01]  /*b790*/  MUFU.TANH R87, R51 ;  /* 0x0000003300577308 */ /* 0x0008a20000002400 */
[----:B------:R-:W-:-:S04]  /*b7a0*/  ISETP.GE.AND P5, PT, R2, R203, PT ;  /* 0x000000cb0200720c */ /* 0x000fc80003fa6270 */
[----:B------:R-:W-:Y:S01]  /*b7b0*/  ISETP.LT.OR P5, PT, R2, R198, P5 ;  /* 0x000000c60200720c */ /* 0x000fe20002fa1670 */
[----:B------:R-:W-:-:S03]  /*b7c0*/  VIADD R2, R0, 0x51 ;  /* 0x0000005100027836 */ /* 0x000fc60000000000 */
[----:B------:R-:W-:Y:S01]  /*b7d0*/  FMUL.FTZ R52, R52, UR16 ;  /* 0x0000001034347c20 */ /* 0x000fe20008410000 */
[----:B------:R-:W-:Y:S01]  /*b7e0*/  FMUL.FTZ R53, R53, UR16 ;  /* 0x0000001035357c20 */ /* 0x000fe20008410000 */
[----:B------:R-:W-:Y:S01]  /*b7f0*/  ISETP.GE.AND P3, PT, R2, R203, PT ;  /* 0x000000cb0200720c */ /* 0x000fe20003f66270 */
[----:B------:R-:W-:Y:S01]  /*b800*/  FMUL.FTZ R54, R54, UR16 ;  /* 0x0000001036367c20 */ /* 0x000fe20008410000 */
[C---:B------:R-:W-:Y:S01]  /*b810*/  ISETP.GE.AND P2, PT, R2.reuse, R202, PT ;  /* 0x000000ca0200720c */ /* 0x040fe20003f46270 */
[----:B------:R1:W-:Y:S01]  /*b820*/  MUFU.TANH R109, R52 ;  /* 0x00000034006d7308 */ /* 0x0003e20000002400 */
[C---:B------:R-:W-:Y:S01]  /*b830*/  ISETP.LT.OR P3, PT, R2.reuse, R198, P3 ;  /* 0x000000c60200720c */ /* 0x040fe20001f61670 */
[----:B------:R-:W-:Y:S01]  /*b840*/  FMUL.FTZ R55, R55, UR16 ;  /* 0x0000001037377c20 */ /* 0x000fe20008410000 */
[----:B----4-:R-:W-:Y:S01]  /*b850*/  HMMA.16816.F32 R48, R4, R24, R44 ;  /* 0x000000180430723c */ /* 0x010fe2000000182c */
[----:B------:R-:W-:Y:S02]  /*b860*/  ISETP.LT.OR P2, PT, R2, R197, P2 ;  /* 0x000000c50200720c */ /* 0x000fe40001741670 */
[----:B------:R-:W-:-:S02]  /*b870*/  FSEL R28, R102, -INF , !P3 ;  /* 0xff800000661c7808 */ /* 0x000fc40005800000 */
[C---:B------:R-:W-:Y:S01]  /*b880*/  ISETP.GE.AND P3, PT, R2.reuse, R200, PT ;  /* 0x000000c80200720c */ /* 0x040fe20003f66270 */
[-C--:B------:R-:W-:Y:S01]  /*b890*/  HMMA.16816.F32 R44, R12, R34.reuse, RZ ;  /* 0x000000220c2c723c */ /* 0x080fe200000018ff */
[----:B------:R-:W-:Y:S01]  /*b8a0*/  FSEL R25, R115, -INF , !P5 ;  /* 0xff80000073197808 */ /* 0x000fe20006800000 */
[----:B------:R-:W-:Y:S01]  /*b8b0*/  MUFU.TANH R102, R54 ;  /* 0x0000003600667308 */ /* 0x000fe20000002400 */
[C---:B------:R-:W-:Y:S02]  /*b8c0*/  ISETP.GE.AND P5, PT, R2.reuse, R201, PT ;  /* 0x000000c90200720c */ /* 0x040fe40003fa6270 */
[C---:B------:R-:W-:Y:S01]  /*b8d0*/  ISETP.LT.OR P3, PT, R2.reuse, R196, P3 ;  /* 0x000000c40200720c */ /* 0x040fe20001f61670 */
[----:B------:R-:W-:Y:S01]  /*b8e0*/  HMMA.16816.F32 R32, R16, R34, RZ ;  /* 0x000000221020723c */ /* 0x000fe200000018ff */
[----:B------:R-:W-:Y:S01]  /*b8f0*/  ISETP.LT.OR P5, PT, R2, R199, P5 ;  /* 0x000000c70200720c */ /* 0x000fe20002fa1670 */
[----:B------:R-:W-:Y:S01]  /*b900*/  VIADD R2, R0, 0x59 ;  /* 0x0000005900027836 */ /* 0x000fe20000000000 */
[----:B-1----:R-:W-:Y:S01]  /*b910*/  FSEL R52, R129, -INF , !P4 ;  /* 0xff80000081347808 */ /* 0x002fe20006000000 */
[----:B------:R1:W-:Y:S01]  /*b920*/  MUFU.TANH R115, R53 ;  /* 0x0000003500737308 */ /* 0x0003e20000002400 */
[----:B------:R-:W-:Y:S01]  /*b930*/  FSEL R129, R111, -INF , !P5 ;  /* 0xff8000006f817808 */ /* 0x000fe20006800000 */
[----:B------:R-:W-:Y:S01]  /*b940*/  HMMA.16816.F32 R12, R12, R30, RZ ;  /* 0x0000001e0c0c723c */ /* 0x000fe200000018ff */
[----:B------:R-:W-:-:S02]  /*b950*/  ISETP.GE.AND P5, PT, R3, R200, PT ;  /* 0x000000c80300720c */ /* 0x000fc40003fa6270 */
[----:B------:R-:W-:Y:S02]  /*b960*/  FSEL R212, R114, -INF , !P3 ;  /* 0xff80000072d47808 */ /* 0x000fe40005800000 */
[----:B------:R-:W-:Y:S01]  /*b970*/  ISETP.LT.OR P5, PT, R3, R196, P5 ;  /* 0x000000c40300720c */ /* 0x000fe20002fa1670 */
[----:B------:R-:W-:Y:S01]  /*b980*/  FMUL.FTZ R49, R49, UR16 ;  /* 0x0000001031317c20 */ /* 0x000fe20008410000 */
[----:B------:R-:W-:Y:S01]  /*b990*/  ISETP.GE.AND P0, PT, R2, R203, PT ;  /* 0x000000cb0200720c */ /* 0x000fe20003f06270 */
[----:B------:R-:W-:Y:S01]  /*b9a0*/  FMUL.FTZ R50, R50, UR16 ;  /* 0x0000001032327c20 */ /* 0x000fe20008410000 */
[----:B------:R-:W-:Y:S01]  /*b9b0*/  FSEL R213, R103, -INF , !P5 ;  /* 0xff80000067d57808 */ /* 0x000fe20006800000 */
[----:B------:R-:W-:Y:S01]  /*b9c0*/  HMMA.16816.F32 R16, R16, R30, RZ ;  /* 0x0000001e1010723c */ /* 0x000fe200000018ff */
[C---:B------:R-:W-:Y:S01]  /*b9d0*/  ISETP.GE.AND P3, PT, R2.reuse, R202, PT ;  /* 0x000000ca0200720c */ /* 0x040fe20003f66270 */
[----:B------:R4:W-:Y:S01]  /*b9e0*/  MUFU.TANH R54, R50 ;  /* 0x0000003200367308 */ /* 0x0009e20000002400 */
[----:B------:R-:W-:Y:S01]  /*b9f0*/  ISETP.GE.AND P5, PT, R2, R200, PT ;  /* 0x000000c80200720c */ /* 0x000fe20003fa6270 */
[----:B------:R-:W-:Y:S01]  /*ba00*/  FMUL.FTZ R48, R48, UR16 ;  /* 0x0000001030307c20 */ /* 0x000fe20008410000 */
[----:B-1----:R-:W-:Y:S01]  /*ba10*/  FSEL R53, R126, -INF , !P2 ;  /* 0xff8000007e357808 */ /* 0x002fe20005000000 */
[-C--:B------:R-:W-:Y:S01]  /*ba20*/  HMMA.16816.F32 R44, R4, R22.reuse, R44 ;  /* 0x00000016042c723c */ /* 0x080fe2000000182c */
[----:B------:R-:W-:Y:S01]  /*ba30*/  FSEL R126, R112, -INF , !P6 ;  /* 0xff800000707e7808 */ /* 0x000fe20007000000 */
[----:B------:R-:W-:Y:S01]  /*ba40*/  FMUL.FTZ R51, R51, UR16 ;  /* 0x0000001033337c20 */ /* 0x000fe20008410000 */
[C---:B------:R-:W-:Y:S01]  /*ba50*/  ISETP.GE.AND P6, PT, R3.reuse, R201, PT ;  /* 0x000000c90300720c */ /* 0x040fe20003fc6270 */
[----:B------:R-:W-:Y:S01]  /*ba60*/  MUFU.TANH R112, R55 ;  /* 0x0000003700707308 */ /* 0x000fe20000002400 */
[C---:B------:R-:W-:Y:S01]  /*ba70*/  ISETP.GE.AND P4, PT, R3.reuse, R203, PT ;  /* 0x000000cb0300720c */ /* 0x040fe20003f86270 */
[----:B------:R-:W-:Y:S01]  /*ba80*/  HMMA.16816.F32 R32, R8, R22, R32 ;  /* 0x000000160820723c */ /* 0x000fe20000001820 */
[----:B------:R-:W-:-:S02]  /*ba90*/  ISETP.LT.OR P6, PT, R3, R199, P6 ;  /* 0x000000c70300720c */ /* 0x000fc400037c1670 */
[----:B------:R-:W-:Y:S02]  /*baa0*/  ISETP.GE.AND P2, PT, R3, R202, PT ;  /* 0x000000ca0300720c */ /* 0x000fe40003f46270 */
[----:B------:R-:W-:Y:S01]  /*bab0*/  FSEL R111, R101, -INF , !P6 ;  /* 0xff800000656f7808 */ /* 0x000fe20007000000 */
[----:B------:R-:W-:Y:S01]  /*bac0*/  MUFU.TANH R55, R48 ;  /* 0x0000003000377308 */ /* 0x000fe20000002400 */
[C---:B------:R-:W-:Y:S01]  /*bad0*/  ISETP.GE.AND P6, PT, R2.reuse, R201, PT ;  /* 0x000000c90200720c */ /* 0x040fe20003fc6270 */
[-C--:B------:R-:W-:Y:S01]  /*bae0*/  HMMA.16816.F32 R4, R4, R26.reuse, R12 ;  /* 0x0000001a0404723c */ /* 0x080fe2000000180c */
[C---:B------:R-:W-:Y:S02]  /*baf0*/  ISETP.LT.OR P0, PT, R2.reuse, R198, P0 ;  /* 0x000000c60200720c */ /* 0x040fe40000701670 */
[C---:B------:R-:W-:Y:S02]  /*bb00*/  ISETP.LT.OR P3, PT, R2.reuse, R197, P3 ;  /* 0x000000c50200720c */ /* 0x040fe40001f61670 */
[C---:B------:R-:W-:Y:S01]  /*bb10*/  ISETP.LT.OR P6, PT, R2.reuse, R199, P6 ;  /* 0x000000c70200720c */ /* 0x040fe200037c1670 */
[----:B------:R1:W-:Y:S01]  /*bb20*/  MUFU.TANH R101, R49 ;  /* 0x0000003100657308 */ /* 0x0003e20000002400 */
[----:B------:R-:W-:Y:S01]  /*bb30*/  ISETP.LT.OR P5, PT, R2, R196, P5 ;  /* 0x000000c40200720c */ /* 0x000fe20002fa1670 */
[----:B------:R-:W-:Y:S01]  /*bb40*/  VIADD R2, R0, 0x60 ;  /* 0x0000006000027836 */ /* 0x000fe20000000000 */
[C---:B------:R-:W-:Y:S01]  /*bb50*/  ISETP.LT.OR P4, PT, R3.reuse, R198, P4 ;  /* 0x000000c60300720c */ /* 0x040fe20002781670 */
[----:B------:R-:W-:Y:S01]  /*bb60*/  FMUL.FTZ R44, R44, UR16 ;  /* 0x000000102c2c7c20 */ /* 0x000fe20008410000 */
[----:B------:R-:W-:Y:S01]  /*bb70*/  ISETP.LT.OR P2, PT, R3, R197, P2 ;  /* 0x000000c50300720c */ /* 0x000fe20001741670 */
[----:B------:R-:W-:Y:S01]  /*bb80*/  FMUL.FTZ R46, R46, UR16 ;  /* 0x000000102e2e7c20 */ /* 0x000fe20008410000 */
[----:B------:R-:W-:Y:S01]  /*bb90*/  FSEL R24, R100, -INF , !P4 ;  /* 0xff80000064187808 */ /* 0x000fe20006000000 */
[----:B------:R-:W-:Y:S01]  /*bba0*/  FMUL.FTZ R45, R45, UR16 ;  /* 0x000000102d2d7c20 */ /* 0x000fe20008410000 */
[----:B------:R-:W-:Y:S01]  /*bbb0*/  FSEL R23, R85, -INF , !P0 ;  /* 0xff80000055177808 */ /* 0x000fe20004000000 */
[----:B------:R-:W-:Y:S01]  /*bbc0*/  FMUL.FTZ R3, R34, UR16 ;  /* 0x0000001022037c20 */ /* 0x000fe20008410000 */
[----:B----4-:R-:W-:Y:S01]  /*bbd0*/  FSEL R50, R20, -INF , !P3 ;  /* 0xff80000014327808 */ /* 0x010fe20005800000 */
[----:B------:R-:W-:Y:S01]  /*bbe0*/  FMUL.FTZ R32, R32, UR16 ;  /* 0x0000001020207c20 */ /* 0x000fe20008410000 */
[C---:B------:R-:W-:Y:S01]  /*bbf0*/  ISETP.GE.AND P4, PT, R2.reuse, R203, PT ;  /* 0x000000cb0200720c */ /* 0x040fe20003f86270 */
[----:B------:R-:W-:Y:S01]  /*bc00*/  FMUL.FTZ R33, R33, UR16 ;  /* 0x0000001021217c20 */ /* 0x000fe20008410000 */
[----:B------:R-:W-:Y:S01]  /*bc10*/  ISETP.GE.AND P0, PT, R2, R201, PT ;  /* 0x000000c90200720c */ /* 0x000fe20003f06270 */
[----:B------:R-:W4:Y:S01]  /*bc20*/  MUFU.TANH R12, R32 ;  /* 0x00000020000c7308 */ /* 0x000f220000002400 */
[----:B-1----:R-:W-:Y:S01]  /*bc30*/  FSEL R49, R84, -INF , !P2 ;  /* 0xff80000054317808 */ /* 0x002fe20005000000 */
[----:B------:R-:W-:Y:S01]  /*bc40*/  FMUL.FTZ R35, R35, UR16 ;  /* 0x0000001023237c20 */ /* 0x000fe20008410000 */
[C---:B------:R-:W-:Y:S01]  /*bc50*/  ISETP.GE.AND P2, PT, R2.reuse, R202, PT ;  /* 0x000000ca0200720c */ /* 0x040fe20003f46270 */
[----:B------:R-:W-:Y:S01]  /*bc60*/  FMUL.FTZ R47, R47, UR16 ;  /* 0x000000102f2f7c20 */ /* 0x000fe20008410000 */
[C---:B------:R-:W-:Y:S01]  /*bc70*/  ISETP.GE.AND P3, PT, R2.reuse, R200, PT ;  /* 0x000000c80200720c */ /* 0x040fe20003f66270 */
[----:B------:R-:W-:Y:S01]  /*bc80*/  HMMA.16816.F32 R8, R8, R26, R16 ;  /* 0x0000001a0808723c */ /* 0x000fe20000001810 */
[C---:B------:R-:W-:Y:S01]  /*bc90*/  ISETP.LT.OR P4, PT, R2.reuse, R198, P4 ;  /* 0x000000c60200720c */ /* 0x040fe20002781670 */
[----:B------:R-:W1:Y:S01]  /*bca0*/  MUFU.TANH R3, R3 ;  /* 0x0000000300037308 */ /* 0x000e620000002400 */
[----:B------:R-:W-:Y:S01]  /*bcb0*/  ISETP.LT.OR P2, PT, R2, R197, P2 ;  /* 0x000000c50200720c */ /* 0x000fe20001741670 */
[----:B------:R-:W-:Y:S01]  /*bcc0*/  FMUL.FTZ R4, R4, UR16 ;  /* 0x0000001004047c20 */ /* 0x000fe20008410000 */
[C---:B------:R-:W-:Y:S01]  /*bcd0*/  ISETP.LT.OR P0, PT, R2.reuse, R199, P0 ;  /* 0x000000c70200720c */ /* 0x040fe20000701670 */
[----:B------:R-:W-:Y:S01]  /*bce0*/  FMUL.FTZ R5, R5, UR16 ;  /* 0x0000001005057c20 */ /* 0x000fe20008410000 */
[----:B------:R-:W-:Y:S01]  /*bcf0*/  ISETP.LT.OR P3, PT, R2, R196, P3 ;  /* 0x000000c40200720c */ /* 0x000fe20001f61670 */
[----:B------:R-:W-:Y:S01]  /*bd00*/  VIADD R2, R0, 0x61 ;  /* 0x0000006100027836 */ /* 0x000fe20000000000 */
[----:B------:R-:W-:Y:S01]  /*bd10*/  FSEL R84, R134, -INF , !P6 ;  /* 0xff80000086547808 */ /* 0x000fe20007000000 */
[----:B------:R-:W1:Y:S01]  /*bd20*/  MUFU.TANH R44, R44 ;  /* 0x0000002c002c7308 */ /* 0x000e620000002400 */
[----:B------:R-:W-:Y:S01]  /*bd30*/  FSEL R133, R133, -INF , !P5 ;  /* 0xff80000085857808 */ /* 0x000fe20006800000 */
[----:B------:R-:W-:Y:S01]  /*bd40*/  FMUL.FTZ R6, R6, UR16 ;  /* 0x0000001006067c20 */ /* 0x000fe20008410000 */
[----:B---3--:R-:W-:-:S02]  /*bd50*/  FSEL R22, R94, -INF , !P4 ;  /* 0xff8000005e167808 */ /* 0x008fc40006000000 */
[----:B-----5:R-:W-:Y:S02]  /*bd60*/  FSEL R48, R83, -INF , !P2 ;  /* 0xff80000053307808 */ /* 0x020fe40005000000 */
[C---:B------:R-:W-:Y:S01]  /*bd70*/  ISETP.GE.AND P6, PT, R2.reuse, R203, PT ;  /* 0x000000cb0200720c */ /* 0x040fe20003fc6270 */
[----:B------:R-:W3:Y:S01]  /*bd80*/  MUFU.TANH R46, R46 ;  /* 0x0000002e002e7308 */ /* 0x000ee20000002400 */
[C---:B------:R-:W-:Y:S02]  /*bd90*/  ISETP.GE.AND P5, PT, R2.reuse, R202, PT ;  /* 0x000000ca0200720c */ /* 0x040fe40003fa6270 */
[C---:B------:R-:W-:Y:S02]  /*bda0*/  ISETP.GE.AND P4, PT, R2.reuse, R201, PT ;  /* 0x000000c90200720c */ /* 0x040fe40003f86270 */
[----:B------:R-:W-:Y:S01]  /*bdb0*/  ISETP.GE.AND P2, PT, R2, R200, PT ;  /* 0x000000c80200720c */ /* 0x000fe20003f46270 */
[----:B------:R-:W-:Y:S01]  /*bdc0*/  FMUL.FTZ R8, R8, UR16 ;  /* 0x0000001008087c20 */ /* 0x000fe20008410000 */
[C---:B------:R-:W-:Y:S01]  /*bdd0*/  ISETP.LT.OR P6, PT, R2.reuse, R198, P6 ;  /* 0x000000c60200720c */ /* 0x040fe200037c1670 */
[----:B------:R-:W5:Y:S01]  /*bde0*/  MUFU.TANH R33, R33 ;  /* 0x0000002100217308 */ /* 0x000f620000002400 */
[----:B------:R-:W-:Y:S01]  /*bdf0*/  ISETP.LT.OR P5, PT, R2, R197, P5 ;  /* 0x000000c50200720c */ /* 0x000fe20002fa1670 */
[----:B------:R-:W-:Y:S01]  /*be00*/  FMUL.FTZ R10, R10, UR16 ;  /* 0x000000100a0a7c20 */ /* 0x000fe20008410000 */
[C---:B------:R-:W-:Y:S01]  /*be10*/  ISETP.LT.OR P4, PT, R2.reuse, R199, P4 ;  /* 0x000000c70200720c */ /* 0x040fe20002781670 */
[----:B------:R-:W-:Y:S01]  /*be20*/  FMUL.FTZ R9, R9, UR16 ;  /* 0x0000001009097c20 */ /* 0x000fe20008410000 */
[----:B------:R-:W-:Y:S01]  /*be30*/  ISETP.LT.OR P2, PT, R2, R196, P2 ;  /* 0x000000c40200720c */ /* 0x000fe20001741670 */
[----:B------:R-:W-:Y:S01]  /*be40*/  VIADD R2, R0, 0x68 ;  /* 0x0000006800027836 */ /* 0x000fe20000000000 */
[----:B--2---:R-:W-:Y:S01]  /*be50*/  FSEL R207, R21, -INF , !P3 ;  /* 0xff80000015cf7808 */ /* 0x004fe20005800000 */
[----:B------:R-:W2:Y:S01]  /*be60*/  MUFU.TANH R35, R35 ;  /* 0x0000002300237308 */ /* 0x000ea20000002400 */
[----:B------:R-:W-:-:S02]  /*be70*/  FSEL R91, R91, -INF , !P0 ;  /* 0xff8000005b5b7808 */ /* 0x000fc40004000000 */
[----:B------:R-:W-:Y:S02]  /*be80*/  FSEL R21, R116, -INF , !P6 ;  /* 0xff80000074157808 */ /* 0x000fe40007000000 */
[----:B------:R-:W-:Y:S02]  /*be90*/  FSEL R31, R110, -INF , !P5 ;  /* 0xff8000006e1f7808 */ /* 0x000fe40006800000 */
[C---:B------:R-:W-:Y:S01]  /*bea0*/  ISETP.GE.AND P0, PT, R2.reuse, R203, PT ;  /* 0x000000cb0200720c */ /* 0x040fe20003f06270 */
[----:B------:R-:W2:Y:S01]  /*beb0*/  MUFU.TANH R45, R45 ;  /* 0x0000002d002d7308 */ /* 0x000ea20000002400 */
[C---:B------:R-:W-:Y:S02]  /*bec0*/  ISETP.GE.AND P3, PT, R2.reuse, R202, PT ;  /* 0x000000ca0200720c */ /* 0x040fe40003f66270 */
[C---:B------:R-:W-:Y:S02]  /*bed0*/  ISETP.GE.AND P6, PT, R2.reuse, R201, PT ;  /* 0x000000c90200720c */ /* 0x040fe40003fc6270 */
[----:B------:R-:W-:-:S02]  /*bee0*/  ISETP.GE.AND P5, PT, R2, R200, PT ;  /* 0x000000c80200720c */ /* 0x000fc40003fa6270 */
[C---:B------:R-:W-:Y:S01]  /*bef0*/  ISETP.LT.OR P0, PT, R2.reuse, R198, P0 ;  /* 0x000000c60200720c */ /* 0x040fe20000701670 */
[----:B------:R-:W2:Y:S01]  /*bf00*/  MUFU.TANH R47, R47 ;  /* 0x0000002f002f7308 */ /* 0x000ea20000002400 */
[C---:B------:R-:W-:Y:S02]  /*bf10*/  ISETP.LT.OR P3, PT, R2.reuse, R197, P3 ;  /* 0x000000c50200720c */ /* 0x040fe40001f61670 */
[C---:B------:R-:W-:Y:S02]  /*bf20*/  ISETP.LT.OR P6, PT, R2.reuse, R199, P6 ;  /* 0x000000c70200720c */ /* 0x040fe400037c1670 */
[----:B------:R-:W-:Y:S01]  /*bf30*/  ISETP.LT.OR P5, PT, R2, R196, P5 ;  /* 0x000000c40200720c */ /* 0x000fe20002fa1670 */
[----:B------:R-:W-:Y:S01]  /*bf40*/  VIADD R2, R0, 0x69 ;  /* 0x0000006900027836 */ /* 0x000fe20000000000 */
[----:B------:R-:W-:Y:S01]  /*bf50*/  FSEL R96, R96, -INF , !P4 ;  /* 0xff80000060607808 */ /* 0x000fe20006000000 */
[----:B------:R-:W2:Y:S01]  /*bf60*/  MUFU.TANH R4, R4 ;  /* 0x0000000400047308 */ /* 0x000ea20000002400 */
[----:B------:R-:W-:-:S02]  /*bf70*/  FSEL R117, R87, -INF , !P2 ;  /* 0xff80000057757808 */ /* 0x000fc40005000000 */
[----:B----4-:R-:W-:Y:S02]  /*bf80*/  FSEL R20, R12, -INF , !P0 ;  /* 0xff8000000c147808 */ /* 0x010fe40004000000 */
[----:B-1----:R-:W-:Y:S01]  /*bf90*/  FSEL R30, R3, -INF , !P3 ;  /* 0xff800000031e7808 */ /* 0x002fe20005800000 */
[----:B------:R-:W-:Y:S01]  /*bfa0*/  VIADD R3, R0, 0x71 ;  /* 0x0000007100037836 */ /* 0x000fe20000000000 */
[C---:B------:R-:W-:Y:S01]  /*bfb0*/  ISETP.GE.AND P4, PT, R2.reuse, R203, PT ;  /* 0x000000cb0200720c */ /* 0x040fe20003f86270 */
[----:B------:R-:W1:Y:S01]  /*bfc0*/  MUFU.TANH R51, R51 ;  /* 0x0000003300337308 */ /* 0x000e620000002400 */
[C---:B------:R-:W-:Y:S02]  /*bfd0*/  ISETP.GE.AND P2, PT, R2.reuse, R202, PT ;  /* 0x000000ca0200720c */ /* 0x040fe40003f46270 */
[C---:B------:R-:W-:Y:S02]  /*bfe0*/  ISETP.GE.AND P0, PT, R2.reuse, R201, PT ;  /* 0x000000c90200720c */ /* 0x040fe40003f06270 */
[----:B------:R-:W-:-:S02]  /*bff0*/  ISETP.GE.AND P3, PT, R2, R200, PT ;  /* 0x000000c80200720c */ /* 0x000fc40003f66270 */
[C---:B------:R-:W-:Y:S01]  /*c000*/  ISETP.LT.OR P4, PT, R2.reuse, R198, P4 ;  /* 0x000000c60200720c */ /* 0x040fe20002781670 */
[----:B------:R-:W4:Y:S01]  /*c010*/  MUFU.TANH R8, R8 ;  /* 0x0000000800087308 */ /* 0x000f220000002400 */
[C---:B------:R-:W-:Y:S02]  /*c020*/  ISETP.LT.OR P2, PT, R2.reuse, R197, P2 ;  /* 0x000000c50200720c */ /* 0x040fe40001741670 */
[C---:B------:R-:W-:Y:S02]  /*c030*/  ISETP.LT.OR P0, PT, R2.reuse, R199, P0 ;  /* 0x000000c70200720c */ /* 0x040fe40000701670 */
[----:B------:R-:W-:Y:S01]  /*c040*/  ISETP.LT.OR P3, PT, R2, R196, P3 ;  /* 0x000000c40200720c */ /* 0x000fe20001f61670 */
[----:B------:R-:W-:Y:S01]  /*c050*/  VIADD R2, R0, 0x70 ;  /* 0x0000007000027836 */ /* 0x000fe20000000000 */
[----:B------:R-:W-:Y:S01]  /*c060*/  FSEL R87, R44, -INF , !P6 ;  /* 0xff8000002c577808 */ /* 0x000fe20007000000 */
[----:B------:R-:W4:Y:S01]  /*c070*/  MUFU.TANH R10, R10 ;  /* 0x0000000a000a7308 */ /* 0x000f220000002400 */
[----:B---3--:R-:W-:-:S02]  /*c080*/  FSEL R134, R46, -INF , !P5 ;  /* 0xff8000002e867808 */ /* 0x008fc40006800000 */
[----:B-----5:R-:W-:Y:S02]  /*c090*/  FSEL R33, R33, -INF , !P4 ;  /* 0xff80000021217808 */ /* 0x020fe40006000000 */
[----:B--2---:R-:W-:Y:S02]  /*c0a0*/  FSEL R35, R35, -INF , !P2 ;  /* 0xff80000023237808 */ /* 0x004fe40005000000 */
[C---:B------:R-:W-:Y:S01]  /*c0b0*/  ISETP.GE.AND P6, PT, R2.reuse, R203, PT ;  /* 0x000000cb0200720c */ /* 0x040fe20003fc6270 */
[----:B------:R-:W-:Y:S01]  /*c0c0*/  MUFU.TANH R5, R5 ;  /* 0x0000000500057308 */ /* 0x000fe20000002400 */
[C---:B------:R-:W-:Y:S02]  /*c0d0*/  ISETP.GE.AND P5, PT, R2.reuse, R202, PT ;  /* 0x000000ca0200720c */ /* 0x040fe40003fa6270 */
[C---:B------:R-:W-:Y:S02]  /*c0e0*/  ISETP.GE.AND P4, PT, R2.reuse, R201, PT ;  /* 0x000000c90200720c */ /* 0x040fe40003f86270 */
[----:B------:R-:W-:-:S02]  /*c0f0*/  ISETP.GE.AND P2, PT, R2, R200, PT ;  /* 0x000000c80200720c */ /* 0x000fc40003f46270 */
[----:B------:R-:W-:Y:S01]  /*c100*/  FSEL R85, R45, -INF , !P0 ;  /* 0xff8000002d557808 */ /* 0x000fe20004000000 */
[----:B------:R-:W2:Y:S01]  /*c110*/  MUFU.TANH R6, R6 ;  /* 0x0000000600067308 */ /* 0x000ea20000002400 */
[----:B------:R-:W-:Y:S02]  /*c120*/  FSEL R114, R47, -INF , !P3 ;  /* 0xff8000002f727808 */ /* 0x000fe40005800000 */
[C---:B------:R-:W-:Y:S02]  /*c130*/  ISETP.GE.AND P0, PT, R3.reuse, R203, PT ;  /* 0x000000cb0300720c */ /* 0x040fe40003f06270 */
[----:B------:R-:W-:Y:S02]  /*c140*/  ISETP.GE.AND P3, PT, R3, R202, PT ;  /* 0x000000ca0300720c */ /* 0x000fe40003f66270 */
[C---:B------:R-:W-:Y:S01]  /*c150*/  ISETP.LT.OR P6, PT, R2.reuse, R198, P6 ;  /* 0x000000c60200720c */ /* 0x040fe200037c1670 */
[----:B------:R-:W3:Y:S01]  /*c160*/  MUFU.TANH R9, R9 ;  /* 0x0000000900097308 */ /* 0x000ee20000002400 */
[----:B------:R-:W-:-:S02]  /*c170*/  ISETP.LT.OR P5, PT, R2, R197, P5 ;  /* 0x000000c50200720c */ /* 0x000fc40002fa1670 */
[C---:B------:R-:W-:Y:S02]  /*c180*/  ISETP.LT.OR P4, PT, R2.reuse, R199, P4 ;  /* 0x000000c70200720c */ /* 0x040fe40002781670 */
[----:B------:R-:W-:Y:S01]  /*c190*/  ISETP.LT.OR P2, PT, R2, R196, P2 ;  /* 0x000000c40200720c */ /* 0x000fe20001741670 */
[C---:B------:R-:W-:Y:S01]  /*c1a0*/  VIADD R2, R0.reuse, 0x78 ;  /* 0x0000007800027836 */ /* 0x040fe20000000000 */
[C---:B------:R-:W-:Y:S01]  /*c1b0*/  ISETP.LT.OR P0, PT, R3.reuse, R198, P0 ;  /* 0x000000c60300720c */ /* 0x040fe20000701670 */
[----:B------:R-:W-:Y:S01]  /*c1c0*/  VIADD R0, R0, 0x79 ;  /* 0x0000007900007836 */ /* 0x000fe20000000000 */
[----:B------:R-:W-:Y:S02]  /*c1d0*/  ISETP.LT.OR P3, PT, R3, R197, P3 ;  /* 0x000000c50300720c */ /* 0x000fe40001f61670 */
[----:B------:R-:W-:Y:S02]  /*c1e0*/  FSEL R18, R109, -INF , !P6 ;  /* 0xff8000006d127808 */ /* 0x000fe40007000000 */
[----:B------:R-:W-:-:S02]  /*c1f0*/  FSEL R26, R102, -INF , !P5 ;  /* 0xff800000661a7808 */ /* 0x000fc40006800000 */
        /* <DEDUP_REMOVED lines=8> */
[C---:B------:R-:W-:Y:S02]  /*c280*/  ISETP.GE.AND P0, PT, R2.reuse, R201, PT ;  /* 0x000000c90200720c */ /* 0x040fe40003f06270 */
[C---:B------:R-:W-:Y:S02]  /*c290*/  ISETP.GE.AND P3, PT, R2.reuse, R200, PT ;  /* 0x000000c80200720c */ /* 0x040fe40003f66270 */
[C---:B------:R-:W-:Y:S02]  /*c2a0*/  ISETP.LT.OR P6, PT, R3.reuse, R199, P6 ;  /* 0x000000c70300720c */ /* 0x040fe400037c1670 */
[----:B------:R-:W-:Y:S01]  /*c2b0*/  ISETP.LT.OR P5, PT, R3, R196, P5 ;  /* 0x000000c40300720c */ /* 0x000fe20002fa1670 */
[----:B------:R-:W-:Y:S01]  /*c2c0*/  FMUL.FTZ R3, R11, UR16 ;  /* 0x000000100b037c20 */ /* 0x000fe20008410000 */
[----:B------:R-:W-:-:S02]  /*c2d0*/  ISETP.LT.OR P4, PT, R2, R198, P4 ;  /* 0x000000c60200720c */ /* 0x000fc40002781670 */
[C---:B------:R-:W-:Y:S02]  /*c2e0*/  ISETP.LT.OR P2, PT, R2.reuse, R197, P2 ;  /* 0x000000c50200720c */ /* 0x040fe40001741670 */
[C---:B------:R-:W-:Y:S01]  /*c2f0*/  ISETP.LT.OR P0, PT, R2.reuse, R199, P0 ;  /* 0x000000c70200720c */ /* 0x040fe20000701670 */
[----:B------:R-:W5:Y:S01]  /*c300*/  MUFU.TANH R3, R3 ;  /* 0x0000000300037308 */ /* 0x000f620000002400 */
[----:B------:R-:W-:Y:S01]  /*c310*/  ISETP.LT.OR P3, PT, R2, R196, P3 ;  /* 0x000000c40200720c */ /* 0x000fe20001f61670 */
[----:B------:R-:W-:Y:S01]  /*c320*/  FMUL.FTZ R2, R7, UR16 ;  /* 0x0000001007027c20 */ /* 0x000fe20008410000 */
[----:B------:R-:W-:Y:S02]  /*c330*/  FSEL R94, R4, -INF , !P0 ;  /* 0xff800000045e7808 */ /* 0x000fe40004000000 */
[----:B------:R-:W-:Y:S02]  /*c340*/  PLOP3.LUT P0, PT, PT, PT, UP0, 0x80, 0x0 ;  /* 0x000000000000781c */ /* 0x000fe40003f0f008 */
[----:B------:R-:W-:Y:S01]  /*c350*/  FSEL R101, R101, -INF , !P6 ;  /* 0xff80000065657808 */ /* 0x000fe20007000000 */
[----:B------:R-:W5:Y:S01]  /*c360*/  MUFU.TANH R2, R2 ;  /* 0x0000000200027308 */ /* 0x000f620000002400 */
[----:B-1----:R-:W-:-:S02]  /*c370*/  FSEL R109, R51, -INF , !P5 ;  /* 0xff800000336d7808 */ /* 0x002fc40006800000 */
[----:B----4-:R-:W-:Y:S02]  /*c380*/  FSEL R16, R8, -INF , !P4 ;  /* 0xff80000008107808 */ /* 0x010fe40006000000 */
[----:B------:R-:W-:Y:S02]  /*c390*/  FSEL R103, R10, -INF , !P2 ;  /* 0xff8000000a677808 */ /* 0x000fe40005000000 */
[C---:B------:R-:W-:Y:S02]  /*c3a0*/  ISETP.GE.AND P6, PT, R0.reuse, R203, PT ;  /* 0x000000cb0000720c */ /* 0x040fe40003fc6270 */
[C---:B------:R-:W-:Y:S02]  /*c3b0*/  ISETP.GE.AND P5, PT, R0.reuse, R202, PT ;  /* 0x000000ca0000720c */ /* 0x040fe40003fa6270 */
[C---:B------:R-:W-:Y:S02]  /*c3c0*/  ISETP.GE.AND P4, PT, R0.reuse, R201, PT ;  /* 0x000000c90000720c */ /* 0x040fe40003f86270 */
[----:B------:R-:W-:-:S02]  /*c3d0*/  ISETP.GE.AND P2, PT, R0, R200, PT ;  /* 0x000000c80000720c */ /* 0x000fc40003f46270 */
[C---:B------:R-:W-:Y:S02]  /*c3e0*/  ISETP.LT.OR P6, PT, R0.reuse, R198, P6 ;  /* 0x000000c60000720c */ /* 0x040fe400037c1670 */
[C---:B------:R-:W-:Y:S02]  /*c3f0*/  ISETP.LT.OR P5, PT, R0.reuse, R197, P5 ;  /* 0x000000c50000720c */ /* 0x040fe40002fa1670 */
[C---:B------:R-:W-:Y:S02]  /*c400*/  ISETP.LT.OR P4, PT, R0.reuse, R199, P4 ;  /* 0x000000c70000720c */ /* 0x040fe40002781670 */
[----:B------:R-:W-:Y:S02]  /*c410*/  ISETP.LT.OR P2, PT, R0, R196, P2 ;  /* 0x000000c40000720c */ /* 0x000fe40001741670 */
[----:B--2---:R-:W-:Y:S02]  /*c420*/  FSEL R110, R6, -INF , !P3 ;  /* 0xff800000066e7808 */ /* 0x004fe40005800000 */
[----:B---3--:R-:W-:-:S02]  /*c430*/  FSEL R11, R9, -INF , !P6 ;  /* 0xff800000090b7808 */ /* 0x008fc40007000000 */
[----:B-----5:R-:W-:Y:S02]  /*c440*/  FSEL R102, R3, -INF , !P5 ;  /* 0xff80000003667808 */ /* 0x020fe40006800000 */
        /* <DEDUP_REMOVED lines=63> */
.L_x_1133:
[----:B------:R-:W-:Y:S05]  /*c840*/  BSYNC B0 ;  /* 0x0000000000007941 */ /* 0x000fea0003800000 */
.L_x_1132:
[----:B------:R-:W0:Y:S02]  /*c850*/  LDGDEPBAR ;  /* 0x00000000000079af */ /* 0x000e240000000000 */
.L_x_1131:
[----:B------:R-:W-:Y:S02]  /*c860*/  FMNMX.FTZ R0, R41, R77, !PT ;  /* 0x0000004d29007209 */ /* 0x000fe40007810000 */
[----:B------:R-:W-:Y:S02]  /*c870*/  MOV R115, R214 ;  /* 0x000000d600737202 */ /* 0x000fe40000000f00 */
        /* <DEDUP_REMOVED lines=41> */
[----:B-12---:R1:W-:Y:S01]  /*cb10*/  MUFU.EX2 R5, R3 ;  /* 0x0000000300057308 */ /* 0x0063e20000000800 */
[----:B---3--:R-:W-:-:S07]  /*cb20*/  FFMA.FTZ R2, R80, UR19, -R0 ;  /* 0x0000001350027c23 */ /* 0x008fce0008010800 */
[----:B------:R2:W-:Y:S01]  /*cb30*/  MUFU.EX2 R47, R2 ;  /* 0x00000002002f7308 */ /* 0x0005e20000000800 */
        /* <DEDUP_REMOVED lines=58> */
[----:B--2---:R-:W-:Y:S01]  /*cee0*/  FFMA.FTZ R3, R43, UR19, -R0 ;  /* 0x000000132b037c23 */ /* 0x004fe20008010800 */
[----:B------:R-:W-:-:S05]  /*cef0*/  MOV R43, R216 ;  /* 0x000000d8002b7202 */ /* 0x000fca0000000f00 */
[----:B------:R2:W3:Y:S01]  /*cf00*/  MUFU.EX2 R34, R3 ;  /* 0x0000000300227308 */ /* 0x0004e20000000800 */
        /* <DEDUP_REMOVED lines=8> */
[----:B---3--:R-:W-:Y:S02]  /*cf90*/  MOV R37, R34 ;  /* 0x0000002200257202 */ /* 0x008fe40000000f00 */
[----:B------:R-:W-:-:S03]  /*cfa0*/  MOV R34, R215 ;  /* 0x000000d700227202 */ /* 0x000fc60000000f00 */
        /* <DEDUP_REMOVED lines=28> */
[----:B-1----:R-:W-:-:S06]  /*d170*/  FFMA.FTZ R3, R18, UR19, -R0 ;  /* 0x0000001312037c23 */ /* 0x002fcc0008010800 */
[----:B------:R1:W-:Y:S02]  /*d180*/  MUFU.EX2 R60, R3 ;  /* 0x00000003003c7308 */ /* 0x0003e40000000800 */
[--C-:B-1----:R-:W-:Y:S01]  /*d190*/  FFMA.FTZ R3, R17, UR19, -R0.reuse ;  /* 0x0000001311037c23 */ /* 0x102fe20008010800 */
[----:B------:R-:W-:-:S05]  /*d1a0*/  FFMA.FTZ R0, R11, UR19, -R0 ;  /* 0x000000130b007c23 */ /* 0x000fca0008010800 */
[----:B------:R1:W-:Y:S08]  /*d1b0*/  MUFU.EX2 R57, R3 ;  /* 0x0000000300397308 */ /* 0x0003f00000000800 */
[----:B------:R2:W-:Y:S01]  /*d1c0*/  MUFU.EX2 R56, R0 ;  /* 0x0000000000387308 */ /* 0x0005e20000000800 */
[----:B-1----:R-:W-:-:S05]  /*d1d0*/  FMUL.FTZ R3, R74, UR19 ;  /* 0x000000134a037c20 */ /* 0x002fca0008410000 */
[----:B------:R-:W-:-:S05]  /*d1e0*/  FSEL R3, R3, RZ, P2 ;  /* 0x000000ff03037208 */ /* 0x000fca0001000000 */
[--C-:B--2---:R-:W-:Y:S01]  /*d1f0*/  FFMA.FTZ R0, R104, UR19, -R3.reuse ;  /* 0x0000001368007c23 */ /* 0x104fe20008010803 */
[--C-:B------:R-:W-:Y:S01]  /*d200*/  FFMA.FTZ R4, R68, UR19, -R3.reuse ;  /* 0x0000001344047c23 */ /* 0x100fe20008010803 */
[----:B------:R-:W-:Y:S02]  /*d210*/  MOV R104, R8 ;  /* 0x0000000800687202 */ /* 0x000fe40000000f00 */
        /* <DEDUP_REMOVED lines=18> */
[----:B------:R-:W-:Y:S02]  /*d340*/  MOV R86, R47 ;  /* 0x0000002f00567202 */ /* 0x000fe40000000f00 */
[----:B------:R-:W-:Y:S02]  /*d350*/  FMNMX.FTZ R0, R168, R0, !PT ;  /* 0x00000000a8007209 */ /* 0x000fe40007810000 */
[----:B------:R1:W3:Y:S01]  /*d360*/  MUFU.EX2 R93, R2 ;  /* 0x00000002005d7308 */ /* 0x0002e20000000800 */
[----:B------:R-:W-:Y:S02]  /*d370*/  MOV R47, R217 ;  /* 0x000000d9002f7202 */ /* 0x000fe40000000f00 */
[----:B------:R-:W-:-:S02]  /*d380*/  FMNMX.FTZ R0, R131, R0, !PT ;  /* 0x0000000083007209 */ /* 0x000fc40007810000 */
[----:B--2---:R-:W-:Y:S02]  /*d390*/  MOV R61, R106 ;  /* 0x0000006a003d7202 */ /* 0x004fe40000000f00 */
[----:B------:R-:W-:Y:S02]  /*d3a0*/  FMNMX.FTZ R0, R127, R0, !PT ;  /* 0x000000007f007209 */ /* 0x000fe40007810000 */
[----:B------:R-:W-:Y:S02]  /*d3b0*/  MOV R106, R42 ;  /* 0x0000002a006a7202 */ /* 0x000fe40000000f00 */
[----:B------:R-:W-:-:S04]  /*d3c0*/  FMNMX.FTZ R0, R128, R0, !PT ;  /* 0x0000000080007209 */ /* 0x000fc80007810000 */
[----:B------:R-:W-:Y:S01]  /*d3d0*/  FMNMX.FTZ R0, R123, R0, !PT ;  /* 0x000000007b007209 */ /* 0x000fe20007810000 */
[----:B-1----:R-:W-:Y:S01]  /*d3e0*/  FFMA.FTZ R2, R90, UR19, -R3 ;  /* 0x000000135a027c23 */ /* 0x002fe20008010803 */
[----:B------:R-:W-:Y:S02]  /*d3f0*/  IMAD.MOV.U32 R90, RZ, RZ, R7 ;  /* 0x000000ffff5a7224 */ /* 0x000fe400078e0007 */
[----:B------:R-:W-:Y:S01]  /*d400*/  FMNMX.FTZ R0, R121, R0, !PT ;  /* 0x0000000079007209 */ /* 0x000fe20007810000 */
[----:B------:R1:W-:Y:S01]  /*d410*/  MUFU.EX2 R24, R2 ;  /* 0x0000000200187308 */ /* 0x0003e20000000800 */
[----:B------:R-:W-:Y:S02]  /*d420*/  IMAD.MOV.U32 R64, RZ, RZ, R90 ;  /* 0x000000ffff407224 */ /* 0x000fe400078e005a */
[----:B------:R-:W-:Y:S01]  /*d430*/  FMNMX.FTZ R0, R119, R0, !PT ;  /* 0x0000000077007209 */ /* 0x000fe20007810000 */
[----:B------:R-:W-:-:S03]  /*d440*/  IMAD.MOV.U32 R90, RZ, RZ, R47 ;  /* 0x000000ffff5a7224 */ /* 0x000fc600078e002f */
[----:B------:R-:W-:-:S04]  /*d450*/  FMNMX.FTZ R0, R120, R0, !PT ;  /* 0x0000000078007209 */ /* 0x000fc80007810000 */
[----:B------:R-:W-:-:S04]  /*d460*/  FMNMX.FTZ R0, R118, R0, !PT ;  /* 0x0000000076007209 */ /* 0x000fc80007810000 */
[----:B------:R-:W-:Y:S01]  /*d470*/  FMNMX.FTZ R0, R113, R0, !PT ;  /* 0x0000000071007209 */ /* 0x000fe20007810000 */
[----:B-1----:R-:W-:-:S03]  /*d480*/  FFMA.FTZ R2, R81, UR19, -R3 ;  /* 0x0000001351027c23 */ /* 0x002fc60008010803 */
[----:B------:R-:W-:Y:S02]  /*d490*/  FMNMX.FTZ R0, R107, R0, !PT ;  /* 0x000000006b007209 */ /* 0x000fe40007810000 */
[----:B------:R-:W-:Y:S01]  /*d4a0*/  MOV R81, R6 ;  /* 0x0000000600517202 */ /* 0x000fe20000000f00 */
[----:B------:R1:W-:Y:S01]  /*d4b0*/  MUFU.EX2 R98, R2 ;  /* 0x0000000200627308 */ /* 0x0003e20000000800 */
        /* <DEDUP_REMOVED lines=15> */
[----:B-1----:R-:W-:Y:S01]  /*d5b0*/  FFMA.FTZ R2, R78, UR19, -R3 ;  /* 0x000000134e027c23 */ /* 0x002fe20008010803 */
[----:B------:R-:W-:Y:S02]  /*d5c0*/  MOV R78, R28 ;  /* 0x0000001c004e7202 */ /* 0x000fe40000000f00 */
[----:B------:R-:W-:-:S03]  /*d5d0*/  MOV R28, R45 ;  /* 0x0000002d001c7202 */ /* 0x000fc60000000f00 */
[----:B------:R1:W-:Y:S02]  /*d5e0*/  MUFU.EX2 R11, R2 ;  /* 0x00000002000b7308 */ /* 0x0003e40000000800 */
[----:B-1----:R-:W-:Y:S01]  /*d5f0*/  FFMA.FTZ R2, R75, UR19, -R3 ;  /* 0x000000134b027c23 */ /* 0x002fe20008010803 */
[----:B------:R-:W-:Y:S02]  /*d600*/  MOV R75, R33 ;  /* 0x00000021004b7202 */ /* 0x000fe40000000f00 */
[----:B------:R-:W-:-:S03]  /*d610*/  MOV R33, R25 ;  /* 0x0000001900217202 */ /* 0x000fc60000000f00 */
[----:B------:R1:W-:Y:S01]  /*d620*/  MUFU.EX2 R92, R2 ;  /* 0x00000002005c7308 */ /* 0x0003e20000000800 */
[----:B------:R-:W-:Y:S01]  /*d630*/  MOV R25, R44 ;  /* 0x0000002c00197202 */ /* 0x000fe20000000f00 */
[----:B-1----:R-:W-:Y:S01]  /*d640*/  FFMA.FTZ R2, R76, UR19, -R3 ;  /* 0x000000134c027c23 */ /* 0x002fe20008010803 */
[----:B------:R-:W-:Y:S02]  /*d650*/  MOV R76, R104 ;  /* 0x00000068004c7202 */ /* 0x000fe40000000f00 */
[----:B------:R-:W-:-:S03]  /*d660*/  MOV R104, R36 ;  /* 0x0000002400687202 */ /* 0x000fc60000000f00 */
[----:B------:R1:W-:Y:S02]  /*d670*/  MUFU.EX2 R252, R2 ;  /* 0x0000000200fc7308 */ /* 0x0003e40000000800 */
[----:B-1----:R-:W-:-:S06]  /*d680*/  FFMA.FTZ R2, R69, UR19, -R3 ;  /* 0x0000001345027c23 */ /* 0x002fcc0008010803 */
[----:B------:R1:W-:Y:S02]  /*d690*/  MUFU.EX2 R251, R2 ;  /* 0x0000000200fb7308 */ /* 0x0003e40000000800 */
[----:B-1----:R-:W-:-:S06]  /*d6a0*/  FFMA.FTZ R2, R70, UR19, -R3 ;  /* 0x0000001346027c23 */ /* 0x002fcc0008010803 */
[----:B------:R1:W-:Y:S02]  /*d6b0*/  MUFU.EX2 R250, R2 ;  /* 0x0000000200fa7308 */ /* 0x0003e40000000800 */
[----:B-1----:R-:W-:Y:S01]  /*d6c0*/  FFMA.FTZ R2, R66, UR19, -R3 ;  /* 0x0000001342027c23 */ /* 0x002fe20008010803 */
[----:B---3--:R-:W-:Y:S02]  /*d6d0*/  MOV R66, R93 ;  /* 0x0000005d00427202 */ /* 0x008fe40000000f00 */
[----:B------:R-:W-:-:S03]  /*d6e0*/  MOV R93, R43 ;  /* 0x0000002b005d7202 */ /* 0x000fc60000000f00 */
        /* <DEDUP_REMOVED lines=19> */
[----:B------:R-:W-:Y:S01]  /*d820*/  FFMA.FTZ R2, R53, UR19, -R3 ;  /* 0x0000001335027c23 */ /* 0x000fe20008010803 */
[----:B------:R-:W-:-:S02]  /*d830*/  MOV R52, R81 ;  /* 0x0000005100347202 */ /* 0x000fc40000000f00 */
[----:B------:R-:W-:-:S04]  /*d840*/  MOV R81, R37 ;  /* 0x0000002500517202 */ /* 0x000fc80000000f00 */
        /* <DEDUP_REMOVED lines=14> */
[----:B------:R-:W-:-:S03]  /*d930*/  FMNMX.FTZ R2, R183, R2, !PT ;  /* 0x00000002b7027209 */ /* 0x000fc60007810000 */
        /* <DEDUP_REMOVED lines=36> */
[----:B--2---:R-:W-:Y:S01]  /*db80*/  FMNMX.FTZ R0, R0, R6, !PT ;  /* 0x0000000600007209 */ /* 0x004fe20007810000 */
[----:B------:R-:W-:Y:S04]  /*db90*/  LDSM.16.MT88.4 R16, [R185+0x4000] ;  /* 0x00400000b910783b */ /* 0x000fe80000004200 */
        /* <DEDUP_REMOVED lines=11> */
[----:B-1----:R-:W-:-:S03]  /*dc50*/  FFMA.FTZ R4, R170, UR19, -R2 ;  /* 0x00000013aa047c23 */ /* 0x002fc60008010802 */
[----:B------:R1:W3:Y:S01]  /*dc60*/  MUFU.EX2 R72, R5 ;  /* 0x0000000500487308 */ /* 0x0002e20000000800 */
[----:B--2---:R-:W-:-:S07]  /*dc70*/  FMUL.FTZ R0, R69, UR19 ;  /* 0x0000001345007c20 */ /* 0x004fce0008410000 */
[----:B------:R2:W-:Y:S01]  /*dc80*/  MUFU.EX2 R170, R4 ;  /* 0x0000000400aa7308 */ /* 0x0005e20000000800 */
[----:B------:R-:W-:-:S05]  /*dc90*/  FSEL R0, R0, RZ, P0 ;  /* 0x000000ff00007208 */ /* 0x000fca0000000000 */
[----:B------:R-:W-:Y:S01]  /*dca0*/  FFMA.FTZ R6, R132, UR19, -R0 ;  /* 0x0000001384067c23 */ /* 0x000fe20008010800 */
[----:B-1----:R-:W-:Y:S01]  /*dcb0*/  FSEL R5, R83, RZ, P3 ;  /* 0x000000ff53057208 */ /* 0x002fe20001800000 */
[-C--:B---3--:R-:W-:Y:S01]  /*dcc0*/  FMUL.FTZ R136, R136, R72.reuse ;  /* 0x0000004888887220 */ /* 0x088fe20000410000 */
[-C--:B------:R-:W-:Y:S01]  /*dcd0*/  FMUL.FTZ R137, R137, R72.reuse ;  /* 0x0000004889897220 */ /* 0x080fe20000410000 */
[-C--:B------:R-:W-:Y:S01]  /*dce0*/  FMUL.FTZ R156, R156, R72.reuse ;  /* 0x000000489c9c7220 */ /* 0x080fe20000410000 */
[-C--:B------:R-:W-:Y:S01]  /*dcf0*/  FMUL.FTZ R157, R157, R72.reuse ;  /* 0x000000489d9d7220 */ /* 0x080fe20000410000 */
[----:B------:R-:W-:Y:S01]  /*dd00*/  FADD.FTZ R5, R41, -R5 ;  /* 0x8000000529057221 */ /* 0x000fe20000010000 */
[-C--:B------:R-:W-:Y:S01]  /*dd10*/  FMUL.FTZ R164, R164, R72.reuse ;  /* 0x00000048a4a47220 */ /* 0x080fe20000410000 */
[----:B--2---:R-:W-:Y:S01]  /*dd20*/  FFMA.FTZ R4, R168, UR19, -R2 ;  /* 0x00000013a8047c23 */ /* 0x004fe20008010802 */
[-C--:B------:R-:W-:Y:S01]  /*dd30*/  FMUL.FTZ R165, R165, R72.reuse ;  /* 0x00000048a5a57220 */ /* 0x080fe20000410000 */
[----:B------:R-:W-:Y:S01]  /*dd40*/  FMUL.FTZ R5, R5, UR19 ;  /* 0x0000001305057c20 */ /* 0x000fe20008410000 */
[----:B------:R-:W-:Y:S01]  /*dd50*/  FFMA.FTZ R8, R171, UR19, -R0 ;  /* 0x00000013ab087c23 */ /* 0x000fe20008010800 */
[----:B------:R1:W-:Y:S01]  /*dd60*/  MUFU.EX2 R168, R4 ;  /* 0x0000000400a87308 */ /* 0x0003e20000000800 */
[-C--:B------:R-:W-:Y:S01]  /*dd70*/  FMUL.FTZ R148, R148, R72.reuse ;  /* 0x0000004894947220 */ /* 0x080fe20000410000 */
[----:B------:R-:W-:Y:S01]  /*dd80*/  FMUL.FTZ R149, R149, R72 ;  /* 0x0000004895957220 */ /* 0x000fe20000410000 */
[----:B------:R-:W-:-:S05]  /*dd90*/  MOV R171, R80 ;  /* 0x0000005000ab7202 */ /* 0x000fca0000000f00 */
[----:B------:R-:W2:Y:S01]  /*dda0*/  MUFU.EX2 R68, R5 ;  /* 0x0000000500447308 */ /* 0x000ea20000000800 */
[----:B-1----:R-:W-:-:S07]  /*ddb0*/  FFMA.FTZ R4, R131, UR19, -R2 ;  /* 0x0000001383047c23 */ /* 0x002fce0008010802 */
[----:B------:R1:W-:Y:S01]  /*ddc0*/  MUFU.EX2 R131, R6 ;  /* 0x0000000600837308 */ /* 0x0003e20000000800 */
[-C--:B--2---:R-:W-:Y:S01]  /*ddd0*/  FMUL.FTZ R140, R140, R68.reuse ;  /* 0x000000448c8c7220 */ /* 0x084fe20000410000 */
[----:B------:R-:W-:-:S06]  /*dde0*/  FMUL.FTZ R141, R141, R68 ;  /* 0x000000448d8d7220 */ /* 0x000fcc0000410000 */
[----:B------:R2:W-:Y:S01]  /*ddf0*/  MUFU.EX2 R214, R4 ;  /* 0x0000000400d67308 */ /* 0x0005e20000000800 */
[-C--:B------:R-:W-:Y:S01]  /*de00*/  FMUL.FTZ R144, R144, R68.reuse ;  /* 0x0000004490907220 */ /* 0x080fe20000410000 */
[-C--:B------:R-:W-:Y:S01]  /*de10*/  FMUL.FTZ R145, R145, R68.reuse ;  /* 0x0000004491917220 */ /* 0x080fe20000410000 */
[-C--:B------:R-:W-:Y:S01]  /*de20*/  FMUL.FTZ R152, R152, R68.reuse ;  /* 0x0000004498987220 */ /* 0x080fe20000410000 */
[-C--:B------:R-:W-:Y:S01]  /*de30*/  FMUL.FTZ R153, R153, R68.reuse ;  /* 0x0000004499997220 */ /* 0x080fe20000410000 */
[-C--:B------:R-:W-:Y:S01]  /*de40*/  FMUL.FTZ R160, R160, R68.reuse ;  /* 0x00000044a0a07220 */ /* 0x080fe20000410000 */
[----:B------:R-:W-:Y:S01]  /*de50*/  FMUL.FTZ R161, R161, R68 ;  /* 0x00000044a1a17220 */ /* 0x000fe20000410000 */
[----:B-1----:R-:W-:Y:S01]  /*de60*/  FSEL R6, R74, RZ, P2 ;  /* 0x000000ff4a067208 */ /* 0x002fe20001000000 */
        /* <DEDUP_REMOVED lines=11> */
[----:B-1----:R-:W-:Y:S01]  /*df20*/  FFMA.FTZ R8, R174, UR19, -R0 ;  /* 0x00000013ae087c23 */ /* 0x002fe20008010800 */
[----:B------:R-:W-:Y:S01]  /*df30*/  MOV R174, R63 ;  /* 0x0000003f00ae7202 */ /* 0x000fe20000000f00 */
[----:B--2---:R-:W-:-:S05]  /*df40*/  FFMA.FTZ R4, R118, UR19, -R2 ;  /* 0x0000001376047c23 */ /* 0x004fca0008010802 */
[----:B------:R1:W-:Y:S08]  /*df50*/  MUFU.EX2 R118, R8 ;  /* 0x0000000800767308 */ /* 0x0003f00000000800 */
[----:B------:R2:W-:Y:S01]  /*df60*/  MUFU.EX2 R221, R4 ;  /* 0x0000000400dd7308 */ /* 0x0005e20000000800 */
[----:B-1----:R-:W-:Y:S01]  /*df70*/  F2FP.F16.F32.PACK_AB R8, R86, R233 ;  /* 0x000000e95608723e */ /* 0x002fe200000000ff */
[----:B--2---:R-:W-:-:S06]  /*df80*/  FFMA.FTZ R4, R113, UR19, -R2 ;  /* 0x0000001371047c23 */ /* 0x004fcc0008010802 */
        /* <DEDUP_REMOVED lines=42> */
[----:B------:R-:W1:Y:S04]  /*e230*/  MUFU.EX2 R70, R9 ;  /* 0x0000000900467308 */ /* 0x000e680000000800 */
[C---:B------:R-:W-:Y:S06]  /*e240*/  HMMA.16816.F32 R20, R4.reuse, R12, R136 ;  /* 0x0000000c0414723c */ /* 0x040fec0000001888 */
[----:B------:R-:W-:Y:S01]  /*e250*/  HMMA.16816.F32 R40, R4, R16, R156 ;  /* 0x000000100428723c */ /* 0x000fe2000000189c */
[----:B------:R-:W-:Y:S01]  /*e260*/  MOV R138, R79 ;  /* 0x0000004f008a7202 */ /* 0x000fe20000000f00 */
[----:B------:R-:W-:Y:S01]  /*e270*/  IMAD.MOV.U32 R79, RZ, RZ, R24 ;  /* 0x000000ffff4f7224 */ /* 0x000fe200078e0018 */
[----:B------:R-:W-:-:S02]  /*e280*/  MOV R24, R46 ;  /* 0x0000002e00187202 */ /* 0x000fc40000000f00 */
[----:B------:R-:W-:Y:S01]  /*e290*/  MOV R139, R66 ;  /* 0x00000042008b7202 */ /* 0x000fe20000000f00 */
[C---:B------:R-:W-:Y:S01]  /*e2a0*/  HMMA.16816.F32 R44, R4.reuse, R18, R164 ;  /* 0x00000012042c723c */ /* 0x040fe200000018a4 */
[----:B------:R-:W-:Y:S01]  /*e2b0*/  MOV R137, R76 ;  /* 0x0000004c00897202 */ /* 0x000fe20000000f00 */
[----:B-1----:R-:W-:Y:S01]  /*e2c0*/  FMUL.FTZ R142, R142, R70 ;  /* 0x000000468e8e7220 */ /* 0x002fe20000410000 */
[----:B------:R-:W-:Y:S01]  /*e2d0*/  MOV R159, R78 ;  /* 0x0000004e009f7202 */ /* 0x000fe20000000f00 */
[----:B------:R-:W-:Y:S01]  /*e2e0*/  FMUL.FTZ R143, R143, R70 ;  /* 0x000000468f8f7220 */ /* 0x000fe20000410000 */
[----:B------:R-:W-:Y:S01]  /*e2f0*/  MOV R158, R79 ;  /* 0x0000004f009e7202 */ /* 0x000fe20000000f00 */
[----:B------:R-:W-:Y:S01]  /*e300*/  IMAD.MOV.U32 R79, RZ, RZ, R24 ;  /* 0x000000ffff4f7224 */ /* 0x000fe200078e0018 */
[----:B------:R-:W-:Y:S01]  /*e310*/  MOV R78, R28 ;  /* 0x0000001c004e7202 */ /* 0x000fe20000000f00 */
[----:B------:R-:W-:Y:S01]  /*e320*/  IMAD.MOV.U32 R166, RZ, RZ, R61 ;  /* 0x000000ffffa67224 */ /* 0x000fe200078e003d */
[----:B------:R-:W-:Y:S01]  /*e330*/  MOV R76, R25 ;  /* 0x00000019004c7202 */ /* 0x000fe20000000f00 */
[----:B------:R-:W-:Y:S01]  /*e340*/  HMMA.16816.F32 R36, R4, R14, R148 ;  /* 0x0000000e0424723c */ /* 0x000fe20000001894 */
[----:B------:R-:W-:Y:S01]  /*e350*/  MOV R66, R29 ;  /* 0x0000001d00427202 */ /* 0x000fe20000000f00 */
[----:B------:R-:W-:Y:S01]  /*e360*/  FMUL.FTZ R146, R146, R70 ;  /* 0x0000004692927220 */ /* 0x000fe20000410000 */
[----:B------:R-:W-:Y:S01]  /*e370*/  MOV R61, R27 ;  /* 0x0000001b003d7202 */ /* 0x000fe20000000f00 */
[----:B------:R-:W1:Y:S01]  /*e380*/  LDSM.16.MT88.4 R28, [R184+0x4400] ;  /* 0x00440000b81c783b */ /* 0x000e620000004200 */
[----:B------:R-:W-:Y:S01]  /*e390*/  MOV R165, R52 ;  /* 0x0000003400a57202 */ /* 0x000fe20000000f00 */
[----:B------:R-:W-:Y:S01]  /*e3a0*/  FMUL.FTZ R147, R147, R70 ;  /* 0x0000004693937220 */ /* 0x000fe20000410000 */
[----:B------:R-:W-:Y:S01]  /*e3b0*/  MOV R167, R64 ;  /* 0x0000004000a77202 */ /* 0x000fe20000000f00 */
[----:B------:R-:W2:Y:S01]  /*e3c0*/  LDSM.16.MT88.4 R24, [R185+0x4400] ;  /* 0x00440000b918783b */ /* 0x000ea20000004200 */
[----:B------:R-:W-:Y:S01]  /*e3d0*/  MOV R136, R75 ;  /* 0x0000004b00887202 */ /* 0x000fe20000000f00 */
[----:B------:R-:W-:Y:S01]  /*e3e0*/  IMAD.MOV.U32 R64, RZ, RZ, R10 ;  /* 0x000000ffff407224 */ /* 0x000fe200078e000a */
[----:B------:R-:W-:Y:S01]  /*e3f0*/  MOV R75, R11 ;  /* 0x0000000b004b7202 */ /* 0x000fe20000000f00 */
[----:B------:R-:W-:Y:S01]  /*e400*/  FMUL.FTZ R154, R154, R70 ;  /* 0x000000469a9a7220 */ /* 0x000fe20000410000 */
[----:B------:R-:W-:Y:S01]  /*e410*/  F2FP.F16.F32.PACK_AB R9, R231, R230 ;  /* 0x000000e6e709723e */ /* 0x000fe200000000ff */
[-C--:B------:R-:W-:Y:S01]  /*e420*/  FMUL.FTZ R155, R155, R70.reuse ;  /* 0x000000469b9b7220 */ /* 0x080fe20000410000 */
[----:B------:R-:W-:Y:S01]  /*e430*/  F2FP.F16.F32.PACK_AB R10, R138, R165 ;  /* 0x000000a58a0a723e */ /* 0x000fe200000000ff */
[----:B------:R-:W-:Y:S01]  /*e440*/  FMUL.FTZ R162, R162, R70 ;  /* 0x00000046a2a27220 */ /* 0x000fe20000410000 */
[----:B------:R-:W-:Y:S01]  /*e450*/  F2FP.F16.F32.PACK_AB R11, R240, R232 ;  /* 0x000000e8f00b723e */ /* 0x000fe200000000ff */
[----:B------:R-:W-:Y:S01]  /*e460*/  FMUL.FTZ R163, R163, R70 ;  /* 0x00000046a3a37220 */ /* 0x000fe20000410000 */
[----:B------:R-:W-:Y:S01]  /*e470*/  FFMA.FTZ R4, R122, UR19, -R2 ;  /* 0x000000137a047c23 */ /* 0x000fe20008010802 */
[----:B------:R-:W-:-:S02]  /*e480*/  F2FP.F16.F32.PACK_AB R5, R123, R131 ;  /* 0x000000837b05723e */ /* 0x000fc400000000ff */
[----:B------:R-:W-:Y:S01]  /*e490*/  F2FP.F16.F32.PACK_AB R6, R219, R217 ;  /* 0x000000d9db06723e */ /* 0x000fe200000000ff */
[----:B------:R3:W-:Y:S01]  /*e4a0*/  MUFU.EX2 R132, R4 ;  /* 0x0000000400847308 */ /* 0x0007e20000000800 */
[C---:B------:R-:W-:Y:S01]  /*e4b0*/  HMMA.16816.F32 R140, R8.reuse, R12, R140 ;  /* 0x0000000c088c723c */ /* 0x040fe2000000188c */
[----:B------:R-:W-:Y:S02]  /*e4c0*/  F2FP.F16.F32.PACK_AB R7, R118, R120 ;  /* 0x000000787607723e */ /* 0x000fe400000000ff */
[----:B------:R-:W-:Y:S01]  /*e4d0*/  MOV R52, R76 ;  /* 0x0000004c00347202 */ /* 0x000fe20000000f00 */
[----:B------:R-:W-:Y:S01]  /*e4e0*/  IMAD.MOV.U32 R76, RZ, RZ, R99 ;  /* 0x000000ffff4c7224 */ /* 0x000fe200078e0063 */
[----:B------:R-:W-:Y:S01]  /*e4f0*/  MOV R164, R82 ;  /* 0x0000005200a47202 */ /* 0x000fe20000000f00 */
[----:B------:R-:W-:Y:S01]  /*e500*/  HMMA.16816.F32 R144, R8, R14, R144 ;  /* 0x0000000e0890723c */ /* 0x000fe20000001890 */
[----:B------:R-:W-:Y:S01]  /*e510*/  LDSM.16.MT88.4 R12, [R185+0x4800] ;  /* 0x00480000b90c783b */ /* 0x000fe20000004200 */
[----:B------:R-:W-:-:S02]  /*e520*/  MOV R82, R115 ;  /* 0x0000007300527202 */ /* 0x000fc40000000f00 */
[----:B------:R-:W-:Y:S02]  /*e530*/  MOV R156, R79 ;  /* 0x0000004f009c7202 */ /* 0x000fe40000000f00 */
[C---:B------:R-:W-:Y:S01]  /*e540*/  HMMA.16816.F32 R152, R8.reuse, R16, R152 ;  /* 0x000000100898723c */ /* 0x040fe20000001898 */
[----:B------:R-:W-:Y:S02]  /*e550*/  MOV R79, R81 ;  /* 0x00000051004f7202 */ /* 0x000fe40000000f00 */
[----:B------:R-:W-:Y:S01]  /*e560*/  MOV R81, R90 ;  /* 0x0000005a00517202 */ /* 0x000fe20000000f00 */
[----:B---3--:R-:W-:Y:S01]  /*e570*/  FFMA.FTZ R4, R125, UR19, -R2 ;  /* 0x000000137d047c23 */ /* 0x008fe20008010802 */
[----:B------:R-:W-:Y:S01]  /*e580*/  MOV R90, R51 ;  /* 0x00000033005a7202 */ /* 0x000fe20000000f00 */
[----:B------:R-:W-:Y:S01]  /*e590*/  HMMA.16816.F32 R160, R8, R18, R160 ;  /* 0x0000001208a0723c */ /* 0x000fe200000018a0 */
[----:B------:R-:W3:Y:S01]  /*e5a0*/  LDSM.16.MT88.4 R16, [R184+0x4800] ;  /* 0x00480000b810783b */ /* 0x000ee20000004200 */
[----:B------:R4:W-:Y:S01]  /*e5b0*/  MUFU.EX2 R122, R4 ;  /* 0x00000004007a7308 */ /* 0x0009e20000000800 */
[----:B------:R-:W-:-:S04]  /*e5c0*/  MOV R125, R62 ;  /* 0x0000003e007d7202 */ /* 0x000fc80000000f00 */
[----:B------:R-:W-:Y:S01]  /*e5d0*/  FFMA.FTZ R8, R124, UR19, -R2 ;  /* 0x000000137c087c23 */ /* 0x000fe20008010802 */
[----:B------:R-:W-:Y:S02]  /*e5e0*/  F2FP.F16.F32.PACK_AB R9, R166, R247 ;  /* 0x000000f7a609723e */ /* 0x000fe400000000ff */
[----:B------:R-:W-:Y:S01]  /*e5f0*/  F2FP.F16.F32.PACK_AB R10, R159, R137 ;  /* 0x000000899f0a723e */ /* 0x000fe200000000ff */
[----:B------:R5:W-:Y:S01]  /*e600*/  MUFU.EX2 R121, R8 ;  /* 0x0000000800797308 */ /* 0x000be20000000800 */
[----:B------:R-:W-:Y:S02]  /*e610*/  F2FP.F16.F32.PACK_AB R11, R158, R139 ;  /* 0x0000008b9e0b723e */ /* 0x000fe400000000ff */
[----:B------:R-:W-:Y:S02]  /*e620*/  MOV R124, R64 ;  /* 0x00000040007c7202 */ /* 0x000fe40000000f00 */
[----:B----4-:R-:W-:-:S07]  /*e630*/  F2FP.F16.F32.PACK_AB R4, R216, R215 ;  /* 0x000000d7d804723e */ /* 0x010fce00000000ff */
[C---:B-1----:R-:W-:Y:S01]  /*e640*/  HMMA.16816.F32 R20, R4.reuse, R28, R20 ;  /* 0x0000001c0414723c */ /* 0x042fe20000001814 */
[----:B-----5:R-:W-:Y:S01]  /*e650*/  FFMA.FTZ R8, R178, UR19, -R0 ;  /* 0x00000013b2087c23 */ /* 0x020fe20008010800 */
[----:B------:R-:W-:Y:S02]  /*e660*/  MOV R178, R61 ;  /* 0x0000003d00b27202 */ /* 0x000fe40000000f00 */
[----:B------:R-:W-:Y:S01]  /*e670*/  MOV R61, R75 ;  /* 0x0000004b003d7202 */ /* 0x000fe20000000f00 */
[----:B------:R1:W-:Y:S01]  /*e680*/  MUFU.EX2 R107, R8 ;  /* 0x00000008006b7308 */ /* 0x0003e20000000800 */
[----:B------:R-:W-:Y:S01]  /*e690*/  HMMA.16816.F32 R36, R4, R30, R36 ;  /* 0x0000001e0424723c */ /* 0x000fe20000001824 */
[----:B------:R-:W-:Y:S02]  /*e6a0*/  MOV R75, R98 ;  /* 0x00000062004b7202 */ /* 0x000fe40000000f00 */
[----:B------:R-:W-:Y:S01]  /*e6b0*/  MOV R98, R104 ;  /* 0x0000006800627202 */ /* 0x000fe20000000f00 */
[----:B------:R-:W-:-:S02]  /*e6c0*/  IMAD.MOV.U32 R157, RZ, RZ, R61 ;  /* 0x000000ffff9d7224 */ /* 0x000fc400078e003d */
[C---:B--2---:R-:W-:Y:S06]  /*e6d0*/  HMMA.16816.F32 R40, R4.reuse, R24, R40 ;  /* 0x000000180428723c */ /* 0x044fec0000001828 */
[----:B------:R-:W-:Y:S01]  /*e6e0*/  HMMA.16816.F32 R44, R4, R26, R44 ;  /* 0x0000001a042c723c */ /* 0x000fe2000000182c */
[----:B-1----:R-:W-:Y:S01]  /*e6f0*/  FFMA.FTZ R8, R180, UR19, -R0 ;  /* 0x00000013b4087c23 */ /* 0x002fe20008010800 */
[----:B------:R-:W-:-:S05]  /*e700*/  MOV R180, R66 ;  /* 0x0000004200b47202 */ /* 0x000fca0000000f00 */
[----:B------:R-:W-:Y:S01]  /*e710*/  FFMA.FTZ R4, R179, UR19, -R0 ;  /* 0x00000013b3047c23 */ /* 0x000fe20008010800 */
[----:B------:R1:W2:Y:S01]  /*e720*/  MUFU.EX2 R105, R8 ;  /* 0x0000000800697308 */ /* 0x0002a20000000800 */
[----:B------:R-:W-:Y:S02]  /*e730*/  MOV R179, R65 ;  /* 0x0000004100b37202 */ /* 0x000fe40000000f00 */
[----:B------:R-:W-:-:S05]  /*e740*/  F2FP.F16.F32.PACK_AB R6, R222, R221 ;  /* 0x000000ddde06723e */ /* 0x000fca00000000ff */
[----:B------:R4:W-:Y:S01]  /*e750*/  MUFU.EX2 R104, R4 ;  /* 0x0000000400687308 */ /* 0x0009e20000000800 */
[----:B-1----:R-:W-:Y:S01]  /*e760*/  FFMA.FTZ R8, R181, UR19, -R0 ;  /* 0x00000013b5087c23 */ /* 0x002fe20008010800 */
[----:B------:R-:W-:Y:S02]  /*e770*/  MOV R181, R106 ;  /* 0x0000006a00b57202 */ /* 0x000fe40000000f00 */
[----:B------:R-:W-:-:S04]  /*e780*/  MOV R106, R33 ;  /* 0x00000021006a7202 */ /* 0x000fc80000000f00 */
[----:B------:R1:W5:Y:S01]  /*e790*/  MUFU.EX2 R99, R8 ;  /* 0x0000000800637308 */ /* 0x0003620000000800 */
[----:B------:R-:W-:Y:S02]  /*e7a0*/  MOV R33, R67 ;  /* 0x0000004300217202 */ /* 0x000fe40000000f00 */
[----:B--2---:R-:W-:Y:S01]  /*e7b0*/  F2FP.F16.F32.PACK_AB R5, R105, R107 ;  /* 0x0000006b6905723e */ /* 0x004fe200000000ff */
[----:B----4-:R-:W-:Y:S01]  /*e7c0*/  FFMA.FTZ R4, R126, UR19, -R2 ;  /* 0x000000137e047c23 */ /* 0x010fe20008010802 */
[----:B------:R-:W-:-:S03]  /*e7d0*/  MOV R126, R52 ;  /* 0x00000034007e7202 */ /* 0x000fc60000000f00 */
[----:B------:R2:W-:Y:S01]  /*e7e0*/  MUFU.EX2 R115, R4 ;  /* 0x0000000400737308 */ /* 0x0005e20000000800 */
[----:B-1----:R-:W-:Y:S02]  /*e7f0*/  F2FP.F16.F32.PACK_AB R8, R167, R136 ;  /* 0x00000088a708723e */ /* 0x002fe400000000ff */
[----:B-----5:R-:W-:-:S05]  /*e800*/  F2FP.F16.F32.PACK_AB R7, R104, R99 ;  /* 0x000000636807723e */ /* 0x020fca00000000ff */
[C---:B------:R-:W-:Y:S01]  /*e810*/  HMMA.16816.F32 R64, R8.reuse, R28, R140 ;  /* 0x0000001c0840723c */ /* 0x040fe2000000188c */
[----:B--2---:R-:W-:Y:S01]  /*e820*/  FFMA.FTZ R4, R129, UR19, -R2 ;  /* 0x0000001381047c23 */ /* 0x004fe20008010802 */
[----:B------:R-:W-:Y:S02]  /*e830*/  MOV R129, R54 ;  /* 0x0000003600817202 */ /* 0x000fe40000000f00 */
[----:B------:R-:W-:Y:S01]  /*e840*/  MOV R54, R34 ;  /* 0x0000002200367202 */ /* 0x000fe20000000f00 */
[----:B------:R1:W-:Y:S01]  /*e850*/  MUFU.EX2 R113, R4 ;  /* 0x0000000400717308 */ /* 0x0003e20000000800 */
[C---:B------:R-:W-:Y:S01]  /*e860*/  HMMA.16816.F32 R48, R8.reuse, R30, R144 ;  /* 0x0000001e0830723c */ /* 0x040fe20000001890 */
[----:B------:R-:W-:Y:S02]  /*e870*/  MOV R140, R86 ;  /* 0x00000056008c7202 */ /* 0x000fe40000000f00 */
[----:B------:R-:W-:Y:S02]  /*e880*/  MOV R142, R82 ;  /* 0x00000052008e7202 */ /* 0x000fe40000000f00 */
[----:B------:R-:W-:Y:S01]  /*e890*/  MOV R141, R81 ;  /* 0x00000051008d7202 */ /* 0x000fe20000000f00 */
[----:B------:R-:W-:Y:S01]  /*e8a0*/  HMMA.16816.F32 R152, R8, R24, R152 ;  /* 0x000000180898723c */ /* 0x000fe20000001898 */
[----:B------:R-:W-:Y:S01]  /*e8b0*/  MOV R145, R106 ;  /* 0x0000006a00917202 */ /* 0x000fe20000000f00 */
[----:B------:R-:W-:Y:S01]  /*e8c0*/  IMAD.MOV.U32 R146, RZ, RZ, R76 ;  /* 0x000000ffff927224 */ /* 0x000fe200078e004c */
[----:B------:R-:W-:-:S02]  /*e8d0*/  MOV R147, R33 ;  /* 0x0000002100937202 */ /* 0x000fc40000000f00 */
[----:B------:R-:W-:Y:S01]  /*e8e0*/  MOV R144, R75 ;  /* 0x0000004b00907202 */ /* 0x000fe20000000f00 */
[----:B------:R-:W-:Y:S01]  /*e8f0*/  HMMA.16816.F32 R160, R8, R26, R160 ;  /* 0x0000001a08a0723c */ /* 0x000fe200000018a0 */
[----:B------:R-:W2:Y:S01]  /*e900*/  LDSM.16.MT88.4 R24, [R184+0x4c00] ;  /* 0x004c0000b818783b */ /* 0x000ea20000004200 */
[----:B-1----:R-:W-:-:S05]  /*e910*/  F2FP.F16.F32.PACK_AB R4, R220, R218 ;  /* 0x000000dadc04723e */ /* 0x002fca00000000ff */
[----:B------:R-:W-:Y:S01]  /*e920*/  FFMA.FTZ R8, R111, UR19, -R2 ;  /* 0x000000136f087c23 */ /* 0x000fe20008010802 */
[----:B------:R-:W-:Y:S02]  /*e930*/  MOV R111, R32 ;  /* 0x00000020006f7202 */ /* 0x000fe40000000f00 */
[----:B------:R-:W-:Y:S01]  /*e940*/  F2FP.F16.F32.PACK_AB R9, R146, R144 ;  /* 0x000000909209723e */ /* 0x000fe200000000ff */
[----:B------:R1:W-:Y:S01]  /*e950*/  MUFU.EX2 R106, R8 ;  /* 0x00000008006a7308 */ /* 0x0003e20000000800 */
[C---:B---3--:R-:W-:Y:S01]  /*e960*/  HMMA.16816.F32 R32, R4.reuse, R16, R20 ;  /* 0x000000100420723c */ /* 0x048fe20000001814 */
[----:B------:R-:W3:Y:S01]  /*e970*/  LDSM.16.MT88.4 R20, [R185+0x4c00] ;  /* 0x004c0000b914783b */ /* 0x000ee20000004200 */
[----:B------:R-:W-:Y:S02]  /*e980*/  F2FP.F16.F32.PACK_AB R10, R156, R145 ;  /* 0x000000919c0a723e */ /* 0x000fe400000000ff */
[----:B------:R-:W-:Y:S02]  /*e990*/  F2FP.F16.F32.PACK_AB R11, R157, R164 ;  /* 0x000000a49d0b723e */ /* 0x000fe400000000ff */
[C---:B------:R-:W-:Y:S06]  /*e9a0*/  HMMA.16816.F32 R28, R4.reuse, R18, R36 ;  /* 0x00000012041c723c */ /* 0x040fec0000001824 */
[----:B------:R-:W-:Y:S01]  /*e9b0*/  HMMA.16816.F32 R36, R4, R12, R40 ;  /* 0x0000000c0424723c */ /* 0x000fe20000001828 */
[----:B-1----:R-:W-:Y:S01]  /*e9c0*/  FFMA.FTZ R8, R182, UR19, -R0 ;  /* 0x00000013b6087c23 */ /* 0x002fe20008010800 */
[----:B------:R-:W-:-:S04]  /*e9d0*/  IMAD.MOV.U32 R182, RZ, RZ, R78 ;  /* 0x000000ffffb67224 */ /* 0x000fc800078e004e */
[----:B------:R-:W-:Y:S01]  /*e9e0*/  HMMA.16816.F32 R44, R4, R14, R44 ;  /* 0x0000000e042c723c */ /* 0x000fe2000000182c */
[----:B------:R-:W-:Y:S01]  /*e9f0*/  MOV R78, R90 ;  /* 0x0000005a004e7202 */ /* 0x000fe20000000f00 */
[----:B------:R1:W-:Y:S05]  /*ea00*/  MUFU.EX2 R95, R8 ;  /* 0x00000008005f7308 */ /* 0x0003ea0000000800 */
[--C-:B------:R-:W-:Y:S01]  /*ea10*/  FFMA.FTZ R4, R183, UR19, -R0.reuse ;  /* 0x00000013b7047c23 */ /* 0x100fe20008010800 */
[----:B------:R-:W-:Y:S02]  /*ea20*/  MOV R183, R92 ;  /* 0x0000005c00b77202 */ /* 0x000fe40000000f00 */
[----:B------:R-:W-:Y:S01]  /*ea30*/  F2FP.F16.F32.PACK_AB R6, R226, R224 ;  /* 0x000000e0e206723e */ /* 0x000fe200000000ff */
[----:B------:R4:W-:Y:S01]  /*ea40*/  MUFU.EX2 R92, R4 ;  /* 0x00000004005c7308 */ /* 0x0009e20000000800 */
[----:B-1----:R-:W-:Y:S01]  /*ea50*/  FFMA.FTZ R8, R205, UR19, -R0 ;  /* 0x00000013cd087c23 */ /* 0x002fe20008010800 */
[----:B------:R-:W-:-:S02]  /*ea60*/  MOV R205, R79 ;  /* 0x0000004f00cd7202 */ /* 0x000fc40000000f00 */
[----:B------:R-:W-:-:S04]  /*ea70*/  MOV R79, R93 ;  /* 0x0000005d004f7202 */ /* 0x000fc80000000f00 */
[----:B------:R1:W5:Y:S01]  /*ea80*/  MUFU.EX2 R93, R8 ;  /* 0x00000008005d7308 */ /* 0x0003620000000800 */
[----:B------:R-:W-:Y:S02]  /*ea90*/  IMAD.MOV.U32 R143, RZ, RZ, R79 ;  /* 0x000000ffff8f7224 */ /* 0x000fe400078e004f */
[----:B----4-:R-:W-:Y:S01]  /*eaa0*/  FFMA.FTZ R4, R84, UR19, -R2 ;  /* 0x0000001354047c23 */ /* 0x010fe20008010802 */
[----:B-1----:R-:W-:Y:S01]  /*eab0*/  FFMA.FTZ R8, R206, UR19, -R0 ;  /* 0x00000013ce087c23 */ /* 0x002fe20008010800 */
[----:B------:R-:W-:-:S03]  /*eac0*/  MOV R206, R98 ;  /* 0x0000006200ce7202 */ /* 0x000fc60000000f00 */
[----:B------:R1:W-:Y:S01]  /*ead0*/  MUFU.EX2 R98, R4 ;  /* 0x0000000400627308 */ /* 0x0003e20000000800 */
[----:B-----5:R-:W-:-:S07]  /*eae0*/  F2FP.F16.F32.PACK_AB R5, R93, R95 ;  /* 0x0000005f5d05723e */ /* 0x020fce00000000ff */
[----:B------:R4:W5:Y:S01]  /*eaf0*/  MUFU.EX2 R90, R8 ;  /* 0x00000008005a7308 */ /* 0x0009620000000800 */
[----:B-1----:R-:W-:-:S07]  /*eb00*/  FFMA.FTZ R4, R91, UR19, -R2 ;  /* 0x000000135b047c23 */ /* 0x002fce0008010802 */
[----:B------:R1:W-:Y:S01]  /*eb10*/  MUFU.EX2 R97, R4 ;  /* 0x0000000400617308 */ /* 0x0003e20000000800 */
[----:B----4-:R-:W-:Y:S02]  /*eb20*/  F2FP.F16.F32.PACK_AB R8, R147, R59 ;  /* 0x0000003b9308723e */ /* 0x010fe400000000ff */
[----:B-----5:R-:W-:-:S05]  /*eb30*/  F2FP.F16.F32.PACK_AB R7, R92, R90 ;  /* 0x0000005a5c07723e */ /* 0x020fca00000000ff */
[C---:B------:R-:W-:Y:S06]  /*eb40*/  HMMA.16816.F32 R64, R8.reuse, R16, R64 ;  /* 0x000000100840723c */ /* 0x040fec0000001840 */
[----:B------:R-:W-:Y:S01]  /*eb50*/  HMMA.16816.F32 R48, R8, R18, R48 ;  /* 0x000000120830723c */ /* 0x000fe20000001830 */
[----:B------:R-:W4:Y:S01]  /*eb60*/  LDSM.16.MT88.4 R16, [R184+0x5000] ;  /* 0x00500000b810783b */ /* 0x000f220000004200 */
[----:B-1----:R-:W-:-:S04]  /*eb70*/  F2FP.F16.F32.PACK_AB R4, R225, R223 ;  /* 0x000000dfe104723e */ /* 0x002fc800000000ff */
[C---:B------:R-:W-:Y:S06]  /*eb80*/  HMMA.16816.F32 R152, R8.reuse, R12, R152 ;  /* 0x0000000c0898723c */ /* 0x040fec0000001898 */
[----:B------:R-:W-:Y:S01]  /*eb90*/  HMMA.16816.F32 R160, R8, R14, R160 ;  /* 0x0000000e08a0723c */ /* 0x000fe200000018a0 */
[----:B------:R-:W1:Y:S05]  /*eba0*/  LDSM.16.MT88.4 R12, [R185+0x5000] ;  /* 0x00500000b90c783b */ /* 0x000e6a0000004200 */
[----:B--2---:R-:W-:Y:S01]  /*ebb0*/  HMMA.16816.F32 R40, R4, R24, R32 ;  /* 0x000000180428723c */ /* 0x004fe20000001820 */
[----:B------:R-:W-:Y:S01]  /*ebc0*/  FFMA.FTZ R8, R96, UR19, -R2 ;  /* 0x0000001360087c23 */ /* 0x000fe20008010802 */
[----:B------:R-:W-:-:S02]  /*ebd0*/  MOV R96, R78 ;  /* 0x0000004e00607202 */ /* 0x000fc40000000f00 */
[----:B------:R-:W-:Y:S01]  /*ebe0*/  F2FP.F16.F32.PACK_AB R9, R252, R183 ;  /* 0x000000b7fc09723e */ /* 0x000fe200000000ff */
[----:B------:R2:W-:Y:S01]  /*ebf0*/  MUFU.EX2 R91, R8 ;  /* 0x00000008005b7308 */ /* 0x0005e20000000800 */
[----:B------:R-:W-:Y:S01]  /*ec00*/  HMMA.16816.F32 R32, R4, R26, R28 ;  /* 0x0000001a0420723c */ /* 0x000fe2000000181c */
[----:B------:R-:W-:Y:S02]  /*ec10*/  F2FP.F16.F32.PACK_AB R10, R182, R205 ;  /* 0x000000cdb60a723e */ /* 0x000fe400000000ff */
[----:B------:R-:W-:-:S03]  /*ec20*/  F2FP.F16.F32.PACK_AB R11, R250, R251 ;  /* 0x000000fbfa0b723e */ /* 0x000fc600000000ff */
[C---:B---3--:R-:W-:Y:S06]  /*ec30*/  HMMA.16816.F32 R28, R4.reuse, R20, R36 ;  /* 0x00000014041c723c */ /* 0x048fec0000001824 */
[----:B------:R-:W-:Y:S01]  /*ec40*/  HMMA.16816.F32 R36, R4, R22, R44 ;  /* 0x000000160424723c */ /* 0x000fe2000000182c */
[----:B--2---:R-:W-:Y:S01]  /*ec50*/  FFMA.FTZ R8, R208, UR19, -R0 ;  /* 0x00000013d0087c23 */ /* 0x004fe20008010800 */
[----:B------:R-:W-:-:S05]  /*ec60*/  MOV R208, R59 ;  /* 0x0000003b00d07202 */ /* 0x000fca0000000f00 */
[----:B------:R-:W-:Y:S01]  /*ec70*/  FFMA.FTZ R4, R177, UR19, -R0 ;  /* 0x00000013b1047c23 */ /* 0x000fe20008010800 */
[----:B------:R2:W-:Y:S01]  /*ec80*/  MUFU.EX2 R86, R8 ;  /* 0x0000000800567308 */ /* 0x0005e20000000800 */
[----:B------:R-:W-:Y:S02]  /*ec90*/  F2FP.F16.F32.PACK_AB R6, R121, R122 ;  /* 0x0000007a7906723e */ /* 0x000fe400000000ff */
[----:B------:R-:W-:-:S05]  /*eca0*/  MOV R177, R146 ;  /* 0x0000009200b17202 */ /* 0x000fca0000000f00 */
[----:B------:R3:W-:Y:S01]  /*ecb0*/  MUFU.EX2 R80, R4 ;  /* 0x0000000400507308 */ /* 0x0007e20000000800 */
[----:B--2---:R-:W-:Y:S01]  /*ecc0*/  FFMA.FTZ R8, R210, UR19, -R0 ;  /* 0x00000013d2087c23 */ /* 0x004fe20008010800 */
[----:B------:R-:W-:-:S06]  /*ecd0*/  MOV R210, R54 ;  /* 0x0000003600d27202 */ /* 0x000fcc0000000f00 */
[----:B------:R2:W5:Y:S01]  /*ece0*/  MUFU.EX2 R82, R8 ;  /* 0x0000000800527308 */ /* 0x0005620000000800 */
[----:B---3--:R-:W-:-:S07]  /*ecf0*/  FFMA.FTZ R4, R87, UR19, -R2 ;  /* 0x0000001357047c23 */ /* 0x008fce0008010802 */
[----:B------:R3:W-:Y:S01]  /*ed00*/  MUFU.EX2 R87, R4 ;  /* 0x0000000400577308 */ /* 0x0007e20000000800 */
[----:B--2---:R-:W-:Y:S01]  /*ed10*/  FFMA.FTZ R8, R211, UR19, -R0 ;  /* 0x00000013d3087c23 */ /* 0x004fe20008010800 */
[----:B-----5:R-:W-:Y:S02]  /*ed20*/  F2FP.F16.F32.PACK_AB R5, R82, R86 ;  /* 0x000000565205723e */ /* 0x020fe400000000ff */
[----:B------:R-:W-:-:S04]  /*ed30*/  MOV R211, R145 ;  /* 0x0000009100d37202 */ /* 0x000fc80000000f00 */
[----:B------:R2:W5:Y:S01]  /*ed40*/  MUFU.EX2 R79, R8 ;  /* 0x00000008004f7308 */ /* 0x0005620000000800 */
[----:B---3--:R-:W-:Y:S01]  /*ed50*/  FFMA.FTZ R4, R85, UR19, -R2 ;  /* 0x0000001355047c23 */ /* 0x008fe20008010802 */
[----:B------:R-:W-:-:S06]  /*ed60*/  MOV R85, R147 ;  /* 0x0000009300557202 */ /* 0x000fcc0000000f00 */
[----:B------:R3:W-:Y:S01]  /*ed70*/  MUFU.EX2 R84, R4 ;  /* 0x0000000400547308 */ /* 0x0007e20000000800 */
[----:B--2---:R-:W-:Y:S02]  /*ed80*/  F2FP.F16.F32.PACK_AB R8, R206, R96 ;  /* 0x00000060ce08723e */ /* 0x004fe400000000ff */
[----:B-----5:R-:W-:-:S05]  /*ed90*/  F2FP.F16.F32.PACK_AB R7, R80, R79 ;  /* 0x0000004f5007723e */ /* 0x020fca00000000ff */
[----:B------:R-:W-:Y:S01]  /*eda0*/  HMMA.16816.F32 R64, R8, R24, R64 ;  /* 0x000000180840723c */ /* 0x000fe20000001840 */
[----:B---3--:R-:W-:-:S05]  /*edb0*/  F2FP.F16.F32.PACK_AB R4, R132, R227 ;  /* 0x000000e38404723e */ /* 0x008fca00000000ff */
[C---:B------:R-:W-:Y:S01]  /*edc0*/  HMMA.16816.F32 R60, R8.reuse, R26, R48 ;  /* 0x0000001a083c723c */ /* 0x040fe20000001830 */
[----:B------:R-:W2:Y:S05]  /*edd0*/  LDSM.16.MT88.4 R24, [R184+0x5400] ;  /* 0x00540000b818783b */ /* 0x000eaa0000004200 */
[C---:B------:R-:W-:Y:S06]  /*ede0*/  HMMA.16816.F32 R152, R8.reuse, R20, R152 ;  /* 0x000000140898723c */ /* 0x040fec0000001898 */
[----:B------:R-:W-:Y:S01]  /*edf0*/  HMMA.16816.F32 R160, R8, R22, R160 ;  /* 0x0000001608a0723c */ /* 0x000fe200000018a0 */
[----:B------:R-:W3:Y:S05]  /*ee00*/  LDSM.16.MT88.4 R20, [R185+0x5400] ;  /* 0x00540000b914783b */ /* 0x000eea0000004200 */
[----:B----4-:R-:W-:Y:S01]  /*ee10*/  HMMA.16816.F32 R56, R4, R16, R40 ;  /* 0x000000100438723c */ /* 0x010fe20000001828 */
[----:B------:R-:W-:Y:S01]  /*ee20*/  FFMA.FTZ R8, R55, UR19, -R2 ;  /* 0x0000001337087c23 */ /* 0x000fe20008010802 */
[----:B------:R-:W-:-:S03]  /*ee30*/  F2FP.F16.F32.PACK_AB R10, R98, R106 ;  /* 0x0000006a620a723e */ /* 0x000fc600000000ff */
[----:B------:R4:W-:Y:S01]  /*ee40*/  MUFU.EX2 R81, R8 ;  /* 0x0000000800517308 */ /* 0x0009e20000000800 */
[C---:B------:R-:W-:Y:S06]  /*ee50*/  HMMA.16816.F32 R52, R4.reuse, R18, R32 ;  /* 0x000000120434723c */ /* 0x040fec0000001820 */
[C---:B-1----:R-:W-:Y:S06]  /*ee60*/  HMMA.16816.F32 R48, R4.reuse, R12, R28 ;  /* 0x0000000c0430723c */ /* 0x042fec000000181c */
[----:B------:R-:W-:Y:S01]  /*ee70*/  HMMA.16816.F32 R44, R4, R14, R36 ;  /* 0x0000000e042c723c */ /* 0x000fe20000001824 */
[----:B----4-:R-:W-:Y:S01]  /*ee80*/  FFMA.FTZ R8, R209, UR19, -R0 ;  /* 0x00000013d1087c23 */ /* 0x010fe20008010800 */
        /* <DEDUP_REMOVED lines=15> */
[----:B------:R-:W-:-:S02]  /*ef80*/  MOV R152, R136 ;  /* 0x0000008800987202 */ /* 0x000fc40000000f00 */
[----:B------:R-:W-:Y:S02]  /*ef90*/  MOV R155, R137 ;  /* 0x00000089009b7202 */ /* 0x000fe40000000f00 */
[----:B------:R-:W-:Y:S01]  /*efa0*/  MOV R153, R167 ;  /* 0x000000a700997202 */ /* 0x000fe20000000f00 */
[----:B----4-:R-:W-:Y:S01]  /*efb0*/  FFMA.FTZ R8, R213, UR19, -R0 ;  /* 0x00000013d5087c23 */ /* 0x010fe20008010800 */
[----:B-----5:R-:W-:Y:S01]  /*efc0*/  F2FP.F16.F32.PACK_AB R9, R77, R78 ;  /* 0x0000004e4d09723e */ /* 0x020fe200000000ff */
[----:B------:R-:W-:Y:S01]  /*efd0*/  IMAD.MOV.U32 R213, RZ, RZ, R143 ;  /* 0x000000ffffd57224 */ /* 0x000fe200078e008f */
[----:B------:R-:W-:Y:S01]  /*efe0*/  F2FP.F16.F32.PACK_AB R4, R180, R181 ;  /* 0x000000b5b404723e */ /* 0x000fe200000000ff */
[----:B------:R4:W-:Y:S01]  /*eff0*/  MUFU.EX2 R75, R8 ;  /* 0x00000008004b7308 */ /* 0x0009e20000000800 */
[----:B------:R-:W-:Y:S02]  /*f000*/  F2FP.F16.F32.PACK_AB R5, R243, R244 ;  /* 0x000000f4f305723e */ /* 0x000fe400000000ff */
[----:B------:R-:W-:-:S02]  /*f010*/  F2FP.F16.F32.PACK_AB R6, R124, R178 ;  /* 0x000000b27c06723e */ /* 0x000fc400000000ff */
[----:B------:R-:W-:Y:S02]  /*f020*/  F2FP.F16.F32.PACK_AB R7, R241, R242 ;  /* 0x000000f2f107723e */ /* 0x000fe400000000ff */
[----:B------:R-:W-:Y:S02]  /*f030*/  MOV R163, R138 ;  /* 0x0000008a00a37202 */ /* 0x000fe40000000f00 */
[----:B------:R-:W-:Y:S02]  /*f040*/  MOV R154, R166 ;  /* 0x000000a6009a7202 */ /* 0x000fe40000000f00 */
[----:B------:R-:W-:Y:S01]  /*f050*/  F2FP.F16.F32.PACK_AB R160, R175, R172 ;  /* 0x000000acafa0723e */ /* 0x000fe200000000ff */
[----:B--2---:R-:W-:Y:S01]  /*f060*/  HMMA.16816.F32 R40, R4, R26, R40 ;  /* 0x0000001a0428723c */ /* 0x004fe20000001828 */
[----:B------:R-:W-:Y:S02]  /*f070*/  F2FP.F16.F32.PACK_AB R161, R234, R235 ;  /* 0x000000ebeaa1723e */ /* 0x000fe400000000ff */
[----:B------:R-:W-:Y:S01]  /*f080*/  F2FP.F16.F32.PACK_AB R162, R173, R176 ;  /* 0x000000b0ada2723e */ /* 0x000fe200000000ff */
[----:B----4-:R-:W-:Y:S01]  /*f090*/  FFMA.FTZ R8, R133, UR19, -R0 ;  /* 0x0000001385087c23 */ /* 0x010fe20008010800 */
[----:B------:R-:W-:-:S02]  /*f0a0*/  MOV R133, R142 ;  /* 0x0000008e00857202 */ /* 0x000fc40000000f00 */
[C---:B------:R-:W-:Y:S01]  /*f0b0*/  HMMA.16816.F32 R140, R4.reuse, R24, R32 ;  /* 0x00000018048c723c */ /* 0x040fe20000001820 */
[----:B------:R2:W4:Y:S05]  /*f0c0*/  MUFU.EX2 R76, R8 ;  /* 0x00000008004c7308 */ /* 0x00052a0000000800 */
[----:B---3--:R-:W-:Y:S01]  /*f0d0*/  HMMA.16816.F32 R32, R4, R20, R36 ;  /* 0x000000140420723c */ /* 0x008fe20000001824 */
[--C-:B--2---:R-:W-:Y:S01]  /*f0e0*/  FFMA.FTZ R8, R101, UR19, -R2.reuse ;  /* 0x0000001365087c23 */ /* 0x104fe20008010802 */
[----:B----4-:R-:W-:Y:S02]  /*f0f0*/  F2FP.F16.F32.PACK_AB R11, R76, R75 ;  /* 0x0000004b4c0b723e */ /* 0x010fe400000000ff */
[----:B------:R-:W-:Y:S01]  /*f100*/  MOV R101, R159 ;  /* 0x0000009f00657202 */ /* 0x000fe20000000f00 */
[----:B------:R2:W-:Y:S02]  /*f110*/  MUFU.EX2 R67, R8 ;  /* 0x0000000800437308 */ /* 0x0005e40000000800 */
[--C-:B--2---:R-:W-:Y:S01]  /*f120*/  FFMA.FTZ R8, R94, UR19, -R2.reuse ;  /* 0x000000135e087c23 */ /* 0x104fe20008010802 */
[----:B------:R-:W-:Y:S01]  /*f130*/  FFMA.FTZ R2, R100, UR19, -R2 ;  /* 0x0000001364027c23 */ /* 0x000fe20008010802 */
[----:B------:R-:W-:-:S04]  /*f140*/  IMAD.MOV.U32 R94, RZ, RZ, R139 ;  /* 0x000000ffff5e7224 */ /* 0x000fc800078e008b */
[----:B------:R2:W-:Y:S08]  /*f150*/  MUFU.EX2 R66, R8 ;  /* 0x0000000800427308 */ /* 0x0005f00000000800 */
[----:B------:R3:W4:Y:S01]  /*f160*/  MUFU.EX2 R65, R2 ;  /* 0x0000000200417308 */ /* 0x0007220000000800 */
[----:B--2---:R-:W-:-:S07]  /*f170*/  F2FP.F16.F32.PACK_AB R8, R113, R115 ;  /* 0x000000737108723e */ /* 0x004fce00000000ff */
[----:B------:R-:W-:Y:S01]  /*f180*/  HMMA.16816.F32 R56, R8, R24, R56 ;  /* 0x000000180838723c */ /* 0x000fe20000001838 */
[----:B---3--:R-:W-:Y:S01]  /*f190*/  FFMA.FTZ R2, R207, UR19, -R0 ;  /* 0x00000013cf027c23 */ /* 0x008fe20008010800 */
[----:B----4-:R-:W-:-:S03]  /*f1a0*/  F2FP.F16.F32.PACK_AB R166, R65, R66 ;  /* 0x0000004241a6723e */ /* 0x010fc600000000ff */
[----:B------:R2:W-:Y:S01]  /*f1b0*/  MUFU.EX2 R64, R2 ;  /* 0x0000000200407308 */ /* 0x0005e20000000800 */
[C---:B------:R-:W-:Y:S06]  /*f1c0*/  HMMA.16816.F32 R148, R8.reuse, R26, R52 ;  /* 0x0000001a0894723c */ /* 0x040fec0000001834 */
[C---:B------:R-:W-:Y:S01]  /*f1d0*/  HMMA.16816.F32 R48, R8.reuse, R20, R48 ;  /* 0x000000140830723c */ /* 0x040fe20000001830 */
[----:B------:R-:W-:Y:S01]  /*f1e0*/  FFMA.FTZ R52, R210, R68, R233 ;  /* 0x00000044d2347223 */ /* 0x000fe200000100e9 */
[----:B------:R-:W-:Y:S02]  /*f1f0*/  IMAD.MOV.U32 R210, RZ, RZ, R144 ;  /* 0x000000ffffd27224 */ /* 0x000fe400078e0090 */
        /* <DEDUP_REMOVED lines=13> */
[----:B------:R-:W4:Y:S01]  /*f2d0*/  LDSM.16.MT88.4 R144, [R184+0x5c00] ;  /* 0x005c0000b890783b */ /* 0x000f220000004200 */
[----:B------:R-:W-:-:S02]  /*f2e0*/  MOV R133, R158 ;  /* 0x0000009e00857202 */ /* 0x000fc40000000f00 */
[----:B------:R-:W-:Y:S01]  /*f2f0*/  F2FP.F16.F32.PACK_AB R4, R174, R125 ;  /* 0x0000007dae04723e */ /* 0x000fe200000000ff */
[----:B------:R-:W5:Y:S01]  /*f300*/  LDSM.16.MT88.4 R28, [R185+0x5c00] ;  /* 0x005c0000b91c783b */ /* 0x000f620000004200 */
[----:B------:R-:W-:Y:S01]  /*f310*/  F2FP.F16.F32.PACK_AB R5, R238, R239 ;  /* 0x000000efee05723e */ /* 0x000fe200000000ff */
[----:B------:R-:W-:Y:S01]  /*f320*/  MUFU.EX2 R53, R53 ;  /* 0x0000003500357308 */ /* 0x000fe20000000800 */
[----:B------:R-:W-:Y:S02]  /*f330*/  F2FP.F16.F32.PACK_AB R6, R169, R171 ;  /* 0x000000aba906723e */ /* 0x000fe400000000ff */
[----:B------:R-:W-:Y:S02]  /*f340*/  F2FP.F16.F32.PACK_AB R7, R236, R237 ;  /* 0x000000edec07723e */ /* 0x000fe400000000ff */
[----:B------:R-:W-:Y:S02]  /*f350*/  MOV R209, R85 ;  /* 0x0000005500d17202 */ /* 0x000fe40000000f00 */
[----:B------:R-:W-:Y:S01]  /*f360*/  MOV R85, R177 ;  /* 0x000000b100557202 */ /* 0x000fe20000000f00 */
[----:B------:R-:W-:Y:S01]  /*f370*/  MUFU.EX2 R54, R54 ;  /* 0x0000003600367308 */ /* 0x000fe20000000800 */
[----:B--2---:R-:W-:Y:S01]  /*f380*/  FFMA.FTZ R2, R134, UR19, -R0 ;  /* 0x0000001386027c23 */ /* 0x004fe20008010800 */
[----:B---3--:R-:W-:Y:S01]  /*f390*/  F2FP.F16.F32.PACK_AB R9, R63, R64 ;  /* 0x000000403f09723e */ /* 0x008fe200000000ff */
[----:B-1----:R-:W-:Y:S01]  /*f3a0*/  HMMA.16816.F32 R140, R4, R16, R140 ;  /* 0x00000010048c723c */ /* 0x002fe2000000188c */
[----:B------:R-:W-:-:S02]  /*f3b0*/  MOV R177, R211 ;  /* 0x000000d300b17202 */ /* 0x000fc40000000f00 */
[----:B------:R-:W-:Y:S02]  /*f3c0*/  MOV R211, R164 ;  /* 0x000000a400d37202 */ /* 0x000fe40000000f00 */
[----:B------:R1:W-:Y:S01]  /*f3d0*/  MUFU.EX2 R62, R2 ;  /* 0x00000002003e7308 */ /* 0x0003e20000000800 */
[----:B------:R-:W-:Y:S01]  /*f3e0*/  HMMA.16816.F32 R40, R4, R18, R40 ;  /* 0x000000120428723c */ /* 0x000fe20000001828 */
[----:B------:R-:W-:-:S05]  /*f3f0*/  F2FP.F16.F32.PACK_AB R164, R67, R81 ;  /* 0x0000005143a4723e */ /* 0x000fca00000000ff */
[C---:B------:R-:W-:Y:S06]  /*f400*/  HMMA.16816.F32 R32, R4.reuse, R12, R32 ;  /* 0x0000000c0420723c */ /* 0x040fec0000001820 */
[----:B------:R-:W-:Y:S01]  /*f410*/  HMMA.16816.F32 R24, R4, R14, R24 ;  /* 0x0000000e0418723c */ /* 0x000fe20000001818 */
[----:B-1----:R-:W-:-:S04]  /*f420*/  FFMA.FTZ R2, R114, UR19, -R0 ;  /* 0x0000001372027c23 */ /* 0x002fc80008010800 */
        /* <DEDUP_REMOVED lines=8> */
[----:B------:R1:W-:Y:S02]  /*f4b0*/  MUFU.EX2 R55, R2 ;  /* 0x0000000200377308 */ /* 0x0003e40000000800 */
[--C-:B-1----:R-:W-:Y:S01]  /*f4c0*/  FFMA.FTZ R2, R110, UR19, -R0.reuse ;  /* 0x000000136e027c23 */ /* 0x102fe20008010800 */
[----:B------:R-:W-:-:S05]  /*f4d0*/  FFMA.FTZ R0, R112, UR19, -R0 ;  /* 0x0000001370007c23 */ /* 0x000fca0008010800 */
[----:B------:R1:W-:Y:S08]  /*f4e0*/  MUFU.EX2 R22, R2 ;  /* 0x0000000200167308 */ /* 0x0003f00000000800 */
[----:B------:R2:W3:Y:S01]  /*f4f0*/  MUFU.EX2 R21, R0 ;  /* 0x0000000000157308 */ /* 0x0004e20000000800 */
[----:B-1----:R-:W-:Y:S01]  /*f500*/  FFMA.FTZ R2, R212, R71, R108 ;  /* 0x00000047d4027223 */ /* 0x002fe2000001006c */
[----:B------:R-:W-:Y:S01]  /*f510*/  MOV R212, R210 ;  /* 0x000000d200d47202 */ /* 0x000fe20000000f00 */
[----:B------:R-:W-:-:S02]  /*f520*/  IMAD.MOV.U32 R210, RZ, RZ, R156 ;  /* 0x000000ffffd27224 */ /* 0x000fc400078e009c */
[----:B------:R-:W-:Y:S01]  /*f530*/  HMMA.16816.F32 R156, R8, R12, R48 ;  /* 0x0000000c089c723c */ /* 0x000fe20000001830 */
[----:B--2---:R-:W-:Y:S01]  /*f540*/  FADD.FTZ R0, R231, R20 ;  /* 0x00000014e7007221 */ /* 0x004fe20000010000 */
[----:B---3--:R-:W-:-:S05]  /*f550*/  F2FP.F16.F32.PACK_AB R167, R21, R22 ;  /* 0x0000001615a7723e */ /* 0x008fca00000000ff */
        /* <DEDUP_REMOVED lines=120> */
[C---:B------:R-:W-:Y:S01]  /*fce0*/  FADD.FTZ R3, R54.reuse, R3 ;  /* 0x0000000336037221 */ /* 0x040fe20000010000 */
[----:B------:R-:W-:Y:S01]  /*fcf0*/  F2FP.F16.F32.PACK_AB R163, R54, R53 ;  /* 0x0000003536a3723e */ /* 0x000fe200000000ff */
[----:B------:R-:W-:Y:S01]  /*fd00*/  FADD.FTZ R2, R65, R2 ;  /* 0x0000000241027221 */ /* 0x000fe20000010000 */
[----:B------:R-:W-:Y:S01]  /*fd10*/  FADD.FTZ R0, R21, R0 ;  /* 0x0000000015007221 */ /* 0x000fe20000010000 */
[----:B------:R2:W-:Y:S02]  /*fd20*/  STL [R1], R4 ;  /* 0x0000000401007387 */ /* 0x0005e40000100800 */
[C---:B----4-:R-:W-:Y:S02]  /*fd30*/  HMMA.16816.F32 R136, R164.reuse, R144, R136 ;  /* 0x00000090a488723c */ /* 0x050fe40000001888 */
[----:B------:R2:W-:Y:S04]  /*fd40*/  STL [R1+0x4], R3 ;  /* 0x0000040301007387 */ /* 0x0005e80000100800 */
[----:B------:R2:W-:Y:S01]  /*fd50*/  STL [R1+0xc], R2 ;  /* 0x00000c0201007387 */ /* 0x0005e20000100800 */
[----:B------:R-:W-:Y:S03]  /*fd60*/  HMMA.16816.F32 R148, R164, R146, R148 ;  /* 0x00000092a494723c */ /* 0x000fe60000001894 */
[----:B------:R2:W-:Y:S03]  /*fd70*/  STL [R1+0x8], R0 ;  /* 0x0000080001007387 */ /* 0x0005e60000100800 */
[C---:B------:R-:W-:Y:S06]  /*fd80*/  HMMA.16816.F32 R140, R160.reuse, R144, R140 ;  /* 0x00000090a08c723c */ /* 0x040fec000000188c */
[C---:B------:R-:W-:Y:S06]  /*fd90*/  HMMA.16816.F32 R144, R160.reuse, R146, R40 ;  /* 0x00000092a090723c */ /* 0x040fec0000001828 */
[----:B-----5:R-:W-:Y:S01]  /*fda0*/  HMMA.16816.F32 R152, R160, R28, R32 ;  /* 0x0000001ca098723c */ /* 0x020fe20000001820 */
[----:B------:R-:W-:-:S02]  /*fdb0*/  MOV R40, R74 ;  /* 0x0000004a00287202 */ /* 0x000fc40000000f00 */
[----:B------:R-:W-:-:S03]  /*fdc0*/  MOV R41, R83 ;  /* 0x0000005300297202 */ /* 0x000fc60000000f00 */
[----:B------:R-:W-:Y:S06]  /*fdd0*/  HMMA.16816.F32 R160, R160, R30, R24 ;  /* 0x0000001ea0a0723c */ /* 0x000fec0000001818 */
[C---:B------:R-:W-:Y:S06]  /*fde0*/  HMMA.16816.F32 R156, R164.reuse, R28, R156 ;  /* 0x0000001ca49c723c */ /* 0x040fec000000189c */
[----:B------:R-:W-:Y:S07]  /*fdf0*/  HMMA.16816.F32 R164, R164, R30, R36 ;  /* 0x0000001ea4a4723c */ /* 0x000fee0000001824 */
[----:B------:R-:W-:-:S02]  /*fe00*/  MOV R38, R69 ;  /* 0x0000004500267202 */ /* 0x000fc40000000f00 */
[----:B--2---:R-:W-:-:S15]  /*fe10*/  MOV R39, R73 ;  /* 0x0000004900277202 */ /* 0x004fde0000000f00 */
.L_x_1130:
[----:B------:R-:W-:-:S06]  /*fe20*/  UISETP.GT.AND UP0, UPT, UR17, UR12, UPT ;  /* 0x0000000c1100728c */ /* 0x000fcc000bf04270 */
[----:B------:R-:W-:-:S13]  /*fe30*/  PLOP3.LUT P0, PT, PT, PT, UP0, 0x80, 0x0 ;  /* 0x000000000000781c */ /* 0x000fda0003f0f008 */
[----:B------:R-:W-:Y:S05]  /*fe40*/  @!P0 BRA `(.L_x_1134) ;  /* 0x00000068003c8947 */ /* 0x000fea0003800000 */
[----:B------:R-:W-:Y:S01]  /*fe50*/  ULDC UR4, c[0x0][0x2d0] ;  /* 0x0000b40000047ab9 */ /* 0x000fe20000000800 */
[----:B------:R-:W-:Y:S01]  /*fe60*/  UIMAD.WIDE.U32 UR24, UR8, 0x60, URZ ;  /* 0x00000060081878a5 */ /* 0x000fe2000f8e003f */
[----:B------:R-:W-:Y:S01]  /*fe70*/  ISETP.GE.AND P4, PT, R88, UR4, PT ;  /* 0x0000000458007c0c */ /* 0x000fe2000bf86270 */
[----:B------:R-:W-:Y:S01]  /*fe80*/  UIMAD UR20, UR9, 0x60, URZ ;  /* 0x00000060091478a4 */ /* 0x000fe2000f8e023f */
[----:B------:R-:W-:Y:S01]  /*fe90*/  IMAD.MOV.U32 R132, RZ, RZ, R40 ;  /* 0x000000ffff847224 */ /* 0x000fe200078e0028 */
[----:B------:R-:W-:Y:S01]  /*fea0*/  UIMAD.WIDE.U32 UR34, UR10, 0x60, URZ ;  /* 0x000000600a2278a5 */ /* 0x000fe2000f8e003f */
[----:B------:R-:W-:Y:S01]  /*feb0*/  IMAD.MOV.U32 R134, RZ, RZ, R38 ;  /* 0x000000ffff867224 */ /* 0x000fe200078e0026 */
[----:B------:R-:W-:Y:S01]  /*fec0*/  UIMAD UR26, UR11, 0x60, URZ ;  /* 0x000000600b1a78a4 */ /* 0x000fe2000f8e023f */
[----:B------:R-:W-:Y:S01]  /*fed0*/  MOV R133, R39 ;  /* 0x0000002700857202 */ /* 0x000fe20000000f00 */
[----:B------:R-:W-:Y:S02]  /*fee0*/  USHF.L.U64.HI UR16, UR8, 0x6, UR9 ;  /* 0x0000000608107899 */ /* 0x000fe40008010209 */
        /* <DEDUP_REMOVED lines=8> */
[----:B------:R-:W-:Y:S01]  /*ff70*/  ULDC UR4, c[0x0][0x2ec] ;  /* 0x0000bb0000047ab9 */ /* 0x000fe20000000800 */
[----:B------:R-:W-:-:S06]  /*ff80*/  ULDC.64 UR6, c[0x0][0x248] ;  /* 0x0000920000067ab9 */ /* 0x000fcc0000000a00 */
        /* <DEDUP_REMOVED lines=11> */
.L_x_1137:
        /* <DEDUP_REMOVED lines=55> */
.L_x_1135:
        /* <DEDUP_REMOVED lines=87> */
[C---:B------:R-:W-:Y:S02]  /*10920*/  HMMA.16816.F32 R64, R128.reuse, R66, RZ ;  /* 0x000000428040723c */ /* 0x040fe400000018ff */
[----:B------:R-:W-:Y:S04]  /*10930*/  LOP3.LUT R2, R2, 0x6, RZ, 0xc0, !PT ;  /* 0x0000000602027812 */ /* 0x000fe800078ec0ff */
[-C--:B------:R-:W-:Y:S01]  /*10940*/  HMMA.16816.F32 R68, R128, R80.reuse, RZ ;  /* 0x000000508044723c */ /* 0x080fe200000018ff */
[----:B------:R-:W-:Y:S04]  /*10950*/  IMAD R0, R0, 0x80, R2 ;  /* 0x0000008000007824 */ /* 0x000fe800078e0202 */
[C---:B------:R-:W-:Y:S01]  /*10960*/  VIADD R2, R0.reuse, 0x1 ;  /* 0x0000000100027836 */ /* 0x040fe20000000000 */
[C---:B------:R-:W-:Y:S02]  /*10970*/  HMMA.16816.F32 R72, R124.reuse, R80, RZ ;  /* 0x000000507c48723c */ /* 0x040fe400000018ff */
[-C--:B------:R-:W-:Y:S02]  /*10980*/  ISETP.GE.AND P1, PT, R0, R198.reuse, PT ;  /* 0x000000c60000720c */ /* 0x080fe40003f26270 */
[C---:B------:R-:W-:Y:S02]  /*10990*/  ISETP.GE.AND P2, PT, R2.reuse, R198, PT ;  /* 0x000000c60200720c */ /* 0x040fe40003f46270 */
[-C--:B------:R-:W-:Y:S01]  /*109a0*/  HMMA.16816.F32 R76, R124, R82.reuse, RZ ;  /* 0x000000527c4c723c */ /* 0x080fe200000018ff */
[C---:B------:R-:W-:Y:S02]  /*109b0*/  ISETP.GE.AND P0, PT, R2.reuse, R197, PT ;  /* 0x000000c50200720c */ /* 0x040fe40003f06270 */
[C---:B------:R-:W-:Y:S02]  /*109c0*/  ISETP.GE.OR P2, PT, R2.reuse, R203, !P2 ;  /* 0x000000cb0200720c */ /* 0x040fe40005746670 */
[C---:B------:R-:W-:Y:S01]  /*109d0*/  ISETP.GE.OR P0, PT, R2.reuse, R202, !P0 ;  /* 0x000000ca0200720c */ /* 0x040fe20004706670 */
[C---:B------:R-:W-:Y:S02]  /*109e0*/  HMMA.16816.F32 R80, R128.reuse, R82, RZ ;  /* 0x000000528050723c */ /* 0x040fe400000018ff */
[----:B------:R-:W-:Y:S02]  /*109f0*/  ISETP.GE.AND P5, PT, R2, R199, PT ;  /* 0x000000c70200720c */ /* 0x000fe40003fa6270 */
[----:B------:R-:W-:Y:S02]  /*10a00*/  ISETP.GE.OR P1, PT, R0, R203, !P1 ;  /* 0x000000cb0000720c */ /* 0x000fe40004f26670 */
[-C--:B--2---:R-:W-:Y:S01]  /*10a10*/  HMMA.16816.F32 R84, R128, R96.reuse, RZ ;  /* 0x000000608054723c */ /* 0x084fe200000018ff */
[C---:B------:R-:W-:Y:S02]  /*10a20*/  ISETP.GE.OR P5, PT, R2.reuse, R201, !P5 ;  /* 0x000000c90200720c */ /* 0x040fe40006fa6670 */
[----:B------:R-:W-:Y:S02]  /*10a30*/  ISETP.GE.AND P6, PT, R2, R196, PT ;  /* 0x000000c40200720c */ /* 0x000fe40003fc6270 */
[----:B------:R-:W-:Y:S01]  /*10a40*/  ISETP.GE.AND P3, PT, R0, R197, PT ;  /* 0x000000c50000720c */ /* 0x000fe20003f66270 */
[C---:B------:R-:W-:Y:S02]  /*10a50*/  HMMA.16816.F32 R88, R124.reuse, R96, RZ ;  /* 0x000000607c58723c */ /* 0x040fe400000018ff */
[----:B------:R-:W-:Y:S02]  /*10a60*/  ISETP.GE.OR P6, PT, R2, R200, !P6 ;  /* 0x000000c80200720c */ /* 0x000fe400077c6670 */
[C---:B------:R-:W-:Y:S01]  /*10a70*/  ISETP.GE.OR P3, PT, R0.reuse, R202, !P3 ;  /* 0x000000ca0000720c */ /* 0x040fe20005f66670 */
[----:B------:R-:W-:Y:S01]  /*10a80*/  VIADD R2, R0, 0x9 ;  /* 0x0000000900027836 */ /* 0x000fe20000000000 */
        /* <DEDUP_REMOVED lines=9> */
[----:B------:R-:W-:Y:S06]  /*10b20*/  HMMA.16816.F32 R128, R128, R170, RZ ;  /* 0x000000aa8080723c */ /* 0x000fec00000018ff */
[-C--:B----4-:R-:W-:Y:S06]  /*10b30*/  HMMA.16816.F32 R4, R172, R176.reuse, R4 ;  /* 0x000000b0ac04723c */ /* 0x090fec0000001804 */
        /* <DEDUP_REMOVED lines=19> */
[----:B------:R-:W3:Y:S01]  /*10c70*/  MUFU.TANH R220, R5 ;  /* 0x0000000500dc7308 */ /* 0x000ee20000002400 */
[----:B-1----:R-:W-:Y:S01]  /*10c80*/  FSEL R170, R170, -INF , !P1 ;  /* 0xff800000aaaa7808 */ /* 0x002fe20004800000 */
[----:B------:R-:W-:Y:S01]  /*10c90*/  FMUL.FTZ R16, R16, UR10 ;  /* 0x0000000a10107c20 */ /* 0x000fe20008410000 */
[----:B------:R-:W-:Y:S01]  /*10ca0*/  ISETP.GE.AND P1, PT, R0, R199, PT ;  /* 0x000000c70000720c */ /* 0x000fe20003f26270 */
[----:B------:R-:W-:Y:S03]  /*10cb0*/  FMUL.FTZ R18, R18, UR10 ;  /* 0x0000000a12127c20 */ /* 0x000fe60008410000 */
[----:B------:R-:W-:Y:S03]  /*10cc0*/  ISETP.GE.OR P1, PT, R0, R201, !P1 ;  /* 0x000000c90000720c */ /* 0x000fe60004f26670 */
[----:B------:R1:W4:Y:S01]  /*10cd0*/  MUFU.TANH R222, R7 ;  /* 0x0000000700de7308 */ /* 0x0003220000002400 */
[----:B--2---:R-:W-:Y:S02]  /*10ce0*/  FSEL R178, R168, -INF , !P3 ;  /* 0xff800000a8b27808 */ /* 0x004fe40005800000 */
[C---:B------:R-:W-:Y:S04]  /*10cf0*/  ISETP.GE.AND P3, PT, R0.reuse, R196, PT ;  /* 0x000000c40000720c */ /* 0x040fe80003f66270 */
[----:B------:R-:W-:Y:S03]  /*10d00*/  ISETP.GE.OR P3, PT, R0, R200, !P3 ;  /* 0x000000c80000720c */ /* 0x000fe60005f66670 */
[----:B------:R-:W2:Y:S01]  /*10d10*/  MUFU.TANH R214, R8 ;  /* 0x0000000800d67308 */ /* 0x000ea20000002400 */
[----:B---3--:R-:W-:Y:S09]  /*10d20*/  FSEL R220, R220, -INF , !P2 ;  /* 0xff800000dcdc7808 */ /* 0x008ff20005000000 */
[----:B------:R-:W3:Y:S01]  /*10d30*/  MUFU.TANH R229, R9 ;  /* 0x0000000900e57308 */ /* 0x000ee20000002400 */
[----:B-1----:R-:W1:Y:S01]  /*10d40*/  LDSM.16.M88.4 R4, [R195] ;  /* 0x00000000c304783b */ /* 0x002e620000000200 */
[----:B----4-:R-:W-:Y:S08]  /*10d50*/  FSEL R222, R222, -INF , !P0 ;  /* 0xff800000dede7808 */ /* 0x010ff00004000000 */
[----:B------:R-:W4:Y:S01]  /*10d60*/  MUFU.TANH R213, R10 ;  /* 0x0000000a00d57308 */ /* 0x000f220000002400 */
[----:B--2---:R-:W-:Y:S09]  /*10d70*/  FSEL R214, R214, -INF , !P1 ;  /* 0xff800000d6d67808 */ /* 0x004ff20004800000 */
[----:B------:R2:W5:Y:S01]  /*10d80*/  MUFU.TANH R228, R11 ;  /* 0x0000000b00e47308 */ /* 0x0005620000002400 */
[----:B---3--:R-:W-:Y:S09]  /*10d90*/  FSEL R229, R229, -INF , !P5 ;  /* 0xff800000e5e57808 */ /* 0x008ff20006800000 */
[----:B------:R-:W-:Y:S01]  /*10da0*/  MUFU.TANH R224, R12 ;  /* 0x0000000c00e07308 */ /* 0x000fe20000002400 */
[----:B----4-:R-:W-:Y:S02]  /*10db0*/  FSEL R213, R213, -INF , !P3 ;  /* 0xff800000d5d57808 */ /* 0x010fe40005800000 */
[C---:B------:R-:W-:Y:S04]  /*10dc0*/  ISETP.GE.AND P3, PT, R2.reuse, R199, PT ;  /* 0x000000c70200720c */ /* 0x040fe80003f66270 */
[----:B------:R-:W-:Y:S03]  /*10dd0*/  ISETP.GE.OR P3, PT, R2, R201, !P3 ;  /* 0x000000c90200720c */ /* 0x000fe60005f66670 */
[----:B------:R-:W3:Y:S01]  /*10de0*/  MUFU.TANH R225, R13 ;  /* 0x0000000d00e17308 */ /* 0x000ee20000002400 */
[----:B--2---:R-:W2:Y:S01]  /*10df0*/  LDSM.16.M88.4 R8, [R194] ;  /* 0x00000000c208783b */ /* 0x004ea20000000200 */
[----:B-----5:R-:W-:Y:S02]  /*10e00*/  FSEL R228, R228, -INF , !P6 ;  /* 0xff800000e4e47808 */ /* 0x020fe40007000000 */
[C---:B------:R-:W-:Y:S06]  /*10e10*/  ISETP.GE.AND P6, PT, R2.reuse, R196, PT ;  /* 0x000000c40200720c */ /* 0x040fec0003fc6270 */
[----:B------:R-:W-:Y:S01]  /*10e20*/  MUFU.TANH R219, R14 ;  /* 0x0000000e00db7308 */ /* 0x000fe20000002400 */
[-C--:B-1----:R-:W-:Y:S03]  /*10e30*/  HMMA.16816.F32 R20, R172, R4.reuse, R20 ;  /* 0x00000004ac14723c */ /* 0x082fe60000001814 */
[C---:B------:R-:W-:Y:S03]  /*10e40*/  ISETP.GE.OR P6, PT, R2.reuse, R200, !P6 ;  /* 0x000000c80200720c */ /* 0x040fe600077c6670 */
[C---:B------:R-:W-:Y:S03]  /*10e50*/  HMMA.16816.F32 R24, R180.reuse, R4, R24 ;  /* 0x00000004b418723c */ /* 0x040fe60000001818 */
[----:B------:R-:W1:Y:S02]  /*10e60*/  MUFU.TANH R218, R15 ;  /* 0x0000000f00da7308 */ /* 0x000e640000002400 */
[----:B---3--:R-:W-:Y:S01]  /*10e70*/  FSEL R225, R225, -INF , !P3 ;  /* 0xff800000e1e17808 */ /* 0x008fe20005800000 */
[-C--:B------:R-:W-:Y:S07]  /*10e80*/  HMMA.16816.F32 R28, R180, R6.reuse, R28 ;  /* 0x00000006b41c723c */ /* 0x080fee000000181c */
[----:B------:R-:W3:Y:S01]  /*10e90*/  MUFU.TANH R169, R16 ;  /* 0x0000001000a97308 */ /* 0x000ee20000002400 */
[C---:B------:R-:W-:Y:S01]  /*10ea0*/  ISETP.GE.AND P3, PT, R2.reuse, R197, PT ;  /* 0x000000c50200720c */ /* 0x040fe20003f66270 */
[C---:B------:R-:W-:Y:S01]  /*10eb0*/  HMMA.16816.F32 R32, R172.reuse, R6, R32 ;  /* 0x00000006ac20723c */ /* 0x040fe20000001820 */
[----:B------:R-:W4:Y:S03]  /*10ec0*/  LDSM.16.M88.4 R4, [R193] ;  /* 0x00000000c104783b */ /* 0x000f260000000200 */
[----:B------:R-:W-:Y:S04]  /*10ed0*/  ISETP.GE.OR P3, PT, R2, R202, !P3 ;  /* 0x000000ca0200720c */ /* 0x000fe80005f66670 */
[----:B------:R-:W-:Y:S03]  /*10ee0*/  MUFU.TANH R177, R18 ;  /* 0x0000001200b17308 */ /* 0x000fe60000002400 */
[----:B------:R-:W-:Y:S01]  /*10ef0*/  FMUL.FTZ R21, R21, UR10 ;  /* 0x0000000a15157c20 */ /* 0x000fe20008410000 */
[----:B-1----:R-:W-:Y:S01]  /*10f00*/  FSEL R218, R218, -INF , !P6 ;  /* 0xff800000dada7808 */ /* 0x002fe20007000000 */
[----:B------:R-:W-:Y:S01]  /*10f10*/  FMUL.FTZ R23, R23, UR10 ;  /* 0x0000000a17177c20 */ /* 0x000fe20008410000 */
[----:B------:R-:W-:Y:S01]  /*10f20*/  FMUL.FTZ R20, R20, UR10 ;  /* 0x0000000a14147c20 */ /* 0x000fe20008410000 */
[----:B------:R-:W-:Y:S03]  /*10f30*/  FMUL.FTZ R26, R26, UR10 ;  /* 0x0000000a1a1a7c20 */ /* 0x000fe60008410000 */
[----:B------:R-:W-:Y:S01]  /*10f40*/  MUFU.TANH R205, R17 ;  /* 0x0000001100cd7308 */ /* 0x000fe20000002400 */
[-C--:B--2---:R-:W-:Y:S03]  /*10f50*/  HMMA.16816.F32 R36, R172, R8.reuse, R36 ;  /* 0x00000008ac24723c */ /* 0x084fe60000001824 */
[----:B------:R-:W-:Y:S01]  /*10f60*/  FMUL.FTZ R25, R25, UR10 ;  /* 0x0000000a19197c20 */ /* 0x000fe20008410000 */
[----:B------:R-:W-:Y:S01]  /*10f70*/  FMUL.FTZ R29, R29, UR10 ;  /* 0x0000000a1d1d7c20 */ /* 0x000fe20008410000 */
[----:B------:R-:W-:Y:S01]  /*10f80*/  FMUL.FTZ R31, R31, UR10 ;  /* 0x0000000a1f1f7c20 */ /* 0x000fe20008410000 */
[C---:B------:R-:W-:Y:S03]  /*10f90*/  HMMA.16816.F32 R40, R180.reuse, R8, R40 ;  /* 0x00000008b428723c */ /* 0x040fe60000001828 */
[----:B------:R-:W1:Y:S02]  /*10fa0*/  MUFU.TANH R179, R19 ;  /* 0x0000001300b37308 */ /* 0x000e640000002400 */
[----:B------:R-:W-:Y:S01]  /*10fb0*/  FMUL.FTZ R35, R35, UR10 ;  /* 0x0000000a23237c20 */ /* 0x000fe20008410000 */
[-C--:B------:R-:W-:Y:S07]  /*10fc0*/  HMMA.16816.F32 R44, R180, R10.reuse, R44 ;  /* 0x0000000ab42c723c */ /* 0x080fee000000182c */
[----:B------:R-:W-:Y:S01]  /*10fd0*/  MUFU.TANH R20, R20 ;  /* 0x0000001400147308 */ /* 0x000fe20000002400 */
[----:B------:R-:W-:Y:S01]  /*10fe0*/  VIADD R8, R0, 0x18 ;  /* 0x0000001800087836 */ /* 0x000fe20000000000 */
[C---:B------:R-:W-:Y:S08]  /*10ff0*/  HMMA.16816.F32 R48, R172.reuse, R10, R48 ;  /* 0x0000000aac30723c */ /* 0x040ff00000001830 */
[----:B------:R-:W-:Y:S03]  /*11000*/  MUFU.TANH R21, R21 ;  /* 0x0000001500157308 */ /* 0x000fe60000002400 */
[----:B------:R-:W-:Y:S01]  /*11010*/  FMUL.FTZ R38, R38, UR10 ;  /* 0x0000000a26267c20 */ /* 0x000fe20008410000 */
[----:B------:R-:W-:Y:S01]  /*11020*/  FMUL.FTZ R36, R36, UR10 ;  /* 0x0000000a24247c20 */ /* 0x000fe20008410000 */
[----:B------:R-:W-:Y:S01]  /*11030*/  FMUL.FTZ R34, R34, UR10 ;  /* 0x0000000a22227c20 */ /* 0x000fe20008410000 */
[-C--:B----4-:R-:W-:Y:S03]  /*11040*/  HMMA.16816.F32 R52, R172, R4.reuse, R52 ;  /* 0x00000004ac34723c */ /* 0x090fe60000001834 */
[----:B------:R-:W-:Y:S01]  /*11050*/  FMUL.FTZ R33, R33, UR10 ;  /* 0x0000000a21217c20 */ /* 0x000fe20008410000 */
[----:B------:R2:W-:Y:S01]  /*11060*/  MUFU.TANH R9, R38 ;  /* 0x0000002600097308 */ /* 0x0005e20000002400 */
[----:B------:R-:W-:Y:S01]  /*11070*/  FMUL.FTZ R28, R28, UR10 ;  /* 0x0000000a1c1c7c20 */ /* 0x000fe20008410000 */
[C---:B------:R-:W-:Y:S05]  /*11080*/  HMMA.16816.F32 R56, R180.reuse, R4, R56 ;  /* 0x00000004b438723c */ /* 0x040fea0000001838 */
[----:B------:R-:W-:Y:S03]  /*11090*/  FMUL.FTZ R24, R24, UR10 ;  /* 0x0000000a18187c20 */ /* 0x000fe60008410000 */
[----:B------:R-:W-:Y:S03]  /*110a0*/  MUFU.TANH R26, R26 ;  /* 0x0000001a001a7308 */ /* 0x000fe60000002400 */
[----:B------:R-:W-:Y:S01]  /*110b0*/  VIADD R4, R0, 0x8 ;  /* 0x0000000800047836 */ /* 0x000fe20000000000 */
[-C--:B------:R-:W-:Y:S03]  /*110c0*/  HMMA.16816.F32 R60, R180, R6.reuse, R60 ;  /* 0x00000006b43c723c */ /* 0x080fe6000000183c */
[----:B------:R-:W-:Y:S01]  /*110d0*/  FMUL.FTZ R51, R51, UR10 ;  /* 0x0000000a33337c20 */ /* 0x000fe20008410000 */
[----:B------:R-:W-:Y:S01]  /*110e0*/  ISETP.GE.AND P2, PT, R4, R199, PT ;  /* 0x000000c70400720c */ /* 0x000fe20003f46270 */
[----:B------:R-:W-:Y:S01]  /*110f0*/  FMUL.FTZ R48, R48, UR10 ;  /* 0x0000000a30307c20 */ /* 0x000fe20008410000 */
[----:B------:R-:W-:Y:S01]  /*11100*/  MUFU.TANH R28, R28 ;  /* 0x0000001c001c7308 */ /* 0x000fe20000002400 */
[C---:B------:R-:W-:Y:S01]  /*11110*/  ISETP.GE.AND P0, PT, R4.reuse, R196, PT ;  /* 0x000000c40400720c */ /* 0x040fe20003f06270 */
[C---:B------:R-:W-:Y:S04]  /*11120*/  HMMA.16816.F32 R64, R172.reuse, R6, R64 ;  /* 0x00000006ac40723c */ /* 0x040fe80000001840 */
[----:B------:R-:W-:Y:S01]  /*11130*/  ISETP.GE.AND P1, PT, R4, R198, PT ;  /* 0x000000c60400720c */ /* 0x000fe20003f26270 */
[----:B------:R-:W-:Y:S03]  /*11140*/  FMUL.FTZ R52, R52, UR10 ;  /* 0x0000000a34347c20 */ /* 0x000fe60008410000 */
[----:B------:R-:W-:Y:S01]  /*11150*/  MUFU.TANH R29, R29 ;  /* 0x0000001d001d7308 */ /* 0x000fe20000002400 */
[----:B------:R-:W-:Y:S02]  /*11160*/  ISETP.GE.AND P5, PT, R4, R197, PT ;  /* 0x000000c50400720c */ /* 0x000fe40003fa6270 */
[----:B------:R-:W-:Y:S01]  /*11170*/  FMUL.FTZ R56, R56, UR10 ;  /* 0x0000000a38387c20 */ /* 0x000fe20008410000 */
[C---:B------:R-:W-:Y:S02]  /*11180*/  ISETP.GE.OR P2, PT, R4.reuse, R201, !P2 ;  /* 0x000000c90400720c */ /* 0x040fe40005746670 */
[----:B------:R-:W-:Y:S01]  /*11190*/  ISETP.GE.OR P0, PT, R4, R200, !P0 ;  /* 0x000000c80400720c */ /* 0x000fe20004706670 */
[----:B------:R-:W-:Y:S01]  /*111a0*/  FMUL.FTZ R58, R58, UR10 ;  /* 0x0000000a3a3a7c20 */ /* 0x000fe20008410000 */
[CC--:B------:R-:W-:Y:S02]  /*111b0*/  ISETP.GE.OR P1, PT, R4.reuse, R203.reuse, !P1 ;  /* 0x000000cb0400720c */ /* 0x0c0fe40004f26670 */
[----:B------:R-:W-:Y:S01]  /*111c0*/  MUFU.TANH R23, R23 ;  /* 0x0000001700177308 */ /* 0x000fe20000002400 */
[----:B------:R-:W-:Y:S01]  /*111d0*/  ISETP.GE.OR P5, PT, R4, R202, !P5 ;  /* 0x000000ca0400720c */ /* 0x000fe20006fa6670 */
[----:B------:R-:W-:Y:S01]  /*111e0*/  FMUL.FTZ R62, R62, UR10 ;  /* 0x0000000a3e3e7c20 */ /* 0x000fe20008410000 */
[----:B------:R-:W4:Y:S01]  /*111f0*/  LDSM.16.M88.4 R4, [R192] ;  /* 0x00000000c004783b */ /* 0x000f220000000200 */
[----:B---3--:R-:W-:Y:S01]  /*11200*/  FSEL R168, R169, -INF , !P1 ;  /* 0xff800000a9a87808 */ /* 0x008fe20004800000 */
[----:B------:R-:W-:Y:S01]  /*11210*/  FMUL.FTZ R63, R63, UR10 ;  /* 0x0000000a3f3f7c20 */ /* 0x000fe20008410000 */
[----:B-1----:R-:W-:Y:S01]  /*11220*/  FSEL R169, R179, -INF , !P3 ;  /* 0xff800000b3a97808 */ /* 0x002fe20005800000 */
[----:B------:R-:W-:Y:S03]  /*11230*/  FMUL.FTZ R54, R54, UR10 ;  /* 0x0000000a36367c20 */ /* 0x000fe60008410000 */
[----:B------:R-:W1:Y:S01]  /*11240*/  MUFU.TANH R24, R24 ;  /* 0x0000001800187308 */ /* 0x000e620000002400 */
[----:B------:R-:W-:Y:S01]  /*11250*/  FMUL.FTZ R49, R49, UR10 ;  /* 0x0000000a31317c20 */ /* 0x000fe20008410000 */
[----:B------:R-:W-:Y:S01]  /*11260*/  FMUL.FTZ R64, R64, UR10 ;  /* 0x0000000a40407c20 */ /* 0x000fe20008410000 */
[----:B------:R-:W-:Y:S01]  /*11270*/  FMUL.FTZ R66, R66, UR10 ;  /* 0x0000000a42427c20 */ /* 0x000fe20008410000 */
[----:B------:R-:W-:Y:S01]  /*11280*/  FSEL R219, R219, -INF , !P0 ;  /* 0xff800000dbdb7808 */ /* 0x000fe20004000000 */
[----:B------:R-:W-:Y:S01]  /*11290*/  FMUL.FTZ R30, R30, UR10 ;  /* 0x0000000a1e1e7c20 */ /* 0x000fe20008410000 */
[----:B------:R-:W-:Y:S01]  /*112a0*/  FSEL R177, R177, -INF , !P5 ;  /* 0xff800000b1b17808 */ /* 0x000fe20006800000 */
[----:B------:R-:W-:Y:S03]  /*112b0*/  FMUL.FTZ R32, R32, UR10 ;  /* 0x0000000a20207c20 */ /* 0x000fe60008410000 */
[----:B------:R-:W-:Y:S01]  /*112c0*/  MUFU.TANH R25, R25 ;  /* 0x0000001900197308 */ /* 0x000fe20000002400 */
[----:B------:R-:W-:Y:S01]  /*112d0*/  FMUL.FTZ R47, R47, UR10 ;  /* 0x0000000a2f2f7c20 */ /* 0x000fe20008410000 */
[----:B------:R-:W-:Y:S01]  /*112e0*/  FMUL.FTZ R55, R55, UR10 ;  /* 0x0000000a37377c20 */ /* 0x000fe20008410000 */
[----:B------:R-:W-:Y:S01]  /*112f0*/  FMUL.FTZ R50, R50, UR10 ;  /* 0x0000000a32327c20 */ /* 0x000fe20008410000 */
[----:B------:R-:W-:Y:S01]  /*11300*/  FMUL.FTZ R45, R45, UR10 ;  /* 0x0000000a2d2d7c20 */ /* 0x000fe20008410000 */
[----:B------:R-:W-:Y:S01]  /*11310*/  FMUL.FTZ R46, R46, UR10 ;  /* 0x0000000a2e2e7c20 */ /* 0x000fe20008410000 */
[----:B------:R-:W-:Y:S01]  /*11320*/  FMUL.FTZ R57, R57, UR10 ;  /* 0x0000000a39397c20 */ /* 0x000fe20008410000 */
[----:B------:R-:W-:Y:S03]  /*11330*/  FMUL.FTZ R59, R59, UR10 ;  /* 0x0000000a3b3b7c20 */ /* 0x000fe60008410000 */
[----:B------:R-:W-:Y:S01]  /*11340*/  MUFU.TANH R171, R30 ;  /* 0x0000001e00ab7308 */ /* 0x000fe20000002400 */
[----:B------:R-:W-:Y:S01]  /*11350*/  FMUL.FTZ R22, R22, UR10 ;  /* 0x0000000a16167c20 */ /* 0x000fe20008410000 */
[----:B------:R-:W-:Y:S01]  /*11360*/  FSEL R224, R224, -INF , !P2 ;  /* 0xff800000e0e07808 */ /* 0x000fe20005000000 */
[----:B------:R-:W-:Y:S01]  /*11370*/  FMUL.FTZ R27, R27, UR10 ;  /* 0x0000000a1b1b7c20 */ /* 0x000fe20008410000 */
[CC--:B------:R-:W-:Y:S01]  /*11380*/  ISETP.GE.AND P2, PT, R2.reuse, R198.reuse, PT ;  /* 0x000000c60200720c */ /* 0x0c0fe20003f46270 */
[----:B------:R-:W-:Y:S01]  /*11390*/  FMUL.FTZ R53, R53, UR10 ;  /* 0x0000000a35357c20 */ /* 0x000fe20008410000 */
[----:B------:R-:W-:Y:S01]  /*113a0*/  FMUL.FTZ R37, R37, UR10 ;  /* 0x0000000a25257c20 */ /* 0x000fe20008410000 */
[----:B------:R-:W-:Y:S03]  /*113b0*/  FMUL.FTZ R39, R39, UR10 ;  /* 0x0000000a27277c20 */ /* 0x000fe60008410000 */
[----:B------:R-:W3:Y:S01]  /*113c0*/  MUFU.TANH R22, R22 ;  /* 0x0000001600167308 */ /* 0x000ee20000002400 */
[----:B------:R-:W-:Y:S01]  /*113d0*/  ISETP.GE.OR P2, PT, R2, R203, !P2 ;  /* 0x000000cb0200720c */ /* 0x000fe20005746670 */
[----:B------:R-:W-:Y:S02]  /*113e0*/  VIADD R2, R0, 0x10 ;  /* 0x0000001000027836 */ /* 0x000fe40000000000 */
[----:B------:R-:W-:Y:S01]  /*113f0*/  FMUL.FTZ R40, R40, UR10 ;  /* 0x0000000a28287c20 */ /* 0x000fe20008410000 */
[----:B------:R-:W-:Y:S01]  /*11400*/  FMUL.FTZ R41, R41, UR10 ;  /* 0x0000000a29297c20 */ /* 0x000fe20008410000 */
[----:B--2---:R-:W-:Y:S01]  /*11410*/  FSEL R38, R205, -INF , !P2 ;  /* 0xff800000cd267808 */ /* 0x004fe20005000000 */
[----:B------:R-:W-:Y:S01]  /*11420*/  FMUL.FTZ R42, R42, UR10 ;  /* 0x0000000a2a2a7c20 */ /* 0x000fe20008410000 */
[C---:B------:R-:W-:Y:S02]  /*11430*/  ISETP.GE.AND P0, PT, R2.reuse, R198, PT ;  /* 0x000000c60200720c */ /* 0x040fe40003f06270 */
[----:B------:R-:W-:Y:S01]  /*11440*/  MUFU.TANH R27, R27 ;  /* 0x0000001b001b7308 */ /* 0x000fe20000002400 */
[C---:B------:R-:W-:Y:S01]  /*11450*/  ISETP.GE.AND P6, PT, R2.reuse, R197, PT ;  /* 0x000000c50200720c */ /* 0x040fe20003fc6270 */
[----:B------:R-:W-:Y:S01]  /*11460*/  FMUL.FTZ R43, R43, UR10 ;  /* 0x0000000a2b2b7c20 */ /* 0x000fe20008410000 */
[-C--:B----4-:R-:W-:Y:S03]  /*11470*/  HMMA.16816.F32 R68, R172, R4.reuse, R68 ;  /* 0x00000004ac44723c */ /* 0x090fe60000001844 */
[----:B------:R-:W-:Y:S01]  /*11480*/  ISETP.GE.AND P1, PT, R2, R199, PT ;  /* 0x000000c70200720c */ /* 0x000fe20003f26270 */
[----:B------:R-:W-:Y:S03]  /*11490*/  FMUL.FTZ R44, R44, UR10 ;  /* 0x0000000a2c2c7c20 */ /* 0x000fe60008410000 */
[----:B------:R-:W-:Y:S01]  /*114a0*/  MUFU.TANH R12, R35 ;  /* 0x00000023000c7308 */ /* 0x000fe20000002400 */
[C---:B------:R-:W-:Y:S04]  /*114b0*/  HMMA.16816.F32 R72, R180.reuse, R4, R72 ;  /* 0x00000004b448723c */ /* 0x040fe80000001848 */
[----:B------:R-:W-:Y:S01]  /*114c0*/  ISETP.GE.OR P1, PT, R2, R201, !P1 ;  /* 0x000000c90200720c */ /* 0x000fe20004f26670 */
[----:B------:R-:W-:Y:S01]  /*114d0*/  FMUL.FTZ R60, R60, UR10 ;  /* 0x0000000a3c3c7c20 */ /* 0x000fe20008410000 */
[-C--:B------:R-:W-:Y:S03]  /*114e0*/  HMMA.16816.F32 R76, R180, R6.reuse, R76 ;  /* 0x00000006b44c723c */ /* 0x080fe6000000184c */
[----:B------:R-:W-:Y:S01]  /*114f0*/  MUFU.TANH R176, R31 ;  /* 0x0000001f00b07308 */ /* 0x000fe20000002400 */
[----:B------:R-:W-:Y:S01]  /*11500*/  ISETP.GE.AND P5, PT, R2, R196, PT ;  /* 0x000000c40200720c */ /* 0x000fe20003fa6270 */
[----:B------:R-:W-:Y:S01]  /*11510*/  VIADD R4, R0, 0x21 ;  /* 0x0000002100047836 */ /* 0x000fe20000000000 */
[C---:B------:R-:W-:Y:S07]  /*11520*/  HMMA.16816.F32 R80, R172.reuse, R6, R80 ;  /* 0x00000006ac50723c */ /* 0x040fee0000001850 */
[----:B------:R-:W-:Y:S01]  /*11530*/  MUFU.TANH R16, R32 ;  /* 0x0000002000107308 */ /* 0x000fe20000002400 */
[----:B------:R-:W-:Y:S03]  /*11540*/  ISETP.GE.OR P5, PT, R2, R200, !P5 ;  /* 0x000000c80200720c */ /* 0x000fe60006fa6670 */
[----:B------:R-:W-:Y:S01]  /*11550*/  FMUL.FTZ R61, R61, UR10 ;  /* 0x0000000a3d3d7c20 */ /* 0x000fe20008410000 */
[----:B------:R-:W-:Y:S01]  /*11560*/  FMUL.FTZ R69, R69, UR10 ;  /* 0x0000000a45457c20 */ /* 0x000fe20008410000 */
[----:B-1----:R-:W-:Y:S01]  /*11570*/  FSEL R210, R24, -INF , !P1 ;  /* 0xff80000018d27808 */ /* 0x002fe20004800000 */
[----:B------:R-:W-:Y:S01]  /*11580*/  FMUL.FTZ R70, R70, UR10 ;  /* 0x0000000a46467c20 */ /* 0x000fe20008410000 */
[----:B------:R-:W-:Y:S02]  /*11590*/  ISETP.GE.AND P1, PT, R8, R198, PT ;  /* 0x000000c60800720c */ /* 0x000fe40003f26270 */
[----:B------:R-:W-:Y:S01]  /*115a0*/  MUFU.TANH R15, R34 ;  /* 0x00000022000f7308 */ /* 0x000fe20000002400 */
[----:B------:R-:W-:Y:S01]  /*115b0*/  FSEL R208, R26, -INF , !P5 ;  /* 0xff8000001ad07808 */ /* 0x000fe20006800000 */
[----:B------:R-:W-:Y:S01]  /*115c0*/  FMUL.FTZ R74, R74, UR10 ;  /* 0x0000000a4a4a7c20 */ /* 0x000fe20008410000 */
[-C--:B------:R-:W-:Y:S01]  /*115d0*/  ISETP.GE.OR P1, PT, R8, R203.reuse, !P1 ;  /* 0x000000cb0800720c */ /* 0x080fe20004f26670 */
[----:B------:R-:W-:Y:S01]  /*115e0*/  FMUL.FTZ R75, R75, UR10 ;  /* 0x0000000a4b4b7c20 */ /* 0x000fe20008410000 */
[----:B------:R-:W-:Y:S01]  /*115f0*/  ISETP.GE.OR P0, PT, R2, R203, !P0 ;  /* 0x000000cb0200720c */ /* 0x000fe20004706670 */
[----:B------:R-:W-:Y:S01]  /*11600*/  FMUL.FTZ R67, R67, UR10 ;  /* 0x0000000a43437c20 */ /* 0x000fe20008410000 */
[----:B------:R-:W-:Y:S03]  /*11610*/  FMUL.FTZ R76, R76, UR10 ;  /* 0x0000000a4c4c7c20 */ /* 0x000fe60008410000 */
[----:B------:R-:W-:Y:S01]  /*11620*/  MUFU.TANH R35, R54 ;  /* 0x0000003600237308 */ /* 0x000fe20000002400 */
[----:B------:R-:W-:Y:S01]  /*11630*/  FMUL.FTZ R77, R77, UR10 ;  /* 0x0000000a4d4d7c20 */ /* 0x000fe20008410000 */
[----:B------:R-:W-:Y:S01]  /*11640*/  ISETP.GE.OR P6, PT, R2, R202, !P6 ;  /* 0x000000ca0200720c */ /* 0x000fe200077c6670 */
[----:B------:R-:W-:Y:S01]  /*11650*/  VIADD R2, R0, 0x11 ;  /* 0x0000001100027836 */ /* 0x000fe20000000000 */
[----:B------:R-:W-:Y:S01]  /*11660*/  FSEL R212, R20, -INF , !P0 ;  /* 0xff80000014d47808 */ /* 0x000fe20004000000 */
[----:B------:R-:W-:Y:S01]  /*11670*/  FMUL.FTZ R68, R68, UR10 ;  /* 0x0000000a44447c20 */ /* 0x000fe20008410000 */
[----:B---3--:R-:W-:Y:S01]  /*11680*/  FSEL R215, R22, -INF , !P6 ;  /* 0xff80000016d77808 */ /* 0x008fe20007000000 */
[----:B------:R-:W-:Y:S03]  /*11690*/  FMUL.FTZ R65, R65, UR10 ;  /* 0x0000000a41417c20 */ /* 0x000fe60008410000 */
[----:B------:R-:W-:Y:S01]  /*116a0*/  MUFU.TANH R30, R53 ;  /* 0x00000035001e7308 */ /* 0x000fe20000002400 */
[C---:B------:R-:W-:Y:S01]  /*116b0*/  ISETP.GE.AND P2, PT, R2.reuse, R198, PT ;  /* 0x000000c60200720c */ /* 0x040fe20003f46270 */
[----:B------:R-:W-:Y:S01]  /*116c0*/  FMUL.FTZ R71, R71, UR10 ;  /* 0x0000000a47477c20 */ /* 0x000fe20008410000 */
[----:B------:R-:W-:Y:S01]  /*116d0*/  ISETP.GE.AND P3, PT, R2, R197, PT ;  /* 0x000000c50200720c */ /* 0x000fe20003f66270 */
[----:B------:R-:W-:Y:S01]  /*116e0*/  FMUL.FTZ R72, R72, UR10 ;  /* 0x0000000a48487c20 */ /* 0x000fe20008410000 */
[C---:B------:R-:W-:Y:S01]  /*116f0*/  ISETP.GE.AND P0, PT, R2.reuse, R199, PT ;  /* 0x000000c70200720c */ /* 0x040fe20003f06270 */
[----:B------:R-:W-:Y:S01]  /*11700*/  FMUL.FTZ R73, R73, UR10 ;  /* 0x0000000a49497c20 */ /* 0x000fe20008410000 */
[C---:B------:R-:W-:Y:S03]  /*11710*/  ISETP.GE.AND P6, PT, R2.reuse, R196, PT ;  /* 0x000000c40200720c */ /* 0x040fe60003fc6270 */
[----:B------:R-:W1:Y:S01]  /*11720*/  MUFU.TANH R17, R33 ;  /* 0x0000002100117308 */ /* 0x000e620000002400 */
[----:B------:R-:W-:Y:S01]  /*11730*/  ISETP.GE.OR P2, PT, R2, R203, !P2 ;  /* 0x000000cb0200720c */ /* 0x000fe20005746670 */
[----:B------:R-:W-:Y:S01]  /*11740*/  FMUL.FTZ R78, R78, UR10 ;  /* 0x0000000a4e4e7c20 */ /* 0x000fe20008410000 */
[----:B------:R-:W-:Y:S01]  /*11750*/  ISETP.GE.OR P3, PT, R2, R202, !P3 ;  /* 0x000000ca0200720c */ /* 0x000fe20005f66670 */
[----:B------:R-:W-:Y:S01]  /*11760*/  FMUL.FTZ R79, R79, UR10 ;  /* 0x0000000a4f4f7c20 */ /* 0x000fe20008410000 */
[----:B------:R-:W-:Y:S01]  /*11770*/  FSEL R206, R21, -INF , !P2 ;  /* 0xff80000015ce7808 */ /* 0x000fe20005000000 */
[----:B------:R-:W-:Y:S01]  /*11780*/  FMUL.FTZ R80, R80, UR10 ;  /* 0x0000000a50507c20 */ /* 0x000fe20008410000 */
[----:B------:R-:W-:Y:S03]  /*11790*/  ISETP.GE.AND P2, PT, R8, R199, PT ;  /* 0x000000c70800720c */ /* 0x000fe60003f46270 */
[----:B------:R-:W2:Y:S01]  /*117a0*/  MUFU.TANH R36, R36 ;  /* 0x0000002400247308 */ /* 0x000ea20000002400 */
[-C--:B------:R-:W-:Y:S01]  /*117b0*/  ISETP.GE.OR P0, PT, R2, R201.reuse, !P0 ;  /* 0x000000c90200720c */ /* 0x080fe20004706670 */
[----:B------:R-:W-:Y:S01]  /*117c0*/  FMUL.FTZ R82, R82, UR10 ;  /* 0x0000000a52527c20 */ /* 0x000fe20008410000 */
[C---:B------:R-:W-:Y:S01]  /*117d0*/  ISETP.GE.OR P2, PT, R8.reuse, R201, !P2 ;  /* 0x000000c90800720c */ /* 0x040fe20005746670 */
[----:B------:R-:W-:Y:S01]  /*117e0*/  FMUL.FTZ R81, R81, UR10 ;  /* 0x0000000a51517c20 */ /* 0x000fe20008410000 */
[----:B------:R-:W-:Y:S01]  /*117f0*/  FSEL R209, R25, -INF , !P0 ;  /* 0xff80000019d17808 */ /* 0x000fe20004000000 */
[----:B------:R-:W-:Y:S01]  /*11800*/  FMUL.FTZ R83, R83, UR10 ;  /* 0x0000000a53537c20 */ /* 0x000fe20008410000 */
[----:B------:R-:W-:Y:S03]  /*11810*/  ISETP.GE.AND P0, PT, R8, R197, PT ;  /* 0x000000c50800720c */ /* 0x000fe60003f06270 */
[----:B------:R1:W-:Y:S01]  /*11820*/  MUFU.TANH R31, R48 ;  /* 0x00000030001f7308 */ /* 0x0003e20000002400 */
[----:B------:R-:W-:Y:S01]  /*11830*/  ISETP.GE.OR P6, PT, R2, R200, !P6 ;  /* 0x000000c80200720c */ /* 0x000fe200077c6670 */
[----:B------:R-:W-:Y:S01]  /*11840*/  VIADD R2, R0, 0x19 ;  /* 0x0000001900027836 */ /* 0x000fe20000000000 */
[----:B------:R-:W-:Y:S02]  /*11850*/  ISETP.GE.OR P0, PT, R8, R202, !P0 ;  /* 0x000000ca0800720c */ /* 0x000fe40004706670 */
[----:B------:R-:W-:Y:S02]  /*11860*/  FSEL R205, R28, -INF , !P2 ;  /* 0xff8000001ccd7808 */ /* 0x000fe40005000000 */
[CC--:B------:R-:W-:Y:S03]  /*11870*/  ISETP.GE.AND P2, PT, R2.reuse, R198.reuse, PT ;  /* 0x000000c60200720c */ /* 0x0c0fe60003f46270 */
[----:B------:R3:W-:Y:S01]  /*11880*/  MUFU.TANH R34, R52 ;  /* 0x0000003400227308 */ /* 0x0007e20000002400 */
[C---:B------:R-:W-:Y:S02]  /*11890*/  ISETP.GE.AND P5, PT, R2.reuse, R199, PT ;  /* 0x000000c70200720c */ /* 0x040fe40003fa6270 */
[C---:B------:R-:W-:Y:S02]  /*118a0*/  ISETP.GE.OR P2, PT, R2.reuse, R203, !P2 ;  /* 0x000000cb0200720c */ /* 0x040fe40005746670 */
[----:B------:R-:W-:Y:S02]  /*118b0*/  ISETP.GE.OR P5, PT, R2, R201, !P5 ;  /* 0x000000c90200720c */ /* 0x000fe40006fa6670 */
[----:B------:R-:W-:Y:S03]  /*118c0*/  FSEL R211, R23, -INF , !P3 ;  /* 0xff80000017d37808 */ /* 0x000fe60005800000 */
[----:B------:R2:W-:Y:S01]  /*118d0*/  MUFU.TANH R13, R58 ;  /* 0x0000003a000d7308 */ /* 0x0005e20000002400 */
[----:B------:R-:W-:Y:S02]  /*118e0*/  FSEL R179, R29, -INF , !P5 ;  /* 0xff8000001db37808 */ /* 0x000fe40006800000 */
[----:B-1----:R-:W-:Y:S02]  /*118f0*/  FSEL R48, R17, -INF , !P2 ;  /* 0xff80000011307808 */ /* 0x002fe40005000000 */
[----:B------:R-:W-:Y:S02]  /*11900*/  ISETP.GE.AND P2, PT, R4, R198, PT ;  /* 0x000000c60400720c */ /* 0x000fe40003f46270 */
[----:B------:R-:W-:Y:S03]  /*11910*/  ISETP.GE.AND P5, PT, R2, R197, PT ;  /* 0x000000c50200720c */ /* 0x000fe60003fa6270 */
[----:B------:R-:W1:Y:S01]  /*11920*/  MUFU.TANH R37, R37 ;  /* 0x0000002500257308 */ /* 0x000e620000002400 */
[----:B------:R-:W-:Y:S02]  /*11930*/  ISETP.GE.OR P2, PT, R4, R203, !P2 ;  /* 0x000000cb0400720c */ /* 0x000fe40005746670 */
[----:B------:R-:W-:Y:S02]  /*11940*/  ISETP.GE.OR P5, PT, R2, R202, !P5 ;  /* 0x000000ca0200720c */ /* 0x000fe40006fa6670 */
[----:B------:R-:W-:Y:S02]  /*11950*/  ISETP.GE.AND P3, PT, R8, R196, PT ;  /* 0x000000c40800720c */ /* 0x000fe40003f66270 */
[----:B---3--:R-:W-:Y:S03]  /*11960*/  FSEL R52, R12, -INF , !P5 ;  /* 0xff8000000c347808 */ /* 0x008fe60006800000 */
[----:B------:R-:W3:Y:S01]  /*11970*/  MUFU.TANH R39, R39 ;  /* 0x0000002700277308 */ /* 0x000ee20000002400 */
[-C--:B------:R-:W-:Y:S02]  /*11980*/  ISETP.GE.AND P5, PT, R4, R197.reuse, PT ;  /* 0x000000c50400720c */ /* 0x080fe40003fa6270 */
[----:B------:R-:W-:Y:S01]  /*11990*/  ISETP.GE.OR P3, PT, R8, R200, !P3 ;  /* 0x000000c80800720c */ /* 0x000fe20005f66670 */
[----:B------:R-:W-:Y:S01]  /*119a0*/  VIADD R8, R0, 0x31 ;  /* 0x0000003100087836 */ /* 0x000fe20000000000 */
[----:B------:R-:W-:Y:S02]  /*119b0*/  ISETP.GE.OR P5, PT, R4, R202, !P5 ;  /* 0x000000ca0400720c */ /* 0x000fe40006fa6670 */
[----:B------:R-:W-:Y:S03]  /*119c0*/  FSEL R171, R171, -INF , !P3 ;  /* 0xff800000abab7808 */ /* 0x000fe60005800000 */
[----:B------:R-:W-:Y:S01]  /*119d0*/  MUFU.TANH R40, R40 ;  /* 0x0000002800287308 */ /* 0x000fe20000002400 */
[----:B------:R-:W-:Y:S02]  /*119e0*/  FSEL R207, R27, -INF , !P6 ;  /* 0xff8000001bcf7808 */ /* 0x000fe40007000000 */
[----:B------:R-:W-:Y:S02]  /*119f0*/  ISETP.GE.AND P6, PT, R2, R196, PT ;  /* 0x000000c40200720c */ /* 0x000fe40003fc6270 */
[----:B------:R-:W-:Y:S02]  /*11a00*/  FSEL R53, R16, -INF , !P1 ;  /* 0xff80000010357808 */ /* 0x000fe40004800000 */
[----:B------:R-:W-:Y:S03]  /*11a10*/  ISETP.GE.OR P6, PT, R2, R200, !P6 ;  /* 0x000000c80200720c */ /* 0x000fe600077c6670 */
[----:B------:R-:W4:Y:S01]  /*11a20*/  MUFU.TANH R41, R41 ;  /* 0x0000002900297308 */ /* 0x000f220000002400 */
[----:B------:R-:W-:Y:S01]  /*11a30*/  VIADD R2, R0, 0x20 ;  /* 0x0000002000027836 */ /* 0x000fe20000000000 */
[----:B------:R-:W-:Y:S02]  /*11a40*/  FSEL R54, R15, -INF , !P0 ;  /* 0xff8000000f367808 */ /* 0x000fe40004000000 */
[----:B------:R-:W-:Y:S02]  /*11a50*/  FSEL R176, R176, -INF , !P6 ;  /* 0xff800000b0b07808 */ /* 0x000fe40007000000 */
[C---:B------:R-:W-:Y:S04]  /*11a60*/  ISETP.GE.AND P3, PT, R2.reuse, R198, PT ;  /* 0x000000c60200720c */ /* 0x040fe80003f66270 */
[----:B------:R1:W-:Y:S01]  /*11a70*/  MUFU.TANH R18, R47 ;  /* 0x0000002f00127308 */ /* 0x0003e20000002400 */
[C---:B------:R-:W-:Y:S02]  /*11a80*/  ISETP.GE.AND P6, PT, R2.reuse, R197, PT ;  /* 0x000000c50200720c */ /* 0x040fe40003fc6270 */
[C---:B------:R-:W-:Y:S02]  /*11a90*/  ISETP.GE.OR P3, PT, R2.reuse, R203, !P3 ;  /* 0x000000cb0200720c */ /* 0x040fe40005f66670 */
[----:B------:R-:W-:Y:S02]  /*11aa0*/  ISETP.GE.OR P6, PT, R2, R202, !P6 ;  /* 0x000000ca0200720c */ /* 0x000fe400077c6670 */
[----:B--2---:R-:W-:Y:S03]  /*11ab0*/  FSEL R58, R36, -INF , !P3 ;  /* 0xff800000243a7808 */ /* 0x004fe60005800000 */
[----:B------:R3:W-:Y:S01]  /*11ac0*/  MUFU.TANH R11, R51 ;  /* 0x00000033000b7308 */ /* 0x0007e20000002400 */
[-C--:B------:R-:W-:Y:S02]  /*11ad0*/  ISETP.GE.AND P3, PT, R4, R199.reuse, PT ;  /* 0x000000c70400720c */ /* 0x080fe40003f66270 */
[----:B------:R-:W-:Y:S02]  /*11ae0*/  ISETP.GE.AND P1, PT, R2, R199, PT ;  /* 0x000000c70200720c */ /* 0x000fe40003f26270 */
[-C--:B------:R-:W-:Y:S02]  /*11af0*/  ISETP.GE.OR P3, PT, R4, R201.reuse, !P3 ;  /* 0x000000c90400720c */ /* 0x080fe40005f66670 */
[C---:B------:R-:W-:Y:S03]  /*11b00*/  ISETP.GE.AND P0, PT, R2.reuse, R196, PT ;  /* 0x000000c40200720c */ /* 0x040fe60003f06270 */
[----:B------:R4:W-:Y:S01]  /*11b10*/  MUFU.TANH R32, R55 ;  /* 0x0000003700207308 */ /* 0x0009e20000002400 */
[C---:B------:R-:W-:Y:S02]  /*11b20*/  ISETP.GE.OR P1, PT, R2.reuse, R201, !P1 ;  /* 0x000000c90200720c */ /* 0x040fe40004f26670 */
[----:B------:R-:W-:Y:S01]  /*11b30*/  ISETP.GE.OR P0, PT, R2, R200, !P0 ;  /* 0x000000c80200720c */ /* 0x000fe20004706670 */
[----:B------:R-:W-:Y:S01]  /*11b40*/  VIADD R2, R0, 0x28 ;  /* 0x0000002800027836 */ /* 0x000fe20000000000 */
[----:B-1----:R-:W-:Y:S05]  /*11b50*/  FSEL R47, R37, -INF , !P2 ;  /* 0xff800000252f7808 */ /* 0x002fea0005000000 */
[----:B------:R1:W-:Y:S01]  /*11b60*/  MUFU.TANH R10, R56 ;  /* 0x00000038000a7308 */ /* 0x0003e20000002400 */
[----:B---3--:R-:W-:Y:S02]  /*11b70*/  FSEL R51, R39, -INF , !P5 ;  /* 0xff80000027337808 */ /* 0x008fe40006800000 */
[C---:B------:R-:W-:Y:S02]  /*11b80*/  ISETP.GE.AND P2, PT, R2.reuse, R199, PT ;  /* 0x000000c70200720c */ /* 0x040fe40003f46270 */
[C---:B------:R-:W-:Y:S02]  /*11b90*/  ISETP.GE.AND P5, PT, R2.reuse, R196, PT ;  /* 0x000000c40200720c */ /* 0x040fe40003fa6270 */
[C---:B------:R-:W-:Y:S03]  /*11ba0*/  ISETP.GE.OR P2, PT, R2.reuse, R201, !P2 ;  /* 0x000000c90200720c */ /* 0x040fe60005746670 */
[----:B------:R2:W-:Y:S01]  /*11bb0*/  MUFU.TANH R21, R69 ;  /* 0x0000004500157308 */ /* 0x0005e20000002400 */
[----:B----4-:R-:W-:Y:S02]  /*11bc0*/  FSEL R55, R41, -INF , !P3 ;  /* 0xff80000029377808 */ /* 0x010fe40005800000 */
[C---:B------:R-:W-:Y:S02]  /*11bd0*/  ISETP.GE.AND P3, PT, R2.reuse, R197, PT ;  /* 0x000000c50200720c */ /* 0x040fe40003f66270 */
[C---:B------:R-:W-:Y:S02]  /*11be0*/  ISETP.GE.OR P5, PT, R2.reuse, R200, !P5 ;  /* 0x000000c80200720c */ /* 0x040fe40006fa6670 */
[----:B------:R-:W-:Y:S03]  /*11bf0*/  ISETP.GE.OR P3, PT, R2, R202, !P3 ;  /* 0x000000ca0200720c */ /* 0x000fe60005f66670 */
[----:B------:R-:W3:Y:S01]  /*11c00*/  MUFU.TANH R42, R42 ;  /* 0x0000002a002a7308 */ /* 0x000ee20000002400 */
[----:B-1----:R-:W-:Y:S02]  /*11c10*/  FSEL R56, R40, -INF , !P1 ;  /* 0xff80000028387808 */ /* 0x002fe40004800000 */
[C---:B------:R-:W-:Y:S04]  /*11c20*/  ISETP.GE.AND P1, PT, R2.reuse, R198, PT ;  /* 0x000000c60200720c */ /* 0x040fe80003f26270 */
[----:B------:R-:W-:Y:S03]  /*11c30*/  ISETP.GE.OR P1, PT, R2, R203, !P1 ;  /* 0x000000cb0200720c */ /* 0x000fe60004f26670 */
[----:B------:R3:W1:Y:S01]  /*11c40*/  MUFU.TANH R33, R50 ;  /* 0x0000003200217308 */ /* 0x0006620000002400 */
[----:B--2---:R-:W-:Y:S01]  /*11c50*/  FSEL R69, R9, -INF , !P6 ;  /* 0xff80000009457808 */ /* 0x004fe20007000000 */
[----:B------:R-:W-:Y:S01]  /*11c60*/  VIADD R2, R0, 0x29 ;  /* 0x0000002900027836 */ /* 0x000fe20000000000 */
[C---:B------:R-:W-:Y:S02]  /*11c70*/  ISETP.GE.AND P6, PT, R4.reuse, R196, PT ;  /* 0x000000c40400720c */ /* 0x040fe40003fc6270 */
[----:B------:R-:W-:Y:S02]  /*11c80*/  FSEL R31, R31, -INF , !P1 ;  /* 0xff8000001f1f7808 */ /* 0x000fe40004800000 */
[----:B------:R-:W-:Y:S03]  /*11c90*/  ISETP.GE.OR P6, PT, R4, R200, !P6 ;  /* 0x000000c80400720c */ /* 0x000fe600077c6670 */
[----:B------:R-:W2:Y:S01]  /*11ca0*/  MUFU.TANH R43, R43 ;  /* 0x0000002b002b7308 */ /* 0x000ea20000002400 */
[----:B------:R-:W4:Y:S09]  /*11cb0*/  LDSM.16.M88.4 R4, [R191] ;  /* 0x00000000bf04783b */ /* 0x000f320000000200 */
[----:B------:R-:W-:Y:S01]  /*11cc0*/  MUFU.TANH R62, R62 ;  /* 0x0000003e003e7308 */ /* 0x000fe20000002400 */
[----:B---3--:R-:W-:Y:S02]  /*11cd0*/  FSEL R50, R42, -INF , !P0 ;  /* 0xff8000002a327808 */ /* 0x008fe40004000000 */
[C---:B------:R-:W-:Y:S02]  /*11ce0*/  ISETP.GE.AND P0, PT, R2.reuse, R199, PT ;  /* 0x000000c70200720c */ /* 0x040fe40003f06270 */
[----:B-1----:R-:W-:Y:S02]  /*11cf0*/  FSEL R33, R33, -INF , !P3 ;  /* 0xff80000021217808 */ /* 0x002fe40005800000 */
[----:B------:R-:W-:Y:S03]  /*11d00*/  ISETP.GE.OR P0, PT, R2, R201, !P0 ;  /* 0x000000c90200720c */ /* 0x000fe60004706670 */
[----:B------:R-:W-:Y:S10]  /*11d10*/  MUFU.TANH R63, R63 ;  /* 0x0000003f003f7308 */ /* 0x000ff40000002400 */
[----:B------:R-:W-:Y:S10]  /*11d20*/  MUFU.TANH R64, R64 ;  /* 0x0000004000407308 */ /* 0x000ff40000002400 */
[----:B------:R-:W-:Y:S10]  /*11d30*/  MUFU.TANH R66, R66 ;  /* 0x0000004200427308 */ /* 0x000ff40000002400 */
[----:B------:R-:W-:Y:S01]  /*11d40*/  MUFU.TANH R74, R74 ;  /* 0x0000004a004a7308 */ /* 0x000fe20000002400 */
[-C--:B----4-:R-:W-:Y:S06]  /*11d50*/  HMMA.16816.F32 R84, R172, R4.reuse, R84 ;  /* 0x00000004ac54723c */ /* 0x090fec0000001854 */
[C---:B------:R-:W-:Y:S03]  /*11d60*/  HMMA.16816.F32 R88, R180.reuse, R4, R88 ;  /* 0x00000004b458723c */ /* 0x040fe60000001858 */
[----:B------:R-:W-:Y:S03]  /*11d70*/  MUFU.TANH R75, R75 ;  /* 0x0000004b004b7308 */ /* 0x000fe60000002400 */
        /* <DEDUP_REMOVED lines=8> */
[----:B------:R-:W-:Y:S01]  /*11e00*/  FMUL.FTZ R87, R87, UR10 ;  /* 0x0000000a57577c20 */ /* 0x000fe20008410000 */
[----:B------:R-:W-:Y:S03]  /*11e10*/  FMUL.FTZ R88, R88, UR10 ;  /* 0x0000000a58587c20 */ /* 0x000fe60008410000 */
[----:B------:R2:W-:Y:S01]  /*11e20*/  MUFU.TANH R14, R49 ;  /* 0x00000031000e7308 */ /* 0x0005e20000002400 */
[----:B------:R-:W-:Y:S01]  /*11e30*/  FMUL.FTZ R89, R89, UR10 ;  /* 0x0000000a59597c20 */ /* 0x000fe20008410000 */
[----:B------:R-:W-:Y:S01]  /*11e40*/  FMUL.FTZ R91, R91, UR10 ;  /* 0x0000000a5b5b7c20 */ /* 0x000fe20008410000 */
[----:B------:R-:W-:Y:S01]  /*11e50*/  FMUL.FTZ R90, R90, UR10 ;  /* 0x0000000a5a5a7c20 */ /* 0x000fe20008410000 */
[----:B------:R-:W-:Y:S01]  /*11e60*/  FMUL.FTZ R94, R94, UR10 ;  /* 0x0000000a5e5e7c20 */ /* 0x000fe20008410000 */
[----:B------:R-:W-:Y:S01]  /*11e70*/  FMUL.FTZ R95, R95, UR10 ;  /* 0x0000000a5f5f7c20 */ /* 0x000fe20008410000 */
[----:B------:R-:W-:Y:S04]  /*11e80*/  FMUL.FTZ R92, R92, UR10 ;  /* 0x0000000a5c5c7c20 */ /* 0x000fe80008410000 */
[----:B------:R-:W1:Y:S01]  /*11e90*/  MUFU.TANH R45, R45 ;  /* 0x0000002d002d7308 */ /* 0x000e620000002400 */
[----:B------:R-:W-:Y:S01]  /*11ea0*/  FMUL.FTZ R93, R93, UR10 ;  /* 0x0000000a5d5d7c20 */ /* 0x000fe20008410000 */
[----:B------:R-:W-:Y:S01]  /*11eb0*/  FMUL.FTZ R96, R96, UR10 ;  /* 0x0000000a60607c20 */ /* 0x000fe20008410000 */
[----:B------:R-:W-:Y:S01]  /*11ec0*/  FMUL.FTZ R98, R98, UR10 ;  /* 0x0000000a62627c20 */ /* 0x000fe20008410000 */
[----:B------:R-:W-:Y:S01]  /*11ed0*/  FMUL.FTZ R97, R97, UR10 ;  /* 0x0000000a61617c20 */ /* 0x000fe20008410000 */
[----:B------:R-:W-:Y:S05]  /*11ee0*/  FMUL.FTZ R99, R99, UR10 ;  /* 0x0000000a63637c20 */ /* 0x000fea0008410000 */
[----:B------:R-:W-:Y:S01]  /*11ef0*/  MUFU.TANH R57, R57 ;  /* 0x0000003900397308 */ /* 0x000fe20000002400 */
[----:B--2---:R-:W-:Y:S02]  /*11f00*/  FSEL R49, R43, -INF , !P6 ;  /* 0xff8000002b317808 */ /* 0x004fe40007000000 */
[C---:B------:R-:W-:Y:S04]  /*11f10*/  ISETP.GE.AND P6, PT, R2.reuse, R196, PT ;  /* 0x000000c40200720c */ /* 0x040fe80003fc6270 */
[C---:B------:R-:W-:Y:S03]  /*11f20*/  ISETP.GE.OR P6, PT, R2.reuse, R200, !P6 ;  /* 0x000000c80200720c */ /* 0x040fe600077c6670 */
[----:B------:R-:W-:Y:S01]  /*11f30*/  MUFU.TANH R59, R59 ;  /* 0x0000003b003b7308 */ /* 0x000fe20000002400 */
[----:B-1----:R-:W-:Y:S02]  /*11f40*/  FSEL R45, R45, -INF , !P0 ;  /* 0xff8000002d2d7808 */ /* 0x002fe40004000000 */
[-C--:B------:R-:W-:Y:S02]  /*11f50*/  ISETP.GE.AND P0, PT, R2, R197.reuse, PT ;  /* 0x000000c50200720c */ /* 0x080fe40003f06270 */
[----:B------:R-:W-:Y:S02]  /*11f60*/  FSEL R37, R18, -INF , !P6 ;  /* 0xff80000012257808 */ /* 0x000fe40007000000 */
[-C--:B------:R-:W-:Y:S03]  /*11f70*/  ISETP.GE.OR P0, PT, R2, R202.reuse, !P0 ;  /* 0x000000ca0200720c */ /* 0x080fe60004706670 */
[----:B------:R-:W-:Y:S01]  /*11f80*/  MUFU.TANH R70, R70 ;  /* 0x0000004600467308 */ /* 0x000fe20000002400 */
[----:B------:R-:W-:Y:S02]  /*11f90*/  FSEL R29, R11, -INF , !P0 ;  /* 0xff8000000b1d7808 */ /* 0x000fe40004000000 */
[C---:B------:R-:W-:Y:S07]  /*11fa0*/  ISETP.GE.AND P0, PT, R8.reuse, R197, PT ;  /* 0x000000c50800720c */ /* 0x040fee0003f06270 */
[----:B------:R-:W1:Y:S01]  /*11fb0*/  MUFU.TANH R44, R44 ;  /* 0x0000002c002c7308 */ /* 0x000e620000002400 */
[----:B------:R-:W-:Y:S04]  /*11fc0*/  ISETP.GE.OR P0, PT, R8, R202, !P0 ;  /* 0x000000ca0800720c */ /* 0x000fe80004706670 */
[----:B------:R-:W-:Y:S05]  /*11fd0*/  FSEL R32, R32, -INF , !P0 ;  /* 0xff80000020207808 */ /* 0x000fea0004000000 */
[----:B------:R1:W2:Y:S10]  /*11fe0*/  MUFU.TANH R19, R46 ;  /* 0x0000002e00137308 */ /* 0x0002b40000002400 */
[----:B------:R-:W3:Y:S10]  /*11ff0*/  MUFU.TANH R60, R60 ;  /* 0x0000003c003c7308 */ /* 0x000ef40000002400 */
[----:B------:R-:W4:Y:S01]  /*12000*/  MUFU.TANH R61, R61 ;  /* 0x0000003d003d7308 */ /* 0x000f220000002400 */
[----:B-1----:R-:W-:Y:S02]  /*12010*/  FSEL R46, R44, -INF , !P2 ;  /* 0xff8000002c2e7808 */ /* 0x002fe40005000000 */
[CC--:B------:R-:W-:Y:S02]  /*12020*/  ISETP.GE.AND P2, PT, R2.reuse, R198.reuse, PT ;  /* 0x000000c60200720c */ /* 0x0c0fe40003f46270 */
[----:B--2---:R-:W-:Y:S02]  /*12030*/  FSEL R44, R19, -INF , !P5 ;  /* 0xff800000132c7808 */ /* 0x004fe40006800000 */
[----:B------:R-:W-:Y:S01]  /*12040*/  ISETP.GE.OR P2, PT, R2, R203, !P2 ;  /* 0x000000cb0200720c */ /* 0x000fe20005746670 */
[----:B------:R-:W-:Y:S02]  /*12050*/  VIADD R2, R0, 0x30 ;  /* 0x0000003000027836 */ /* 0x000fe40000000000 */
[----:B------:R-:W1:Y:S01]  /*12060*/  MUFU.TANH R22, R65 ;  /* 0x0000004100167308 */ /* 0x000e620000002400 */
[----:B------:R-:W-:Y:S02]  /*12070*/  FSEL R28, R14, -INF , !P2 ;  /* 0xff8000000e1c7808 */ /* 0x000fe40005000000 */
[C---:B------:R-:W-:Y:S02]  /*12080*/  ISETP.GE.AND P5, PT, R2.reuse, R198, PT ;  /* 0x000000c60200720c */ /* 0x040fe40003fa6270 */
[C---:B------:R-:W-:Y:S02]  /*12090*/  ISETP.GE.AND P6, PT, R2.reuse, R197, PT ;  /* 0x000000c50200720c */ /* 0x040fe40003fc6270 */
[C---:B------:R-:W-:Y:S03]  /*120a0*/  ISETP.GE.OR P5, PT, R2.reuse, R203, !P5 ;  /* 0x000000cb0200720c */ /* 0x040fe60006fa6670 */
[----:B------:R-:W2:Y:S01]  /*120b0*/  MUFU.TANH R67, R67 ;  /* 0x0000004300437308 */ /* 0x000ea20000002400 */
[CC--:B------:R-:W-:Y:S02]  /*120c0*/  ISETP.GE.AND P1, PT, R2.reuse, R199.reuse, PT ;  /* 0x000000c70200720c */ /* 0x0c0fe40003f26270 */
[----:B------:R-:W-:Y:S02]  /*120d0*/  ISETP.GE.AND P3, PT, R2, R196, PT ;  /* 0x000000c40200720c */ /* 0x000fe40003f66270 */
[----:B------:R-:W-:Y:S02]  /*120e0*/  FSEL R34, R34, -INF , !P5 ;  /* 0xff80000022227808 */ /* 0x000fe40006800000 */
[C---:B------:R-:W-:Y:S03]  /*120f0*/  ISETP.GE.AND P2, PT, R8.reuse, R198, PT ;  /* 0x000000c60800720c */ /* 0x040fe60003f46270 */
[----:B------:R-:W5:Y:S01]  /*12100*/  MUFU.TANH R68, R68 ;  /* 0x0000004400447308 */ /* 0x000f620000002400 */
[----:B------:R-:W-:Y:S02]  /*12110*/  ISETP.GE.AND P5, PT, R8, R199, PT ;  /* 0x000000c70800720c */ /* 0x000fe40003fa6270 */
[C---:B------:R-:W-:Y:S02]  /*12120*/  ISETP.GE.OR P6, PT, R2.reuse, R202, !P6 ;  /* 0x000000ca0200720c */ /* 0x040fe400077c6670 */
[C---:B------:R-:W-:Y:S02]  /*12130*/  ISETP.GE.OR P1, PT, R2.reuse, R201, !P1 ;  /* 0x000000c90200720c */ /* 0x040fe40004f26670 */
[----:B------:R-:W-:Y:S01]  /*12140*/  ISETP.GE.OR P3, PT, R2, R200, !P3 ;  /* 0x000000c80200720c */ /* 0x000fe20005f66670 */
[----:B------:R-:W-:Y:S01]  /*12150*/  VIADD R2, R0, 0x38 ;  /* 0x0000003800027836 */ /* 0x000fe20000000000 */
[C---:B------:R-:W-:Y:S01]  /*12160*/  ISETP.GE.OR P2, PT, R8.reuse, R203, !P2 ;  /* 0x000000cb0800720c */ /* 0x040fe20005746670 */
[----:B------:R-:W5:Y:S01]  /*12170*/  MUFU.TANH R71, R71 ;  /* 0x0000004700477308 */ /* 0x000f620000002400 */
[----:B------:R-:W-:Y:S02]  /*12180*/  ISETP.GE.OR P5, PT, R8, R201, !P5 ;  /* 0x000000c90800720c */ /* 0x000fe40006fa6670 */
[----:B------:R-:W-:Y:S02]  /*12190*/  FSEL R30, R30, -INF , !P2 ;  /* 0xff8000001e1e7808 */ /* 0x000fe40005000000 */
[----:B------:R-:W-:Y:S02]  /*121a0*/  FSEL R36, R10, -INF , !P1 ;  /* 0xff8000000a247808 */ /* 0x000fe40004800000 */
[----:B------:R-:W-:Y:S03]  /*121b0*/  FSEL R57, R57, -INF , !P5 ;  /* 0xff80000039397808 */ /* 0x000fe60006800000 */
[----:B------:R-:W5:Y:S01]  /*121c0*/  MUFU.TANH R72, R72 ;  /* 0x0000004800487308 */ /* 0x000f620000002400 */
[----:B------:R-:W-:Y:S02]  /*121d0*/  FSEL R35, R35, -INF , !P6 ;  /* 0xff80000023237808 */ /* 0x000fe40007000000 */
[C---:B------:R-:W-:Y:S02]  /*121e0*/  ISETP.GE.AND P2, PT, R2.reuse, R199, PT ;  /* 0x000000c70200720c */ /* 0x040fe40003f46270 */
[C---:B------:R-:W-:Y:S02]  /*121f0*/  ISETP.GE.AND P0, PT, R2.reuse, R196, PT ;  /* 0x000000c40200720c */ /* 0x040fe40003f06270 */
[C---:B------:R-:W-:Y:S03]  /*12200*/  ISETP.GE.AND P1, PT, R2.reuse, R198, PT ;  /* 0x000000c60200720c */ /* 0x040fe60003f26270 */
[----:B------:R-:W5:Y:S01]  /*12210*/  MUFU.TANH R73, R73 ;  /* 0x0000004900497308 */ /* 0x000f620000002400 */
[----:B------:R-:W-:Y:S02]  /*12220*/  ISETP.GE.AND P5, PT, R2, R197, PT ;  /* 0x000000c50200720c */ /* 0x000fe40003fa6270 */
[----:B------:R-:W-:Y:S02]  /*12230*/  ISETP.GE.AND P6, PT, R8, R196, PT ;  /* 0x000000c40800720c */ /* 0x000fe40003fc6270 */
[C---:B------:R-:W-:Y:S02]  /*12240*/  ISETP.GE.OR P2, PT, R2.reuse, R201, !P2 ;  /* 0x000000c90200720c */ /* 0x040fe40005746670 */
[C---:B------:R-:W-:Y:S03]  /*12250*/  ISETP.GE.OR P0, PT, R2.reuse, R200, !P0 ;  /* 0x000000c80200720c */ /* 0x040fe60004706670 */
[----:B------:R-:W5:Y:S01]  /*12260*/  MUFU.TANH R78, R78 ;  /* 0x0000004e004e7308 */ /* 0x000f620000002400 */
[C---:B------:R-:W-:Y:S02]  /*12270*/  ISETP.GE.OR P1, PT, R2.reuse, R203, !P1 ;  /* 0x000000cb0200720c */ /* 0x040fe40004f26670 */
[----:B------:R-:W-:Y:S01]  /*12280*/  ISETP.GE.OR P5, PT, R2, R202, !P5 ;  /* 0x000000ca0200720c */ /* 0x000fe20006fa6670 */
[----:B------:R-:W-:Y:S01]  /*12290*/  VIADD R2, R0, 0x39 ;  /* 0x0000003900027836 */ /* 0x000fe20000000000 */
[----:B------:R-:W-:Y:S01]  /*122a0*/  ISETP.GE.OR P6, PT, R8, R200, !P6 ;  /* 0x000000c80800720c */ /* 0x000fe200077c6670 */
[----:B------:R-:W-:Y:S01]  /*122b0*/  VIADD R8, R0, 0x49 ;  /* 0x0000004900087836 */ /* 0x000fe20000000000 */
[----:B------:R-:W-:Y:S03]  /*122c0*/  FSEL R62, R62, -INF , !P0 ;  /* 0xff8000003e3e7808 */ /* 0x000fe60004000000 */
[----:B------:R-:W5:Y:S01]  /*122d0*/  MUFU.TANH R79, R79 ;  /* 0x0000004f004f7308 */ /* 0x000f620000002400 */
[----:B------:R-:W-:Y:S02]  /*122e0*/  FSEL R59, R59, -INF , !P6 ;  /* 0xff8000003b3b7808 */ /* 0x000fe40007000000 */
[----:B------:R-:W-:Y:S02]  /*122f0*/  ISETP.GE.AND P6, PT, R2, R196, PT ;  /* 0x000000c40200720c */ /* 0x000fe40003fc6270 */
[----:B------:R-:W-:Y:S02]  /*12300*/  FSEL R26, R64, -INF , !P1 ;  /* 0xff800000401a7808 */ /* 0x000fe40004800000 */
[----:B------:R-:W-:Y:S03]  /*12310*/  ISETP.GE.OR P6, PT, R2, R200, !P6 ;  /* 0x000000c80200720c */ /* 0x000fe600077c6670 */
[----:B------:R-:W5:Y:S01]  /*12320*/  MUFU.TANH R80, R80 ;  /* 0x0000005000507308 */ /* 0x000f620000002400 */
[----:B------:R-:W-:Y:S02]  /*12330*/  FSEL R25, R66, -INF , !P5 ;  /* 0xff80000042197808 */ /* 0x000fe40006800000 */
[----:B------:R-:W-:Y:S02]  /*12340*/  FSEL R63, R63, -INF , !P6 ;  /* 0xff8000003f3f7808 */ /* 0x000fe40007000000 */
[C---:B------:R-:W-:Y:S02]  /*12350*/  ISETP.GE.AND P0, PT, R4.reuse, R198, PT ;  /* 0x000000c60400720c */ /* 0x040fe40003f06270 */
[C---:B------:R-:W-:Y:S03]  /*12360*/  ISETP.GE.AND P6, PT, R4.reuse, R197, PT ;  /* 0x000000c50400720c */ /* 0x040fe60003fc6270 */
[----:B------:R-:W5:Y:S01]  /*12370*/  MUFU.TANH R82, R82 ;  /* 0x0000005200527308 */ /* 0x000f620000002400 */
[CC--:B------:R-:W-:Y:S02]  /*12380*/  ISETP.GE.AND P1, PT, R4.reuse, R199.reuse, PT ;  /* 0x000000c70400720c */ /* 0x0c0fe40003f26270 */
[----:B------:R-:W-:Y:S02]  /*12390*/  ISETP.GE.AND P5, PT, R4, R196, PT ;  /* 0x000000c40400720c */ /* 0x000fe40003fa6270 */
[----:B------:R-:W-:Y:S02]  /*123a0*/  FSEL R27, R13, -INF , !P3 ;  /* 0xff8000000d1b7808 */ /* 0x000fe40005800000 */
[----:B------:R-:W-:Y:S03]  /*123b0*/  ISETP.GE.AND P3, PT, R2, R199, PT ;  /* 0x000000c70200720c */ /* 0x000fe60003f66270 */
[----:B------:R-:W5:Y:S01]  /*123c0*/  MUFU.TANH R81, R81 ;  /* 0x0000005100517308 */ /* 0x000f620000002400 */
[C---:B------:R-:W-:Y:S02]  /*123d0*/  ISETP.GE.OR P0, PT, R4.reuse, R203, !P0 ;  /* 0x000000cb0400720c */ /* 0x040fe40004706670 */
[C---:B------:R-:W-:Y:S02]  /*123e0*/  ISETP.GE.OR P6, PT, R4.reuse, R202, !P6 ;  /* 0x000000ca0400720c */ /* 0x040fe400077c6670 */
[CC--:B------:R-:W-:Y:S02]  /*123f0*/  ISETP.GE.OR P1, PT, R4.reuse, R201.reuse, !P1 ;  /* 0x000000c90400720c */ /* 0x0c0fe40004f26670 */
[----:B------:R-:W-:Y:S03]  /*12400*/  ISETP.GE.OR P5, PT, R4, R200, !P5 ;  /* 0x000000c80400720c */ /* 0x000fe60006fa6670 */
[----:B------:R-:W5:Y:S01]  /*12410*/  MUFU.TANH R83, R83 ;  /* 0x0000005300537308 */ /* 0x000f620000002400 */
[----:B------:R-:W-:Y:S01]  /*12420*/  ISETP.GE.OR P3, PT, R2, R201, !P3 ;  /* 0x000000c90200720c */ /* 0x000fe20005f66670 */
[----:B------:R-:W5:Y:S01]  /*12430*/  LDSM.16.M88.4 R4, [R190] ;  /* 0x00000000be04783b */ /* 0x000f620000000200 */
[----:B---3--:R-:W-:Y:S02]  /*12440*/  FSEL R60, R60, -INF , !P2 ;  /* 0xff8000003c3c7808 */ /* 0x008fe40005000000 */
[----:B----4-:R-:W-:Y:S02]  /*12450*/  FSEL R61, R61, -INF , !P3 ;  /* 0xff8000003d3d7808 */ /* 0x010fe40005800000 */
[C---:B------:R-:W-:Y:S03]  /*12460*/  ISETP.GE.AND P2, PT, R2.reuse, R198, PT ;  /* 0x000000c60200720c */ /* 0x040fe60003f46270 */
[----:B------:R-:W3:Y:S01]  /*12470*/  MUFU.TANH R84, R84 ;  /* 0x0000005400547308 */ /* 0x000ee20000002400 */
[C---:B------:R-:W-:Y:S02]  /*12480*/  ISETP.GE.AND P3, PT, R2.reuse, R197, PT ;  /* 0x000000c50200720c */ /* 0x040fe40003f66270 */
[C---:B------:R-:W-:Y:S02]  /*12490*/  ISETP.GE.OR P2, PT, R2.reuse, R203, !P2 ;  /* 0x000000cb0200720c */ /* 0x040fe40005746670 */
[----:B------:R-:W-:Y:S01]  /*124a0*/  ISETP.GE.OR P3, PT, R2, R202, !P3 ;  /* 0x000000ca0200720c */ /* 0x000fe20005f66670 */
[----:B------:R-:W-:Y:S01]  /*124b0*/  VIADD R2, R0, 0x41 ;  /* 0x0000004100027836 */ /* 0x000fe20000000000 */
[----:B-1----:R-:W-:Y:S03]  /*124c0*/  FSEL R22, R22, -INF , !P2 ;  /* 0xff80000016167808 */ /* 0x002fe60005000000 */
[----:B------:R-:W1:Y:S01]  /*124d0*/  MUFU.TANH R86, R86 ;  /* 0x0000005600567308 */ /* 0x000e620000002400 */
[----:B--2---:R-:W-:Y:S02]  /*124e0*/  FSEL R23, R67, -INF , !P3 ;  /* 0xff80000043177808 */ /* 0x004fe40005800000 */
[----:B-----5:R-:W-:Y:S02]  /*124f0*/  FSEL R24, R68, -INF , !P0 ;  /* 0xff80000044187808 */ /* 0x020fe40004000000 */
[----:B------:R-:W-:Y:S02]  /*12500*/  FSEL R70, R70, -INF , !P6 ;  /* 0xff80000046467808 */ /* 0x000fe40007000000 */
[C---:B------:R-:W-:Y:S03]  /*12510*/  ISETP.GE.AND P2, PT, R2.reuse, R198, PT ;  /* 0x000000c60200720c */ /* 0x040fe60003f46270 */
[----:B------:R-:W2:Y:S01]  /*12520*/  MUFU.TANH R85, R85 ;  /* 0x0000005500557308 */ /* 0x000ea20000002400 */
[C---:B------:R-:W-:Y:S02]  /*12530*/  ISETP.GE.AND P3, PT, R2.reuse, R197, PT ;  /* 0x000000c50200720c */ /* 0x040fe40003f66270 */
[C---:B------:R-:W-:Y:S02]  /*12540*/  ISETP.GE.AND P0, PT, R2.reuse, R199, PT ;  /* 0x000000c70200720c */ /* 0x040fe40003f06270 */
[C---:B------:R-:W-:Y:S02]  /*12550*/  ISETP.GE.AND P6, PT, R2.reuse, R196, PT ;  /* 0x000000c40200720c */ /* 0x040fe40003fc6270 */
[C---:B------:R-:W-:Y:S03]  /*12560*/  ISETP.GE.OR P2, PT, R2.reuse, R203, !P2 ;  /* 0x000000cb0200720c */ /* 0x040fe60005746670 */
[----:B------:R-:W4:Y:S01]  /*12570*/  MUFU.TANH R87, R87 ;  /* 0x0000005700577308 */ /* 0x000f220000002400 */
[C---:B------:R-:W-:Y:S02]  /*12580*/  ISETP.GE.OR P3, PT, R2.reuse, R202, !P3 ;  /* 0x000000ca0200720c */ /* 0x040fe40005f66670 */
[C---:B------:R-:W-:Y:S02]  /*12590*/  ISETP.GE.OR P0, PT, R2.reuse, R201, !P0 ;  /* 0x000000c90200720c */ /* 0x040fe40004706670 */
[----:B------:R-:W-:Y:S01]  /*125a0*/  ISETP.GE.OR P6, PT, R2, R200, !P6 ;  /* 0x000000c80200720c */ /* 0x000fe200077c6670 */
[----:B------:R-:W-:Y:S01]  /*125b0*/  VIADD R2, R0, 0x48 ;  /* 0x0000004800027836 */ /* 0x000fe20000000000 */
[----:B------:R-:W-:Y:S03]  /*125c0*/  FSEL R21, R21, -INF , !P2 ;  /* 0xff80000015157808 */ /* 0x000fe60005000000 */
[----:B------:R-:W5:Y:S01]  /*125d0*/  MUFU.TANH R88, R88 ;  /* 0x0000005800587308 */ /* 0x000f620000002400 */
[----:B------:R-:W-:Y:S01]  /*125e0*/  FSEL R74, R74, -INF , !P5 ;  /* 0xff8000004a4a7808 */ /* 0x000fe20006800000 */
[-C--:B------:R-:W-:Y:S03]  /*125f0*/  HMMA.16816.F32 R100, R172, R4.reuse, R100 ;  /* 0x00000004ac64723c */ /* 0x080fe60000001864 */
[-C--:B------:R-:W-:Y:S02]  /*12600*/  ISETP.GE.AND P2, PT, R2, R199.reuse, PT ;  /* 0x000000c70200720c */ /* 0x080fe40003f46270 */
[----:B------:R-:W-:Y:S03]  /*12610*/  ISETP.GE.AND P5, PT, R8, R199, PT ;  /* 0x000000c70800720c */ /* 0x000fe60003fa6270 */
[----:B------:R-:W5:Y:S01]  /*12620*/  MUFU.TANH R89, R89 ;  /* 0x0000005900597308 */ /* 0x000f620000002400 */
[-C--:B------:R-:W-:Y:S01]  /*12630*/  ISETP.GE.OR P2, PT, R2, R201.reuse, !P2 ;  /* 0x000000c90200720c */ /* 0x080fe20005746670 */
[C---:B------:R-:W-:Y:S04]  /*12640*/  HMMA.16816.F32 R104, R180.reuse, R4, R104 ;  /* 0x00000004b468723c */ /* 0x040fe80000001868 */
[----:B------:R-:W-:Y:S02]  /*12650*/  ISETP.GE.OR P5, PT, R8, R201, !P5 ;  /* 0x000000c90800720c */ /* 0x000fe40006fa6670 */
[----:B------:R-:W-:Y:S01]  /*12660*/  FSEL R75, R75, -INF , !P6 ;  /* 0xff8000004b4b7808 */ /* 0x000fe20007000000 */
[----:B------:R-:W-:Y:S01]  /*12670*/  VIADD R4, R0, 0x59 ;  /* 0x0000005900047836 */ /* 0x000fe20000000000 */
[----:B------:R-:W-:Y:S01]  /*12680*/  FSEL R76, R76, -INF , !P2 ;  /* 0xff8000004c4c7808 */ /* 0x000fe20005000000 */
[----:B------:R-:W5:Y:S01]  /*12690*/  MUFU.TANH R91, R91 ;  /* 0x0000005b005b7308 */ /* 0x000f620000002400 */
[C---:B------:R-:W-:Y:S01]  /*126a0*/  ISETP.GE.AND P6, PT, R8.reuse, R196, PT ;  /* 0x000000c40800720c */ /* 0x040fe20003fc6270 */
[-C--:B------:R-:W-:Y:S03]  /*126b0*/  HMMA.16816.F32 R108, R180, R6.reuse, R108 ;  /* 0x00000006b46c723c */ /* 0x080fe6000000186c */
[----:B------:R-:W-:Y:S02]  /*126c0*/  FSEL R77, R77, -INF , !P5 ;  /* 0xff8000004d4d7808 */ /* 0x000fe40006800000 */
[C---:B------:R-:W-:Y:S03]  /*126d0*/  ISETP.GE.AND P2, PT, R8.reuse, R198, PT ;  /* 0x000000c60800720c */ /* 0x040fe60003f46270 */
[----:B------:R-:W5:Y:S01]  /*126e0*/  MUFU.TANH R90, R90 ;  /* 0x0000005a005a7308 */ /* 0x000f620000002400 */
[----:B------:R-:W-:Y:S02]  /*126f0*/  ISETP.GE.AND P5, PT, R8, R197, PT ;  /* 0x000000c50800720c */ /* 0x000fe40003fa6270 */
[----:B------:R-:W-:Y:S01]  /*12700*/  FMUL.FTZ R100, R100, UR10 ;  /* 0x0000000a64647c20 */ /* 0x000fe20008410000 */
[C---:B------:R-:W-:Y:S01]  /*12710*/  ISETP.GE.OR P6, PT, R8.reuse, R200, !P6 ;  /* 0x000000c80800720c */ /* 0x040fe200077c6670 */
[C---:B------:R-:W-:Y:S04]  /*12720*/  HMMA.16816.F32 R112, R172.reuse, R6, R112 ;  /* 0x00000006ac70723c */ /* 0x040fe80000001870 */
[C---:B------:R-:W-:Y:S01]  /*12730*/  ISETP.GE.OR P2, PT, R8.reuse, R203, !P2 ;  /* 0x000000cb0800720c */ /* 0x040fe20005746670 */
[----:B------:R-:W5:Y:S01]  /*12740*/  MUFU.TANH R94, R94 ;  /* 0x0000005e005e7308 */ /* 0x000f620000002400 */
[----:B------:R-:W-:Y:S01]  /*12750*/  ISETP.GE.OR P5, PT, R8, R202, !P5 ;  /* 0x000000ca0800720c */ /* 0x000fe20006fa6670 */
[----:B------:R-:W-:Y:S01]  /*12760*/  FMUL.FTZ R102, R102, UR10 ;  /* 0x0000000a66667c20 */ /* 0x000fe20008410000 */
[----:B------:R-:W-:Y:S01]  /*12770*/  FSEL R71, R71, -INF , !P3 ;  /* 0xff80000047477808 */ /* 0x000fe20005800000 */
[----:B------:R-:W3:Y:S01]  /*12780*/  LDSM.16.M88.4 R8, [R189] ;  /* 0x00000000bd08783b */ /* 0x000ee20000000200 */
[----:B------:R-:W-:Y:S01]  /*12790*/  ISETP.GE.AND P3, PT, R2, R196, PT ;  /* 0x000000c40200720c */ /* 0x000fe20003f66270 */
[----:B------:R-:W-:Y:S04]  /*127a0*/  DEPBAR.LE SB0, 0x0 ;  /* 0x000080000000791a */ /* 0x000fe80000000000 */
[----:B------:R-:W-:Y:S01]  /*127b0*/  FSEL R72, R72, -INF , !P1 ;  /* 0xff80000048487808 */ /* 0x000fe20004800000 */
[----:B------:R-:W5:Y:S01]  /*127c0*/  MUFU.TANH R95, R95 ;  /* 0x0000005f005f7308 */ /* 0x000f620000002400 */
[----:B------:R-:W-:Y:S01]  /*127d0*/  FSEL R73, R73, -INF , !P0 ;  /* 0xff80000049497808 */ /* 0x000fe20004000000 */
[----:B------:R-:W-:Y:S01]  /*127e0*/  BAR.SYNC.DEFER_BLOCKING 0x0 ;  /* 0x0000000000007b1d */ /* 0x000fe20000010000 */
[C---:B------:R-:W-:Y:S01]  /*127f0*/  ISETP.GE.AND P1, PT, R2.reuse, R198, PT ;  /* 0x000000c60200720c */ /* 0x040fe20003f26270 */
[----:B------:R-:W-:Y:S01]  /*12800*/  FMUL.FTZ R101, R101, UR10 ;  /* 0x0000000a65657c20 */ /* 0x000fe20008410000 */
[C---:B------:R-:W-:Y:S01]  /*12810*/  ISETP.GE.AND P0, PT, R2.reuse, R197, PT ;  /* 0x000000c50200720c */ /* 0x040fe20003f06270 */
[----:B------:R-:W-:Y:S01]  /*12820*/  FMUL.FTZ R103, R103, UR10 ;  /* 0x0000000a67677c20 */ /* 0x000fe20008410000 */
[----:B------:R-:W-:Y:S01]  /*12830*/  ISETP.GE.OR P3, PT, R2, R200, !P3 ;  /* 0x000000c80200720c */ /* 0x000fe20005f66670 */
[----:B------:R-:W-:Y:S01]  /*12840*/  FMUL.FTZ R108, R108, UR10 ;  /* 0x0000000a6c6c7c20 */ /* 0x000fe20008410000 */
[----:B------:R-:W-:Y:S01]  /*12850*/  ISETP.GE.OR P1, PT, R2, R203, !P1 ;  /* 0x000000cb0200720c */ /* 0x000fe20004f26670 */
[----:B------:R-:W-:Y:S01]  /*12860*/  FMUL.FTZ R104, R104, UR10 ;  /* 0x0000000a68687c20 */ /* 0x000fe20008410000 */
[----:B------:R-:W-:Y:S01]  /*12870*/  ISETP.GE.OR P0, PT, R2, R202, !P0 ;  /* 0x000000ca0200720c */ /* 0x000fe20004706670 */
[----:B------:R-:W-:Y:S01]  /*12880*/  VIADD R2, R0, 0x50 ;  /* 0x0000005000027836 */ /* 0x000fe20000000000 */
[----:B------:R-:W-:Y:S01]  /*12890*/  FSEL R78, R78, -INF , !P3 ;  /* 0xff8000004e4e7808 */ /* 0x000fe20005800000 */
[----:B------:R-:W-:Y:S01]  /*128a0*/  FMUL.FTZ R105, R105, UR10 ;  /* 0x0000000a69697c20 */ /* 0x000fe20008410000 */
[----:B------:R-:W-:Y:S01]  /*128b0*/  FSEL R79, R79, -INF , !P6 ;  /* 0xff8000004f4f7808 */ /* 0x000fe20007000000 */
[----:B------:R-:W-:Y:S01]  /*128c0*/  FMUL.FTZ R106, R106, UR10 ;  /* 0x0000000a6a6a7c20 */ /* 0x000fe20008410000 */
[----:B------:R-:W-:Y:S01]  /*128d0*/  FSEL R80, R80, -INF , !P1 ;  /* 0xff80000050507808 */ /* 0x000fe20004800000 */
[----:B------:R-:W-:Y:S01]  /*128e0*/  FMUL.FTZ R6, R112, UR10 ;  /* 0x0000000a70067c20 */ /* 0x000fe20008410000 */
[----:B------:R-:W-:Y:S01]  /*128f0*/  FSEL R82, R82, -INF , !P0 ;  /* 0xff80000052527808 */ /* 0x000fe20004000000 */
[----:B------:R-:W-:Y:S01]  /*12900*/  FMUL.FTZ R5, R115, UR10 ;  /* 0x0000000a73057c20 */ /* 0x000fe20008410000 */
[C---:B------:R-:W-:Y:S01]  /*12910*/  ISETP.GE.AND P3, PT, R2.reuse, R198, PT ;  /* 0x000000c60200720c */ /* 0x040fe20003f66270 */
[----:B------:R-:W-:Y:S01]  /*12920*/  FMUL.FTZ R107, R107, UR10 ;  /* 0x0000000a6b6b7c20 */ /* 0x000fe20008410000 */
[C---:B------:R-:W-:Y:S01]  /*12930*/  ISETP.GE.AND P6, PT, R2.reuse, R197, PT ;  /* 0x000000c50200720c */ /* 0x040fe20003fc6270 */
[----:B------:R-:W-:Y:S01]  /*12940*/  FMUL.FTZ R109, R109, UR10 ;  /* 0x0000000a6d6d7c20 */ /* 0x000fe20008410000 */
[C---:B------:R-:W-:Y:S01]  /*12950*/  ISETP.GE.AND P1, PT, R2.reuse, R199, PT ;  /* 0x000000c70200720c */ /* 0x040fe20003f26270 */
[----:B------:R-:W5:Y:S01]  /*12960*/  MUFU.TANH R96, R96 ;  /* 0x0000006000607308 */ /* 0x000f620000002400 */
[----:B------:R-:W-:Y:S01]  /*12970*/  ISETP.GE.AND P0, PT, R2, R196, PT ;  /* 0x000000c40200720c */ /* 0x000fe20003f06270 */
[----:B------:R-:W-:Y:S01]  /*12980*/  FMUL.FTZ R114, R114, UR10 ;  /* 0x0000000a72727c20 */ /* 0x000fe20008410000 */
[C---:B------:R-:W-:Y:S01]  /*12990*/  ISETP.GE.OR P3, PT, R2.reuse, R203, !P3 ;  /* 0x000000cb0200720c */ /* 0x040fe20005f66670 */
[----:B------:R-:W-:Y:S01]  /*129a0*/  FMUL.FTZ R113, R113, UR10 ;  /* 0x0000000a71717c20 */ /* 0x000fe20008410000 */
[----:B------:R-:W-:Y:S01]  /*129b0*/  ISETP.GE.OR P6, PT, R2, R202, !P6 ;  /* 0x000000ca0200720c */ /* 0x000fe200077c6670 */
[----:B------:R-:W-:Y:S01]  /*129c0*/  FMUL.FTZ R110, R110, UR10 ;  /* 0x0000000a6e6e7c20 */ /* 0x000fe20008410000 */
[C---:B------:R-:W-:Y:S03]  /*129d0*/  ISETP.GE.OR P1, PT, R2.reuse, R201, !P1 ;  /* 0x000000c90200720c */ /* 0x040fe60004f26670 */
[----:B------:R-:W5:Y:S01]  /*129e0*/  MUFU.TANH R98, R98 ;  /* 0x0000006200627308 */ /* 0x000f620000002400 */
[----:B------:R-:W-:Y:S01]  /*129f0*/  ISETP.GE.OR P0, PT, R2, R200, !P0 ;  /* 0x000000c80200720c */ /* 0x000fe20004706670 */
[----:B------:R-:W-:Y:S01]  /*12a00*/  VIADD R2, R0, 0x51 ;  /* 0x0000005100027836 */ /* 0x000fe20000000000 */
[----:B------:R-:W-:Y:S01]  /*12a10*/  FSEL R81, R81, -INF , !P2 ;  /* 0xff80000051517808 */ /* 0x000fe20005000000 */
[-C--:B---3--:R-:W-:Y:S06]  /*12a20*/  HMMA.16816.F32 R116, R172, R8.reuse, R116 ;  /* 0x00000008ac74723c */ /* 0x088fec0000001874 */
[----:B------:R-:W3:Y:S01]  /*12a30*/  MUFU.TANH R92, R92 ;  /* 0x0000005c005c7308 */ /* 0x000ee20000002400 */
[----:B------:R-:W-:Y:S01]  /*12a40*/  FSEL R83, R83, -INF , !P5 ;  /* 0xff80000053537808 */ /* 0x000fe20006800000 */
[C---:B------:R-:W-:Y:S04]  /*12a50*/  HMMA.16816.F32 R120, R180.reuse, R8, R120 ;  /* 0x00000008b478723c */ /* 0x040fe80000001878 */
[----:B------:R-:W-:Y:S01]  /*12a60*/  ISETP.GE.AND P2, PT, R2, R198, PT ;  /* 0x000000c60200720c */ /* 0x000fe20003f46270 */
[----:B------:R-:W-:Y:S01]  /*12a70*/  FMUL.FTZ R111, R111, UR10 ;  /* 0x0000000a6f6f7c20 */ /* 0x000fe20008410000 */
[----:B------:R-:W-:Y:S02]  /*12a80*/  FSEL R84, R84, -INF , !P3 ;  /* 0xff80000054547808 */ /* 0x000fe40005800000 */
[----:B------:R-:W3:Y:S03]  /*12a90*/  MUFU.TANH R93, R93 ;  /* 0x0000005d005d7308 */ /* 0x000ee60000002400 */
[----:B-1----:R-:W-:Y:S01]  /*12aa0*/  FSEL R86, R86, -INF , !P6 ;  /* 0xff80000056567808 */ /* 0x002fe20007000000 */
[-C--:B------:R-:W-:Y:S03]  /*12ab0*/  HMMA.16816.F32 R124, R180, R10.reuse, R124 ;  /* 0x0000000ab47c723c */ /* 0x080fe6000000187c */
[C---:B------:R-:W-:Y:S02]  /*12ac0*/  ISETP.GE.AND P5, PT, R2.reuse, R197, PT ;  /* 0x000000c50200720c */ /* 0x040fe40003fa6270 */
[C---:B------:R-:W-:Y:S01]  /*12ad0*/  ISETP.GE.AND P3, PT, R2.reuse, R199, PT ;  /* 0x000000c70200720c */ /* 0x040fe20003f66270 */
[----:B------:R-:W1:Y:S01]  /*12ae0*/  MUFU.TANH R97, R97 ;  /* 0x0000006100617308 */ /* 0x000e620000002400 */
[C---:B------:R-:W-:Y:S01]  /*12af0*/  ISETP.GE.AND P6, PT, R2.reuse, R196, PT ;  /* 0x000000c40200720c */ /* 0x040fe20003fc6270 */
[----:B------:R-:W-:Y:S04]  /*12b00*/  HMMA.16816.F32 R128, R172, R10, R128 ;  /* 0x0000000aac80723c */ /* 0x000fe80000001880 */
[----:B------:R-:W-:Y:S01]  /*12b10*/  ISETP.GE.OR P2, PT, R2, R203, !P2 ;  /* 0x000000cb0200720c */ /* 0x000fe20005746670 */
[----:B------:R-:W-:Y:S01]  /*12b20*/  FMUL.FTZ R116, R116, UR10 ;  /* 0x0000000a74747c20 */ /* 0x000fe20008410000 */
[C---:B------:R-:W-:Y:S02]  /*12b30*/  ISETP.GE.OR P5, PT, R2.reuse, R202, !P5 ;  /* 0x000000ca0200720c */ /* 0x040fe40006fa6670 */
[----:B------:R-:W1:Y:S01]  /*12b40*/  MUFU.TANH R99, R99 ;  /* 0x0000006300637308 */ /* 0x000e620000002400 */
[C---:B------:R-:W-:Y:S02]  /*12b50*/  ISETP.GE.OR P3, PT, R2.reuse, R201, !P3 ;  /* 0x000000c90200720c */ /* 0x040fe40005f66670 */
[----:B------:R-:W-:Y:S01]  /*12b60*/  ISETP.GE.OR P6, PT, R2, R200, !P6 ;  /* 0x000000c80200720c */ /* 0x000fe200077c6670 */
[----:B------:R-:W-:Y:S01]  /*12b70*/  VIADD R2, R0, 0x58 ;  /* 0x0000005800027836 */ /* 0x000fe20000000000 */
[----:B--2---:R-:W-:Y:S01]  /*12b80*/  FSEL R85, R85, -INF , !P2 ;  /* 0xff80000055557808 */ /* 0x004fe20005000000 */
[----:B------:R-:W-:Y:S01]  /*12b90*/  FMUL.FTZ R117, R117, UR10 ;  /* 0x0000000a75757c20 */ /* 0x000fe20008410000 */
[----:B----4-:R-:W-:Y:S03]  /*12ba0*/  FSEL R87, R87, -INF , !P5 ;  /* 0xff80000057577808 */ /* 0x010fe60006800000 */
[----:B------:R-:W2:Y:S01]  /*12bb0*/  MUFU.TANH R100, R100 ;  /* 0x0000006400647308 */ /* 0x000ea20000002400 */
[----:B-----5:R-:W-:Y:S01]  /*12bc0*/  FSEL R88, R88, -INF , !P1 ;  /* 0xff80000058587808 */ /* 0x020fe20004800000 */
[----:B------:R-:W-:Y:S01]  /*12bd0*/  FMUL.FTZ R118, R118, UR10 ;  /* 0x0000000a76767c20 */ /* 0x000fe20008410000 */
[----:B------:R-:W-:Y:S01]  /*12be0*/  FSEL R89, R89, -INF , !P3 ;  /* 0xff80000059597808 */ /* 0x000fe20005800000 */
[----:B------:R-:W-:Y:S01]  /*12bf0*/  FMUL.FTZ R119, R119, UR10 ;  /* 0x0000000a77777c20 */ /* 0x000fe20008410000 */
[C---:B------:R-:W-:Y:S02]  /*12c00*/  ISETP.GE.AND P2, PT, R2.reuse, R199, PT ;  /* 0x000000c70200720c */ /* 0x040fe40003f46270 */
[C---:B------:R-:W-:Y:S03]  /*12c10*/  ISETP.GE.AND P5, PT, R2.reuse, R196, PT ;  /* 0x000000c40200720c */ /* 0x040fe60003fa6270 */
[----:B------:R-:W4:Y:S01]  /*12c20*/  MUFU.TANH R102, R102 ;  /* 0x0000006600667308 */ /* 0x000f220000002400 */
[----:B------:R-:W-:Y:S01]  /*12c30*/  ISETP.GE.AND P1, PT, R2, R198, PT ;  /* 0x000000c60200720c */ /* 0x000fe20003f26270 */
[----:B------:R-:W-:Y:S01]  /*12c40*/  FMUL.FTZ R8, R128, UR10 ;  /* 0x0000000a80087c20 */ /* 0x000fe20008410000 */
[----:B------:R-:W-:Y:S01]  /*12c50*/  ISETP.GE.AND P3, PT, R2, R197, PT ;  /* 0x000000c50200720c */ /* 0x000fe20003f66270 */
[----:B------:R-:W-:Y:S01]  /*12c60*/  FMUL.FTZ R7, R129, UR10 ;  /* 0x0000000a81077c20 */ /* 0x000fe20008410000 */
[----:B------:R-:W-:Y:S01]  /*12c70*/  FSEL R227, R91, -INF , !P6 ;  /* 0xff8000005be37808 */ /* 0x000fe20007000000 */
[----:B------:R-:W-:Y:S01]  /*12c80*/  FMUL.FTZ R9, R130, UR10 ;  /* 0x0000000a82097c20 */ /* 0x000fe20008410000 */
[----:B------:R-:W-:Y:S03]  /*12c90*/  FSEL R223, R90, -INF , !P0 ;  /* 0xff8000005adf7808 */ /* 0x000fe60004000000 */
[----:B------:R-:W5:Y:S01]  /*12ca0*/  MUFU.TANH R101, R101 ;  /* 0x0000006500657308 */ /* 0x000f620000002400 */
[C---:B------:R-:W-:Y:S01]  /*12cb0*/  ISETP.GE.AND P6, PT, R4.reuse, R196, PT ;  /* 0x000000c40400720c */ /* 0x040fe20003fc6270 */
[----:B------:R-:W-:Y:S01]  /*12cc0*/  FMUL.FTZ R131, R131, UR10 ;  /* 0x0000000a83837c20 */ /* 0x000fe20008410000 */
[----:B------:R-:W-:Y:S02]  /*12cd0*/  ISETP.GE.AND P0, PT, R4, R199, PT ;  /* 0x000000c70400720c */ /* 0x000fe40003f06270 */
[C---:B------:R-:W-:Y:S02]  /*12ce0*/  ISETP.GE.OR P2, PT, R2.reuse, R201, !P2 ;  /* 0x000000c90200720c */ /* 0x040fe40005746670 */
[C---:B------:R-:W-:Y:S03]  /*12cf0*/  ISETP.GE.OR P5, PT, R2.reuse, R200, !P5 ;  /* 0x000000c80200720c */ /* 0x040fe60006fa6670 */
[----:B------:R-:W5:Y:S01]  /*12d00*/  MUFU.TANH R103, R103 ;  /* 0x0000006700677308 */ /* 0x000f620000002400 */
[C---:B------:R-:W-:Y:S02]  /*12d10*/  ISETP.GE.OR P1, PT, R2.reuse, R203, !P1 ;  /* 0x000000cb0200720c */ /* 0x040fe40004f26670 */
[----:B------:R-:W-:Y:S01]  /*12d20*/  ISETP.GE.OR P3, PT, R2, R202, !P3 ;  /* 0x000000ca0200720c */ /* 0x000fe20005f66670 */
[----:B------:R-:W-:Y:S01]  /*12d30*/  VIADD R2, R0, 0x60 ;  /* 0x0000006000027836 */ /* 0x000fe20000000000 */
[C---:B------:R-:W-:Y:S02]  /*12d40*/  ISETP.GE.OR P6, PT, R4.reuse, R200, !P6 ;  /* 0x000000c80400720c */ /* 0x040fe400077c6670 */
[----:B------:R-:W-:Y:S03]  /*12d50*/  ISETP.GE.OR P0, PT, R4, R201, !P0 ;  /* 0x000000c90400720c */ /* 0x000fe60004706670 */
[----:B------:R-:W-:Y:S01]  /*12d60*/  MUFU.TANH R108, R108 ;  /* 0x0000006c006c7308 */ /* 0x000fe20000002400 */
[----:B------:R-:W-:Y:S02]  /*12d70*/  FSEL R217, R94, -INF , !P5 ;  /* 0xff8000005ed97808 */ /* 0x000fe40006800000 */
[----:B------:R-:W-:Y:S02]  /*12d80*/  FSEL R221, R95, -INF , !P6 ;  /* 0xff8000005fdd7808 */ /* 0x000fe40007000000 */
[----:B------:R-:W-:Y:S02]  /*12d90*/  FSEL R96, R96, -INF , !P1 ;  /* 0xff80000060607808 */ /* 0x000fe40004800000 */
[----:B------:R-:W-:Y:S03]  /*12da0*/  FSEL R98, R98, -INF , !P3 ;  /* 0xff80000062627808 */ /* 0x000fe60005800000 */
[----:B------:R-:W5:Y:S01]  /*12db0*/  MUFU.TANH R104, R104 ;  /* 0x0000006800687308 */ /* 0x000f620000002400 */
[----:B---3--:R-:W-:Y:S02]  /*12dc0*/  FSEL R92, R92, -INF , !P2 ;  /* 0xff8000005c5c7808 */ /* 0x008fe40005000000 */
[----:B------:R-:W-:Y:S02]  /*12dd0*/  FSEL R216, R93, -INF , !P0 ;  /* 0xff8000005dd87808 */ /* 0x000fe40004000000 */
[C---:B------:R-:W-:Y:S02]  /*12de0*/  ISETP.GE.AND P5, PT, R2.reuse, R198, PT ;  /* 0x000000c60200720c */ /* 0x040fe40003fa6270 */
[C---:B------:R-:W-:Y:S03]  /*12df0*/  ISETP.GE.AND P6, PT, R2.reuse, R197, PT ;  /* 0x000000c50200720c */ /* 0x040fe60003fc6270 */
[----:B------:R-:W3:Y:S01]  /*12e00*/  MUFU.TANH R105, R105 ;  /* 0x0000006900697308 */ /* 0x000ee20000002400 */
[C---:B------:R-:W-:Y:S02]  /*12e10*/  ISETP.GE.AND P1, PT, R2.reuse, R199, PT ;  /* 0x000000c70200720c */ /* 0x040fe40003f26270 */
[----:B------:R-:W-:Y:S02]  /*12e20*/  ISETP.GE.AND P3, PT, R2, R196, PT ;  /* 0x000000c40200720c */ /* 0x000fe40003f66270 */
[C---:B------:R-:W-:Y:S02]  /*12e30*/  ISETP.GE.AND P2, PT, R4.reuse, R198, PT ;  /* 0x000000c60400720c */ /* 0x040fe40003f46270 */
[----:B------:R-:W-:Y:S03]  /*12e40*/  ISETP.GE.AND P0, PT, R4, R197, PT ;  /* 0x000000c50400720c */ /* 0x000fe60003f06270 */
[----:B------:R-:W3:Y:S01]  /*12e50*/  MUFU.TANH R106, R106 ;  /* 0x0000006a006a7308 */ /* 0x000ee20000002400 */
[C---:B------:R-:W-:Y:S02]  /*12e60*/  ISETP.GE.OR P5, PT, R2.reuse, R203, !P5 ;  /* 0x000000cb0200720c */ /* 0x040fe40006fa6670 */
[C---:B------:R-:W-:Y:S02]  /*12e70*/  ISETP.GE.OR P6, PT, R2.reuse, R202, !P6 ;  /* 0x000000ca0200720c */ /* 0x040fe400077c6670 */
[C---:B------:R-:W-:Y:S02]  /*12e80*/  ISETP.GE.OR P1, PT, R2.reuse, R201, !P1 ;  /* 0x000000c90200720c */ /* 0x040fe40004f26670 */
[----:B------:R-:W-:Y:S01]  /*12e90*/  ISETP.GE.OR P3, PT, R2, R200, !P3 ;  /* 0x000000c80200720c */ /* 0x000fe20005f66670 */
[----:B------:R-:W-:Y:S01]  /*12ea0*/  VIADD R2, R0, 0x61 ;  /* 0x0000006100027836 */ /* 0x000fe20000000000 */
[C---:B------:R-:W-:Y:S01]  /*12eb0*/  ISETP.GE.OR P2, PT, R4.reuse, R203, !P2 ;  /* 0x000000cb0400720c */ /* 0x040fe20005746670 */
[----:B------:R-:W3:Y:S01]  /*12ec0*/  MUFU.TANH R6, R6 ;  /* 0x0000000600067308 */ /* 0x000ee20000002400 */
[----:B------:R-:W-:Y:S01]  /*12ed0*/  ISETP.GE.OR P0, PT, R4, R202, !P0 ;  /* 0x000000ca0400720c */ /* 0x000fe20004706670 */
[----:B------:R-:W-:Y:S01]  /*12ee0*/  VIADD R4, R0, 0x69 ;  /* 0x0000006900047836 */ /* 0x000fe20000000000 */
[----:B-1----:R-:W-:Y:S02]  /*12ef0*/  FSEL R97, R97, -INF , !P2 ;  /* 0xff80000061617808 */ /* 0x002fe40005000000 */
[----:B------:R-:W-:Y:S02]  /*12f00*/  FSEL R99, R99, -INF , !P0 ;  /* 0xff80000063637808 */ /* 0x000fe40004000000 */
[----:B--2---:R-:W-:Y:S03]  /*12f10*/  FSEL R100, R100, -INF , !P5 ;  /* 0xff80000064647808 */ /* 0x004fe60006800000 */
[----:B------:R-:W1:Y:S01]  /*12f20*/  MUFU.TANH R5, R5 ;  /* 0x0000000500057308 */ /* 0x000e620000002400 */
[----:B----4-:R-:W-:Y:S02]  /*12f30*/  FSEL R226, R102, -INF , !P6 ;  /* 0xff80000066e27808 */ /* 0x010fe40007000000 */
[C---:B------:R-:W-:Y:S02]  /*12f40*/  ISETP.GE.AND P2, PT, R2.reuse, R198, PT ;  /* 0x000000c60200720c */ /* 0x040fe40003f46270 */
[C---:B------:R-:W-:Y:S02]  /*12f50*/  ISETP.GE.AND P0, PT, R2.reuse, R197, PT ;  /* 0x000000c50200720c */ /* 0x040fe40003f06270 */
[C---:B------:R-:W-:Y:S03]  /*12f60*/  ISETP.GE.AND P5, PT, R2.reuse, R199, PT ;  /* 0x000000c70200720c */ /* 0x040fe60003fa6270 */
[----:B------:R-:W2:Y:S01]  /*12f70*/  MUFU.TANH R107, R107 ;  /* 0x0000006b006b7308 */ /* 0x000ea20000002400 */
[C---:B------:R-:W-:Y:S02]  /*12f80*/  ISETP.GE.AND P6, PT, R2.reuse, R196, PT ;  /* 0x000000c40200720c */ /* 0x040fe40003fc6270 */
[C---:B------:R-:W-:Y:S02]  /*12f90*/  ISETP.GE.OR P2, PT, R2.reuse, R203, !P2 ;  /* 0x000000cb0200720c */ /* 0x040fe40005746670 */
[C---:B------:R-:W-:Y:S02]  /*12fa0*/  ISETP.GE.OR P0, PT, R2.reuse, R202, !P0 ;  /* 0x000000ca0200720c */ /* 0x040fe40004706670 */
[C---:B------:R-:W-:Y:S03]  /*12fb0*/  ISETP.GE.OR P5, PT, R2.reuse, R201, !P5 ;  /* 0x000000c90200720c */ /* 0x040fe60006fa6670 */
[----:B------:R-:W4:Y:S01]  /*12fc0*/  MUFU.TANH R109, R109 ;  /* 0x0000006d006d7308 */ /* 0x000f220000002400 */
[----:B------:R-:W-:Y:S01]  /*12fd0*/  ISETP.GE.OR P6, PT, R2, R200, !P6 ;  /* 0x000000c80200720c */ /* 0x000fe200077c6670 */
[----:B------:R-:W-:Y:S01]  /*12fe0*/  VIADD R2, R0, 0x68 ;  /* 0x0000006800027836 */ /* 0x000fe20000000000 */
[----:B-----5:R-:W-:Y:S02]  /*12ff0*/  FSEL R101, R101, -INF , !P2 ;  /* 0xff80000065657808 */ /* 0x020fe40005000000 */
[----:B------:R-:W-:Y:S02]  /*13000*/  FSEL R103, R103, -INF , !P0 ;  /* 0xff80000067677808 */ /* 0x000fe40004000000 */
[C---:B------:R-:W-:Y:S03]  /*13010*/  ISETP.GE.AND P2, PT, R2.reuse, R199, PT ;  /* 0x000000c70200720c */ /* 0x040fe60003f46270 */
[----:B------:R-:W5:Y:S01]  /*13020*/  MUFU.TANH R114, R114 ;  /* 0x0000007200727308 */ /* 0x000f620000002400 */
[C---:B------:R-:W-:Y:S02]  /*13030*/  ISETP.GE.AND P0, PT, R2.reuse, R198, PT ;  /* 0x000000c60200720c */ /* 0x040fe40003f06270 */
[----:B------:R-:W-:Y:S02]  /*13040*/  ISETP.GE.OR P2, PT, R2, R201, !P2 ;  /* 0x000000c90200720c */ /* 0x000fe40005746670 */
[----:B------:R-:W-:Y:S02]  /*13050*/  FSEL R104, R104, -INF , !P1 ;  /* 0xff80000068687808 */ /* 0x000fe40004800000 */
[----:B------:R-:W-:Y:S03]  /*13060*/  FSEL R108, R108, -INF , !P2 ;  /* 0xff8000006c6c7808 */ /* 0x000fe60005000000 */
[----:B------:R-:W5:Y:S01]  /*13070*/  MUFU.TANH R113, R113 ;  /* 0x0000007100717308 */ /* 0x000f620000002400 */
[----:B------:R-:W-:Y:S02]  /*13080*/  ISETP.GE.AND P2, PT, R4, R197, PT ;  /* 0x000000c50400720c */ /* 0x000fe40003f46270 */
[----:B---3--:R-:W-:Y:S02]  /*13090*/  FSEL R105, R105, -INF , !P5 ;  /* 0xff80000069697808 */ /* 0x008fe40006800000 */
[----:B------:R-:W-:Y:S02]  /*130a0*/  FSEL R106, R106, -INF , !P3 ;  /* 0xff8000006a6a7808 */ /* 0x000fe40005800000 */
[C---:B------:R-:W-:Y:S03]  /*130b0*/  ISETP.GE.OR P0, PT, R2.reuse, R203, !P0 ;  /* 0x000000cb0200720c */ /* 0x040fe60004706670 */
[----:B------:R-:W3:Y:S01]  /*130c0*/  MUFU.TANH R116, R116 ;  /* 0x0000007400747308 */ /* 0x000ee20000002400 */
[C---:B------:R-:W-:Y:S02]  /*130d0*/  ISETP.GE.AND P1, PT, R2.reuse, R197, PT ;  /* 0x000000c50200720c */ /* 0x040fe40003f26270 */
[----:B------:R-:W-:Y:S02]  /*130e0*/  ISETP.GE.AND P5, PT, R2, R196, PT ;  /* 0x000000c40200720c */ /* 0x000fe40003fa6270 */
[C---:B------:R-:W-:Y:S02]  /*130f0*/  ISETP.GE.AND P3, PT, R4.reuse, R199, PT ;  /* 0x000000c70400720c */ /* 0x040fe40003f66270 */
[-C--:B------:R-:W-:Y:S03]  /*13100*/  ISETP.GE.OR P2, PT, R4, R202.reuse, !P2 ;  /* 0x000000ca0400720c */ /* 0x080fe60005746670 */
[----:B------:R-:W3:Y:S01]  /*13110*/  MUFU.TANH R117, R117 ;  /* 0x0000007500757308 */ /* 0x000ee20000002400 */
[----:B------:R-:W-:Y:S02]  /*13120*/  FSEL R93, R6, -INF , !P0 ;  /* 0xff800000065d7808 */ /* 0x000fe40004000000 */
[C---:B------:R-:W-:Y:S02]  /*13130*/  ISETP.GE.OR P1, PT, R2.reuse, R202, !P1 ;  /* 0x000000ca0200720c */ /* 0x040fe40004f26670 */
[----:B------:R-:W-:Y:S01]  /*13140*/  ISETP.GE.OR P5, PT, R2, R200, !P5 ;  /* 0x000000c80200720c */ /* 0x000fe20006fa6670 */
[----:B------:R-:W-:Y:S01]  /*13150*/  VIADD R2, R0, 0x70 ;  /* 0x0000007000027836 */ /* 0x000fe20000000000 */
[----:B------:R-:W-:Y:S03]  /*13160*/  ISETP.GE.OR P3, PT, R4, R201, !P3 ;  /* 0x000000c90400720c */ /* 0x000fe60005f66670 */
[----:B------:R-:W3:Y:S01]  /*13170*/  MUFU.TANH R118, R118 ;  /* 0x0000007600767308 */ /* 0x000ee20000002400 */
[----:B-1----:R-:W-:Y:S02]  /*13180*/  FSEL R102, R5, -INF , !P2 ;  /* 0xff80000005667808 */ /* 0x002fe40005000000 */
[----:B------:R-:W-:Y:S02]  /*13190*/  FMNMX.FTZ R6, R170, R3, !PT ;  /* 0x00000003aa067209 */ /* 0x000fe40007810000 */
[----:B------:R-:W-:Y:S02]  /*131a0*/  FMNMX.FTZ R5, R178, R132, !PT ;  /* 0x00000084b2057209 */ /* 0x000fe40007810000 */
[----:B--2---:R-:W-:Y:S03]  /*131b0*/  FSEL R107, R107, -INF , !P6 ;  /* 0xff8000006b6b7808 */ /* 0x004fe60007000000 */
[----:B------:R-:W1:Y:S01]  /*131c0*/  MUFU.TANH R8, R8 ;  /* 0x0000000800087308 */ /* 0x000e620000002400 */
[----:B----4-:R-:W-:Y:S02]  /*131d0*/  FSEL R109, R109, -INF , !P3 ;  /* 0xff8000006d6d7808 */ /* 0x010fe40005800000 */
[----:B------:R-:W-:Y:S02]  /*131e0*/  FMNMX.FTZ R6, R220, R6, !PT ;  /* 0x00000006dc067209 */ /* 0x000fe40007810000 */
[C---:B------:R-:W-:Y:S02]  /*131f0*/  ISETP.GE.AND P6, PT, R4.reuse, R198, PT ;  /* 0x000000c60400720c */ /* 0x040fe40003fc6270 */
[----:B------:R-:W-:Y:S03]  /*13200*/  ISETP.GE.AND P3, PT, R4, R196, PT ;  /* 0x000000c40400720c */ /* 0x000fe60003f66270 */
[----:B------:R-:W2:Y:S01]  /*13210*/  MUFU.TANH R119, R119 ;  /* 0x0000007700777308 */ /* 0x000ea20000002400 */
[----:B------:R-:W-:Y:S02]  /*13220*/  FMNMX.FTZ R5, R222, R5, !PT ;  /* 0x00000005de057209 */ /* 0x000fe40007810000 */
[----:B------:R-:W-:Y:S02]  /*13230*/  ISETP.GE.AND P0, PT, R2, R198, PT ;  /* 0x000000c60200720c */ /* 0x000fe40003f06270 */
[----:B------:R-:W-:Y:S02]  /*13240*/  FMNMX.FTZ R6, R168, R6, !PT ;  /* 0x00000006a8067209 */ /* 0x000fe40007810000 */
[C---:B------:R-:W-:Y:S03]  /*13250*/  ISETP.GE.OR P6, PT, R4.reuse, R203, !P6 ;  /* 0x000000cb0400720c */ /* 0x040fe600077c6670 */
[----:B------:R-:W4:Y:S01]  /*13260*/  MUFU.TANH R7, R7 ;  /* 0x0000000700077308 */ /* 0x000f220000002400 */
[----:B------:R-:W-:Y:S01]  /*13270*/  ISETP.GE.OR P3, PT, R4, R200, !P3 ;  /* 0x000000c80400720c */ /* 0x000fe20005f66670 */
[----:B------:R-:W-:Y:S01]  /*13280*/  VIADD R4, R0, 0x71 ;  /* 0x0000007100047836 */ /* 0x000fe20000000000 */
[----:B------:R-:W-:Y:S02]  /*13290*/  FMNMX.FTZ R5, R177, R5, !PT ;  /* 0x00000005b1057209 */ /* 0x000fe40007810000 */
[----:B------:R-:W-:Y:S02]  /*132a0*/  ISETP.GE.OR P0, PT, R2, R203, !P0 ;  /* 0x000000cb0200720c */ /* 0x000fe40004706670 */
[----:B------:R-:W-:Y:S03]  /*132b0*/  FMNMX.FTZ R6, R38, R6, !PT ;  /* 0x0000000626067209 */ /* 0x000fe60007810000 */
[----:B------:R-:W4:Y:S01]  /*132c0*/  MUFU.TANH R9, R9 ;  /* 0x0000000900097308 */ /* 0x000f220000002400 */
[----:B-----5:R-:W-:Y:S02]  /*132d0*/  FSEL R114, R114, -INF , !P1 ;  /* 0xff80000072727808 */ /* 0x020fe40004800000 */
[----:B------:R-:W-:Y:S02]  /*132e0*/  FSEL R113, R113, -INF , !P6 ;  /* 0xff80000071717808 */ /* 0x000fe40007000000 */
[----:B------:R-:W-:Y:S02]  /*132f0*/  FMNMX.FTZ R5, R169, R5, !PT ;  /* 0x00000005a9057209 */ /* 0x000fe40007810000 */
[C---:B------:R-:W-:Y:S02]  /*13300*/  ISETP.GE.AND P1, PT, R2.reuse, R197, PT ;  /* 0x000000c50200720c */ /* 0x040fe40003f26270 */
[C---:B------:R-:W-:Y:S02]  /*13310*/  ISETP.GE.AND P6, PT, R2.reuse, R199, PT ;  /* 0x000000c70200720c */ /* 0x040fe40003fc6270 */
[----:B------:R-:W-:Y:S02]  /*13320*/  ISETP.GE.AND P2, PT, R2, R196, PT ;  /* 0x000000c40200720c */ /* 0x000fe40003f46270 */
[----:B---3--:R-:W-:Y:S02]  /*13330*/  FSEL R116, R116, -INF , !P0 ;  /* 0xff80000074747808 */ /* 0x008fe40004000000 */
[----:B------:R-:W-:Y:S02]  /*13340*/  ISETP.GE.AND P0, PT, R4, R198, PT ;  /* 0x000000c60400720c */ /* 0x000fe40003f06270 */
[----:B------:R-:W-:Y:S02]  /*13350*/  FMNMX.FTZ R6, R212, R6, !PT ;  /* 0x00000006d4067209 */ /* 0x000fe40007810000 */
[----:B------:R-:W-:Y:S02]  /*13360*/  FMNMX.FTZ R5, R215, R5, !PT ;  /* 0x00000005d7057209 */ /* 0x000fe40007810000 */
[C---:B------:R-:W-:Y:S02]  /*13370*/  ISETP.GE.OR P1, PT, R2.reuse, R202, !P1 ;  /* 0x000000ca0200720c */ /* 0x040fe40004f26670 */
[C---:B------:R-:W-:Y:S02]  /*13380*/  ISETP.GE.OR P6, PT, R2.reuse, R201, !P6 ;  /* 0x000000c90200720c */ /* 0x040fe400077c6670 */
[----:B------:R-:W-:Y:S01]  /*13390*/  ISETP.GE.OR P2, PT, R2, R200, !P2 ;  /* 0x000000c80200720c */ /* 0x000fe20005746670 */
[----:B------:R-:W-:Y:S01]  /*133a0*/  VIADD R2, R0, 0x78 ;  /* 0x0000007800027836 */ /* 0x000fe20000000000 */
[----:B------:R-:W-:Y:S01]  /*133b0*/  ISETP.GE.OR P0, PT, R4, R203, !P0 ;  /* 0x000000cb0400720c */ /* 0x000fe20004706670 */
[----:B------:R-:W-:Y:S01]  /*133c0*/  VIADD R0, R0, 0x79 ;  /* 0x0000007900007836 */ /* 0x000fe20000000000 */
        /* <DEDUP_REMOVED lines=11> */
[----:B-1----:R-:W-:Y:S02]  /*13480*/  FSEL R94, R8, -INF , !P0 ;  /* 0xff800000085e7808 */ /* 0x002fe40004000000 */
[----:B------:R-:W-:Y:S01]  /*13490*/  FMNMX.FTZ R6, R58, R6, !PT ;  /* 0x000000063a067209 */ /* 0x000fe20007810000 */
[----:B------:R-:W1:Y:S01]  /*134a0*/  MUFU.TANH R8, R131 ;  /* 0x0000008300087308 */ /* 0x000e620000002400 */
[----:B------:R-:W-:Y:S02]  /*134b0*/  ISETP.GE.AND P0, PT, R0, R198, PT ;  /* 0x000000c60000720c */ /* 0x000fe40003f06270 */
[----:B------:R-:W-:Y:S02]  /*134c0*/  FMNMX.FTZ R5, R69, R5, !PT ;  /* 0x0000000545057209 */ /* 0x000fe40007810000 */
[----:B------:R-:W-:Y:S02]  /*134d0*/  ISETP.GE.OR P1, PT, R4, R202, !P1 ;  /* 0x000000ca0400720c */ /* 0x000fe40004f26670 */
[----:B------:R-:W-:Y:S02]  /*134e0*/  FMNMX.FTZ R6, R47, R6, !PT ;  /* 0x000000062f067209 */ /* 0x000fe40007810000 */
[----:B------:R-:W-:Y:S02]  /*134f0*/  ISETP.GE.OR P0, PT, R0, R203, !P0 ;  /* 0x000000cb0000720c */ /* 0x000fe40004706670 */
[----:B------:R-:W-:Y:S02]  /*13500*/  FMNMX.FTZ R5, R51, R5, !PT ;  /* 0x0000000533057209 */ /* 0x000fe40007810000 */
[----:B--2---:R-:W-:Y:S02]  /*13510*/  FSEL R119, R119, -INF , !P1 ;  /* 0xff80000077777808 */ /* 0x004fe40004800000 */
[C---:B------:R-:W-:Y:S02]  /*13520*/  ISETP.GE.AND P1, PT, R2.reuse, R197, PT ;  /* 0x000000c50200720c */ /* 0x040fe40003f26270 */
[----:B------:R-:W-:Y:S02]  /*13530*/  FMNMX.FTZ R6, R31, R6, !PT ;  /* 0x000000061f067209 */ /* 0x000fe40007810000 */
[----:B------:R-:W-:Y:S02]  /*13540*/  FMNMX.FTZ R5, R33, R5, !PT ;  /* 0x0000000521057209 */ /* 0x000fe40007810000 */
[----:B----4-:R-:W-:Y:S02]  /*13550*/  FSEL R90, R7, -INF , !P0 ;  /* 0xff800000075a7808 */ /* 0x010fe40004000000 */
[----:B------:R-:W-:Y:S02]  /*13560*/  PLOP3.LUT P0, PT, PT, PT, UP0, 0x80, 0x0 ;  /* 0x000000000000781c */ /* 0x000fe40003f0f008 */
[----:B------:R-:W-:Y:S02]  /*13570*/  ISETP.GE.OR P1, PT, R2, R202, !P1 ;  /* 0x000000ca0200720c */ /* 0x000fe40004f26670 */
[----:B------:R-:W-:Y:S02]  /*13580*/  FMNMX.FTZ R7, R28, R6, !PT ;  /* 0x000000061c077209 */ /* 0x000fe40007810000 */
[----:B------:R-:W-:Y:S02]  /*13590*/  FMNMX.FTZ R6, R29, R5, !PT ;  /* 0x000000051d067209 */ /* 0x000fe40007810000 */
[----:B------:R-:W-:Y:S02]  /*135a0*/  FSEL R95, R9, -INF , !P1 ;  /* 0xff800000095f7808 */ /* 0x000fe40004800000 */
[----:B------:R-:W-:Y:S02]  /*135b0*/  ISETP.GE.AND P1, PT, R0, R197, PT ;  /* 0x000000c50000720c */ /* 0x000fe40003f26270 */
[----:B------:R-:W-:Y:S02]  /*135c0*/  FMNMX.FTZ R5, R214, R133, !PT ;  /* 0x00000085d6057209 */ /* 0x000fe40007810000 */
[----:B------:R-:W-:Y:S02]  /*135d0*/  FMNMX.FTZ R7, R34, R7, !PT ;  /* 0x0000000722077209 */ /* 0x000fe40007810000 */
[----:B------:R-:W-:Y:S02]  /*135e0*/  FMNMX.FTZ R6, R35, R6, !PT ;  /* 0x0000000623067209 */ /* 0x000fe40007810000 */
[----:B------:R-:W-:Y:S02]  /*135f0*/  ISETP.GE.OR P1, PT, R0, R202, !P1 ;  /* 0x000000ca0000720c */ /* 0x000fe40004f26670 */
[----:B------:R-:W-:Y:S02]  /*13600*/  FMNMX.FTZ R5, R229, R5, !PT ;  /* 0x00000005e5057209 */ /* 0x000fe40007810000 */
[----:B------:R-:W-:Y:S02]  /*13610*/  FMNMX.FTZ R7, R30, R7, !PT ;  /* 0x000000071e077209 */ /* 0x000fe40007810000 */
[----:B------:R-:W-:Y:S02]  /*13620*/  FMNMX.FTZ R6, R32, R6, !PT ;  /* 0x0000000620067209 */ /* 0x000fe40007810000 */
[----:B-1----:R-:W-:Y:S02]  /*13630*/  FSEL R91, R8, -INF , !P1 ;  /* 0xff800000085b7808 */ /* 0x002fe40004800000 */
[----:B------:R-:W-:Y:S02]  /*13640*/  ISETP.GE.AND P1, PT, R4, R199, PT ;  /* 0x000000c70400720c */ /* 0x000fe40003f26270 */
[----:B------:R-:W-:Y:S02]  /*13650*/  FMNMX.FTZ R20, R224, R5, !PT ;  /* 0x00000005e0147209 */ /* 0x000fe40007810000 */
[----:B------:R-:W-:Y:S02]  /*13660*/  FMNMX.FTZ R19, R26, R7, !PT ;  /* 0x000000071a137209 */ /* 0x000fe40007810000 */
[----:B------:R-:W-:Y:S01]  /*13670*/  FMNMX.FTZ R18, R25, R6, !PT ;  /* 0x0000000619127209 */ /* 0x000fe20007810000 */
[----:B------:R-:W-:Y:S06]  /*13680*/  @P0 BRA `(.L_x_1137) ;  /* 0xffffffc8006c0947 */ /* 0x000fec000383ffff */
.L_x_1136:
[----:B-1----:R-:W-:Y:S01]  /*13690*/  MUFU.TANH R10, R110 ;  /* 0x0000006e000a7308 */ /* 0x002fe20000002400 */
[----:B------:R-:W-:Y:S01]  /*136a0*/  FMNMX.FTZ R7, R22, R19, !PT ;  /* 0x0000001316077209 */ /* 0x000fe20007810000 */
[----:B------:R-:W-:Y:S01]  /*136b0*/  FMUL.FTZ R120, R120, UR10 ;  /* 0x0000000a78787c20 */ /* 0x000fe20008410000 */
[----:B------:R-:W-:Y:S01]  /*136c0*/  FMNMX.FTZ R6, R23, R18, !PT ;  /* 0x0000001217067209 */ /* 0x000fe20007810000 */
[----:B------:R-:W-:Y:S01]  /*136d0*/  FMUL.FTZ R121, R121, UR10 ;  /* 0x0000000a79797c20 */ /* 0x000fe20008410000 */
[----:B------:R-:W-:Y:S01]  /*136e0*/  FMNMX.FTZ R5, R225, R20, !PT ;  /* 0x00000014e1057209 */ /* 0x000fe20007810000 */
[----:B------:R-:W-:Y:S01]  /*136f0*/  FMUL.FTZ R127, R127, UR10 ;  /* 0x0000000a7f7f7c20 */ /* 0x000fe20008410000 */
[----:B------:R-:W-:Y:S03]  /*13700*/  FMNMX.FTZ R41, R24, R7, !PT ;  /* 0x0000000718297209 */ /* 0x000fe60007810000 */
[----:B------:R-:W1:Y:S01]  /*13710*/  MUFU.TANH R120, R120 ;  /* 0x0000007800787308 */ /* 0x000e620000002400 */
[----:B------:R-:W-:Y:S01]  /*13720*/  FMNMX.FTZ R8, R213, R134, !PT ;  /* 0x00000086d5087209 */ /* 0x000fe20007810000 */
[----:B------:R-:W-:Y:S01]  /*13730*/  FMUL.FTZ R124, R124, UR10 ;  /* 0x0000000a7c7c7c20 */ /* 0x000fe20008410000 */
[----:B------:R-:W-:Y:S01]  /*13740*/  FMNMX.FTZ R7, R70, R6, !PT ;  /* 0x0000000646077209 */ /* 0x000fe20007810000 */
[----:B------:R-:W-:Y:S01]  /*13750*/  FMUL.FTZ R125, R125, UR10 ;  /* 0x0000000a7d7d7c20 */ /* 0x000fe20008410000 */
[----:B------:R-:W-:Y:S01]  /*13760*/  FMNMX.FTZ R6, R210, R5, !PT ;  /* 0x00000005d2067209 */ /* 0x000fe20007810000 */
[----:B------:R-:W-:Y:S01]  /*13770*/  FMUL.FTZ R122, R122, UR10 ;  /* 0x0000000a7a7a7c20 */ /* 0x000fe20008410000 */
[----:B------:R-:W-:Y:S03]  /*13780*/  FMNMX.FTZ R5, R228, R8, !PT ;  /* 0x00000008e4057209 */ /* 0x000fe60007810000 */
[----:B------:R-:W2:Y:S01]  /*13790*/  MUFU.TANH R121, R121 ;  /* 0x0000007900797308 */ /* 0x000ea20000002400 */
[----:B------:R-:W-:Y:S01]  /*137a0*/  FMNMX.FTZ R6, R209, R6, !PT ;  /* 0x00000006d1067209 */ /* 0x000fe20007810000 */
[----:B------:R-:W-:Y:S01]  /*137b0*/  FMUL.FTZ R123, R123, UR10 ;  /* 0x0000000a7b7b7c20 */ /* 0x000fe20008410000 */
[----:B------:R-:W-:Y:S01]  /*137c0*/  FMNMX.FTZ R5, R219, R5, !PT ;  /* 0x00000005db057209 */ /* 0x000fe20007810000 */
[----:B------:R-:W-:Y:S01]  /*137d0*/  FMUL.FTZ R126, R126, UR10 ;  /* 0x0000000a7e7e7c20 */ /* 0x000fe20008410000 */
[----:B------:R-:W-:Y:S01]  /*137e0*/  FMNMX.FTZ R6, R205, R6, !PT ;  /* 0x00000006cd067209 */ /* 0x000fe20007810000 */
[----:B------:R-:W-:Y:S01]  /*137f0*/  UISETP.GT.AND UP0, UPT, UR11, UR12, UPT ;  /* 0x0000000c0b00728c */ /* 0x000fe2000bf04270 */
[----:B------:R-:W-:Y:S03]  /*13800*/  FMNMX.FTZ R41, R21, R41, !PT ;  /* 0x0000002915297209 */ /* 0x000fe60007810000 */
[----:B------:R-:W3:Y:S01]  /*13810*/  MUFU.TANH R124, R124 ;  /* 0x0000007c007c7308 */ /* 0x000ee20000002400 */
[----:B------:R-:W-:Y:S01]  /*13820*/  FMNMX.FTZ R5, R218, R5, !PT ;  /* 0x00000005da057209 */ /* 0x000fe20007810000 */
[----:B------:R-:W-:Y:S01]  /*13830*/  UMOV UR17, UR11 ;  /* 0x0000000b00117c82 */ /* 0x000fe20008000000 */
[----:B------:R-:W-:Y:S02]  /*13840*/  FMNMX.FTZ R6, R179, R6, !PT ;  /* 0x00000006b3067209 */ /* 0x000fe40007810000 */
[----:B------:R-:W-:Y:S02]  /*13850*/  FMNMX.FTZ R41, R80, R41, !PT ;  /* 0x0000002950297209 */ /* 0x000fe40007810000 */
[----:B------:R-:W-:Y:S03]  /*13860*/  FMNMX.FTZ R5, R208, R5, !PT ;  /* 0x00000005d0057209 */ /* 0x000fe60007810000 */
[----:B------:R-:W4:Y:S01]  /*13870*/  MUFU.TANH R125, R125 ;  /* 0x0000007d007d7308 */ /* 0x000f220000002400 */
[----:B------:R-:W-:Y:S02]  /*13880*/  FMNMX.FTZ R6, R56, R6, !PT ;  /* 0x0000000638067209 */ /* 0x000fe40007810000 */
[----:B------:R-:W-:Y:S02]  /*13890*/  FMNMX.FTZ R41, R81, R41, !PT ;  /* 0x0000002951297209 */ /* 0x000fe40007810000 */
[----:B------:R-:W-:Y:S02]  /*138a0*/  FMNMX.FTZ R5, R207, R5, !PT ;  /* 0x00000005cf057209 */ /* 0x000fe40007810000 */
[----:B------:R-:W-:Y:S03]  /*138b0*/  FMNMX.FTZ R6, R55, R6, !PT ;  /* 0x0000000637067209 */ /* 0x000fe60007810000 */
[----:B------:R-:W5:Y:S01]  /*138c0*/  MUFU.TANH R9, R111 ;  /* 0x0000006f00097308 */ /* 0x000f620000002400 */
        /* <DEDUP_REMOVED lines=14> */
[----:B------:R-:W-:Y:S01]  /*139b0*/  MUFU.TANH R126, R126 ;  /* 0x0000007e007e7308 */ /* 0x000fe20000002400 */
        /* <DEDUP_REMOVED lines=25> */
[C---:B------:R-:W-:Y:S02]  /*13b50*/  ISETP.GE.AND P0, PT, R4.reuse, R196, PT ;  /* 0x000000c40400720c */ /* 0x040fe40003f06270 */
[----:B------:R-:W-:Y:S01]  /*13b60*/  FMNMX.FTZ R5, R63, R5, !PT ;  /* 0x000000053f057209 */ /* 0x000fe20007810000 */
[----:B------:R-:W2:Y:S01]  /*13b70*/  SHFL.BFLY PT, R7, R41, 0x2, 0x1f ;  /* 0x0c401f0029077f89 */ /* 0x000ea200000e0000 */
        /* <DEDUP_REMOVED lines=19> */
[----:B-1----:R-:W-:Y:S02]  /*13cb0*/  FSEL R120, R120, -INF , !P6 ;  /* 0xff80000078787808 */ /* 0x002fe40007000000 */
[----:B------:R-:W-:Y:S02]  /*13cc0*/  FMNMX.FTZ R40, R102, R40, !PT ;  /* 0x0000002866287209 */ /* 0x000fe40007810000 */
[----:B------:R-:W-:Y:S02]  /*13cd0*/  FMNMX.FTZ R4, R227, R4, !PT ;  /* 0x00000004e3047209 */ /* 0x000fe40007810000 */
[----:B------:R-:W-:Y:S02]  /*13ce0*/  ISETP.GE.AND P6, PT, R2, R199, PT ;  /* 0x000000c70200720c */ /* 0x000fe40003fc6270 */
[----:B------:R-:W-:Y:S02]  /*13cf0*/  FMNMX.FTZ R5, R109, R5, !PT ;  /* 0x000000056d057209 */ /* 0x000fe40007810000 */
[----:B--2---:R-:W-:Y:S02]  /*13d00*/  FMNMX.FTZ R41, R41, R7, !PT ;  /* 0x0000000729297209 */ /* 0x004fe40007810000 */
[----:B------:R-:W-:Y:S02]  /*13d10*/  FSEL R121, R121, -INF , !P1 ;  /* 0xff80000079797808 */ /* 0x000fe40004800000 */
[----:B------:R-:W-:Y:S02]  /*13d20*/  FMNMX.FTZ R40, R118, R40, !PT ;  /* 0x0000002876287209 */ /* 0x000fe40007810000 */
[----:B------:R-:W-:Y:S02]  /*13d30*/  FMNMX.FTZ R4, R217, R4, !PT ;  /* 0x00000004d9047209 */ /* 0x000fe40007810000 */
[----:B------:R-:W-:Y:S02]  /*13d40*/  ISETP.GE.OR P6, PT, R2, R201, !P6 ;  /* 0x000000c90200720c */ /* 0x000fe400077c6670 */
[----:B------:R-:W-:Y:S02]  /*13d50*/  FMNMX.FTZ R39, R120, R5, !PT ;  /* 0x0000000578277209 */ /* 0x000fe40007810000 */
[C---:B------:R-:W-:Y:S01]  /*13d60*/  ISETP.GE.AND P1, PT, R0.reuse, R199, PT ;  /* 0x000000c70000720c */ /* 0x040fe20003f26270 */
[----:B------:R-:W1:Y:S01]  /*13d70*/  SHFL.BFLY PT, R5, R41, 0x1, 0x1f ;  /* 0x0c201f0029057f89 */ /* 0x000e6200000e0000 */
[----:B------:R-:W-:Y:S02]  /*13d80*/  FMNMX.FTZ R40, R119, R40, !PT ;  /* 0x0000002877287209 */ /* 0x000fe40007810000 */
[----:B------:R-:W-:Y:S02]  /*13d90*/  FMNMX.FTZ R4, R221, R4, !PT ;  /* 0x00000004dd047209 */ /* 0x000fe40007810000 */
[----:B------:R-:W-:Y:S02]  /*13da0*/  ISETP.GE.OR P1, PT, R0, R201, !P1 ;  /* 0x000000c90000720c */ /* 0x000fe40004f26670 */
[----:B---3--:R-:W-:Y:S02]  /*13db0*/  FSEL R124, R124, -INF , !P6 ;  /* 0xff8000007c7c7808 */ /* 0x008fe40007000000 */
[----:B------:R-:W-:Y:S02]  /*13dc0*/  FMNMX.FTZ R39, R121, R39, !PT ;  /* 0x0000002779277209 */ /* 0x000fe40007810000 */
[----:B------:R-:W-:Y:S02]  /*13dd0*/  FMNMX.FTZ R40, R95, R40, !PT ;  /* 0x000000285f287209 */ /* 0x000fe40007810000 */
[----:B------:R-:W-:Y:S02]  /*13de0*/  FMNMX.FTZ R4, R106, R4, !PT ;  /* 0x000000046a047209 */ /* 0x000fe40007810000 */
[----:B----4-:R-:W-:Y:S02]  /*13df0*/  FSEL R125, R125, -INF , !P1 ;  /* 0xff8000007d7d7808 */ /* 0x010fe40004800000 */
[----:B------:R-:W-:Y:S02]  /*13e00*/  FMNMX.FTZ R39, R124, R39, !PT ;  /* 0x000000277c277209 */ /* 0x000fe40007810000 */
[----:B------:R-:W-:Y:S02]  /*13e10*/  FSEL R67, R10, -INF , !P5 ;  /* 0xff8000000a437808 */ /* 0x000fe40006800000 */
[----:B------:R-:W-:Y:S02]  /*13e20*/  FMNMX.FTZ R40, R91, R40, !PT ;  /* 0x000000285b287209 */ /* 0x000fe40007810000 */
[----:B------:R-:W-:Y:S02]  /*13e30*/  FMNMX.FTZ R4, R107, R4, !PT ;  /* 0x000000046b047209 */ /* 0x000fe40007810000 */
[----:B------:R-:W-:Y:S01]  /*13e40*/  FMNMX.FTZ R39, R125, R39, !PT ;  /* 0x000000277d277209 */ /* 0x000fe20007810000 */
[----:B------:R-:W2:Y:S01]  /*13e50*/  SHFL.BFLY PT, R8, R40, 0x2, 0x1f ;  /* 0x0c401f0028087f89 */ /* 0x000ea200000e0000 */
[----:B------:R-:W-:Y:S02]  /*13e60*/  FMNMX.FTZ R7, R67, R4, !PT ;  /* 0x0000000443077209 */ /* 0x000fe40007810000 */
[----:B-1----:R-:W-:Y:S05]  /*13e70*/  FMNMX.FTZ R41, R41, R5, !PT ;  /* 0x0000000529297209 */ /* 0x002fea0007810000 */
[----:B------:R-:W1:Y:S01]  /*13e80*/  SHFL.BFLY PT, R4, R39, 0x2, 0x1f ;  /* 0x0c401f0027047f89 */ /* 0x000e6200000e0000 */
[----:B-----5:R-:W-:Y:S02]  /*13e90*/  FSEL R68, R9, -INF , !P3 ;  /* 0xff80000009447808 */ /* 0x020fe40005800000 */
[C---:B------:R-:W-:Y:S01]  /*13ea0*/  FSETP.NEU.FTZ.AND P3, PT, R41.reuse, -INF , PT ;  /* 0xff8000002900780b */ /* 0x040fe20003f7d000 */
[----:B------:R-:W-:Y:S01]  /*13eb0*/  FMUL.FTZ R43, R41, UR4 ;  /* 0x00000004292b7c20 */ /* 0x000fe20008410000 */
[----:B------:R-:W-:Y:S02]  /*13ec0*/  ISETP.GE.AND P1, PT, R2, R196, PT ;  /* 0x000000c40200720c */ /* 0x000fe40003f26270 */
[----:B------:R-:W-:Y:S02]  /*13ed0*/  FMNMX.FTZ R7, R68, R7, !PT ;  /* 0x0000000744077209 */ /* 0x000fe40007810000 */
[----:B------:R-:W-:Y:S02]  /*13ee0*/  FSEL R43, R43, RZ, P3 ;  /* 0x000000ff2b2b7208 */ /* 0x000fe40001800000 */
[----:B------:R-:W-:Y:S02]  /*13ef0*/  FSEL R122, R122, -INF , !P2 ;  /* 0xff8000007a7a7808 */ /* 0x000fe40005000000 */
[----:B------:R-:W-:Y:S02]  /*13f00*/  ISETP.GE.OR P1, PT, R2, R200, !P1 ;  /* 0x000000c80200720c */ /* 0x000fe40004f26670 */
[----:B------:R-:W-:Y:S02]  /*13f10*/  ISETP.GE.AND P2, PT, R0, R196, PT ;  /* 0x000000c40000720c */ /* 0x000fe40003f46270 */
[----:B------:R-:W-:Y:S01]  /*13f20*/  FMNMX.FTZ R2, R122, R7, !PT ;  /* 0x000000077a027209 */ /* 0x000fe20007810000 */
[--C-:B------:R-:W-:Y:S01]  /*13f30*/  FFMA.FTZ R7, R212, UR4, -R43.reuse ;  /* 0x00000004d4077c23 */ /* 0x100fe2000801082b */
[----:B------:R-:W-:Y:S02]  /*13f40*/  FSEL R123, R123, -INF , !P0 ;  /* 0xff8000007b7b7808 */ /* 0x000fe40004000000 */
[----:B--2---:R-:W-:Y:S01]  /*13f50*/  FMNMX.FTZ R40, R40, R8, !PT ;  /* 0x0000000828287209 */ /* 0x004fe20007810000 */
[----:B------:R2:W-:Y:S01]  /*13f60*/  MUFU.EX2 R183, R7 ;  /* 0x0000000700b77308 */ /* 0x0005e20000000800 */
[----:B------:R-:W-:Y:S02]  /*13f70*/  ISETP.GE.OR P2, PT, R0, R200, !P2 ;  /* 0x000000c80000720c */ /* 0x000fe40005746670 */
[----:B-1----:R-:W-:Y:S01]  /*13f80*/  FMNMX.FTZ R39, R39, R4, !PT ;  /* 0x0000000427277209 */ /* 0x002fe20007810000 */
[--C-:B------:R-:W-:Y:S01]  /*13f90*/  FFMA.FTZ R4, R170, UR4, -R43.reuse ;  /* 0x00000004aa047c23 */ /* 0x100fe2000801082b */
[----:B------:R-:W1:Y:S01]  /*13fa0*/  SHFL.BFLY PT, R6, R40, 0x1, 0x1f ;  /* 0x0c201f0028067f89 */ /* 0x000e6200000e0000 */
[----:B------:R-:W-:Y:S04]  /*13fb0*/  FSEL R42, R42, -INF , !P2 ;  /* 0xff8000002a2a7808 */ /* 0x000fe80005000000 */
[----:B------:R3:W-:Y:S01]  /*13fc0*/  MUFU.EX2 R172, R4 ;  /* 0x0000000400ac7308 */ /* 0x0007e20000000800 */
[----:B------:R-:W-:Y:S02]  /*13fd0*/  FSEL R126, R126, -INF , !P1 ;  /* 0xff8000007e7e7808 */ /* 0x000fe40004800000 */
[----:B------:R-:W4:Y:S01]  /*13fe0*/  SHFL.BFLY PT, R5, R39, 0x1, 0x1f ;  /* 0x0c201f0027057f89 */ /* 0x000f2200000e0000 */
[----:B------:R-:W-:Y:S04]  /*13ff0*/  FMNMX.FTZ R0, R123, R2, !PT ;  /* 0x000000027b007209 */ /* 0x000fe80007810000 */
[----:B------:R-:W-:Y:S01]  /*14000*/  FMNMX.FTZ R0, R126, R0, !PT ;  /* 0x000000007e007209 */ /* 0x000fe20007810000 */
[--C-:B--2---:R-:W-:Y:S03]  /*14010*/  FFMA.FTZ R7, R58, UR4, -R43.reuse ;  /* 0x000000043a077c23 */ /* 0x104fe6000801082b */
[----:B------:R-:W-:Y:S05]  /*14020*/  FMNMX.FTZ R0, R42, R0, !PT ;  /* 0x000000002a007209 */ /* 0x000fea0007810000 */
[----:B------:R-:W2:Y:S01]  /*14030*/  SHFL.BFLY PT, R2, R0, 0x2, 0x1f ;  /* 0x0c401f0000027f89 */ /* 0x000ea200000e0000 */
[--C-:B---3--:R-:W-:Y:S04]  /*14040*/  FFMA.FTZ R4, R220, UR4, -R43.reuse ;  /* 0x00000004dc047c23 */ /* 0x108fe8000801082b */
[----:B------:R3:W-:Y:S01]  /*14050*/  MUFU.EX2 R175, R4 ;  /* 0x0000000400af7308 */ /* 0x0007e20000000800 */
[----:B-1----:R-:W-:Y:S01]  /*14060*/  FMNMX.FTZ R40, R40, R6, !PT ;  /* 0x0000000628287209 */ /* 0x002fe20007810000 */
[--C-:B------:R-:W-:Y:S03]  /*14070*/  FFMA.FTZ R6, R206, UR4, -R43.reuse ;  /* 0x00000004ce067c23 */ /* 0x100fe6000801082b */
[C---:B------:R-:W-:Y:S01]  /*14080*/  FSETP.NEU.FTZ.AND P2, PT, R40.reuse, -INF , PT ;  /* 0xff8000002800780b */ /* 0x040fe20003f5d000 */
[----:B------:R-:W-:Y:S01]  /*14090*/  FMUL.FTZ R64, R40, UR4 ;  /* 0x0000000428407c20 */ /* 0x000fe20008410000 */
[----:B----4-:R-:W-:Y:S03]  /*140a0*/  FMNMX.FTZ R39, R39, R5, !PT ;  /* 0x0000000527277209 */ /* 0x010fe60007810000 */
[----:B------:R1:W-:Y:S01]  /*140b0*/  MUFU.EX2 R212, R6 ;  /* 0x0000000600d47308 */ /* 0x0003e20000000800 */
[--C-:B------:R-:W-:Y:S01]  /*140c0*/  FFMA.FTZ R5, R53, UR4, -R43.reuse ;  /* 0x0000000435057c23 */ /* 0x100fe2000801082b */
[----:B------:R-:W-:Y:S01]  /*140d0*/  FSEL R64, R64, RZ, P2 ;  /* 0x000000ff40407208 */ /* 0x000fe20001000000 */
[C---:B------:R-:W-:Y:S01]  /*140e0*/  FMUL.FTZ R65, R39.reuse, UR4 ;  /* 0x0000000427417c20 */ /* 0x040fe20008410000 */
[----:B------:R-:W-:Y:S03]  /*140f0*/  FSETP.NEU.FTZ.AND P1, PT, R39, -INF , PT ;  /* 0xff8000002700780b */ /* 0x000fe60003f3d000 */
[--C-:B---3--:R-:W-:Y:S01]  /*14100*/  FFMA.FTZ R4, R178, UR4, -R64.reuse ;  /* 0x00000004b2047c23 */ /* 0x108fe20008010840 */
[----:B------:R-:W-:Y:S02]  /*14110*/  FSEL R65, R65, RZ, P1 ;  /* 0x000000ff41417208 */ /* 0x000fe40000800000 */
[----:B--2---:R-:W-:Y:S01]  /*14120*/  FMNMX.FTZ R0, R0, R2, !PT ;  /* 0x0000000200007209 */ /* 0x004fe20007810000 */
[----:B------:R2:W-:Y:S01]  /*14130*/  MUFU.EX2 R170, R4 ;  /* 0x0000000400aa7308 */ /* 0x0005e20000000800 */
[--C-:B------:R-:W-:Y:S01]  /*14140*/  FFMA.FTZ R2, R168, UR4, -R43.reuse ;  /* 0x00000004a8027c23 */ /* 0x100fe2000801082b */
[--C-:B-1----:R-:W-:Y:S08]  /*14150*/  FFMA.FTZ R6, R47, UR4, -R43.reuse ;  /* 0x000000042f067c23 */ /* 0x102ff0000801082b */
[----:B------:R1:W-:Y:S01]  /*14160*/  MUFU.EX2 R238, R6 ;  /* 0x0000000600ee7308 */ /* 0x0003e20000000800 */
[--C-:B--2---:R-:W-:Y:S09]  /*14170*/  FFMA.FTZ R4, R222, UR4, -R64.reuse ;  /* 0x00000004de047c23 */ /* 0x104ff20008010840 */
[----:B------:R2:W-:Y:S01]  /*14180*/  MUFU.EX2 R222, R2 ;  /* 0x0000000200de7308 */ /* 0x0005e20000000800 */
[--C-:B-1----:R-:W-:Y:S09]  /*14190*/  FFMA.FTZ R6, R30, UR4, -R43.reuse ;  /* 0x000000041e067c23 */ /* 0x102ff2000801082b */
[----:B------:R1:W-:Y:S10]  /*141a0*/  MUFU.EX2 R178, R4 ;  /* 0x0000000400b27308 */ /* 0x0003f40000000800 */
[----:B------:R3:W-:Y:S01]  /*141b0*/  MUFU.EX2 R242, R6 ;  /* 0x0000000600f27308 */ /* 0x0007e20000000800 */
[----:B--2---:R-:W2:Y:S01]  /*141c0*/  SHFL.BFLY PT, R2, R0, 0x1, 0x1f ;  /* 0x0c201f0000027f89 */ /* 0x004ea200000e0000 */
[--C-:B-1----:R-:W-:Y:S08]  /*141d0*/  FFMA.FTZ R4, R38, UR4, -R43.reuse ;  /* 0x0000000426047c23 */ /* 0x102ff0000801082b */
[----:B------:R1:W-:Y:S01]  /*141e0*/  MUFU.EX2 R231, R4 ;  /* 0x0000000400e77308 */ /* 0x0003e20000000800 */
[----:B---3--:R-:W-:Y:S01]  /*141f0*/  FFMA.FTZ R6, R21, UR4, -R43 ;  /* 0x0000000415067c23 */ /* 0x008fe2000801082b */
[----:B--2---:R-:W-:Y:S01]  /*14200*/  FMNMX.FTZ R38, R0, R2, !PT ;  /* 0x0000000200267209 */ /* 0x004fe20007810000 */
[--C-:B------:R-:W-:Y:S01]  /*14210*/  FFMA.FTZ R0, R229, UR4, -R65.reuse ;  /* 0x00000004e5007c23 */ /* 0x100fe20008010841 */
[----:B------:R-:W-:Y:S06]  /*14220*/  FFMA.FTZ R2, R225, UR4, -R65 ;  /* 0x00000004e1027c23 */ /* 0x000fec0008010841 */
[----:B------:R2:W-:Y:S01]  /*14230*/  MUFU.EX2 R229, R7 ;  /* 0x0000000700e57308 */ /* 0x0005e20000000800 */
[C---:B------:R-:W-:Y:S01]  /*14240*/  FSETP.NEU.FTZ.AND P0, PT, R38.reuse, -INF , PT ;  /* 0xff8000002600780b */ /* 0x040fe20003f1d000 */
[----:B------:R-:W-:Y:S01]  /*14250*/  FMUL.FTZ R66, R38, UR4 ;  /* 0x0000000426427c20 */ /* 0x000fe20008410000 */
[----:B-1----:R-:W-:Y:S04]  /*14260*/  FFMA.FTZ R4, R177, UR4, -R64 ;  /* 0x00000004b1047c23 */ /* 0x002fe80008010840 */
[----:B------:R-:W-:Y:S03]  /*14270*/  FSEL R66, R66, RZ, P0 ;  /* 0x000000ff42427208 */ /* 0x000fe60000000000 */
[----:B------:R1:W-:Y:S02]  /*14280*/  MUFU.EX2 R131, R0 ;  /* 0x0000000000837308 */ /* 0x0003e40000000800 */
[--C-:B------:R-:W-:Y:S01]  /*14290*/  FFMA.FTZ R67, R67, UR4, -R66.reuse ;  /* 0x0000000443437c23 */ /* 0x100fe20008010842 */
[----:B------:R-:W-:Y:S07]  /*142a0*/  FFMA.FTZ R68, R68, UR4, -R66 ;  /* 0x0000000444447c23 */ /* 0x000fee0008010842 */
[----:B------:R3:W-:Y:S01]  /*142b0*/  MUFU.EX2 R220, R4 ;  /* 0x0000000400dc7308 */ /* 0x0007e20000000800 */
[----:B--2---:R-:W-:Y:S09]  /*142c0*/  FFMA.FTZ R7, R34, UR4, -R43 ;  /* 0x0000000422077c23 */ /* 0x004ff2000801082b */
[----:B------:R2:W-:Y:S01]  /*142d0*/  MUFU.EX2 R237, R7 ;  /* 0x0000000700ed7308 */ /* 0x0005e20000000800 */
[----:B-1----:R-:W-:Y:S09]  /*142e0*/  FFMA.FTZ R0, R224, UR4, -R65 ;  /* 0x00000004e0007c23 */ /* 0x002ff20008010841 */
[----:B------:R1:W-:Y:S01]  /*142f0*/  MUFU.EX2 R180, R0 ;  /* 0x0000000000b47308 */ /* 0x0003e20000000800 */
[----:B---3--:R-:W-:Y:S09]  /*14300*/  FFMA.FTZ R4, R169, UR4, -R64 ;  /* 0x00000004a9047c23 */ /* 0x008ff20008010840 */
[----:B------:R3:W4:Y:S01]  /*14310*/  MUFU.EX2 R230, R4 ;  /* 0x0000000400e67308 */ /* 0x0007220000000800 */
[----:B--2---:R-:W-:Y:S09]  /*14320*/  FFMA.FTZ R7, R24, UR4, -R43 ;  /* 0x0000000418077c23 */ /* 0x004ff2000801082b */
[----:B------:R-:W-:Y:S01]  /*14330*/  MUFU.EX2 R34, R6 ;  /* 0x0000000600227308 */ /* 0x000fe20000000800 */
[--C-:B-1----:R-:W-:Y:S09]  /*14340*/  FFMA.FTZ R0, R213, UR4, -R66.reuse ;  /* 0x00000004d5007c23 */ /* 0x102ff20008010842 */
[----:B------:R1:W-:Y:S01]  /*14350*/  MUFU.EX2 R111, R0 ;  /* 0x00000000006f7308 */ /* 0x0003e20000000800 */
[----:B---3--:R-:W-:Y:S01]  /*14360*/  FFMA.FTZ R4, R214, UR4, -R65 ;  /* 0x00000004d6047c23 */ /* 0x008fe20008010841 */
[----:B----4-:R-:W-:Y:S08]  /*14370*/  F2FP.F16.F32.PACK_AB R47, R230, R220 ;  /* 0x000000dce62f723e */ /* 0x010ff000000000ff */
[----:B------:R2:W-:Y:S10]  /*14380*/  MUFU.EX2 R214, R2 ;  /* 0x0000000200d67308 */ /* 0x0005f40000000800 */
[----:B------:R3:W4:Y:S01]  /*14390*/  MUFU.EX2 R129, R4 ;  /* 0x0000000400817308 */ /* 0x0007220000000800 */
[----:B-1----:R-:W-:Y:S09]  /*143a0*/  FFMA.FTZ R0, R228, UR4, -R66 ;  /* 0x00000004e4007c23 */ /* 0x002ff20008010842 */
[----:B------:R1:W-:Y:S01]  /*143b0*/  MUFU.EX2 R130, R0 ;  /* 0x0000000000827308 */ /* 0x0003e20000000800 */
[----:B--2---:R-:W-:Y:S09]  /*143c0*/  FFMA.FTZ R2, R215, UR4, -R64 ;  /* 0x00000004d7027c23 */ /* 0x004ff20008010840 */
[----:B------:R2:W-:Y:S01]  /*143d0*/  MUFU.EX2 R181, R2 ;  /* 0x0000000200b57308 */ /* 0x0005e20000000800 */
[--C-:B---3--:R-:W-:Y:S01]  /*143e0*/  FFMA.FTZ R4, R48, UR4, -R43.reuse ;  /* 0x0000000430047c23 */ /* 0x108fe2000801082b */
[----:B----4-:R-:W-:Y:S08]  /*143f0*/  F2FP.F16.F32.PACK_AB R48, R131, R129 ;  /* 0x000000818330723e */ /* 0x010ff000000000ff */
        /* <DEDUP_REMOVED lines=8> */
[----:B------:R1:W4:Y:S01]  /*14480*/  MUFU.EX2 R213, R0 ;  /* 0x0000000000d57308 */ /* 0x0003220000000800 */
[--C-:B--2---:R-:W-:Y:S09]  /*14490*/  FFMA.FTZ R2, R35, UR4, -R64.reuse ;  /* 0x0000000423027c23 */ /* 0x104ff20008010840 */
[----:B------:R2:W-:Y:S01]  /*144a0*/  MUFU.EX2 R218, R4 ;  /* 0x0000000400da7308 */ /* 0x0005e20000000800 */
[--C-:B---3--:R-:W-:Y:S09]  /*144b0*/  FFMA.FTZ R5, R26, UR4, -R43.reuse ;  /* 0x000000041a057c23 */ /* 0x108ff2000801082b */
[----:B------:R3:W-:Y:S01]  /*144c0*/  MUFU.EX2 R236, R2 ;  /* 0x0000000200ec7308 */ /* 0x0007e20000000800 */
[--C-:B-1----:R-:W-:Y:S09]  /*144d0*/  FFMA.FTZ R0, R211, UR4, -R64.reuse ;  /* 0x00000004d3007c23 */ /* 0x102ff20008010840 */
[----:B------:R1:W-:Y:S01]  /*144e0*/  MUFU.EX2 R206, R0 ;  /* 0x0000000000ce7308 */ /* 0x0003e20000000800 */
[--C-:B--2---:R-:W-:Y:S09]  /*144f0*/  FFMA.FTZ R4, R28, UR4, -R43.reuse ;  /* 0x000000041c047c23 */ /* 0x104ff2000801082b */
[----:B------:R2:W-:Y:S01]  /*14500*/  MUFU.EX2 R249, R4 ;  /* 0x0000000400f97308 */ /* 0x0005e20000000800 */
[--C-:B---3--:R-:W-:Y:S01]  /*14510*/  FFMA.FTZ R2, R70, UR4, -R64.reuse ;  /* 0x0000000446027c23 */ /* 0x108fe20008010840 */
[--C-:B------:R-:W-:Y:S08]  /*14520*/  FFMA.FTZ R70, R117, UR4, -R43.reuse ;  /* 0x0000000475467c23 */ /* 0x100ff0000801082b */
[----:B------:R-:W-:Y:S01]  /*14530*/  MUFU.EX2 R28, R7 ;  /* 0x00000007001c7308 */ /* 0x000fe20000000800 */
[--C-:B-1----:R-:W-:Y:S09]  /*14540*/  FFMA.FTZ R0, R54, UR4, -R64.reuse ;  /* 0x0000000436007c23 */ /* 0x102ff20008010840 */
[----:B------:R1:W-:Y:S01]  /*14550*/  MUFU.EX2 R211, R0 ;  /* 0x0000000000d37308 */ /* 0x0003e20000000800 */
[--C-:B--2---:R-:W-:Y:S09]  /*14560*/  FFMA.FTZ R4, R22, UR4, -R43.reuse ;  /* 0x0000000416047c23 */ /* 0x104ff2000801082b */
[----:B------:R2:W-:Y:S10]  /*14570*/  MUFU.EX2 R127, R4 ;  /* 0x00000004007f7308 */ /* 0x0005f40000000800 */
[----:B------:R3:W-:Y:S01]  /*14580*/  MUFU.EX2 R115, R5 ;  /* 0x0000000500737308 */ /* 0x0007e20000000800 */
[----:B-1----:R-:W-:Y:S09]  /*14590*/  FFMA.FTZ R0, R52, UR4, -R64 ;  /* 0x0000000434007c23 */ /* 0x002ff20008010840 */
        /* <DEDUP_REMOVED lines=9> */
[--C-:B--2---:R-:W-:Y:S01]  /*14630*/  FFMA.FTZ R4, R85, UR4, -R43.reuse ;  /* 0x0000000455047c23 */ /* 0x104fe2000801082b */
        /* <DEDUP_REMOVED lines=15> */
[--C-:B-1----:R-:W-:Y:S01]  /*14730*/  FFMA.FTZ R0, R51, UR4, -R64.reuse ;  /* 0x0000000433007c23 */ /* 0x102fe20008010840 */
[----:B----4-:R-:W-:Y:S07]  /*14740*/  F2FP.F16.F32.PACK_AB R51, R213, R173 ;  /* 0x000000add533723e */ /* 0x010fee00000000ff */
[----:B------:R1:W-:Y:S02]  /*14750*/  MUFU.EX2 R239, R0 ;  /* 0x0000000000ef7308 */ /* 0x0003e40000000800 */
[--C-:B-1----:R-:W-:Y:S08]  /*14760*/  FFMA.FTZ R0, R33, UR4, -R64.reuse ;  /* 0x0000000421007c23 */ /* 0x102ff00008010840 */
[----:B------:R1:W-:Y:S02]  /*14770*/  MUFU.EX2 R241, R0 ;  /* 0x0000000000f17308 */ /* 0x0003e40000000800 */
[--C-:B-1----:R-:W-:Y:S08]  /*14780*/  FFMA.FTZ R0, R29, UR4, -R64.reuse ;  /* 0x000000041d007c23 */ /* 0x102ff00008010840 */
[----:B------:R1:W-:Y:S10]  /*14790*/  MUFU.EX2 R29, R2 ;  /* 0x00000002001d7308 */ /* 0x0003f40000000800 */
[----:B------:R2:W-:Y:S01]  /*147a0*/  MUFU.EX2 R246, R0 ;  /* 0x0000000000f67308 */ /* 0x0005e20000000800 */
[----:B-1----:R-:W-:Y:S01]  /*147b0*/  FFMA.FTZ R2, R86, UR4, -R64 ;  /* 0x0000000456027c23 */ /* 0x002fe20008010840 */
[--C-:B--2---:R-:W-:Y:S08]  /*147c0*/  FFMA.FTZ R0, R56, UR4, -R65.reuse ;  /* 0x0000000438007c23 */ /* 0x104ff00008010841 */
[----:B------:R1:W-:Y:S02]  /*147d0*/  MUFU.EX2 R208, R0 ;  /* 0x0000000000d07308 */ /* 0x0003e40000000800 */
[--C-:B-1----:R-:W-:Y:S02]  /*147e0*/  FFMA.FTZ R0, R55, UR4, -R65.reuse ;  /* 0x0000000437007c23 */ /* 0x102fe40008010841 */
[----:B------:R-:W-:Y:S06]  /*147f0*/  LDSM.16.MT88.4 R52, [R185+0x4000] ;  /* 0x00400000b934783b */ /* 0x000fec0000004200 */
[----:B------:R1:W-:Y:S02]  /*14800*/  MUFU.EX2 R225, R0 ;  /* 0x0000000000e17308 */ /* 0x0003e40000000800 */
[--C-:B-1----:R-:W-:Y:S01]  /*14810*/  FFMA.FTZ R0, R46, UR4, -R65.reuse ;  /* 0x000000042e007c23 */ /* 0x102fe20008010841 */
[----:B------:R-:W-:Y:S07]  /*14820*/  F2FP.F16.F32.PACK_AB R46, R231, R222 ;  /* 0x000000dee72e723e */ /* 0x000fee00000000ff */
        /* <DEDUP_REMOVED lines=13> */
[----:B-1----:R-:W-:Y:S08]  /*14900*/  FFMA.FTZ R0, R37, UR4, -R66 ;  /* 0x0000000425007c23 */ /* 0x002ff00008010842 */
        /* <DEDUP_REMOVED lines=18> */
[--C-:B--2---:R-:W-:Y:S02]  /*14a30*/  FFMA.FTZ R0, R59, UR4, -R66.reuse ;  /* 0x000000043b007c23 */ /* 0x104fe40008010842 */
[----:B------:R-:W2:Y:S06]  /*14a40*/  LDSM.16.MT88.4 R56, [R184+0x4400] ;  /* 0x00440000b838783b */ /* 0x000eac0000004200 */
[----:B------:R3:W-:Y:S02]  /*14a50*/  MUFU.EX2 R232, R0 ;  /* 0x0000000000e87308 */ /* 0x0007e40000000800 */
[--C-:B---3--:R-:W-:Y:S08]  /*14a60*/  FFMA.FTZ R0, R62, UR4, -R66.reuse ;  /* 0x000000043e007c23 */ /* 0x108ff00008010842 */
[----:B------:R3:W-:Y:S02]  /*14a70*/  MUFU.EX2 R248, R0 ;  /* 0x0000000000f87308 */ /* 0x0007e40000000800 */
[----:B---3--:R-:W-:Y:S02]  /*14a80*/  FFMA.FTZ R0, R63, UR4, -R66 ;  /* 0x000000043f007c23 */ /* 0x008fe40008010842 */
[----:B------:R-:W3:Y:S06]  /*14a90*/  LDSM.16.MT88.4 R60, [R185+0x4400] ;  /* 0x00440000b93c783b */ /* 0x000eec0000004200 */
        /* <DEDUP_REMOVED lines=49> */
[----:B------:R-:W-:Y:S01]  /*14db0*/  FSEL R0, R38, RZ, P0 ;  /* 0x000000ff26007208 */ /* 0x000fe20000000000 */
[C---:B-----5:R-:W-:Y:S01]  /*14dc0*/  FMUL.FTZ R20, R37.reuse, R152 ;  /* 0x0000009825147220 */ /* 0x060fe20000410000 */
[C---:B------:R-:W-:Y:S05]  /*14dd0*/  FMUL.FTZ R5, R37.reuse, R141 ;  /* 0x0000008d25057220 */ /* 0x040fea0000410000 */
[----:B------:R4:W5:Y:S01]  /*14de0*/  MUFU.EX2 R36, R2 ;  /* 0x0000000200247308 */ /* 0x0009620000000800 */
[C---:B------:R-:W-:Y:S01]  /*14df0*/  FMUL.FTZ R4, R37.reuse, R140 ;  /* 0x0000008c25047220 */ /* 0x040fe20000410000 */
[----:B------:R-:W-:Y:S01]  /*14e00*/  FADD.FTZ R0, -R0, R134 ;  /* 0x0000008600007221 */ /* 0x000fe20000010100 */
[C---:B------:R-:W-:Y:S01]  /*14e10*/  FMUL.FTZ R17, R37.reuse, R145 ;  /* 0x0000009125117220 */ /* 0x040fe20000410000 */
[----:B------:R-:W-:Y:S01]  /*14e20*/  MOV R145, R127 ;  /* 0x0000007f00917202 */ /* 0x000fe20000000f00 */
[----:B------:R-:W-:Y:S01]  /*14e30*/  FMUL.FTZ R21, R37, R153 ;  /* 0x0000009925157220 */ /* 0x000fe20000410000 */
[----:B------:R-:W-:Y:S01]  /*14e40*/  FMUL.FTZ R0, R0, UR4 ;  /* 0x0000000400007c20 */ /* 0x000fe20008410000 */
[----:B------:R-:W-:Y:S02]  /*14e50*/  MOV R153, R22 ;  /* 0x0000001600997202 */ /* 0x000fe40000000f00 */
[----:B------:R-:W-:Y:S03]  /*14e60*/  PLOP3.LUT P0, PT, PT, PT, UP0, 0x80, 0x0 ;  /* 0x000000000000781c */ /* 0x000fe60003f0f008 */
[----:B------:R-:W2:Y:S01]  /*14e70*/  MUFU.EX2 R0, R0 ;  /* 0x0000000000007308 */ /* 0x000ea20000000800 */
[----:B----4-:R-:W-:Y:S01]  /*14e80*/  FMUL.FTZ R2, R3, UR4 ;  /* 0x0000000403027c20 */ /* 0x010fe20008410000 */
[--C-:B------:R-:W-:Y:S01]  /*14e90*/  FFMA.FTZ R3, R96, UR4, -R43.reuse ;  /* 0x0000000460037c23 */ /* 0x100fe2000801082b */
[C---:B-----5:R-:W-:Y:S01]  /*14ea0*/  FMUL.FTZ R7, R36.reuse, R143 ;  /* 0x0000008f24077220 */ /* 0x060fe20000410000 */
[----:B------:R-:W-:Y:S01]  /*14eb0*/  MOV R143, R11 ;  /* 0x0000000b008f7202 */ /* 0x000fe20000000f00 */
[C---:B------:R-:W-:Y:S05]  /*14ec0*/  FMUL.FTZ R6, R36.reuse, R142 ;  /* 0x0000008e24067220 */ /* 0x040fea0000410000 */
[----:B------:R4:W5:Y:S01]  /*14ed0*/  MUFU.EX2 R112, R3 ;  /* 0x0000000300707308 */ /* 0x0009620000000800 */
        /* <DEDUP_REMOVED lines=8> */
[----:B------:R-:W-:Y:S01]  /*14f60*/  MOV R139, R12 ;  /* 0x0000000c008b7202 */ /* 0x000fe20000000f00 */
[C---:B------:R-:W-:Y:S01]  /*14f70*/  FMUL.FTZ R10, R0.reuse, R138 ;  /* 0x0000008a000a7220 */ /* 0x040fe20000410000 */
[C---:B------:R-:W-:Y:S03]  /*14f80*/  FMUL.FTZ R14, R0.reuse, R150 ;  /* 0x00000096000e7220 */ /* 0x040fe60000410000 */
[----:B----4-:R-:W-:Y:S01]  /*14f90*/  FFMA.FTZ R3, R97, UR4, -R43 ;  /* 0x0000000461037c23 */ /* 0x010fe2000801082b */
[----:B-----5:R-:W-:Y:S01]  /*14fa0*/  MOV R140, R112 ;  /* 0x00000070008c7202 */ /* 0x020fe20000000f00 */
[----:B------:R-:W-:Y:S01]  /*14fb0*/  FMUL.FTZ R15, R0, R151 ;  /* 0x00000097000f7220 */ /* 0x000fe20000410000 */
[----:B------:R-:W-:Y:S01]  /*14fc0*/  MOV R151, R16 ;  /* 0x0000001000977202 */ /* 0x000fe20000000f00 */
[C---:B------:R-:W-:Y:S01]  /*14fd0*/  FMUL.FTZ R16, R37.reuse, R144 ;  /* 0x0000009025107220 */ /* 0x040fe20000410000 */
[C---:B------:R-:W-:Y:S01]  /*14fe0*/  FMUL.FTZ R22, R36.reuse, R154 ;  /* 0x0000009a24167220 */ /* 0x040fe20000410000 */
[----:B------:R-:W-:Y:S01]  /*14ff0*/  FMUL.FTZ R23, R36, R155 ;  /* 0x0000009b24177220 */ /* 0x000fe20000410000 */
[----:B------:R-:W-:Y:S01]  /*15000*/  MOV R154, R32 ;  /* 0x00000020009a7202 */ /* 0x000fe20000000f00 */
[C---:B-1----:R-:W-:Y:S01]  /*15010*/  FMUL.FTZ R9, R2.reuse, R137 ;  /* 0x0000008902097220 */ /* 0x042fe20000410000 */
[C---:B------:R-:W-:Y:S01]  /*15020*/  FMUL.FTZ R12, R2.reuse, R148 ;  /* 0x00000094020c7220 */ /* 0x040fe20000410000 */
[----:B------:R1:W2:Y:S01]  /*15030*/  MUFU.EX2 R137, R3 ;  /* 0x0000000300897308 */ /* 0x0002a20000000800 */
[C---:B------:R-:W-:Y:S01]  /*15040*/  FMUL.FTZ R8, R2.reuse, R136 ;  /* 0x0000008802087220 */ /* 0x040fe20000410000 */
[----:B------:R-:W-:Y:S01]  /*15050*/  FMUL.FTZ R13, R2, R149 ;  /* 0x00000095020d7220 */ /* 0x000fe20000410000 */
[----:B------:R-:W-:Y:S01]  /*15060*/  MOV R144, R69 ;  /* 0x0000004500907202 */ /* 0x000fe20000000f00 */
[----:B------:R-:W4:Y:S01]  /*15070*/  LDL.LU R149, [R1] ;  /* 0x0000000001957983 */ /* 0x000f220000300800 */
[----:B------:R-:W-:Y:S01]  /*15080*/  FMUL.FTZ R32, R37, R160 ;  /* 0x000000a025207220 */ /* 0x000fe20000410000 */
[----:B------:R-:W-:Y:S01]  /*15090*/  MOV R155, R35 ;  /* 0x00000023009b7202 */ /* 0x000fe20000000f00 */
[----:B------:R-:W-:Y:S01]  /*150a0*/  FMUL.FTZ R35, R36, R163 ;  /* 0x000000a324237220 */ /* 0x000fe20000410000 */
[C---:B------:R-:W-:Y:S01]  /*150b0*/  HMMA.16816.F32 R8, R48.reuse, R24, R8 ;  /* 0x000000183008723c */ /* 0x040fe20000001808 */
[----:B------:R-:W5:Y:S03]  /*150c0*/  LDL.LU R85, [R1+0x4] ;  /* 0x0000040001557983 */ /* 0x000f660000300800 */
[----:B------:R-:W-:Y:S01]  /*150d0*/  MOV R150, R140 ;  /* 0x0000008c00967202 */ /* 0x000fe20000000f00 */
[----:B------:R-:W2:Y:S01]  /*150e0*/  LDL.LU R141, [R1+0xc] ;  /* 0x00000c00018d7983 */ /* 0x000ea20000300800 */
[-C--:B------:R-:W-:Y:S03]  /*150f0*/  HMMA.16816.F32 R12, R48, R26.reuse, R12 ;  /* 0x0000001a300c723c */ /* 0x080fe6000000180c */
[----:B------:R-:W2:Y:S02]  /*15100*/  LDL.LU R138, [R1+0x8] ;  /* 0x00000800018a7983 */ /* 0x000ea40000300800 */
[--C-:B-1----:R-:W-:Y:S01]  /*15110*/  FFMA.FTZ R3, R98, UR4, -R64.reuse ;  /* 0x0000000462037c23 */ /* 0x102fe20008010840 */
[C---:B------:R-:W-:Y:S03]  /*15120*/  HMMA.16816.F32 R16, R44.reuse, R26, R16 ;  /* 0x0000001a2c10723c */ /* 0x040fe60000001810 */
[----:B------:R1:W-:Y:S02]  /*15130*/  MUFU.EX2 R148, R3 ;  /* 0x0000000300947308 */ /* 0x0003e40000000800 */
[----:B------:R-:W-:Y:S01]  /*15140*/  FMUL.FTZ R24, R2, R156 ;  /* 0x0000009c02187220 */ /* 0x000fe20000410000 */
[-C--:B------:R-:W-:Y:S05]  /*15150*/  HMMA.16816.F32 R20, R44, R52.reuse, R20 ;  /* 0x000000342c14723c */ /* 0x080fea0000001814 */
[----:B------:R-:W-:Y:S01]  /*15160*/  MOV R156, R30 ;  /* 0x0000001e009c7202 */ /* 0x000fe20000000f00 */
[----:B------:R-:W-:Y:S01]  /*15170*/  FMUL.FTZ R30, R0, R166 ;  /* 0x000000a6001e7220 */ /* 0x000fe20000410000 */
[----:B------:R-:W-:Y:S01]  /*15180*/  MOV R166, R115 ;  /* 0x0000007300a67202 */ /* 0x000fe20000000f00 */
[----:B------:R-:W-:Y:S03]  /*15190*/  FMUL.FTZ R25, R2, R157 ;  /* 0x0000009d02197220 */ /* 0x000fe60000410000 */
[C---:B------:R-:W-:Y:S01]  /*151a0*/  FMUL.FTZ R26, R0.reuse, R158 ;  /* 0x0000009e001a7220 */ /* 0x040fe20000410000 */
[----:B------:R-:W-:Y:S01]  /*151b0*/  FMUL.FTZ R27, R0, R159 ;  /* 0x0000009f001b7220 */ /* 0x000fe20000410000 */
[----:B------:R-:W-:Y:S01]  /*151c0*/  MOV R158, R29 ;  /* 0x0000001d009e7202 */ /* 0x000fe20000000f00 */
[----:B-1----:R-:W-:Y:S01]  /*151d0*/  FFMA.FTZ R3, R99, UR4, -R64 ;  /* 0x0000000463037c23 */ /* 0x002fe20008010840 */
[----:B------:R-:W-:Y:S01]  /*151e0*/  FMUL.FTZ R29, R2, R165 ;  /* 0x000000a5021d7220 */ /* 0x000fe20000410000 */
[----:B------:R-:W-:Y:S01]  /*151f0*/  MOV R165, R31 ;  /* 0x0000001f00a57202 */ /* 0x000fe20000000f00 */
[----:B------:R-:W-:Y:S01]  /*15200*/  FMUL.FTZ R31, R0, R167 ;  /* 0x000000a7001f7220 */ /* 0x000fe20000410000 */
[----:B------:R1:W-:Y:S01]  /*15210*/  MUFU.EX2 R152, R3 ;  /* 0x0000000300987308 */ /* 0x0003e20000000800 */
[C---:B------:R-:W-:Y:S04]  /*15220*/  HMMA.16816.F32 R24, R48.reuse, R52, R24 ;  /* 0x000000343018723c */ /* 0x040fe80000001818 */
[----:B------:R-:W-:Y:S01]  /*15230*/  MOV R159, R28 ;  /* 0x0000001c009f7202 */ /* 0x000fe20000000f00 */
[----:B------:R-:W-:Y:S01]  /*15240*/  FMUL.FTZ R28, R2, R164 ;  /* 0x000000a4021c7220 */ /* 0x000fe20000410000 */
[----:B------:R-:W-:Y:S01]  /*15250*/  MOV R157, R34 ;  /* 0x00000022009d7202 */ /* 0x000fe20000000f00 */
[----:B------:R-:W-:Y:S01]  /*15260*/  FMUL.FTZ R34, R36, R162 ;  /* 0x000000a224227220 */ /* 0x000fe20000410000 */
[----:B------:R-:W-:Y:S03]  /*15270*/  MOV R164, R33 ;  /* 0x0000002100a47202 */ /* 0x000fe60000000f00 */
[----:B------:R-:W-:Y:S01]  /*15280*/  FMUL.FTZ R33, R37, R161 ;  /* 0x000000a125217220 */ /* 0x000fe20000410000 */
[-C--:B------:R-:W-:Y:S03]  /*15290*/  HMMA.16816.F32 R28, R48, R54.reuse, R28 ;  /* 0x00000036301c723c */ /* 0x080fe6000000181c */
[----:B------:R-:W-:Y:S01]  /*152a0*/  MOV R140, R76 ;  /* 0x0000004c008c7202 */ /* 0x000fe20000000f00 */
[----:B-1----:R-:W-:Y:S01]  /*152b0*/  FFMA.FTZ R3, R88, UR4, -R65 ;  /* 0x0000000458037c23 */ /* 0x002fe20008010841 */
[----:B------:R-:W-:Y:S01]  /*152c0*/  FFMA.FTZ R69, R116, UR4, -R43 ;  /* 0x0000000474457c23 */ /* 0x000fe2000801082b */
[----:B------:R-:W-:Y:S01]  /*152d0*/  HMMA.16816.F32 R32, R44, R54, R32 ;  /* 0x000000362c20723c */ /* 0x000fe20000001820 */
[----:B------:R-:W1:Y:S01]  /*152e0*/  LDSM.16.MT88.4 R52, [R184+0x4800] ;  /* 0x00480000b834783b */ /* 0x000e620000004200 */
[----:B------:R3:W-:Y:S03]  /*152f0*/  MUFU.EX2 R136, R3 ;  /* 0x0000000300887308 */ /* 0x0007e60000000800 */
[----:B------:R-:W-:Y:S02]  /*15300*/  F2FP.F16.F32.PACK_AB R48, R212, R183 ;  /* 0x000000b7d430723e */ /* 0x000fe400000000ff */
[----:B------:R-:W-:Y:S05]  /*15310*/  F2FP.F16.F32.PACK_AB R49, R206, R181 ;  /* 0x000000b5ce31723e */ /* 0x000fea00000000ff */
[----:B------:R-:W-:Y:S01]  /*15320*/  MUFU.EX2 R76, R68 ;  /* 0x00000044004c7308 */ /* 0x000fe20000000800 */
[----:B------:R-:W-:Y:S02]  /*15330*/  F2FP.F16.F32.PACK_AB R50, R218, R215 ;  /* 0x000000d7da32723e */ /* 0x000fe400000000ff */
[----:B------:R-:W-:Y:S02]  /*15340*/  F2FP.F16.F32.PACK_AB R51, R219, R211 ;  /* 0x000000d3db33723e */ /* 0x000fe400000000ff */
[----:B------:R-:W-:Y:S02]  /*15350*/  F2FP.F16.F32.PACK_AB R44, R177, R174 ;  /* 0x000000aeb12c723e */ /* 0x000fe400000000ff */
[----:B------:R-:W-:Y:S03]  /*15360*/  F2FP.F16.F32.PACK_AB R46, R205, R182 ;  /* 0x000000b6cd2e723e */ /* 0x000fe600000000ff */
[----:B------:R-:W-:Y:S01]  /*15370*/  MUFU.EX2 R68, R75 ;  /* 0x0000004b00447308 */ /* 0x000fe20000000800 */
[--C-:B---3--:R-:W-:Y:S01]  /*15380*/  FFMA.FTZ R3, R89, UR4, -R65.reuse ;  /* 0x0000000459037c23 */ /* 0x108fe20008010841 */
[-C--:B------:R-:W-:Y:S05]  /*15390*/  HMMA.16816.F32 R4, R48, R56.reuse, R4 ;  /* 0x000000383004723c */ /* 0x080fea0000001804 */
[----:B------:R-:W-:Y:S03]  /*153a0*/  F2FP.F16.F32.PACK_AB R45, R169, R168 ;  /* 0x000000a8a92d723e */ /* 0x000fe600000000ff */
[----:B------:R3:W-:Y:S03]  /*153b0*/  MUFU.EX2 R134, R3 ;  /* 0x0000000300867308 */ /* 0x0007e60000000800 */
[----:B------:R-:W-:Y:S02]  /*153c0*/  F2FP.F16.F32.PACK_AB R47, R179, R171 ;  /* 0x000000abb32f723e */ /* 0x000fe400000000ff */
[----:B------:R-:W-:Y:S05]  /*153d0*/  F2FP.F16.F32.PACK_AB R161, R72, R71 ;  /* 0x0000004748a1723e */ /* 0x000fea00000000ff */
[C---:B------:R-:W-:Y:S06]  /*153e0*/  HMMA.16816.F32 R8, R44.reuse, R56, R8 ;  /* 0x000000382c08723c */ /* 0x040fec0000001808 */
[-C--:B------:R-:W-:Y:S05]  /*153f0*/  HMMA.16816.F32 R12, R44, R58.reuse, R12 ;  /* 0x0000003a2c0c723c */ /* 0x080fea000000180c */
[--C-:B---3--:R-:W-:Y:S01]  /*15400*/  FFMA.FTZ R3, R92, UR4, -R65.reuse ;  /* 0x000000045c037c23 */ /* 0x108fe20008010841 */
[C---:B------:R-:W-:Y:S01]  /*15410*/  HMMA.16816.F32 R16, R48.reuse, R58, R16 ;  /* 0x0000003a3010723c */ /* 0x040fe20000001810 */
[----:B------:R-:W3:Y:S02]  /*15420*/  LDSM.16.MT88.4 R56, [R185+0x4800] ;  /* 0x00480000b938783b */ /* 0x000ee40000004200 */
[----:B------:R1:W-:Y:S03]  /*15430*/  MUFU.EX2 R132, R3 ;  /* 0x0000000300847308 */ /* 0x0003e60000000800 */
[-C--:B------:R-:W-:Y:S06]  /*15440*/  HMMA.16816.F32 R20, R48, R60.reuse, R20 ;  /* 0x0000003c3014723c */ /* 0x080fec0000001814 */
[C---:B------:R-:W-:Y:S06]  /*15450*/  HMMA.16816.F32 R24, R44.reuse, R60, R24 ;  /* 0x0000003c2c18723c */ /* 0x040fec0000001818 */
[-C--:B------:R-:W-:Y:S05]  /*15460*/  HMMA.16816.F32 R28, R44, R62.reuse, R28 ;  /* 0x0000003e2c1c723c */ /* 0x080fea000000181c */
[----:B-1----:R-:W-:Y:S01]  /*15470*/  FFMA.FTZ R3, R216, UR4, -R65 ;  /* 0x00000004d8037c23 */ /* 0x002fe20008010841 */
[----:B------:R-:W-:Y:S01]  /*15480*/  HMMA.16816.F32 R32, R48, R62, R32 ;  /* 0x0000003e3020723c */ /* 0x000fe20000001820 */
[----:B------:R-:W1:Y:S02]  /*15490*/  LDSM.16.MT88.4 R60, [R184+0x4c00] ;  /* 0x004c0000b83c783b */ /* 0x000e640000004200 */
        /* <DEDUP_REMOVED lines=9> */
[--C-:B---3--:R-:W-:Y:S01]  /*15530*/  FFMA.FTZ R3, R223, UR4, -R66.reuse ;  /* 0x00000004df037c23 */ /* 0x108fe20008010842 */
[----:B------:R-:W-:Y:S03]  /*15540*/  F2FP.F16.F32.PACK_AB R51, R233, R224 ;  /* 0x000000e0e933723e */ /* 0x000fe600000000ff */
[----:B------:R3:W-:Y:S04]  /*15550*/  MUFU.EX2 R128, R3 ;  /* 0x0000000300807308 */ /* 0x0007e80000000800 */
[C---:B------:R-:W-:Y:S06]  /*15560*/  HMMA.16816.F32 R8, R48.reuse, R52, R8 ;  /* 0x000000343008723c */ /* 0x040fec0000001808 */
[-C--:B------:R-:W-:Y:S06]  /*15570*/  HMMA.16816.F32 R12, R48, R54.reuse, R12 ;  /* 0x00000036300c723c */ /* 0x080fec000000180c */
[C---:B------:R-:W-:Y:S01]  /*15580*/  HMMA.16816.F32 R16, R44.reuse, R54, R16 ;  /* 0x000000362c10723c */ /* 0x040fe20000001810 */
[----:B------:R-:W1:Y:S04]  /*15590*/  LDSM.16.MT88.4 R52, [R185+0x4c00] ;  /* 0x004c0000b934783b */ /* 0x000e680000004200 */
[--C-:B---3--:R-:W-:Y:S01]  /*155a0*/  FFMA.FTZ R3, R227, UR4, -R66.reuse ;  /* 0x00000004e3037c23 */ /* 0x108fe20008010842 */
[-C--:B------:R-:W-:Y:S03]  /*155b0*/  HMMA.16816.F32 R20, R44, R56.reuse, R20 ;  /* 0x000000382c14723c */ /* 0x080fe60000001814 */
[----:B------:R3:W-:Y:S03]  /*155c0*/  MUFU.EX2 R115, R3 ;  /* 0x0000000300737308 */ /* 0x0007e60000000800 */
[C---:B------:R-:W-:Y:S06]  /*155d0*/  HMMA.16816.F32 R24, R48.reuse, R56, R24 ;  /* 0x000000383018723c */ /* 0x040fec0000001818 */
[-C--:B------:R-:W-:Y:S06]  /*155e0*/  HMMA.16816.F32 R28, R48, R58.reuse, R28 ;  /* 0x0000003a301c723c */ /* 0x080fec000000181c */
[----:B------:R-:W-:Y:S01]  /*155f0*/  HMMA.16816.F32 R32, R44, R58, R32 ;  /* 0x0000003a2c20723c */ /* 0x000fe20000001820 */
[----:B------:R-:W4:Y:S04]  /*15600*/  LDSM.16.MT88.4 R56, [R184+0x5000] ;  /* 0x00500000b838783b */ /* 0x000f280000004200 */
        /* <DEDUP_REMOVED lines=10> */
[-C--:B-1----:R-:W-:Y:S03]  /*156b0*/  HMMA.16816.F32 R4, R44, R60.reuse, R4 ;  /* 0x0000003c2c04723c */ /* 0x082fe60000001804 */
[--C-:B---3--:R-:W-:Y:S03]  /*156c0*/  FFMA.FTZ R3, R221, UR4, -R66.reuse ;  /* 0x00000004dd037c23 */ /* 0x108fe60008010842 */
        /* <DEDUP_REMOVED lines=21> */
[-C--:B----4-:R-:W-:Y:S05]  /*15820*/  HMMA.16816.F32 R4, R48, R56.reuse, R4 ;  /* 0x000000383004723c */ /* 0x090fea0000001804 */
[----:B------:R-:W-:Y:S01]  /*15830*/  F2FP.F16.F32.PACK_AB R47, R142, R251 ;  /* 0x000000fb8e2f723e */ /* 0x000fe200000000ff */
[----:B-1----:R-:W-:Y:S06]  /*15840*/  FFMA.FTZ R3, R226, UR4, -R64 ;  /* 0x00000004e2037c23 */ /* 0x002fec0008010840 */
[C---:B------:R-:W-:Y:S01]  /*15850*/  HMMA.16816.F32 R8, R44.reuse, R56, R8 ;  /* 0x000000382c08723c */ /* 0x040fe20000001808 */
[----:B------:R1:W-:Y:S05]  /*15860*/  MUFU.EX2 R98, R3 ;  /* 0x0000000300627308 */ /* 0x0003ea0000000800 */
[-C--:B------:R-:W-:Y:S05]  /*15870*/  HMMA.16816.F32 R12, R44, R58.reuse, R12 ;  /* 0x0000003a2c0c723c */ /* 0x080fea000000180c */
[----:B-----5:R-:W-:Y:S01]  /*15880*/  FFMA.FTZ R36, R36, R85, R170 ;  /* 0x0000005524247223 */ /* 0x020fe200000100aa */
[C---:B------:R-:W-:Y:S01]  /*15890*/  HMMA.16816.F32 R16, R48.reuse, R58, R16 ;  /* 0x0000003a3010723c */ /* 0x040fe20000001810 */
[----:B------:R3:W-:Y:S01]  /*158a0*/  MUFU.EX2 R85, R60 ;  /* 0x0000003c00557308 */ /* 0x0007e20000000800 */
[----:B------:R-:W-:Y:S03]  /*158b0*/  LDSM.16.MT88.4 R56, [R185+0x5400] ;  /* 0x00540000b938783b */ /* 0x000fe60000004200 */
[----:B------:R-:W-:Y:S01]  /*158c0*/  FFMA.FTZ R37, R37, R149, R172 ;  /* 0x0000009525257223 */ /* 0x000fe200000100ac */
[----:B--2---:R-:W-:Y:S01]  /*158d0*/  MOV R149, R137 ;  /* 0x0000008900957202 */ /* 0x004fe20000000f00 */
[----:B------:R-:W-:Y:S01]  /*158e0*/  FFMA.FTZ R2, R2, R141, R129 ;  /* 0x0000008d02027223 */ /* 0x000fe20000010081 */
[----:B-1----:R-:W-:Y:S03]  /*158f0*/  FFMA.FTZ R3, R103, UR4, -R64 ;  /* 0x0000000467037c23 */ /* 0x002fe60008010840 */
[----:B------:R-:W-:Y:S01]  /*15900*/  MOV R137, R84 ;  /* 0x0000005400897202 */ /* 0x000fe20000000f00 */
[----:B------:R1:W-:Y:S01]  /*15910*/  MUFU.EX2 R97, R3 ;  /* 0x0000000300617308 */ /* 0x0003e20000000800 */
[----:B------:R-:W-:Y:S01]  /*15920*/  FFMA.FTZ R0, R0, R138, R111 ;  /* 0x0000008a00007223 */ /* 0x000fe2000001006f */
[----:B------:R-:W-:Y:S01]  /*15930*/  MOV R138, R77 ;  /* 0x0000004d008a7202 */ /* 0x000fe20000000f00 */
[----:B------:R-:W-:Y:S01]  /*15940*/  FADD.FTZ R37, R175, R37 ;  /* 0x00000025af257221 */ /* 0x000fe20000010000 */
[----:B------:R-:W-:Y:S01]  /*15950*/  MOV R141, R83 ;  /* 0x00000053008d7202 */ /* 0x000fe20000000f00 */
[----:B------:R-:W-:Y:S01]  /*15960*/  FADD.FTZ R2, R131, R2 ;  /* 0x0000000283027221 */ /* 0x000fe20000010000 */
[----:B---3--:R-:W2:Y:S04]  /*15970*/  LDSM.16.MT88.4 R60, [R185+0x5000] ;  /* 0x00500000b93c783b */ /* 0x008ea80000004200 */
[----:B------:R-:W-:Y:S01]  /*15980*/  MUFU.EX2 R77, R67 ;  /* 0x00000043004d7308 */ /* 0x000fe20000000800 */
[----:B------:R-:W-:Y:S04]  /*15990*/  FADD.FTZ R2, R180, R2 ;  /* 0x00000002b4027221 */ /* 0x000fe80000010000 */
[----:B------:R-:W-:Y:S05]  /*159a0*/  FADD.FTZ R2, R214, R2 ;  /* 0x00000002d6027221 */ /* 0x000fea0000010000 */
[----:B------:R-:W-:Y:S01]  /*159b0*/  MUFU.EX2 R84, R69 ;  /* 0x0000004500547308 */ /* 0x000fe20000000800 */
[--C-:B-1----:R-:W-:Y:S09]  /*159c0*/  FFMA.FTZ R3, R93, UR4, -R43.reuse ;  /* 0x000000045d037c23 */ /* 0x102ff2000801082b */
[----:B------:R1:W-:Y:S10]  /*159d0*/  MUFU.EX2 R100, R3 ;  /* 0x0000000300647308 */ /* 0x0003f40000000800 */
[----:B------:R-:W3:Y:S10]  /*159e0*/  MUFU.EX2 R83, R70 ;  /* 0x0000004600537308 */ /* 0x000ef40000000800 */
[----:B------:R-:W-:Y:S01]  /*159f0*/  MUFU.EX2 R67, R78 ;  /* 0x0000004e00437308 */ /* 0x000fe20000000800 */
[--C-:B-1----:R-:W-:Y:S01]  /*15a00*/  FFMA.FTZ R3, R113, UR4, -R43.reuse ;  /* 0x0000000471037c23 */ /* 0x102fe2000801082b */
[----:B------:R-:W-:Y:S01]  /*15a10*/  FFMA.FTZ R43, R90, UR4, -R43 ;  /* 0x000000045a2b7c23 */ /* 0x000fe2000801082b */
[-C--:B--2---:R-:W-:Y:S07]  /*15a20*/  HMMA.16816.F32 R20, R48, R60.reuse, R20 ;  /* 0x0000003c3014723c */ /* 0x084fee0000001814 */
[----:B------:R1:W-:Y:S01]  /*15a30*/  MUFU.EX2 R99, R3 ;  /* 0x0000000300637308 */ /* 0x0003e20000000800 */
[----:B---3--:R-:W-:Y:S01]  /*15a40*/  F2FP.F16.F32.PACK_AB R160, R83, R84 ;  /* 0x0000005453a0723e */ /* 0x008fe200000000ff */
[C---:B------:R-:W-:Y:S08]  /*15a50*/  HMMA.16816.F32 R24, R44.reuse, R60, R24 ;  /* 0x0000003c2c18723c */ /* 0x040ff00000001818 */
[----:B------:R-:W2:Y:S01]  /*15a60*/  MUFU.EX2 R70, R43 ;  /* 0x0000002b00467308 */ /* 0x000ea20000000800 */
[-C--:B------:R-:W-:Y:S06]  /*15a70*/  HMMA.16816.F32 R28, R44, R62.reuse, R28 ;  /* 0x0000003e2c1c723c */ /* 0x080fec000000181c */
[----:B------:R-:W-:Y:S01]  /*15a80*/  HMMA.16816.F32 R32, R48, R62, R32 ;  /* 0x0000003e3020723c */ /* 0x000fe20000001820 */
[----:B------:R-:W3:Y:S02]  /*15a90*/  LDSM.16.MT88.4 R60, [R184+0x5800] ;  /* 0x00580000b83c783b */ /* 0x000ee40000004200 */
[----:B------:R-:W-:Y:S02]  /*15aa0*/  MUFU.EX2 R43, R82 ;  /* 0x00000052002b7308 */ /* 0x000fe40000000800 */
[--C-:B-1----:R-:W-:Y:S01]  /*15ab0*/  FFMA.FTZ R3, R114, UR4, -R64.reuse ;  /* 0x0000000472037c23 */ /* 0x102fe20008010840 */
[----:B------:R-:W-:Y:S02]  /*15ac0*/  F2FP.F16.F32.PACK_AB R44, R138, R141 ;  /* 0x0000008d8a2c723e */ /* 0x000fe400000000ff */
[----:B------:R-:W-:Y:S05]  /*15ad0*/  F2FP.F16.F32.PACK_AB R45, R137, R140 ;  /* 0x0000008c892d723e */ /* 0x000fea00000000ff */
        /* <DEDUP_REMOVED lines=11> */
[C---:B------:R-:W-:Y:S04]  /*15b90*/  HMMA.16816.F32 R8, R48.reuse, R52, R8 ;  /* 0x000000343008723c */ /* 0x040fe80000001808 */
[----:B--2---:R-:W-:Y:S02]  /*15ba0*/  F2FP.F16.F32.PACK_AB R162, R70, R73 ;  /* 0x0000004946a2723e */ /* 0x004fe400000000ff */
[-C--:B------:R-:W-:Y:S02]  /*15bb0*/  HMMA.16816.F32 R12, R48, R54.reuse, R12 ;  /* 0x00000036300c723c */ /* 0x080fe4000000180c */
[----:B------:R-:W2:Y:S04]  /*15bc0*/  MUFU.EX2 R69, R64 ;  /* 0x0000004000457308 */ /* 0x000ea80000000800 */
[C---:B------:R-:W-:Y:S01]  /*15bd0*/  HMMA.16816.F32 R16, R44.reuse, R54, R16 ;  /* 0x000000362c10723c */ /* 0x040fe20000001810 */
[----:B------:R-:W4:Y:S05]  /*15be0*/  LDSM.16.MT88.4 R52, [R185+0x5800] ;  /* 0x00580000b934783b */ /* 0x000f2a0000004200 */
[----:B------:R-:W-:Y:S01]  /*15bf0*/  MUFU.EX2 R64, R79 ;  /* 0x0000004f00407308 */ /* 0x000fe20000000800 */
[--C-:B-1----:R-:W-:Y:S01]  /*15c00*/  FFMA.FTZ R3, R104, UR4, -R65.reuse ;  /* 0x0000000468037c23 */ /* 0x102fe20008010841 */
[-C--:B------:R-:W-:Y:S08]  /*15c10*/  HMMA.16816.F32 R20, R44, R56.reuse, R20 ;  /* 0x000000382c14723c */ /* 0x080ff00000001814 */
[----:B------:R1:W-:Y:S01]  /*15c20*/  MUFU.EX2 R92, R3 ;  /* 0x00000003005c7308 */ /* 0x0003e20000000800 */
[C---:B------:R-:W-:Y:S04]  /*15c30*/  HMMA.16816.F32 R24, R48.reuse, R56, R24 ;  /* 0x000000383018723c */ /* 0x040fe80000001818 */
[----:B--2---:R-:W-:Y:S02]  /*15c40*/  F2FP.F16.F32.PACK_AB R163, R69, R74 ;  /* 0x0000004a45a3723e */ /* 0x004fe400000000ff */
[-C--:B------:R-:W-:Y:S06]  /*15c50*/  HMMA.16816.F32 R28, R48, R58.reuse, R28 ;  /* 0x0000003a301c723c */ /* 0x080fec000000181c */
[----:B------:R-:W-:Y:S01]  /*15c60*/  HMMA.16816.F32 R32, R44, R58, R32 ;  /* 0x0000003a2c20723c */ /* 0x000fe20000001820 */
[----:B------:R-:W-:Y:S04]  /*15c70*/  LDSM.16.MT88.4 R56, [R185+0x5c00] ;  /* 0x005c0000b938783b */ /* 0x000fe80000004200 */
[--C-:B-1----:R-:W-:Y:S01]  /*15c80*/  FFMA.FTZ R3, R105, UR4, -R65.reuse ;  /* 0x0000000469037c23 */ /* 0x102fe20008010841 */
[----:B------:R-:W-:Y:S02]  /*15c90*/  F2FP.F16.F32.PACK_AB R48, R101, R110 ;  /* 0x0000006e6530723e */ /* 0x000fe400000000ff */
[----:B------:R-:W-:Y:S01]  /*15ca0*/  F2FP.F16.F32.PACK_AB R49, R97, R98 ;  /* 0x000000626131723e */ /* 0x000fe200000000ff */
[----:B------:R1:W2:Y:S02]  /*15cb0*/  MUFU.EX2 R89, R3 ;  /* 0x0000000300597308 */ /* 0x0002a40000000800 */
[----:B------:R-:W-:Y:S02]  /*15cc0*/  F2FP.F16.F32.PACK_AB R50, R99, R100 ;  /* 0x000000646332723e */ /* 0x000fe400000000ff */
[----:B------:R-:W-:Y:S02]  /*15cd0*/  F2FP.F16.F32.PACK_AB R51, R93, R96 ;  /* 0x000000605d33723e */ /* 0x000fe400000000ff */
[----:B------:R-:W-:Y:S05]  /*15ce0*/  F2FP.F16.F32.PACK_AB R47, R76, R77 ;  /* 0x0000004d4c2f723e */ /* 0x000fea00000000ff */
[-C--:B---3--:R-:W-:Y:S05]  /*15cf0*/  HMMA.16816.F32 R4, R48, R60.reuse, R4 ;  /* 0x0000003c3004723c */ /* 0x088fea0000001804 */
        /* <DEDUP_REMOVED lines=103> */
[----:B------:R-:W-:Y:S01]  /*16370*/  F2FP.F16.F32.PACK_AB R167, R66, R43 ;  /* 0x0000002b42a7723e */ /* 0x000fe200000000ff */
        /* <DEDUP_REMOVED lines=53> */
[----:B------:R-:W-:Y:S01]  /*166d0*/  FADD.FTZ R0, R66, R0 ;  /* 0x0000000042007221 */ /* 0x000fe20000010000 */
[----:B------:R-:W-:Y:S02]  /*166e0*/  MOV R133, R39 ;  /* 0x0000002700857202 */ /* 0x000fe40000000f00 */
[----:B------:R1:W-:Y:S04]  /*166f0*/  STL [R1+0x4], R3 ;  /* 0x0000040301007387 */ /* 0x0003e80000100800 */
[----:B------:R3:W-:Y:S04]  /*16700*/  STL [R1+0xc], R2 ;  /* 0x00000c0201007387 */ /* 0x0007e80000100800 */
[----:B------:R3:W-:Y:S01]  /*16710*/  STL [R1+0x8], R0 ;  /* 0x0000080001007387 */ /* 0x0007e20000100800 */
[----:B-1----:R-:W-:Y:S01]  /*16720*/  MOV R3, R41 ;  /* 0x0000002900037202 */ /* 0x002fe20000000f00 */
[----:B------:R-:W-:Y:S06]  /*16730*/  @P0 BRA `(.L_x_1135) ;  /* 0xffffff9c001c0947 */ /* 0x000fec000383ffff */
.L_x_1134:
        /* <DEDUP_REMOVED lines=58> */
.L_x_1138:
        /* <DEDUP_REMOVED lines=21> */
.L_x_1139:
        /* <DEDUP_REMOVED lines=184> */
.L_x_1141:
[----:B------:R-:W-:Y:S05]  /*177b0*/  BSYNC B0 ;  /* 0x0000000000007941 */ /* 0x000fea0003800000 */
.L_x_1140:
        /* <DEDUP_REMOVED lines=37> */
.L_x_1143:
[----:B------:R-:W-:Y:S05]  /*17a10*/  BSYNC B0 ;  /* 0x0000000000007941 */ /* 0x000fea0003800000 */
.L_x_1142:
        /* <DEDUP_REMOVED lines=16> */
.L_x_1145:
[----:B------:R-:W-:Y:S05]  /*17b20*/  BSYNC B0 ;  /* 0x0000000000007941 */ /* 0x000fea0003800000 */
.L_x_1144:
        /* <DEDUP_REMOVED lines=16> */
.L_x_1147:
[----:B------:R-:W-:Y:S05]  /*17c30*/  BSYNC B0 ;  /* 0x0000000000007941 */ /* 0x000fea0003800000 */
.L_x_1146:
        /* <DEDUP_REMOVED lines=15> */
.L_x_1148:
        /* <DEDUP_REMOVED lines=13> */
.L_x_1326:


//--------------------- .text._ZN5flash16flash_fwd_kernelI23Flash_fwd_kernel_traitsILi32ELi128ELi128ELi4ELb0ELb0EN7cutlass6half_tE19Flash_kernel_traitsILi32ELi128ELi128ELi4ES3_EELb1ELb0ELb1ELb1ELb0ELb0ELb0ELb1EEEvNS_16Flash_fwd_paramsE --------------------------
	.section	.text._ZN5flash16flash_fwd_kernelI23Flash_fwd_kernel_traitsILi32ELi128ELi128ELi4ELb0ELb0EN7cutlass6half_tE19Flash_kernel_traitsILi32ELi128ELi128ELi4ES3_EELb1ELb0ELb1ELb1ELb0ELb0ELb0ELb1EEEvNS_16Flash_fwd_paramsE,"ax",@progbits
	.align	128
        .global         _ZN5flash16flash_fwd_kernelI23Flash_fwd_kernel_traitsILi32ELi128ELi128ELi4ELb0ELb0EN7cutlass6half_tE19Flash_kernel_traitsILi32ELi128ELi128ELi4ES3_EELb1ELb0ELb1ELb1ELb0ELb0ELb0ELb1EEEvNS_16Flash_fwd_paramsE
        .type           _ZN5flash16flash_fwd_kernelI23Flash_fwd_kernel_traitsILi32ELi128ELi128ELi4ELb0ELb0EN7cutlass6half_tE19Flash_kernel_traitsILi32ELi128ELi128ELi4ES3_EELb1ELb0ELb1ELb1ELb0ELb0ELb0ELb1EEEvNS_16Flash_fwd_paramsE,@function
        .size           _ZN5flash16flash_fwd_kernelI23Flash_fwd_kernel_traitsILi32ELi128ELi128ELi4ELb0ELb0EN7cutlass6half_tE19Flash_kernel_traitsILi32ELi128ELi128ELi4ES3_EELb1ELb0ELb1ELb1ELb0ELb0ELb0ELb1EEEvNS_16Flash_fwd_paramsE,(.L_x_1303 - _ZN5flash16flash_fwd_kernelI23Flash_fwd_kernel_traitsILi32ELi128ELi128ELi4ELb0ELb0EN7cutlass6half_tE19Flash_kernel_traitsILi32ELi128ELi128ELi4ES3_EELb1ELb0ELb1ELb1ELb0ELb0ELb0ELb1EEEvNS_16Flash_fwd_paramsE)
        .other          _ZN5flash16flash_fwd_kernelI23Flash_fwd_kernel_traitsILi32ELi128ELi128ELi4ELb0ELb0EN7cutlass6half_tE19Flash_kernel_traitsILi32ELi128ELi128ELi4ES3_EELb1ELb0ELb1ELb1ELb0ELb0ELb0ELb1EEEvNS_16Flash_fwd_paramsE,@"STO_CUDA_ENTRY STV_DEFAULT"
_ZN5flash16flash_fwd_kernelI23Flash_fwd_kernel_traitsILi32ELi128ELi128ELi4ELb0ELb0EN7cutlass6half_tE19Flash_kernel_traitsILi32ELi128ELi128ELi4ES3_EELb1ELb0ELb1ELb1ELb0ELb0ELb0ELb1EEEvNS_16Flash_fwd_paramsE:
.text._ZN5flash16flash_fwd_kernelI23Flash_fwd_kernel_traitsILi32ELi128ELi128ELi4ELb0ELb0EN7cutlass6half_tE19Flash_kernel_traitsILi32ELi128ELi128ELi4ES3_EELb1ELb0ELb1ELb1ELb0ELb0ELb0ELb1EEEvNS_16Flash_fwd_paramsE:
[----:B------:R-:W1:Y:S08]  /*0000*/  LDC R1, c[0x0][0x28] ;  /* 0x00000a00ff017b82 */ /* 0x000e700000000800 */
[----:B------:R-:W2:Y:S01]  /*0010*/  S2UR UR9, SR_CTAID.X ;  /* 0x00000000000979c3 */ /* 0x000ea20000002500 */
[----:B------:R-:W-:Y:S01]  /*0020*/  BSSY B2, `(.L_x_1149) ;  /* 0x0000004000027945 */ /* 0x000fe20003800000 */
[----:B-1----:R-:W-:-:S06]  /*0030*/  IADD3 R1, R1, -0x510, RZ ;  /* 0xfffffaf001017810 */ /* 0x002fcc0007ffe0ff */
[----:B--2---:R-:W1:Y:S02]  /*0040*/  LDC.64 R168, c[0x0][0x198] ;  /* 0x00006600ffa87b82 */ /* 0x004e640000000a00 */
[----:B-1----:R-:W-:Y:S05]  /*0050*/  CALL.REL.NOINC `($_ZN5flash16flash_fwd_kernelI23Flash_fwd_kernel_traitsILi32ELi128ELi128ELi4ELb0ELb0EN7cutlass6half_tE19Flash_kernel_traitsILi32ELi128ELi128ELi4ES3_EELb1ELb0ELb1ELb1ELb0ELb0ELb0ELb1EEEvNS_16Flash_fwd_paramsE$_ZN5flash22compute_attn_1rowblockI23Flash_fwd_kernel_traitsILi32ELi128ELi128ELi4ELb0ELb0EN7cutlass6half_tE19Flash_kernel_traitsILi32ELi128ELi128ELi4ES3_EELb1ELb0ELb1ELb1ELb0ELb0ELb0ELb1ENS_16Flash_fwd_paramsEEEvRKT8_iii) ;  /* 0x0000000000087944 */ /* 0x002fea0003c00000 */
[----:B------:R-:W-:Y:S05]  /*0060*/  BSYNC B2 ;  /* 0x0000000000027941 */ /* 0x000fea0003800000 */
.L_x_1149:
[----:B------:R-:W-:Y:S05]  /*0070*/  EXIT ;  /* 0x000000000000794d */ /* 0x000fea0003800000 */
        .type           $_ZN5flash16flash_fwd_kernelI23Flash_fwd_kernel_traitsILi32ELi128ELi128ELi4ELb0ELb0EN7cutlass6half_tE19Flash_kernel_traitsILi32ELi128ELi128ELi4ES3_EELb1ELb0ELb1ELb1ELb0ELb0ELb0ELb1EEEvNS_16Flash_fwd_paramsE$_ZN5flash22compute_attn_1rowblockI23Flash_fwd_kernel_traitsILi32ELi128ELi128ELi4ELb0ELb0EN7cutlass6half_tE19Flash_kernel_traitsILi32ELi128ELi128ELi4ES3_EELb1ELb0ELb1ELb1ELb0ELb0ELb0ELb1ENS_16Flash_fwd_paramsEEEvRKT8_iii,@function
        .size           $_ZN5flash16flash_fwd_kernelI23Flash_fwd_kernel_traitsILi32ELi128ELi128ELi4ELb0ELb0EN7cutlass6half_tE19Flash_kernel_traitsILi32ELi128ELi128ELi4ES3_EELb1ELb0ELb1ELb1ELb0ELb0ELb0ELb1EEEvNS_16Flash_fwd_paramsE$_ZN5flash22compute_attn_1rowblockI23Flash_fwd_kernel_traitsILi32ELi128ELi128ELi4ELb0ELb0EN7cutlass6half_tE19Flash_kernel_traitsILi32ELi128ELi128ELi4ES3_EELb1ELb0ELb1ELb1ELb0ELb0ELb0ELb1ENS_16Flash_fwd_paramsEEEvRKT8_iii,(.L_x_1303 - $_ZN5flash16flash_fwd_kernelI23Flash_fwd_kernel_traitsILi32ELi128ELi128ELi4ELb0ELb0EN7cutlass6half_tE19Flash_kernel_traitsILi32ELi128ELi128ELi4ES3_EELb1ELb0ELb1ELb1ELb0ELb0ELb0ELb1EEEvNS_16Flash_fwd_paramsE$_ZN5flash22compute_attn_1rowblockI23Flash_fwd_kernel_traitsILi32ELi128ELi128ELi4ELb0ELb0EN7cutlass6half_tE19Flash_kernel_traitsILi32ELi128ELi128ELi4ES3_EELb1ELb0ELb1ELb1ELb0ELb0ELb0ELb1ENS_16Flash_fwd_paramsEEEvRKT8_iii)
$_ZN5flash16flash_fwd_kernelI23Flash_fwd_kernel_traitsILi32ELi128ELi128ELi4ELb0ELb0EN7cutlass6half_tE19Flash_kernel_traitsILi32ELi128ELi128ELi4ES3_EELb1ELb0ELb1ELb1ELb0ELb0ELb0ELb1EEEvNS_16Flash_fwd_paramsE$_ZN5flash22compute_attn_1rowblockI23Flash_fwd_kernel_traitsILi32ELi128ELi128ELi4ELb0ELb0EN7cutlass6half_tE19Flash_kernel_traitsILi32ELi128ELi128ELi4ES3_EELb1ELb0ELb1ELb1ELb0ELb0ELb0ELb1ENS_16Flash_fwd_paramsEEEvRKT8_iii:
        /* <DEDUP_REMOVED lines=51> */
[----:B--2---:R-:W-:Y:S02]  /*03b0*/  IADD3 R7, P1, P0, R0, R2, R70 ;  /* 0x0000000200077210 */ /* 0x004fe4000783e046 */
[----:B------:R-:W-:-:S03]  /*03c0*/  ISETP.NE.U32.AND P2, PT, R4, RZ, PT ;  /* 0x000000ff0400720c */ /* 0x000fc60003f45070 */
[----:B------:R1:W-:Y:S01]  /*03d0*/  STL [R1+0x398], R7 ;  /* 0x0003980701007387 */ /* 0x0003e20000100800 */
[----:B------:R-:W-:Y:S01]  /*03e0*/  ISETP.NE.AND.EX P2, PT, R5, RZ, PT, P2 ;  /* 0x000000ff0500720c */ /* 0x000fe20003f45320 */
[----:B------:R-:W-:Y:S01]  /*03f0*/  BSSY B0, `(.L_x_1150) ;  /* 0x000000b000007945 */ /* 0x000fe20003800000 */
[----:B------:R-:W-:Y:S01]  /*0400*/  IMAD.MOV.U32 R32, RZ, RZ, -0x1 ;  /* 0xffffffffff207424 */ /* 0x000fe200078e00ff */
[----:B------:R-:W-:Y:S01]  /*0410*/  SHF.R.S32.HI R6, RZ, 0x1f, R0 ;  /* 0x0000001fff067819 */ /* 0x000fe20000011400 */
[----:B------:R-:W-:Y:S01]  /*0420*/  IMAD.WIDE R4, R44, 0x4, R4 ;  /* 0x000000042c047825 */ /* 0x000fe200078e0204 */
[----:B-1----:R-:W-:Y:S01]  /*0430*/  SHF.R.S32.HI R7, RZ, 0x1f, R70 ;  /* 0x0000001fff077819 */ /* 0x002fe20000011446 */
[----:B---3--:R1:W-:Y:S07]  /*0440*/  STL [R1+0x39c], R195 ;  /* 0x00039cc301007387 */ /* 0x0083ee0000100800 */
[----:B------:R-:W-:Y:S05]  /*0450*/  @!P2 BRA `(.L_x_1151) ;  /* 0x000000000010a947 */ /* 0x000fea0003800000 */
[----:B------:R-:W2:Y:S02]  /*0460*/  LD.E.U8 R0, desc[UR4][R168.64+0x1b2] ;  /* 0x0001b204a8007980 */ /* 0x000ea4000c101100 */
[----:B--2---:R-:W-:-:S13]  /*0470*/  ISETP.NE.AND P3, PT, R0, RZ, PT ;  /* 0x000000ff0000720c */ /* 0x004fda0003f65270 */
[----:B------:R-:W-:Y:S05]  /*0480*/  @!P3 BRA `(.L_x_1151) ;  /* 0x000000000004b947 */ /* 0x000fea0003800000 */
[----:B------:R2:W5:Y:S02]  /*0490*/  LD.E R32, desc[UR4][R4.64] ;  /* 0x0000000404207980 */ /* 0x000564000c101900 */
.L_x_1151:
[----:B------:R-:W-:Y:S05]  /*04a0*/  BSYNC B0 ;  /* 0x0000000000007941 */ /* 0x000fea0003800000 */
.L_x_1150:
        /* <DEDUP_REMOVED lines=9> */
.L_x_1153:
[----:B------:R3:W5:Y:S02]  /*0540*/  LD.E R6, desc[UR4][R168.64+0xb8] ;  /* 0x0000b804a8067980 */ /* 0x000764000c101900 */
.L_x_1154:
[----:B------:R-:W-:Y:S05]  /*0550*/  BSYNC B0 ;  /* 0x0000000000007941 */ /* 0x000fea0003800000 */
.L_x_1152:
        /* <DEDUP_REMOVED lines=9> */
.L_x_1156:
[----:B------:R-:W2:Y:S01]  /*05f0*/  LD.E.64 R2, desc[UR4][R168.64+0x108] ;  /* 0x00010804a8027980 */ /* 0x000ea2000c101b00 */
[----:B------:R-:W-:Y:S01]  /*0600*/  BSSY B0, `(.L_x_1158) ;  /* 0x0000006000007945 */ /* 0x000fe20003800000 */
[----:B------:R-:W-:Y:S01]  /*0610*/  IMAD.MOV.U32 R0, RZ, RZ, RZ ;  /* 0x000000ffff007224 */ /* 0x000fe200078e00ff */
[----:B--2---:R-:W-:-:S04]  /*0620*/  ISETP.NE.U32.AND P0, PT, R2, RZ, PT ;  /* 0x000000ff0200720c */ /* 0x004fc80003f05070 */
[----:B------:R-:W-:-:S13]  /*0630*/  ISETP.NE.AND.EX P0, PT, R3, RZ, PT, P0 ;  /* 0x000000ff0300720c */ /* 0x000fda0003f05300 */
[----:B------:R-:W-:Y:S05]  /*0640*/  @!P0 BRA `(.L_x_1159) ;  /* 0x0000000000048947 */ /* 0x000fea0003800000 */
[----:B------:R2:W5:Y:S02]  /*0650*/  LD.E R0, desc[UR4][R168.64+0xbc] ;  /* 0x0000bc04a8007980 */ /* 0x000564000c101900 */
.L_x_1159:
[----:B------:R-:W-:Y:S05]  /*0660*/  BSYNC B0 ;  /* 0x0000000000007941 */ /* 0x000fea0003800000 */
.L_x_1158:
[----:B-----5:R-:W-:Y:S02]  /*0670*/  IADD3 R68, R0, R6, -R23 ;  /* 0x0000000600447210 */ /* 0x020fe40007ffe817 */
.L_x_1157:
[----:B------:R-:W-:Y:S05]  /*0680*/  BSYNC B1 ;  /* 0x0000000000017941 */ /* 0x000fea0003800000 */
.L_x_1155:
[----:B------:R-:W-:Y:S01]  /*0690*/  USHF.L.U32 UR8, UR9, 0x7, URZ ;  /* 0x0000000709087899 */ /* 0x000fe2000800063f */
[----:B------:R-:W-:Y:S01]  /*06a0*/  MOV R31, 0x60 ;  /* 0x00000060001f7802 */ /* 0x000fe20000000f00 */
[----:B------:R-:W-:-:S04]  /*06b0*/  IMAD.MOV.U32 R3, RZ, RZ, 0x0 ;  /* 0x00000000ff037424 */ /* 0x000fc800078e00ff */
[----:B------:R-:W-:Y:S01]  /*06c0*/  ISETP.GT.AND P0, PT, R195, UR8, PT ;  /* 0x00000008c3007c0c */ /* 0x000fe2000bf04270 */
[----:B------:R-:W-:-:S12]  /*06d0*/  IMAD.MOV.U32 R2, RZ, RZ, R31 ;  /* 0x000000ffff027224 */ /* 0x000fd800078e001f */
[----:B-1234-:R-:W-:Y:S05]  /*06e0*/  @!P0 RET.REL.NODEC R2 `(_ZN5flash16flash_fwd_kernelI23Flash_fwd_kernel_traitsILi32ELi128ELi128ELi4ELb0ELb0EN7cutlass6half_tE19Flash_kernel_traitsILi32ELi128ELi128ELi4ES3_EELb1ELb0ELb1ELb1ELb0ELb0ELb0ELb1EEEvNS_16Flash_fwd_paramsE) ;  /* 0xfffffff802448950 */ /* 0x01efea0003c3ffff */
[----:B------:R-:W2:Y:S04]  /*06f0*/  LD.E R3, desc[UR4][R168.64+0x184] ;  /* 0x00018404a8037980 */ /* 0x000ea8000c101900 */
[----:B------:R-:W3:Y:S01]  /*0700*/  LD.E R5, desc[UR4][R168.64+0x188] ;  /* 0x00018804a8057980 */ /* 0x000ee2000c101900 */
[----:B------:R-:W-:Y:S01]  /*0710*/  IMAD.U32 R0, RZ, RZ, UR8 ;  /* 0x00000008ff007e24 */ /* 0x000fe2000f8e00ff */
[C---:B------:R-:W-:Y:S01]  /*0720*/  IADD3 R4, R68.reuse, UR8, -R195 ;  /* 0x0000000844047c10 */ /* 0x040fe2000fffe8c3 */
[----:B------:R-:W-:-:S03]  /*0730*/  VIADD R2, R68, 0x7f ;  /* 0x0000007f44027836 */ /* 0x000fc60000000000 */
[----:B------:R-:W-:Y:S01]  /*0740*/  IADD3 R0, -R195, 0xff, R0 ;  /* 0x000000ffc3007810 */ /* 0x000fe20007ffe100 */
[----:B--2---:R-:W-:Y:S01]  /*0750*/  IMAD.IADD R3, R4, 0x1, -R3 ;  /* 0x0000000104037824 */ /* 0x004fe200078e0a03 */
[----:B------:R-:W-:Y:S02]  /*0760*/  SHF.R.S32.HI R4, RZ, 0x1f, R2 ;  /* 0x0000001fff047819 */ /* 0x000fe40000011402 */
[----:B---3--:R-:W-:Y:S02]  /*0770*/  IADD3 R0, R5, R0, R68 ;  /* 0x0000000005007210 */ /* 0x008fe40007ffe044 */
[----:B------:R-:W-:Y:S02]  /*0780*/  SHF.R.S32.HI R5, RZ, 0x1f, R3 ;  /* 0x0000001fff057819 */ /* 0x000fe40000011403 */
[----:B------:R-:W-:Y:S02]  /*0790*/  SHF.R.S32.HI R6, RZ, 0x1f, R0 ;  /* 0x0000001fff067819 */ /* 0x000fe40000011400 */
[----:B------:R-:W-:-:S02]  /*07a0*/  LEA.HI R2, R4, R2, RZ, 0x7 ;  /* 0x0000000204027211 */ /* 0x000fc400078f38ff */
[----:B------:R-:W-:Y:S02]  /*07b0*/  LEA.HI R0, R6, R0, RZ, 0x7 ;  /* 0x0000000006007211 */ /* 0x000fe400078f38ff */
[----:B------:R-:W-:Y:S02]  /*07c0*/  LEA.HI R3, R5, R3, RZ, 0x7 ;  /* 0x0000000305037211 */ /* 0x000fe400078f38ff */
[----:B------:R-:W-:Y:S02]  /*07d0*/  SHF.R.S32.HI R2, RZ, 0x7, R2 ;  /* 0x00000007ff027819 */ /* 0x000fe40000011402 */
[----:B------:R-:W-:Y:S02]  /*07e0*/  SHF.R.S32.HI R0, RZ, 0x7, R0 ;  /* 0x00000007ff007819 */ /* 0x000fe40000011400 */
[----:B------:R-:W-:Y:S02]  /*07f0*/  SHF.R.S32.HI R3, RZ, 0x7, R3 ;  /* 0x00000007ff037819 */ /* 0x000fe40000011403 */
[----:B------:R-:W-:-:S02]  /*0800*/  VIMNMX R229, R2, R0, PT ;  /* 0x0000000002e57248 */ /* 0x000fc40003fe0100 */
        /* <DEDUP_REMOVED lines=40> */
.L_x_1164:
[----:B------:R-:W-:Y:S05]  /*0a90*/  BSYNC B0 ;  /* 0x0000000000007941 */ /* 0x000fea0003800000 */
.L_x_1163:
[----:B------:R-:W-:Y:S01]  /*0aa0*/  PRMT R0, RZ, 0x7610, R0 ;  /* 0x00007610ff007816 */ /* 0x000fe20000000000 */
[--C-:B------:R-:W-:Y:S01]  /*0ab0*/  IMAD.MOV.U32 R20, RZ, RZ, R30.reuse ;  /* 0x000000ffff147224 */ /* 0x100fe200078e001e */
[----:B------:R-:W-:Y:S02]  /*0ac0*/  SHF.R.S32.HI R21, RZ, 0x1f, R30 ;  /* 0x0000001fff157819 */ /* 0x000fe4000001141e */
.L_x_1162:
[----:B------:R-:W-:Y:S05]  /*0ad0*/  BSYNC B1 ;  /* 0x0000000000017941 */ /* 0x000fea0003800000 */
.L_x_1161:
[----:B------:R-:W-:Y:S01]  /*0ae0*/  LOP3.LUT P4, RZ, R0, 0xff, RZ, 0xc0, !PT ;  /* 0x000000ff00ff7812 */ /* 0x000fe2000788c0ff */
[----:B------:R2:W5:Y:S04]  /*0af0*/  LD.E R22, desc[UR4][R168.64+0xc0] ;  /* 0x0000c004a8167980 */ /* 0x000568000c101900 */
[----:B------:R2:W5:Y:S08]  /*0b00*/  LD.E.64 R18, desc[UR4][R168.64+0xa0] ;  /* 0x0000a004a8127980 */ /* 0x000570000c101b00 */
[----:B------:R-:W3:Y:S01]  /*0b10*/  @P4 LD.E.64 R24, desc[UR4][R168.64+0xb0] ;  /* 0x0000b004a8184980 */ /* 0x000ee2000c101b00 */
[----:B------:R-:W-:-:S04]  /*0b20*/  LEA.HI R2, R39, R194, RZ, 0x2 ;  /* 0x000000c227027211 */ /* 0x000fc800078f10ff */
[----:B------:R-:W-:Y:S01]  /*0b30*/  SHF.R.S32.HI R8, RZ, 0x2, R2 ;  /* 0x00000002ff087819 */ /* 0x000fe20000011402 */
[----:B------:R-:W-:-:S03]  /*0b40*/  VIADD R0, R195, -UR8 ;  /* 0x80000008c3007c36 */ /* 0x000fc60008000000 */
[C---:B------:R-:W-:Y:S01]  /*0b50*/  IADD3 R28, R8.reuse, 0x60, RZ ;  /* 0x00000060081c7810 */ /* 0x040fe20007ffe0ff */
[C---:B------:R-:W-:Y:S02]  /*0b60*/  VIADD R26, R8.reuse, 0x20 ;  /* 0x00000020081a7836 */ /* 0x040fe40000000000 */
[C---:B------:R-:W-:Y:S01]  /*0b70*/  VIADD R27, R8.reuse, 0x40 ;  /* 0x00000040081b7836 */ /* 0x040fe20000000000 */
[-C--:B------:R-:W-:Y:S02]  /*0b80*/  ISETP.GE.AND P3, PT, R8, R0.reuse, PT ;  /* 0x000000000800720c */ /* 0x080fe40003f66270 */
[-C--:B------:R-:W-:Y:S02]  /*0b90*/  ISETP.GE.AND P2, PT, R26, R0.reuse, PT ;  /* 0x000000001a00720c */ /* 0x080fe40003f46270 */
[-C--:B------:R-:W-:Y:S02]  /*0ba0*/  ISETP.GE.AND P1, PT, R27, R0.reuse, PT ;  /* 0x000000001b00720c */ /* 0x080fe40003f26270 */
[----:B------:R-:W-:-:S02]  /*0bb0*/  ISETP.GE.AND P0, PT, R28, R0, PT ;  /* 0x000000001c00720c */ /* 0x000fc40003f06270 */
[----:B------:R-:W-:Y:S01]  /*0bc0*/  LOP3.LUT R0, R2, 0xfffffffc, RZ, 0xc0, !PT ;  /* 0xfffffffc02007812 */ /* 0x000fe200078ec0ff */
[----:B-----5:R-:W-:Y:S01]  /*0bd0*/  IMAD R6, R15, R45, RZ ;  /* 0x0000002d0f067224 */ /* 0x020fe200078e02ff */
[----:B------:R-:W-:Y:S01]  /*0be0*/  SHF.R.S32.HI R2, RZ, 0x1f, R45 ;  /* 0x0000001fff027819 */ /* 0x000fe2000001142d */
[----:B------:R-:W-:Y:S02]  /*0bf0*/  BSSY B0, `(.L_x_1165) ;  /* 0x000000c000007945 */ /* 0x000fe40003800000 */
[----:B------:R-:W-:Y:S02]  /*0c00*/  IMAD.IADD R23, R194, 0x1, -R0 ;  /* 0x00000001c2177824 */ /* 0x000fe400078e0a00 */
[----:B------:R-:W-:Y:S02]  /*0c10*/  IMAD R6, R14, R2, R6 ;  /* 0x000000020e067224 */ /* 0x000fe400078e0206 */
[----:B------:R-:W-:Y:S01]  /*0c20*/  @P4 IMAD.MOV.U32 R2, RZ, RZ, 0x1 ;  /* 0x00000001ff024424 */ /* 0x000fe200078e00ff */
[----:B------:R-:W-:Y:S01]  /*0c30*/  SHF.L.U32 R29, R23, 0x3, RZ ;  /* 0x00000003171d7819 */ /* 0x000fe200000006ff */
[----:B---3--:R-:W-:Y:S01]  /*0c40*/  @P4 IMAD R0, R24, R25, RZ ;  /* 0x0000001918004224 */ /* 0x008fe200078e02ff */
[----:B--2---:R-:W-:Y:S06]  /*0c50*/  @P4 BRA `(.L_x_1166) ;  /* 0x0000000000144947 */ /* 0x004fec0003800000 */
[----:B------:R-:W2:Y:S04]  /*0c60*/  @P6 LD.E R0, desc[UR4][R168.64+0xd4] ;  /* 0x0000d404a8006980 */ /* 0x000ea8000c101900 */
[----:B------:R-:W2:Y:S04]  /*0c70*/  LD.E R2, desc[UR4][R168.64+0x60] ;  /* 0x00006004a8027980 */ /* 0x000ea8000c101900 */
[----:B------:R-:W2:Y:S01]  /*0c80*/  @!P6 LD.E R0, desc[UR4][R168.64+0xb4] ;  /* 0x0000b404a800e980 */ /* 0x000ea2000c101900 */
[----:B------:R-:W-:Y:S01]  /*0c90*/  MOV R24, 0x1 ;  /* 0x0000000100187802 */ /* 0x000fe20000000f00 */
[----:B--2---:R-:W-:-:S02]  /*0ca0*/  IMAD R2, R0, R2, RZ ;  /* 0x0000000200027224 */ /* 0x004fc400078e02ff */
.L_x_1166:
[----:B------:R-:W-:Y:S05]  /*0cb0*/  BSYNC B0 ;  /* 0x0000000000007941 */ /* 0x000fea0003800000 */
.L_x_1165:
[C---:B------:R-:W-:Y:S01]  /*0cc0*/  IADD3 R12, P4, R29.reuse, R12, RZ ;  /* 0x0000000c1d0c7210 */ /* 0x040fe20007f9e0ff */
[----:B------:R-:W-:Y:S01]  /*0cd0*/  IMAD R2, R44, R2, RZ ;  /* 0x000000022c027224 */ /* 0x000fe200078e02ff */
[----:B------:R-:W-:Y:S01]  /*0ce0*/  SHF.R.S32.HI R9, RZ, 0x1f, R8 ;  /* 0x0000001fff097819 */ /* 0x000fe20000011408 */
[----:B------:R-:W-:Y:S01]  /*0cf0*/  IMAD.U32 R3, RZ, RZ, UR9 ;  /* 0x00000009ff037e24 */ /* 0x000fe2000f8e00ff */
[C---:B------:R-:W-:Y:S01]  /*0d00*/  LEA.HI.X.SX32 R13, R29.reuse, R13, 0x1, P4 ;  /* 0x0000000d1d0d7211 */ /* 0x040fe200020f0eff */
[----:B------:R-:W-:Y:S01]  /*0d10*/  BSSY B0, `(.L_x_1167) ;  /* 0x0000011000007945 */ /* 0x000fe20003800000 */
[----:B------:R-:W-:Y:S02]  /*0d20*/  ISETP.GE.OR P4, PT, R29, R22, P3 ;  /* 0x000000161d00720c */ /* 0x000fe40001f86670 */
[----:B------:R-:W-:Y:S01]  /*0d30*/  SEL R25, R2, RZ, !P5 ;  /* 0x000000ff02197207 */ /* 0x000fe20006800000 */
[----:B------:R-:W-:Y:S01]  /*0d40*/  IMAD.WIDE.U32 R12, R45, R14, R12 ;  /* 0x0000000e2d0c7225 */ /* 0x000fe200078e000c */
[----:B------:R-:W-:-:S02]  /*0d50*/  ISETP.GE.OR P6, PT, R29, R22, P2 ;  /* 0x000000161d00720c */ /* 0x000fc400017c6670 */
[----:B------:R-:W-:Y:S01]  /*0d60*/  ISETP.GE.OR P5, PT, R29, R22, P1 ;  /* 0x000000161d00720c */ /* 0x000fe20000fa6670 */
[----:B------:R-:W-:-:S04]  /*0d70*/  IMAD.WIDE R2, R3, 0x80, R8 ;  /* 0x0000008003027825 */ /* 0x000fc800078e0208 */
[----:B------:R-:W-:Y:S02]  /*0d80*/  IMAD.IADD R7, R13, 0x1, R6 ;  /* 0x000000010d077824 */ /* 0x000fe400078e0206 */
[----:B------:R-:W-:Y:S06]  /*0d90*/  @P4 BRA `(.L_x_1168) ;  /* 0x0000000000204947 */ /* 0x000fec0003800000 */
[----:B------:R-:W-:Y:S01]  /*0da0*/  MOV R6, R12 ;  /* 0x0000000c00067202 */ /* 0x000fe20000000f00 */
[----:B------:R-:W-:-:S04]  /*0db0*/  IMAD R16, R3, R4, RZ ;  /* 0x0000000403107224 */ /* 0x000fc800078e02ff */
[----:B------:R-:W-:-:S04]  /*0dc0*/  IMAD.WIDE.U32 R14, R2, R4, R6 ;  /* 0x00000004020e7225 */ /* 0x000fc800078e0006 */
[----:B------:R-:W-:-:S05]  /*0dd0*/  IMAD R16, R2, R5, R16 ;  /* 0x0000000502107224 */ /* 0x000fca00078e0210 */
[----:B------:R-:W-:Y:S02]  /*0de0*/  IADD3 R15, R15, R16, RZ ;  /* 0x000000100f0f7210 */ /* 0x000fe40007ffe0ff */
[----:B------:R-:W-:-:S04]  /*0df0*/  LEA R16, P4, R14, R10, 0x1 ;  /* 0x0000000a0e107211 */ /* 0x000fc800078808ff */
[----:B------:R-:W-:-:S05]  /*0e00*/  LEA.HI.X R17, R14, R11, R15, 0x1, P4 ;  /* 0x0000000b0e117211 */ /* 0x000fca00020f0c0f */
[----:B------:R2:W-:Y:S04]  /*0e10*/  ST.E.128 desc[UR4][R16.64], RZ ;  /* 0x000000ff10007985 */ /* 0x0005e8000c101d04 */
.L_x_1168:
[----:B------:R-:W-:Y:S05]  /*0e20*/  BSYNC B0 ;  /* 0x0000000000007941 */ /* 0x000fea0003800000 */
.L_x_1167:
[----:B------:R-:W-:Y:S01]  /*0e30*/  BSSY B0, `(.L_x_1169) ;  /* 0x0000013000007945 */ /* 0x000fe20003800000 */
[----:B------:R-:W-:Y:S01]  /*0e40*/  ISETP.GE.OR P4, PT, R29, R22, P0 ;  /* 0x000000161d00720c */ /* 0x000fe20000786670 */
[----:B------:R-:W-:Y:S01]  /*0e50*/  IMAD R25, R45, R0, R25 ;  /* 0x000000002d197224 */ /* 0x000fe200078e0219 */
[C---:B------:R-:W-:Y:S01]  /*0e60*/  ISETP.NE.OR P3, PT, R23.reuse, RZ, P3 ;  /* 0x000000ff1700720c */ /* 0x040fe20001f65670 */
[----:B------:R-:W-:Y:S01]  /*0e70*/  IMAD R22, R24, UR8, RZ ;  /* 0x0000000818167c24 */ /* 0x000fe2000f8e02ff */
        /* <DEDUP_REMOVED lines=14> */
.L_x_1170:
[----:B------:R-:W-:Y:S05]  /*0f60*/  BSYNC B0 ;  /* 0x0000000000007941 */ /* 0x000fea0003800000 */
.L_x_1169:
        /* <DEDUP_REMOVED lines=13> */
.L_x_1172:
[----:B------:R-:W-:Y:S05]  /*1040*/  BSYNC B0 ;  /* 0x0000000000007941 */ /* 0x000fea0003800000 */
.L_x_1171:
        /* <DEDUP_REMOVED lines=12> */
.L_x_1174:
[----:B------:R-:W-:Y:S05]  /*1110*/  BSYNC B0 ;  /* 0x0000000000007941 */ /* 0x000fea0003800000 */
.L_x_1173:
        /* <DEDUP_REMOVED lines=28> */
[----:B--234-:R-:W-:Y:S05]  /*12e0*/  @P0 RET.REL.NODEC R2 `(_ZN5flash16flash_fwd_kernelI23Flash_fwd_kernel_traitsILi32ELi128ELi128ELi4ELb0ELb0EN7cutlass6half_tE19Flash_kernel_traitsILi32ELi128ELi128ELi4ES3_EELb1ELb0ELb1ELb1ELb0ELb0ELb0ELb1EEEvNS_16Flash_fwd_paramsE) ;  /* 0xffffffec02440950 */ /* 0x01cfea0003c3ffff */
        /* <DEDUP_REMOVED lines=9> */
[----:B------:R-:W-:Y:S05]  /*1380*/  RET.REL.NODEC R2 `(_ZN5flash16flash_fwd_kernelI23Flash_fwd_kernel_traitsILi32ELi128ELi128ELi4ELb0ELb0EN7cutlass6half_tE19Flash_kernel_traitsILi32ELi128ELi128ELi4ES3_EELb1ELb0ELb1ELb1ELb0ELb0ELb0ELb1EEEvNS_16Flash_fwd_paramsE) ;  /* 0xffffffec021c7950 */ /* 0x000fea0003c3ffff */
.L_x_1160:
[----:B------:R-:W2:Y:S04]  /*1390*/  LD.E R20, desc[UR4][R168.64+0x68] ;  /* 0x00006804a8147980 */ /* 0x000ea8000c101900 */
[----:B------:R-:W3:Y:S01]  /*13a0*/  LD.E.64 R46, desc[UR4][R168.64+0x38] ;  /* 0x00003804a82e7980 */ /* 0x000ee2000c101b00 */
[----:B------:R-:W-:Y:S02]  /*13b0*/  ISETP.NE.AND P1, PT, R32, -0x1, PT ;  /* 0xffffffff2000780c */ /* 0x000fe40003f25270 */
[----:B------:R-:W-:Y:S01]  /*13c0*/  ISETP.NE.AND P0, PT, R30, -0x1, PT ;  /* 0xffffffff1e00780c */ /* 0x000fe20003f05270 */
[----:B------:R-:W4:Y:S04]  /*13d0*/  LD.E.64 R12, desc[UR4][R168.64+0x30] ;  /* 0x00003004a80c7980 */ /* 0x000f28000c101b00 */
[----:B------:R-:W4:Y:S01]  /*13e0*/  LD.E.64 R18, desc[UR4][R168.64+0x48] ;  /* 0x00004804a8127980 */ /* 0x000f22000c101b00 */
[----:B------:R-:W1:Y:S05]  /*13f0*/  S2R R15, SR_CgaCtaId ;  /* 0x00000000000f7919 */ /* 0x000e6a0000008800 */
[----:B------:R-:W4:Y:S04]  /*1400*/  @!P1 LD.E.64 R8, desc[UR4][R168.64+0x20] ;  /* 0x00002004a8089980 */ /* 0x000f28000c101b00 */
[----:B------:R-:W4:Y:S01]  /*1410*/  @!P0 LD.E.64 R10, desc[UR4][R168.64+0x18] ;  /* 0x00001804a80a8980 */ /* 0x000f22000c101b00 */
[----:B------:R-:W-:-:S02]  /*1420*/  LEA.HI R28, R39, R194, RZ, 0x2 ;  /* 0x000000c2271c7211 */ /* 0x000fc400078f10ff */
[----:B------:R-:W-:Y:S01]  /*1430*/  LEA.HI R38, R39, R194, RZ, 0x3 ;  /* 0x000000c227267211 */ /* 0x000fe200078f18ff */
[----:B------:R-:W4:Y:S01]  /*1440*/  LD.E.64 R234, desc[UR4][R168.64+0x8] ;  /* 0x00000804a8ea7980 */ /* 0x000f22000c101b00 */
[----:B------:R-:W-:Y:S02]  /*1450*/  LOP3.LUT R2, R28, 0xfffffffc, RZ, 0xc0, !PT ;  /* 0xfffffffc1c027812 */ /* 0x000fe400078ec0ff */
[----:B------:R-:W-:Y:S01]  /*1460*/  SHF.R.S32.HI R37, RZ, 0x3, R38 ;  /* 0x00000003ff257819 */ /* 0x000fe20000011426 */
[----:B------:R-:W4:Y:S01]  /*1470*/  LD.E.64 R40, desc[UR4][R168.64+0x10] ;  /* 0x00001004a8287980 */ /* 0x000f22000c101b00 */
[----:B------:R-:W-:Y:S01]  /*1480*/  SHF.R.S32.HI R4, RZ, 0x2, R28 ;  /* 0x00000002ff047819 */ /* 0x000fe2000001141c */
[----:B------:R-:W-:Y:S01]  /*1490*/  IMAD.IADD R2, R194, 0x1, -R2 ;  /* 0x00000001c2027824 */ /* 0x000fe200078e0a02 */
[----:B------:R-:W-:Y:S01]  /*14a0*/  SHF.L.U32 R3, R37, 0x6, RZ ;  /* 0x0000000625037819 */ /* 0x000fe200000006ff */
[----:B------:R-:W4:Y:S01]  /*14b0*/  LD.E.64 R42, desc[UR4][R168.64+0x40] ;  /* 0x00004004a82a7980 */ /* 0x000f22000c101b00 */
[----:B------:R-:W-:Y:S01]  /*14c0*/  SHF.R.S32.HI R5, RZ, 0x1f, R4 ;  /* 0x0000001fff057819 */ /* 0x000fe20000011404 */
[----:B------:R-:W-:Y:S01]  /*14d0*/  IMAD.SHL.U32 R172, R2, 0x8, RZ ;  /* 0x0000000802ac7824 */ /* 0x000fe200078e00ff */
[----:B------:R-:W-:Y:S01]  /*14e0*/  MOV R14, 0x400 ;  /* 0x00000400000e7802 */ /* 0x000fe20000000f00 */
[----:B------:R2:W5:Y:S01]  /*14f0*/  LD.E.64 R24, desc[UR4][R168.64+0x50] ;  /* 0x00005004a8187980 */ /* 0x000562000c101b00 */
[----:B------:R-:W-:-:S02]  /*1500*/  LOP3.LUT R2, R3, 0xc0, RZ, 0xc0, !PT ;  /* 0x000000c003027812 */ /* 0x000fc400078ec0ff */
[----:B------:R-:W-:Y:S01]  /*1510*/  @!P1 SHF.R.S32.HI R16, RZ, 0x1f, R23 ;  /* 0x0000001fff109819 */ /* 0x000fe20000011417 */
[----:B------:R2:W5:Y:S01]  /*1520*/  LD.E R173, desc[UR4][R168.64+0xc0] ;  /* 0x0000c004a8ad7980 */ /* 0x000562000c101900 */
[----:B-1----:R-:W-:Y:S02]  /*1530*/  LEA R3, R15, R14, 0x18 ;  /* 0x0000000e0f037211 */ /* 0x002fe400078ec0ff */
[----:B------:R-:W-:Y:S02]  /*1540*/  LOP3.LUT R14, R2, 0x18, R172, 0xf8, !PT ;  /* 0x00000018020e7812 */ /* 0x000fe400078ef8ac */
[----:B------:R-:W-:Y:S02]  /*1550*/  IABS R29, R45 ;  /* 0x0000002d001d7213 */ /* 0x000fe40000000000 */
[----:B------:R-:W-:Y:S02]  /*1560*/  SHF.R.S32.HI R171, RZ, 0x5, R154 ;  /* 0x00000005ffab7819 */ /* 0x000fe4000001149a */
[----:B------:R-:W-:Y:S01]  /*1570*/  SHF.R.S32.HI R36, RZ, 0x1f, R172 ;  /* 0x0000001fff247819 */ /* 0x000fe200000114ac */
[C---:B------:R-:W-:Y:S01]  /*1580*/  VIADD R35, R4.reuse, 0x40 ;  /* 0x0000004004237836 */ /* 0x040fe20000000000 */
[----:B------:R-:W-:-:S02]  /*1590*/  IADD3 R33, R4, 0x20, RZ ;  /* 0x0000002004217810 */ /* 0x000fc40007ffe0ff */
[----:B------:R-:W-:Y:S02]  /*15a0*/  IADD3 R34, R4, 0x60, RZ ;  /* 0x0000006004227810 */ /* 0x000fe40007ffe0ff */
[----:B--2---:R-:W-:-:S04]  /*15b0*/  IABS R0, R20 ;  /* 0x0000001400007213 */ /* 0x004fc80000000000 */
[----:B------:R-:W1:Y:S08]  /*15c0*/  I2F.RP R6, R0 ;  /* 0x0000000000067306 */ /* 0x000e700000209400 */
[----:B-1----:R-:W1:Y:S02]  /*15d0*/  MUFU.RCP R6, R6 ;  /* 0x0000000600067308 */ /* 0x002e640000001000 */
[----:B-1----:R-:W-:-:S06]  /*15e0*/  VIADD R6, R6, 0xffffffe ;  /* 0x0ffffffe06067836 */ /* 0x002fcc0000000000 */
[----:B------:R1:W2:Y:S01]  /*15f0*/  F2I.FTZ.U32.TRUNC.NTZ R7, R6 ;  /* 0x0000000600077305 */ /* 0x0002a2000021f000 */
[----:B---3--:R-:W-:Y:S01]  /*1600*/  @!P1 IMAD R15, R47, R23, RZ ;  /* 0x000000172f0f9224 */ /* 0x008fe200078e02ff */
[----:B------:R-:W-:Y:S01]  /*1610*/  IABS R21, R20 ;  /* 0x0000001400157213 */ /* 0x000fe20000000000 */
[----:B-1----:R-:W-:-:S04]  /*1620*/  IMAD.U32 R6, RZ, RZ, UR9 ;  /* 0x00000009ff067e24 */ /* 0x002fc8000f8e00ff */
[----:B------:R-:W-:Y:S01]  /*1630*/  IMAD.WIDE R48, R6, 0x80, R4 ;  /* 0x0000008006307825 */ /* 0x000fe200078e0204 */
[----:B------:R-:W-:Y:S02]  /*1640*/  SHF.R.U32.HI R6, RZ, 0x3, R2 ;  /* 0x00000003ff067819 */ /* 0x000fe40000011602 */
[----:B--2---:R-:W-:Y:S02]  /*1650*/  IADD3 R2, RZ, -R7, RZ ;  /* 0x80000007ff027210 */ /* 0x004fe40007ffe0ff */
[----:B------:R-:W-:Y:S01]  /*1660*/  LOP3.LUT R27, R14, R6, RZ, 0x3c, !PT ;  /* 0x000000060e1b7212 */ /* 0x000fe200078e3cff */
[----:B------:R-:W-:Y:S02]  /*1670*/  @P1 IMAD.IADD R14, R23, 0x1, R32 ;  /* 0x00000001170e1824 */ /* 0x000fe400078e0220 */
[----:B------:R-:W-:Y:S02]  /*1680*/  IMAD R2, R2, R0, RZ ;  /* 0x0000000002027224 */ /* 0x000fe400078e02ff */
[----:B------:R-:W-:-:S02]  /*1690*/  IMAD.MOV.U32 R6, RZ, RZ, RZ ;  /* 0x000000ffff067224 */ /* 0x000fc400078e00ff */
[C---:B------:R-:W-:Y:S02]  /*16a0*/  @!P1 IMAD R26, R46.reuse, R16, R15 ;  /* 0x000000102e1a9224 */ /* 0x040fe400078e020f */
[-C--:B------:R-:W-:Y:S02]  /*16b0*/  @P1 IMAD R17, R47, R14.reuse, RZ ;  /* 0x0000000e2f111224 */ /* 0x080fe400078e02ff */
[----:B------:R-:W-:-:S04]  /*16c0*/  @P1 IMAD.WIDE.U32 R14, R46, R14, RZ ;  /* 0x0000000e2e0e1225 */ /* 0x000fc800078e00ff */
[----:B------:R-:W-:Y:S01]  /*16d0*/  IMAD.HI.U32 R16, R7, R2, R6 ;  /* 0x0000000207107227 */ /* 0x000fe200078e0006 */
[----:B------:R-:W-:-:S03]  /*16e0*/  IADD3 R2, RZ, -R21, RZ ;  /* 0x80000015ff027210 */ /* 0x000fc60007ffe0ff */
[----:B------:R-:W-:Y:S02]  /*16f0*/  @P1 IMAD.IADD R22, R15, 0x1, R17 ;  /* 0x000000010f161824 */ /* 0x000fe400078e0211 */
[----:B------:R-:W-:Y:S01]  /*1700*/  @P1 IMAD.MOV.U32 R17, RZ, RZ, R14 ;  /* 0x000000ffff111224 */ /* 0x000fe200078e000e */
[----:B------:R-:W-:Y:S01]  /*1710*/  MOV R14, R2 ;  /* 0x00000002000e7202 */ /* 0x000fe20000000f00 */
[----:B------:R-:W-:-:S04]  /*1720*/  IMAD.HI.U32 R2, R16, R29, RZ ;  /* 0x0000001d10027227 */ /* 0x000fc800078e00ff */
[----:B------:R-:W-:Y:S01]  /*1730*/  IMAD R14, R2, R14, R29 ;  /* 0x0000000e020e7224 */ /* 0x000fe200078e021d */
[----:B------:R-:W-:Y:S01]  /*1740*/  LEA.HI R21, R28, R4, RZ, 0x1 ;  /* 0x000000041c157211 */ /* 0x000fe200078f08ff */
[----:B------:R-:W-:-:S03]  /*1750*/  @!P1 IMAD.WIDE.U32 R6, R46, R23, RZ ;  /* 0x000000172e069225 */ /* 0x000fc600078e00ff */
[----:B------:R-:W-:Y:S01]  /*1760*/  ISETP.GT.U32.AND P2, PT, R0, R14, PT ;  /* 0x0000000e0000720c */ /* 0x000fe20003f44070 */
[----:B----4-:R-:W-:Y:S01]  /*1770*/  @!P1 IMAD R9, R9, R44, RZ ;  /* 0x0000002c09099224 */ /* 0x010fe200078e02ff */
[----:B------:R-:W-:Y:S02]  /*1780*/  @!P1 SHF.R.S32.HI R15, RZ, 0x1f, R44 ;  /* 0x0000001fff0f9819 */ /* 0x000fe4000001142c */
[----:B------:R-:W-:Y:S01]  /*1790*/  LOP3.LUT R16, R21, 0x7fffffe, RZ, 0xc0, !PT ;  /* 0x07fffffe15107812 */ /* 0x000fe200078ec0ff */
[----:B------:R-:W-:Y:S02]  /*17a0*/  @!P1 IMAD.IADD R7, R7, 0x1, R26 ;  /* 0x0000000107079824 */ /* 0x000fe400078e021a */
[----:B------:R-:W-:Y:S02]  /*17b0*/  @!P1 IMAD R21, R8, R15, R9 ;  /* 0x0000000f08159224 */ /* 0x000fe400078e0209 */
[----:B------:R-:W-:Y:S01]  /*17c0*/  IMAD.IADD R9, R4, 0x1, -R16 ;  /* 0x0000000104097824 */ /* 0x000fe200078e0a10 */
[----:B------:R-:W-:Y:S01]  /*17d0*/  @!P0 SHF.R.S32.HI R26, RZ, 0x1f, R44 ;  /* 0x0000001fff1a8819 */ /* 0x000fe2000001142c */
[----:B------:R-:W-:-:S02]  /*17e0*/  @!P1 IMAD.WIDE.U32 R6, R44, R8, R6 ;  /* 0x000000082c069225 */ /* 0x000fc400078e0006 */
[----:B------:R-:W-:Y:S02]  /*17f0*/  @!P2 IADD3 R14, R14, -R0, RZ ;  /* 0x800000000e0ea210 */ /* 0x000fe40007ffe0ff */
[----:B------:R-:W-:Y:S01]  /*1800*/  @!P0 IMAD R11, R11, R44, RZ ;  /* 0x0000002c0b0b8224 */ /* 0x000fe200078e02ff */
[----:B------:R-:W-:Y:S01]  /*1810*/  LEA R16, R171, R9, 0x3 ;  /* 0x00000009ab107211 */ /* 0x000fe200078e18ff */
[----:B------:R-:W-:Y:S01]  /*1820*/  @P0 IMAD R15, R13, R30, RZ ;  /* 0x0000001e0d0f0224 */ /* 0x000fe200078e02ff */
[----:B------:R-:W-:Y:S01]  /*1830*/  @!P1 MOV R17, R6 ;  /* 0x0000000600119202 */ /* 0x000fe20000000f00 */
[----:B------:R-:W-:Y:S01]  /*1840*/  @P0 IMAD.WIDE.U32 R8, R12, R30, RZ ;  /* 0x0000001e0c080225 */ /* 0x000fe200078e00ff */
[----:B------:R-:W-:Y:S01]  /*1850*/  ISETP.GE.U32.AND P5, PT, R14, R0, PT ;  /* 0x000000000e00720c */ /* 0x000fe20003fa6070 */
[----:B------:R-:W-:Y:S02]  /*1860*/  STL.64 [R1+0x390], R48 ;  /* 0x0003903001007387 */ /* 0x000fe40000100a00 */
[----:B------:R-:W-:-:S02]  /*1870*/  @!P1 IMAD.IADD R22, R7, 0x1, R21 ;  /* 0x0000000107169824 */ /* 0x000fc400078e0215 */
[----:B------:R-:W-:Y:S01]  /*1880*/  @!P0 IMAD R21, R10, R26, R11 ;  /* 0x0000001a0a158224 */ /* 0x000fe200078e020b */
[----:B------:R-:W-:Y:S01]  /*1890*/  IADD3 R6, P3, R172, R17, RZ ;  /* 0x00000011ac067210 */ /* 0x000fe20007f7e0ff */
[----:B------:R-:W-:Y:S01]  /*18a0*/  @!P0 IMAD.WIDE.U32 R10, R10, R44, RZ ;  /* 0x0000002c0a0a8225 */ /* 0x000fe200078e00ff */
[----:B------:R-:W-:Y:S01]  /*18b0*/  IADD3 R28, R195, -UR8, RZ ;  /* 0x80000008c31c7c10 */ /* 0x000fe2000fffe0ff */
[----:B------:R1:W5:Y:S02]  /*18c0*/  LD.E.64 R30, desc[UR4][R168.64+0x58] ;  /* 0x00005804a81e7980 */ /* 0x000364000c101b00 */
[----:B------:R-:W-:Y:S02]  /*18d0*/  IMAD.U32 R27, R16, 0x20, R27 ;  /* 0x00000020101b7824 */ /* 0x000fe400078e001b */
[----:B------:R-:W-:Y:S02]  /*18e0*/  @P0 IMAD.IADD R16, R9, 0x1, R15 ;  /* 0x0000000109100824 */ /* 0x000fe400078e020f */
[----:B------:R-:W-:-:S02]  /*18f0*/  @P0 IMAD.MOV.U32 R15, RZ, RZ, R8 ;  /* 0x000000ffff0f0224 */ /* 0x000fc400078e0008 */
[----:B------:R-:W-:Y:S01]  /*1900*/  @!P0 IMAD.MOV.U32 R15, RZ, RZ, R10 ;  /* 0x000000ffff0f8224 */ /* 0x000fe200078e000a */
[----:B------:R-:W-:Y:S01]  /*1910*/  LOP3.LUT R8, R45, R20, RZ, 0x3c, !PT ;  /* 0x000000142d087212 */ /* 0x000fe200078e3cff */
[-C--:B------:R-:W-:Y:S02]  /*1920*/  IMAD R0, R47, R4.reuse, RZ ;  /* 0x000000042f007224 */ /* 0x080fe400078e02ff */
[----:B------:R-:W-:Y:S01]  /*1930*/  IMAD.X R7, R36, 0x1, R22, P3 ;  /* 0x0000000124077824 */ /* 0x000fe200018e0616 */
[----:B------:R-:W-:Y:S01]  /*1940*/  @!P0 IADD3 R16, R11, R21, RZ ;  /* 0x000000150b108210 */ /* 0x000fe20007ffe0ff */
[----:B------:R-:W-:Y:S01]  /*1950*/  @!P2 VIADD R2, R2, 0x1 ;  /* 0x000000010202a836 */ /* 0x000fe20000000000 */
[----:B------:R-:W-:Y:S01]  /*1960*/  IADD3 R14, P2, R172, R15, RZ ;  /* 0x0000000fac0e7210 */ /* 0x000fe20007f5e0ff */
[----:B------:R-:W-:Y:S01]  /*1970*/  IMAD R0, R46, R5, R0 ;  /* 0x000000052e007224 */ /* 0x000fe200078e0200 */
[----:B------:R-:W-:Y:S01]  /*1980*/  ISETP.GE.AND P3, PT, R8, RZ, PT ;  /* 0x000000ff0800720c */ /* 0x000fe20003f66270 */
[----:B------:R-:W-:Y:S01]  /*1990*/  IMAD.WIDE.U32 R8, R46, R4, R6 ;  /* 0x000000042e087225 */ /* 0x000fe200078e0006 */
[----:B------:R-:W-:-:S03]  /*19a0*/  SHF.R.S32.HI R21, RZ, 0x1f, R45 ;  /* 0x0000001fff157819 */ /* 0x000fc6000001142d */
[----:B------:R-:W-:Y:S02]  /*19b0*/  @P5 VIADD R2, R2, 0x1 ;  /* 0x0000000102025836 */ /* 0x000fe40000000000 */
[----:B------:R-:W-:Y:S01]  /*19c0*/  @P0 IMAD.MOV.U32 R6, RZ, RZ, R12 ;  /* 0x000000ffff060224 */ /* 0x000fe200078e000c */
[----:B------:R-:W-:Y:S01]  /*19d0*/  @!P0 MOV R6, R12 ;  /* 0x0000000c00068202 */ /* 0x000fe20000000f00 */
[--C-:B------:R-:W-:Y:S02]  /*19e0*/  @P0 IMAD.MOV.U32 R7, RZ, RZ, R13.reuse ;  /* 0x000000ffff070224 */ /* 0x100fe400078e000d */
[----:B------:R-:W-:Y:S02]  /*19f0*/  IMAD R10, R19, R45, RZ ;  /* 0x0000002d130a7224 */ /* 0x000fe400078e02ff */
[----:B------:R-:W-:Y:S01]  /*1a00*/  IMAD.X R15, R36, 0x1, R16, P2 ;  /* 0x00000001240f7824 */ /* 0x000fe200010e0610 */
[----:B------:R-:W-:Y:S01]  /*1a10*/  IADD3 R17, R9, R0, RZ ;  /* 0x0000000009117210 */ /* 0x000fe20007ffe0ff */
[----:B------:R-:W-:Y:S01]  /*1a20*/  @!P0 IMAD.MOV.U32 R7, RZ, RZ, R13 ;  /* 0x000000ffff078224 */ /* 0x000fe200078e000d */
[----:B------:R-:W-:Y:S01]  /*1a30*/  MOV R22, R2 ;  /* 0x0000000200167202 */ /* 0x000fe20000000f00 */
[----:B------:R-:W2:Y:S01]  /*1a40*/  LD.E.64 R12, desc[UR4][R168.64+0x98] ;  /* 0x00009804a80c7980 */ /* 0x000ea2000c101b00 */
[----:B------:R-:W-:-:S02]  /*1a50*/  IMAD R10, R18, R21, R10 ;  /* 0x00000015120a7224 */ /* 0x000fc400078e020a */
[----:B------:R-:W-:Y:S01]  /*1a60*/  IMAD.WIDE.U32 R14, R45, R18, R14 ;  /* 0x000000122d0e7225 */ /* 0x000fe200078e000e */
[----:B------:R-:W3:Y:S04]  /*1a70*/  LD.E R0, desc[UR4][R168.64+0xc8] ;  /* 0x0000c804a8007980 */ /* 0x000ee8000c101900 */
[----:B------:R-:W4:Y:S04]  /*1a80*/  LD.E R2, desc[UR4][R168.64+0xc4] ;  /* 0x0000c404a8027980 */ /* 0x000f28000c101900 */
[----:B------:R-:W4:Y:S01]  /*1a90*/  LD.E R18, desc[UR4][R168.64+0x60] ;  /* 0x00006004a8127980 */ /* 0x000f22000c101900 */
[----:B------:R-:W-:Y:S01]  /*1aa0*/  @!P3 IMAD.MOV R22, RZ, RZ, -R22 ;  /* 0x000000ffff16b224 */ /* 0x000fe200078e0a16 */
[-C--:B------:R-:W-:Y:S01]  /*1ab0*/  ISETP.GE.AND P3, PT, R4, R28.reuse, PT ;  /* 0x0000001c0400720c */ /* 0x080fe20003f66270 */
[----:B------:R-:W-:Y:S01]  /*1ac0*/  IMAD.MOV.U32 R16, RZ, RZ, R8 ;  /* 0x000000ffff107224 */ /* 0x000fe200078e0008 */
[----:B------:R-:W-:Y:S01]  /*1ad0*/  STL.64 [R1+0x120], R46 ;  /* 0x0001202e01007387 */ /* 0x000fe20000100a00 */
[----:B------:R-:W-:-:S02]  /*1ae0*/  ISETP.GE.AND P2, PT, R33, R28, PT ;  /* 0x0000001c2100720c */ /* 0x000fc40003f46270 */
[-C--:B------:R-:W-:Y:S01]  /*1af0*/  ISETP.GE.AND P0, PT, R35, R28.reuse, PT ;  /* 0x0000001c2300720c */ /* 0x080fe20003f06270 */
[----:B------:R1:W-:Y:S01]  /*1b00*/  STL [R1+0x3a0], R28 ;  /* 0x0003a01c01007387 */ /* 0x0003e20000100800 */
[----:B------:R-:W-:-:S03]  /*1b10*/  ISETP.GE.AND P6, PT, R34, R28, PT ;  /* 0x0000001c2200720c */ /* 0x000fc60003fc6270 */
[----:B------:R2:W5:Y:S04]  /*1b20*/  LD.E.64 R8, desc[UR4][R168.64] ;  /* 0x00000004a8087980 */ /* 0x000568000c101b00 */
[----:B-1----:R1:W5:Y:S04]  /*1b30*/  @!P1 LD.E.64 R28, desc[UR4][R168.64+0x28] ;  /* 0x00002804a81c9980 */ /* 0x002368000c101b00 */
[----:B------:R1:W-:Y:S04]  /*1b40*/  STL.64 [R1+0xf0], R234 ;  /* 0x0000f0ea01007387 */ /* 0x0003e80000100a00 */
[----:B------:R1:W-:Y:S04]  /*1b50*/  STL.64 [R1+0xf8], R40 ;  /* 0x0000f82801007387 */ /* 0x0003e80000100a00 */
[----:B------:R1:W-:Y:S01]  /*1b60*/  STL.64 [R1+0xe8], R42 ;  /* 0x0000e82a01007387 */ /* 0x0003e20000100a00 */
[----:B------:R-:W-:Y:S01]  /*1b70*/  ISETP.NE.AND P4, PT, R20, RZ, PT ;  /* 0x000000ff1400720c */ /* 0x000fe20003f85270 */
[----:B------:R-:W-:Y:S01]  /*1b80*/  VIADD R180, R229, 0xffffffff ;  /* 0xffffffffe5b47836 */ /* 0x000fe20000000000 */
[----:B------:R-:W-:Y:S03]  /*1b90*/  BSSY B0, `(.L_x_1175) ;  /* 0x000001c000007945 */ /* 0x000fe60003800000 */
[----:B------:R-:W-:Y:S01]  /*1ba0*/  IMAD R26, R180, -0x80, R68 ;  /* 0xffffff80b41a7824 */ /* 0x000fe200078e0244 */
[----:B------:R-:W-:Y:S01]  /*1bb0*/  IADD3 R11, R15, R10, RZ ;  /* 0x0000000a0f0b7210 */ /* 0x000fe20007ffe0ff */
[----:B------:R-:W-:-:S03]  /*1bc0*/  IMAD R215, R27, 0x2, R3 ;  /* 0x000000021bd77824 */ /* 0x000fc600078e0203 */
[----:B------:R-:W-:-:S03]  /*1bd0*/  ISETP.GE.AND P5, PT, R4, R26, PT ;  /* 0x0000001a0400720c */ /* 0x000fc60003fa6270 */
[----:B------:R-:W-:Y:S02]  /*1be0*/  @!P4 LOP3.LUT R22, RZ, R20, RZ, 0x33, !PT ;  /* 0x00000014ff16c212 */ /* 0x000fe400078e33ff */
[----:B------:R-:W-:Y:S01]  /*1bf0*/  ISETP.GE.AND P4, PT, R33, R26, PT ;  /* 0x0000001a2100720c */ /* 0x000fe20003f86270 */
        /* <DEDUP_REMOVED lines=21> */
.L_x_1176:
[----:B------:R-:W-:Y:S05]  /*1d50*/  BSYNC B0 ;  /* 0x0000000000007941 */ /* 0x000fea0003800000 */
.L_x_1175:
        /* <DEDUP_REMOVED lines=31> */
.L_x_1178:
[----:B------:R-:W-:Y:S05]  /*1f50*/  BSYNC B0 ;  /* 0x0000000000007941 */ /* 0x000fea0003800000 */
.L_x_1177:
[----:B------:R-:W-:Y:S01]  /*1f60*/  IADD3 R13, R51, R19, RZ ;  /* 0x00000013330d7210 */ /* 0x000fe20007ffe0ff */
[----:B------:R-:W-:Y:S01]  /*1f70*/  BSSY B0, `(.L_x_1179) ;  /* 0x0000018000007945 */ /* 0x000fe20003800000 */
[----:B------:R-:W-:Y:S01]  /*1f80*/  MOV R12, R50 ;  /* 0x00000032000c7202 */ /* 0x000fe20000000f00 */
[----:B------:R-:W-:Y:S01]  /*1f90*/  IMAD R24, R25, R188, R18 ;  /* 0x000000bc19187224 */ /* 0x000fe200078e0212 */
[----:B------:R-:W-:-:S03]  /*1fa0*/  ISETP.GE.AND P2, PT, R34, R26, PT ;  /* 0x0000001a2200720c */ /* 0x000fc60003f46270 */
[----:B------:R5:W-:Y:S02]  /*1fb0*/  STL.64 [R1+0x370], R12 ;  /* 0x0003700c01007387 */ /* 0x000be40000100a00 */
[----:B-----5:R-:W-:Y:S01]  /*1fc0*/  IMAD.WIDE.U32 R12, R180, R188, R12 ;  /* 0x000000bcb40c7225 */ /* 0x020fe200078e000c */
        /* <DEDUP_REMOVED lines=18> */
.L_x_1180:
[----:B------:R-:W-:Y:S05]  /*20f0*/  BSYNC B0 ;  /* 0x0000000000007941 */ /* 0x000fea0003800000 */
.L_x_1179:
        /* <DEDUP_REMOVED lines=18> */
.L_x_1182:
[----:B------:R-:W-:Y:S05]  /*2220*/  BSYNC B0 ;  /* 0x0000000000007941 */ /* 0x000fea0003800000 */
.L_x_1181:
        /* <DEDUP_REMOVED lines=16> */
.L_x_1184:
[----:B------:R-:W-:Y:S05]  /*2330*/  BSYNC B0 ;  /* 0x0000000000007941 */ /* 0x000fea0003800000 */
.L_x_1183:
        /* <DEDUP_REMOVED lines=13> */
.L_x_1186:
[----:B------:R-:W-:Y:S05]  /*2410*/  BSYNC B0 ;  /* 0x0000000000007941 */ /* 0x000fea0003800000 */
.L_x_1185:
        /* <DEDUP_REMOVED lines=13> */
.L_x_1188:
[----:B------:R-:W-:Y:S05]  /*24f0*/  BSYNC B0 ;  /* 0x0000000000007941 */ /* 0x000fea0003800000 */
.L_x_1187:
        /* <DEDUP_REMOVED lines=15> */
.L_x_1190:
[----:B------:R-:W-:Y:S05]  /*25f0*/  BSYNC B0 ;  /* 0x0000000000007941 */ /* 0x000fea0003800000 */
.L_x_1189:
[----:B-1----:R-:W2:Y:S04]  /*2600*/  LD.E.64 R6, desc[UR4][R168.64+0x1b8] ;  /* 0x0001b804a8067980 */ /* 0x002ea8000c101b00 */
[----:B------:R-:W0:Y:S01]  /*2610*/  LDGDEPBAR ;  /* 0x00000000000079af */ /* 0x000e220000000000 */
[----:B------:R-:W-:-:S03]  /*2620*/  LOP3.LUT R13, R38, 0xfffffff8, RZ, 0xc0, !PT ;  /* 0xfffffff8260d7812 */ /* 0x000fc600078ec0ff */
[----:B------:R-:W5:Y:S04]  /*2630*/  LD.E R152, desc[UR4][R168.64+0x188] ;  /* 0x00018804a8987980 */ /* 0x000f68000c101900 */
[----:B------:R-:W5:Y:S01]  /*2640*/  LD.E R69, desc[UR4][R168.64+0x184] ;  /* 0x00018404a8457980 */ /* 0x000f62000c101900 */
[----:B--2---:R-:W-:-:S04]  /*2650*/  ISETP.NE.U32.AND P0, PT, R6, RZ, PT ;  /* 0x000000ff0600720c */ /* 0x004fc80003f05070 */
[----:B------:R-:W-:-:S13]  /*2660*/  ISETP.NE.AND.EX P0, PT, R7, RZ, PT, P0 ;  /* 0x000000ff0700720c */ /* 0x000fda0003f05300 */
[----:B------:R-:W2:Y:S01]  /*2670*/  @P0 LD.E.64 R8, desc[UR4][R168.64+0x1c0] ;  /* 0x0001c004a8080980 */ /* 0x000ea2000c101b00 */
[----:B------:R-:W-:Y:S01]  /*2680*/  @P0 SHF.R.S32.HI R2, RZ, 0x1f, R44 ;  /* 0x0000001fff020819 */ /* 0x000fe2000001142c */
[----:B------:R-:W-:Y:S02]  /*2690*/  @P0 IMAD.MOV.U32 R20, RZ, RZ, R45 ;  /* 0x000000ffff140224 */ /* 0x000fe400078e002d */
[----:B------:R-:W5:Y:S01]  /*26a0*/  @P0 LD.E R71, desc[UR4][R168.64+0xd8] ;  /* 0x0000d804a8470980 */ /* 0x000f62000c101900 */
[C---:B---3--:R-:W-:Y:S01]  /*26b0*/  SHF.L.U64.HI R19, R42.reuse, 0x7, R43 ;  /* 0x000000072a137819 */ /* 0x048fe2000001022b */
[----:B------:R-:W-:Y:S01]  /*26c0*/  IMAD.SHL.U32 R18, R42, 0x80, RZ ;  /* 0x000000802a127824 */ /* 0x000fe200078e00ff */
[-C--:B------:R-:W-:Y:S02]  /*26d0*/  ISETP.GE.AND P4, PT, R33, R26.reuse, PT ;  /* 0x0000001a2100720c */ /* 0x080fe40003f86270 */
[----:B------:R-:W-:Y:S01]  /*26e0*/  ISETP.GE.AND P3, PT, R35, R26, PT ;  /* 0x0000001a2300720c */ /* 0x000fe20003f66270 */
[----:B--2---:R-:W-:-:S02]  /*26f0*/  @P0 IMAD R0, R9, R44, RZ ;  /* 0x0000002c09000224 */ /* 0x004fc400078e02ff */
[----:B------:R-:W-:-:S04]  /*2700*/  @P0 IMAD.WIDE.U32 R10, R44, R8, R20 ;  /* 0x000000082c0a0225 */ /* 0x000fc800078e0014 */
[----:B------:R-:W-:Y:S01]  /*2710*/  @P0 IMAD R8, R8, R2, R0 ;  /* 0x0000000208080224 */ /* 0x000fe200078e0200 */
[----:B------:R-:W-:-:S03]  /*2720*/  @P0 LEA R6, P2, R10, R6, 0x2 ;  /* 0x000000060a060211 */ /* 0x000fc600078410ff */
[----:B------:R-:W-:-:S05]  /*2730*/  @P0 IMAD.IADD R8, R11, 0x1, R8 ;  /* 0x000000010b080824 */ /* 0x000fca00078e0208 */
[----:B------:R-:W-:Y:S02]  /*2740*/  @P0 LEA.HI.X R7, R10, R7, R8, 0x2, P2 ;  /* 0x000000070a070211 */ /* 0x000fe400010f1408 */
[----:B------:R-:W-:-:S03]  /*2750*/  LEA.HI R8, R39, R194, RZ, 0x4 ;  /* 0x000000c227087211 */ /* 0x000fc600078f20ff */
[----:B------:R1:W5:Y:S01]  /*2760*/  @P0 LD.E R153, desc[UR4][R6.64] ;  /* 0x0000000406990980 */ /* 0x000362000c101900 */
[----:B------:R-:W-:Y:S01]  /*2770*/  SHF.R.S32.HI R0, RZ, 0x4, R8 ;  /* 0x00000004ff007819 */ /* 0x000fe20000011408 */
[----:B------:R-:W-:-:S04]  /*2780*/  DEPBAR.LE SB0, 0x0 ;  /* 0x000080000000791a */ /* 0x000fc80000000000 */
[----:B------:R-:W-:Y:S02]  /*2790*/  @!P1 SHF.R.S32.HI R2, RZ, 0x1f, R23 ;  /* 0x0000001fff029819 */ /* 0x000fe40000011417 */
[C---:B-1----:R-:W-:Y:S02]  /*27a0*/  LEA.HI R7, R8.reuse, R0, RZ, 0x1 ;  /* 0x0000000008077211 */ /* 0x042fe400078f08ff */
[----:B------:R-:W-:Y:S02]  /*27b0*/  LOP3.LUT R8, R8, 0xfffffff0, RZ, 0xc0, !PT ;  /* 0xfffffff008087812 */ /* 0x000fe400078ec0ff */
[----:B------:R-:W-:Y:S01]  /*27c0*/  LOP3.LUT R7, R7, 0xfffffffe, RZ, 0xc0, !PT ;  /* 0xfffffffe07077812 */ /* 0x000fe200078ec0ff */
[----:B------:R-:W-:-:S04]  /*27d0*/  @!P1 IMAD R6, R43, R23, RZ ;  /* 0x000000172b069224 */ /* 0x000fc800078e02ff */
[----:B------:R-:W-:Y:S02]  /*27e0*/  IMAD.IADD R16, R0, 0x1, -R7 ;  /* 0x0000000100107824 */ /* 0x000fe400078e0a07 */
[----:B------:R-:W-:Y:S02]  /*27f0*/  IMAD.IADD R0, R194, 0x1, -R8 ;  /* 0x00000001c2007824 */ /* 0x000fe400078e0a08 */
[C---:B------:R-:W-:Y:S02]  /*2800*/  @!P1 IMAD R9, R42.reuse, R2, R6 ;  /* 0x000000022a099224 */ /* 0x040fe400078e0206 */
[----:B------:R-:W-:Y:S01]  /*2810*/  @!P1 IMAD.WIDE.U32 R6, R42, R23, RZ ;  /* 0x000000172a069225 */ /* 0x000fe200078e00ff */
[----:B------:R-:W-:Y:S02]  /*2820*/  LEA.HI R2, R0, R0, RZ, 0x1 ;  /* 0x0000000000027211 */ /* 0x000fe400078f08ff */
[----:B------:R-:W-:Y:S01]  /*2830*/  @!P1 SHF.R.S32.HI R8, RZ, 0x1f, R44 ;  /* 0x0000001fff089819 */ /* 0x000fe2000001142c */
[----:B------:R-:W-:Y:S01]  /*2840*/  @!P1 IMAD.IADD R7, R7, 0x1, R9 ;  /* 0x0000000107079824 */ /* 0x000fe200078e0209 */
[----:B------:R-:W-:Y:S01]  /*2850*/  @P1 IADD3 R10, R23, R32, RZ ;  /* 0x00000020170a1210 */ /* 0x000fe20007ffe0ff */
[----:B------:R-:W-:Y:S01]  /*2860*/  @!P1 IMAD R9, R29, R44, RZ ;  /* 0x0000002c1d099224 */ /* 0x000fe200078e02ff */
[----:B------:R-:W-:-:S02]  /*2870*/  LOP3.LUT R11, R2, 0x7fffffe, RZ, 0xc0, !PT ;  /* 0x07fffffe020b7812 */ /* 0x000fc400078ec0ff */
[----:B------:R-:W-:Y:S01]  /*2880*/  SHF.R.S32.HI R12, RZ, 0x1f, R0 ;  /* 0x0000001fff0c7819 */ /* 0x000fe20000011400 */
[----:B------:R-:W-:Y:S02]  /*2890*/  @!P1 IMAD R15, R28, R8, R9 ;  /* 0x000000081c0f9224 */ /* 0x000fe400078e0209 */
[----:B------:R-:W-:Y:S01]  /*28a0*/  IMAD.IADD R175, R0, 0x1, -R11 ;  /* 0x0000000100af7824 */ /* 0x000fe200078e0a0b */
[----:B------:R-:W-:Y:S01]  /*28b0*/  LEA.HI R17, R12, R0, RZ, 0x3 ;  /* 0x000000000c117211 */ /* 0x000fe200078f18ff */
[----:B------:R-:W-:Y:S01]  /*28c0*/  @P1 IMAD.WIDE.U32 R8, R42, R10, RZ ;  /* 0x0000000a2a081225 */ /* 0x000fe200078e00ff */
[----:B------:R-:W-:-:S03]  /*28d0*/  SHF.R.S32.HI R12, RZ, 0x1, R2 ;  /* 0x00000001ff0c7819 */ /* 0x000fc60000011402 */
[----:B------:R-:W-:Y:S01]  /*28e0*/  IMAD.IADD R11, R194, 0x1, -R13 ;  /* 0x00000001c20b7824 */ /* 0x000fe200078e0a0d */
[----:B------:R-:W-:Y:S01]  /*28f0*/  SHF.R.S32.HI R13, RZ, 0x1f, R2 ;  /* 0x0000001fff0d7819 */ /* 0x000fe20000011402 */
[----:B------:R-:W-:Y:S01]  /*2900*/  @!P1 IMAD.WIDE.U32 R6, R44, R28, R6 ;  /* 0x0000001c2c069225 */ /* 0x000fe200078e0006 */
[----:B------:R-:W-:-:S07]  /*2910*/  @P1 MOV R2, R8 ;  /* 0x0000000800021202 */ /* 0x000fce0000000f00 */
[----:B------:R-:W-:Y:S05]  /*2920*/  WARPSYNC.ALL ;  /* 0x0000000000007948 */ /* 0x000fea0003800000 */
[----:B------:R-:W-:Y:S01]  /*2930*/  @P1 IMAD R0, R43, R10, RZ ;  /* 0x0000000a2b001224 */ /* 0x000fe200078e02ff */
[----:B------:R-:W-:Y:S01]  /*2940*/  LEA.HI R8, R13, R12, RZ, 0x2 ;  /* 0x0000000c0d087211 */ /* 0x000fe200078f10ff */
[----:B------:R-:W-:Y:S01]  /*2950*/  @!P1 IMAD.MOV.U32 R2, RZ, RZ, R6 ;  /* 0x000000ffff029224 */ /* 0x000fe200078e0006 */
[----:B------:R-:W-:Y:S01]  /*2960*/  LEA.HI R10, R11, R11, RZ, 0x1 ;  /* 0x0000000b0b0a7211 */ /* 0x000fe200078f08ff */
[----:B------:R-:W-:Y:S01]  /*2970*/  @P1 IMAD.IADD R0, R9, 0x1, R0 ;  /* 0x0000000109001824 */ /* 0x000fe200078e0200 */
[----:B------:R-:W-:-:S02]  /*2980*/  @!P1 IADD3 R0, R7, R15, RZ ;  /* 0x0000000f07009210 */ /* 0x000fc40007ffe0ff */
[----:B------:R-:W-:Y:S02]  /*2990*/  LOP3.LUT R7, R8, 0xfffffffc, RZ, 0xc0, !PT ;  /* 0xfffffffc08077812 */ /* 0x000fe400078ec0ff */
[----:B------:R-:W-:Y:S01]  /*29a0*/  LOP3.LUT R14, R10, 0x3fffffe, RZ, 0xc0, !PT ;  /* 0x03fffffe0a0e7812 */ /* 0x000fe200078ec0ff */
[----:B------:R-:W-:Y:S01]  /*29b0*/  BAR.SYNC.DEFER_BLOCKING 0x0 ;  /* 0x0000000000007b1d */ /* 0x000fe20000010000 */
[----:B------:R-:W-:Y:S02]  /*29c0*/  IADD3 R6, P1, R172, R2, RZ ;  /* 0x00000002ac067210 */ /* 0x000fe40007f3e0ff */
[----:B------:R-:W-:Y:S01]  /*29d0*/  SHF.R.S32.HI R10, RZ, 0x1, R10 ;  /* 0x00000001ff0a7819 */ /* 0x000fe2000001140a */
[----:B------:R-:W-:Y:S02]  /*29e0*/  IMAD.IADD R12, R12, 0x1, -R7 ;  /* 0x000000010c0c7824 */ /* 0x000fe400078e0a07 */
[----:B------:R-:W-:Y:S01]  /*29f0*/  IMAD.X R7, R36, 0x1, R0, P1 ;  /* 0x0000000124077824 */ /* 0x000fe200008e0600 */
[----:B------:R-:W-:Y:S01]  /*2a00*/  ISETP.GE.AND P1, PT, R4, R26, PT ;  /* 0x0000001a0400720c */ /* 0x000fe20003f26270 */
[----:B------:R-:W-:-:S02]  /*2a10*/  IMAD.SHL.U32 R0, R10, 0x40, RZ ;  /* 0x000000400a007824 */ /* 0x000fc400078e00ff */
[-C--:B------:R-:W-:Y:S01]  /*2a20*/  IMAD R2, R43, R4.reuse, RZ ;  /* 0x000000042b027224 */ /* 0x080fe200078e02ff */
[----:B------:R-:W-:Y:S02]  /*2a30*/  SHF.L.U32 R9, R37, 0x3, RZ ;  /* 0x0000000325097819 */ /* 0x000fe400000006ff */
[----:B------:R-:W-:Y:S01]  /*2a40*/  LOP3.LUT R0, R0, 0xc0, RZ, 0xc0, !PT ;  /* 0x000000c000007812 */ /* 0x000fe200078ec0ff */
[----:B------:R-:W-:Y:S02]  /*2a50*/  IMAD R8, R42, R5, R2 ;  /* 0x000000052a087224 */ /* 0x000fe400078e0202 */
[----:B------:R-:W-:Y:S01]  /*2a60*/  IMAD.SHL.U32 R2, R12, 0x40, RZ ;  /* 0x000000400c027824 */ /* 0x000fe200078e00ff */
[----:B------:R-:W-:Y:S01]  /*2a70*/  LOP3.LUT R9, R0, 0x8, R9, 0xf8, !PT ;  /* 0x0000000800097812 */ /* 0x000fe200078ef809 */
[----:B------:R-:W-:Y:S01]  /*2a80*/  IMAD.WIDE.U32 R4, R42, R4, R6 ;  /* 0x000000042a047225 */ /* 0x000fe200078e0006 */
[----:B------:R-:W-:-:S03]  /*2a90*/  SHF.R.U32.HI R0, RZ, 0x3, R0 ;  /* 0x00000003ff007819 */ /* 0x000fc60000011600 */
[----:B------:R-:W-:Y:S01]  /*2aa0*/  IMAD.SHL.U32 R7, R17, 0x20, RZ ;  /* 0x0000002011077824 */ /* 0x000fe200078e00ff */
[----:B------:R-:W-:Y:S01]  /*2ab0*/  SHF.L.U32 R6, R16, 0x3, RZ ;  /* 0x0000000310067819 */ /* 0x000fe200000006ff */
[----:B------:R-:W-:Y:S01]  /*2ac0*/  @P1 STS [R215+0x4000], RZ ;  /* 0x004000ffd7001388 */ /* 0x000fe20000000800 */
[----:B------:R-:W-:Y:S01]  /*2ad0*/  LOP3.LUT R2, R2, 0xc0, RZ, 0xc0, !PT ;  /* 0x000000c002027812 */ /* 0x000fe200078ec0ff */
[----:B------:R-:W-:Y:S01]  /*2ae0*/  IMAD.IADD R5, R5, 0x1, R8 ;  /* 0x0000000105057824 */ /* 0x000fe200078e0208 */
[----:B------:R-:W-:Y:S01]  /*2af0*/  LOP3.LUT R9, R9, R0, RZ, 0x3c, !PT ;  /* 0x0000000009097212 */ /* 0x000fe200078e3cff */
[----:B------:R-:W-:Y:S01]  /*2b00*/  @P1 STS [R215+0x4004], RZ ;  /* 0x004004ffd7001388 */ /* 0x000fe20000000800 */
[----:B------:R-:W-:Y:S01]  /*2b10*/  LOP3.LUT R174, R7, 0xffffff00, RZ, 0xc0, !PT ;  /* 0xffffff0007ae7812 */ /* 0x000fe200078ec0ff */
[-C--:B------:R-:W-:Y:S02]  /*2b20*/  IMAD R0, R31, R22.reuse, RZ ;  /* 0x000000161f007224 */ /* 0x080fe400078e02ff */
[----:B------:R-:W-:Y:S01]  /*2b30*/  @P1 STS.64 [R215+0x4008], RZ ;  /* 0x004008ffd7001388 */ /* 0x000fe20000000a00 */
[----:B------:R-:W-:Y:S01]  /*2b40*/  LOP3.LUT R6, R2, 0x8, R6, 0xf8, !PT ;  /* 0x0000000802067812 */ /* 0x000fe200078ef806 */
[----:B------:R-:W-:Y:S01]  /*2b50*/  IMAD.WIDE.U32 R20, R30, R22, R4 ;  /* 0x000000161e147225 */ /* 0x000fe200078e0004 */
[----:B------:R-:W-:-:S03]  /*2b60*/  SHF.R.U32.HI R2, RZ, 0x3, R2 ;  /* 0x00000003ff027819 */ /* 0x000fc60000011602 */
[----:B------:R-:W-:Y:S02]  /*2b70*/  IMAD R5, R30, R27, R0 ;  /* 0x0000001b1e057224 */ /* 0x000fe400078e0200 */
[----:B------:R-:W-:Y:S01]  /*2b80*/  IMAD R0, R171, 0x200, R174 ;  /* 0x00000200ab007824 */ /* 0x000fe200078e02ae */
[----:B------:R-:W-:Y:S01]  /*2b90*/  LOP3.LUT R155, R6, R2, RZ, 0x3c, !PT ;  /* 0x00000002069b7212 */ /* 0x000fe200078e3cff */
[----:B------:R-:W-:Y:S02]  /*2ba0*/  IMAD.IADD R14, R11, 0x1, -R14 ;  /* 0x000000010b0e7824 */ /* 0x000fe400078e0a0e */
[----:B------:R-:W-:Y:S02]  /*2bb0*/  IMAD.IADD R7, R21, 0x1, R5 ;  /* 0x0000000115077824 */ /* 0x000fe400078e0205 */
[----:B------:R-:W-:Y:S01]  /*2bc0*/  IMAD.MOV.U32 R6, RZ, RZ, R20 ;  /* 0x000000ffff067224 */ /* 0x000fe200078e0014 */
[----:B------:R-:W-:Y:S01]  /*2bd0*/  STL.64 [R1+0x380], R20 ;  /* 0x0003801401007387 */ /* 0x000fe20000100a00 */
[----:B------:R-:W-:Y:S01]  /*2be0*/  IMAD R14, R16, 0x8, R14 ;  /* 0x00000008100e7824 */ /* 0x000fe200078e020e */
[----:B------:R-:W-:Y:S01]  /*2bf0*/  LEA R2, R175, R0, 0x5 ;  /* 0x00000000af027211 */ /* 0x000fe200078e28ff */
[----:B------:R-:W-:Y:S01]  /*2c00*/  IMAD R4, R19, R180, RZ ;  /* 0x000000b413047224 */ /* 0x000fe200078e02ff */
[----:B------:R-:W-:Y:S01]  /*2c10*/  STL [R1+0x234], R19 ;  /* 0x0002341301007387 */ /* 0x000fe20000100800 */
[----:B------:R-:W-:Y:S01]  /*2c20*/  IMAD.U32 R0, R14, 0x20, R9 ;  /* 0x000000200e007824 */ /* 0x000fe200078e0009 */
[----:B------:R-:W-:-:S02]  /*2c30*/  IADD3 R2, R155, R2, RZ ;  /* 0x000000029b027210 */ /* 0x000fc40007ffe0ff */
[----:B------:R-:W-:Y:S01]  /*2c40*/  STL [R1+0x230], R18 ;  /* 0x0002301201007387 */ /* 0x000fe20000100800 */
[----:B------:R-:W-:Y:S01]  /*2c50*/  IMAD R4, R25, R18, R4 ;  /* 0x0000001219047224 */ /* 0x000fe200078e0204 */
[----:B------:R-:W-:Y:S02]  /*2c60*/  BSSY B0, `(.L_x_1191) ;  /* 0x0000013000007945 */ /* 0x000fe40003800000 */
[----:B------:R1:W-:Y:S01]  /*2c70*/  STL.64 [R1+0x378], R6 ;  /* 0x0003780601007387 */ /* 0x0003e20000100a00 */
[----:B------:R-:W-:Y:S01]  /*2c80*/  ISETP.GE.AND P2, PT, R34, R26, PT ;  /* 0x0000001a2200720c */ /* 0x000fe20003f46270 */
[----:B------:R-:W-:Y:S01]  /*2c90*/  IMAD R170, R0, 0x2, R3 ;  /* 0x0000000200aa7824 */ /* 0x000fe200078e0203 */
[----:B------:R-:W-:Y:S01]  /*2ca0*/  LEA R189, R2, R3, 0x1 ;  /* 0x0000000302bd7211 */ /* 0x000fe200078e08ff */
        /* <DEDUP_REMOVED lines=14> */
.L_x_1192:
[----:B------:R-:W-:Y:S05]  /*2d90*/  BSYNC B0 ;  /* 0x0000000000007941 */ /* 0x000fea0003800000 */
.L_x_1191:
        /* <DEDUP_REMOVED lines=8> */
[----:B--2---:R-:W-:-:S04]  /*2e20*/  LEA R8, P1, R0, R40, 0x1 ;  /* 0x0000002800087211 */ /* 0x004fc800078208ff */
[----:B------:R-:W-:-:S05]  /*2e30*/  LEA.HI.X R9, R0, R41, R2, 0x1, P1 ;  /* 0x0000002900097211 */ /* 0x000fca00008f0c02 */
[----:B------:R-:W-:Y:S01]  /*2e40*/  @!PT LDS RZ, [RZ] ;  /* 0x00000000fffff984 */ /* 0x000fe20000000800 */
[----:B------:R-:W-:Y:S01]  /*2e50*/  @!PT LDS RZ, [RZ] ;  /* 0x00000000fffff984 */ /* 0x000fe20000000800 */
[----:B------:R-:W-:Y:S01]  /*2e60*/  @!PT LDS RZ, [RZ] ;  /* 0x00000000fffff984 */ /* 0x000fe20000000800 */
[----:B------:R2:W-:Y:S04]  /*2e70*/  LDGSTS.E.BYPASS.LTC128B.128 [R215+0x4800], desc[UR4][R8.64] ;  /* 0x0480000008d77fae */ /* 0x0005e8000b901d44 */
.L_x_1194:
[----:B------:R-:W-:Y:S05]  /*2e80*/  BSYNC B0 ;  /* 0x0000000000007941 */ /* 0x000fea0003800000 */
.L_x_1193:
        /* <DEDUP_REMOVED lines=14> */
.L_x_1196:
[----:B------:R-:W-:Y:S05]  /*2f70*/  BSYNC B0 ;  /* 0x0000000000007941 */ /* 0x000fea0003800000 */
.L_x_1195:
        /* <DEDUP_REMOVED lines=16> */
.L_x_1198:
[----:B------:R-:W-:Y:S05]  /*3080*/  BSYNC B0 ;  /* 0x0000000000007941 */ /* 0x000fea0003800000 */
.L_x_1197:
[----:B-1----:R-:W-:Y:S01]  /*3090*/  LDSM.16.M88.4 R4, [R189+0x1000] ;  /* 0x00100000bd04783b */ /* 0x002fe20000000200 */
[----:B------:R-:W-:Y:S01]  /*30a0*/  LOP3.LUT P1, RZ, R10, 0x2, RZ, 0xc0, !PT ;  /* 0x000000020aff7812 */ /* 0x000fe2000782c0ff */
[----:B------:R-:W-:Y:S01]  /*30b0*/  IMAD.MOV.U32 R0, RZ, RZ, 0x10 ;  /* 0x00000010ff007424 */ /* 0x000fe200078e00ff */
[----:B------:R-:W-:Y:S01]  /*30c0*/  LOP3.LUT P2, RZ, R12, 0x2, RZ, 0xc0, !PT ;  /* 0x000000020cff7812 */ /* 0x000fe2000784c0ff */
[----:B------:R-:W1:Y:S01]  /*30d0*/  LDSM.16.M88.4 R40, [R170+0x3800] ;  /* 0x00380000aa28783b */ /* 0x000e620000000200 */
[----:B------:R-:W-:Y:S01]  /*30e0*/  VIADD R2, R170, 0x2000 ;  /* 0x00002000aa027836 */ /* 0x000fe20000000000 */
[----:B------:R-:W-:Y:S01]  /*30f0*/  BSSY B1, `(.L_x_1199) ;  /* 0x00000c1000017945 */ /* 0x000fe20003800000 */
[----:B------:R-:W-:Y:S01]  /*3100*/  SEL R0, R0, 0xfffffff0, !P2 ;  /* 0xfffffff000007807 */ /* 0x000fe20005000000 */
[----:B------:R-:W3:Y:S01]  /*3110*/  LDSM.16.M88.4 R36, [R170+0x3c00] ;  /* 0x003c0000aa24783b */ /* 0x000ee20000000200 */
[----:B------:R-:W-:Y:S02]  /*3120*/  VIADD R191, R170, 0x2020 ;  /* 0x00002020aabf7836 */ /* 0x000fe40000000000 */
[----:B------:R-:W-:Y:S01]  /*3130*/  IMAD.MOV.U32 R200, RZ, RZ, RZ ;  /* 0x000000ffffc87224 */ /* 0x000fe200078e00ff */
[----:B------:R-:W4:Y:S01]  /*3140*/  LDSM.16.M88.4 R28, [R170+0x2000] ;  /* 0x00200000aa1c783b */ /* 0x000f220000000200 */
[----:B------:R-:W-:-:S02]  /*3150*/  IMAD R190, R0, 0x2, R189 ;  /* 0x0000000200be7824 */ /* 0x000fc400078e02bd */
[----:B------:R-:W-:Y:S01]  /*3160*/  @P1 VIADD R191, R2, 0xffffffe0 ;  /* 0xffffffe002bf1836 */ /* 0x000fe20000000000 */
[----:B------:R-:W4:Y:S01]  /*3170*/  LDSM.16.M88.4 R24, [R170+0x2400] ;  /* 0x00240000aa18783b */ /* 0x000f220000000200 */
[----:B------:R-:W-:Y:S01]  /*3180*/  SHF.R.S32.HI R2, RZ, 0x1f, R154 ;  /* 0x0000001fff027819 */ /* 0x000fe2000001149a */
[----:B------:R-:W-:Y:S02]  /*3190*/  VIADD R233, R192, 0xb54cda56 ;  /* 0xb54cda56c0e97836 */ /* 0x000fe40000000000 */
[----:B------:R-:W4:Y:S01]  /*31a0*/  LDSM.16.M88.4 R20, [R170+0x2800] ;  /* 0x00280000aa14783b */ /* 0x000f220000000200 */
[----:B------:R-:W-:Y:S01]  /*31b0*/  LEA.HI R2, R2, R171, RZ, 0x2 ;  /* 0x000000ab02027211 */ /* 0x000fe200078f10ff */
[----:B------:R-:W-:Y:S02]  /*31c0*/  VIADD R231, R193, 0x646e171e ;  /* 0x646e171ec1e77836 */ /* 0x000fe40000000000 */
[----:B------:R-:W4:Y:S01]  /*31d0*/  LDSM.16.M88.4 R16, [R170+0x2c00] ;  /* 0x002c0000aa10783b */ /* 0x000f220000000200 */
[----:B------:R-:W-:-:S02]  /*31e0*/  VIADD R198, R191, 0x400 ;  /* 0x00000400bfc67836 */ /* 0x000fc40000000000 */
[C---:B------:R-:W-:Y:S01]  /*31f0*/  VIADD R197, R191.reuse, 0x800 ;  /* 0x00000800bfc57836 */ /* 0x040fe20000000000 */
[----:B------:R-:W4:Y:S01]  /*3200*/  LDSM.16.M88.4 R32, [R170+0x3000] ;  /* 0x00300000aa20783b */ /* 0x000f220000000200 */
[C---:B------:R-:W-:Y:S02]  /*3210*/  VIADD R196, R191.reuse, 0xc00 ;  /* 0x00000c00bfc47836 */ /* 0x040fe40000000000 */
[C---:B------:R-:W-:Y:S01]  /*3220*/  VIADD R193, R191.reuse, 0x1800 ;  /* 0x00001800bfc17836 */ /* 0x040fe20000000000 */
[----:B------:R-:W4:Y:S01]  /*3230*/  LDSM.16.M88.4 R44, [R170+0x3400] ;  /* 0x00340000aa2c783b */ /* 0x000f220000000200 */
[----:B------:R-:W-:-:S03]  /*3240*/  VIADD R192, R191, 0x1c00 ;  /* 0x00001c00bfc07836 */ /* 0x000fc60000000000 */
[----:B--2---:R-:W-:Y:S04]  /*3250*/  LDSM.16.M88.4 R8, [R190+0x1000] ;  /* 0x00100000be08783b */ /* 0x004fe80000000200 */
[----:B------:R-:W2:Y:S04]  /*3260*/  LDSM.16.M88.4 R76, [R191+0x1800] ;  /* 0x00180000bf4c783b */ /* 0x000ea80000000200 */
[----:B------:R-:W2:Y:S01]  /*3270*/  LDSM.16.M88.4 R80, [R191+0x1c00] ;  /* 0x001c0000bf50783b */ /* 0x000ea20000000200 */
[C---:B-1----:R-:W-:Y:S03]  /*3280*/  HMMA.16816.F32 R88, R4.reuse, R40, RZ ;  /* 0x000000280458723c */ /* 0x042fe600000018ff */
[----:B------:R-:W1:Y:S03]  /*3290*/  LDSM.16.M88.4 R56, [R191] ;  /* 0x00000000bf38783b */ /* 0x000e660000000200 */
[C---:B---3--:R-:W-:Y:S01]  /*32a0*/  HMMA.16816.F32 R116, R4.reuse, R36, RZ ;  /* 0x000000240474723c */ /* 0x048fe200000018ff */
[----:B------:R-:W3:Y:S04]  /*32b0*/  LDSM.16.M88.4 R52, [R191+0x400] ;  /* 0x00040000bf34783b */ /* 0x000ee80000000200 */
[----:B----4-:R-:W4:Y:S01]  /*32c0*/  LDSM.16.M88.4 R48, [R191+0x800] ;  /* 0x00080000bf30783b */ /* 0x010f220000000200 */
[C---:B------:R-:W-:Y:S03]  /*32d0*/  HMMA.16816.F32 R112, R4.reuse, R28, RZ ;  /* 0x0000001c0470723c */ /* 0x040fe600000018ff */
[----:B------:R-:W4:Y:S03]  /*32e0*/  LDSM.16.M88.4 R60, [R191+0xc00] ;  /* 0x000c0000bf3c783b */ /* 0x000f260000000200 */
[C---:B------:R-:W-:Y:S01]  /*32f0*/  HMMA.16816.F32 R108, R4.reuse, R24, RZ ;  /* 0x00000018046c723c */ /* 0x040fe200000018ff */
[----:B------:R-:W4:Y:S04]  /*3300*/  LDSM.16.M88.4 R64, [R191+0x1000] ;  /* 0x00100000bf40783b */ /* 0x000f280000000200 */
[----:B------:R-:W4:Y:S01]  /*3310*/  LDSM.16.M88.4 R72, [R191+0x1400] ;  /* 0x00140000bf48783b */ /* 0x000f220000000200 */
[C---:B------:R-:W-:Y:S03]  /*3320*/  HMMA.16816.F32 R104, R4.reuse, R20, RZ ;  /* 0x000000140468723c */ /* 0x040fe600000018ff */
[----:B------:R-:W4:Y:S03]  /*3330*/  LDSM.16.M88.4 R12, [R189] ;  /* 0x00000000bd0c783b */ /* 0x000f260000000200 */
[C---:B------:R-:W-:Y:S01]  /*3340*/  HMMA.16816.F32 R100, R4.reuse, R16, RZ ;  /* 0x000000100464723c */ /* 0x040fe200000018ff */
[----:B------:R-:W0:Y:S05]  /*3350*/  LDGDEPBAR ;  /* 0x00000000000079af */ /* 0x000e2a0000000000 */
        /* <DEDUP_REMOVED lines=9> */
[----:B------:R-:W-:Y:S01]  /*33f0*/  HMMA.16816.F32 R84, R4, R38, RZ ;  /* 0x000000260454723c */ /* 0x000fe200000018ff */
[----:B------:R-:W4:Y:S01]  /*3400*/  LDSM.16.M88.4 R4, [R190] ;  /* 0x00000000be04783b */ /* 0x000f220000000200 */
[----:B------:R-:W-:-:S04]  /*3410*/  DEPBAR.LE SB0, 0x0 ;  /* 0x000080000000791a */ /* 0x000fc80000000000 */
[C---:B--2---:R-:W-:Y:S06]  /*3420*/  HMMA.16816.F32 R244, R8.reuse, R76, R88 ;  /* 0x0000004c08f4723c */ /* 0x044fec0000001858 */
[C---:B------:R-:W-:Y:S06]  /*3430*/  HMMA.16816.F32 R88, R8.reuse, R80, R116 ;  /* 0x000000500858723c */ /* 0x040fec0000001874 */
[C---:B-1----:R-:W-:Y:S06]  /*3440*/  HMMA.16816.F32 R148, R8.reuse, R56, R112 ;  /* 0x000000380894723c */ /* 0x042fec0000001870 */
[C---:B---3--:R-:W-:Y:S06]  /*3450*/  HMMA.16816.F32 R156, R8.reuse, R52, R108 ;  /* 0x00000034089c723c */ /* 0x048fec000000186c */
[C---:B----4-:R-:W-:Y:S05]  /*3460*/  HMMA.16816.F32 R160, R8.reuse, R48, R104 ;  /* 0x0000003008a0723c */ /* 0x050fea0000001868 */
[----:B------:R-:W-:Y:S01]  /*3470*/  STL.64 [R1], R88 ;  /* 0x0000005801007387 */ /* 0x000fe20000100a00 */
[C---:B------:R-:W-:Y:S03]  /*3480*/  HMMA.16816.F32 R164, R8.reuse, R60, R100 ;  /* 0x0000003c08a4723c */ /* 0x040fe60000001864 */
[----:B------:R-:W-:Y:S03]  /*3490*/  STL.64 [R1+0x8], R90 ;  /* 0x0000085a01007387 */ /* 0x000fe60000100a00 */
        /* <DEDUP_REMOVED lines=10> */
[C---:B------:R-:W-:Y:S06]  /*3540*/  HMMA.16816.F32 R96, R12.reuse, R20, RZ ;  /* 0x000000140c60723c */ /* 0x040fec00000018ff */
[C---:B------:R-:W-:Y:S06]  /*3550*/  HMMA.16816.F32 R112, R12.reuse, R28, RZ ;  /* 0x0000001c0c70723c */ /* 0x040fec00000018ff */
[C---:B------:R-:W-:Y:S05]  /*3560*/  HMMA.16816.F32 R108, R12.reuse, R30, RZ ;  /* 0x0000001e0c6c723c */ /* 0x040fea00000018ff */
[----:B------:R-:W-:Y:S01]  /*3570*/  STL.64 [R1+0x10], R8 ;  /* 0x0000100801007387 */ /* 0x000fe20000100a00 */
[----:B------:R-:W-:Y:S03]  /*3580*/  HMMA.16816.F32 R104, R12, R24, RZ ;  /* 0x000000180c68723c */ /* 0x000fe600000018ff */
[----:B------:R1:W-:Y:S03]  /*3590*/  STL.64 [R1+0x18], R10 ;  /* 0x0000180a01007387 */ /* 0x0003e60000100a00 */
[----:B------:R-:W-:Y:S06]  /*35a0*/  HMMA.16816.F32 R96, R4, R48, R96 ;  /* 0x000000300460723c */ /* 0x000fec0000001860 */
[C---:B------:R-:W-:Y:S06]  /*35b0*/  HMMA.16816.F32 R100, R12.reuse, R26, RZ ;  /* 0x0000001a0c64723c */ /* 0x040fec00000018ff */
[C---:B------:R-:W-:Y:S06]  /*35c0*/  HMMA.16816.F32 R92, R12.reuse, R16, RZ ;  /* 0x000000100c5c723c */ /* 0x040fec00000018ff */
[C---:B------:R-:W-:Y:S06]  /*35d0*/  HMMA.16816.F32 R84, R12.reuse, R44, RZ ;  /* 0x0000002c0c54723c */ /* 0x040fec00000018ff */
[C---:B-1----:R-:W-:Y:S06]  /*35e0*/  HMMA.16816.F32 R8, R12.reuse, R22, RZ ;  /* 0x000000160c08723c */ /* 0x042fec00000018ff */
[C---:B------:R-:W-:Y:S06]  /*35f0*/  HMMA.16816.F32 R28, R12.reuse, R40, RZ ;  /* 0x000000280c1c723c */ /* 0x040fec00000018ff */
[C---:B------:R-:W-:Y:S06]  /*3600*/  HMMA.16816.F32 R88, R12.reuse, R32, RZ ;  /* 0x000000200c58723c */ /* 0x040fec00000018ff */
[----:B------:R-:W-:Y:S06]  /*3610*/  HMMA.16816.F32 R24, R12, R36, RZ ;  /* 0x000000240c18723c */ /* 0x000fec00000018ff */
[----:B------:R-:W-:Y:S01]  /*3620*/  HMMA.16816.F32 R48, R4, R50, R8 ;  /* 0x000000320430723c */ /* 0x000fe20000001808 */
[----:B-----5:R-:W1:Y:S05]  /*3630*/  @P0 MUFU.RCP R11, R71 ;  /* 0x00000047000b0308 */ /* 0x020e6a0000001000 */
[----:B------:R-:W-:Y:S01]  /*3640*/  HMMA.16816.F32 R16, R12, R18, RZ ;  /* 0x000000120c10723c */ /* 0x000fe200000018ff */
[----:B------:R-:W-:Y:S01]  /*3650*/  SHF.R.S32.HI R8, RZ, 0x1f, R70 ;  /* 0x0000001fff087819 */ /* 0x000fe20000011446 */
[----:B------:R-:W-:-:S03]  /*3660*/  IMAD.U32 R9, RZ, RZ, UR9 ;  /* 0x00000009ff097e24 */ /* 0x000fc6000f8e00ff */
[----:B------:R-:W-:Y:S01]  /*3670*/  LEA.HI R116, R8, R70, RZ, 0x2 ;  /* 0x0000004608747211 */ /* 0x000fe200078f10ff */
[C---:B------:R-:W-:Y:S01]  /*3680*/  HMMA.16816.F32 R20, R12.reuse, R34, RZ ;  /* 0x000000220c14723c */ /* 0x040fe200000018ff */
[----:B------:R-:W-:Y:S01]  /*3690*/  LOP3.LUT R8, R2, 0xffffffc, RZ, 0xc0, !PT ;  /* 0x0ffffffc02087812 */ /* 0x000fe200078ec0ff */
[----:B------:R-:W-:Y:S01]  /*36a0*/  IMAD R183, R9, 0x8, R171 ;  /* 0x0000000809b77824 */ /* 0x000fe200078e02ab */
[----:B------:R-:W-:Y:S01]  /*36b0*/  SHF.R.S32.HI R2, RZ, 0x2, R116 ;  /* 0x00000002ff027819 */ /* 0x000fe20000011474 */
[----:B------:R-:W-:Y:S01]  /*36c0*/  STL [R1+0x1dc], R116 ;  /* 0x0001dc7401007387 */ /* 0x000fe20000100800 */
[--C-:B------:R-:W-:Y:S01]  /*36d0*/  IMAD.IADD R9, R68, 0x1, -R195.reuse ;  /* 0x0000000144097824 */ /* 0x100fe200078e0ac3 */
[C---:B------:R-:W-:Y:S01]  /*36e0*/  HMMA.16816.F32 R44, R12.reuse, R46, RZ ;  /* 0x0000002e0c2c723c */ /* 0x040fe200000018ff */
[----:B------:R-:W-:Y:S02]  /*36f0*/  IMAD.IADD R8, R171, 0x1, -R8 ;  /* 0x00000001ab087824 */ /* 0x000fe400078e0a08 */
[----:B-1----:R-:W-:Y:S01]  /*3700*/  @P0 FMUL.FTZ R200, R153, R11 ;  /* 0x0000000b99c80220 */ /* 0x002fe20000410000 */
[--C-:B------:R-:W-:Y:S01]  /*3710*/  IMAD R10, R171, 0x10, R2.reuse ;  /* 0x00000010ab0a7824 */ /* 0x100fe200078e0202 */
[----:B------:R-:W-:Y:S01]  /*3720*/  ISETP.GT.AND P0, PT, R180, R230, PT ;  /* 0x000000e6b400720c */ /* 0x000fe20003f04270 */
[----:B------:R-:W-:Y:S01]  /*3730*/  IMAD R2, R8, 0x10, R2 ;  /* 0x0000001008027824 */ /* 0x000fe200078e0202 */
[----:B------:R-:W-:Y:S01]  /*3740*/  HMMA.16816.F32 R40, R12, R42, RZ ;  /* 0x0000002a0c28723c */ /* 0x000fe200000018ff */
[----:B------:R-:W-:Y:S01]  /*3750*/  IADD3 R8, R68, 0x1, -R195 ;  /* 0x0000000144087810 */ /* 0x000fe20007ffe8c3 */
[----:B------:R-:W-:-:S02]  /*3760*/  VIADD R195, R191, 0x1000 ;  /* 0x00001000bfc37836 */ /* 0x000fc40000000000 */
[----:B------:R1:W-:Y:S02]  /*3770*/  STL [R1+0x3a4], R2 ;  /* 0x0003a40201007387 */ /* 0x0003e40000100800 */
[----:B------:R-:W-:Y:S01]  /*3780*/  HMMA.16816.F32 R12, R12, R38, RZ ;  /* 0x000000260c0c723c */ /* 0x000fe200000018ff */
[----:B------:R-:W-:-:S05]  /*3790*/  IMAD.IADD R8, R152, 0x1, R8 ;  /* 0x0000000198087824 */ /* 0x000fca00078e0208 */
[C---:B------:R-:W-:Y:S06]  /*37a0*/  HMMA.16816.F32 R92, R4.reuse, R60, R92 ;  /* 0x0000003c045c723c */ /* 0x040fec000000185c */
[C---:B------:R-:W-:Y:S06]  /*37b0*/  HMMA.16816.F32 R32, R4.reuse, R64, R88 ;  /* 0x000000400420723c */ /* 0x040fec0000001858 */
[----:B------:R-:W-:Y:S01]  /*37c0*/  HMMA.16816.F32 R240, R4, R80, R24 ;  /* 0x0000005004f0723c */ /* 0x000fe20000001818 */
[----:B-1----:R-:W-:-:S05]  /*37d0*/  VIADD R2, R10, UR8 ;  /* 0x000000080a027c36 */ /* 0x002fca0008000000 */
[----:B------:R-:W-:Y:S01]  /*37e0*/  HMMA.16816.F32 R112, R4, R56, R112 ;  /* 0x000000380470723c */ /* 0x000fe20000001870 */
[----:B------:R-:W-:Y:S01]  /*37f0*/  IMAD.IADD R207, R2, 0x1, R9 ;  /* 0x0000000102cf7824 */ /* 0x000fe200078e0209 */
[----:B------:R-:W-:-:S04]  /*3800*/  IADD3 R209, R9, 0x8, R2 ;  /* 0x0000000809d17810 */ /* 0x000fc80007ffe002 */
[C---:B------:R-:W-:Y:S01]  /*3810*/  HMMA.16816.F32 R104, R4.reuse, R52, R104 ;  /* 0x000000340468723c */ /* 0x040fe20000001868 */
[C-C-:B------:R-:W-:Y:S02]  /*3820*/  IADD3 R208, R9.reuse, 0x40, R2.reuse ;  /* 0x0000004009d07810 */ /* 0x140fe40007ffe002 */
[--C-:B------:R-:W-:Y:S02]  /*3830*/  IADD3 R210, R9, 0x48, R2.reuse ;  /* 0x0000004809d27810 */ /* 0x100fe40007ffe002 */
[C-C-:B------:R-:W-:Y:S01]  /*3840*/  IADD3 R9, R8.reuse, 0x8, R2.reuse ;  /* 0x0000000808097810 */ /* 0x140fe20007ffe002 */
[C---:B------:R-:W-:Y:S01]  /*3850*/  HMMA.16816.F32 R36, R4.reuse, R72, R84 ;  /* 0x000000480424723c */ /* 0x040fe20000001854 */
[C---:B------:R-:W-:Y:S02]  /*3860*/  IADD3 R10, R8.reuse, 0x40, R2 ;  /* 0x00000040080a7810 */ /* 0x040fe40007ffe002 */
[C---:B------:R-:W-:Y:S02]  /*3870*/  VIADDMNMX R214, R8.reuse, R2, R68, PT ;  /* 0x0000000208d67246 */ /* 0x040fe40003800144 */
[----:B------:R-:W-:Y:S01]  /*3880*/  IADD3 R2, R8, 0x48, R2 ;  /* 0x0000004808027810 */ /* 0x000fe20007ffe002 */
[----:B------:R-:W-:Y:S01]  /*3890*/  HMMA.16816.F32 R28, R4, R76, R28 ;  /* 0x0000004c041c723c */ /* 0x000fe2000000181c */
[----:B------:R-:W-:-:S02]  /*38a0*/  VIMNMX R213, R9, R68, PT ;  /* 0x0000004409d57248 */ /* 0x000fc40003fe0100 */
[-C--:B------:R-:W-:Y:S02]  /*38b0*/  VIMNMX R212, R10, R68.reuse, PT ;  /* 0x000000440ad47248 */ /* 0x080fe40003fe0100 */
[----:B------:R-:W-:Y:S01]  /*38c0*/  VIMNMX R211, R2, R68, PT ;  /* 0x0000004402d37248 */ /* 0x000fe20003fe0100 */
[C---:B------:R-:W-:Y:S01]  /*38d0*/  HMMA.16816.F32 R108, R4.reuse, R58, R108 ;  /* 0x0000003a046c723c */ /* 0x040fe2000000186c */
[-C--:B------:R-:W-:Y:S02]  /*38e0*/  VIADDMNMX R206, R207, -R69.reuse, RZ, !PT ;  /* 0x80000045cfce7246 */ /* 0x080fe400078001ff */
[-C--:B------:R-:W-:Y:S02]  /*38f0*/  VIADDMNMX R205, R209, -R69.reuse, RZ, !PT ;  /* 0x80000045d1cd7246 */ /* 0x080fe400078001ff */
[-C--:B------:R-:W-:Y:S01]  /*3900*/  VIADDMNMX R204, R208, -R69.reuse, RZ, !PT ;  /* 0x80000045d0cc7246 */ /* 0x080fe200078001ff */
[----:B------:R-:W-:Y:S01]  /*3910*/  HMMA.16816.F32 R100, R4, R54, R100 ;  /* 0x000000360464723c */ /* 0x000fe20000001864 */
[----:B------:R-:W-:-:S05]  /*3920*/  VIADDMNMX R203, R210, -R69, RZ, !PT ;  /* 0x80000045d2cb7246 */ /* 0x000fca00078001ff */
[C---:B------:R-:W-:Y:S06]  /*3930*/  HMMA.16816.F32 R60, R4.reuse, R62, R16 ;  /* 0x0000003e043c723c */ /* 0x040fec0000001810 */
[C---:B------:R-:W-:Y:S06]  /*3940*/  HMMA.16816.F32 R64, R4.reuse, R66, R20 ;  /* 0x000000420440723c */ /* 0x040fec0000001814 */
[C---:B------:R-:W-:Y:S06]  /*3950*/  HMMA.16816.F32 R44, R4.reuse, R74, R44 ;  /* 0x0000004a042c723c */ /* 0x040fec000000182c */
[C---:B------:R-:W-:Y:S06]  /*3960*/  HMMA.16816.F32 R24, R4.reuse, R78, R40 ;  /* 0x0000004e0418723c */ /* 0x040fec0000001828 */
[----:B------:R-:W-:Y:S07]  /*3970*/  HMMA.16816.F32 R236, R4, R82, R12 ;  /* 0x0000005204ec723c */ /* 0x000fee000000180c */
[----:B------:R-:W-:-:S02]  /*3980*/  IMAD.SHL.U32 R4, R194, 0x2, RZ ;  /* 0x00000002c2047824 */ /* 0x000fc400078e00ff */
[----:B------:R-:W-:-:S03]  /*3990*/  VIADD R194, R191, 0x1400 ;  /* 0x00001400bfc27836 */ /* 0x000fc60000000000 */
[----:B------:R-:W-:Y:S01]  /*39a0*/  LOP3.LUT R15, R4, 0x6, RZ, 0xc0, !PT ;  /* 0x00000006040f7812 */ /* 0x000fe200078ec0ff */
[----:B------:R-:W-:Y:S06]  /*39b0*/  BAR.SYNC.DEFER_BLOCKING 0x0 ;  /* 0x0000000000007b1d */ /* 0x000fec0000010000 */
[----:B------:R-:W-:Y:S05]  /*39c0*/  @!P0 BRA `(.L_x_1200) ;  /* 0x0000000000cc8947 */ /* 0x000fea0003800000 */
[----:B------:R-:W2:Y:S04]  /*39d0*/  LDL.64 R116, [R1+0x370] ;  /* 0x0003700001747983 */ /* 0x000ea80000100a00 */
[----:B------:R-:W3:Y:S01]  /*39e0*/  LDL.64 R118, [R1+0x120] ;  /* 0x0001200001767983 */ /* 0x000ee20000100a00 */
[----:B------:R-:W-:Y:S01]  /*39f0*/  ISETP.GE.AND P0, PT, R172, R173, PT ;  /* 0x000000adac00720c */ /* 0x000fe20003f06270 */
[----:B------:R-:W-:Y:S01]  /*3a00*/  VIADD R2, R229, 0xfffffffe ;  /* 0xfffffffee5027836 */ /* 0x000fe20000000000 */
[----:B------:R-:W-:Y:S03]  /*3a10*/  BSSY B0, `(.L_x_1201) ;  /* 0x000002d000007945 */ /* 0x000fe60003800000 */
[----:B------:R-:W-:Y:S01]  /*3a20*/  IMAD R4, R201, R2, RZ ;  /* 0x00000002c9047224 */ /* 0x000fe200078e02ff */
[----:B------:R-:W-:-:S05]  /*3a30*/  SHF.R.S32.HI R5, RZ, 0x1f, R2 ;  /* 0x0000001fff057819 */ /* 0x000fca0000011402 */
[-C--:B------:R-:W-:Y:S02]  /*3a40*/  IMAD R4, R5, R188.reuse, R4 ;  /* 0x000000bc05047224 */ /* 0x080fe400078e0204 */
[----:B------:R1:W-:Y:S04]  /*3a50*/  @P0 STS [R215+0x2000], RZ ;  /* 0x002000ffd7000388 */ /* 0x0003e80000000800 */
[----:B------:R1:W-:Y:S04]  /*3a60*/  @P0 STS [R215+0x2004], RZ ;  /* 0x002004ffd7000388 */ /* 0x0003e80000000800 */
[----:B------:R1:W-:Y:S01]  /*3a70*/  @P0 STS.64 [R215+0x2008], RZ ;  /* 0x002008ffd7000388 */ /* 0x0003e20000000a00 */
[----:B--2---:R-:W-:-:S04]  /*3a80*/  IMAD.WIDE.U32 R6, R2, R188, R116 ;  /* 0x000000bc02067225 */ /* 0x004fc800078e0074 */
[----:B------:R-:W-:Y:S01]  /*3a90*/  IMAD.IADD R5, R7, 0x1, R4 ;  /* 0x0000000107057824 */ /* 0x000fe200078e0204 */
[-C--:B------:R-:W-:Y:S02]  /*3aa0*/  @!P0 IADD3 R2, P1, R181, R6.reuse, RZ ;  /* 0x00000006b5028210 */ /* 0x080fe40007f3e0ff */
[----:B---3--:R-:W-:Y:S02]  /*3ab0*/  @!P0 LEA R9, P2, R118, R6, 0x6 ;  /* 0x0000000676098211 */ /* 0x008fe400078430ff */
[-C--:B------:R-:W-:Y:S01]  /*3ac0*/  @!P0 LEA R12, P4, R6, R234.reuse, 0x1 ;  /* 0x000000ea060c8211 */ /* 0x080fe200078808ff */
[----:B------:R-:W-:Y:S01]  /*3ad0*/  @!P0 IMAD.X R11, R182, 0x1, R5, P1 ;  /* 0x00000001b60b8824 */ /* 0x000fe200008e0605 */
[-C--:B------:R-:W-:Y:S02]  /*3ae0*/  @!P0 LEA R10, P3, R2, R234.reuse, 0x1 ;  /* 0x000000ea020a8211 */ /* 0x080fe400078608ff */
[----:B------:R-:W-:Y:S02]  /*3af0*/  @!P0 LEA R8, P1, R9, R234, 0x1 ;  /* 0x000000ea09088211 */ /* 0x000fe400078208ff */
[----:B------:R-:W-:-:S02]  /*3b00*/  @!P0 LEA.HI.X R14, R118, R5, R119, 0x6, P2 ;  /* 0x00000005760e8211 */ /* 0x000fc400010f3477 */
        /* <DEDUP_REMOVED lines=29> */
.L_x_1202:
[----:B------:R-:W-:Y:S05]  /*3ce0*/  BSYNC B0 ;  /* 0x0000000000007941 */ /* 0x000fea0003800000 */
.L_x_1201:
[----:B------:R-:W0:Y:S02]  /*3cf0*/  LDGDEPBAR ;  /* 0x00000000000079af */ /* 0x000e240000000000 */
.L_x_1200:
[----:B------:R-:W-:Y:S05]  /*3d00*/  BSYNC B1 ;  /* 0x0000000000017941 */ /* 0x000fea0003800000 */
.L_x_1199:
[----:B--2---:R-:W2:Y:S04]  /*3d10*/  LDL R4, [R1+0xc] ;  /* 0x00000c0001047983 */ /* 0x004ea80000100800 */
[----:B------:R-:W3:Y:S04]  /*3d20*/  LDL R2, [R1] ;  /* 0x0000000001027983 */ /* 0x000ee80000100800 */
[----:B------:R-:W4:Y:S04]  /*3d30*/  LDL R6, [R1+0x8] ;  /* 0x0000080001067983 */ /* 0x000f280000100800 */
[----:B------:R-:W4:Y:S04]  /*3d40*/  LDL R5, [R1+0x4] ;  /* 0x0000040001057983 */ /* 0x000f280000100800 */
[----:B------:R-:W4:Y:S04]  /*3d50*/  LDL R7, [R1+0x14] ;  /* 0x0000140001077983 */ /* 0x000f280000100800 */
[----:B-1----:R-:W4:Y:S04]  /*3d60*/  LDL R8, [R1+0x18] ;  /* 0x0000180001087983 */ /* 0x002f280000100800 */
[----:B------:R-:W4:Y:S04]  /*3d70*/  LDL R9, [R1+0x10] ;  /* 0x0000100001097983 */ /* 0x000f280000100800 */
[----:B------:R-:W4:Y:S01]  /*3d80*/  LDL R10, [R1+0x1c] ;  /* 0x00001c00010a7983 */ /* 0x000f220000100800 */
[----:B------:R-:W-:-:S05]  /*3d90*/  IMAD R18, R180, 0x80, R15 ;  /* 0x00000080b4127824 */ /* 0x000fca00078e020f */
[----:B------:R-:W-:-:S04]  /*3da0*/  ISETP.GE.AND P5, PT, R18, R206, PT ;  /* 0x000000ce1200720c */ /* 0x000fc80003fa6270 */
[C---:B------:R-:W-:Y:S02]  /*3db0*/  ISETP.GE.OR P5, PT, R18.reuse, R214, !P5 ;  /* 0x000000d61200720c */ /* 0x040fe40006fa6670 */
[C---:B------:R-:W-:Y:S02]  /*3dc0*/  ISETP.GE.AND P0, PT, R18.reuse, R205, PT ;  /* 0x000000cd1200720c */ /* 0x040fe40003f06270 */
[C---:B------:R-:W-:Y:S02]  /*3dd0*/  ISETP.GE.AND P6, PT, R18.reuse, R204, PT ;  /* 0x000000cc1200720c */ /* 0x040fe40003fc6270 */
[C---:B------:R-:W-:Y:S02]  /*3de0*/  ISETP.GE.OR P0, PT, R18.reuse, R213, !P0 ;  /* 0x000000d51200720c */ /* 0x040fe40004706670 */
[----:B------:R-:W-:Y:S01]  /*3df0*/  ISETP.GE.OR P6, PT, R18, R212, !P6 ;  /* 0x000000d41200720c */ /* 0x000fe200077c6670 */
[----:B--2---:R-:W-:Y:S02]  /*3e00*/  IMAD.MOV.U32 R188, RZ, RZ, R4 ;  /* 0x000000ffffbc7224 */ /* 0x004fe400078e0004 */
[----:B------:R-:W-:-:S02]  /*3e10*/  IMAD.IADD R4, R207, 0x1, -R18 ;  /* 0x00000001cf047824 */ /* 0x000fc400078e0a12 */
[----:B---3--:R-:W-:Y:S02]  /*3e20*/  IMAD.MOV.U32 R52, RZ, RZ, R2 ;  /* 0x000000ffff347224 */ /* 0x008fe400078e0002 */
[----:B------:R-:W-:Y:S02]  /*3e30*/  IMAD.IADD R2, R209, 0x1, -R18 ;  /* 0x00000001d1027824 */ /* 0x000fe400078e0a12 */
[----:B----4-:R-:W-:Y:S02]  /*3e40*/  IMAD.MOV.U32 R40, RZ, RZ, R6 ;  /* 0x000000ffff287224 */ /* 0x010fe400078e0006 */
[----:B------:R-:W-:Y:S02]  /*3e50*/  IMAD.IADD R6, R208, 0x1, -R18 ;  /* 0x00000001d0067824 */ /* 0x000fe400078e0a12 */
[----:B------:R-:W-:Y:S01]  /*3e60*/  IMAD.MOV.U32 R201, RZ, RZ, R5 ;  /* 0x000000ffffc97224 */ /* 0x000fe200078e0005 */
[----:B------:R-:W-:Y:S02]  /*3e70*/  IABS R5, R4 ;  /* 0x0000000400057213 */ /* 0x000fe40000000000 */
[----:B------:R-:W-:-:S02]  /*3e80*/  IABS R4, R2 ;  /* 0x0000000200047213 */ /* 0x000fc40000000000 */
[----:B------:R-:W-:Y:S02]  /*3e90*/  IABS R2, R6 ;  /* 0x0000000600027213 */ /* 0x000fe40000000000 */
[----:B------:R-:W-:Y:S02]  /*3ea0*/  I2FP.F32.S32 R6, R5 ;  /* 0x0000000500067245 */ /* 0x000fe40000201400 */
[----:B------:R-:W-:Y:S02]  /*3eb0*/  I2FP.F32.S32 R5, R4 ;  /* 0x0000000400057245 */ /* 0x000fe40000201400 */
[----:B------:R-:W-:Y:S01]  /*3ec0*/  I2FP.F32.S32 R4, R2 ;  /* 0x0000000200047245 */ /* 0x000fe20000201400 */
[----:B------:R-:W-:Y:S02]  /*3ed0*/  VIADD R2, R18, 0x1 ;  /* 0x0000000112027836 */ /* 0x000fe40000000000 */
[-C--:B------:R-:W-:Y:S02]  /*3ee0*/  FFMA.FTZ R13, R5, -R200.reuse, R114 ;  /* 0x800000c8050d7223 */ /* 0x080fe40000010072 */
[----:B------:R-:W-:Y:S01]  /*3ef0*/  FFMA.FTZ R12, R4, -R200, R148 ;  /* 0x800000c8040c7223 */ /* 0x000fe20000010094 */
[----:B------:R-:W-:-:S02]  /*3f00*/  IMAD.IADD R4, R210, 0x1, -R18 ;  /* 0x00000001d2047824 */ /* 0x000fc400078e0a12 */
[----:B------:R-:W-:Y:S02]  /*3f10*/  IMAD.MOV.U32 R22, RZ, RZ, R7 ;  /* 0x000000ffff167224 */ /* 0x000fe400078e0007 */
[----:B------:R-:W-:Y:S02]  /*3f20*/  IMAD.IADD R5, R207, 0x1, -R2 ;  /* 0x00000001cf057824 */ /* 0x000fe400078e0a02 */
[----:B------:R-:W-:Y:S02]  /*3f30*/  IMAD.MOV.U32 R23, RZ, RZ, R8 ;  /* 0x000000ffff177224 */ /* 0x000fe400078e0008 */
[----:B------:R-:W-:Y:S02]  /*3f40*/  IMAD.IADD R7, R209, 0x1, -R2 ;  /* 0x00000001d1077824 */ /* 0x000fe400078e0a02 */
[----:B------:R-:W-:Y:S01]  /*3f50*/  FFMA.FTZ R14, R6, -R200, R112 ;  /* 0x800000c8060e7223 */ /* 0x000fe20000010070 */
[----:B------:R-:W-:Y:S01]  /*3f60*/  IMAD.IADD R8, R208, 0x1, -R2 ;  /* 0x00000001d0087824 */ /* 0x000fe200078e0a02 */
[----:B------:R-:W-:-:S02]  /*3f70*/  IABS R6, R4 ;  /* 0x0000000400067213 */ /* 0x000fc40000000000 */
[----:B------:R-:W-:Y:S02]  /*3f80*/  IABS R5, R5 ;  /* 0x0000000500057213 */ /* 0x000fe40000000000 */
[----:B------:R-:W-:Y:S02]  /*3f90*/  IABS R4, R7 ;  /* 0x0000000700047213 */ /* 0x000fe40000000000 */
[----:B------:R-:W-:Y:S01]  /*3fa0*/  IABS R7, R8 ;  /* 0x0000000800077213 */ /* 0x000fe20000000000 */
[----:B------:R-:W-:Y:S02]  /*3fb0*/  IMAD.MOV.U32 R8, RZ, RZ, R6 ;  /* 0x000000ffff087224 */ /* 0x000fe400078e0006 */
[----:B------:R-:W-:Y:S02]  /*3fc0*/  IMAD.MOV.U32 R6, RZ, RZ, R5 ;  /* 0x000000ffff067224 */ /* 0x000fe400078e0005 */
[----:B------:R-:W-:Y:S02]  /*3fd0*/  IMAD.MOV.U32 R5, RZ, RZ, R4 ;  /* 0x000000ffff057224 */ /* 0x000fe400078e0004 */
[----:B------:R-:W-:-:S05]  /*3fe0*/  IMAD.MOV.U32 R4, RZ, RZ, R7 ;  /* 0x000000ffff047224 */ /* 0x000fca00078e0007 */
[----:B------:R-:W-:Y:S02]  /*3ff0*/  I2FP.F32.S32 R4, R4 ;  /* 0x0000000400047245 */ /* 0x000fe40000201400 */
[----:B------:R-:W-:Y:S02]  /*4000*/  I2FP.F32.S32 R5, R5 ;  /* 0x0000000500057245 */ /* 0x000fe40000201400 */
[----:B------:R-:W-:Y:S01]  /*4010*/  I2FP.F32.S32 R6, R6 ;  /* 0x0000000600067245 */ /* 0x000fe20000201400 */
[----:B------:R-:W-:Y:S01]  /*4020*/  FFMA.FTZ R15, R4, -R200, R149 ;  /* 0x800000c8040f7223 */ /* 0x000fe20000010095 */
[----:B------:R-:W-:Y:S01]  /*4030*/  ISETP.GE.AND P4, PT, R2, R206, PT ;  /* 0x000000ce0200720c */ /* 0x000fe20003f86270 */
[----:B------:R-:W-:Y:S01]  /*4040*/  VIADD R4, R18, 0x8 ;  /* 0x0000000812047836 */ /* 0x000fe20000000000 */
[C---:B------:R-:W-:Y:S02]  /*4050*/  ISETP.GE.AND P3, PT, R2.reuse, R205, PT ;  /* 0x000000cd0200720c */ /* 0x040fe40003f66270 */
[----:B------:R-:W-:-:S02]  /*4060*/  ISETP.GE.AND P2, PT, R2, R204, PT ;  /* 0x000000cc0200720c */ /* 0x000fc40003f46270 */
[C---:B------:R-:W-:Y:S02]  /*4070*/  ISETP.GE.AND P1, PT, R2.reuse, R203, PT ;  /* 0x000000cb0200720c */ /* 0x040fe40003f26270 */
[----:B------:R-:W-:Y:S01]  /*4080*/  I2FP.F32.S32 R7, R8 ;  /* 0x0000000800077245 */ /* 0x000fe20000201400 */
[----:B------:R-:W-:Y:S01]  /*4090*/  FFMA.FTZ R16, R5, -R200, R115 ;  /* 0x800000c805107223 */ /* 0x000fe20000010073 */
[C---:B------:R-:W-:Y:S01]  /*40a0*/  ISETP.GE.OR P4, PT, R2.reuse, R214, !P4 ;  /* 0x000000d60200720c */ /* 0x040fe20006786670 */
[----:B------:R-:W-:Y:S01]  /*40b0*/  IMAD.MOV.U32 R182, RZ, RZ, R9 ;  /* 0x000000ffffb67224 */ /* 0x000fe200078e0009 */
[----:B------:R-:W-:Y:S01]  /*40c0*/  ISETP.GE.OR P3, PT, R2, R213, !P3 ;  /* 0x000000d50200720c */ /* 0x000fe20005f66670 */
[----:B------:R-:W-:Y:S01]  /*40d0*/  FFMA.FTZ R8, R6, -R200, R113 ;  /* 0x800000c806087223 */ /* 0x000fe20000010071 */
[C---:B------:R-:W-:Y:S01]  /*40e0*/  ISETP.GE.OR P2, PT, R2.reuse, R212, !P2 ;  /* 0x000000d40200720c */ /* 0x040fe20005746670 */
[----:B------:R-:W-:Y:S01]  /*40f0*/  IMAD.IADD R5, R207, 0x1, -R4 ;  /* 0x00000001cf057824 */ /* 0x000fe200078e0a04 */
[----:B------:R-:W-:Y:S01]  /*4100*/  ISETP.GE.OR P1, PT, R2, R211, !P1 ;  /* 0x000000d30200720c */ /* 0x000fe20004f26670 */
[----:B------:R-:W-:-:S02]  /*4110*/  IMAD.IADD R2, R210, 0x1, -R2 ;  /* 0x00000001d2027824 */ /* 0x000fc400078e0a02 */
[----:B------:R-:W-:Y:S01]  /*4120*/  FFMA.FTZ R9, R7, -R200, R150 ;  /* 0x800000c807097223 */ /* 0x000fe20000010096 */
[--C-:B------:R-:W-:Y:S02]  /*4130*/  IMAD.IADD R6, R209, 0x1, -R4.reuse ;  /* 0x00000001d1067824 */ /* 0x100fe400078e0a04 */
[----:B------:R-:W-:Y:S01]  /*4140*/  IMAD.IADD R7, R208, 0x1, -R4 ;  /* 0x00000001d0077824 */ /* 0x000fe200078e0a04 */
[----:B------:R-:W-:Y:S01]  /*4150*/  IABS R5, R5 ;  /* 0x0000000500057213 */ /* 0x000fe20000000000 */
[----:B------:R-:W-:Y:S01]  /*4160*/  IMAD.MOV.U32 R181, RZ, RZ, R10 ;  /* 0x000000ffffb57224 */ /* 0x000fe200078e000a */
[----:B------:R-:W-:Y:S02]  /*4170*/  IABS R10, R2 ;  /* 0x00000002000a7213 */ /* 0x000fe40000000000 */
[----:B------:R-:W-:Y:S02]  /*4180*/  IABS R2, R6 ;  /* 0x0000000600027213 */ /* 0x000fe40000000000 */
[----:B------:R-:W-:Y:S01]  /*4190*/  IABS R6, R7 ;  /* 0x0000000700067213 */ /* 0x000fe20000000000 */
[----:B------:R-:W-:-:S02]  /*41a0*/  IMAD.MOV.U32 R7, RZ, RZ, R5 ;  /* 0x000000ffff077224 */ /* 0x000fc400078e0005 */
[----:B------:R-:W-:Y:S02]  /*41b0*/  IMAD.MOV.U32 R5, RZ, RZ, R2 ;  /* 0x000000ffff057224 */ /* 0x000fe400078e0002 */
[----:B------:R-:W-:Y:S01]  /*41c0*/  IMAD.MOV.U32 R2, RZ, RZ, R6 ;  /* 0x000000ffff027224 */ /* 0x000fe200078e0006 */
[----:B------:R-:W-:Y:S02]  /*41d0*/  FSEL R149, R14, -INF , !P5 ;  /* 0xff8000000e957808 */ /* 0x000fe40006800000 */
[C---:B------:R-:W-:Y:S02]  /*41e0*/  ISETP.GE.AND P5, PT, R18.reuse, R203, PT ;  /* 0x000000cb1200720c */ /* 0x040fe40003fa6270 */
[----:B------:R-:W-:Y:S02]  /*41f0*/  I2FP.F32.S32 R2, R2 ;  /* 0x0000000200027245 */ /* 0x000fe40000201400 */
[----:B------:R-:W-:Y:S02]  /*4200*/  ISETP.GE.OR P5, PT, R18, R211, !P5 ;  /* 0x000000d31200720c */ /* 0x000fe40006fa6670 */
[----:B------:R-:W-:Y:S01]  /*4210*/  I2FP.F32.S32 R5, R5 ;  /* 0x0000000500057245 */ /* 0x000fe20000201400 */
[----:B------:R-:W-:Y:S01]  /*4220*/  FFMA.FTZ R19, R2, -R200, R144 ;  /* 0x800000c802137223 */ /* 0x000fe20000010090 */
[----:B------:R-:W-:-:S02]  /*4230*/  FSEL R152, R13, -INF , !P0 ;  /* 0xff8000000d987808 */ /* 0x000fc40004000000 */
[----:B------:R-:W-:Y:S02]  /*4240*/  FSEL R171, R12, -INF , !P6 ;  /* 0xff8000000cab7808 */ /* 0x000fe40007000000 */
[----:B------:R-:W-:Y:S02]  /*4250*/  FSEL R144, R9, -INF , !P5 ;  /* 0xff80000009907808 */ /* 0x000fe40006800000 */
[----:B------:R-:W-:Y:S01]  /*4260*/  FSEL R148, R8, -INF , !P4 ;  /* 0xff80000008947808 */ /* 0x000fe20006000000 */
[----:B------:R-:W-:Y:S01]  /*4270*/  VIADD R2, R18, 0x9 ;  /* 0x0000000912027836 */ /* 0x000fe20000000000 */
[----:B------:R-:W-:Y:S02]  /*4280*/  I2FP.F32.S32 R6, R10 ;  /* 0x0000000a00067245 */ /* 0x000fe40000201400 */
[C---:B------:R-:W-:Y:S02]  /*4290*/  ISETP.GE.AND P0, PT, R4.reuse, R206, PT ;  /* 0x000000ce0400720c */ /* 0x040fe40003f06270 */
[----:B------:R-:W-:-:S02]  /*42a0*/  ISETP.GE.AND P6, PT, R4, R205, PT ;  /* 0x000000cd0400720c */ /* 0x000fc40003fc6270 */
[C---:B------:R-:W-:Y:S02]  /*42b0*/  ISETP.GE.AND P5, PT, R4.reuse, R204, PT ;  /* 0x000000cc0400720c */ /* 0x040fe40003fa6270 */
[C---:B------:R-:W-:Y:S02]  /*42c0*/  ISETP.GE.AND P4, PT, R4.reuse, R203, PT ;  /* 0x000000cb0400720c */ /* 0x040fe40003f86270 */
[----:B------:R-:W-:Y:S01]  /*42d0*/  I2FP.F32.S32 R7, R7 ;  /* 0x0000000700077245 */ /* 0x000fe20000201400 */
[----:B------:R-:W-:Y:S01]  /*42e0*/  FFMA.FTZ R20, R5, -R200, R110 ;  /* 0x800000c805147223 */ /* 0x000fe2000001006e */
[----:B------:R-:W-:Y:S01]  /*42f0*/  ISETP.GE.OR P0, PT, R4, R214, !P0 ;  /* 0x000000d60400720c */ /* 0x000fe20004706670 */
[----:B------:R-:W-:Y:S01]  /*4300*/  FFMA.FTZ R11, R6, -R200, R151 ;  /* 0x800000c8060b7223 */ /* 0x000fe20000010097 */
[C---:B------:R-:W-:Y:S01]  /*4310*/  ISETP.GE.OR P6, PT, R4.reuse, R213, !P6 ;  /* 0x000000d50400720c */ /* 0x040fe200077c6670 */
[----:B------:R-:W-:Y:S01]  /*4320*/  IMAD.IADD R5, R207, 0x1, -R2 ;  /* 0x00000001cf057824 */ /* 0x000fe200078e0a02 */
[----:B------:R-:W-:-:S02]  /*4330*/  ISETP.GE.OR P5, PT, R4, R212, !P5 ;  /* 0x000000d40400720c */ /* 0x000fc40006fa6670 */
[----:B------:R-:W-:Y:S01]  /*4340*/  ISETP.GE.OR P4, PT, R4, R211, !P4 ;  /* 0x000000d30400720c */ /* 0x000fe20006786670 */
[----:B------:R-:W-:Y:S02]  /*4350*/  IMAD.IADD R4, R210, 0x1, -R4 ;  /* 0x00000001d2047824 */ /* 0x000fe400078e0a04 */
[----:B------:R-:W-:Y:S01]  /*4360*/  FFMA.FTZ R10, R7, -R200, R108 ;  /* 0x800000c8070a7223 */ /* 0x000fe2000001006c */
[--C-:B------:R-:W-:Y:S02]  /*4370*/  IMAD.IADD R6, R209, 0x1, -R2.reuse ;  /* 0x00000001d1067824 */ /* 0x100fe400078e0a02 */
[----:B------:R-:W-:Y:S01]  /*4380*/  IMAD.IADD R7, R208, 0x1, -R2 ;  /* 0x00000001d0077824 */ /* 0x000fe200078e0a02 */
[----:B------:R-:W-:Y:S02]  /*4390*/  IABS R8, R4 ;  /* 0x0000000400087213 */ /* 0x000fe40000000000 */
[----:B------:R-:W-:Y:S02]  /*43a0*/  IABS R5, R5 ;  /* 0x0000000500057213 */ /* 0x000fe40000000000 */
[----:B------:R-:W-:-:S02]  /*43b0*/  IABS R4, R6 ;  /* 0x0000000600047213 */ /* 0x000fc40000000000 */
[----:B------:R-:W-:Y:S01]  /*43c0*/  IABS R6, R7 ;  /* 0x0000000700067213 */ /* 0x000fe20000000000 */
[----:B------:R-:W-:Y:S02]  /*43d0*/  IMAD.MOV.U32 R7, RZ, RZ, R5 ;  /* 0x000000ffff077224 */ /* 0x000fe400078e0005 */
[----:B------:R-:W-:Y:S02]  /*43e0*/  IMAD.MOV.U32 R5, RZ, RZ, R4 ;  /* 0x000000ffff057224 */ /* 0x000fe400078e0004 */
[----:B------:R-:W-:Y:S01]  /*43f0*/  IMAD.MOV.U32 R4, RZ, RZ, R6 ;  /* 0x000000ffff047224 */ /* 0x000fe200078e0006 */
[----:B------:R-:W-:-:S04]  /*4400*/  FSEL R150, R16, -INF , !P3 ;  /* 0xff80000010967808 */ /* 0x000fc80005800000 */
[----:B------:R-:W-:Y:S02]  /*4410*/  I2FP.F32.S32 R4, R4 ;  /* 0x0000000400047245 */ /* 0x000fe40000201400 */
[----:B------:R-:W-:Y:S02]  /*4420*/  I2FP.F32.S32 R5, R5 ;  /* 0x0000000500057245 */ /* 0x000fe40000201400 */
[----:B------:R-:W-:Y:S01]  /*4430*/  FSEL R154, R15, -INF , !P2 ;  /* 0xff8000000f9a7808 */ /* 0x000fe20005000000 */
[----:B------:R-:W-:Y:S01]  /*4440*/  FFMA.FTZ R14, R4, -R200, R145 ;  /* 0x800000c8040e7223 */ /* 0x000fe20000010091 */
[----:B------:R-:W-:Y:S02]  /*4450*/  FSEL R153, R11, -INF , !P1 ;  /* 0xff8000000b997808 */ /* 0x000fe40004800000 */
[----:B------:R-:W-:Y:S01]  /*4460*/  FSEL R133, R10, -INF , !P0 ;  /* 0xff8000000a857808 */ /* 0x000fe20004000000 */
[----:B------:R-:W-:Y:S01]  /*4470*/  VIADD R4, R18, 0x10 ;  /* 0x0000001012047836 */ /* 0x000fe20000000000 */
[----:B------:R-:W-:-:S02]  /*4480*/  I2FP.F32.S32 R6, R8 ;  /* 0x0000000800067245 */ /* 0x000fc40000201400 */
[C---:B------:R-:W-:Y:S02]  /*4490*/  ISETP.GE.AND P3, PT, R2.reuse, R206, PT ;  /* 0x000000ce0200720c */ /* 0x040fe40003f66270 */
[C---:B------:R-:W-:Y:S02]  /*44a0*/  ISETP.GE.AND P2, PT, R2.reuse, R205, PT ;  /* 0x000000cd0200720c */ /* 0x040fe40003f46270 */
        /* <DEDUP_REMOVED lines=21> */
[----:B------:R-:W-:-:S04]  /*4600*/  I2FP.F32.S32 R6, R10 ;  /* 0x0000000a00067245 */ /* 0x000fc80000201400 */
[----:B------:R-:W-:Y:S01]  /*4610*/  I2FP.F32.S32 R2, R2 ;  /* 0x0000000200027245 */ /* 0x000fe20000201400 */
[-C--:B------:R-:W-:Y:S01]  /*4620*/  FFMA.FTZ R11, R6, -R200.reuse, R147 ;  /* 0x800000c8060b7223 */ /* 0x080fe20000010093 */
[----:B------:R-:W-:Y:S02]  /*4630*/  I2FP.F32.S32 R5, R5 ;  /* 0x0000000500057245 */ /* 0x000fe40000201400 */
[----:B------:R-:W-:Y:S01]  /*4640*/  FSEL R135, R20, -INF , !P6 ;  /* 0xff80000014877808 */ /* 0x000fe20007000000 */
[----:B------:R-:W-:Y:S01]  /*4650*/  FFMA.FTZ R12, R2, -R200, R156 ;  /* 0x800000c8020c7223 */ /* 0x000fe2000001009c */
[----:B------:R-:W-:Y:S02]  /*4660*/  FSEL R147, R19, -INF , !P5 ;  /* 0xff80000013937808 */ /* 0x000fe40006800000 */
[----:B------:R-:W-:Y:S02]  /*4670*/  FSEL R151, R9, -INF , !P4 ;  /* 0xff80000009977808 */ /* 0x000fe40006000000 */
[----:B------:R-:W-:Y:S01]  /*4680*/  FSEL R130, R8, -INF , !P3 ;  /* 0xff80000008827808 */ /* 0x000fe20005800000 */
[----:B------:R-:W-:Y:S01]  /*4690*/  VIADD R2, R18, 0x11 ;  /* 0x0000001112027836 */ /* 0x000fe20000000000 */
[----:B------:R-:W-:-:S02]  /*46a0*/  ISETP.GE.AND P6, PT, R4, R206, PT ;  /* 0x000000ce0400720c */ /* 0x000fc40003fc6270 */
[C---:B------:R-:W-:Y:S02]  /*46b0*/  ISETP.GE.AND P5, PT, R4.reuse, R205, PT ;  /* 0x000000cd0400720c */ /* 0x040fe40003fa6270 */
[C---:B------:R-:W-:Y:S02]  /*46c0*/  ISETP.GE.AND P4, PT, R4.reuse, R204, PT ;  /* 0x000000cc0400720c */ /* 0x040fe40003f86270 */
[C---:B------:R-:W-:Y:S02]  /*46d0*/  ISETP.GE.AND P3, PT, R4.reuse, R203, PT ;  /* 0x000000cb0400720c */ /* 0x040fe40003f66270 */
[----:B------:R-:W-:Y:S01]  /*46e0*/  I2FP.F32.S32 R7, R7 ;  /* 0x0000000700077245 */ /* 0x000fe20000201400 */
[----:B------:R-:W-:Y:S01]  /*46f0*/  FFMA.FTZ R13, R5, -R200, R106 ;  /* 0x800000c8050d7223 */ /* 0x000fe2000001006a */
[C---:B------:R-:W-:Y:S01]  /*4700*/  ISETP.GE.OR P6, PT, R4.reuse, R214, !P6 ;  /* 0x000000d60400720c */ /* 0x040fe200077c6670 */
[----:B------:R-:W-:Y:S01]  /*4710*/  IMAD.IADD R5, R207, 0x1, -R2 ;  /* 0x00000001cf057824 */ /* 0x000fe200078e0a02 */
[----:B------:R-:W-:-:S02]  /*4720*/  ISETP.GE.OR P5, PT, R4, R213, !P5 ;  /* 0x000000d50400720c */ /* 0x000fc40006fa6670 */
[C---:B------:R-:W-:Y:S02]  /*4730*/  ISETP.GE.OR P4, PT, R4.reuse, R212, !P4 ;  /* 0x000000d40400720c */ /* 0x040fe40006786670 */
[----:B------:R-:W-:Y:S01]  /*4740*/  ISETP.GE.OR P3, PT, R4, R211, !P3 ;  /* 0x000000d30400720c */ /* 0x000fe20005f66670 */
[----:B------:R-:W-:Y:S02]  /*4750*/  IMAD.IADD R4, R210, 0x1, -R4 ;  /* 0x00000001d2047824 */ /* 0x000fe400078e0a04 */
[----:B------:R-:W-:Y:S01]  /*4760*/  FFMA.FTZ R10, R7, -R200, R104 ;  /* 0x800000c8070a7223 */ /* 0x000fe20000010068 */
[--C-:B------:R-:W-:Y:S02]  /*4770*/  IMAD.IADD R6, R209, 0x1, -R2.reuse ;  /* 0x00000001d1067824 */ /* 0x100fe400078e0a02 */
[----:B------:R-:W-:Y:S01]  /*4780*/  IMAD.IADD R7, R208, 0x1, -R2 ;  /* 0x00000001d0077824 */ /* 0x000fe200078e0a02 */
[----:B------:R-:W-:Y:S02]  /*4790*/  IABS R8, R4 ;  /* 0x0000000400087213 */ /* 0x000fe40000000000 */
[----:B------:R-:W-:-:S02]  /*47a0*/  IABS R5, R5 ;  /* 0x0000000500057213 */ /* 0x000fc40000000000 */
[----:B------:R-:W-:Y:S02]  /*47b0*/  IABS R4, R6 ;  /* 0x0000000600047213 */ /* 0x000fe40000000000 */
        /* <DEDUP_REMOVED lines=259> */
[----:B------:R-:W-:-:S03]  /*57f0*/  IMAD.MOV.U32 R4, RZ, RZ, R6 ;  /* 0x000000ffff047224 */ /* 0x000fc600078e0006 */
[----:B------:R-:W-:Y:S02]  /*5800*/  I2FP.F32.S32 R5, R5 ;  /* 0x0000000500057245 */ /* 0x000fe40000201400 */
[----:B------:R-:W-:Y:S02]  /*5810*/  I2FP.F32.S32 R4, R4 ;  /* 0x0000000400047245 */ /* 0x000fe40000201400 */
[----:B------:R-:W-:Y:S01]  /*5820*/  FSEL R103, R17, -INF , !P5 ;  /* 0xff80000011677808 */ /* 0x000fe20006800000 */
[-C--:B------:R-:W-:Y:S01]  /*5830*/  FFMA.FTZ R15, R5, -R200.reuse, R95 ;  /* 0x800000c8050f7223 */ /* 0x080fe2000001005f */
        /* <DEDUP_REMOVED lines=9> */
[----:B------:R-:W-:Y:S02]  /*58d0*/  ISETP.GE.AND P2, PT, R2, R203, PT ;  /* 0x000000cb0200720c */ /* 0x000fe40003f46270 */
        /* <DEDUP_REMOVED lines=414> */
[----:B------:R-:W-:Y:S01]  /*72c0*/  ISETP.GE.AND P6, PT, R4, R203, PT ;  /* 0x000000cb0400720c */ /* 0x000fe20003fc6270 */
[-C--:B------:R-:W-:Y:S01]  /*72d0*/  FFMA.FTZ R21, R5, -R200.reuse, R26 ;  /* 0x800000c805157223 */ /* 0x080fe2000001001a */
        /* <DEDUP_REMOVED lines=8> */
[----:B------:R-:W-:Y:S02]  /*7360*/  IMAD.IADD R6, R209, 0x1, -R2 ;  /* 0x00000001d1067824 */ /* 0x000fe400078e0a02 */
[----:B------:R-:W-:Y:S01]  /*7370*/  FFMA.FTZ R8, R7, -R200, R24 ;  /* 0x800000c807087223 */ /* 0x000fe20000010018 */
[----:B------:R-:W-:Y:S01]  /*7380*/  IMAD.IADD R7, R208, 0x1, -R2 ;  /* 0x00000001d0077824 */ /* 0x000fe200078e0a02 */
[----:B------:R-:W-:Y:S02]  /*7390*/  IABS R9, R4 ;  /* 0x0000000400097213 */ /* 0x000fe40000000000 */
[----:B------:R-:W-:-:S02]  /*73a0*/  IABS R5, R5 ;  /* 0x0000000500057213 */ /* 0x000fc40000000000 */
[----:B------:R-:W-:Y:S02]  /*73b0*/  IABS R4, R6 ;  /* 0x0000000600047213 */ /* 0x000fe40000000000 */
[----:B------:R-:W-:Y:S01]  /*73c0*/  IABS R6, R7 ;  /* 0x0000000700067213 */ /* 0x000fe20000000000 */
[----:B------:R-:W-:Y:S02]  /*73d0*/  IMAD.MOV.U32 R7, RZ, RZ, R5 ;  /* 0x000000ffff077224 */ /* 0x000fe400078e0005 */
[----:B------:R-:W-:Y:S02]  /*73e0*/  IMAD.MOV.U32 R5, RZ, RZ, R4 ;  /* 0x000000ffff057224 */ /* 0x000fe400078e0004 */
[----:B------:R-:W-:-:S03]  /*73f0*/  IMAD.MOV.U32 R4, RZ, RZ, R6 ;  /* 0x000000ffff047224 */ /* 0x000fc600078e0006 */
[----:B------:R-:W-:Y:S02]  /*7400*/  I2FP.F32.S32 R5, R5 ;  /* 0x0000000500057245 */ /* 0x000fe40000201400 */
[----:B------:R-:W-:Y:S02]  /*7410*/  I2FP.F32.S32 R4, R4 ;  /* 0x0000000400047245 */ /* 0x000fe40000201400 */
[----:B------:R-:W-:Y:S01]  /*7420*/  FSEL R42, R16, -INF , !P5 ;  /* 0xff800000102a7808 */ /* 0x000fe20006800000 */
[----:B------:R-:W-:Y:S01]  /*7430*/  FFMA.FTZ R20, R5, -R200, R27 ;  /* 0x800000c805147223 */ /* 0x000fe2000001001b */
[----:B------:R-:W-:Y:S02]  /*7440*/  FSEL R57, R13, -INF , !P4 ;  /* 0xff8000000d397808 */ /* 0x000fe40006000000 */
        /* <DEDUP_REMOVED lines=25> */
[----:B------:R-:W-:-:S05]  /*75e0*/  IMAD.MOV.U32 R4, RZ, RZ, R2 ;  /* 0x000000ffff047224 */ /* 0x000fca00078e0002 */
[----:B------:R-:W-:-:S05]  /*75f0*/  I2FP.F32.S32 R4, R4 ;  /* 0x0000000400047245 */ /* 0x000fca0000201400 */
[----:B------:R-:W-:Y:S02]  /*7600*/  FFMA.FTZ R19, R4, -R200, R242 ;  /* 0x800000c804137223 */ /* 0x000fe400000100f2 */
[----:B------:R-:W2:Y:S01]  /*7610*/  LD.E R4, desc[UR4][R168.64+0xdc] ;  /* 0x0000dc04a8047980 */ /* 0x000ea2000c101900 */
[----:B------:R-:W-:-:S03]  /*7620*/  IMAD.MOV.U32 R2, RZ, RZ, R6 ;  /* 0x000000ffff027224 */ /* 0x000fc600078e0006 */
[----:B------:R1:W-:Y:S02]  /*7630*/  STL [R1+0x3f4], R3 ;  /* 0x0003f40301007387 */ /* 0x0003e40000100800 */
[----:B------:R-:W-:Y:S02]  /*7640*/  I2FP.F32.S32 R2, R2 ;  /* 0x0000000200027245 */ /* 0x000fe40000201400 */
[----:B------:R-:W-:Y:S01]  /*7650*/  STL [R1+0x3f0], R0 ;  /* 0x0003f00001007387 */ /* 0x000fe20000100800 */
[----:B------:R-:W-:-:S03]  /*7660*/  IMAD.MOV.U32 R202, RZ, RZ, R40 ;  /* 0x000000ffffca7224 */ /* 0x000fc600078e0028 */
[----:B------:R-:W-:Y:S01]  /*7670*/  STL [R1+0x3ec], R215 ;  /* 0x0003ecd701007387 */ /* 0x000fe20000100800 */
[----:B------:R-:W-:Y:S01]  /*7680*/  FFMA.FTZ R16, R2, -R200, R52 ;  /* 0x800000c802107223 */ /* 0x000fe20000010034 */
[----:B------:R-:W-:Y:S02]  /*7690*/  I2FP.F32.S32 R6, R8 ;  /* 0x0000000800067245 */ /* 0x000fe40000201400 */
[----:B------:R-:W-:Y:S01]  /*76a0*/  STL [R1+0x3e8], R198 ;  /* 0x0003e8c601007387 */ /* 0x000fe20000100800 */
[----:B------:R-:W-:Y:S02]  /*76b0*/  FSEL R40, R21, -INF , !P1 ;  /* 0xff80000015287808 */ /* 0x000fe40004800000 */
[----:B------:R-:W-:Y:S01]  /*76c0*/  FSEL R52, R14, -INF , !P0 ;  /* 0xff8000000e347808 */ /* 0x000fe20004000000 */
[----:B------:R-:W-:Y:S01]  /*76d0*/  STL.64 [R1+0x3e0], R196 ;  /* 0x0003e0c401007387 */ /* 0x000fe20000100a00 */
[----:B------:R-:W-:Y:S02]  /*76e0*/  FSEL R34, R12, -INF , !P6 ;  /* 0xff8000000c227808 */ /* 0x000fe40007000000 */
[----:B------:R-:W-:Y:S01]  /*76f0*/  FSEL R31, R11, -INF , !P5 ;  /* 0xff8000000b1f7808 */ /* 0x000fe20006800000 */
[----:B------:R3:W-:Y:S01]  /*7700*/  STL.64 [R1+0x3d8], R194 ;  /* 0x0003d8c201007387 */ /* 0x0007e20000100a00 */
[----:B------:R-:W-:Y:S01]  /*7710*/  I2FP.F32.S32 R7, R7 ;  /* 0x0000000700077245 */ /* 0x000fe20000201400 */
[----:B------:R-:W-:Y:S01]  /*7720*/  VIADD R2, R18, 0x71 ;  /* 0x0000007112027836 */ /* 0x000fe20000000000 */
[C---:B------:R-:W-:Y:S01]  /*7730*/  ISETP.GE.AND P1, PT, R5.reuse, R206, PT ;  /* 0x000000ce0500720c */ /* 0x040fe20003f26270 */
[----:B------:R4:W-:Y:S01]  /*7740*/  STL.64 [R1+0x3d0], R192 ;  /* 0x0003d0c001007387 */ /* 0x0009e20000100a00 */
[----:B------:R-:W-:-:S02]  /*7750*/  ISETP.GE.AND P0, PT, R5, R205, PT ;  /* 0x000000cd0500720c */ /* 0x000fc40003f06270 */
[C---:B------:R-:W-:Y:S01]  /*7760*/  ISETP.GE.AND P6, PT, R5.reuse, R204, PT ;  /* 0x000000cc0500720c */ /* 0x040fe20003fc6270 */
[----:B------:R-:W-:Y:S01]  /*7770*/  STL [R1+0x3cc], R191 ;  /* 0x0003ccbf01007387 */ /* 0x000fe20000100800 */
[C---:B------:R-:W-:Y:S01]  /*7780*/  ISETP.GE.AND P5, PT, R5.reuse, R203, PT ;  /* 0x000000cb0500720c */ /* 0x040fe20003fa6270 */
[----:B------:R-:W-:Y:S02]  /*7790*/  FFMA.FTZ R10, R6, -R200, R251 ;  /* 0x800000c8060a7223 */ /* 0x000fe400000100fb */
[----:B------:R-:W-:Y:S01]  /*77a0*/  STL [R1+0x3c8], R190 ;  /* 0x0003c8be01007387 */ /* 0x000fe20000100800 */
[----:B------:R-:W-:Y:S01]  /*77b0*/  ISETP.GE.OR P1, PT, R5, R214, !P1 ;  /* 0x000000d60500720c */ /* 0x000fe20004f26670 */
[----:B------:R-:W-:Y:S01]  /*77c0*/  FFMA.FTZ R9, R7, -R200, R240 ;  /* 0x800000c807097223 */ /* 0x000fe200000100f0 */
[C---:B------:R-:W-:Y:S01]  /*77d0*/  ISETP.GE.OR P0, PT, R5.reuse, R213, !P0 ;  /* 0x000000d50500720c */ /* 0x040fe20004706670 */
[----:B------:R-:W-:Y:S01]  /*77e0*/  STL [R1+0x3c4], R189 ;  /* 0x0003c4bd01007387 */ /* 0x000fe20000100800 */
[----:B------:R-:W-:Y:S01]  /*77f0*/  ISETP.GE.OR P6, PT, R5, R212, !P6 ;  /* 0x000000d40500720c */ /* 0x000fe200077c6670 */
[----:B------:R-:W-:Y:S01]  /*7800*/  IMAD.IADD R6, R207, 0x1, -R2 ;  /* 0x00000001cf067824 */ /* 0x000fe200078e0a02 */
[----:B------:R-:W-:Y:S01]  /*7810*/  ISETP.GE.OR P5, PT, R5, R211, !P5 ;  /* 0x000000d30500720c */ /* 0x000fe20006fa6670 */
[----:B------:R-:W-:Y:S01]  /*7820*/  STL [R1+0x3c0], R173 ;  /* 0x0003c0ad01007387 */ /* 0x000fe20000100800 */
[----:B------:R-:W-:-:S02]  /*7830*/  IMAD.IADD R5, R210, 0x1, -R5 ;  /* 0x00000001d2057824 */ /* 0x000fc400078e0a05 */
[--C-:B------:R-:W-:Y:S01]  /*7840*/  IMAD.IADD R7, R209, 0x1, -R2.reuse ;  /* 0x00000001d1077824 */ /* 0x100fe200078e0a02 */
[----:B------:R-:W-:Y:S01]  /*7850*/  STL [R1+0x3bc], R172 ;  /* 0x0003bcac01007387 */ /* 0x000fe20000100800 */
[----:B------:R-:W-:-:S03]  /*7860*/  IMAD.IADD R8, R208, 0x1, -R2 ;  /* 0x00000001d0087824 */ /* 0x000fc600078e0a02 */
[----:B------:R-:W-:Y:S01]  /*7870*/  STL [R1+0x3b8], R170 ;  /* 0x0003b8aa01007387 */ /* 0x000fe20000100800 */
[----:B------:R-:W-:-:S03]  /*7880*/  IABS R11, R5 ;  /* 0x00000005000b7213 */ /* 0x000fc60000000000 */
[----:B------:R-:W-:Y:S01]  /*7890*/  STL [R1+0x3fc], R168 ;  /* 0x0003fca801007387 */ /* 0x000fe20000100800 */
[----:B------:R-:W-:-:S03]  /*78a0*/  IABS R6, R6 ;  /* 0x0000000600067213 */ /* 0x000fc60000000000 */
[----:B------:R-:W-:Y:S01]  /*78b0*/  STL [R1+0x3f8], R169 ;  /* 0x0003f8a901007387 */ /* 0x000fe20000100800 */
[----:B------:R-:W-:-:S03]  /*78c0*/  IABS R5, R7 ;  /* 0x0000000700057213 */ /* 0x000fc60000000000 */
[----:B------:R-:W-:Y:S01]  /*78d0*/  STL [R1+0x410], R169 ;  /* 0x000410a901007387 */ /* 0x000fe20000100800 */
[----:B------:R-:W-:-:S03]  /*78e0*/  IABS R7, R8 ;  /* 0x0000000800077213 */ /* 0x000fc60000000000 */
[----:B------:R-:W-:Y:S04]  /*78f0*/  STL [R1+0x414], R169 ;  /* 0x000414a901007387 */ /* 0x000fe80000100800 */
[----:B------:R-:W-:Y:S01]  /*7900*/  STL [R1+0x418], R169 ;  /* 0x000418a901007387 */ /* 0x000fe20000100800 */
[----:B------:R-:W-:-:S03]  /*7910*/  IMAD.MOV.U32 R8, RZ, RZ, R6 ;  /* 0x000000ffff087224 */ /* 0x000fc600078e0006 */
[----:B------:R-:W-:Y:S01]  /*7920*/  STL [R1+0x400], R206 ;  /* 0x000400ce01007387 */ /* 0x000fe20000100800 */
[----:B------:R-:W-:-:S03]  /*7930*/  IMAD.MOV.U32 R6, RZ, RZ, R5 ;  /* 0x000000ffff067224 */ /* 0x000fc600078e0005 */
[----:B------:R-:W-:Y:S01]  /*7940*/  STL [R1+0x404], R205 ;  /* 0x000404cd01007387 */ /* 0x000fe20000100800 */
[----:B------:R-:W-:-:S03]  /*7950*/  IMAD.MOV.U32 R5, RZ, RZ, R7 ;  /* 0x000000ffff057224 */ /* 0x000fc600078e0007 */
[----:B------:R-:W-:Y:S04]  /*7960*/  STL [R1+0x408], R204 ;  /* 0x000408cc01007387 */ /* 0x000fe80000100800 */
[----:B------:R4:W-:Y:S04]  /*7970*/  STL [R1+0x40c], R203 ;  /* 0x00040ccb01007387 */ /* 0x0009e80000100800 */
[----:B------:R-:W-:Y:S04]  /*7980*/  STL [R1+0x41c], R207 ;  /* 0x00041ccf01007387 */ /* 0x000fe80000100800 */
[----:B------:R-:W-:Y:S04]  /*7990*/  STL [R1+0x424], R207 ;  /* 0x000424cf01007387 */ /* 0x000fe80000100800 */
[----:B------:R-:W-:Y:S01]  /*79a0*/  STL [R1+0x428], R207 ;  /* 0x000428cf01007387 */ /* 0x000fe20000100800 */
[----:B------:R-:W-:-:S03]  /*79b0*/  I2FP.F32.S32 R5, R5 ;  /* 0x0000000500057245 */ /* 0x000fc60000201400 */
[----:B------:R-:W-:Y:S04]  /*79c0*/  STL [R1+0x42c], R207 ;  /* 0x00042ccf01007387 */ /* 0x000fe80000100800 */
[----:B------:R-:W-:Y:S04]  /*79d0*/  STL [R1+0x420], R209 ;  /* 0x000420d101007387 */ /* 0x000fe80000100800 */
[----:B-1----:R-:W2:Y:S01]  /*79e0*/  LDL R3, [R1+0x398] ;  /* 0x0003980001037983 */ /* 0x002ea20000100800 */
[----:B------:R-:W-:-:S03]  /*79f0*/  FSEL R33, R17, -INF , !P3 ;  /* 0xff80000011217808 */ /* 0x000fc60005800000 */
[----:B---3--:R-:W3:Y:S01]  /*7a00*/  LDL.64 R194, [R1+0x110] ;  /* 0x0001100001c27983 */ /* 0x008ee20000100a00 */
[----:B------:R-:W-:Y:S01]  /*7a10*/  I2FP.F32.S32 R6, R6 ;  /* 0x0000000600067245 */ /* 0x000fe20000201400 */
[----:B------:R-:W-:Y:S01]  /*7a20*/  FFMA.FTZ R12, R5, -R200, R201 ;  /* 0x800000c8050c7223 */ /* 0x000fe200000100c9 */
[----:B------:R-:W-:Y:S02]  /*7a30*/  FSEL R29, R20, -INF , !P4 ;  /* 0xff800000141d7808 */ /* 0x000fe40006000000 */
[----:B------:R-:W-:Y:S02]  /*7a40*/  FSEL R17, R10, -INF , !P2 ;  /* 0xff8000000a117808 */ /* 0x000fe40005000000 */
[----:B------:R-:W-:Y:S01]  /*7a50*/  FSEL R25, R9, -INF , !P1 ;  /* 0xff80000009197808 */ /* 0x000fe20004800000 */
[----:B------:R-:W-:Y:S01]  /*7a60*/  VIADD R5, R18, 0x78 ;  /* 0x0000007812057836 */ /* 0x000fe20000000000 */
[----:B------:R-:W-:Y:S02]  /*7a70*/  I2FP.F32.S32 R7, R8 ;  /* 0x0000000800077245 */ /* 0x000fe40000201400 */
[----:B------:R-:W-:-:S02]  /*7a80*/  ISETP.GE.AND P4, PT, R2, R206, PT ;  /* 0x000000ce0200720c */ /* 0x000fc40003f86270 */
[C---:B------:R-:W-:Y:S02]  /*7a90*/  ISETP.GE.AND P3, PT, R2.reuse, R205, PT ;  /* 0x000000cd0200720c */ /* 0x040fe40003f66270 */
[C---:B------:R-:W-:Y:S02]  /*7aa0*/  ISETP.GE.AND P2, PT, R2.reuse, R204, PT ;  /* 0x000000cc0200720c */ /* 0x040fe40003f46270 */
[----:B------:R-:W-:Y:S01]  /*7ab0*/  ISETP.GE.AND P1, PT, R2, R203, PT ;  /* 0x000000cb0200720c */ /* 0x000fe20003f26270 */
[----:B------:R-:W-:Y:S01]  /*7ac0*/  FFMA.FTZ R13, R6, -R200, R243 ;  /* 0x800000c8060d7223 */ /* 0x000fe200000100f3 */
[C---:B------:R-:W-:Y:S01]  /*7ad0*/  ISETP.GE.OR P4, PT, R2.reuse, R214, !P4 ;  /* 0x000000d60200720c */ /* 0x040fe20006786670 */
[----:B------:R-:W-:Y:S01]  /*7ae0*/  FFMA.FTZ R14, R7, -R200, R241 ;  /* 0x800000c8070e7223 */ /* 0x000fe200000100f1 */
[C---:B------:R-:W-:Y:S01]  /*7af0*/  ISETP.GE.OR P3, PT, R2.reuse, R213, !P3 ;  /* 0x000000d50200720c */ /* 0x040fe20005f66670 */
[----:B------:R-:W-:Y:S01]  /*7b00*/  IMAD.IADD R6, R207, 0x1, -R5 ;  /* 0x00000001cf067824 */ /* 0x000fe200078e0a05 */
[----:B------:R-:W-:-:S02]  /*7b10*/  ISETP.GE.OR P2, PT, R2, R212, !P2 ;  /* 0x000000d40200720c */ /* 0x000fc40005746670 */
[----:B------:R-:W-:Y:S01]  /*7b20*/  ISETP.GE.OR P1, PT, R2, R211, !P1 ;  /* 0x000000d30200720c */ /* 0x000fe20004f26670 */
[----:B------:R-:W-:Y:S02]  /*7b30*/  IMAD.IADD R2, R210, 0x1, -R2 ;  /* 0x00000001d2027824 */ /* 0x000fe400078e0a02 */
        /* <DEDUP_REMOVED lines=9> */
[----:B------:R-:W-:Y:S02]  /*7bd0*/  I2FP.F32.S32 R11, R11 ;  /* 0x0000000b000b7245 */ /* 0x000fe40000201400 */
[----:B------:R-:W-:Y:S02]  /*7be0*/  I2FP.F32.S32 R9, R9 ;  /* 0x0000000900097245 */ /* 0x000fe40000201400 */
[----:B------:R-:W-:-:S02]  /*7bf0*/  I2FP.F32.S32 R7, R8 ;  /* 0x0000000800077245 */ /* 0x000fc40000201400 */
[----:B------:R-:W-:Y:S02]  /*7c00*/  I2FP.F32.S32 R2, R2 ;  /* 0x0000000200027245 */ /* 0x000fe40000201400 */
[----:B------:R-:W-:Y:S01]  /*7c10*/  FSEL R28, R19, -INF , !P0 ;  /* 0xff800000131c7808 */ /* 0x000fe20004000000 */
[----:B------:R-:W-:Y:S01]  /*7c20*/  FFMA.FTZ R15, R11, -R200, R202 ;  /* 0x800000c80b0f7223 */ /* 0x000fe200000100ca */
[----:B------:R-:W-:Y:S01]  /*7c30*/  ISETP.GE.AND P0, PT, R5, R206, PT ;  /* 0x000000ce0500720c */ /* 0x000fe20003f06270 */
[----:B------:R-:W-:Y:S01]  /*7c40*/  FFMA.FTZ R9, R9, -R200, R188 ;  /* 0x800000c809097223 */ /* 0x000fe200000100bc */
[----:B------:R-:W-:Y:S01]  /*7c50*/  I2FP.F32.S32 R6, R6 ;  /* 0x0000000600067245 */ /* 0x000fe20000201400 */
[-C--:B------:R-:W-:Y:S01]  /*7c60*/  FFMA.FTZ R7, R7, -R200.reuse, R236 ;  /* 0x800000c807077223 */ /* 0x080fe200000100ec */
[----:B------:R-:W-:Y:S01]  /*7c70*/  FFMA.FTZ R10, R2, -R200, R182 ;  /* 0x800000c8020a7223 */ /* 0x000fe200000100b6 */
[----:B------:R-:W-:Y:S01]  /*7c80*/  VIADD R2, R18, 0x79 ;  /* 0x0000007912027836 */ /* 0x000fe20000000000 */
[----:B------:R-:W-:Y:S01]  /*7c90*/  ISETP.GE.OR P0, PT, R5, R214, !P0 ;  /* 0x000000d60500720c */ /* 0x000fe20004706670 */
[----:B------:R-:W-:Y:S01]  /*7ca0*/  IMAD.MOV.U32 R182, RZ, RZ, R23 ;  /* 0x000000ffffb67224 */ /* 0x000fe200078e0017 */
[----:B------:R-:W-:Y:S01]  /*7cb0*/  FSEL R32, R16, -INF , !P6 ;  /* 0xff80000010207808 */ /* 0x000fe20007000000 */
[----:B------:R-:W-:Y:S01]  /*7cc0*/  FFMA.FTZ R11, R6, -R200, R238 ;  /* 0x800000c8060b7223 */ /* 0x000fe200000100ee */
[----:B------:R-:W-:-:S02]  /*7cd0*/  FSEL R16, R15, -INF , !P5 ;  /* 0xff8000000f107808 */ /* 0x000fc40006800000 */
[----:B------:R-:W-:Y:S01]  /*7ce0*/  FSEL R23, R14, -INF , !P4 ;  /* 0xff8000000e177808 */ /* 0x000fe20006000000 */
[----:B------:R-:W-:Y:S01]  /*7cf0*/  IMAD.IADD R6, R209, 0x1, -R2 ;  /* 0x00000001d1067824 */ /* 0x000fe200078e0a02 */
[C---:B------:R-:W-:Y:S02]  /*7d00*/  ISETP.GE.AND P6, PT, R5.reuse, R205, PT ;  /* 0x000000cd0500720c */ /* 0x040fe40003fc6270 */
[C---:B------:R-:W-:Y:S02]  /*7d10*/  ISETP.GE.AND P5, PT, R5.reuse, R204, PT ;  /* 0x000000cc0500720c */ /* 0x040fe40003fa6270 */
[----:B------:R-:W-:Y:S02]  /*7d20*/  ISETP.GE.AND P4, PT, R5, R203, PT ;  /* 0x000000cb0500720c */ /* 0x000fe40003f86270 */
[----:B------:R-:W-:Y:S02]  /*7d30*/  FSEL R26, R13, -INF , !P3 ;  /* 0xff8000000d1a7808 */ /* 0x000fe40005800000 */
        /* <DEDUP_REMOVED lines=8> */
[C---:B------:R-:W-:Y:S02]  /*7dc0*/  ISETP.GE.OR P6, PT, R5.reuse, R213, !P6 ;  /* 0x000000d50500720c */ /* 0x040fe400077c6670 */
[C---:B------:R-:W-:Y:S02]  /*7dd0*/  ISETP.GE.OR P5, PT, R5.reuse, R212, !P5 ;  /* 0x000000d40500720c */ /* 0x040fe40006fa6670 */
[----:B------:R-:W-:Y:S01]  /*7de0*/  ISETP.GE.OR P4, PT, R5, R211, !P4 ;  /* 0x000000d30500720c */ /* 0x000fe20006786670 */
[--C-:B------:R-:W-:Y:S01]  /*7df0*/  IMAD.IADD R5, R208, 0x1, -R2.reuse ;  /* 0x00000001d0057824 */ /* 0x100fe200078e0a02 */
[C---:B------:R-:W-:Y:S01]  /*7e00*/  ISETP.GE.OR P3, PT, R2.reuse, R214, !P3 ;  /* 0x000000d60200720c */ /* 0x040fe20005f66670 */
[--C-:B------:R-:W-:Y:S01]  /*7e10*/  IMAD.IADD R7, R207, 0x1, -R2.reuse ;  /* 0x00000001cf077824 */ /* 0x100fe200078e0a02 */
[----:B------:R-:W-:Y:S02]  /*7e20*/  ISETP.GE.OR P2, PT, R2, R213, !P2 ;  /* 0x000000d50200720c */ /* 0x000fe40005746670 */
[----:B------:R-:W-:Y:S01]  /*7e30*/  FMNMX.FTZ R36, R144, R153, !PT ;  /* 0x0000009990247209 */ /* 0x000fe20007810000 */
[----:B----4-:R-:W-:Y:S01]  /*7e40*/  IMAD.MOV.U32 R192, RZ, RZ, R183 ;  /* 0x000000ffffc07224 */ /* 0x010fe200078e00b7 */
[C---:B------:R-:W-:Y:S01]  /*7e50*/  ISETP.GE.OR P1, PT, R2.reuse, R212, !P1 ;  /* 0x000000d40200720c */ /* 0x040fe20004f26670 */
[----:B------:R-:W-:Y:S01]  /*7e60*/  IMAD.MOV.U32 R193, RZ, RZ, R229 ;  /* 0x000000ffffc17224 */ /* 0x000fe200078e00e5 */
[----:B------:R-:W-:Y:S01]  /*7e70*/  ISETP.GE.OR P0, PT, R2, R211, !P0 ;  /* 0x000000d30200720c */ /* 0x000fe20004706670 */
[----:B------:R-:W-:Y:S01]  /*7e80*/  IMAD.IADD R2, R210, 0x1, -R2 ;  /* 0x00000001d2027824 */ /* 0x000fe200078e0a02 */
[----:B------:R-:W-:Y:S01]  /*7e90*/  IABS R12, R6 ;  /* 0x00000006000c7213 */ /* 0x000fe20000000000 */
[----:B------:R1:W4:Y:S01]  /*7ea0*/  LDL.LU.S16 R203, [R1+0x8] ;  /* 0x0000080001cb7983 */ /* 0x0003220000300600 */
[----:B------:R-:W-:-:S02]  /*7eb0*/  IABS R8, R8 ;  /* 0x0000000800087213 */ /* 0x000fc40000000000 */
[----:B------:R-:W-:Y:S01]  /*7ec0*/  IABS R9, R5 ;  /* 0x0000000500097213 */ /* 0x000fe20000000000 */
[----:B------:R-:W-:Y:S01]  /*7ed0*/  IMAD.MOV.U32 R5, RZ, RZ, R12 ;  /* 0x000000ffff057224 */ /* 0x000fe200078e000c */
[----:B------:R-:W-:Y:S02]  /*7ee0*/  IABS R13, R7 ;  /* 0x00000007000d7213 */ /* 0x000fe40000000000 */
[----:B------:R-:W-:Y:S01]  /*7ef0*/  IABS R7, R2 ;  /* 0x0000000200077213 */ /* 0x000fe20000000000 */
[----:B------:R-:W-:Y:S01]  /*7f00*/  IMAD.MOV.U32 R2, RZ, RZ, R8 ;  /* 0x000000ffff027224 */ /* 0x000fe200078e0008 */
[----:B------:R-:W-:Y:S01]  /*7f10*/  I2FP.F32.S32 R5, R5 ;  /* 0x0000000500057245 */ /* 0x000fe20000201400 */
[----:B------:R-:W-:-:S03]  /*7f20*/  IMAD.MOV.U32 R6, RZ, RZ, R13 ;  /* 0x000000ffff067224 */ /* 0x000fc600078e000d */
[----:B------:R-:W-:Y:S01]  /*7f30*/  I2FP.F32.S32 R2, R2 ;  /* 0x0000000200027245 */ /* 0x000fe20000201400 */
[----:B------:R-:W-:Y:S02]  /*7f40*/  IMAD.MOV.U32 R8, RZ, RZ, R9 ;  /* 0x000000ffff087224 */ /* 0x000fe400078e0009 */
[----:B------:R-:W-:Y:S01]  /*7f50*/  FFMA.FTZ R5, R5, -R200, R239 ;  /* 0x800000c805057223 */ /* 0x000fe200000100ef */
[----:B------:R-:W-:Y:S01]  /*7f60*/  I2FP.F32.S32 R6, R6 ;  /* 0x0000000600067245 */ /* 0x000fe20000201400 */
[----:B------:R-:W-:Y:S01]  /*7f70*/  FFMA.FTZ R2, R2, -R200, R182 ;  /* 0x800000c802027223 */ /* 0x000fe200000100b6 */
[----:B------:R-:W-:Y:S02]  /*7f80*/  I2FP.F32.S32 R8, R8 ;  /* 0x0000000800087245 */ /* 0x000fe40000201400 */
[----:B------:R-:W-:Y:S01]  /*7f90*/  FSEL R24, R5, -INF , !P2 ;  /* 0xff80000005187808 */ /* 0x000fe20005000000 */
[----:B------:R-:W-:Y:S01]  /*7fa0*/  FFMA.FTZ R6, R6, -R200, R237 ;  /* 0x800000c806067223 */ /* 0x000fe200000100ed */
[----:B------:R-:W-:-:S02]  /*7fb0*/  FMNMX.FTZ R5, R149, R148, !PT ;  /* 0x0000009495057209 */ /* 0x000fc40007810000 */
[----:B------:R-:W-:Y:S01]  /*7fc0*/  FSEL R14, R2, -INF , !P4 ;  /* 0xff800000020e7808 */ /* 0x000fe20006000000 */
[----:B------:R-:W-:Y:S01]  /*7fd0*/  FFMA.FTZ R22, R8, -R200, R22 ;  /* 0x800000c808167223 */ /* 0x000fe20000010016 */
[----:B------:R-:W-:Y:S02]  /*7fe0*/  FMNMX.FTZ R2, R152, R150, !PT ;  /* 0x0000009698027209 */ /* 0x000fe40007810000 */
[----:B------:R-:W-:Y:S02]  /*7ff0*/  FMNMX.FTZ R36, R151, R36, !PT ;  /* 0x0000002497247209 */ /* 0x000fe40007810000 */
[----:B------:R-:W-:Y:S02]  /*8000*/  FMNMX.FTZ R8, R133, R5, !PT ;  /* 0x0000000585087209 */ /* 0x000fe40007810000 */
[----:B------:R-:W-:Y:S02]  /*8010*/  FSEL R19, R6, -INF , !P3 ;  /* 0xff80000006137808 */ /* 0x000fe40005800000 */
        /* <DEDUP_REMOVED lines=100> */
[----:B------:R-:W-:Y:S02]  /*8660*/  I2FP.F32.S32 R7, R7 ;  /* 0x0000000700077245 */ /* 0x000fe40000201400 */
[----:B------:R-:W-:Y:S02]  /*8670*/  FMNMX.FTZ R2, R52, R2, !PT ;  /* 0x0000000234027209 */ /* 0x000fe40007810000 */
[----:B------:R-:W-:-:S02]  /*8680*/  FMNMX.FTZ R5, R29, R5, !PT ;  /* 0x000000051d057209 */ /* 0x000fc40007810000 */
[----:B------:R-:W-:Y:S02]  /*8690*/  FMNMX.FTZ R36, R16, R36, !PT ;  /* 0x0000002410247209 */ /* 0x000fe40007810000 */
[----:B------:R-:W-:Y:S01]  /*86a0*/  FMNMX.FTZ R8, R25, R8, !PT ;  /* 0x0000000819087209 */ /* 0x000fe20007810000 */
[----:B------:R-:W-:Y:S01]  /*86b0*/  FFMA.FTZ R7, R7, -R200, R181 ;  /* 0x800000c807077223 */ /* 0x000fe200000100b5 */
[----:B------:R-:W-:Y:S02]  /*86c0*/  FMNMX.FTZ R2, R33, R2, !PT ;  /* 0x0000000221027209 */ /* 0x000fe40007810000 */
[----:B------:R-:W-:Y:S02]  /*86d0*/  FMNMX.FTZ R5, R28, R5, !PT ;  /* 0x000000051c057209 */ /* 0x000fe40007810000 */
[----:B------:R-:W-:Y:S02]  /*86e0*/  FMNMX.FTZ R36, R15, R36, !PT ;  /* 0x000000240f247209 */ /* 0x000fe40007810000 */
[----:B------:R-:W-:-:S02]  /*86f0*/  FMNMX.FTZ R8, R23, R8, !PT ;  /* 0x0000000817087209 */ /* 0x000fc40007810000 */
[----:B------:R-:W-:Y:S02]  /*8700*/  FSEL R20, R11, -INF , !P6 ;  /* 0xff8000000b147808 */ /* 0x000fe40007000000 */
        /* <DEDUP_REMOVED lines=12> */
[----:B------:R-:W1:Y:S04]  /*87d0*/  SHFL.BFLY PT, R8, R5, 0x2, 0x1f ;  /* 0x0c401f0005087f89 */ /* 0x000e6800000e0000 */
[----:B------:R-:W2:Y:S01]  /*87e0*/  SHFL.BFLY PT, R7, R36, 0x2, 0x1f ;  /* 0x0c401f0024077f89 */ /* 0x000ea200000e0000 */
[----:B------:R-:W-:-:S03]  /*87f0*/  FSEL R22, R22, -INF , !P1 ;  /* 0xff80000016167808 */ /* 0x000fc60004800000 */
[----:B------:R-:W3:Y:S01]  /*8800*/  SHFL.BFLY PT, R38, R2, 0x2, 0x1f ;  /* 0x0c401f0002267f89 */ /* 0x000ee200000e0000 */
[----:B------:R-:W-:-:S05]  /*8810*/  FMNMX.FTZ R6, R22, R6, !PT ;  /* 0x0000000616067209 */ /* 0x000fca0007810000 */
[----:B------:R-:W4:Y:S01]  /*8820*/  SHFL.BFLY PT, R9, R6, 0x2, 0x1f ;  /* 0x0c401f0006097f89 */ /* 0x000f2200000e0000 */
[----:B-1----:R-:W-:Y:S02]  /*8830*/  FMNMX.FTZ R5, R5, R8, !PT ;  /* 0x0000000805057209 */ /* 0x002fe40007810000 */
[----:B--2---:R-:W-:-:S03]  /*8840*/  FMNMX.FTZ R36, R36, R7, !PT ;  /* 0x0000000724247209 */ /* 0x004fc60007810000 */
[----:B------:R-:W1:Y:S04]  /*8850*/  SHFL.BFLY PT, R39, R5, 0x1, 0x1f ;  /* 0x0c201f0005277f89 */ /* 0x000e6800000e0000 */
[----:B------:R-:W2:Y:S01]  /*8860*/  SHFL.BFLY PT, R7, R36, 0x1, 0x1f ;  /* 0x0c201f0024077f89 */ /* 0x000ea200000e0000 */
[----:B---3--:R-:W-:Y:S02]  /*8870*/  FMNMX.FTZ R38, R2, R38, !PT ;  /* 0x0000002602267209 */ /* 0x008fe40007810000 */
[----:B----4-:R-:W-:-:S03]  /*8880*/  FMNMX.FTZ R6, R6, R9, !PT ;  /* 0x0000000906067209 */ /* 0x010fc60007810000 */
[----:B------:R-:W3:Y:S04]  /*8890*/  SHFL.BFLY PT, R8, R38, 0x1, 0x1f ;  /* 0x0c201f0026087f89 */ /* 0x000ee800000e0000 */
[----:B------:R-:W4:Y:S01]  /*88a0*/  SHFL.BFLY PT, R37, R6, 0x1, 0x1f ;  /* 0x0c201f0006257f89 */ /* 0x000f2200000e0000 */
[----:B-1----:R-:W-:Y:S02]  /*88b0*/  FMNMX.FTZ R39, R5, R39, !PT ;  /* 0x0000002705277209 */ /* 0x002fe40007810000 */
[----:B--2---:R-:W-:-:S03]  /*88c0*/  FMNMX.FTZ R36, R36, R7, !PT ;  /* 0x0000000724247209 */ /* 0x004fc60007810000 */
[----:B------:R-:W-:Y:S01]  /*88d0*/  FMUL.FTZ R7, R4, R39 ;  /* 0x0000002704077220 */ /* 0x000fe20000410000 */
[----:B------:R-:W-:Y:S02]  /*88e0*/  FSETP.NEU.FTZ.AND P1, PT, R39, -INF , PT ;  /* 0xff8000002700780b */ /* 0x000fe40003f3d000 */
[----:B------:R-:W-:Y:S01]  /*88f0*/  FSETP.NEU.FTZ.AND P0, PT, R36, -INF , PT ;  /* 0xff8000002400780b */ /* 0x000fe20003f1d000 */
[----:B------:R-:W-:Y:S01]  /*8900*/  FMUL.FTZ R5, R4, R36 ;  /* 0x0000002404057220 */ /* 0x000fe20000410000 */
[----:B------:R-:W-:-:S04]  /*8910*/  FSEL R7, R7, RZ, P1 ;  /* 0x000000ff07077208 */ /* 0x000fc80000800000 */
[----:B------:R-:W-:Y:S02]  /*8920*/  FSEL R5, R5, RZ, P0 ;  /* 0x000000ff05057208 */ /* 0x000fe40000000000 */
[----:B---3--:R-:W-:-:S03]  /*8930*/  FMNMX.FTZ R38, R38, R8, !PT ;  /* 0x0000000826267209 */ /* 0x008fc60007810000 */
[-CC-:B------:R-:W-:Y:S01]  /*8940*/  FFMA.FTZ R205, R17, R4.reuse, -R5.reuse ;  /* 0x0000000411cd7223 */ /* 0x180fe20000010805 */
[-C--:B------:R-:W-:Y:S01]  /*8950*/  FFMA.FTZ R206, R16, R4.reuse, -R5 ;  /* 0x0000000410ce7223 */ /* 0x080fe20000010805 */
[-CC-:B------:R-:W-:Y:S01]  /*8960*/  FFMA.FTZ R17, R149, R4.reuse, -R7.reuse ;  /* 0x0000000495117223 */ /* 0x180fe20000010807 */
[-C--:B------:R-:W-:Y:S01]  /*8970*/  FFMA.FTZ R16, R148, R4.reuse, -R7 ;  /* 0x0000000494107223 */ /* 0x080fe20000010807 */
[-C--:B------:R-:W-:Y:S01]  /*8980*/  FFMA.FTZ R168, R15, R4.reuse, -R5 ;  /* 0x000000040fa87223 */ /* 0x080fe20000010805 */
[----:B------:R-:W-:Y:S01]  /*8990*/  FFMA.FTZ R15, R133, R4, -R7 ;  /* 0x00000004850f7223 */ /* 0x000fe20000010807 */
[----:B----4-:R-:W-:Y:S01]  /*89a0*/  FMNMX.FTZ R37, R6, R37, !PT ;  /* 0x0000002506257209 */ /* 0x010fe20007810000 */
[----:B------:R-:W-:Y:S01]  /*89b0*/  FMUL.FTZ R6, R4, R38 ;  /* 0x0000002604067220 */ /* 0x000fe20000410000 */
[----:B------:R-:W-:Y:S01]  /*89c0*/  MUFU.EX2 R17, R17 ;  /* 0x0000001100117308 */ /* 0x000fe20000000800 */
[-C--:B------:R-:W-:Y:S01]  /*89d0*/  FFMA.FTZ R0, R14, R4.reuse, -R5 ;  /* 0x000000040e007223 */ /* 0x080fe20000010805 */
[----:B------:R-:W-:Y:S01]  /*89e0*/  FSETP.NEU.FTZ.AND P0, PT, R38, -INF , PT ;  /* 0xff8000002600780b */ /* 0x000fe20003f1d000 */
[----:B------:R-:W-:-:S05]  /*89f0*/  FFMA.FTZ R14, R130, R4, -R7 ;  /* 0x00000004820e7223 */ /* 0x000fca0000010807 */
[----:B------:R-:W1:Y:S01]  /*8a00*/  MUFU.EX2 R16, R16 ;  /* 0x0000001000107308 */ /* 0x000e620000000800 */
[-C--:B------:R-:W-:Y:S01]  /*8a10*/  FFMA.FTZ R170, R10, R4.reuse, -R5 ;  /* 0x000000040aaa7223 */ /* 0x080fe20000010805 */
[----:B------:R-:W-:Y:S01]  /*8a20*/  FSEL R6, R6, RZ, P0 ;  /* 0x000000ff06067208 */ /* 0x000fe20000000000 */
[-C--:B------:R-:W-:Y:S01]  /*8a30*/  FFMA.FTZ R10, R127, R4.reuse, -R7 ;  /* 0x000000047f0a7223 */ /* 0x080fe20000010807 */
[----:B------:R-:W-:-:S04]  /*8a40*/  FFMA.FTZ R188, R83, R4, -R5 ;  /* 0x0000000453bc7223 */ /* 0x000fc80000010805 */
[----:B------:R-:W2:Y:S01]  /*8a50*/  MUFU.EX2 R15, R15 ;  /* 0x0000000f000f7308 */ /* 0x000ea20000000800 */
[-CC-:B------:R-:W-:Y:S01]  /*8a60*/  FFMA.FTZ R219, R71, R4.reuse, -R5.reuse ;  /* 0x0000000447db7223 */ /* 0x180fe20000010805 */
[-CC-:B------:R-:W-:Y:S01]  /*8a70*/  FFMA.FTZ R222, R55, R4.reuse, -R5.reuse ;  /* 0x0000000437de7223 */ /* 0x180fe20000010805 */
[-CC-:B------:R-:W-:Y:S01]  /*8a80*/  FFMA.FTZ R241, R54, R4.reuse, -R5.reuse ;  /* 0x0000000436f17223 */ /* 0x180fe20000010805 */
[-CC-:B------:R-:W-:Y:S01]  /*8a90*/  FFMA.FTZ R209, R35, R4.reuse, -R5.reuse ;  /* 0x0000000423d17223 */ /* 0x180fe20000010805 */
[----:B------:R-:W-:Y:S02]  /*8aa0*/  IMAD R2, R175, 0x20, R174 ;  /* 0x00000020af027824 */ /* 0x000fe400078e02ae */
[-CC-:B------:R-:W-:Y:S01]  /*8ab0*/  FFMA.FTZ R184, R105, R4.reuse, -R5.reuse ;  /* 0x0000000469b87223 */ /* 0x180fe20000010805 */
[-CC-:B------:R-:W-:Y:S01]  /*8ac0*/  FFMA.FTZ R185, R97, R4.reuse, -R5.reuse ;  /* 0x0000000461b97223 */ /* 0x180fe20000010805 */
[----:B------:R-:W3:Y:S01]  /*8ad0*/  MUFU.EX2 R14, R14 ;  /* 0x0000000e000e7308 */ /* 0x000ee20000000800 */
        /* <DEDUP_REMOVED lines=50> */
[----:B------:R-:W-:Y:S01]  /*8e00*/  FMUL.FTZ R5, R4, R37 ;  /* 0x0000002504057220 */ /* 0x000fe20000410000 */
[----:B------:R-:W-:Y:S01]  /*8e10*/  FSETP.NEU.FTZ.AND P1, PT, R37, -INF , PT ;  /* 0xff8000002500780b */ /* 0x000fe20003f3d000 */
[-CC-:B------:R-:W-:Y:S01]  /*8e20*/  FFMA.FTZ R167, R20, R4.reuse, -R6.reuse ;  /* 0x0000000414a77223 */ /* 0x180fe20000010806 */
[----:B------:R-:W-:Y:S01]  /*8e30*/  FFMA.FTZ R19, R135, R4, -R6 ;  /* 0x0000000487137223 */ /* 0x000fe20000010806 */
[----:B-1----:R-:W-:Y:S01]  /*8e40*/  FADD.FTZ R20, R17, R16 ;  /* 0x0000001011147221 */ /* 0x002fe20000010000 */
[----:B------:R-:W-:-:S02]  /*8e50*/  FSEL R5, R5, RZ, P1 ;  /* 0x000000ff05057208 */ /* 0x000fc40000800000 */
[----:B------:R-:W1:Y:S01]  /*8e60*/  MUFU.EX2 R9, R9 ;  /* 0x0000000900097308 */ /* 0x000e620000000800 */
[----:B------:R-:W-:Y:S02]  /*8e70*/  IMAD.IADD R2, R155, 0x1, R2 ;  /* 0x000000019b027824 */ /* 0x000fe400078e0202 */
[-CC-:B------:R-:W-:Y:S01]  /*8e80*/  FFMA.FTZ R58, R107, R4.reuse, -R6.reuse ;  /* 0x000000046b3a7223 */ /* 0x180fe20000010806 */
[-CC-:B------:R-:W-:Y:S01]  /*8e90*/  FFMA.FTZ R59, R103, R4.reuse, -R6.reuse ;  /* 0x00000004673b7223 */ /* 0x180fe20000010806 */
[-CC-:B------:R-:W-:Y:S01]  /*8ea0*/  FFMA.FTZ R68, R98, R4.reuse, -R6.reuse ;  /* 0x0000000462447223 */ /* 0x180fe20000010806 */
[-CC-:B------:R-:W-:Y:S02]  /*8eb0*/  FFMA.FTZ R69, R93, R4.reuse, -R6.reuse ;  /* 0x000000045d457223 */ /* 0x180fe40000010806 */
[----:B------:R-:W-:Y:S01]  /*8ec0*/  MUFU.EX2 R8, R8 ;  /* 0x0000000800087308 */ /* 0x000fe20000000800 */
[-CC-:B------:R-:W-:Y:S01]  /*8ed0*/  FFMA.FTZ R21, R131, R4.reuse, -R6.reuse ;  /* 0x0000000483157223 */ /* 0x180fe20000010806 */
[-CC-:B------:R-:W-:Y:S01]  /*8ee0*/  FFMA.FTZ R23, R128, R4.reuse, -R6.reuse ;  /* 0x0000000480177223 */ /* 0x180fe20000010806 */
[-CC-:B------:R-:W-:Y:S01]  /*8ef0*/  FFMA.FTZ R25, R124, R4.reuse, -R6.reuse ;  /* 0x000000047c197223 */ /* 0x180fe20000010806 */
[-CC-:B------:R-:W-:Y:S01]  /*8f00*/  FFMA.FTZ R45, R121, R4.reuse, -R6.reuse ;  /* 0x00000004792d7223 */ /* 0x180fe20000010806 */
[----:B------:R-:W-:-:S03]  /*8f10*/  FFMA.FTZ R47, R118, R4, -R6 ;  /* 0x00000004762f7223 */ /* 0x000fc60000010806 */
        /* <DEDUP_REMOVED lines=20> */
[----:B--2---:R-:W-:Y:S01]  /*9060*/  FADD.FTZ R20, R15, R20 ;  /* 0x000000140f147221 */ /* 0x004fe20000010000 */
[----:B------:R-:W2:Y:S01]  /*9070*/  MUFU.EX2 R6, R19 ;  /* 0x0000001300067308 */ /* 0x000ea20000000800 */
        /* <DEDUP_REMOVED lines=32> */
[----:B---3--:R-:W-:Y:S01]  /*9280*/  FADD.FTZ R5, R14, R20 ;  /* 0x000000140e057221 */ /* 0x008fe20000010000 */
[----:B------:R-:W3:Y:S03]  /*9290*/  MUFU.EX2 R4, R21 ;  /* 0x0000001500047308 */ /* 0x000ee60000000800 */
[----:B----4-:R-:W-:Y:S01]  /*92a0*/  FADD.FTZ R5, R10, R5 ;  /* 0x000000050a057221 */ /* 0x010fe20000010000 */
[----:B------:R-:W-:Y:S01]  /*92b0*/  IMAD.SHL.U32 R52, R180, 0x4, RZ ;  /* 0x00000004b4347824 */ /* 0x000fe200078e00ff */
[----:B-1----:R-:W-:-:S02]  /*92c0*/  F2FP.F16.F32.PACK_AB R32, R9, R10 ;  /* 0x0000000a0920723e */ /* 0x002fc400000000ff */
[----:B------:R-:W-:Y:S01]  /*92d0*/  FADD.FTZ R28, R9, R5 ;  /* 0x00000005091c7221 */ /* 0x000fe20000010000 */
[----:B------:R-:W-:Y:S01]  /*92e0*/  MUFU.EX2 R13, R13 ;  /* 0x0000000d000d7308 */ /* 0x000fe20000000800 */
[----:B------:R-:W-:Y:S01]  /*92f0*/  FADD.FTZ R9, R8, R7 ;  /* 0x0000000708097221 */ /* 0x000fe20000010000 */
[----:B------:R-:W-:Y:S01]  /*9300*/  IMAD.WIDE.U32 R176, R3, -0x2daee0ad, RZ ;  /* 0xd2511f5303b07825 */ /* 0x000fe200078e00ff */
[----:B------:R-:W-:-:S05]  /*9310*/  LOP3.LUT R5, R195, R52, RZ, 0x3c, !PT ;  /* 0x00000034c3057212 */ /* 0x000fca00078e3cff */
[----:B------:R-:W1:Y:S01]  /*9320*/  MUFU.EX2 R12, R12 ;  /* 0x0000000c000c7308 */ /* 0x000e620000000800 */
[----:B--2---:R-:W-:Y:S01]  /*9330*/  FADD.FTZ R9, R6, R9 ;  /* 0x0000000906097221 */ /* 0x004fe20000010000 */
[----:B------:R-:W-:Y:S01]  /*9340*/  IMAD.WIDE.U32 R196, R192, -0x326172a9, RZ ;  /* 0xcd9e8d57c0c47825 */ /* 0x000fe200078e00ff */
[----:B------:R-:W-:Y:S02]  /*9350*/  LOP3.LUT R215, R194, R228, RZ, 0x3c, !PT ;  /* 0x000000e4c2d77212 */ /* 0x000fe400078e3cff */
[----:B------:R-:W-:-:S03]  /*9360*/  F2FP.F16.F32.PACK_AB R30, R14, R15 ;  /* 0x0000000f0e1e723e */ /* 0x000fc600000000ff */
[----:B------:R-:W2:Y:S01]  /*9370*/  MUFU.EX2 R18, R18 ;  /* 0x0000001200127308 */ /* 0x000ea20000000800 */
[----:B------:R-:W-:Y:S01]  /*9380*/  LOP3.LUT R5, R5, R177, RZ, 0x3c, !PT ;  /* 0x000000b105057212 */ /* 0x000fe200078e3cff */
[C---:B---3--:R-:W-:Y:S01]  /*9390*/  FADD.FTZ R15, R4.reuse, R9 ;  /* 0x00000009040f7221 */ /* 0x048fe20000010000 */
[----:B------:R-:W-:Y:S02]  /*93a0*/  F2FP.F16.F32.PACK_AB R27, R4, R6 ;  /* 0x00000006041b723e */ /* 0x000fe400000000ff */
[----:B------:R-:W-:-:S03]  /*93b0*/  LOP3.LUT R4, R215, R197, RZ, 0x3c, !PT ;  /* 0x000000c5d7047212 */ /* 0x000fc600078e3cff */
[----:B------:R-:W3:Y:S01]  /*93c0*/  MUFU.EX2 R11, R11 ;  /* 0x0000000b000b7308 */ /* 0x000ee20000000800 */
[----:B------:R-:W-:-:S04]  /*93d0*/  IMAD.WIDE.U32 R40, R5, -0x326172a9, RZ ;  /* 0xcd9e8d5705287825 */ /* 0x000fc800078e00ff */
[----:B------:R-:W-:Y:S02]  /*93e0*/  VIADD R224, R194, 0x9e3779b9 ;  /* 0x9e3779b9c2e07836 */ /* 0x000fe40000000000 */
[----:B------:R-:W-:Y:S02]  /*93f0*/  VIADD R198, R195, 0xbb67ae85 ;  /* 0xbb67ae85c3c67836 */ /* 0x000fe40000000000 */
[----:B------:R-:W-:-:S04]  /*9400*/  IMAD.WIDE.U32 R178, R4, -0x2daee0ad, RZ ;  /* 0xd2511f5304b27825 */ /* 0x000fc800078e00ff */
[----:B-1----:R-:W-:Y:S01]  /*9410*/  FADD.FTZ R19, R13, R12 ;  /* 0x0000000c0d137221 */ /* 0x002fe20000010000 */
[----:B------:R-:W-:Y:S02]  /*9420*/  LOP3.LUT R4, R41, R224, R196, 0x96, !PT ;  /* 0x000000e029047212 */ /* 0x000fe400078e96c4 */
[----:B------:R-:W-:Y:S01]  /*9430*/  LOP3.LUT R6, R179, R198, R176, 0x96, !PT ;  /* 0x000000c6b3067212 */ /* 0x000fe200078e96b0 */
[----:B--2---:R-:W-:Y:S02]  /*9440*/  FADD.FTZ R19, R18, R19 ;  /* 0x0000001312137221 */ /* 0x004fe40000010000 */
[----:B------:R-:W-:-:S04]  /*9450*/  IMAD.WIDE.U32 R4, R4, -0x2daee0ad, RZ ;  /* 0xd2511f5304047825 */ /* 0x000fc800078e00ff */
[----:B------:R-:W-:Y:S02]  /*9460*/  VIADD R225, R195, 0x76cf5d0a ;  /* 0x76cf5d0ac3e17836 */ /* 0x000fe40000000000 */
[----:B---3--:R-:W-:Y:S01]  /*9470*/  FADD.FTZ R33, R11, R19 ;  /* 0x000000130b217221 */ /* 0x008fe20000010000 */
[----:B------:R-:W-:Y:S02]  /*9480*/  VIADD R221, R194, 0x3c6ef372 ;  /* 0x3c6ef372c2dd7836 */ /* 0x000fe40000000000 */
[----:B------:R-:W-:Y:S01]  /*9490*/  IMAD.WIDE.U32 R20, R6, -0x326172a9, RZ ;  /* 0xcd9e8d5706147825 */ /* 0x000fe200078e00ff */
[----:B------:R-:W-:Y:S02]  /*94a0*/  F2FP.F16.F32.PACK_AB R19, R16, R17 ;  /* 0x000000111013723e */ /* 0x000fe400000000ff */
[----:B------:R-:W-:Y:S02]  /*94b0*/  F2FP.F16.F32.PACK_AB R16, R7, R8 ;  /* 0x000000080710723e */ /* 0x000fe400000000ff */
[----:B------:R-:W-:-:S02]  /*94c0*/  LOP3.LUT R8, R5, R225, R178, 0x96, !PT ;  /* 0x000000e105087212 */ /* 0x000fc400078e96b2 */
[----:B------:R-:W-:Y:S01]  /*94d0*/  LOP3.LUT R6, R21, R221, R40, 0x96, !PT ;  /* 0x000000dd15067212 */ /* 0x000fe200078e9628 */
[----:B------:R-:W-:Y:S02]  /*94e0*/  VIADD R220, R194, 0xdaa66d2b ;  /* 0xdaa66d2bc2dc7836 */ /* 0x000fe40000000000 */
[----:B------:R-:W-:-:S04]  /*94f0*/  IMAD.WIDE.U32 R8, R8, -0x326172a9, RZ ;  /* 0xcd9e8d5708087825 */ /* 0x000fc800078e00ff */
[----:B------:R-:W-:Y:S02]  /*9500*/  VIADD R226, R195, 0x32370b8f ;  /* 0x32370b8fc3e27836 */ /* 0x000fe40000000000 */
[----:B------:R-:W-:Y:S01]  /*9510*/  IMAD.WIDE.U32 R6, R6, -0x2daee0ad, RZ ;  /* 0xd2511f5306067825 */ /* 0x000fe200078e00ff */
[----:B------:R-:W-:-:S04]  /*9520*/  LOP3.LUT R10, R9, R220, R20, 0x96, !PT ;  /* 0x000000dc090a7212 */ /* 0x000fc800078e9614 */
[----:B------:R-:W-:Y:S01]  /*9530*/  LOP3.LUT R4, R7, R226, R4, 0x96, !PT ;  /* 0x000000e207047212 */ /* 0x000fe200078e9604 */
[----:B------:R-:W-:Y:S01]  /*9540*/  IMAD.MOV.U32 R3, RZ, RZ, R230 ;  /* 0x000000ffff037224 */ /* 0x000fe200078e00e6 */
[----:B------:R-:W-:Y:S01]  /*9550*/  F2FP.F16.F32.PACK_AB R64, R11, R18 ;  /* 0x000000120b40723e */ /* 0x000fe200000000ff */
        /* <DEDUP_REMOVED lines=26> */
[--C-:B------:R-:W-:Y:S02]  /*9700*/  SHF.R.U32.HI R7, RZ, 0x10, R4.reuse ;  /* 0x00000010ff077819 */ /* 0x100fe40000011604 */
[----:B------:R-:W-:Y:S02]  /*9710*/  F2FP.F16.F32.PACK_AB R62, R12, R13 ;  /* 0x0000000d0c3e723e */ /* 0x000fe400000000ff */
[----:B------:R-:W1:Y:S01]  /*9720*/  MUFU.EX2 R12, R23 ;  /* 0x00000017000c7308 */ /* 0x000e620000000800 */
[----:B------:R-:W-:Y:S02]  /*9730*/  ISETP.GE.U32.AND P2, PT, R199, R6, PT ;  /* 0x00000006c700720c */ /* 0x000fe40003f46070 */
[----:B------:R-:W-:Y:S02]  /*9740*/  SHF.R.U32.HI R6, RZ, 0x18, R4 ;  /* 0x00000018ff067819 */ /* 0x000fe40000011604 */
[----:B------:R-:W-:-:S02]  /*9750*/  LOP3.LUT R13, R4, 0xffff, RZ, 0xc0, !PT ;  /* 0x0000ffff040d7812 */ /* 0x000fc400078ec0ff */
[----:B------:R-:W-:Y:S01]  /*9760*/  LOP3.LUT R4, R7, 0xff, RZ, 0xc0, !PT ;  /* 0x000000ff07047812 */ /* 0x000fe200078ec0ff */
[----:B------:R-:W2:Y:S03]  /*9770*/  MUFU.EX2 R11, R25 ;  /* 0x00000019000b7308 */ /* 0x000ea60000000800 */
[----:B------:R-:W-:Y:S01]  /*9780*/  ISETP.GE.U32.AND P6, PT, R199, R4, PT ;  /* 0x00000004c700720c */ /* 0x000fe20003fc6070 */
[----:B------:R-:W-:-:S04]  /*9790*/  IMAD.WIDE.U32 R4, R14, -0x2daee0ad, RZ ;  /* 0xd2511f530e047825 */ /* 0x000fc800078e00ff */
[----:B------:R-:W-:Y:S01]  /*97a0*/  MUFU.EX2 R10, R24 ;  /* 0x00000018000a7308 */ /* 0x000fe20000000800 */
[----:B------:R-:W-:-:S07]  /*97b0*/  ISETP.GE.U32.AND P1, PT, R199, R6, PT ;  /* 0x00000006c700720c */ /* 0x000fce0003f26070 */
[----:B------:R-:W3:Y:S01]  /*97c0*/  MUFU.EX2 R9, R26 ;  /* 0x0000001a00097308 */ /* 0x000ee20000000800 */
[----:B------:R-:W-:Y:S02]  /*97d0*/  LOP3.LUT R6, R5, R231, R8, 0x96, !PT ;  /* 0x000000e705067212 */ /* 0x000fe400078e9608 */
[----:B------:R-:W-:-:S05]  /*97e0*/  LOP3.LUT R8, R4, 0xff, RZ, 0xc0, !PT ;  /* 0x000000ff04087812 */ /* 0x000fca00078ec0ff */
[----:B------:R-:W4:Y:S01]  /*97f0*/  MUFU.EX2 R7, R29 ;  /* 0x0000001d00077308 */ /* 0x000f220000000800 */
[----:B------:R-:W-:Y:S02]  /*9800*/  LOP3.LUT R22, R4, 0xffff, RZ, 0xc0, !PT ;  /* 0x0000ffff04167812 */ /* 0x000fe400078ec0ff */
[--C-:B------:R-:W-:Y:S02]  /*9810*/  SHF.R.U32.HI R17, RZ, 0x10, R4.reuse ;  /* 0x00000010ff117819 */ /* 0x100fe40000011604 */
[----:B------:R-:W-:-:S03]  /*9820*/  SHF.R.U32.HI R14, RZ, 0x18, R4 ;  /* 0x00000018ff0e7819 */ /* 0x000fc60000011604 */
[----:B------:R-:W4:Y:S01]  /*9830*/  MUFU.EX2 R4, R31 ;  /* 0x0000001f00047308 */ /* 0x000f220000000800 */
[----:B-1----:R-:W-:-:S04]  /*9840*/  FADD.FTZ R5, R12, R15 ;  /* 0x0000000f0c057221 */ /* 0x002fc80000010000 */
[----:B--2---:R-:W-:Y:S01]  /*9850*/  FADD.FTZ R23, R11, R5 ;  /* 0x000000050b177221 */ /* 0x004fe20000010000 */
[----:B---3--:R-:W-:-:S04]  /*9860*/  FADD.FTZ R5, R10, R9 ;  /* 0x000000090a057221 */ /* 0x008fc80000010000 */
[----:B----4-:R-:W-:Y:S01]  /*9870*/  FADD.FTZ R5, R7, R5 ;  /* 0x0000000507057221 */ /* 0x010fe20000010000 */
[----:B------:R-:W-:-:S03]  /*9880*/  PRMT R151, R19, 0x7632, R151 ;  /* 0x0000763213977816 */ /* 0x000fc60000000097 */
[C---:B------:R-:W-:Y:S02]  /*9890*/  FADD.FTZ R24, R4.reuse, R5 ;  /* 0x0000000504187221 */ /* 0x040fe40000010000 */
[----:B------:R-:W1:Y:S01]  /*98a0*/  MUFU.EX2 R5, R34 ;  /* 0x0000002200057308 */ /* 0x000e620000000800 */
[----:B------:R-:W-:Y:S02]  /*98b0*/  F2FP.F16.F32.PACK_AB R60, R4, R7 ;  /* 0x00000007043c723e */ /* 0x000fe400000000ff */
[----:B------:R-:W-:Y:S01]  /*98c0*/  SHF.R.U32.HI R7, RZ, 0x8, R13 ;  /* 0x00000008ff077819 */ /* 0x000fe2000001160d */
[----:B------:R-:W-:Y:S01]  /*98d0*/  @!P4 HADD2 R137, -R151.H0_H0, -RZ.H0_H0 ;  /* 0xa00000ff9789c230 */ /* 0x000fe20000000900 */
[----:B------:R-:W-:-:S03]  /*98e0*/  PRMT R152, R19, 0x7610, R152 ;  /* 0x0000761013987816 */ /* 0x000fc60000000098 */
[----:B------:R-:W2:Y:S01]  /*98f0*/  MUFU.EX2 R4, R35 ;  /* 0x0000002300047308 */ /* 0x000ea20000000800 */
[----:B------:R-:W-:Y:S01]  /*9900*/  LOP3.LUT R7, R7, 0xffff, RZ, 0xc0, !PT ;  /* 0x0000ffff07077812 */ /* 0x000fe200078ec0ff */
[----:B------:R-:W-:Y:S01]  /*9910*/  @!P3 HADD2 R136, -R152.H0_H0, -RZ.H0_H0 ;  /* 0xa00000ff9888b230 */ /* 0x000fe20000000900 */
[----:B------:R-:W-:Y:S02]  /*9920*/  PRMT R191, R152, 0x5410, R151 ;  /* 0x0000541098bf7816 */ /* 0x000fe40000000097 */
[----:B------:R-:W-:Y:S02]  /*9930*/  @!P4 PRMT R151, R137, 0x5410, RZ ;  /* 0x000054108997c816 */ /* 0x000fe400000000ff */
[----:B------:R-:W-:Y:S02]  /*9940*/  ISETP.GE.U32.AND P4, PT, R199, R7, PT ;  /* 0x00000007c700720c */ /* 0x000fe40003f86070 */
[----:B------:R-:W-:Y:S02]  /*9950*/  @!P3 PRMT R152, R136, 0x5410, RZ ;  /* 0x000054108898b816 */ /* 0x000fe400000000ff */
[----:B------:R-:W-:-:S02]  /*9960*/  PRMT R148, R30, 0x7610, R148 ;  /* 0x000076101e947816 */ /* 0x000fc40000000094 */
[----:B------:R-:W-:Y:S01]  /*9970*/  ISETP.GE.U32.AND P3, PT, R199, R8, PT ;  /* 0x00000008c700720c */ /* 0x000fe20003f66070 */
[----:B-1----:R-:W-:Y:S01]  /*9980*/  FADD.FTZ R8, R5, R28 ;  /* 0x0000001c05087221 */ /* 0x002fe20000010000 */
[C---:B------:R-:W-:Y:S01]  /*9990*/  PRMT R150, R16.reuse, 0x7632, R150 ;  /* 0x0000763210967816 */ /* 0x040fe20000000096 */
[----:B------:R-:W-:Y:S01]  /*99a0*/  @!P2 HADD2 R140, -R148.H0_H0, -RZ.H0_H0 ;  /* 0xa00000ff948ca230 */ /* 0x000fe20000000900 */
[----:B------:R-:W-:Y:S01]  /*99b0*/  PRMT R149, R16, 0x7610, R149 ;  /* 0x0000761010957816 */ /* 0x000fe20000000095 */
[----:B--2---:R-:W-:Y:S01]  /*99c0*/  FADD.FTZ R19, R4, R8 ;  /* 0x0000000804137221 */ /* 0x004fe20000010000 */
[----:B------:R-:W-:Y:S02]  /*99d0*/  PRMT R121, R30, 0x7632, R121 ;  /* 0x000076321e797816 */ /* 0x000fe40000000079 */
[----:B------:R-:W-:Y:S02]  /*99e0*/  F2FP.F16.F32.PACK_AB R16, R4, R5 ;  /* 0x000000050410723e */ /* 0x000fe400000000ff */
[----:B------:R-:W-:Y:S01]  /*99f0*/  LOP3.LUT R4, R6, 0xff, RZ, 0xc0, !PT ;  /* 0x000000ff06047812 */ /* 0x000fe200078ec0ff */
[----:B------:R-:W-:Y:S01]  /*9a00*/  @!P4 HADD2 R141, -R121.H0_H0, -RZ.H0_H0 ;  /* 0xa00000ff798dc230 */ /* 0x000fe20000000900 */
[----:B------:R-:W-:-:S02]  /*9a10*/  PRMT R154, R148, 0x5410, R121 ;  /* 0x00005410949a7816 */ /* 0x000fc40000000079 */
[----:B------:R-:W-:Y:S02]  /*9a20*/  @!P2 PRMT R148, R140, 0x5410, RZ ;  /* 0x000054108c94a816 */ /* 0x000fe400000000ff */
[----:B------:R-:W-:Y:S02]  /*9a30*/  PRMT R120, R27, 0x7632, R120 ;  /* 0x000076321b787816 */ /* 0x000fe40000000078 */
[----:B------:R-:W-:Y:S02]  /*9a40*/  ISETP.GE.U32.AND P2, PT, R199, R4, PT ;  /* 0x00000004c700720c */ /* 0x000fe40003f46070 */
[----:B------:R-:W-:Y:S01]  /*9a50*/  SHF.R.U32.HI R4, RZ, 0x18, R6 ;  /* 0x00000018ff047819 */ /* 0x000fe20000011606 */
[----:B------:R-:W-:Y:S01]  /*9a60*/  @!P1 HADD2 R142, -R120.H0_H0, -RZ.H0_H0 ;  /* 0xa00000ff788e9230 */ /* 0x000fe20000000900 */
[----:B------:R-:W-:Y:S02]  /*9a70*/  @!P4 PRMT R121, R141, 0x5410, RZ ;  /* 0x000054108d79c816 */ /* 0x000fe400000000ff */
[----:B------:R-:W-:-:S02]  /*9a80*/  PRMT R108, R27, 0x7610, R108 ;  /* 0x000076101b6c7816 */ /* 0x000fc4000000006c */
[----:B------:R-:W-:Y:S02]  /*9a90*/  ISETP.GE.U32.AND P4, PT, R199, R4, PT ;  /* 0x00000004c700720c */ /* 0x000fe40003f86070 */
[----:B------:R-:W-:Y:S02]  /*9aa0*/  SHF.R.U32.HI R7, RZ, 0x10, R6 ;  /* 0x00000010ff077819 */ /* 0x000fe40000011606 */
[----:B------:R-:W-:Y:S02]  /*9ab0*/  LOP3.LUT R4, R17, 0xff, RZ, 0xc0, !PT ;  /* 0x000000ff11047812 */ /* 0x000fe400078ec0ff */
[----:B------:R-:W-:Y:S02]  /*9ac0*/  LOP3.LUT R6, R6, 0xffff, RZ, 0xc0, !PT ;  /* 0x0000ffff06067812 */ /* 0x000fe400078ec0ff */
[----:B------:R-:W-:Y:S02]  /*9ad0*/  PRMT R29, R108, 0x5410, R120 ;  /* 0x000054106c1d7816 */ /* 0x000fe40000000078 */
[----:B------:R-:W-:-:S02]  /*9ae0*/  @!P1 PRMT R120, R142, 0x5410, RZ ;  /* 0x000054108e789816 */ /* 0x000fc400000000ff */
[----:B------:R-:W-:Y:S02]  /*9af0*/  ISETP.GE.U32.AND P1, PT, R199, R4, PT ;  /* 0x00000004c700720c */ /* 0x000fe40003f26070 */
[----:B------:R-:W-:Y:S01]  /*9b00*/  SHF.R.U32.HI R4, RZ, 0x8, R6 ;  /* 0x00000008ff047819 */ /* 0x000fe20000011606 */
[----:B------:R-:W-:-:S03]  /*9b10*/  @!P6 HADD2 R143, -R108.H0_H0, -RZ.H0_H0 ;  /* 0xa00000ff6c8fe230 */ /* 0x000fc60000000900 */
[----:B------:R-:W-:Y:S02]  /*9b20*/  LOP3.LUT R4, R4, 0xffff, RZ, 0xc0, !PT ;  /* 0x0000ffff04047812 */ /* 0x000fe400078ec0ff */
[----:B------:R-:W-:Y:S02]  /*9b30*/  @!P6 PRMT R108, R143, 0x5410, RZ ;  /* 0x000054108f6ce816 */ /* 0x000fe400000000ff */
[----:B------:R-:W-:Y:S02]  /*9b40*/  ISETP.GE.U32.AND P6, PT, R199, R4, PT ;  /* 0x00000004c700720c */ /* 0x000fe40003fc6070 */
[----:B------:R-:W-:Y:S02]  /*9b50*/  F2FP.F16.F32.PACK_AB R18, R11, R12 ;  /* 0x0000000c0b12723e */ /* 0x000fe400000000ff */
[----:B------:R-:W-:Y:S02]  /*9b60*/  PRMT R90, R32, 0x7632, R90 ;  /* 0x00007632205a7816 */ /* 0x000fe4000000005a */
[----:B------:R-:W-:-:S02]  /*9b70*/  PRMT R147, R18, 0x7632, R147 ;  /* 0x0000763212937816 */ /* 0x000fc40000000093 */
[----:B------:R-:W-:Y:S02]  /*9b80*/  PRMT R91, R32, 0x7610, R91 ;  /* 0x00007610205b7816 */ /* 0x000fe4000000005b */
[----:B------:R-:W-:Y:S01]  /*9b90*/  PRMT R89, R18, 0x7610, R89 ;  /* 0x0000761012597816 */ /* 0x000fe20000000059 */
[----:B------:R-:W-:Y:S02]  /*9ba0*/  @!P4 HADD2 R235, -R147.H0_H0, -RZ.H0_H0 ;  /* 0xa00000ff93ebc230 */ /* 0x000fe40000000900 */
[----:B------:R-:W-:Y:S01]  /*9bb0*/  @!P6 HADD2 R234, -R90.H0_H0, -RZ.H0_H0 ;  /* 0xa00000ff5aeae230 */ /* 0x000fe20000000900 */
[----:B------:R-:W-:Y:S01]  /*9bc0*/  STL [R1+0x340], R215 ;  /* 0x000340d701007387 */ /* 0x000fe20000100800 */
[----:B------:R-:W-:Y:S01]  /*9bd0*/  IMAD.MOV.U32 R32, RZ, RZ, R154 ;  /* 0x000000ffff207224 */ /* 0x000fe200078e009a */
[----:B------:R-:W-:Y:S01]  /*9be0*/  PRMT R172, R91, 0x5410, R90 ;  /* 0x000054105bac7816 */ /* 0x000fe2000000005a */
[----:B------:R-:W-:Y:S01]  /*9bf0*/  IMAD.MOV.U32 R154, RZ, RZ, R170 ;  /* 0x000000ffff9a7224 */ /* 0x000fe200078e00aa */
[----:B------:R-:W-:Y:S01]  /*9c00*/  STL.64 [R1+0x258], R196 ;  /* 0x000258c401007387 */ /* 0x000fe20000100a00 */
[----:B------:R-:W-:-:S02]  /*9c10*/  @!P6 PRMT R90, R234, 0x5410, RZ ;  /* 0x00005410ea5ae816 */ /* 0x000fc400000000ff */
[----:B------:R-:W-:Y:S01]  /*9c20*/  PRMT R170, R89, 0x5410, R147 ;  /* 0x0000541059aa7816 */ /* 0x000fe20000000093 */
[----:B------:R-:W-:Y:S01]  /*9c30*/  STL [R1+0x33c], R198 ;  /* 0x00033cc601007387 */ /* 0x000fe20000100800 */
[----:B------:R-:W-:-:S03]  /*9c40*/  @!P4 PRMT R147, R235, 0x5410, RZ ;  /* 0x00005410eb93c816 */ /* 0x000fc600000000ff */
[----:B------:R1:W2:Y:S04]  /*9c50*/  LDL.LU.S16 R234, [R1+0x4] ;  /* 0x0000040001ea7983 */ /* 0x0002a80000300600 */
[----:B------:R1:W3:Y:S01]  /*9c60*/  LDL.LU.S16 R235, [R1] ;  /* 0x0000000001eb7983 */ /* 0x0002e20000300600 */
[----:B------:R-:W4:Y:S01]  /*9c70*/  MUFU.EX2 R5, R45 ;  /* 0x0000002d00057308 */ /* 0x000f220000000800 */
[----:B------:R-:W-:Y:S01]  /*9c80*/  @!P5 HADD2 R139, -R149.H0_H0, -RZ.H0_H0 ;  /* 0xa00000ff958bd230 */ /* 0x000fe20000000900 */
[----:B------:R-:W-:-:S06]  /*9c90*/  LOP3.LUT R7, R7, 0xff, RZ, 0xc0, !PT ;  /* 0x000000ff07077812 */ /* 0x000fcc00078ec0ff */
[----:B------:R-:W1:Y:S01]  /*9ca0*/  MUFU.EX2 R4, R47 ;  /* 0x0000002f00047308 */ /* 0x000e620000000800 */
[----:B------:R-:W-:Y:S01]  /*9cb0*/  SHF.R.U32.HI R6, RZ, 0x8, R22 ;  /* 0x00000008ff067819 */ /* 0x000fe20000011616 */
[----:B------:R-:W-:Y:S01]  /*9cc0*/  @!P2 HADD2 R158, -R91.H0_H0, -RZ.H0_H0 ;  /* 0xa00000ff5b9ea230 */ /* 0x000fe20000000900 */
[----:B------:R-:W-:Y:S02]  /*9cd0*/  PRMT R190, R149, 0x5410, R150 ;  /* 0x0000541095be7816 */ /* 0x000fe40000000096 */
[----:B------:R-:W-:Y:S02]  /*9ce0*/  @!P5 PRMT R149, R139, 0x5410, RZ ;  /* 0x000054108b95d816 */ /* 0x000fe400000000ff */
[----:B------:R-:W-:Y:S02]  /*9cf0*/  LOP3.LUT R6, R6, 0xffff, RZ, 0xc0, !PT ;  /* 0x0000ffff06067812 */ /* 0x000fe400078ec0ff */
[----:B------:R-:W-:Y:S01]  /*9d00*/  ISETP.GE.U32.AND P5, PT, R199, R7, PT ;  /* 0x00000007c700720c */ /* 0x000fe20003fa6070 */
[----:B----4-:R-:W-:Y:S01]  /*9d10*/  FADD.FTZ R8, R5, R23 ;  /* 0x0000001705087221 */ /* 0x010fe20000010000 */
[----:B------:R-:W4:Y:S01]  /*9d20*/  MUFU.EX2 R7, R42 ;  /* 0x0000002a00077308 */ /* 0x000f220000000800 */
[----:B------:R-:W-:-:S02]  /*9d30*/  @!P2 PRMT R91, R158, 0x5410, RZ ;  /* 0x000054109e5ba816 */ /* 0x000fc400000000ff */
[----:B------:R-:W-:Y:S01]  /*9d40*/  ISETP.GE.U32.AND P2, PT, R199, R6, PT ;  /* 0x00000006c700720c */ /* 0x000fe20003f46070 */
[----:B-1----:R-:W-:-:S04]  /*9d50*/  FADD.FTZ R18, R4, R8 ;  /* 0x0000000804127221 */ /* 0x002fc80000010000 */
[----:B------:R-:W-:Y:S01]  /*9d60*/  MUFU.EX2 R13, R48 ;  /* 0x00000030000d7308 */ /* 0x000fe20000000800 */
[----:B------:R-:W-:-:S07]  /*9d70*/  F2FP.F16.F32.PACK_AB R4, R4, R5 ;  /* 0x000000050404723e */ /* 0x000fce00000000ff */
[----:B------:R-:W1:Y:S01]  /*9d80*/  MUFU.EX2 R6, R43 ;  /* 0x0000002b00067308 */ /* 0x000e620000000800 */
[C---:B------:R-:W-:Y:S02]  /*9d90*/  PRMT R143, R4.reuse, 0x7610, R143 ;  /* 0x00007610048f7816 */ /* 0x040fe4000000008f */
[----:B------:R-:W-:-:S05]  /*9da0*/  PRMT R144, R4, 0x7632, R144 ;  /* 0x0000763204907816 */ /* 0x000fca0000000090 */
[----:B------:R-:W1:Y:S01]  /*9db0*/  MUFU.EX2 R12, R53 ;  /* 0x00000035000c7308 */ /* 0x000e620000000800 */
[----:B------:R-:W-:Y:S01]  /*9dc0*/  F2FP.F16.F32.PACK_AB R57, R9, R10 ;  /* 0x0000000a0939723e */ /* 0x000fe200000000ff */
[----:B------:R-:W-:-:S06]  /*9dd0*/  @!P0 HADD2 R138, -R150.H0_H0, -RZ.H0_H0 ;  /* 0xa00000ff968a8230 */ /* 0x000fcc0000000900 */
[----:B------:R-:W1:Y:S08]  /*9de0*/  MUFU.EX2 R5, R44 ;  /* 0x0000002c00057308 */ /* 0x000e700000000800 */
[----:B------:R-:W1:Y:S01]  /*9df0*/  MUFU.EX2 R11, R50 ;  /* 0x00000032000b7308 */ /* 0x000e620000000800 */
[----:B----4-:R-:W-:-:S07]  /*9e00*/  FADD.FTZ R17, R7, R24 ;  /* 0x0000001807117221 */ /* 0x010fce0000010000 */
[----:B------:R-:W4:Y:S01]  /*9e10*/  MUFU.EX2 R4, R46 ;  /* 0x0000002e00047308 */ /* 0x000f220000000800 */
[----:B------:R-:W-:-:S07]  /*9e20*/  @!P0 PRMT R150, R138, 0x5410, RZ ;  /* 0x000054108a968816 */ /* 0x000fce00000000ff */
[----:B------:R-:W4:Y:S01]  /*9e30*/  MUFU.EX2 R10, R51 ;  /* 0x00000033000a7308 */ /* 0x000f220000000800 */
[----:B------:R-:W-:Y:S01]  /*9e40*/  ISETP.GE.U32.AND P0, PT, R199, R14, PT ;  /* 0x0000000ec700720c */ /* 0x000fe20003f06070 */
[----:B-1----:R-:W-:Y:S01]  /*9e50*/  FADD.FTZ R17, R6, R17 ;  /* 0x0000001106117221 */ /* 0x002fe20000010000 */
[C---:B------:R-:W-:Y:S02]  /*9e60*/  PRMT R146, R16.reuse, 0x7610, R146 ;  /* 0x0000761010927816 */ /* 0x040fe40000000092 */
[----:B------:R-:W-:-:S03]  /*9e70*/  PRMT R145, R16, 0x7632, R145 ;  /* 0x0000763210917816 */ /* 0x000fc60000000091 */
[----:B------:R-:W1:Y:S01]  /*9e80*/  MUFU.EX2 R15, R54 ;  /* 0x00000036000f7308 */ /* 0x000e620000000800 */
[----:B------:R-:W-:Y:S01]  /*9e90*/  FADD.FTZ R16, R13, R33 ;  /* 0x000000210d107221 */ /* 0x000fe20000010000 */
[----:B------:R-:W-:-:S06]  /*9ea0*/  F2FP.F16.F32.PACK_AB R35, R6, R7 ;  /* 0x000000070623723e */ /* 0x000fcc00000000ff */
[----:B------:R-:W1:Y:S01]  /*9eb0*/  MUFU.EX2 R9, R49 ;  /* 0x0000003100097308 */ /* 0x000e620000000800 */
[C---:B------:R-:W-:Y:S01]  /*9ec0*/  FADD.FTZ R28, R12.reuse, R16 ;  /* 0x000000100c1c7221 */ /* 0x040fe20000010000 */
[----:B------:R-:W-:Y:S01]  /*9ed0*/  F2FP.F16.F32.PACK_AB R43, R12, R13 ;  /* 0x0000000d0c2b723e */ /* 0x000fe200000000ff */
[----:B------:R-:W-:-:S05]  /*9ee0*/  FADD.FTZ R7, R5, R17 ;  /* 0x0000001105077221 */ /* 0x000fca0000010000 */
[----:B------:R-:W1:Y:S01]  /*9ef0*/  MUFU.EX2 R14, R55 ;  /* 0x00000037000e7308 */ /* 0x000e620000000800 */
[----:B------:R-:W-:-:S07]  /*9f00*/  FADD.FTZ R12, R11, R19 ;  /* 0x000000130b0c7221 */ /* 0x000fce0000010000 */
[----:B------:R-:W1:Y:S01]  /*9f10*/  MUFU.EX2 R8, R56 ;  /* 0x0000003800087308 */ /* 0x000e620000000800 */
[C---:B----4-:R-:W-:Y:S01]  /*9f20*/  FADD.FTZ R27, R4.reuse, R7 ;  /* 0x00000007041b7221 */ /* 0x050fe20000010000 */
[----:B------:R-:W-:Y:S01]  /*9f30*/  F2FP.F16.F32.PACK_AB R42, R4, R5 ;  /* 0x00000005042a723e */ /* 0x000fe200000000ff */
[----:B------:R-:W-:-:S05]  /*9f40*/  FADD.FTZ R7, R10, R12 ;  /* 0x0000000c0a077221 */ /* 0x000fca0000010000 */
[----:B------:R-:W4:Y:S01]  /*9f50*/  MUFU.EX2 R6, R58 ;  /* 0x0000003a00067308 */ /* 0x000f220000000800 */
[----:B-1----:R-:W-:Y:S01]  /*9f60*/  FADD.FTZ R7, R15, R7 ;  /* 0x000000070f077221 */ /* 0x002fe20000010000 */
[----:B------:R-:W-:-:S06]  /*9f70*/  FADD.FTZ R5, R9, R18 ;  /* 0x0000001209057221 */ /* 0x000fcc0000010000 */
[----:B------:R-:W1:Y:S01]  /*9f80*/  MUFU.EX2 R4, R59 ;  /* 0x0000003b00047308 */ /* 0x000e620000000800 */
[----:B------:R-:W-:Y:S01]  /*9f90*/  FADD.FTZ R16, R14, R7 ;  /* 0x000000070e107221 */ /* 0x000fe20000010000 */
[----:B------:R-:W-:Y:S01]  /*9fa0*/  FADD.FTZ R5, R8, R5 ;  /* 0x0000000508057221 */ /* 0x000fe20000010000 */
[----:B------:R-:W-:-:S05]  /*9fb0*/  VIADD R7, R52, 0x1 ;  /* 0x0000000134077836 */ /* 0x000fca0000000000 */
[----:B------:R-:W-:Y:S01]  /*9fc0*/  LOP3.LUT R158, R195, R7, RZ, 0x3c, !PT ;  /* 0x00000007c39e7212 */ /* 0x000fe200078e3cff */
[----:B----4-:R-:W-:-:S04]  /*9fd0*/  FADD.FTZ R5, R6, R5 ;  /* 0x0000000506057221 */ /* 0x010fc80000010000 */
[C---:B-1----:R-:W-:Y:S01]  /*9fe0*/  FADD.FTZ R13, R4.reuse, R5 ;  /* 0x00000005040d7221 */ /* 0x042fe20000010000 */
[----:B------:R-:W-:Y:S02]  /*9ff0*/  F2FP.F16.F32.PACK_AB R25, R4, R6 ;  /* 0x000000060419723e */ /* 0x000fe400000000ff */
[----:B------:R-:W-:-:S05]  /*a000*/  LOP3.LUT R4, R158, R177, RZ, 0x3c, !PT ;  /* 0x000000b19e047212 */ /* 0x000fca00078e3cff */
[----:B------:R-:W-:-:S05]  /*a010*/  IMAD.WIDE.U32 R30, R4, -0x326172a9, RZ ;  /* 0xcd9e8d57041e7825 */ /* 0x000fca00078e00ff */
[----:B------:R-:W-:Y:S02]  /*a020*/  LOP3.LUT R4, R31, R224, R196, 0x96, !PT ;  /* 0x000000e01f047212 */ /* 0x000fe400078e96c4 */
[----:B------:R-:W-:-:S03]  /*a030*/  LOP3.LUT R6, R21, R221, R30, 0x96, !PT ;  /* 0x000000dd15067212 */ /* 0x000fc600078e961e */
[----:B------:R-:W-:-:S04]  /*a040*/  IMAD.WIDE.U32 R4, R4, -0x2daee0ad, RZ ;  /* 0xd2511f5304047825 */ /* 0x000fc800078e00ff */
[----:B------:R-:W-:Y:S01]  /*a050*/  IMAD.WIDE.U32 R6, R6, -0x2daee0ad, RZ ;  /* 0xd2511f5306067825 */ /* 0x000fe200078e00ff */
[----:B------:R-:W-:Y:S02]  /*a060*/  F2FP.F16.F32.PACK_AB R24, R10, R11 ;  /* 0x0000000b0a18723e */ /* 0x000fe400000000ff */
        /* <DEDUP_REMOVED lines=33> */
[----:B------:R-:W-:Y:S02]  /*a280*/  ISETP.GE.U32.AND P2, PT, R199, R6, PT ;  /* 0x00000006c700720c */ /* 0x000fe40003f46070 */
[--C-:B------:R-:W-:Y:S01]  /*a290*/  SHF.R.U32.HI R6, RZ, 0x10, R4.reuse ;  /* 0x00000010ff067819 */ /* 0x100fe20000011604 */
[----:B------:R-:W-:Y:S01]  /*a2a0*/  @!P1 HADD2 R238, -R143.H0_H0, -RZ.H0_H0 ;  /* 0xa00000ff8fee9230 */ /* 0x000fe20000000900 */
[----:B------:R-:W-:Y:S02]  /*a2b0*/  F2FP.F16.F32.PACK_AB R26, R14, R15 ;  /* 0x0000000f0e1a723e */ /* 0x000fe400000000ff */
[----:B------:R-:W-:Y:S02]  /*a2c0*/  LOP3.LUT R14, R4, 0xffff, RZ, 0xc0, !PT ;  /* 0x0000ffff040e7812 */ /* 0x000fe400078ec0ff */
[----:B------:R-:W-:Y:S02]  /*a2d0*/  SHF.R.U32.HI R4, RZ, 0x18, R4 ;  /* 0x00000018ff047819 */ /* 0x000fe40000011604 */
[----:B------:R-:W-:-:S02]  /*a2e0*/  LOP3.LUT R5, R6, 0xff, RZ, 0xc0, !PT ;  /* 0x000000ff06057812 */ /* 0x000fc400078ec0ff */
[----:B------:R-:W-:Y:S02]  /*a2f0*/  @!P1 PRMT R143, R238, 0x5410, RZ ;  /* 0x00005410ee8f9816 */ /* 0x000fe400000000ff */
[----:B------:R-:W-:Y:S02]  /*a300*/  PRMT R141, R24, 0x7632, R141 ;  /* 0x00007632188d7816 */ /* 0x000fe4000000008d */
[C---:B------:R-:W-:Y:S02]  /*a310*/  ISETP.GE.U32.AND P1, PT, R199.reuse, R4, PT ;  /* 0x00000004c700720c */ /* 0x040fe40003f26070 */
[----:B------:R-:W-:Y:S01]  /*a320*/  ISETP.GE.U32.AND P6, PT, R199, R5, PT ;  /* 0x00000005c700720c */ /* 0x000fe20003fc6070 */
[----:B------:R-:W-:Y:S01]  /*a330*/  IMAD.WIDE.U32 R4, R12, -0x2daee0ad, RZ ;  /* 0xd2511f530c047825 */ /* 0x000fe200078e00ff */
[----:B------:R-:W-:-:S03]  /*a340*/  PRMT R138, R26, 0x7610, R138 ;  /* 0x000076101a8a7816 */ /* 0x000fc6000000008a */
[----:B------:R-:W-:Y:S01]  /*a350*/  @!P5 HADD2 R236, -R89.H0_H0, -RZ.H0_H0 ;  /* 0xa00000ff59ecd230 */ /* 0x000fe20000000900 */
[----:B------:R-:W-:Y:S01]  /*a360*/  PRMT R142, R24, 0x7610, R142 ;  /* 0x00007610188e7816 */ /* 0x000fe2000000008e */
[----:B------:R-:W-:Y:S01]  /*a370*/  @!P3 HADD2 R250, -R141.H0_H0, -RZ.H0_H0 ;  /* 0xa00000ff8dfab230 */ /* 0x000fe20000000900 */
[----:B------:R-:W-:Y:S02]  /*a380*/  LOP3.LUT R12, R4, 0xff, RZ, 0xc0, !PT ;  /* 0x000000ff040c7812 */ /* 0x000fe400078ec0ff */
[----:B------:R-:W-:Y:S01]  /*a390*/  @!P5 PRMT R89, R236, 0x5410, RZ ;  /* 0x00005410ec59d816 */ /* 0x000fe200000000ff */
[----:B------:R-:W-:Y:S01]  /*a3a0*/  @!P4 HADD2 R249, -R142.H0_H0, -RZ.H0_H0 ;  /* 0xa00000ff8ef9c230 */ /* 0x000fe20000000900 */
[----:B------:R-:W-:Y:S02]  /*a3b0*/  PRMT R236, R142, 0x5410, R141 ;  /* 0x000054108eec7816 */ /* 0x000fe4000000008d */
[----:B------:R-:W-:Y:S02]  /*a3c0*/  @!P3 PRMT R141, R250, 0x5410, RZ ;  /* 0x00005410fa8db816 */ /* 0x000fe400000000ff */
[----:B------:R-:W-:-:S02]  /*a3d0*/  ISETP.GE.U32.AND P3, PT, R199, R12, PT ;  /* 0x0000000cc700720c */ /* 0x000fc40003f66070 */
[----:B------:R-:W-:Y:S02]  /*a3e0*/  PRMT R137, R26, 0x7632, R137 ;  /* 0x000076321a897816 */ /* 0x000fe40000000089 */
[----:B------:R-:W-:Y:S02]  /*a3f0*/  @!P4 PRMT R142, R249, 0x5410, RZ ;  /* 0x00005410f98ec816 */ /* 0x000fe400000000ff */
[----:B------:R-:W-:Y:S01]  /*a400*/  PRMT R249, R138, 0x5410, R137 ;  /* 0x000054108af97816 */ /* 0x000fe20000000089 */
[----:B---3--:R-:W-:-:S05]  /*a410*/  @!P2 HADD2 R235, -R138.H0_H0, -RZ.H0_H0 ;  /* 0xa00000ff8aeba230 */ /* 0x008fca0000000900 */
[----:B------:R-:W-:-:S04]  /*a420*/  PRMT R12, R235, 0x7610, R12 ;  /* 0x00007610eb0c7816 */ /* 0x000fc8000000000c */
[----:B------:R-:W-:Y:S02]  /*a430*/  @!P2 PRMT R138, R12, 0x5410, RZ ;  /* 0x000054100c8aa816 */ /* 0x000fe400000000ff */
[----:B------:R1:W3:Y:S04]  /*a440*/  LDL.LU.S16 R12, [R1+0xc] ;  /* 0x00000c00010c7983 */ /* 0x0002e80000300600 */
[----:B------:R1:W4:Y:S01]  /*a450*/  LDL.LU.S16 R26, [R1+0x10] ;  /* 0x00001000011a7983 */ /* 0x0003220000300600 */
[----:B------:R-:W-:Y:S01]  /*a460*/  LOP3.LUT R7, R7, 0xff, RZ, 0xc0, !PT ;  /* 0x000000ff07077812 */ /* 0x000fe200078ec0ff */
[----:B------:R-:W2:Y:S03]  /*a470*/  MUFU.EX2 R8, R68 ;  /* 0x0000004400087308 */ /* 0x000ea60000000800 */
[----:B------:R-:W-:-:S05]  /*a480*/  ISETP.GE.U32.AND P5, PT, R199, R7, PT ;  /* 0x00000007c700720c */ /* 0x000fca0003fa6070 */
[----:B------:R-:W-:Y:S08]  /*a490*/  MUFU.EX2 R7, R69 ;  /* 0x0000004500077308 */ /* 0x000ff00000000800 */
[----:B------:R-:W1:Y:S01]  /*a4a0*/  MUFU.EX2 R11, R71 ;  /* 0x00000047000b7308 */ /* 0x000e620000000800 */
[----:B------:R-:W-:-:S07]  /*a4b0*/  LOP3.LUT R6, R5, R231, R10, 0x96, !PT ;  /* 0x000000e705067212 */ /* 0x000fce00078e960a */
[----:B------:R-:W1:Y:S01]  /*a4c0*/  MUFU.EX2 R9, R73 ;  /* 0x0000004900097308 */ /* 0x000e620000000800 */
[----:B------:R-:W-:Y:S02]  /*a4d0*/  LOP3.LUT R22, R4, 0xffff, RZ, 0xc0, !PT ;  /* 0x0000ffff04167812 */ /* 0x000fe400078ec0ff */
[--C-:B------:R-:W-:Y:S02]  /*a4e0*/  SHF.R.U32.HI R17, RZ, 0x10, R4.reuse ;  /* 0x00000010ff117819 */ /* 0x100fe40000011604 */
[----:B------:R-:W-:Y:S01]  /*a4f0*/  SHF.R.U32.HI R10, RZ, 0x18, R4 ;  /* 0x00000018ff0a7819 */ /* 0x000fe20000011604 */
[----:B--2---:R-:W-:Y:S01]  /*a500*/  FADD.FTZ R4, R8, R13 ;  /* 0x0000000d08047221 */ /* 0x004fe20000010000 */
[----:B-1----:R-:W-:-:S03]  /*a510*/  FADD.FTZ R5, R11, R16 ;  /* 0x000000100b057221 */ /* 0x002fc60000010000 */
[----:B------:R-:W-:Y:S01]  /*a520*/  FADD.FTZ R19, R7, R4 ;  /* 0x0000000407137221 */ /* 0x000fe20000010000 */
[----:B------:R-:W-:-:S04]  /*a530*/  SHF.R.U32.HI R4, RZ, 0x8, R14 ;  /* 0x00000008ff047819 */ /* 0x000fc8000001160e */
[----:B------:R-:W-:Y:S01]  /*a540*/  LOP3.LUT R4, R4, 0xffff, RZ, 0xc0, !PT ;  /* 0x0000ffff04047812 */ /* 0x000fe200078ec0ff */
[----:B------:R-:W-:Y:S02]  /*a550*/  FADD.FTZ R13, R9, R5 ;  /* 0x00000005090d7221 */ /* 0x000fe40000010000 */
[----:B------:R-:W1:Y:S01]  /*a560*/  MUFU.EX2 R5, R83 ;  /* 0x0000005300057308 */ /* 0x000e620000000800 */
[----:B------:R-:W-:-:S07]  /*a570*/  ISETP.GE.U32.AND P4, PT, R199, R4, PT ;  /* 0x00000004c700720c */ /* 0x000fce0003f86070 */
[----:B------:R-:W2:Y:S01]  /*a580*/  MUFU.EX2 R4, R84 ;  /* 0x0000005400047308 */ /* 0x000ea20000000800 */
[----:B------:R-:W-:Y:S02]  /*a590*/  F2FP.F16.F32.PACK_AB R18, R7, R8 ;  /* 0x000000080712723e */ /* 0x000fe400000000ff */
[C---:B------:R-:W-:Y:S02]  /*a5a0*/  PRMT R140, R23.reuse, 0x7632, R140 ;  /* 0x00007632178c7816 */ /* 0x040fe4000000008c */
[----:B------:R-:W-:Y:S01]  /*a5b0*/  PRMT R139, R23, 0x7610, R139 ;  /* 0x00007610178b7816 */ /* 0x000fe2000000008b */
[----:B-1----:R-:W-:-:S04]  /*a5c0*/  FADD.FTZ R8, R5, R13 ;  /* 0x0000000d05087221 */ /* 0x002fc80000010000 */
[C---:B--2---:R-:W-:Y:S01]  /*a5d0*/  FADD.FTZ R23, R4.reuse, R8 ;  /* 0x0000000804177221 */ /* 0x044fe20000010000 */
[----:B------:R-:W-:Y:S02]  /*a5e0*/  F2FP.F16.F32.PACK_AB R8, R4, R5 ;  /* 0x000000050408723e */ /* 0x000fe400000000ff */
[----:B------:R-:W-:-:S04]  /*a5f0*/  LOP3.LUT R4, R6, 0xff, RZ, 0xc0, !PT ;  /* 0x000000ff06047812 */ /* 0x000fc800078ec0ff */
[----:B------:R-:W-:Y:S02]  /*a600*/  ISETP.GE.U32.AND P2, PT, R199, R4, PT ;  /* 0x00000004c700720c */ /* 0x000fe40003f46070 */
[----:B------:R-:W-:Y:S02]  /*a610*/  F2FP.F16.F32.PACK_AB R11, R9, R11 ;  /* 0x0000000b090b723e */ /* 0x000fe400000000ff */
[----:B------:R-:W-:Y:S02]  /*a620*/  SHF.R.U32.HI R7, RZ, 0x10, R6 ;  /* 0x00000010ff077819 */ /* 0x000fe40000011606 */
[----:B------:R-:W-:Y:S01]  /*a630*/  PRMT R134, R11, 0x7610, R134 ;  /* 0x000076100b867816 */ /* 0x000fe20000000086 */
[----:B------:R-:W-:Y:S01]  /*a640*/  @!P5 HADD2 R251, -R139.H0_H0, -RZ.H0_H0 ;  /* 0xa00000ff8bfbd230 */ /* 0x000fe20000000900 */
[----:B------:R-:W-:Y:S01]  /*a650*/  PRMT R136, R25, 0x7632, R136 ;  /* 0x0000763219887816 */ /* 0x000fe20000000088 */
[----:B------:R-:W-:Y:S01]  /*a660*/  @!P4 HADD2 R234, -R137.H0_H0, -RZ.H0_H0 ;  /* 0xa00000ff89eac230 */ /* 0x000fe20000000900 */
[----:B------:R-:W-:Y:S01]  /*a670*/  LOP3.LUT R7, R7, 0xff, RZ, 0xc0, !PT ;  /* 0x000000ff07077812 */ /* 0x000fe200078ec0ff */
[----:B------:R-:W-:Y:S01]  /*a680*/  @!P0 HADD2 R252, -R140.H0_H0, -RZ.H0_H0 ;  /* 0xa00000ff8cfc8230 */ /* 0x000fe20000000900 */
[----:B------:R-:W-:Y:S01]  /*a690*/  PRMT R250, R139, 0x5410, R140 ;  /* 0x000054108bfa7816 */ /* 0x000fe2000000008c */
[----:B------:R-:W-:Y:S01]  /*a6a0*/  @!P1 HADD2 R203, -R136.H0_H0, -RZ.H0_H0 ;  /* 0xa00000ff88cb9230 */ /* 0x000fe20000000900 */
[----:B------:R-:W-:-:S02]  /*a6b0*/  @!P5 PRMT R139, R251, 0x5410, RZ ;  /* 0x00005410fb8bd816 */ /* 0x000fc400000000ff */
[----:B------:R-:W-:Y:S02]  /*a6c0*/  ISETP.GE.U32.AND P5, PT, R199, R7, PT ;  /* 0x00000007c700720c */ /* 0x000fe40003fa6070 */
[----:B------:R-:W-:Y:S02]  /*a6d0*/  PRMT R133, R11, 0x7632, R133 ;  /* 0x000076320b857816 */ /* 0x000fe40000000085 */
[----:B------:R-:W-:Y:S01]  /*a6e0*/  PRMT R13, R234, 0x7610, R13 ;  /* 0x00007610ea0d7816 */ /* 0x000fe2000000000d */
[----:B------:R-:W-:Y:S01]  /*a6f0*/  IMAD.MOV.U32 R234, RZ, RZ, R32 ;  /* 0x000000ffffea7224 */ /* 0x000fe200078e0020 */
[----:B------:R-:W-:Y:S01]  /*a700*/  @!P0 PRMT R140, R252, 0x5410, RZ ;  /* 0x00005410fc8c8816 */ /* 0x000fe200000000ff */
[----:B------:R-:W-:Y:S01]  /*a710*/  IMAD.MOV.U32 R32, RZ, RZ, R209 ;  /* 0x000000ffff207224 */ /* 0x000fe200078e00d1 */
[----:B------:R-:W-:Y:S01]  /*a720*/  PRMT R33, R203, 0x7610, R33 ;  /* 0x00007610cb217816 */ /* 0x000fe20000000021 */
[----:B------:R1:W2:Y:S01]  /*a730*/  LDL.LU.S16 R252, [R1+0x14] ;  /* 0x0000140001fc7983 */ /* 0x0002a20000300600 */
[----:B------:R-:W-:Y:S01]  /*a740*/  PRMT R203, R134, 0x5410, R133 ;  /* 0x0000541086cb7816 */ /* 0x000fe20000000085 */
[----:B------:R-:W-:-:S02]  /*a750*/  IMAD.MOV.U32 R209, RZ, RZ, R193 ;  /* 0x000000ffffd17224 */ /* 0x000fc400078e00c1 */
[----:B------:R1:W2:Y:S01]  /*a760*/  LDL.LU.S16 R193, [R1+0x1c] ;  /* 0x00001c0001c17983 */ /* 0x0002a20000300600 */
[----:B------:R-:W-:-:S04]  /*a770*/  PRMT R135, R25, 0x7610, R135 ;  /* 0x0000761019877816 */ /* 0x000fc80000000087 */
[----:B------:R-:W-:Y:S02]  /*a780*/  PRMT R240, R135, 0x5410, R136 ;  /* 0x0000541087f07816 */ /* 0x000fe40000000088 */
[----:B------:R-:W-:Y:S01]  /*a790*/  @!P1 PRMT R136, R33, 0x5410, RZ ;  /* 0x0000541021889816 */ /* 0x000fe200000000ff */
[----:B----4-:R-:W-:-:S05]  /*a7a0*/  @!P2 HADD2 R26, -R134.H0_H0, -RZ.H0_H0 ;  /* 0xa00000ff861aa230 */ /* 0x010fca0000000900 */
[----:B------:R-:W-:-:S04]  /*a7b0*/  PRMT R7, R26, 0x7610, R7 ;  /* 0x000076101a077816 */ /* 0x000fc80000000007 */
[----:B------:R-:W-:Y:S02]  /*a7c0*/  @!P2 PRMT R134, R7, 0x5410, RZ ;  /* 0x000054100786a816 */ /* 0x000fe400000000ff */
[----:B------:R1:W4:Y:S04]  /*a7d0*/  LDL.LU.S16 R7, [R1+0x18] ;  /* 0x0000180001077983 */ /* 0x0003280000300600 */
[----:B------:R1:W4:Y:S04]  /*a7e0*/  LDL.LU.S16 R238, [R1+0x34] ;  /* 0x0000340001ee7983 */ /* 0x0003280000300600 */
[----:B------:R1:W4:Y:S04]  /*a7f0*/  LDL.LU.S16 R235, [R1+0x30] ;  /* 0x0000300001eb7983 */ /* 0x0003280000300600 */
[----:B------:R1:W4:Y:S04]  /*a800*/  LDL.LU.S16 R33, [R1+0x2c] ;  /* 0x00002c0001217983 */ /* 0x0003280000300600 */
[----:B------:R1:W4:Y:S01]  /*a810*/  LDL.LU.S16 R26, [R1+0x28] ;  /* 0x00002800011a7983 */ /* 0x0003220000300600 */
[----:B------:R-:W-:-:S02]  /*a820*/  SHF.R.U32.HI R4, RZ, 0x18, R6 ;  /* 0x00000018ff047819 */ /* 0x000fc40000011606 */
[----:B------:R-:W-:Y:S02]  /*a830*/  @!P4 PRMT R137, R13, 0x5410, RZ ;  /* 0x000054100d89c816 */ /* 0x000fe400000000ff */
[----:B------:R-:W-:Y:S02]  /*a840*/  ISETP.GE.U32.AND P4, PT, R199, R4, PT ;  /* 0x00000004c700720c */ /* 0x000fe40003f86070 */
[----:B------:R-:W-:Y:S02]  /*a850*/  LOP3.LUT R4, R17, 0xff, RZ, 0xc0, !PT ;  /* 0x000000ff11047812 */ /* 0x000fe400078ec0ff */
[----:B------:R-:W-:Y:S01]  /*a860*/  LOP3.LUT R6, R6, 0xffff, RZ, 0xc0, !PT ;  /* 0x0000ffff06067812 */ /* 0x000fe200078ec0ff */
[----:B---3--:R-:W-:Y:S01]  /*a870*/  @!P6 HADD2 R12, -R135.H0_H0, -RZ.H0_H0 ;  /* 0xa00000ff870ce230 */ /* 0x008fe20000000900 */
[----:B------:R-:W-:Y:S02]  /*a880*/  ISETP.GE.U32.AND P1, PT, R199, R4, PT ;  /* 0x00000004c700720c */ /* 0x000fe40003f26070 */
[----:B------:R-:W-:-:S02]  /*a890*/  SHF.R.U32.HI R4, RZ, 0x8, R6 ;  /* 0x00000008ff047819 */ /* 0x000fc40000011606 */
[----:B------:R-:W-:Y:S02]  /*a8a0*/  PRMT R5, R12, 0x7610, R5 ;  /* 0x000076100c057816 */ /* 0x000fe40000000005 */
[----:B------:R-:W-:Y:S02]  /*a8b0*/  LOP3.LUT R4, R4, 0xffff, RZ, 0xc0, !PT ;  /* 0x0000ffff04047812 */ /* 0x000fe400078ec0ff */
[----:B------:R-:W-:Y:S02]  /*a8c0*/  @!P6 PRMT R135, R5, 0x5410, RZ ;  /* 0x000054100587e816 */ /* 0x000fe400000000ff */
[----:B------:R-:W-:Y:S01]  /*a8d0*/  ISETP.GE.U32.AND P6, PT, R199, R4, PT ;  /* 0x00000004c700720c */ /* 0x000fe20003fc6070 */
[----:B------:R-:W-:Y:S01]  /*a8e0*/  MUFU.EX2 R5, R77 ;  /* 0x0000004d00057308 */ /* 0x000fe20000000800 */
[----:B------:R-:W-:-:S07]  /*a8f0*/  PRMT R128, R18, 0x7632, R128 ;  /* 0x0000763212807816 */ /* 0x000fce0000000080 */
[----:B------:R-:W-:Y:S01]  /*a900*/  MUFU.EX2 R4, R85 ;  /* 0x0000005500047308 */ /* 0x000fe20000000800 */
[----:B------:R-:W-:Y:S02]  /*a910*/  SHF.R.U32.HI R6, RZ, 0x8, R22 ;  /* 0x00000008ff067819 */ /* 0x000fe40000011616 */
[----:B------:R-:W-:Y:S02]  /*a920*/  ISETP.GE.U32.AND P0, PT, R199, R10, PT ;  /* 0x0000000ac700720c */ /* 0x000fe40003f06070 */
[----:B------:R-:W-:-:S04]  /*a930*/  LOP3.LUT R6, R6, 0xffff, RZ, 0xc0, !PT ;  /* 0x0000ffff06067812 */ /* 0x000fc800078ec0ff */
[----:B------:R-:W-:Y:S01]  /*a940*/  ISETP.GE.U32.AND P2, PT, R199, R6, PT ;  /* 0x00000006c700720c */ /* 0x000fe20003f46070 */
[----:B------:R-:W-:Y:S01]  /*a950*/  MUFU.EX2 R16, R94 ;  /* 0x0000005e00107308 */ /* 0x000fe20000000800 */
[----:B------:R-:W-:Y:S02]  /*a960*/  PRMT R129, R18, 0x7610, R129 ;  /* 0x0000761012817816 */ /* 0x000fe40000000081 */
[C---:B------:R-:W-:Y:S02]  /*a970*/  PRMT R127, R8.reuse, 0x7610, R127 ;  /* 0x00007610087f7816 */ /* 0x040fe4000000007f */
[----:B------:R-:W-:-:S03]  /*a980*/  PRMT R132, R8, 0x7632, R132 ;  /* 0x0000763208847816 */ /* 0x000fc60000000084 */
[----:B------:R-:W-:Y:S08]  /*a990*/  MUFU.EX2 R15, R96 ;  /* 0x00000060000f7308 */ /* 0x000ff00000000800 */
[----:B------:R-:W-:Y:S01]  /*a9a0*/  MUFU.EX2 R10, R100 ;  /* 0x00000064000a7308 */ /* 0x000fe20000000800 */
[----:B--2---:R-:W-:-:S05]  /*a9b0*/  @!P6 HADD2 R252, -R133.H0_H0, -RZ.H0_H0 ;  /* 0xa00000ff85fce230 */ /* 0x004fca0000000900 */
[----:B------:R-:W-:-:S04]  /*a9c0*/  PRMT R6, R252, 0x7610, R6 ;  /* 0x00007610fc067816 */ /* 0x000fc80000000006 */
[----:B------:R-:W-:Y:S02]  /*a9d0*/  @!P6 PRMT R133, R6, 0x5410, RZ ;  /* 0x000054100685e816 */ /* 0x000fe400000000ff */
[----:B------:R-:W-:Y:S01]  /*a9e0*/  MUFU.EX2 R6, R61 ;  /* 0x0000003d00067308 */ /* 0x000fe20000000800 */
[----:B------:R-:W-:-:S05]  /*a9f0*/  @!P5 HADD2 R193, -R129.H0_H0, -RZ.H0_H0 ;  /* 0xa00000ff81c1d230 */ /* 0x000fca0000000900 */
[----:B------:R-:W-:Y:S02]  /*aa00*/  PRMT R251, R193, 0x7610, R251 ;  /* 0x00007610c1fb7816 */ /* 0x000fe400000000fb */
[----:B------:R-:W2:Y:S01]  /*aa10*/  MUFU.EX2 R9, R101 ;  /* 0x0000006500097308 */ /* 0x000ea20000000800 */
[----:B------:R-:W-:-:S07]  /*aa20*/  PRMT R193, R129, 0x5410, R128 ;  /* 0x0000541081c17816 */ /* 0x000fce0000000080 */
[----:B------:R-:W-:Y:S08]  /*aa30*/  MUFU.EX2 R14, R80 ;  /* 0x00000050000e7308 */ /* 0x000ff00000000800 */
[----:B------:R-:W-:Y:S08]  /*aa40*/  MUFU.EX2 R13, R87 ;  /* 0x00000057000d7308 */ /* 0x000ff00000000800 */
[----:B------:R-:W-:Y:S01]  /*aa50*/  MUFU.EX2 R8, R81 ;  /* 0x0000005100087308 */ /* 0x000fe20000000800 */
[----:B--2---:R-:W-:-:S02]  /*aa60*/  F2FP.F16.F32.PACK_AB R69, R9, R10 ;  /* 0x0000000a0945723e */ /* 0x004fc400000000ff */
[----:B------:R-:W-:-:S05]  /*aa70*/  F2FP.F16.F32.PACK_AB R86, R15, R16 ;  /* 0x000000100f56723e */ /* 0x000fca00000000ff */
[----:B------:R-:W-:Y:S08]  /*aa80*/  MUFU.EX2 R12, R88 ;  /* 0x00000058000c7308 */ /* 0x000ff00000000800 */
[----:B------:R-:W2:Y:S02]  /*aa90*/  MUFU.EX2 R11, R95 ;  /* 0x0000005f000b7308 */ /* 0x000ea40000000800 */
[----:B--2---:R-:W-:Y:S01]  /*aaa0*/  F2FP.F16.F32.PACK_AB R24, R11, R12 ;  /* 0x0000000c0b18723e */ /* 0x004fe200000000ff */
[----:B----4-:R-:W-:-:S05]  /*aab0*/  @!P4 HADD2 R7, -R128.H0_H0, -RZ.H0_H0 ;  /* 0xa00000ff8007c230 */ /* 0x010fca0000000900 */
[----:B------:R-:W-:Y:S01]  /*aac0*/  PRMT R239, R7, 0x7610, R239 ;  /* 0x0000761007ef7816 */ /* 0x000fe200000000ef */
[----:B------:R-:W-:Y:S01]  /*aad0*/  FADD.FTZ R7, R5, R19 ;  /* 0x0000001305077221 */ /* 0x000fe20000010000 */
[----:B------:R-:W-:-:S04]  /*aae0*/  F2FP.F16.F32.PACK_AB R5, R4, R5 ;  /* 0x000000050405723e */ /* 0x000fc800000000ff */
[C---:B------:R-:W-:Y:S01]  /*aaf0*/  PRMT R130, R5.reuse, 0x7632, R130 ;  /* 0x0000763205827816 */ /* 0x040fe20000000082 */
[----:B------:R-:W-:Y:S01]  /*ab00*/  FADD.FTZ R19, R4, R7 ;  /* 0x0000000704137221 */ /* 0x000fe20000010000 */
[----:B------:R-:W-:Y:S01]  /*ab10*/  PRMT R131, R5, 0x7610, R131 ;  /* 0x0000761005837816 */ /* 0x000fe20000000083 */
[----:B------:R-:W2:Y:S02]  /*ab20*/  MUFU.EX2 R4, R63 ;  /* 0x0000003f00047308 */ /* 0x000ea40000000800 */
[----:B------:R-:W-:Y:S02]  /*ab30*/  @!P0 HADD2 R26, -R130.H0_H0, -RZ.H0_H0 ;  /* 0xa00000ff821a8230 */ /* 0x000fe40000000900 */
[----:B------:R-:W-:Y:S02]  /*ab40*/  @!P3 HADD2 R238, -R127.H0_H0, -RZ.H0_H0 ;  /* 0xa00000ff7feeb230 */ /* 0x000fe40000000900 */
[----:B------:R-:W-:Y:S01]  /*ab50*/  @!P2 HADD2 R235, -R132.H0_H0, -RZ.H0_H0 ;  /* 0xa00000ff84eba230 */ /* 0x000fe20000000900 */
[----:B------:R-:W-:Y:S01]  /*ab60*/  PRMT R5, R26, 0x7610, R5 ;  /* 0x000076101a057816 */ /* 0x000fe20000000005 */
[----:B------:R-:W-:Y:S01]  /*ab70*/  @!P1 HADD2 R33, -R131.H0_H0, -RZ.H0_H0 ;  /* 0xa00000ff83219230 */ /* 0x000fe20000000900 */
[----:B------:R-:W-:-:S02]  /*ab80*/  PRMT R18, R238, 0x7610, R18 ;  /* 0x00007610ee127816 */ /* 0x000fc40000000012 */
[----:B------:R-:W-:Y:S02]  /*ab90*/  PRMT R252, R131, 0x5410, R130 ;  /* 0x0000541083fc7816 */ /* 0x000fe40000000082 */
[----:B------:R-:W-:Y:S02]  /*aba0*/  PRMT R17, R235, 0x7610, R17 ;  /* 0x00007610eb117816 */ /* 0x000fe40000000011 */
[----:B------:R-:W-:Y:S02]  /*abb0*/  PRMT R7, R33, 0x7610, R7 ;  /* 0x0000761021077816 */ /* 0x000fe40000000007 */
[----:B------:R-:W-:Y:S01]  /*abc0*/  @!P0 PRMT R130, R5, 0x5410, RZ ;  /* 0x0000541005828816 */ /* 0x000fe200000000ff */
[----:B------:R-:W-:Y:S01]  /*abd0*/  FADD.FTZ R5, R16, R28 ;  /* 0x0000001c10057221 */ /* 0x000fe20000010000 */
[----:B------:R-:W-:Y:S02]  /*abe0*/  @!P4 PRMT R128, R239, 0x5410, RZ ;  /* 0x00005410ef80c816 */ /* 0x000fe400000000ff */
[----:B------:R-:W-:-:S02]  /*abf0*/  PRMT R239, R127, 0x5410, R132 ;  /* 0x000054107fef7816 */ /* 0x000fc40000000084 */
[----:B------:R-:W-:Y:S01]  /*ac00*/  @!P3 PRMT R127, R18, 0x5410, RZ ;  /* 0x00005410127fb816 */ /* 0x000fe200000000ff */
[----:B------:R-:W-:Y:S01]  /*ac10*/  FADD.FTZ R18, R6, R27 ;  /* 0x0000001b06127221 */ /* 0x000fe20000010000 */
[----:B------:R-:W-:Y:S01]  /*ac20*/  @!P2 PRMT R132, R17, 0x5410, RZ ;  /* 0x000054101184a816 */ /* 0x000fe200000000ff */
[----:B------:R-:W-:Y:S01]  /*ac30*/  FADD.FTZ R17, R15, R5 ;  /* 0x000000050f117221 */ /* 0x000fe20000010000 */
[----:B------:R-:W-:Y:S02]  /*ac40*/  @!P1 PRMT R131, R7, 0x5410, RZ ;  /* 0x0000541007839816 */ /* 0x000fe400000000ff */
[----:B------:R-:W3:Y:S01]  /*ac50*/  MUFU.EX2 R7, R78 ;  /* 0x0000004e00077308 */ /* 0x000ee20000000800 */
[C---:B--2---:R-:W-:Y:S01]  /*ac60*/  FADD.FTZ R33, R4.reuse, R18 ;  /* 0x0000001204217221 */ /* 0x044fe20000010000 */
[----:B------:R-:W-:Y:S01]  /*ac70*/  F2FP.F16.F32.PACK_AB R34, R4, R6 ;  /* 0x000000060422723e */ /* 0x000fe200000000ff */
[----:B------:R-:W-:Y:S01]  /*ac80*/  FADD.FTZ R4, R10, R17 ;  /* 0x000000110a047221 */ /* 0x000fe20000010000 */
[----:B------:R-:W-:-:S02]  /*ac90*/  IMAD.MOV.U32 R235, RZ, RZ, R234 ;  /* 0x000000ffffeb7224 */ /* 0x000fc400078e00ea */
[----:B------:R-:W-:Y:S01]  /*aca0*/  FADD.FTZ R6, R14, R23 ;  /* 0x000000170e067221 */ /* 0x000fe20000010000 */
[----:B------:R-:W-:Y:S01]  /*acb0*/  IMAD.MOV.U32 R234, RZ, RZ, R32 ;  /* 0x000000ffffea7224 */ /* 0x000fe200078e0020 */
[----:B------:R-:W2:Y:S01]  /*acc0*/  MUFU.EX2 R5, R75 ;  /* 0x0000004b00057308 */ /* 0x000ea20000000800 */
[----:B------:R-:W-:Y:S01]  /*acd0*/  FADD.FTZ R32, R9, R4 ;  /* 0x0000000409207221 */ /* 0x000fe20000010000 */
[----:B------:R-:W-:Y:S01]  /*ace0*/  FADD.FTZ R9, R13, R6 ;  /* 0x000000060d097221 */ /* 0x000fe20000010000 */
[----:B------:R-:W-:-:S05]  /*acf0*/  FADD.FTZ R6, R8, R19 ;  /* 0x0000001308067221 */ /* 0x000fca0000010000 */
[----:B------:R-:W4:Y:S01]  /*ad00*/  MUFU.EX2 R4, R72 ;  /* 0x0000004800047308 */ /* 0x000f220000000800 */
[C---:B---3--:R-:W-:Y:S01]  /*ad10*/  FADD.FTZ R6, R7.reuse, R6 ;  /* 0x0000000607067221 */ /* 0x048fe20000010000 */
[----:B------:R-:W-:Y:S01]  /*ad20*/  F2FP.F16.F32.PACK_AB R19, R7, R8 ;  /* 0x000000080713723e */ /* 0x000fe200000000ff */
[----:B------:R-:W-:Y:S02]  /*ad30*/  VIADD R7, R52, 0x2 ;  /* 0x0000000234077836 */ /* 0x000fe40000000000 */
[----:B------:R-:W-:-:S03]  /*ad40*/  IMAD.MOV.U32 R238, RZ, RZ, R154 ;  /* 0x000000ffffee7224 */ /* 0x000fc600078e009a */
[----:B------:R-:W-:Y:S01]  /*ad50*/  LOP3.LUT R154, R195, R7, RZ, 0x3c, !PT ;  /* 0x00000007c39a7212 */ /* 0x000fe200078e3cff */
[----:B--2---:R-:W-:-:S04]  /*ad60*/  FADD.FTZ R6, R5, R6 ;  /* 0x0000000605067221 */ /* 0x004fc80000010000 */
[C---:B----4-:R-:W-:Y:S01]  /*ad70*/  FADD.FTZ R16, R4.reuse, R6 ;  /* 0x0000000604107221 */ /* 0x050fe20000010000 */
[----:B------:R-:W-:Y:S02]  /*ad80*/  F2FP.F16.F32.PACK_AB R22, R4, R5 ;  /* 0x000000050416723e */ /* 0x000fe400000000ff */
[----:B------:R-:W-:-:S05]  /*ad90*/  LOP3.LUT R4, R154, R177, RZ, 0x3c, !PT ;  /* 0x000000b19a047212 */ /* 0x000fca00078e3cff */
[----:B------:R-:W-:-:S05]  /*ada0*/  IMAD.WIDE.U32 R26, R4, -0x326172a9, RZ ;  /* 0xcd9e8d57041a7825 */ /* 0x000fca00078e00ff */
[----:B------:R-:W-:Y:S02]  /*adb0*/  LOP3.LUT R4, R27, R224, R196, 0x96, !PT ;  /* 0x000000e01b047212 */ /* 0x000fe400078e96c4 */
[----:B------:R-:W-:-:S03]  /*adc0*/  LOP3.LUT R6, R21, R221, R26, 0x96, !PT ;  /* 0x000000dd15067212 */ /* 0x000fc600078e961a */
[----:B------:R-:W-:-:S04]  /*add0*/  IMAD.WIDE.U32 R4, R4, -0x2daee0ad, RZ ;  /* 0xd2511f5304047825 */ /* 0x000fc800078e00ff */
[----:B------:R-:W-:-:S04]  /*ade0*/  IMAD.WIDE.U32 R6, R6, -0x2daee0ad, RZ ;  /* 0xd2511f5306067825 */ /* 0x000fc800078e00ff */
[----:B------:R-:W-:Y:S01]  /*adf0*/  FADD.FTZ R9, R12, R9 ;  /* 0x000000090c097221 */ /* 0x000fe20000010000 */
[----:B------:R-:W-:Y:S02]  /*ae00*/  LOP3.LUT R10, R5, R225, R178, 0x96, !PT ;  /* 0x000000e1050a7212 */ /* 0x000fe400078e96b2 */
[----:B------:R-:W-:Y:S01]  /*ae10*/  LOP3.LUT R8, R7, R226, R4, 0x96, !PT ;  /* 0x000000e207087212 */ /* 0x000fe200078e9604 */
[----:B------:R-:W-:Y:S02]  /*ae20*/  FADD.FTZ R18, R11, R9 ;  /* 0x000000090b127221 */ /* 0x000fe40000010000 */
        /* <DEDUP_REMOVED lines=21> */
[----:B------:R-:W-:Y:S01]  /*af80*/  LOP3.LUT R6, R4, 0xff, RZ, 0xc0, !PT ;  /* 0x000000ff04067812 */ /* 0x000fe200078ec0ff */
[----:B------:R-:W2:Y:S01]  /*af90*/  MUFU.EX2 R11, R97 ;  /* 0x00000061000b7308 */ /* 0x000ea20000000800 */
[----:B------:R-:W-:Y:S02]  /*afa0*/  LOP3.LUT R7, R7, 0xff, RZ, 0xc0, !PT ;  /* 0x000000ff07077812 */ /* 0x000fe400078ec0ff */
[----:B------:R-:W-:Y:S02]  /*afb0*/  ISETP.GE.U32.AND P2, PT, R199, R6, PT ;  /* 0x00000006c700720c */ /* 0x000fe40003f46070 */
[----:B------:R-:W-:-:S03]  /*afc0*/  SHF.R.U32.HI R6, RZ, 0x10, R4 ;  /* 0x00000010ff067819 */ /* 0x000fc60000011604 */
[----:B------:R-:W3:Y:S01]  /*afd0*/  MUFU.EX2 R8, R67 ;  /* 0x0000004300087308 */ /* 0x000ee20000000800 */
[----:B------:R-:W-:Y:S02]  /*afe0*/  @!P5 PRMT R129, R251, 0x5410, RZ ;  /* 0x00005410fb81d816 */ /* 0x000fe400000000ff */
[----:B------:R-:W-:Y:S01]  /*aff0*/  F2FP.F16.F32.PACK_AB R23, R13, R14 ;  /* 0x0000000e0d17723e */ /* 0x000fe200000000ff */
[----:B------:R1:W4:Y:S01]  /*b000*/  LDL.LU.S16 R251, [R1+0x54] ;  /* 0x0000540001fb7983 */ /* 0x0003220000300600 */
[----:B------:R-:W-:Y:S02]  /*b010*/  ISETP.GE.U32.AND P5, PT, R199, R7, PT ;  /* 0x00000007c700720c */ /* 0x000fe40003fa6070 */
[----:B------:R-:W-:Y:S01]  /*b020*/  LOP3.LUT R14, R4, 0xffff, RZ, 0xc0, !PT ;  /* 0x0000ffff040e7812 */ /* 0x000fe200078ec0ff */
[----:B------:R-:W3:Y:S01]  /*b030*/  MUFU.EX2 R9, R102 ;  /* 0x0000006600097308 */ /* 0x000ee20000000800 */
[----:B------:R-:W-:Y:S01]  /*b040*/  SHF.R.U32.HI R4, RZ, 0x18, R4 ;  /* 0x00000018ff047819 */ /* 0x000fe20000011604 */
[----:B------:R1:W4:Y:S01]  /*b050*/  LDL.LU.S16 R28, [R1+0x50] ;  /* 0x00005000011c7983 */ /* 0x0003220000300600 */
[----:B------:R-:W-:-:S05]  /*b060*/  LOP3.LUT R5, R6, 0xff, RZ, 0xc0, !PT ;  /* 0x000000ff06057812 */ /* 0x000fca00078ec0ff */
[----:B------:R-:W1:Y:S01]  /*b070*/  MUFU.EX2 R7, R65 ;  /* 0x0000004100077308 */ /* 0x000e620000000800 */
[C---:B------:R-:W-:Y:S02]  /*b080*/  ISETP.GE.U32.AND P1, PT, R199.reuse, R4, PT ;  /* 0x00000004c700720c */ /* 0x040fe40003f26070 */
[----:B------:R-:W-:Y:S01]  /*b090*/  ISETP.GE.U32.AND P6, PT, R199, R5, PT ;  /* 0x00000005c700720c */ /* 0x000fe20003fc6070 */
[----:B------:R-:W-:-:S05]  /*b0a0*/  IMAD.WIDE.U32 R4, R12, -0x2daee0ad, RZ ;  /* 0xd2511f530c047825 */ /* 0x000fca00078e00ff */
[----:B------:R-:W-:Y:S02]  /*b0b0*/  LOP3.LUT R6, R5, R231, R10, 0x96, !PT ;  /* 0x000000e705067212 */ /* 0x000fe400078e960a */
[C---:B------:R-:W-:Y:S01]  /*b0c0*/  LOP3.LUT R17, R4.reuse, 0xffff, RZ, 0xc0, !PT ;  /* 0x0000ffff04117812 */ /* 0x040fe200078ec0ff */
[----:B--2---:R-:W-:Y:S01]  /*b0d0*/  FADD.FTZ R5, R11, R18 ;  /* 0x000000120b057221 */ /* 0x004fe20000010000 */
[----:B------:R-:W-:Y:S02]  /*b0e0*/  LOP3.LUT R13, R4, 0xff, RZ, 0xc0, !PT ;  /* 0x000000ff040d7812 */ /* 0x000fe400078ec0ff */
[--C-:B------:R-:W-:Y:S02]  /*b0f0*/  SHF.R.U32.HI R15, RZ, 0x10, R4.reuse ;  /* 0x00000010ff0f7819 */ /* 0x100fe40000011604 */
[----:B------:R-:W-:Y:S01]  /*b100*/  SHF.R.U32.HI R10, RZ, 0x18, R4 ;  /* 0x00000018ff0a7819 */ /* 0x000fe20000011604 */
[----:B---3--:R-:W-:Y:S01]  /*b110*/  FADD.FTZ R4, R8, R16 ;  /* 0x0000001008047221 */ /* 0x008fe20000010000 */
[----:B------:R-:W-:-:S02]  /*b120*/  FADD.FTZ R12, R9, R5 ;  /* 0x00000005090c7221 */ /* 0x000fc40000010000 */
[----:B------:R2:W3:Y:S01]  /*b130*/  LDL.LU.S16 R5, [R1+0x4c] ;  /* 0x00004c0001057983 */ /* 0x0004e20000300600 */
[----:B-1----:R-:W-:-:S03]  /*b140*/  FADD.FTZ R18, R7, R4 ;  /* 0x0000000407127221 */ /* 0x002fc60000010000 */
[----:B------:R2:W2:Y:S01]  /*b150*/  LDL.LU.S16 R4, [R1+0x48] ;  /* 0x0000480001047983 */ /* 0x0004a20000300600 */
[----:B------:R-:W-:Y:S02]  /*b160*/  PRMT R114, R23, 0x7610, R114 ;  /* 0x0000761017727816 */ /* 0x000fe40000000072 */
[----:B------:R-:W-:Y:S02]  /*b170*/  PRMT R110, R19, 0x7610, R110 ;  /* 0x00007610136e7816 */ /* 0x000fe4000000006e */
[----:B------:R-:W-:-:S03]  /*b180*/  F2FP.F16.F32.PACK_AB R16, R7, R8 ;  /* 0x000000080710723e */ /* 0x000fc600000000ff */
[----:B----4-:R-:W-:-:S05]  /*b190*/  @!P5 HADD2 R251, -R110.H0_H0, -RZ.H0_H0 ;  /* 0xa00000ff6efbd230 */ /* 0x010fca0000000900 */
[----:B------:R-:W-:Y:S01]  /*b1a0*/  PRMT R7, R251, 0x7610, R7 ;  /* 0x00007610fb077816 */ /* 0x000fe20000000007 */
[----:B--2---:R-:W-:-:S05]  /*b1b0*/  @!P4 HADD2 R4, -R114.H0_H0, -RZ.H0_H0 ;  /* 0xa00000ff7204c230 */ /* 0x004fca0000000900 */
[----:B------:R-:W-:Y:S02]  /*b1c0*/  PRMT R207, R4, 0x7610, R207 ;  /* 0x0000761004cf7816 */ /* 0x000fe400000000cf */
[--C-:B------:R-:W-:Y:S02]  /*b1d0*/  SHF.R.U32.HI R4, RZ, 0x8, R14.reuse ;  /* 0x00000008ff047819 */ /* 0x100fe4000001160e */
[----:B------:R-:W-:Y:S02]  /*b1e0*/  PRMT R14, R207, 0x7610, R14 ;  /* 0x00007610cf0e7816 */ /* 0x000fe4000000000e */
[----:B------:R-:W2:Y:S04]  /*b1f0*/  LDL.LU R207, [R1+0x42c] ;  /* 0x00042c0001cf7983 */ /* 0x000ea80000300800 */
[----:B------:R1:W4:Y:S01]  /*b200*/  LDL.LU.S16 R251, [R1+0x58] ;  /* 0x0000580001fb7983 */ /* 0x0003220000300600 */
[----:B------:R-:W-:-:S02]  /*b210*/  PRMT R113, R23, 0x7632, R113 ;  /* 0x0000763217717816 */ /* 0x000fc40000000071 */
[----:B------:R-:W-:Y:S02]  /*b220*/  LOP3.LUT R4, R4, 0xffff, RZ, 0xc0, !PT ;  /* 0x0000ffff04047812 */ /* 0x000fe400078ec0ff */
[----:B------:R-:W-:Y:S01]  /*b230*/  PRMT R115, R19, 0x7632, R115 ;  /* 0x0000763213737816 */ /* 0x000fe20000000073 */
[----:B---3--:R-:W-:Y:S01]  /*b240*/  @!P3 HADD2 R5, -R113.H0_H0, -RZ.H0_H0 ;  /* 0xa00000ff7105b230 */ /* 0x008fe20000000900 */
[----:B------:R-:W-:Y:S01]  /*b250*/  PRMT R23, R114, 0x5410, R113 ;  /* 0x0000541072177816 */ /* 0x000fe20000000071 */
[----:B------:R1:W3:Y:S01]  /*b260*/  LDL.LU.S16 R19, [R1+0x5c] ;  /* 0x00005c0001137983 */ /* 0x0002e20000300600 */
[----:B------:R-:W-:Y:S01]  /*b270*/  @!P4 PRMT R114, R14, 0x5410, RZ ;  /* 0x000054100e72c816 */ /* 0x000fe200000000ff */
[----:B------:R-:W-:Y:S01]  /*b280*/  @!P0 HADD2 R28, -R115.H0_H0, -RZ.H0_H0 ;  /* 0xa00000ff731c8230 */ /* 0x000fe20000000900 */
[----:B------:R-:W-:Y:S02]  /*b290*/  ISETP.GE.U32.AND P4, PT, R199, R4, PT ;  /* 0x00000004c700720c */ /* 0x000fe40003f86070 */
[----:B------:R-:W-:-:S02]  /*b2a0*/  PRMT R4, R5, 0x7610, R4 ;  /* 0x0000761005047816 */ /* 0x000fc40000000004 */
[----:B------:R-:W-:Y:S02]  /*b2b0*/  PRMT R8, R28, 0x7610, R8 ;  /* 0x000076101c087816 */ /* 0x000fe40000000008 */
[----:B------:R-:W-:Y:S02]  /*b2c0*/  @!P3 PRMT R113, R4, 0x5410, RZ ;  /* 0x000054100471b816 */ /* 0x000fe400000000ff */
[----:B------:R-:W-:Y:S02]  /*b2d0*/  ISETP.GE.U32.AND P3, PT, R199, R13, PT ;  /* 0x0000000dc700720c */ /* 0x000fe40003f66070 */
[----:B------:R-:W-:Y:S02]  /*b2e0*/  PRMT R13, R110, 0x5410, R115 ;  /* 0x000054106e0d7816 */ /* 0x000fe40000000073 */
[----:B------:R-:W-:Y:S02]  /*b2f0*/  @!P5 PRMT R110, R7, 0x5410, RZ ;  /* 0x00005410076ed816 */ /* 0x000fe400000000ff */
[----:B------:R-:W-:-:S02]  /*b300*/  PRMT R109, R24, 0x7610, R109 ;  /* 0x00007610186d7816 */ /* 0x000fc4000000006d */
[----:B------:R-:W-:Y:S02]  /*b310*/  SHF.R.U32.HI R7, RZ, 0x10, R6 ;  /* 0x00000010ff077819 */ /* 0x000fe40000011606 */
[----:B------:R-:W-:Y:S02]  /*b320*/  @!P0 PRMT R115, R8, 0x5410, RZ ;  /* 0x0000541008738816 */ /* 0x000fe400000000ff */
[----:B------:R-:W-:Y:S02]  /*b330*/  ISETP.GE.U32.AND P0, PT, R199, R10, PT ;  /* 0x0000000ac700720c */ /* 0x000fe40003f06070 */
[----:B------:R1:W2:Y:S01]  /*b340*/  LDL.LU.S16 R10, [R1+0x60] ;  /* 0x00006000010a7983 */ /* 0x0002a20000300600 */
[----:B------:R-:W-:Y:S02]  /*b350*/  LOP3.LUT R7, R7, 0xff, RZ, 0xc0, !PT ;  /* 0x000000ff07077812 */ /* 0x000fe400078ec0ff */
[----:B------:R-:W-:Y:S02]  /*b360*/  PRMT R126, R24, 0x7632, R126 ;  /* 0x00007632187e7816 */ /* 0x000fe4000000007e */
[----:B------:R-:W-:Y:S01]  /*b370*/  ISETP.GE.U32.AND P5, PT, R199, R7, PT ;  /* 0x00000007c700720c */ /* 0x000fe20003fa6070 */
[----:B------:R-:W-:Y:S01]  /*b380*/  IMAD.MOV.U32 R28, RZ, RZ, R252 ;  /* 0x000000ffff1c7224 */ /* 0x000fe200078e00fc */
[----:B------:R-:W-:Y:S01]  /*b390*/  PRMT R252, R109, 0x5410, R126 ;  /* 0x000054106dfc7816 */ /* 0x000fe2000000007e */
[----:B----4-:R-:W-:-:S05]  /*b3a0*/  @!P2 HADD2 R251, -R109.H0_H0, -RZ.H0_H0 ;  /* 0xa00000ff6dfba230 */ /* 0x010fca0000000900 */
[----:B------:R-:W-:-:S04]  /*b3b0*/  PRMT R7, R251, 0x7610, R7 ;  /* 0x00007610fb077816 */ /* 0x000fc80000000007 */
[----:B------:R-:W-:Y:S02]  /*b3c0*/  @!P2 PRMT R109, R7, 0x5410, RZ ;  /* 0x00005410076da816 */ /* 0x000fe400000000ff */
[----:B------:R1:W4:Y:S01]  /*b3d0*/  LDL.LU.S16 R7, [R1+0x64] ;  /* 0x0000640001077983 */ /* 0x0003220000300600 */
[----:B------:R-:W3:Y:S08]  /*b3e0*/  MUFU.EX2 R5, R105 ;  /* 0x0000006900057308 */ /* 0x000ef00000000800 */
[----:B------:R-:W1:Y:S01]  /*b3f0*/  MUFU.EX2 R4, R106 ;  /* 0x0000006a00047308 */ /* 0x000e620000000800 */
[----:B------:R-:W-:-:S02]  /*b400*/  PRMT R125, R22, 0x7632, R125 ;  /* 0x00007632167d7816 */ /* 0x000fc4000000007d */
[----:B------:R-:W-:Y:S01]  /*b410*/  PRMT R124, R22, 0x7610, R124 ;  /* 0x00007610167c7816 */ /* 0x000fe2000000007c */
[----:B---3--:R-:W-:Y:S02]  /*b420*/  FADD.FTZ R8, R5, R12 ;  /* 0x0000000c05087221 */ /* 0x008fe40000010000 */
[----:B--2---:R-:W-:Y:S01]  /*b430*/  @!P1 HADD2 R10, -R125.H0_H0, -RZ.H0_H0 ;  /* 0xa00000ff7d0a9230 */ /* 0x004fe20000000900 */
[----:B-1----:R-:W-:-:S04]  /*b440*/  F2FP.F16.F32.PACK_AB R12, R4, R5 ;  /* 0x00000005040c723e */ /* 0x002fc800000000ff */
[----:B------:R-:W-:Y:S02]  /*b450*/  PRMT R5, R10, 0x7610, R5 ;  /* 0x000076100a057816 */ /* 0x000fe40000000005 */
[----:B------:R-:W-:Y:S02]  /*b460*/  PRMT R251, R124, 0x5410, R125 ;  /* 0x000054107cfb7816 */ /* 0x000fe4000000007d */
[----:B------:R-:W-:Y:S02]  /*b470*/  @!P1 PRMT R125, R5, 0x5410, RZ ;  /* 0x00005410057d9816 */ /* 0x000fe400000000ff */
[----:B------:R1:W2:Y:S01]  /*b480*/  LDL.LU.S16 R5, [R1+0x68] ;  /* 0x0000680001057983 */ /* 0x0002a20000300600 */
[----:B------:R-:W-:Y:S01]  /*b490*/  FADD.FTZ R14, R4, R8 ;  /* 0x00000008040e7221 */ /* 0x000fe20000010000 */
[----:B------:R-:W-:Y:S01]  /*b4a0*/  F2FP.F16.F32.PACK_AB R9, R9, R11 ;  /* 0x0000000b0909723e */ /* 0x000fe200000000ff */
[----:B------:R3:W-:Y:S03]  /*b4b0*/  MUFU.EX2 R10, R123 ;  /* 0x0000007b000a7308 */ /* 0x0007e60000000800 */
[----:B------:R-:W-:-:S02]  /*b4c0*/  PRMT R122, R9, 0x7632, R122 ;  /* 0x00007632097a7816 */ /* 0x000fc4000000007a */
[----:B---3--:R-:W-:Y:S01]  /*b4d0*/  PRMT R123, R9, 0x7610, R123 ;  /* 0x00007610097b7816 */ /* 0x008fe2000000007b */
[----:B----4-:R-:W-:-:S05]  /*b4e0*/  @!P6 HADD2 R7, -R124.H0_H0, -RZ.H0_H0 ;  /* 0xa00000ff7c07e230 */ /* 0x010fca0000000900 */
[----:B------:R-:W-:-:S04]  /*b4f0*/  PRMT R8, R7, 0x7610, R8 ;  /* 0x0000761007087816 */ /* 0x000fc80000000008 */
[----:B------:R-:W-:Y:S01]  /*b500*/  @!P6 PRMT R124, R8, 0x5410, RZ ;  /* 0x00005410087ce816 */ /* 0x000fe200000000ff */
[----:B------:R-:W-:Y:S02]  /*b510*/  IMAD.MOV.U32 R8, RZ, RZ, R234 ;  /* 0x000000ffff087224 */ /* 0x000fe400078e00ea */
[----:B------:R1:W3:Y:S04]  /*b520*/  LDL.LU.S16 R234, [R1+0x70] ;  /* 0x0000700001ea7983 */ /* 0x0002e80000300600 */
[----:B------:R1:W4:Y:S04]  /*b530*/  LDL.LU.S16 R22, [R1+0x6c] ;  /* 0x00006c0001167983 */ /* 0x0003280000300600 */
[----:B------:R1:W4:Y:S01]  /*b540*/  LDL.LU.S16 R9, [R1+0x74] ;  /* 0x0000740001097983 */ /* 0x0003220000300600 */
[----:B------:R-:W-:Y:S01]  /*b550*/  @!P4 HADD2 R19, -R126.H0_H0, -RZ.H0_H0 ;  /* 0xa00000ff7e13c230 */ /* 0x000fe20000000900 */
[----:B------:R-:W-:-:S04]  /*b560*/  LOP3.LUT R4, R6, 0xff, RZ, 0xc0, !PT ;  /* 0x000000ff06047812 */ /* 0x000fc800078ec0ff */
[----:B------:R-:W-:Y:S02]  /*b570*/  ISETP.GE.U32.AND P2, PT, R199, R4, PT ;  /* 0x00000004c700720c */ /* 0x000fe40003f46070 */
[----:B------:R-:W-:Y:S02]  /*b580*/  PRMT R11, R19, 0x7610, R11 ;  /* 0x00007610130b7816 */ /* 0x000fe4000000000b */
[----:B------:R-:W-:Y:S02]  /*b590*/  SHF.R.U32.HI R4, RZ, 0x18, R6 ;  /* 0x00000018ff047819 */ /* 0x000fe40000011606 */
[----:B------:R-:W-:Y:S02]  /*b5a0*/  @!P4 PRMT R126, R11, 0x5410, RZ ;  /* 0x000054100b7ec816 */ /* 0x000fe400000000ff */
[----:B------:R-:W-:Y:S02]  /*b5b0*/  ISETP.GE.U32.AND P4, PT, R199, R4, PT ;  /* 0x00000004c700720c */ /* 0x000fe40003f86070 */
[----:B------:R-:W-:-:S02]  /*b5c0*/  LOP3.LUT R4, R15, 0xff, RZ, 0xc0, !PT ;  /* 0x000000ff0f047812 */ /* 0x000fc400078ec0ff */
[----:B------:R-:W-:Y:S02]  /*b5d0*/  LOP3.LUT R6, R6, 0xffff, RZ, 0xc0, !PT ;  /* 0x0000ffff06067812 */ /* 0x000fe400078ec0ff */
[----:B------:R-:W-:Y:S02]  /*b5e0*/  ISETP.GE.U32.AND P1, PT, R199, R4, PT ;  /* 0x00000004c700720c */ /* 0x000fe40003f26070 */
[----:B------:R-:W-:-:S04]  /*b5f0*/  SHF.R.U32.HI R4, RZ, 0x8, R6 ;  /* 0x00000008ff047819 */ /* 0x000fc80000011606 */
[----:B------:R-:W-:Y:S01]  /*b600*/  LOP3.LUT R4, R4, 0xffff, RZ, 0xc0, !PT ;  /* 0x0000ffff04047812 */ /* 0x000fe200078ec0ff */
[----:B--2---:R-:W-:-:S03]  /*b610*/  @!P2 HADD2 R5, -R123.H0_H0, -RZ.H0_H0 ;  /* 0xa00000ff7b05a230 */ /* 0x004fc60000000900 */
[----:B------:R-:W-:Y:S02]  /*b620*/  ISETP.GE.U32.AND P6, PT, R199, R4, PT ;  /* 0x00000004c700720c */ /* 0x000fe40003fc6070 */
[----:B------:R-:W-:Y:S02]  /*b630*/  SHF.R.U32.HI R4, RZ, 0x8, R17 ;  /* 0x00000008ff047819 */ /* 0x000fe40000011611 */
[----:B------:R-:W-:Y:S02]  /*b640*/  PRMT R207, R5, 0x7610, R207 ;  /* 0x0000761005cf7816 */ /* 0x000fe400000000cf */
[----:B------:R-:W-:Y:S01]  /*b650*/  LOP3.LUT R4, R4, 0xffff, RZ, 0xc0, !PT ;  /* 0x0000ffff04047812 */ /* 0x000fe200078ec0ff */
[----:B------:R-:W2:Y:S01]  /*b660*/  MUFU.EX2 R5, R93 ;  /* 0x0000005d00057308 */ /* 0x000ea20000000800 */
[----:B------:R-:W-:Y:S02]  /*b670*/  PRMT R19, R123, 0x5410, R122 ;  /* 0x000054107b137816 */ /* 0x000fe4000000007a */
[----:B------:R-:W-:-:S02]  /*b680*/  PRMT R118, R16, 0x7632, R118 ;  /* 0x0000763210767816 */ /* 0x000fc40000000076 */
[----:B------:R-:W-:Y:S02]  /*b690*/  @!P2 PRMT R123, R207, 0x5410, RZ ;  /* 0x00005410cf7ba816 */ /* 0x000fe400000000ff */
[----:B------:R-:W-:Y:S01]  /*b6a0*/  PRMT R119, R16, 0x7610, R119 ;  /* 0x0000761010777816 */ /* 0x000fe20000000077 */
[----:B------:R-:W2:Y:S01]  /*b6b0*/  LDL.LU R207, [R1+0x428] ;  /* 0x0004280001cf7983 */ /* 0x000ea20000300800 */
[----:B------:R-:W-:Y:S02]  /*b6c0*/  ISETP.GE.U32.AND P2, PT, R199, R4, PT ;  /* 0x00000004c700720c */ /* 0x000fe40003f46070 */
[----:B------:R-:W1:Y:S01]  /*b6d0*/  MUFU.EX2 R4, R98 ;  /* 0x0000006200047308 */ /* 0x000e620000000800 */
[----:B---3--:R-:W-:Y:S02]  /*b6e0*/  @!P5 HADD2 R234, -R119.H0_H0, -RZ.H0_H0 ;  /* 0xa00000ff77ead230 */ /* 0x008fe40000000900 */
[----:B----4-:R-:W-:-:S03]  /*b6f0*/  @!P4 HADD2 R22, -R118.H0_H0, -RZ.H0_H0 ;  /* 0xa00000ff7616c230 */ /* 0x010fc60000000900 */
[----:B------:R-:W-:Y:S01]  /*b700*/  PRMT R15, R234, 0x7610, R15 ;  /* 0x00007610ea0f7816 */ /* 0x000fe2000000000f */
[----:B------:R-:W-:Y:S01]  /*b710*/  @!P6 HADD2 R9, -R122.H0_H0, -RZ.H0_H0 ;  /* 0xa00000ff7a09e230 */ /* 0x000fe20000000900 */
[----:B------:R-:W-:Y:S01]  /*b720*/  PRMT R6, R22, 0x7610, R6 ;  /* 0x0000761016067816 */ /* 0x000fe20000000006 */
[----:B------:R-:W-:Y:S01]  /*b730*/  IMAD.MOV.U32 R234, RZ, RZ, R0 ;  /* 0x000000ffffea7224 */ /* 0x000fe200078e0000 */
[----:B------:R-:W-:Y:S02]  /*b740*/  PRMT R0, R119, 0x5410, R118 ;  /* 0x0000541077007816 */ /* 0x000fe40000000076 */
[----:B------:R-:W-:Y:S02]  /*b750*/  PRMT R16, R9, 0x7610, R16 ;  /* 0x0000761009107816 */ /* 0x000fe40000000010 */
[----:B------:R-:W-:Y:S01]  /*b760*/  @!P4 PRMT R118, R6, 0x5410, RZ ;  /* 0x000054100676c816 */ /* 0x000fe200000000ff */
[----:B--2---:R-:W-:Y:S01]  /*b770*/  FADD.FTZ R6, R5, R18 ;  /* 0x0000001205067221 */ /* 0x004fe20000010000 */
[----:B------:R-:W-:Y:S01]  /*b780*/  @!P6 PRMT R122, R16, 0x5410, RZ ;  /* 0x00005410107ae816 */ /* 0x000fe200000000ff */
[----:B------:R2:W-:Y:S01]  /*b790*/  MUFU.EX2 R9, R157 ;  /* 0x0000009d00097308 */ /* 0x0005e20000000800 */
[----:B------:R-:W-:Y:S01]  /*b7a0*/  @!P5 PRMT R119, R15, 0x5410, RZ ;  /* 0x000054100f77d816 */ /* 0x000fe200000000ff */
[----:B------:R-:W-:-:S02]  /*b7b0*/  IMAD.MOV.U32 R16, RZ, RZ, R203 ;  /* 0x000000ffff107224 */ /* 0x000fc400078e00cb */
[----:B------:R3:W4:Y:S01]  /*b7c0*/  LDL.LU.S16 R203, [R1+0x78] ;  /* 0x0000780001cb7983 */ /* 0x0007220000300600 */
[----:B------:R-:W-:Y:S02]  /*b7d0*/  IMAD.MOV.U32 R15, RZ, RZ, R13 ;  /* 0x000000ffff0f7224 */ /* 0x000fe400078e000d */
[C---:B-1----:R-:W-:Y:S01]  /*b7e0*/  FADD.FTZ R13, R4.reuse, R6 ;  /* 0x00000006040d7221 */ /* 0x042fe20000010000 */
[----:B--2---:R-:W-:Y:S02]  /*b7f0*/  IMAD.MOV.U32 R157, RZ, RZ, R209 ;  /* 0x000000ffff9d7224 */ /* 0x004fe400078e00d1 */
[----:B------:R3:W2:Y:S04]  /*b800*/  LDL.LU.S16 R209, [R1+0x84] ;  /* 0x0000840001d17983 */ /* 0x0006a80000300600 */
[----:B------:R3:W3:Y:S01]  /*b810*/  LDL.LU.S16 R6, [R1+0x7c] ;  /* 0x00007c0001067983 */ /* 0x0006e20000300600 */
[----:B------:R-:W-:-:S04]  /*b820*/  F2FP.F16.F32.PACK_AB R4, R4, R5 ;  /* 0x000000050404723e */ /* 0x000fc800000000ff */
[C---:B------:R-:W-:Y:S02]  /*b830*/  PRMT R112, R4.reuse, 0x7610, R112 ;  /* 0x0000761004707816 */ /* 0x040fe40000000070 */
[----:B------:R-:W-:Y:S02]  /*b840*/  PRMT R111, R4, 0x7632, R111 ;  /* 0x00007632046f7816 */ /* 0x000fe4000000006f */
[----:B------:R1:W2:Y:S01]  /*b850*/  LDL.LU.S16 R4, [R1+0x80] ;  /* 0x0000800001047983 */ /* 0x0002a20000300600 */
[----:B------:R1:W-:Y:S01]  /*b860*/  MUFU.EX2 R11, R117 ;  /* 0x00000075000b7308 */ /* 0x0003e20000000800 */
[C---:B------:R-:W-:Y:S02]  /*b870*/  PRMT R116, R12.reuse, 0x7632, R116 ;  /* 0x000076320c747816 */ /* 0x040fe40000000074 */
[----:B-1----:R-:W-:-:S05]  /*b880*/  PRMT R117, R12, 0x7610, R117 ;  /* 0x000076100c757816 */ /* 0x002fca0000000075 */
[----:B------:R-:W1:Y:S01]  /*b890*/  MUFU.EX2 R7, R156 ;  /* 0x0000009c00077308 */ /* 0x000e620000000800 */
[----:B------:R-:W-:-:S07]  /*b8a0*/  IMAD.MOV.U32 R22, RZ, RZ, R8 ;  /* 0x000000ffff167224 */ /* 0x000fce00078e0008 */
[----:B------:R-:W2:Y:S01]  /*b8b0*/  MUFU.EX2 R8, R103 ;  /* 0x0000006700087308 */ /* 0x000ea20000000800 */
[----:B-1----:R-:W-:Y:S02]  /*b8c0*/  F2FP.F16.F32.PACK_AB R18, R7, R11 ;  /* 0x0000000b0712723e */ /* 0x002fe400000000ff */
[----:B------:R-:W-:Y:S01]  /*b8d0*/  F2FP.F16.F32.PACK_AB R25, R9, R10 ;  /* 0x0000000a0919723e */ /* 0x000fe200000000ff */
[----:B----4-:R-:W-:-:S05]  /*b8e0*/  @!P2 HADD2 R203, -R116.H0_H0, -RZ.H0_H0 ;  /* 0xa00000ff74cba230 */ /* 0x010fca0000000900 */
[----:B------:R-:W-:Y:S02]  /*b8f0*/  PRMT R5, R203, 0x7610, R5 ;  /* 0x00007610cb057816 */ /* 0x000fe40000000005 */
[----:B------:R-:W-:Y:S01]  /*b900*/  PRMT R203, R117, 0x5410, R116 ;  /* 0x0000541075cb7816 */ /* 0x000fe20000000074 */
[----:B---3--:R-:W-:-:S05]  /*b910*/  @!P3 HADD2 R6, -R117.H0_H0, -RZ.H0_H0 ;  /* 0xa00000ff7506b230 */ /* 0x008fca0000000900 */
[----:B------:R-:W-:-:S04]  /*b920*/  PRMT R207, R6, 0x7610, R207 ;  /* 0x0000761006cf7816 */ /* 0x000fc800000000cf */
[----:B------:R-:W-:Y:S02]  /*b930*/  @!P3 PRMT R117, R207, 0x5410, RZ ;  /* 0x00005410cf75b816 */ /* 0x000fe400000000ff */
[----:B------:R-:W3:Y:S01]  /*b940*/  LDL.LU R207, [R1+0x424] ;  /* 0x0004240001cf7983 */ /* 0x000ee20000300800 */
[----:B--2---:R-:W-:Y:S01]  /*b950*/  @!P0 HADD2 R4, -R111.H0_H0, -RZ.H0_H0 ;  /* 0xa00000ff6f048230 */ /* 0x004fe20000000900 */
[----:B------:R-:W1:Y:S01]  /*b960*/  MUFU.EX2 R6, R107 ;  /* 0x0000006b00067308 */ /* 0x000e620000000800 */
[----:B------:R-:W-:-:S03]  /*b970*/  @!P2 PRMT R116, R5, 0x5410, RZ ;  /* 0x000054100574a816 */ /* 0x000fc600000000ff */
[----:B------:R-:W-:Y:S01]  /*b980*/  PRMT R12, R4, 0x7610, R12 ;  /* 0x00007610040c7816 */ /* 0x000fe2000000000c */
[----:B------:R-:W-:-:S03]  /*b990*/  FADD.FTZ R4, R11, R14 ;  /* 0x0000000e0b047221 */ /* 0x000fc60000010000 */
[----:B------:R2:W4:Y:S02]  /*b9a0*/  MUFU.EX2 R5, R153 ;  /* 0x0000009900057308 */ /* 0x0005240000000800 */
[----:B--2---:R-:W-:Y:S01]  /*b9b0*/  IMAD.MOV.U32 R153, RZ, RZ, R234 ;  /* 0x000000ffff997224 */ /* 0x004fe200078e00ea */
[----:B------:R-:W-:Y:S02]  /*b9c0*/  PRMT R234, R112, 0x5410, R111 ;  /* 0x0000541070ea7816 */ /* 0x000fe4000000006f */
[----:B------:R-:W-:Y:S01]  /*b9d0*/  @!P0 PRMT R111, R12, 0x5410, RZ ;  /* 0x000054100c6f8816 */ /* 0x000fe200000000ff */
[----:B------:R-:W-:Y:S02]  /*b9e0*/  FADD.FTZ R12, R7, R4 ;  /* 0x00000004070c7221 */ /* 0x000fe40000010000 */
[----:B------:R2:W2:Y:S01]  /*b9f0*/  MUFU.EX2 R4, R155 ;  /* 0x0000009b00047308 */ /* 0x0004a20000000800 */
[----:B------:R-:W-:Y:S01]  /*ba00*/  FADD.FTZ R7, R8, R13 ;  /* 0x0000000d08077221 */ /* 0x000fe20000010000 */
[----:B-1----:R-:W-:Y:S01]  /*ba10*/  F2FP.F16.F32.PACK_AB R17, R6, R8 ;  /* 0x000000080611723e */ /* 0x002fe200000000ff */
[----:B------:R-:W-:-:S02]  /*ba20*/  VIADD R8, R52, 0x3 ;  /* 0x0000000334087836 */ /* 0x000fc40000000000 */
[----:B------:R-:W-:-:S04]  /*ba30*/  FADD.FTZ R7, R6, R7 ;  /* 0x0000000706077221 */ /* 0x000fc80000010000 */
[----:B----4-:R-:W-:Y:S01]  /*ba40*/  FADD.FTZ R6, R5, R7 ;  /* 0x0000000705067221 */ /* 0x010fe20000010000 */
[----:B------:R-:W-:Y:S01]  /*ba50*/  FADD.FTZ R11, R10, R12 ;  /* 0x0000000c0a0b7221 */ /* 0x000fe20000010000 */
[----:B------:R-:W-:Y:S02]  /*ba60*/  IMAD.MOV.U32 R13, RZ, RZ, R157 ;  /* 0x000000ffff0d7224 */ /* 0x000fe400078e009d */
[----:B--2---:R-:W-:Y:S01]  /*ba70*/  IMAD.MOV.U32 R155, RZ, RZ, R153 ;  /* 0x000000ffff9b7224 */ /* 0x004fe200078e0099 */
[----:B------:R-:W-:Y:S01]  /*ba80*/  LOP3.LUT R153, R195, R8, RZ, 0x3c, !PT ;  /* 0x00000008c3997212 */ /* 0x000fe200078e3cff */
[C---:B------:R-:W-:Y:S01]  /*ba90*/  FADD.FTZ R14, R4.reuse, R6 ;  /* 0x00000006040e7221 */ /* 0x040fe20000010000 */
[----:B------:R-:W-:Y:S02]  /*baa0*/  F2FP.F16.F32.PACK_AB R24, R4, R5 ;  /* 0x000000050418723e */ /* 0x000fe400000000ff */
[----:B------:R-:W-:Y:S01]  /*bab0*/  LOP3.LUT R4, R153, R177, RZ, 0x3c, !PT ;  /* 0x000000b199047212 */ /* 0x000fe200078e3cff */
[----:B------:R-:W-:-:S02]  /*bac0*/  IMAD.MOV.U32 R157, RZ, RZ, R15 ;  /* 0x000000ffff9d7224 */ /* 0x000fc400078e000f */
[----:B------:R-:W-:Y:S01]  /*bad0*/  FADD.FTZ R15, R9, R11 ;  /* 0x0000000b090f7221 */ /* 0x000fe20000010000 */
[----:B------:R-:W-:Y:S02]  /*bae0*/  IMAD.MOV.U32 R12, RZ, RZ, R28 ;  /* 0x000000ffff0c7224 */ /* 0x000fe400078e001c */
[----:B------:R-:W-:Y:S02]  /*baf0*/  IMAD.MOV.U32 R9, RZ, RZ, R29 ;  /* 0x000000ffff097224 */ /* 0x000fe400078e001d */
[----:B------:R-:W-:-:S05]  /*bb00*/  IMAD.WIDE.U32 R28, R4, -0x326172a9, RZ ;  /* 0xcd9e8d57041c7825 */ /* 0x000fca00078e00ff */
[----:B------:R-:W-:Y:S02]  /*bb10*/  LOP3.LUT R4, R29, R224, R196, 0x96, !PT ;  /* 0x000000e01d047212 */ /* 0x000fe400078e96c4 */
[----:B------:R-:W-:-:S03]  /*bb20*/  LOP3.LUT R6, R21, R221, R28, 0x96, !PT ;  /* 0x000000dd15067212 */ /* 0x000fc600078e961c */
[----:B------:R-:W-:-:S05]  /*bb30*/  IMAD.WIDE.U32 R4, R4, -0x2daee0ad, RZ ;  /* 0xd2511f5304047825 */ /* 0x000fca00078e00ff */
[----:B------:R-:W-:Y:S01]  /*bb40*/  LOP3.LUT R10, R5, R225, R178, 0x96, !PT ;  /* 0x000000e1050a7212 */ /* 0x000fe200078e96b2 */
[----:B------:R-:W-:-:S04]  /*bb50*/  IMAD.WIDE.U32 R6, R6, -0x2daee0ad, RZ ;  /* 0xd2511f5306067825 */ /* 0x000fc800078e00ff */
[----:B------:R-:W-:Y:S01]  /*bb60*/  IMAD.WIDE.U32 R10, R10, -0x326172a9, RZ ;  /* 0xcd9e8d570a0a7825 */ /* 0x000fe200078e00ff */
[----:B------:R-:W-:-:S04]  /*bb70*/  LOP3.LUT R8, R7, R226, R4, 0x96, !PT ;  /* 0x000000e207087212 */ /* 0x000fc800078e9604 */
[----:B------:R-:W-:Y:S01]  /*bb80*/  LOP3.LUT R5, R11, R220, R20, 0x96, !PT ;  /* 0x000000dc0b057212 */ /* 0x000fe200078e9614 */
[----:B------:R-:W-:Y:S02]  /*bb90*/  IMAD.MOV.U32 R20, RZ, RZ, R9 ;  /* 0x000000ffff147224 */ /* 0x000fe400078e0009 */
[----:B------:R-:W-:-:S05]  /*bba0*/  IMAD.WIDE.U32 R8, R8, -0x326172a9, RZ ;  /* 0xcd9e8d5708087825 */ /* 0x000fca00078e00ff */
[----:B------:R-:W-:Y:S01]  /*bbb0*/  LOP3.LUT R10, R9, R230, R10, 0x96, !PT ;  /* 0x000000e6090a7212 */ /* 0x000fe200078e960a */
[----:B------:R-:W-:-:S04]  /*bbc0*/  IMAD.WIDE.U32 R4, R5, -0x2daee0ad, RZ ;  /* 0xd2511f5305047825 */ /* 0x000fc800078e00ff */
[----:B------:R-:W-:Y:S01]  /*bbd0*/  IMAD.WIDE.U32 R10, R10, -0x2daee0ad, RZ ;  /* 0xd2511f530a0a7825 */ /* 0x000fe200078e00ff */
[----:B------:R-:W-:-:S04]  /*bbe0*/  LOP3.LUT R6, R5, R229, R6, 0x96, !PT ;  /* 0x000000e505067212 */ /* 0x000fc800078e9606 */
[----:B------:R-:W-:Y:S01]  /*bbf0*/  LOP3.LUT R4, R11, R227, R4, 0x96, !PT ;  /* 0x000000e30b047212 */ /* 0x000fe200078e9604 */
[----:B------:R-:W-:-:S04]  /*bc00*/  IMAD.WIDE.U32 R6, R6, -0x326172a9, RZ ;  /* 0xcd9e8d5706067825 */ /* 0x000fc800078e00ff */
[----:B------:R-:W-:-:S05]  /*bc10*/  IMAD.WIDE.U32 R4, R4, -0x326172a9, RZ ;  /* 0xcd9e8d5704047825 */ /* 0x000fca00078e00ff */
[----:B------:R-:W-:Y:S01]  /*bc20*/  LOP3.LUT R6, R5, R233, R6, 0x96, !PT ;  /* 0x000000e905067212 */ /* 0x000fe200078e9606 */
[----:B------:R-:W-:Y:S01]  /*bc30*/  IMAD.MOV.U32 R21, RZ, RZ, R12 ;  /* 0x000000ffff157224 */ /* 0x000fe200078e000c */
[----:B------:R-:W-:Y:S02]  /*bc40*/  LOP3.LUT R12, R7, R228, R8, 0x96, !PT ;  /* 0x000000e4070c7212 */ /* 0x000fe400078e9608 */
        /* <DEDUP_REMOVED lines=8> */
[----:B------:R-:W-:Y:S01]  /*bcd0*/  LOP3.LUT R7, R7, 0xff, RZ, 0xc0, !PT ;  /* 0x000000ff07077812 */ /* 0x000fe200078ec0ff */
[----:B------:R-:W-:Y:S01]  /*bce0*/  @!P1 HADD2 R209, -R112.H0_H0, -RZ.H0_H0 ;  /* 0xa00000ff70d19230 */ /* 0x000fe20000000900 */
[----:B------:R-:W-:Y:S02]  /*bcf0*/  ISETP.GE.U32.AND P0, PT, R199, R6, PT ;  /* 0x00000006c700720c */ /* 0x000fe40003f06070 */
[----:B------:R-:W-:-:S02]  /*bd00*/  LOP3.LUT R6, R4, 0xff, RZ, 0xc0, !PT ;  /* 0x000000ff04067812 */ /* 0x000fc400078ec0ff */
[C---:B------:R-:W-:Y:S01]  /*bd10*/  ISETP.GE.U32.AND P5, PT, R199.reuse, R7, PT ;  /* 0x00000007c700720c */ /* 0x040fe20003fa6070 */
[----:B------:R1:W-:Y:S01]  /*bd20*/  MUFU.EX2 R8, R159 ;  /* 0x0000009f00087308 */ /* 0x0003e20000000800 */
[--C-:B------:R-:W-:Y:S02]  /*bd30*/  SHF.R.U32.HI R7, RZ, 0x10, R4.reuse ;  /* 0x00000010ff077819 */ /* 0x100fe40000011604 */
[----:B------:R-:W-:Y:S02]  /*bd40*/  ISETP.GE.U32.AND P2, PT, R199, R6, PT ;  /* 0x00000006c700720c */ /* 0x000fe40003f46070 */
[----:B------:R-:W-:-:S03]  /*bd50*/  SHF.R.U32.HI R6, RZ, 0x18, R4 ;  /* 0x00000018ff067819 */ /* 0x000fc60000011604 */
[----:B------:R-:W2:Y:S01]  /*bd60*/  MUFU.EX2 R11, R161 ;  /* 0x000000a1000b7308 */ /* 0x000ea20000000800 */
[----:B-1----:R-:W-:Y:S01]  /*bd70*/  IMAD.MOV.U32 R159, RZ, RZ, R13 ;  /* 0x000000ffff9f7224 */ /* 0x002fe200078e000d */
[----:B------:R-:W-:Y:S02]  /*bd80*/  LOP3.LUT R13, R4, 0xffff, RZ, 0xc0, !PT ;  /* 0x0000ffff040d7812 */ /* 0x000fe400078ec0ff */
[----:B------:R-:W-:-:S04]  /*bd90*/  LOP3.LUT R4, R7, 0xff, RZ, 0xc0, !PT ;  /* 0x000000ff07047812 */ /* 0x000fc800078ec0ff */
[----:B------:R1:W4:Y:S01]  /*bda0*/  MUFU.EX2 R9, R162 ;  /* 0x000000a200097308 */ /* 0x0003220000000800 */
[----:B------:R-:W-:-:S07]  /*bdb0*/  ISETP.GE.U32.AND P6, PT, R199, R6, PT ;  /* 0x00000006c700720c */ /* 0x000fce0003fc6070 */
[----:B------:R2:W4:Y:S01]  /*bdc0*/  MUFU.EX2 R7, R160 ;  /* 0x000000a000077308 */ /* 0x0005220000000800 */
[----:B-1----:R-:W-:Y:S02]  /*bdd0*/  IMAD.MOV.U32 R162, RZ, RZ, R21 ;  /* 0x000000ffffa27224 */ /* 0x002fe400078e0015 */
[----:B--2---:R-:W-:Y:S01]  /*bde0*/  IMAD.MOV.U32 R160, RZ, RZ, R22 ;  /* 0x000000ffffa07224 */ /* 0x004fe200078e0016 */
[----:B---3--:R-:W-:Y:S02]  /*bdf0*/  PRMT R207, R209, 0x7610, R207 ;  /* 0x00007610d1cf7816 */ /* 0x008fe400000000cf */
[----:B------:R1:W5:Y:S02]  /*be00*/  LDL.LU R209, [R1+0x420] ;  /* 0x0004200001d17983 */ /* 0x0003640000300800 */
[----:B------:R-:W-:Y:S02]  /*be10*/  @!P1 PRMT R112, R207, 0x5410, RZ ;  /* 0x00005410cf709816 */ /* 0x000fe400000000ff */
[----:B------:R-:W-:Y:S01]  /*be20*/  ISETP.GE.U32.AND P1, PT, R199, R4, PT ;  /* 0x00000004c700720c */ /* 0x000fe20003f26070 */
[----:B------:R-:W-:Y:S01]  /*be30*/  IMAD.WIDE.U32 R4, R12, -0x2daee0ad, RZ ;  /* 0xd2511f530c047825 */ /* 0x000fe200078e00ff */
[----:B------:R1:W5:Y:S04]  /*be40*/  LDL.LU R207, [R1+0x41c] ;  /* 0x00041c0001cf7983 */ /* 0x0003680000300800 */
[----:B------:R-:W-:-:S02]  /*be50*/  LOP3.LUT R6, R5, R231, R10, 0x96, !PT ;  /* 0x000000e705067212 */ /* 0x000fc400078e960a */
[C---:B------:R-:W-:Y:S01]  /*be60*/  LOP3.LUT R22, R4.reuse, 0xffff, RZ, 0xc0, !PT ;  /* 0x0000ffff04167812 */ /* 0x040fe200078ec0ff */
[----:B------:R-:W-:Y:S01]  /*be70*/  IMAD.MOV.U32 R5, RZ, RZ, R169 ;  /* 0x000000ffff057224 */ /* 0x000fe200078e00a9 */
[----:B------:R-:W-:Y:S01]  /*be80*/  LOP3.LUT R12, R4, 0xff, RZ, 0xc0, !PT ;  /* 0x000000ff040c7812 */ /* 0x000fe200078ec0ff */
[----:B------:R-:W2:Y:S01]  /*be90*/  LDL.LU R169, [R1+0x418] ;  /* 0x0004180001a97983 */ /* 0x000ea20000300800 */
[--C-:B------:R-:W-:Y:S02]  /*bea0*/  SHF.R.U32.HI R21, RZ, 0x10, R4.reuse ;  /* 0x00000010ff157819 */ /* 0x100fe40000011604 */
[----:B------:R-:W-:Y:S01]  /*beb0*/  SHF.R.U32.HI R10, RZ, 0x18, R4 ;  /* 0x00000018ff0a7819 */ /* 0x000fe20000011604 */
[----:B------:R-:W-:Y:S02]  /*bec0*/  IMAD.MOV.U32 R4, RZ, RZ, R19 ;  /* 0x000000ffff047224 */ /* 0x000fe400078e0013 */
[----:B------:R3:W-:Y:S02]  /*bed0*/  MUFU.EX2 R19, R183 ;  /* 0x000000b700137308 */ /* 0x0007e40000000800 */
[----:B---3--:R-:W-:-:S02]  /*bee0*/  IMAD.MOV.U32 R183, RZ, RZ, R5 ;  /* 0x000000ffffb77224 */ /* 0x008fc400078e0005 */
[----:B------:R-:W-:Y:S01]  /*bef0*/  FADD.FTZ R5, R11, R15 ;  /* 0x0000000f0b057221 */ /* 0x000fe20000010000 */
[----:B------:R-:W-:Y:S02]  /*bf00*/  IMAD.MOV.U32 R15, RZ, RZ, R4 ;  /* 0x000000ffff0f7224 */ /* 0x000fe400078e0004 */
[----:B------:R-:W-:Y:S01]  /*bf10*/  FADD.FTZ R4, R8, R14 ;  /* 0x0000000e08047221 */ /* 0x000fe20000010000 */
[----:B----4-:R-:W-:Y:S01]  /*bf20*/  FADD.FTZ R14, R9, R5 ;  /* 0x00000005090e7221 */ /* 0x010fe20000010000 */
[----:B------:R-:W-:Y:S02]  /*bf30*/  IMAD.MOV.U32 R5, RZ, RZ, R23 ;  /* 0x000000ffff057224 */ /* 0x000fe400078e0017 */
[----:B------:R-:W-:Y:S02]  /*bf40*/  FADD.FTZ R23, R7, R4 ;  /* 0x0000000407177221 */ /* 0x000fe40000010000 */
[----:B------:R1:W3:Y:S01]  /*bf50*/  LDL.LU.S16 R4, [R1+0x90] ;  /* 0x0000900001047983 */ /* 0x0002e20000300600 */
[----:B------:R-:W-:-:S02]  /*bf60*/  PRMT R107, R18, 0x7610, R107 ;  /* 0x00007610126b7816 */ /* 0x000fc4000000006b */
[----:B------:R-:W-:Y:S02]  /*bf70*/  F2FP.F16.F32.PACK_AB R9, R9, R11 ;  /* 0x0000000b0909723e */ /* 0x000fe400000000ff */
[----:B------:R-:W-:Y:S01]  /*bf80*/  F2FP.F16.F32.PACK_AB R11, R7, R8 ;  /* 0x00000008070b723e */ /* 0x000fe200000000ff */
[----:B------:R-:W-:Y:S01]  /*bf90*/  IMAD.MOV.U32 R8, RZ, RZ, R183 ;  /* 0x000000ffff087224 */ /* 0x000fe200078e00b7 */
[----:B------:R-:W-:Y:S01]  /*bfa0*/  PRMT R106, R18, 0x7632, R106 ;  /* 0x00007632126a7816 */ /* 0x000fe2000000006a */
[----:B------:R-:W-:Y:S02]  /*bfb0*/  IMAD.MOV.U32 R183, RZ, RZ, R160 ;  /* 0x000000ffffb77224 */ /* 0x000fe400078e00a0 */
[----:B------:R-:W-:Y:S02]  /*bfc0*/  IMAD.MOV.U32 R160, RZ, RZ, R16 ;  /* 0x000000ffffa07224 */ /* 0x000fe400078e0010 */
[----:B------:R4:W-:Y:S02]  /*bfd0*/  MUFU.EX2 R16, R184 ;  /* 0x000000b800107308 */ /* 0x0009e40000000800 */
[----:B----4-:R-:W-:-:S02]  /*bfe0*/  IMAD.MOV.U32 R184, RZ, RZ, R15 ;  /* 0x000000ffffb87224 */ /* 0x010fc400078e000f */
[----:B------:R1:W4:Y:S01]  /*bff0*/  LDL.LU.S16 R15, [R1+0x98] ;  /* 0x00009800010f7983 */ /* 0x0003220000300600 */
[----:B---3--:R-:W-:-:S05]  /*c000*/  @!P4 HADD2 R4, -R107.H0_H0, -RZ.H0_H0 ;  /* 0xa00000ff6b04c230 */ /* 0x008fca0000000900 */
[----:B--2---:R-:W-:Y:S02]  /*c010*/  PRMT R169, R4, 0x7610, R169 ;  /* 0x0000761004a97816 */ /* 0x004fe400000000a9 */
[----:B------:R-:W-:Y:S01]  /*c020*/  SHF.R.U32.HI R4, RZ, 0x8, R13 ;  /* 0x00000008ff047819 */ /* 0x000fe2000001160d */
[----:B------:R-:W-:-:S03]  /*c030*/  IMAD.MOV.U32 R13, RZ, RZ, R5 ;  /* 0x000000ffff0d7224 */ /* 0x000fc600078e0005 */
[----:B------:R-:W-:Y:S01]  /*c040*/  LOP3.LUT R4, R4, 0xffff, RZ, 0xc0, !PT ;  /* 0x0000ffff04047812 */ /* 0x000fe200078ec0ff */
[----:B------:R2:W3:Y:S02]  /*c050*/  MUFU.EX2 R5, R175 ;  /* 0x000000af00057308 */ /* 0x0004e40000000800 */
[----:B--2---:R-:W-:Y:S02]  /*c060*/  PRMT R175, R107, 0x5410, R106 ;  /* 0x000054106baf7816 */ /* 0x004fe4000000006a */
[----:B------:R-:W-:Y:S02]  /*c070*/  @!P4 PRMT R107, R169, 0x5410, RZ ;  /* 0x00005410a96bc816 */ /* 0x000fe400000000ff */
[----:B------:R-:W2:Y:S01]  /*c080*/  LDL.LU R169, [R1+0x414] ;  /* 0x0004140001a97983 */ /* 0x000ea20000300800 */
[----:B------:R-:W-:-:S03]  /*c090*/  ISETP.GE.U32.AND P4, PT, R199, R4, PT ;  /* 0x00000004c700720c */ /* 0x000fc60003f86070 */
[----:B------:R1:W3:Y:S02]  /*c0a0*/  LDL.LU.S16 R4, [R1+0x94] ;  /* 0x0000940001047983 */ /* 0x0002e40000300600 */
[----:B---3--:R-:W-:-:S05]  /*c0b0*/  @!P3 HADD2 R4, -R106.H0_H0, -RZ.H0_H0 ;  /* 0xa00000ff6a04b230 */ /* 0x008fca0000000900 */
[----:B--2---:R-:W-:Y:S02]  /*c0c0*/  PRMT R169, R4, 0x7610, R169 ;  /* 0x0000761004a97816 */ /* 0x004fe400000000a9 */
[----:B------:R2:W3:Y:S02]  /*c0d0*/  MUFU.EX2 R4, R181 ;  /* 0x000000b500047308 */ /* 0x0004e40000000800 */
[----:B------:R-:W-:Y:S02]  /*c0e0*/  @!P3 PRMT R106, R169, 0x5410, RZ ;  /* 0x00005410a96ab816 */ /* 0x000fe400000000ff */
[----:B------:R-:W-:Y:S01]  /*c0f0*/  ISETP.GE.U32.AND P3, PT, R199, R12, PT ;  /* 0x0000000cc700720c */ /* 0x000fe20003f66070 */
[----:B--2---:R1:W2:Y:S04]  /*c100*/  LDL.LU.S16 R181, [R1+0x9c] ;  /* 0x00009c0001b57983 */ /* 0x0042a80000300600 */
[----:B------:R-:W3:Y:S04]  /*c110*/  LDL.LU R169, [R1+0x410] ;  /* 0x0004100001a97983 */ /* 0x000ee80000300800 */
[----:B------:R1:W3:Y:S01]  /*c120*/  LDL.LU.S16 R12, [R1+0xa0] ;  /* 0x0000a000010c7983 */ /* 0x0002e20000300600 */
[----:B------:R-:W-:-:S02]  /*c130*/  PRMT R105, R17, 0x7632, R105 ;  /* 0x0000763211697816 */ /* 0x000fc40000000069 */
[----:B------:R-:W-:-:S05]  /*c140*/  PRMT R104, R17, 0x7610, R104 ;  /* 0x0000761011687816 */ /* 0x000fca0000000068 */
[----:B----4-:R-:W-:Y:S01]  /*c150*/  @!P5 HADD2 R15, -R104.H0_H0, -RZ.H0_H0 ;  /* 0xa00000ff680fd230 */ /* 0x010fe20000000900 */
[----:B------:R-:W-:-:S04]  /*c160*/  PRMT R103, R25, 0x7610, R103 ;  /* 0x0000761019677816 */ /* 0x000fc80000000067 */
[----:B------:R-:W-:Y:S02]  /*c170*/  PRMT R7, R15, 0x7610, R7 ;  /* 0x000076100f077816 */ /* 0x000fe40000000007 */
[----:B------:R4:W-:Y:S01]  /*c180*/  MUFU.EX2 R15, R185 ;  /* 0x000000b9000f7308 */ /* 0x0009e20000000800 */
[----:B------:R-:W-:Y:S02]  /*c190*/  PRMT R102, R25, 0x7632, R102 ;  /* 0x0000763219667816 */ /* 0x000fe40000000066 */
[----:B----4-:R-:W-:Y:S02]  /*c1a0*/  PRMT R185, R104, 0x5410, R105 ;  /* 0x0000541068b97816 */ /* 0x010fe40000000069 */
[----:B------:R-:W-:Y:S02]  /*c1b0*/  @!P5 PRMT R104, R7, 0x5410, RZ ;  /* 0x000054100768d816 */ /* 0x000fe400000000ff */
[----:B------:R-:W-:-:S04]  /*c1c0*/  SHF.R.U32.HI R7, RZ, 0x10, R6 ;  /* 0x00000010ff077819 */ /* 0x000fc80000011606 */
[----:B------:R-:W-:-:S04]  /*c1d0*/  LOP3.LUT R7, R7, 0xff, RZ, 0xc0, !PT ;  /* 0x000000ff07077812 */ /* 0x000fc800078ec0ff */
[----:B------:R-:W-:Y:S01]  /*c1e0*/  ISETP.GE.U32.AND P5, PT, R199, R7, PT ;  /* 0x00000007c700720c */ /* 0x000fe20003fa6070 */
[----:B--2---:R-:W-:-:S05]  /*c1f0*/  @!P0 HADD2 R181, -R105.H0_H0, -RZ.H0_H0 ;  /* 0xa00000ff69b58230 */ /* 0x004fca0000000900 */
[----:B------:R-:W-:-:S04]  /*c200*/  PRMT R18, R181, 0x7610, R18 ;  /* 0x00007610b5127816 */ /* 0x000fc80000000012 */
[----:B------:R-:W-:Y:S02]  /*c210*/  @!P0 PRMT R105, R18, 0x5410, RZ ;  /* 0x0000541012698816 */ /* 0x000fe400000000ff */
[----:B------:R2:W-:Y:S01]  /*c220*/  MUFU.EX2 R18, R186 ;  /* 0x000000ba00127308 */ /* 0x0005e20000000800 */
[----:B---3--:R-:W-:Y:S02]  /*c230*/  @!P2 HADD2 R12, -R103.H0_H0, -RZ.H0_H0 ;  /* 0xa00000ff670ca230 */ /* 0x008fe40000000900 */
[----:B------:R-:W-:-:S03]  /*c240*/  IMAD.MOV.U32 R181, RZ, RZ, R13 ;  /* 0x000000ffffb57224 */ /* 0x000fc600078e000d */
[----:B------:R-:W-:Y:S01]  /*c250*/  PRMT R7, R12, 0x7610, R7 ;  /* 0x000076100c077816 */ /* 0x000fe20000000007 */
[----:B--2---:R-:W-:Y:S02]  /*c260*/  IMAD.MOV.U32 R186, RZ, RZ, R8 ;  /* 0x000000ffffba7224 */ /* 0x004fe400078e0008 */
[----:B------:R-:W-:-:S04]  /*c270*/  FADD.FTZ R8, R5, R14 ;  /* 0x0000000e05087221 */ /* 0x000fc80000010000 */
[----:B------:R-:W-:Y:S01]  /*c280*/  FADD.FTZ R8, R4, R8 ;  /* 0x0000000804087221 */ /* 0x000fe20000010000 */
[----:B------:R2:W-:Y:S04]  /*c290*/  MUFU.EX2 R13, R188 ;  /* 0x000000bc000d7308 */ /* 0x0005e80000000800 */
[----:B------:R3:W-:Y:S04]  /*c2a0*/  STL [R1+0x10c], R8 ;  /* 0x00010c0801007387 */ /* 0x0007e80000100800 */
[----:B------:R1:W4:Y:S01]  /*c2b0*/  LDL.LU.S16 R12, [R1+0xa4] ;  /* 0x0000a400010c7983 */ /* 0x0003220000300600 */
[----:B--2---:R-:W-:-:S02]  /*c2c0*/  PRMT R188, R103, 0x5410, R102 ;  /* 0x0000541067bc7816 */ /* 0x004fc40000000066 */
[----:B------:R-:W-:Y:S02]  /*c2d0*/  @!P2 PRMT R103, R7, 0x5410, RZ ;  /* 0x000054100767a816 */ /* 0x000fe400000000ff */
[----:B------:R1:W2:Y:S04]  /*c2e0*/  LDL.LU.S16 R7, [R1+0xa8] ;  /* 0x0000a80001077983 */ /* 0x0002a80000300600 */
[----:B---3--:R1:W3:Y:S01]  /*c2f0*/  LDL.LU.S16 R8, [R1+0xac] ;  /* 0x0000ac0001087983 */ /* 0x0082e20000300600 */
[----:B------:R-:W-:Y:S02]  /*c300*/  PRMT R100, R24, 0x7632, R100 ;  /* 0x0000763218647816 */ /* 0x000fe40000000064 */
[----:B------:R-:W-:Y:S02]  /*c310*/  F2FP.F16.F32.PACK_AB R17, R4, R5 ;  /* 0x000000050411723e */ /* 0x000fe400000000ff */
[----:B------:R-:W-:-:S02]  /*c320*/  PRMT R101, R24, 0x7610, R101 ;  /* 0x0000761018657816 */ /* 0x000fc40000000065 */
[----:B------:R-:W-:-:S04]  /*c330*/  LOP3.LUT R4, R6, 0xff, RZ, 0xc0, !PT ;  /* 0x000000ff06047812 */ /* 0x000fc800078ec0ff */
[----:B------:R-:W-:Y:S02]  /*c340*/  ISETP.GE.U32.AND P2, PT, R199, R4, PT ;  /* 0x00000004c700720c */ /* 0x000fe40003f46070 */
[----:B------:R-:W-:Y:S01]  /*c350*/  SHF.R.U32.HI R4, RZ, 0x18, R6 ;  /* 0x00000018ff047819 */ /* 0x000fe20000011606 */
[----:B------:R1:W-:Y:S01]  /*c360*/  MUFU.EX2 R14, R187 ;  /* 0x000000bb000e7308 */ /* 0x0003e20000000800 */
[----:B------:R-:W-:Y:S01]  /*c370*/  LOP3.LUT R6, R6, 0xffff, RZ, 0xc0, !PT ;  /* 0x0000ffff06067812 */ /* 0x000fe200078ec0ff */
[----:B----4-:R-:W-:-:S05]  /*c380*/  @!P4 HADD2 R12, -R102.H0_H0, -RZ.H0_H0 ;  /* 0xa00000ff660cc230 */ /* 0x010fca0000000900 */
[----:B------:R-:W-:-:S04]  /*c390*/  PRMT R169, R12, 0x7610, R169 ;  /* 0x000076100ca97816 */ /* 0x000fc800000000a9 */
[----:B------:R-:W-:Y:S01]  /*c3a0*/  @!P4 PRMT R102, R169, 0x5410, RZ ;  /* 0x00005410a966c816 */ /* 0x000fe200000000ff */
[----:B--2---:R-:W-:Y:S01]  /*c3b0*/  @!P1 HADD2 R7, -R101.H0_H0, -RZ.H0_H0 ;  /* 0xa00000ff65079230 */ /* 0x004fe20000000900 */
[----:B------:R-:W-:Y:S01]  /*c3c0*/  ISETP.GE.U32.AND P4, PT, R199, R4, PT ;  /* 0x00000004c700720c */ /* 0x000fe20003f86070 */
[----:B---3--:R-:W-:-:S03]  /*c3d0*/  @!P6 HADD2 R8, -R100.H0_H0, -RZ.H0_H0 ;  /* 0xa00000ff6408e230 */ /* 0x008fc60000000900 */
[----:B-1----:R-:W-:Y:S02]  /*c3e0*/  PRMT R187, R7, 0x7610, R187 ;  /* 0x0000761007bb7816 */ /* 0x002fe400000000bb */
[----:B------:R-:W-:Y:S02]  /*c3f0*/  PRMT R5, R8, 0x7610, R5 ;  /* 0x0000761008057816 */ /* 0x000fe40000000005 */
[----:B------:R1:W2:Y:S01]  /*c400*/  LDL.LU.S16 R8, [R1+0xb0] ;  /* 0x0000b00001087983 */ /* 0x0002a20000300600 */
[----:B------:R-:W-:Y:S02]  /*c410*/  LOP3.LUT R4, R21, 0xff, RZ, 0xc0, !PT ;  /* 0x000000ff15047812 */ /* 0x000fe400078ec0ff */
[----:B------:R-:W-:Y:S02]  /*c420*/  PRMT R169, R101, 0x5410, R100 ;  /* 0x0000541065a97816 */ /* 0x000fe40000000064 */
[----:B------:R-:W-:Y:S02]  /*c430*/  @!P1 PRMT R101, R187, 0x5410, RZ ;  /* 0x00005410bb659816 */ /* 0x000fe400000000ff */
[----:B------:R-:W-:Y:S01]  /*c440*/  ISETP.GE.U32.AND P1, PT, R199, R4, PT ;  /* 0x00000004c700720c */ /* 0x000fe20003f26070 */
[----:B------:R1:W3:Y:S01]  /*c450*/  LDL.LU.S16 R187, [R1+0xbc] ;  /* 0x0000bc0001bb7983 */ /* 0x0002e20000300600 */
[----:B------:R-:W-:Y:S01]  /*c460*/  SHF.R.U32.HI R4, RZ, 0x8, R6 ;  /* 0x00000008ff047819 */ /* 0x000fe20000011606 */
[----:B------:R-:W4:Y:S08]  /*c470*/  MUFU.EX2 R7, R167 ;  /* 0x000000a700077308 */ /* 0x000f300000000800 */
[----:B------:R4:W1:Y:S02]  /*c480*/  MUFU.EX2 R6, R174 ;  /* 0x000000ae00067308 */ /* 0x0008640000000800 */
[----:B----4-:R4:W4:Y:S04]  /*c490*/  LDL.LU.S16 R174, [R1+0xb8] ;  /* 0x0000b80001ae7983 */ /* 0x0109280000300600 */
[----:B------:R1:W4:Y:S01]  /*c4a0*/  LDL.LU.S16 R167, [R1+0xb4] ;  /* 0x0000b40001a77983 */ /* 0x0003220000300600 */
[----:B------:R-:W-:-:S02]  /*c4b0*/  LOP3.LUT R4, R4, 0xffff, RZ, 0xc0, !PT ;  /* 0x0000ffff04047812 */ /* 0x000fc400078ec0ff */
[----:B------:R-:W-:Y:S02]  /*c4c0*/  PRMT R99, R9, 0x7610, R99 ;  /* 0x0000761009637816 */ /* 0x000fe40000000063 */
[----:B------:R-:W-:Y:S02]  /*c4d0*/  @!P6 PRMT R100, R5, 0x5410, RZ ;  /* 0x000054100564e816 */ /* 0x000fe400000000ff */
[C---:B------:R-:W-:Y:S02]  /*c4e0*/  ISETP.GE.U32.AND P6, PT, R199.reuse, R4, PT ;  /* 0x00000004c700720c */ /* 0x040fe40003fc6070 */
[----:B------:R-:W-:Y:S02]  /*c4f0*/  ISETP.GE.U32.AND P0, PT, R199, R10, PT ;  /* 0x0000000ac700720c */ /* 0x000fe40003f06070 */
[----:B------:R-:W-:Y:S02]  /*c500*/  PRMT R96, R11, 0x7632, R96 ;  /* 0x000076320b607816 */ /* 0x000fe40000000060 */
[----:B------:R-:W-:Y:S01]  /*c510*/  PRMT R98, R9, 0x7632, R98 ;  /* 0x0000763209627816 */ /* 0x000fe20000000062 */
[----:B------:R1:W-:Y:S01]  /*c520*/  MUFU.EX2 R12, R201 ;  /* 0x000000c9000c7308 */ /* 0x0003e20000000800 */
[----:B------:R-:W-:-:S07]  /*c530*/  PRMT R97, R11, 0x7610, R97 ;  /* 0x000076100b617816 */ /* 0x000fce0000000061 */
[----:B------:R1:W-:Y:S02]  /*c540*/  MUFU.EX2 R4, R164 ;  /* 0x000000a400047308 */ /* 0x0003e40000000800 */
[----:B-1----:R-:W-:Y:S01]  /*c550*/  IMAD.MOV.U32 R201, RZ, RZ, R186 ;  /* 0x000000ffffc97224 */ /* 0x002fe200078e00ba */
[----:B------:R-:W-:Y:S02]  /*c560*/  PRMT R186, R99, 0x5410, R98 ;  /* 0x0000541063ba7816 */ /* 0x000fe40000000062 */
[----:B------:R-:W-:Y:S01]  /*c570*/  PRMT R164, R97, 0x5410, R96 ;  /* 0x0000541061a47816 */ /* 0x000fe20000000060 */
[----:B--2---:R-:W-:-:S05]  /*c580*/  @!P2 HADD2 R8, -R99.H0_H0, -RZ.H0_H0 ;  /* 0xa00000ff6308a230 */ /* 0x004fca0000000900 */
[----:B------:R-:W-:Y:S02]  /*c590*/  PRMT R10, R8, 0x7610, R10 ;  /* 0x00007610080a7816 */ /* 0x000fe4000000000a */
[----:B------:R-:W-:Y:S01]  /*c5a0*/  SHF.R.U32.HI R8, RZ, 0x8, R22 ;  /* 0x00000008ff087819 */ /* 0x000fe20000011616 */
[----:B---3--:R-:W-:-:S03]  /*c5b0*/  @!P6 HADD2 R187, -R98.H0_H0, -RZ.H0_H0 ;  /* 0xa00000ff62bbe230 */ /* 0x008fc60000000900 */
[----:B------:R-:W-:Y:S02]  /*c5c0*/  LOP3.LUT R8, R8, 0xffff, RZ, 0xc0, !PT ;  /* 0x0000ffff08087812 */ /* 0x000fe400078ec0ff */
[----:B------:R-:W-:Y:S02]  /*c5d0*/  @!P2 PRMT R99, R10, 0x5410, RZ ;  /* 0x000054100a63a816 */ /* 0x000fe400000000ff */
[----:B------:R-:W-:Y:S02]  /*c5e0*/  ISETP.GE.U32.AND P2, PT, R199, R8, PT ;  /* 0x00000008c700720c */ /* 0x000fe40003f46070 */
[----:B------:R-:W-:Y:S01]  /*c5f0*/  PRMT R21, R187, 0x7610, R21 ;  /* 0x00007610bb157816 */ /* 0x000fe20000000015 */
[----:B------:R-:W-:-:S03]  /*c600*/  IMAD.MOV.U32 R187, RZ, RZ, R159 ;  /* 0x000000ffffbb7224 */ /* 0x000fc600078e009f */
[----:B------:R-:W-:Y:S01]  /*c610*/  @!P6 PRMT R98, R21, 0x5410, RZ ;  /* 0x000054101562e816 */ /* 0x000fe200000000ff */
[----:B------:R-:W-:Y:S02]  /*c620*/  IMAD.MOV.U32 R21, RZ, RZ, R201 ;  /* 0x000000ffff157224 */ /* 0x000fe400078e00c9 */
[----:B------:R-:W-:Y:S02]  /*c630*/  IMAD.MOV.U32 R201, RZ, RZ, R183 ;  /* 0x000000ffffc97224 */ /* 0x000fe400078e00b7 */
[----:B------:R-:W-:Y:S02]  /*c640*/  IMAD.MOV.U32 R183, RZ, RZ, R203 ;  /* 0x000000ffffb77224 */ /* 0x000fe400078e00cb */
[----:B----4-:R-:W-:-:S05]  /*c650*/  @!P4 HADD2 R167, -R96.H0_H0, -RZ.H0_H0 ;  /* 0xa00000ff60a7c230 */ /* 0x010fca0000000900 */
[----:B------:R-:W-:Y:S01]  /*c660*/  PRMT R8, R167, 0x7610, R8 ;  /* 0x00007610a7087816 */ /* 0x000fe20000000008 */
[----:B------:R-:W-:-:S03]  /*c670*/  @!P5 HADD2 R174, -R97.H0_H0, -RZ.H0_H0 ;  /* 0xa00000ff61aed230 */ /* 0x000fc60000000900 */
[----:B------:R-:W-:Y:S01]  /*c680*/  @!P4 PRMT R96, R8, 0x5410, RZ ;  /* 0x000054100860c816 */ /* 0x000fe200000000ff */
[----:B------:R-:W-:Y:S01]  /*c690*/  FADD.FTZ R8, R7, R23 ;  /* 0x0000001707087221 */ /* 0x000fe20000010000 */
[----:B------:R-:W-:Y:S01]  /*c6a0*/  IMAD.MOV.U32 R159, RZ, RZ, R162 ;  /* 0x000000ffff9f7224 */ /* 0x000fe200078e00a2 */
[----:B------:R-:W-:Y:S01]  /*c6b0*/  PRMT R11, R174, 0x7610, R11 ;  /* 0x00007610ae0b7816 */ /* 0x000fe2000000000b */
[----:B------:R-:W-:Y:S02]  /*c6c0*/  IMAD.MOV.U32 R162, RZ, RZ, R238 ;  /* 0x000000ffffa27224 */ /* 0x000fe400078e00ee */
[C---:B------:R-:W-:Y:S01]  /*c6d0*/  FADD.FTZ R203, R6.reuse, R8 ;  /* 0x0000000806cb7221 */ /* 0x040fe20000010000 */
[----:B------:R1:W2:Y:S01]  /*c6e0*/  LDL.LU.S16 R238, [R1+0xc0] ;  /* 0x0000c00001ee7983 */ /* 0x0002a20000300600 */
[----:B------:R-:W-:-:S03]  /*c6f0*/  F2FP.F16.F32.PACK_AB R6, R6, R7 ;  /* 0x000000070606723e */ /* 0x000fc600000000ff */
[----:B------:R1:W3:Y:S04]  /*c700*/  LDL.LU.S16 R174, [R1+0xcc] ;  /* 0x0000cc0001ae7983 */ /* 0x0002e80000300600 */
[----:B------:R1:W4:Y:S04]  /*c710*/  LDL.LU.S16 R167, [R1+0xc8] ;  /* 0x0000c80001a77983 */ /* 0x0003280000300600 */
[----:B------:R1:W-:Y:S04]  /*c720*/  STL [R1+0x108], R203 ;  /* 0x000108cb01007387 */ /* 0x0003e80000100800 */
[----:B-1----:R1:W5:Y:S04]  /*c730*/  LDL.LU R203, [R1+0x40c] ;  /* 0x00040c0001cb7983 */ /* 0x0023680000300800 */
[----:B------:R1:W4:Y:S01]  /*c740*/  LDL.LU.S16 R7, [R1+0xc4] ;  /* 0x0000c40001077983 */ /* 0x0003220000300600 */
[----:B------:R-:W-:-:S02]  /*c750*/  PRMT R95, R17, 0x7610, R95 ;  /* 0x00007610115f7816 */ /* 0x000fc4000000005f */
[----:B------:R-:W-:Y:S02]  /*c760*/  PRMT R94, R17, 0x7632, R94 ;  /* 0x00007632115e7816 */ /* 0x000fe4000000005e */
[C---:B------:R-:W-:Y:S02]  /*c770*/  PRMT R93, R6.reuse, 0x7610, R93 ;  /* 0x00007610065d7816 */ /* 0x040fe4000000005d */
[----:B------:R-:W-:Y:S01]  /*c780*/  @!P5 PRMT R97, R11, 0x5410, RZ ;  /* 0x000054100b61d816 */ /* 0x000fe200000000ff */
[----:B------:R-:W1:Y:S08]  /*c790*/  MUFU.EX2 R5, R163 ;  /* 0x000000a300057308 */ /* 0x000e700000000800 */
[----:B------:R1:W-:Y:S02]  /*c7a0*/  MUFU.EX2 R11, R92 ;  /* 0x0000005c000b7308 */ /* 0x0003e40000000800 */
[----:B-1----:R-:W-:Y:S01]  /*c7b0*/  PRMT R92, R6, 0x7632, R92 ;  /* 0x00007632065c7816 */ /* 0x002fe2000000005c */
[----:B------:R-:W-:-:S05]  /*c7c0*/  IMAD.MOV.U32 R161, RZ, RZ, R20 ;  /* 0x000000ffffa17224 */ /* 0x000fca00078e0014 */
[----:B------:R-:W-:Y:S08]  /*c7d0*/  MUFU.EX2 R20, R182 ;  /* 0x000000b600147308 */ /* 0x000ff00000000800 */
[----:B------:R-:W-:Y:S01]  /*c7e0*/  MUFU.EX2 R10, R165 ;  /* 0x000000a5000a7308 */ /* 0x000fe20000000800 */
[----:B------:R-:W-:-:S07]  /*c7f0*/  FADD.FTZ R6, R5, R33 ;  /* 0x0000002105067221 */ /* 0x000fce0000010000 */
[----:B------:R-:W1:Y:S01]  /*c800*/  MUFU.EX2 R9, R166 ;  /* 0x000000a600097308 */ /* 0x000e620000000800 */
[----:B------:R-:W-:Y:S01]  /*c810*/  F2FP.F16.F32.PACK_AB R68, R4, R5 ;  /* 0x000000050444723e */ /* 0x000fe200000000ff */
[----:B------:R-:W-:Y:S01]  /*c820*/  VIADD R192, R192, 0x4 ;  /* 0x00000004c0c07836 */ /* 0x000fe20000000000 */
[----:B-1----:R-:W-:Y:S01]  /*c830*/  F2FP.F16.F32.PACK_AB R58, R9, R10 ;  /* 0x0000000a093a723e */ /* 0x002fe200000000ff */
[----:B--2---:R-:W-:Y:S02]  /*c840*/  @!P2 HADD2 R238, -R94.H0_H0, -RZ.H0_H0 ;  /* 0xa00000ff5eeea230 */ /* 0x004fe40000000900 */
[----:B---3--:R-:W-:-:S03]  /*c850*/  @!P1 HADD2 R174, -R93.H0_H0, -RZ.H0_H0 ;  /* 0xa00000ff5dae9230 */ /* 0x008fc60000000900 */
[----:B------:R-:W-:Y:S02]  /*c860*/  PRMT R8, R238, 0x7610, R8 ;  /* 0x00007610ee087816 */ /* 0x000fe40000000008 */
[----:B------:R-:W-:Y:S02]  /*c870*/  PRMT R238, R95, 0x5410, R94 ;  /* 0x000054105fee7816 */ /* 0x000fe4000000005e */
[----:B------:R-:W-:Y:S01]  /*c880*/  PRMT R163, R174, 0x7610, R163 ;  /* 0x00007610aea37816 */ /* 0x000fe200000000a3 */
[----:B------:R-:W-:Y:S02]  /*c890*/  IMAD.MOV.U32 R174, RZ, RZ, R155 ;  /* 0x000000ffffae7224 */ /* 0x000fe400078e009b */
[----:B------:R-:W-:Y:S02]  /*c8a0*/  IMAD.MOV.U32 R155, RZ, RZ, R157 ;  /* 0x000000ffff9b7224 */ /* 0x000fe400078e009d */
[----:B----4-:R-:W-:-:S05]  /*c8b0*/  @!P3 HADD2 R7, -R95.H0_H0, -RZ.H0_H0 ;  /* 0xa00000ff5f07b230 */ /* 0x010fca0000000900 */
[----:B------:R-:W-:-:S04]  /*c8c0*/  PRMT R237, R7, 0x7610, R237 ;  /* 0x0000761007ed7816 */ /* 0x000fc800000000ed */
[----:B------:R-:W-:Y:S02]  /*c8d0*/  @!P3 PRMT R95, R237, 0x5410, RZ ;  /* 0x00005410ed5fb816 */ /* 0x000fe400000000ff */
[----:B------:R-:W-:Y:S02]  /*c8e0*/  PRMT R237, R93, 0x5410, R92 ;  /* 0x000054105ded7816 */ /* 0x000fe4000000005c */
[----:B------:R-:W-:Y:S01]  /*c8f0*/  @!P1 PRMT R93, R163, 0x5410, RZ ;  /* 0x00005410a35d9816 */ /* 0x000fe200000000ff */
[----:B------:R-:W-:Y:S02]  /*c900*/  IMAD.MOV.U32 R163, RZ, RZ, R181 ;  /* 0x000000ffffa37224 */ /* 0x000fe400078e00b5 */
[----:B------:R-:W-:Y:S02]  /*c910*/  IMAD.MOV.U32 R181, RZ, RZ, R159 ;  /* 0x000000ffffb57224 */ /* 0x000fe400078e009f */
[----:B------:R1:W2:Y:S04]  /*c920*/  LDL.LU.S16 R159, [R1+0xd8] ;  /* 0x0000d800019f7983 */ /* 0x0002a80000300600 */
[----:B------:R1:W3:Y:S01]  /*c930*/  LDL.LU.S16 R157, [R1+0xe0] ;  /* 0x0000e000019d7983 */ /* 0x0002e20000300600 */
[----:B------:R-:W-:Y:S01]  /*c940*/  @!P0 HADD2 R167, -R92.H0_H0, -RZ.H0_H0 ;  /* 0xa00000ff5ca78230 */ /* 0x000fe20000000900 */
[----:B------:R-:W4:Y:S04]  /*c950*/  MUFU.EX2 R7, R171 ;  /* 0x000000ab00077308 */ /* 0x000f280000000800 */
[----:B------:R-:W-:-:S04]  /*c960*/  PRMT R17, R167, 0x7610, R17 ;  /* 0x00007610a7117816 */ /* 0x000fc80000000011 */
[----:B------:R-:W-:Y:S01]  /*c970*/  @!P0 PRMT R92, R17, 0x5410, RZ ;  /* 0x00005410115c8816 */ /* 0x000fe200000000ff */
[----:B------:R-:W-:Y:S01]  /*c980*/  FADD.FTZ R17, R4, R6 ;  /* 0x0000000604117221 */ /* 0x000fe20000010000 */
[----:B------:R-:W-:Y:S01]  /*c990*/  FADD.FTZ R4, R20, R32 ;  /* 0x0000002014047221 */ /* 0x000fe20000010000 */
[----:B------:R-:W-:Y:S02]  /*c9a0*/  @!P2 PRMT R94, R8, 0x5410, RZ ;  /* 0x00005410085ea816 */ /* 0x000fe400000000ff */
[----:B------:R-:W1:Y:S01]  /*c9b0*/  MUFU.EX2 R8, R82 ;  /* 0x0000005200087308 */ /* 0x000e620000000800 */
[----:B------:R-:W-:Y:S01]  /*c9c0*/  FADD.FTZ R5, R10, R17 ;  /* 0x000000110a057221 */ /* 0x000fe20000010000 */
[----:B------:R-:W-:-:S03]  /*c9d0*/  FADD.FTZ R4, R19, R4 ;  /* 0x0000000413047221 */ /* 0x000fc60000010000 */
[----:B------:R-:W-:Y:S01]  /*c9e0*/  FADD.FTZ R17, R9, R5 ;  /* 0x0000000509117221 */ /* 0x000fe20000010000 */
[----:B------:R-:W-:Y:S02]  /*c9f0*/  FADD.FTZ R4, R16, R4 ;  /* 0x0000000410047221 */ /* 0x000fe40000010000 */
[----:B------:R-:W1:Y:S01]  /*ca00*/  MUFU.EX2 R6, R79 ;  /* 0x0000004f00067308 */ /* 0x000e620000000800 */
[----:B------:R-:W-:Y:S01]  /*ca10*/  FADD.FTZ R9, R11, R17 ;  /* 0x000000110b097221 */ /* 0x000fe20000010000 */
[----:B------:R-:W-:-:S06]  /*ca20*/  FADD.FTZ R10, R15, R4 ;  /* 0x000000040f0a7221 */ /* 0x000fcc0000010000 */
[----:B------:R-:W1:Y:S01]  /*ca30*/  MUFU.EX2 R5, R76 ;  /* 0x0000004c00057308 */ /* 0x000e620000000800 */
[C---:B----4-:R-:W-:Y:S01]  /*ca40*/  FADD.FTZ R9, R7.reuse, R9 ;  /* 0x0000000907097221 */ /* 0x050fe20000010000 */
[----:B------:R-:W-:Y:S01]  /*ca50*/  F2FP.F16.F32.PACK_AB R63, R7, R11 ;  /* 0x0000000b073f723e */ /* 0x000fe200000000ff */
[----:B------:R-:W-:-:S05]  /*ca60*/  FADD.FTZ R7, R18, R10 ;  /* 0x0000000a12077221 */ /* 0x000fca0000010000 */
[----:B------:R-:W4:Y:S01]  /*ca70*/  MUFU.EX2 R4, R74 ;  /* 0x0000004a00047308 */ /* 0x000f220000000800 */
[----:B-1----:R-:W-:Y:S01]  /*ca80*/  FADD.FTZ R9, R8, R9 ;  /* 0x0000000908097221 */ /* 0x002fe20000010000 */
[----:B------:R-:W-:Y:S01]  /*ca90*/  FADD.FTZ R7, R14, R7 ;  /* 0x000000070e077221 */ /* 0x000fe20000010000 */
[C---:B------:R-:W-:Y:S02]  /*caa0*/  F2FP.F16.F32.PACK_AB R50, R6.reuse, R8 ;  /* 0x000000080632723e */ /* 0x040fe400000000ff */
[----:B------:R-:W-:Y:S01]  /*cab0*/  FADD.FTZ R9, R6, R9 ;  /* 0x0000000906097221 */ /* 0x000fe20000010000 */
[----:B------:R-:W-:Y:S01]  /*cac0*/  FADD.FTZ R6, R13, R7 ;  /* 0x000000070d067221 */ /* 0x000fe20000010000 */
[----:B------:R-:W-:-:S04]  /*cad0*/  IMAD.WIDE.U32 R32, R192, -0x326172a9, RZ ;  /* 0xcd9e8d57c0207825 */ /* 0x000fc800078e00ff */
[----:B------:R-:W-:Y:S01]  /*cae0*/  FADD.FTZ R7, R5, R9 ;  /* 0x0000000905077221 */ /* 0x000fe20000010000 */
[----:B------:R-:W-:Y:S01]  /*caf0*/  IMAD.MOV.U32 R167, RZ, RZ, R21 ;  /* 0x000000ffffa77224 */ /* 0x000fe200078e0015 */
[----:B------:R-:W-:Y:S02]  /*cb00*/  F2FP.F16.F32.PACK_AB R65, R19, R20 ;  /* 0x000000141341723e */ /* 0x000fe400000000ff */
[C---:B----4-:R-:W-:Y:S01]  /*cb10*/  FADD.FTZ R21, R4.reuse, R7 ;  /* 0x0000000704157221 */ /* 0x050fe20000010000 */
[----:B------:R-:W-:Y:S02]  /*cb20*/  F2FP.F16.F32.PACK_AB R61, R4, R5 ;  /* 0x00000005043d723e */ /* 0x000fe400000000ff */
[----:B------:R-:W-:Y:S02]  /*cb30*/  LOP3.LUT R4, R215, R33, RZ, 0x3c, !PT ;  /* 0x00000021d7047212 */ /* 0x000fe400078e3cff */
[----:B------:R-:W-:-:S03]  /*cb40*/  F2FP.F16.F32.PACK_AB R59, R14, R18 ;  /* 0x000000120e3b723e */ /* 0x000fc600000000ff */
[----:B------:R-:W-:-:S05]  /*cb50*/  IMAD.WIDE.U32 R18, R4, -0x2daee0ad, RZ ;  /* 0xd2511f5304127825 */ /* 0x000fca00078e00ff */
[----:B------:R-:W-:Y:S01]  /*cb60*/  LOP3.LUT R4, R19, R198, R176, 0x96, !PT ;  /* 0x000000c613047212 */ /* 0x000fe200078e96b0 */
[----:B------:R-:W-:-:S04]  /*cb70*/  FADD.FTZ R20, R12, R6 ;  /* 0x000000060c147221 */ /* 0x000fc80000010000 */
[----:B------:R-:W-:Y:S01]  /*cb80*/  IMAD.WIDE.U32 R4, R4, -0x326172a9, RZ ;  /* 0xcd9e8d5704047825 */ /* 0x000fe200078e00ff */
[----:B------:R-:W-:-:S04]  /*cb90*/  LOP3.LUT R6, R41, R224, R32, 0x96, !PT ;  /* 0x000000e029067212 */ /* 0x000fc800078e9620 */
[----:B------:R-:W-:Y:S01]  /*cba0*/  LOP3.LUT R8, R5, R221, R40, 0x96, !PT ;  /* 0x000000dd05087212 */ /* 0x000fe200078e9628 */
[----:B------:R-:W-:-:S04]  /*cbb0*/  IMAD.WIDE.U32 R6, R6, -0x2daee0ad, RZ ;  /* 0xd2511f5306067825 */ /* 0x000fc800078e00ff */
        /* <DEDUP_REMOVED lines=25> */
[C---:B------:R-:W-:Y:S02]  /*cd50*/  LOP3.LUT R8, R6.reuse, 0xff, RZ, 0xc0, !PT ;  /* 0x000000ff06087812 */ /* 0x040fe400078ec0ff */
[----:B------:R-:W-:Y:S02]  /*cd60*/  F2FP.F16.F32.PACK_AB R56, R15, R16 ;  /* 0x000000100f38723e */ /* 0x000fe400000000ff */
[----:B------:R-:W-:Y:S02]  /*cd70*/  ISETP.GE.U32.AND P2, PT, R199, R8, PT ;  /* 0x00000008c700720c */ /* 0x000fe40003f46070 */
[----:B------:R-:W-:Y:S02]  /*cd80*/  SHF.R.U32.HI R8, RZ, 0x18, R6 ;  /* 0x00000018ff087819 */ /* 0x000fe40000011606 */
[----:B------:R-:W-:-:S02]  /*cd90*/  LOP3.LUT R14, R6, 0xffff, RZ, 0xc0, !PT ;  /* 0x0000ffff060e7812 */ /* 0x000fc400078ec0ff */
[----:B------:R-:W-:Y:S01]  /*cda0*/  SHF.R.U32.HI R15, RZ, 0x10, R6 ;  /* 0x00000010ff0f7819 */ /* 0x000fe20000011606 */
[----:B------:R-:W-:Y:S01]  /*cdb0*/  IMAD.WIDE.U32 R6, R13, -0x2daee0ad, RZ ;  /* 0xd2511f530d067825 */ /* 0x000fe200078e00ff */
[----:B------:R-:W-:Y:S01]  /*cdc0*/  ISETP.GE.U32.AND P1, PT, R199, R8, PT ;  /* 0x00000008c700720c */ /* 0x000fe20003f26070 */
[----:B------:R1:W4:Y:S01]  /*cdd0*/  MUFU.EX2 R11, R219 ;  /* 0x000000db000b7308 */ /* 0x0003220000000800 */
[----:B------:R-:W-:Y:S02]  /*cde0*/  LOP3.LUT R9, R9, 0xff, RZ, 0xc0, !PT ;  /* 0x000000ff09097812 */ /* 0x000fe400078ec0ff */
[----:B------:R-:W-:Y:S02]  /*cdf0*/  LOP3.LUT R8, R7, R231, R12, 0x96, !PT ;  /* 0x000000e707087212 */ /* 0x000fe400078e960c */
[----:B------:R-:W-:Y:S02]  /*ce00*/  LOP3.LUT R12, R6, 0xff, RZ, 0xc0, !PT ;  /* 0x000000ff060c7812 */ /* 0x000fe400078ec0ff */
[C---:B------:R-:W-:Y:S01]  /*ce10*/  ISETP.GE.U32.AND P5, PT, R199.reuse, R9, PT ;  /* 0x00000009c700720c */ /* 0x040fe20003fa6070 */
[----:B------:R-:W4:Y:S01]  /*ce20*/  MUFU.EX2 R10, R222 ;  /* 0x000000de000a7308 */ /* 0x000f220000000800 */
[----:B------:R-:W-:-:S02]  /*ce30*/  ISETP.GE.U32.AND P3, PT, R199, R12, PT ;  /* 0x0000000cc700720c */ /* 0x000fc40003f66070 */
[----:B------:R-:W-:Y:S02]  /*ce40*/  LOP3.LUT R17, R6, 0xffff, RZ, 0xc0, !PT ;  /* 0x0000ffff06117812 */ /* 0x000fe400078ec0ff */
[--C-:B------:R-:W-:Y:S02]  /*ce50*/  SHF.R.U32.HI R16, RZ, 0x10, R6.reuse ;  /* 0x00000010ff107819 */ /* 0x100fe40000011606 */
[----:B------:R-:W-:Y:S01]  /*ce60*/  SHF.R.U32.HI R12, RZ, 0x18, R6 ;  /* 0x00000018ff0c7819 */ /* 0x000fe20000011606 */
[----:B------:R-:W4:Y:S01]  /*ce70*/  MUFU.EX2 R9, R70 ;  /* 0x0000004600097308 */ /* 0x000f220000000800 */
[----:B------:R-:W-:Y:S01]  /*ce80*/  STL [R1+0x338], R192 ;  /* 0x000338c001007387 */ /* 0x000fe20000100800 */
[----:B------:R-:W-:-:S03]  /*ce90*/  PRMT R85, R57, 0x7610, R85 ;  /* 0x0000761039557816 */ /* 0x000fc60000000055 */
[----:B-1----:R1:W3:Y:S03]  /*cea0*/  LDL.LU.S16 R219, [R1+0xdc] ;  /* 0x0000dc0001db7983 */ /* 0x0022e60000300600 */
[----:B------:R-:W1:Y:S01]  /*ceb0*/  MUFU.EX2 R6, R66 ;  /* 0x0000004200067308 */ /* 0x000e620000000800 */
[----:B----4-:R-:W-:Y:S01]  /*cec0*/  FADD.FTZ R7, R11, R20 ;  /* 0x000000140b077221 */ /* 0x010fe20000010000 */
[----:B------:R-:W-:Y:S02]  /*ced0*/  PRMT R82, R62, 0x7632, R82 ;  /* 0x000076323e527816 */ /* 0x000fe40000000052 */
[----:B------:R-:W-:Y:S01]  /*cee0*/  PRMT R84, R57, 0x7632, R84 ;  /* 0x0000763239547816 */ /* 0x000fe20000000054 */
[----:B------:R-:W-:Y:S01]  /*cef0*/  FADD.FTZ R13, R10, R7 ;  /* 0x000000070a0d7221 */ /* 0x000fe20000010000 */
[----:B------:R-:W-:Y:S01]  /*cf00*/  FADD.FTZ R7, R9, R21 ;  /* 0x0000001509077221 */ /* 0x000fe20000010000 */
[----:B------:R-:W-:-:S02]  /*cf10*/  PRMT R83, R62, 0x7610, R83 ;  /* 0x000076103e537816 */ /* 0x000fc40000000053 */
[----:B-1----:R-:W-:Y:S02]  /*cf20*/  F2FP.F16.F32.PACK_AB R52, R6, R9 ;  /* 0x000000090634723e */ /* 0x002fe400000000ff */
[----:B------:R1:W4:Y:S01]  /*cf30*/  LDL.LU.S16 R9, [R1+0xe4] ;  /* 0x0000e40001097983 */ /* 0x0003220000300600 */
[----:B--2---:R-:W-:Y:S02]  /*cf40*/  @!P0 HADD2 R159, -R85.H0_H0, -RZ.H0_H0 ;  /* 0xa00000ff559f8230 */ /* 0x004fe40000000900 */
[----:B---3--:R-:W-:-:S03]  /*cf50*/  @!P6 HADD2 R157, -R82.H0_H0, -RZ.H0_H0 ;  /* 0xa00000ff529de230 */ /* 0x008fc60000000900 */
[----:B------:R-:W-:Y:S02]  /*cf60*/  PRMT R222, R159, 0x7610, R222 ;  /* 0x000076109fde7816 */ /* 0x000fe400000000de */
[----:B------:R-:W-:Y:S02]  /*cf70*/  PRMT R159, R85, 0x5410, R84 ;  /* 0x00005410559f7816 */ /* 0x000fe40000000054 */
[----:B------:R-:W-:Y:S02]  /*cf80*/  @!P0 PRMT R85, R222, 0x5410, RZ ;  /* 0x00005410de558816 */ /* 0x000fe400000000ff */
[----:B------:R-:W-:Y:S02]  /*cf90*/  ISETP.GE.U32.AND P0, PT, R199, R12, PT ;  /* 0x0000000cc700720c */ /* 0x000fe40003f06070 */
[----:B------:R-:W-:Y:S02]  /*cfa0*/  PRMT R12, R157, 0x7610, R12 ;  /* 0x000076109d0c7816 */ /* 0x000fe4000000000c */
[----:B------:R-:W-:-:S02]  /*cfb0*/  PRMT R157, R83, 0x5410, R82 ;  /* 0x00005410539d7816 */ /* 0x000fc40000000052 */
[----:B------:R-:W-:Y:S02]  /*cfc0*/  @!P6 PRMT R82, R12, 0x5410, RZ ;  /* 0x000054100c52e816 */ /* 0x000fe400000000ff */
[----:B------:R1:W2:Y:S01]  /*cfd0*/  LDL.LU.S16 R12, [R1+0x100] ;  /* 0x00010000010c7983 */ /* 0x0002a20000300600 */
[----:B------:R-:W-:Y:S01]  /*cfe0*/  F2FP.F16.F32.PACK_AB R54, R10, R11 ;  /* 0x0000000b0a36723e */ /* 0x000fe200000000ff */
[----:B------:R-:W-:Y:S01]  /*cff0*/  FADD.FTZ R11, R6, R7 ;  /* 0x00000007060b7221 */ /* 0x000fe20000010000 */
[----:B------:R-:W-:-:S04]  /*d000*/  SHF.R.U32.HI R6, RZ, 0x8, R14 ;  /* 0x00000008ff067819 */ /* 0x000fc8000001160e */
[----:B------:R-:W-:Y:S02]  /*d010*/  LOP3.LUT R6, R6, 0xffff, RZ, 0xc0, !PT ;  /* 0x0000ffff06067812 */ /* 0x000fe400078ec0ff */
[C---:B------:R-:W-:Y:S02]  /*d020*/  PRMT R81, R60.reuse, 0x7610, R81 ;  /* 0x000076103c517816 */ /* 0x040fe40000000051 */
[----:B------:R-:W-:Y:S01]  /*d030*/  PRMT R79, R60, 0x7632, R79 ;  /* 0x000076323c4f7816 */ /* 0x000fe2000000004f */
[----:B------:R-:W-:-:S05]  /*d040*/  @!P4 HADD2 R219, -R84.H0_H0, -RZ.H0_H0 ;  /* 0xa00000ff54dbc230 */ /* 0x000fca0000000900 */
[----:B------:R-:W-:-:S04]  /*d050*/  PRMT R7, R219, 0x7610, R7 ;  /* 0x00007610db077816 */ /* 0x000fc80000000007 */
[----:B------:R-:W-:Y:S02]  /*d060*/  @!P4 PRMT R84, R7, 0x5410, RZ ;  /* 0x000054100754c816 */ /* 0x000fe400000000ff */
[----:B------:R-:W-:Y:S02]  /*d070*/  ISETP.GE.U32.AND P4, PT, R199, R6, PT ;  /* 0x00000006c700720c */ /* 0x000fe40003f86070 */
[----:B------:R-:W-:Y:S01]  /*d080*/  LOP3.LUT R6, R15, 0xff, RZ, 0xc0, !PT ;  /* 0x000000ff0f067812 */ /* 0x000fe200078ec0ff */
[----:B------:R-:W3:Y:S03]  /*d090*/  MUFU.EX2 R7, R241 ;  /* 0x000000f100077308 */ /* 0x000ee60000000800 */
[----:B------:R-:W-:Y:S01]  /*d0a0*/  ISETP.GE.U32.AND P6, PT, R199, R6, PT ;  /* 0x00000006c700720c */ /* 0x000fe20003fc6070 */
[----:B----4-:R-:W-:-:S04]  /*d0b0*/  @!P5 HADD2 R9, -R83.H0_H0, -RZ.H0_H0 ;  /* 0xa00000ff5309d230 */ /* 0x010fc80000000900 */
[----:B------:R-:W4:Y:S01]  /*d0c0*/  MUFU.EX2 R6, R242 ;  /* 0x000000f200067308 */ /* 0x000f220000000800 */
[----:B------:R-:W-:Y:S02]  /*d0d0*/  PRMT R156, R9, 0x7610, R156 ;  /* 0x00007610099c7816 */ /* 0x000fe4000000009c */
[----:B------:R-:W-:-:S04]  /*d0e0*/  SHF.R.U32.HI R9, RZ, 0x10, R8 ;  /* 0x00000010ff097819 */ /* 0x000fc80000011608 */
[----:B------:R-:W-:Y:S02]  /*d0f0*/  LOP3.LUT R9, R9, 0xff, RZ, 0xc0, !PT ;  /* 0x000000ff09097812 */ /* 0x000fe400078ec0ff */
[----:B------:R-:W-:Y:S02]  /*d100*/  @!P5 PRMT R83, R156, 0x5410, RZ ;  /* 0x000054109c53d816 */ /* 0x000fe400000000ff */
[----:B------:R-:W-:Y:S01]  /*d110*/  ISETP.GE.U32.AND P5, PT, R199, R9, PT ;  /* 0x00000009c700720c */ /* 0x000fe20003fa6070 */
[----:B---3--:R-:W-:Y:S01]  /*d120*/  FADD.FTZ R9, R7, R13 ;  /* 0x0000000d07097221 */ /* 0x008fe20000010000 */
[----:B------:R-:W-:Y:S02]  /*d130*/  PRMT R156, R81, 0x5410, R79 ;  /* 0x00005410519c7816 */ /* 0x000fe4000000004f */
[----:B----4-:R-:W-:Y:S01]  /*d140*/  F2FP.F16.F32.PACK_AB R49, R6, R7 ;  /* 0x000000070631723e */ /* 0x010fe200000000ff */
[----:B--2---:R-:W-:-:S05]  /*d150*/  @!P2 HADD2 R12, -R81.H0_H0, -RZ.H0_H0 ;  /* 0xa00000ff510ca230 */ /* 0x004fca0000000900 */
[----:B------:R-:W-:Y:S01]  /*d160*/  PRMT R166, R12, 0x7610, R166 ;  /* 0x000076100ca67816 */ /* 0x000fe200000000a6 */
[----:B------:R-:W-:Y:S02]  /*d170*/  FADD.FTZ R12, R6, R9 ;  /* 0x00000009060c7221 */ /* 0x000fe40000010000 */
[----:B------:R1:W2:Y:S01]  /*d180*/  LDL.LU.S16 R6, [R1+0x104] ;  /* 0x0001040001067983 */ /* 0x0002a20000300600 */
[----:B------:R-:W-:Y:S01]  /*d190*/  @!P2 PRMT R81, R166, 0x5410, RZ ;  /* 0x00005410a651a816 */ /* 0x000fe200000000ff */
[----:B------:R-:W-:Y:S02]  /*d1a0*/  IMAD.MOV.U32 R166, RZ, RZ, R155 ;  /* 0x000000ffffa67224 */ /* 0x000fe400078e009b */
[----:B------:R1:W3:Y:S04]  /*d1b0*/  LDL.LU.S16 R155, [R1+0x11c] ;  /* 0x00011c00019b7983 */ /* 0x0002e80000300600 */
[----:B------:R1:W4:Y:S01]  /*d1c0*/  LDL.LU.S16 R9, [R1+0x128] ;  /* 0x0001280001097983 */ /* 0x0003220000300600 */
[----:B------:R-:W-:-:S02]  /*d1d0*/  PRMT R73, R64, 0x7610, R73 ;  /* 0x0000761040497816 */ /* 0x000fc40000000049 */
[----:B------:R-:W-:Y:S01]  /*d1e0*/  PRMT R74, R64, 0x7632, R74 ;  /* 0x00007632404a7816 */ /* 0x000fe2000000004a */
[----:B------:R-:W-:Y:S02]  /*d1f0*/  IMAD.MOV.U32 R219, RZ, RZ, R167 ;  /* 0x000000ffffdb7224 */ /* 0x000fe400078e00a7 */
[----:B------:R-:W-:Y:S02]  /*d200*/  IMAD.MOV.U32 R167, RZ, RZ, R201 ;  /* 0x000000ffffa77224 */ /* 0x000fe400078e00c9 */
[----:B------:R-:W-:Y:S02]  /*d210*/  IMAD.MOV.U32 R201, RZ, RZ, R187 ;  /* 0x000000ffffc97224 */ /* 0x000fe400078e00bb */
[----:B------:R-:W-:Y:S02]  /*d220*/  IMAD.MOV.U32 R187, RZ, RZ, R184 ;  /* 0x000000ffffbb7224 */ /* 0x000fe400078e00b8 */
[----:B------:R-:W-:Y:S02]  /*d230*/  IMAD.MOV.U32 R184, RZ, RZ, R160 ;  /* 0x000000ffffb87224 */ /* 0x000fe400078e00a0 */
[----:B------:R-:W-:-:S02]  /*d240*/  IMAD.MOV.U32 R160, RZ, RZ, R162 ;  /* 0x000000ffffa07224 */ /* 0x000fc400078e00a2 */
[----:B---3--:R-:W-:Y:S02]  /*d250*/  @!P1 HADD2 R155, -R74.H0_H0, -RZ.H0_H0 ;  /* 0xa00000ff4a9b9230 */ /* 0x008fe40000000900 */
[----:B----4-:R-:W-:-:S03]  /*d260*/  @!P6 HADD2 R9, -R73.H0_H0, -RZ.H0_H0 ;  /* 0xa00000ff4909e230 */ /* 0x010fc60000000900 */
[----:B------:R-:W-:Y:S02]  /*d270*/  PRMT R21, R155, 0x7610, R21 ;  /* 0x000076109b157816 */ /* 0x000fe40000000015 */
[----:B------:R-:W-:Y:S02]  /*d280*/  PRMT R7, R9, 0x7610, R7 ;  /* 0x0000761009077816 */ /* 0x000fe40000000007 */
[----:B------:R-:W-:Y:S02]  /*d290*/  PRMT R155, R73, 0x5410, R74 ;  /* 0x00005410499b7816 */ /* 0x000fe4000000004a */
[----:B------:R-:W-:Y:S02]  /*d2a0*/  @!P6 PRMT R73, R7, 0x5410, RZ ;  /* 0x000054100749e816 */ /* 0x000fe400000000ff */
[----:B------:R1:W3:Y:S01]  /*d2b0*/  LDL.LU.S16 R7, [R1+0x12c] ;  /* 0x00012c0001077983 */ /* 0x0002e20000300600 */
[----:B------:R-:W-:-:S03]  /*d2c0*/  @!P1 PRMT R74, R21, 0x5410, RZ ;  /* 0x00005410154a9816 */ /* 0x000fc600000000ff */
[----:B------:R1:W4:Y:S04]  /*d2d0*/  LDL.LU.S16 R222, [R1+0x130] ;  /* 0x0001300001de7983 */ /* 0x0003280000300600 */
[----:B------:R1:W3:Y:S04]  /*d2e0*/  LDL.LU.S16 R162, [R1+0x134] ;  /* 0x0001340001a27983 */ /* 0x0002e80000300600 */
[----:B------:R1:W3:Y:S01]  /*d2f0*/  LDL.LU.S16 R21, [R1+0x138] ;  /* 0x0001380001157983 */ /* 0x0002e20000300600 */
[----:B--2---:R-:W-:-:S05]  /*d300*/  @!P4 HADD2 R6, -R79.H0_H0, -RZ.H0_H0 ;  /* 0xa00000ff4f06c230 */ /* 0x004fca0000000900 */
[----:B------:R-:W-:Y:S02]  /*d310*/  PRMT R171, R6, 0x7610, R171 ;  /* 0x0000761006ab7816 */ /* 0x000fe400000000ab */
[----:B------:R-:W-:-:S04]  /*d320*/  LOP3.LUT R6, R8, 0xff, RZ, 0xc0, !PT ;  /* 0x000000ff08067812 */ /* 0x000fc800078ec0ff */
[----:B------:R-:W-:Y:S02]  /*d330*/  ISETP.GE.U32.AND P2, PT, R199, R6, PT ;  /* 0x00000006c700720c */ /* 0x000fe40003f46070 */
[----:B------:R-:W-:Y:S02]  /*d340*/  SHF.R.U32.HI R6, RZ, 0x18, R8 ;  /* 0x00000018ff067819 */ /* 0x000fe40000011608 */
[----:B------:R-:W-:Y:S02]  /*d350*/  @!P4 PRMT R79, R171, 0x5410, RZ ;  /* 0x00005410ab4fc816 */ /* 0x000fe400000000ff */
[----:B------:R-:W-:Y:S02]  /*d360*/  ISETP.GE.U32.AND P4, PT, R199, R6, PT ;  /* 0x00000006c700720c */ /* 0x000fe40003f86070 */
[----:B------:R-:W-:Y:S02]  /*d370*/  LOP3.LUT R6, R16, 0xff, RZ, 0xc0, !PT ;  /* 0x000000ff10067812 */ /* 0x000fe400078ec0ff */
[----:B------:R-:W-:-:S02]  /*d380*/  LOP3.LUT R8, R8, 0xffff, RZ, 0xc0, !PT ;  /* 0x0000ffff08087812 */ /* 0x000fc400078ec0ff */
[----:B------:R-:W-:Y:S02]  /*d390*/  ISETP.GE.U32.AND P1, PT, R199, R6, PT ;  /* 0x00000006c700720c */ /* 0x000fe40003f26070 */
[----:B------:R-:W-:-:S04]  /*d3a0*/  SHF.R.U32.HI R6, RZ, 0x8, R8 ;  /* 0x00000008ff067819 */ /* 0x000fc80000011608 */
[----:B------:R-:W-:-:S04]  /*d3b0*/  LOP3.LUT R6, R6, 0xffff, RZ, 0xc0, !PT ;  /* 0x0000ffff06067812 */ /* 0x000fc800078ec0ff */
[----:B------:R-:W-:Y:S02]  /*d3c0*/  ISETP.GE.U32.AND P6, PT, R199, R6, PT ;  /* 0x00000006c700720c */ /* 0x000fe40003fc6070 */
[----:B------:R-:W-:Y:S02]  /*d3d0*/  PRMT R80, R35, 0x7632, R80 ;  /* 0x0000763223507816 */ /* 0x000fe40000000050 */
[C---:B------:R-:W-:Y:S02]  /*d3e0*/  PRMT R76, R43.reuse, 0x7632, R76 ;  /* 0x000076322b4c7816 */ /* 0x040fe4000000004c */
[----:B------:R-:W-:Y:S02]  /*d3f0*/  PRMT R77, R43, 0x7610, R77 ;  /* 0x000076102b4d7816 */ /* 0x000fe4000000004d */
[----:B------:R-:W-:-:S05]  /*d400*/  SHF.R.U32.HI R6, RZ, 0x8, R17 ;  /* 0x00000008ff067819 */ /* 0x000fca0000011611 */
[----:B----4-:R-:W-:Y:S02]  /*d410*/  @!P6 HADD2 R222, -R80.H0_H0, -RZ.H0_H0 ;  /* 0xa00000ff50dee230 */ /* 0x010fe40000000900 */
[----:B---3--:R-:W-:-:S03]  /*d420*/  @!P4 HADD2 R162, -R76.H0_H0, -RZ.H0_H0 ;  /* 0xa00000ff4ca2c230 */ /* 0x008fc60000000900 */
[----:B------:R-:W-:Y:S01]  /*d430*/  PRMT R8, R222, 0x7610, R8 ;  /* 0x00007610de087816 */ /* 0x000fe20000000008 */
[----:B------:R-:W-:Y:S01]  /*d440*/  @!P5 HADD2 R21, -R77.H0_H0, -RZ.H0_H0 ;  /* 0xa00000ff4d15d230 */ /* 0x000fe20000000900 */
[----:B------:R-:W-:Y:S01]  /*d450*/  PRMT R16, R162, 0x7610, R16 ;  /* 0x00007610a2107816 */ /* 0x000fe20000000010 */
[----:B------:R-:W-:Y:S02]  /*d460*/  IMAD.MOV.U32 R222, RZ, RZ, R167 ;  /* 0x000000ffffde7224 */ /* 0x000fe400078e00a7 */
[----:B------:R-:W-:Y:S01]  /*d470*/  IMAD.MOV.U32 R167, RZ, RZ, R201 ;  /* 0x000000ffffa77224 */ /* 0x000fe200078e00c9 */
[----:B------:R-:W-:Y:S01]  /*d480*/  PRMT R10, R21, 0x7610, R10 ;  /* 0x00007610150a7816 */ /* 0x000fe2000000000a */
[----:B------:R-:W-:Y:S02]  /*d490*/  IMAD.MOV.U32 R21, RZ, RZ, R219 ;  /* 0x000000ffff157224 */ /* 0x000fe400078e00db */
[----:B------:R-:W-:Y:S01]  /*d4a0*/  IMAD.MOV.U32 R201, RZ, RZ, R161 ;  /* 0x000000ffffc97224 */ /* 0x000fe200078e00a1 */
[----:B------:R-:W-:Y:S01]  /*d4b0*/  PRMT R162, R77, 0x5410, R76 ;  /* 0x000054104da27816 */ /* 0x000fe2000000004c */
[----:B------:R1:W2:Y:S01]  /*d4c0*/  LDL.LU.S16 R161, [R1+0x140] ;  /* 0x0001400001a17983 */ /* 0x0002a20000300600 */
[----:B------:R-:W-:Y:S01]  /*d4d0*/  IMAD.MOV.U32 R219, RZ, RZ, R160 ;  /* 0x000000ffffdb7224 */ /* 0x000fe200078e00a0 */
[----:B------:R-:W-:-:S02]  /*d4e0*/  @!P4 PRMT R76, R16, 0x5410, RZ ;  /* 0x00005410104cc816 */ /* 0x000fc400000000ff */
[----:B------:R1:W3:Y:S04]  /*d4f0*/  LDL.LU.S16 R160, [R1+0x13c] ;  /* 0x00013c0001a07983 */ /* 0x0002e80000300600 */
[----:B------:R1:W4:Y:S04]  /*d500*/  LDL.LU.S16 R17, [R1+0x148] ;  /* 0x0001480001117983 */ /* 0x0003280000300600 */
[----:B------:R1:W4:Y:S01]  /*d510*/  LDL.LU.S16 R16, [R1+0x144] ;  /* 0x0001440001107983 */ /* 0x0003220000300600 */
[----:B------:R-:W-:-:S05]  /*d520*/  PRMT R75, R35, 0x7610, R75 ;  /* 0x00007610234b7816 */ /* 0x000fca000000004b */
[----:B------:R-:W-:Y:S01]  /*d530*/  @!P2 HADD2 R7, -R75.H0_H0, -RZ.H0_H0 ;  /* 0xa00000ff4b07a230 */ /* 0x000fe20000000900 */
[----:B------:R-:W-:Y:S01]  /*d540*/  LOP3.LUT R6, R6, 0xffff, RZ, 0xc0, !PT ;  /* 0x0000ffff06067812 */ /* 0x000fe200078ec0ff */
[----:B------:R-:W-:-:S03]  /*d550*/  IMAD.MOV.U32 R171, RZ, RZ, R163 ;  /* 0x000000ffffab7224 */ /* 0x000fc600078e00a3 */
[----:B------:R-:W-:Y:S02]  /*d560*/  PRMT R242, R7, 0x7610, R242 ;  /* 0x0000761007f27816 */ /* 0x000fe400000000f2 */
[----:B------:R-:W1:Y:S01]  /*d570*/  MUFU.EX2 R7, R202 ;  /* 0x000000ca00077308 */ /* 0x000e620000000800 */
[----:B------:R-:W-:Y:S02]  /*d580*/  PRMT R163, R75, 0x5410, R80 ;  /* 0x000054104ba37816 */ /* 0x000fe40000000050 */
[----:B------:R-:W-:Y:S02]  /*d590*/  @!P2 PRMT R75, R242, 0x5410, RZ ;  /* 0x00005410f24ba816 */ /* 0x000fe400000000ff */
[----:B------:R-:W-:-:S03]  /*d5a0*/  ISETP.GE.U32.AND P2, PT, R199, R6, PT ;  /* 0x00000006c700720c */ /* 0x000fc60003f46070 */
[----:B------:R-:W1:Y:S01]  /*d5b0*/  MUFU.EX2 R6, R216 ;  /* 0x000000d800067308 */ /* 0x000e620000000800 */
[----:B------:R-:W-:Y:S02]  /*d5c0*/  @!P5 PRMT R77, R10, 0x5410, RZ ;  /* 0x000054100a4dd816 */ /* 0x000fe400000000ff */
[----:B------:R-:W-:Y:S02]  /*d5d0*/  PRMT R88, R86, 0x7632, R88 ;  /* 0x0000763256587816 */ /* 0x000fe40000000058 */
[----:B------:R-:W-:-:S03]  /*d5e0*/  @!P6 PRMT R80, R8, 0x5410, RZ ;  /* 0x000054100850e816 */ /* 0x000fc600000000ff */
[----:B------:R-:W-:Y:S01]  /*d5f0*/  MUFU.EX2 R9, R243 ;  /* 0x000000f300097308 */ /* 0x000fe20000000800 */
[----:B-1----:R-:W-:Y:S01]  /*d600*/  FADD.FTZ R11, R7, R11 ;  /* 0x0000000b070b7221 */ /* 0x002fe20000010000 */
[----:B------:R-:W-:-:S06]  /*d610*/  PRMT R78, R42, 0x7610, R78 ;  /* 0x000076102a4e7816 */ /* 0x000fcc000000004e */
[----:B------:R-:W1:Y:S01]  /*d620*/  MUFU.EX2 R10, R217 ;  /* 0x000000d9000a7308 */ /* 0x000e620000000800 */
[C---:B------:R-:W-:Y:S01]  /*d630*/  FADD.FTZ R11, R6.reuse, R11 ;  /* 0x0000000b060b7221 */ /* 0x040fe20000010000 */
[----:B------:R-:W-:Y:S02]  /*d640*/  F2FP.F16.F32.PACK_AB R47, R6, R7 ;  /* 0x00000007062f723e */ /* 0x000fe400000000ff */
[----:B------:R-:W-:-:S04]  /*d650*/  PRMT R87, R42, 0x7632, R87 ;  /* 0x000076322a577816 */ /* 0x000fc80000000057 */
[----:B------:R-:W1:Y:S08]  /*d660*/  MUFU.EX2 R8, R246 ;  /* 0x000000f600087308 */ /* 0x000e700000000800 */
[----:B------:R-:W1:Y:S01]  /*d670*/  MUFU.EX2 R6, R218 ;  /* 0x000000da00067308 */ /* 0x000e620000000800 */
[----:B------:R-:W-:Y:S01]  /*d680*/  LOP3.LUT R19, R31, R224, R32, 0x96, !PT ;  /* 0x000000e01f137212 */ /* 0x000fe200078e9620 */
[----:B-1----:R-:W-:Y:S01]  /*d690*/  FADD.FTZ R11, R10, R11 ;  /* 0x0000000b0a0b7221 */ /* 0x002fe20000010000 */
[----:B------:R-:W-:-:S02]  /*d6a0*/  LOP3.LUT R20, R5, R221, R30, 0x96, !PT ;  /* 0x000000dd05147212 */ /* 0x000fc400078e961e */
[----:B------:R-:W-:Y:S02]  /*d6b0*/  F2FP.F16.F32.PACK_AB R43, R8, R9 ;  /* 0x00000009082b723e */ /* 0x000fe400000000ff */
[----:B------:R-:W-:Y:S01]  /*d6c0*/  F2FP.F16.F32.PACK_AB R41, R6, R10 ;  /* 0x0000000a0629723e */ /* 0x000fe200000000ff */
[----:B--2---:R-:W-:Y:S02]  /*d6d0*/  @!P3 HADD2 R161, -R78.H0_H0, -RZ.H0_H0 ;  /* 0xa00000ff4ea1b230 */ /* 0x004fe40000000900 */
[----:B---3--:R-:W-:-:S03]  /*d6e0*/  @!P2 HADD2 R160, -R87.H0_H0, -RZ.H0_H0 ;  /* 0xa00000ff57a0a230 */ /* 0x008fc60000000900 */
[----:B------:R-:W-:Y:S01]  /*d6f0*/  PRMT R15, R161, 0x7610, R15 ;  /* 0x00007610a10f7816 */ /* 0x000fe2000000000f */
[----:B----4-:R-:W-:Y:S01]  /*d700*/  @!P0 HADD2 R16, -R88.H0_H0, -RZ.H0_H0 ;  /* 0xa00000ff58108230 */ /* 0x010fe20000000900 */
[----:B------:R-:W-:-:S04]  /*d710*/  PRMT R161, R86, 0x5410, R88 ;  /* 0x0000541056a17816 */ /* 0x000fc80000000058 */
[----:B------:R-:W-:Y:S02]  /*d720*/  PRMT R7, R16, 0x7610, R7 ;  /* 0x0000761010077816 */ /* 0x000fe40000000007 */
[----:B------:R-:W-:Y:S02]  /*d730*/  PRMT R14, R160, 0x7610, R14 ;  /* 0x00007610a00e7816 */ /* 0x000fe4000000000e */
[----:B------:R-:W-:Y:S01]  /*d740*/  @!P0 PRMT R88, R7, 0x5410, RZ ;  /* 0x0000541007588816 */ /* 0x000fe200000000ff */
[----:B------:R-:W-:Y:S01]  /*d750*/  FADD.FTZ R7, R9, R12 ;  /* 0x0000000c09077221 */ /* 0x000fe20000010000 */
[----:B------:R-:W-:Y:S02]  /*d760*/  PRMT R160, R78, 0x5410, R87 ;  /* 0x000054104ea07816 */ /* 0x000fe40000000057 */
[----:B------:R-:W-:Y:S01]  /*d770*/  @!P3 PRMT R78, R15, 0x5410, RZ ;  /* 0x000054100f4eb816 */ /* 0x000fe200000000ff */
[----:B------:R-:W-:Y:S01]  /*d780*/  IMAD.MOV.U32 R15, RZ, RZ, R21 ;  /* 0x000000ffff0f7224 */ /* 0x000fe200078e0015 */
[----:B------:R-:W-:Y:S01]  /*d790*/  @!P2 PRMT R87, R14, 0x5410, RZ ;  /* 0x000054100e57a816 */ /* 0x000fe200000000ff */
[----:B------:R-:W-:Y:S01]  /*d7a0*/  FADD.FTZ R14, R8, R7 ;  /* 0x00000007080e7221 */ /* 0x000fe20000010000 */
[----:B------:R-:W-:Y:S01]  /*d7b0*/  FADD.FTZ R21, R6, R11 ;  /* 0x0000000b06157221 */ /* 0x000fe20000010000 */
[----:B------:R-:W-:-:S02]  /*d7c0*/  @!P1 HADD2 R17, -R86.H0_H0, -RZ.H0_H0 ;  /* 0xa00000ff56119230 */ /* 0x000fc40000000900 */
[----:B------:R-:W-:-:S04]  /*d7d0*/  IMAD.WIDE.U32 R6, R19, -0x2daee0ad, RZ ;  /* 0xd2511f5313067825 */ /* 0x000fc800078e00ff */
[----:B------:R-:W-:Y:S01]  /*d7e0*/  IMAD.WIDE.U32 R8, R20, -0x2daee0ad, RZ ;  /* 0xd2511f5314087825 */ /* 0x000fe200078e00ff */
[----:B------:R-:W-:Y:S02]  /*d7f0*/  PRMT R13, R17, 0x7610, R13 ;  /* 0x00007610110d7816 */ /* 0x000fe4000000000d */
[----:B------:R-:W-:Y:S02]  /*d800*/  LOP3.LUT R12, R7, R225, R18, 0x96, !PT ;  /* 0x000000e1070c7212 */ /* 0x000fe400078e9612 */
[----:B------:R-:W-:Y:S02]  /*d810*/  LOP3.LUT R10, R9, R226, R6, 0x96, !PT ;  /* 0x000000e2090a7212 */ /* 0x000fe400078e9606 */
        /* <DEDUP_REMOVED lines=22> */
[C---:B------:R-:W-:Y:S02]  /*d980*/  ISETP.GE.U32.AND P0, PT, R199.reuse, R8, PT ;  /* 0x00000008c700720c */ /* 0x040fe40003f06070 */
[----:B------:R-:W-:-:S02]  /*d990*/  ISETP.GE.U32.AND P5, PT, R199, R9, PT ;  /* 0x00000009c700720c */ /* 0x000fc40003fa6070 */
[C---:B------:R-:W-:Y:S02]  /*d9a0*/  LOP3.LUT R8, R6.reuse, 0xff, RZ, 0xc0, !PT ;  /* 0x000000ff06087812 */ /* 0x040fe400078ec0ff */
[--C-:B------:R-:W-:Y:S01]  /*d9b0*/  SHF.R.U32.HI R9, RZ, 0x10, R6.reuse ;  /* 0x00000010ff097819 */ /* 0x100fe20000011606 */
[----:B------:R1:W2:Y:S01]  /*d9c0*/  MUFU.EX2 R11, R15 ;  /* 0x0000000f000b7308 */ /* 0x0002a20000000800 */
[----:B------:R-:W-:Y:S02]  /*d9d0*/  ISETP.GE.U32.AND P2, PT, R199, R8, PT ;  /* 0x00000008c700720c */ /* 0x000fe40003f46070 */
[----:B------:R-:W-:Y:S02]  /*d9e0*/  SHF.R.U32.HI R8, RZ, 0x18, R6 ;  /* 0x00000018ff087819 */ /* 0x000fe40000011606 */
[----:B-1----:R-:W-:Y:S02]  /*d9f0*/  LOP3.LUT R15, R6, 0xffff, RZ, 0xc0, !PT ;  /* 0x0000ffff060f7812 */ /* 0x002fe400078ec0ff */
[----:B------:R-:W-:-:S02]  /*da00*/  LOP3.LUT R6, R9, 0xff, RZ, 0xc0, !PT ;  /* 0x000000ff09067812 */ /* 0x000fc400078ec0ff */
[----:B------:R1:W3:Y:S02]  /*da10*/  MUFU.EX2 R9, R222 ;  /* 0x000000de00097308 */ /* 0x0002e40000000800 */
[----:B-1----:R-:W-:Y:S02]  /*da20*/  IMAD.MOV.U32 R222, RZ, RZ, R219 ;  /* 0x000000ffffde7224 */ /* 0x002fe400078e00db */
[----:B------:R-:W-:Y:S02]  /*da30*/  IMAD.MOV.U32 R219, RZ, RZ, R167 ;  /* 0x000000ffffdb7224 */ /* 0x000fe400078e00a7 */
[----:B------:R1:W4:Y:S04]  /*da40*/  LDL.LU.S16 R167, [R1+0x168] ;  /* 0x0001680001a77983 */ /* 0x0003280000300600 */
[----:B------:R1:W4:Y:S01]  /*da50*/  LDL.LU.S16 R243, [R1+0x16c] ;  /* 0x00016c0001f37983 */ /* 0x0003220000300600 */
[C---:B------:R-:W-:Y:S01]  /*da60*/  ISETP.GE.U32.AND P1, PT, R199.reuse, R6, PT ;  /* 0x00000006c700720c */ /* 0x040fe20003f26070 */
[----:B------:R-:W-:Y:S01]  /*da70*/  IMAD.WIDE.U32 R6, R10, -0x2daee0ad, RZ ;  /* 0xd2511f530a067825 */ /* 0x000fe200078e00ff */
[----:B------:R-:W-:Y:S01]  /*da80*/  ISETP.GE.U32.AND P6, PT, R199, R8, PT ;  /* 0x00000008c700720c */ /* 0x000fe20003fc6070 */
[----:B------:R-:W1:Y:S01]  /*da90*/  MUFU.EX2 R10, R223 ;  /* 0x000000df000a7308 */ /* 0x000e620000000800 */
[----:B------:R-:W-:Y:S01]  /*daa0*/  PRMT R72, R34, 0x7610, R72 ;  /* 0x0000761022487816 */ /* 0x000fe20000000048 */
[----:B------:R4:W4:Y:S01]  /*dab0*/  LDL.LU.S16 R242, [R1+0x170] ;  /* 0x0001700001f27983 */ /* 0x0009220000300600 */
[----:B------:R-:W-:-:S02]  /*dac0*/  LOP3.LUT R8, R7, R231, R12, 0x96, !PT ;  /* 0x000000e707087212 */ /* 0x000fc400078e960c */
[C---:B------:R-:W-:Y:S02]  /*dad0*/  LOP3.LUT R12, R6.reuse, 0xff, RZ, 0xc0, !PT ;  /* 0x000000ff060c7812 */ /* 0x040fe400078ec0ff */
[----:B------:R-:W-:Y:S02]  /*dae0*/  LOP3.LUT R17, R6, 0xffff, RZ, 0xc0, !PT ;  /* 0x0000ffff06117812 */ /* 0x000fe400078ec0ff */
[--C-:B------:R-:W-:Y:S02]  /*daf0*/  SHF.R.U32.HI R16, RZ, 0x10, R6.reuse ;  /* 0x00000010ff107819 */ /* 0x100fe40000011606 */
[----:B------:R-:W-:Y:S02]  /*db00*/  SHF.R.U32.HI R13, RZ, 0x18, R6 ;  /* 0x00000018ff0d7819 */ /* 0x000fe40000011606 */
[----:B------:R-:W1:Y:S01]  /*db10*/  MUFU.EX2 R6, R232 ;  /* 0x000000e800067308 */ /* 0x000e620000000800 */
[----:B--2---:R-:W-:Y:S01]  /*db20*/  FADD.FTZ R7, R11, R14 ;  /* 0x0000000e0b077221 */ /* 0x004fe20000010000 */
[----:B------:R-:W-:-:S02]  /*db30*/  LOP3.LUT R19, R27, R224, R32, 0x96, !PT ;  /* 0x000000e01b137212 */ /* 0x000fc400078e9620 */
[C---:B---3--:R-:W-:Y:S01]  /*db40*/  F2FP.F16.F32.PACK_AB R27, R9.reuse, R11 ;  /* 0x0000000b091b723e */ /* 0x048fe200000000ff */
[----:B------:R-:W-:Y:S01]  /*db50*/  FADD.FTZ R14, R9, R7 ;  /* 0x00000007090e7221 */ /* 0x000fe20000010000 */
[----:B------:R-:W-:Y:S01]  /*db60*/  PRMT R71, R34, 0x7632, R71 ;  /* 0x0000763222477816 */ /* 0x000fe20000000047 */
[----:B-1----:R-:W-:-:S04]  /*db70*/  FADD.FTZ R7, R10, R21 ;  /* 0x000000150a077221 */ /* 0x002fc80000010000 */
[----:B------:R-:W-:Y:S01]  /*db80*/  FADD.FTZ R11, R6, R7 ;  /* 0x00000007060b7221 */ /* 0x000fe20000010000 */
[----:B----4-:R-:W-:-:S05]  /*db90*/  @!P3 HADD2 R167, -R72.H0_H0, -RZ.H0_H0 ;  /* 0xa00000ff48a7b230 */ /* 0x010fca0000000900 */
[----:B------:R-:W-:Y:S02]  /*dba0*/  PRMT R9, R167, 0x7610, R9 ;  /* 0x00007610a7097816 */ /* 0x000fe40000000009 */
[----:B------:R-:W-:Y:S01]  /*dbb0*/  PRMT R167, R72, 0x5410, R71 ;  /* 0x0000541048a77816 */ /* 0x000fe20000000047 */
[----:B------:R-:W-:Y:S01]  /*dbc0*/  @!P4 HADD2 R243, -R71.H0_H0, -RZ.H0_H0 ;  /* 0xa00000ff47f3c230 */ /* 0x000fe20000000900 */
[----:B------:R-:W-:Y:S02]  /*dbd0*/  @!P3 PRMT R72, R9, 0x5410, RZ ;  /* 0x000054100948b816 */ /* 0x000fe400000000ff */
[----:B------:R1:W2:Y:S02]  /*dbe0*/  LDL.LU.S16 R9, [R1+0x174] ;  /* 0x0001740001097983 */ /* 0x0002a40000300600 */
[----:B------:R-:W-:Y:S02]  /*dbf0*/  PRMT R7, R243, 0x7610, R7 ;  /* 0x00007610f3077816 */ /* 0x000fe40000000007 */
[----:B------:R-:W-:-:S02]  /*dc00*/  ISETP.GE.U32.AND P3, PT, R199, R12, PT ;  /* 0x0000000cc700720c */ /* 0x000fc40003f66070 */
[----:B------:R-:W-:Y:S02]  /*dc10*/  @!P4 PRMT R71, R7, 0x5410, RZ ;  /* 0x000054100747c816 */ /* 0x000fe400000000ff */
[----:B------:R3:W-:Y:S02]  /*dc20*/  MUFU.EX2 R7, R204 ;  /* 0x000000cc00077308 */ /* 0x0007e40000000800 */
[----:B---3--:R1:W5:Y:S04]  /*dc30*/  LDL.LU R204, [R1+0x408] ;  /* 0x0004080001cc7983 */ /* 0x0083680000300800 */
[----:B------:R1:W3:Y:S01]  /*dc40*/  LDL.LU.S16 R12, [R1+0x178] ;  /* 0x00017800010c7983 */ /* 0x0002e20000300600 */
[----:B------:R-:W-:Y:S02]  /*dc50*/  F2FP.F16.F32.PACK_AB R35, R6, R10 ;  /* 0x0000000a0623723e */ /* 0x000fe400000000ff */
[----:B------:R-:W-:-:S04]  /*dc60*/  SHF.R.U32.HI R6, RZ, 0x8, R15 ;  /* 0x00000008ff067819 */ /* 0x000fc8000001160f */
[----:B------:R-:W-:Y:S02]  /*dc70*/  LOP3.LUT R6, R6, 0xffff, RZ, 0xc0, !PT ;  /* 0x0000ffff06067812 */ /* 0x000fe400078ec0ff */
[----:B------:R-:W-:Y:S02]  /*dc80*/  PRMT R70, R69, 0x7632, R70 ;  /* 0x0000763245467816 */ /* 0x000fe40000000046 */
[----:B------:R-:W-:Y:S02]  /*dc90*/  ISETP.GE.U32.AND P4, PT, R199, R6, PT ;  /* 0x00000006c700720c */ /* 0x000fe40003f86070 */
[----:B------:R4:W1:Y:S01]  /*dca0*/  MUFU.EX2 R6, R205 ;  /* 0x000000cd00067308 */ /* 0x0008620000000800 */
[----:B------:R-:W-:-:S05]  /*dcb0*/  @!P0 HADD2 R242, -R70.H0_H0, -RZ.H0_H0 ;  /* 0xa00000ff46f28230 */ /* 0x000fca0000000900 */
[----:B------:R-:W-:Y:S01]  /*dcc0*/  PRMT R241, R242, 0x7610, R241 ;  /* 0x00007610f2f17816 */ /* 0x000fe200000000f1 */
[----:B------:R-:W-:Y:S02]  /*dcd0*/  IMAD.MOV.U32 R242, RZ, RZ, R222 ;  /* 0x000000fffff27224 */ /* 0x000fe400078e00de */
[----:B------:R-:W-:Y:S01]  /*dce0*/  IMAD.MOV.U32 R222, RZ, RZ, R166 ;  /* 0x000000ffffde7224 */ /* 0x000fe200078e00a6 */
[----:B------:R-:W-:Y:S01]  /*dcf0*/  PRMT R166, R69, 0x5410, R70 ;  /* 0x0000541045a67816 */ /* 0x000fe20000000046 */
[----:B----4-:R4:W5:Y:S01]  /*dd00*/  LDL.LU R205, [R1+0x404] ;  /* 0x0004040001cd7983 */ /* 0x0109620000300800 */
[----:B-1----:R-:W-:Y:S02]  /*dd10*/  F2FP.F16.F32.PACK_AB R33, R6, R7 ;  /* 0x000000070621723e */ /* 0x002fe400000000ff */
[----:B------:R-:W-:Y:S01]  /*dd20*/  @!P0 PRMT R70, R241, 0x5410, RZ ;  /* 0x00005410f1468816 */ /* 0x000fe200000000ff */
[----:B------:R-:W-:Y:S02]  /*dd30*/  IMAD.MOV.U32 R241, RZ, RZ, R164 ;  /* 0x000000fffff17224 */ /* 0x000fe400078e00a4 */
[----:B--2---:R-:W-:-:S05]  /*dd40*/  @!P5 HADD2 R9, -R69.H0_H0, -RZ.H0_H0 ;  /* 0xa00000ff4509d230 */ /* 0x004fca0000000900 */
[----:B------:R-:W-:Y:S02]  /*dd50*/  PRMT R165, R9, 0x7610, R165 ;  /* 0x0000761009a57816 */ /* 0x000fe400000000a5 */
[----:B------:R-:W-:-:S04]  /*dd60*/  SHF.R.U32.HI R9, RZ, 0x10, R8 ;  /* 0x00000010ff097819 */ /* 0x000fc80000011608 */
[----:B------:R-:W-:Y:S02]  /*dd70*/  LOP3.LUT R9, R9, 0xff, RZ, 0xc0, !PT ;  /* 0x000000ff09097812 */ /* 0x000fe400078ec0ff */
[----:B------:R-:W-:Y:S02]  /*dd80*/  @!P5 PRMT R69, R165, 0x5410, RZ ;  /* 0x00005410a545d816 */ /* 0x000fe400000000ff */
[----:B------:R-:W-:Y:S01]  /*dd90*/  ISETP.GE.U32.AND P5, PT, R199, R9, PT ;  /* 0x00000009c700720c */ /* 0x000fe20003fa6070 */
[----:B------:R-:W-:Y:S01]  /*dda0*/  FADD.FTZ R9, R7, R14 ;  /* 0x0000000e07097221 */ /* 0x000fe20000010000 */
[----:B---3--:R-:W-:-:S05]  /*ddb0*/  @!P2 HADD2 R12, -R68.H0_H0, -RZ.H0_H0 ;  /* 0xa00000ff440ca230 */ /* 0x008fca0000000900 */
[----:B------:R-:W-:Y:S01]  /*ddc0*/  PRMT R232, R12, 0x7610, R232 ;  /* 0x000076100ce87816 */ /* 0x000fe200000000e8 */
[----:B------:R-:W-:Y:S02]  /*ddd0*/  FADD.FTZ R12, R6, R9 ;  /* 0x00000009060c7221 */ /* 0x000fe40000010000 */
[----:B------:R4:W2:Y:S04]  /*dde0*/  LDL.LU.S16 R6, [R1+0x17c] ;  /* 0x00017c0001067983 */ /* 0x0008a80000300600 */
[----:B------:R4:W3:Y:S04]  /*ddf0*/  LDL.LU.S16 R164, [R1+0x180] ;  /* 0x0001800001a47983 */ /* 0x0008e80000300600 */
[----:B------:R4:W4:Y:S01]  /*de00*/  LDL.LU.S16 R9, [R1+0x184] ;  /* 0x0001840001097983 */ /* 0x0009220000300600 */
[----:B------:R-:W-:-:S04]  /*de10*/  PRMT R67, R68, 0x7632, R67 ;  /* 0x0000763244437816 */ /* 0x000fc80000000043 */
[----:B------:R-:W-:Y:S02]  /*de20*/  PRMT R165, R68, 0x5410, R67 ;  /* 0x0000541044a57816 */ /* 0x000fe40000000043 */
[----:B------:R-:W-:Y:S02]  /*de30*/  @!P2 PRMT R68, R232, 0x5410, RZ ;  /* 0x00005410e844a816 */ /* 0x000fe400000000ff */
[----:B------:R-:W-:Y:S01]  /*de40*/  PRMT R64, R65, 0x7632, R64 ;  /* 0x0000763241407816 */ /* 0x000fe20000000040 */
[----:B------:R-:W-:Y:S02]  /*de50*/  IMAD.MOV.U32 R243, RZ, RZ, R174 ;  /* 0x000000fffff37224 */ /* 0x000fe400078e00ae */
[----:B------:R-:W-:Y:S02]  /*de60*/  IMAD.MOV.U32 R174, RZ, RZ, R183 ;  /* 0x000000ffffae7224 */ /* 0x000fe400078e00b7 */
[----:B--2---:R-:W-:-:S05]  /*de70*/  @!P4 HADD2 R6, -R67.H0_H0, -RZ.H0_H0 ;  /* 0xa00000ff4306c230 */ /* 0x004fca0000000900 */
[----:B------:R-:W-:Y:S02]  /*de80*/  PRMT R223, R6, 0x7610, R223 ;  /* 0x0000761006df7816 */ /* 0x000fe400000000df */
[----:B------:R-:W-:Y:S01]  /*de90*/  LOP3.LUT R6, R8, 0xff, RZ, 0xc0, !PT ;  /* 0x000000ff08067812 */ /* 0x000fe200078ec0ff */
[----:B---3--:R-:W-:-:S03]  /*dea0*/  @!P1 HADD2 R164, -R65.H0_H0, -RZ.H0_H0 ;  /* 0xa00000ff41a49230 */ /* 0x008fc60000000900 */
[----:B------:R-:W-:Y:S02]  /*deb0*/  ISETP.GE.U32.AND P2, PT, R199, R6, PT ;  /* 0x00000006c700720c */ /* 0x000fe40003f46070 */
[----:B------:R-:W-:Y:S02]  /*dec0*/  SHF.R.U32.HI R6, RZ, 0x18, R8 ;  /* 0x00000018ff067819 */ /* 0x000fe40000011608 */
[----:B------:R-:W-:Y:S02]  /*ded0*/  @!P4 PRMT R67, R223, 0x5410, RZ ;  /* 0x00005410df43c816 */ /* 0x000fe400000000ff */
[----:B------:R-:W-:Y:S02]  /*dee0*/  PRMT R202, R164, 0x7610, R202 ;  /* 0x00007610a4ca7816 */ /* 0x000fe400000000ca */
[----:B------:R-:W-:Y:S02]  /*def0*/  ISETP.GE.U32.AND P4, PT, R199, R6, PT ;  /* 0x00000006c700720c */ /* 0x000fe40003f86070 */
[----:B------:R-:W-:-:S02]  /*df00*/  LOP3.LUT R6, R16, 0xff, RZ, 0xc0, !PT ;  /* 0x000000ff10067812 */ /* 0x000fc400078ec0ff */
[----:B------:R-:W-:Y:S02]  /*df10*/  LOP3.LUT R8, R8, 0xffff, RZ, 0xc0, !PT ;  /* 0x0000ffff08087812 */ /* 0x000fe400078ec0ff */
[----:B------:R-:W-:Y:S01]  /*df20*/  PRMT R164, R65, 0x5410, R64 ;  /* 0x0000541041a47816 */ /* 0x000fe20000000040 */
[----:B----4-:R-:W-:Y:S01]  /*df30*/  @!P6 HADD2 R9, -R64.H0_H0, -RZ.H0_H0 ;  /* 0xa00000ff4009e230 */ /* 0x010fe20000000900 */
[----:B------:R-:W-:Y:S02]  /*df40*/  @!P1 PRMT R65, R202, 0x5410, RZ ;  /* 0x00005410ca419816 */ /* 0x000fe400000000ff */
[----:B------:R-:W-:Y:S02]  /*df50*/  ISETP.GE.U32.AND P1, PT, R199, R6, PT ;  /* 0x00000006c700720c */ /* 0x000fe40003f26070 */
[----:B------:R-:W-:Y:S02]  /*df60*/  SHF.R.U32.HI R6, RZ, 0x8, R8 ;  /* 0x00000008ff067819 */ /* 0x000fe40000011608 */
[----:B------:R-:W-:-:S02]  /*df70*/  PRMT R7, R9, 0x7610, R7 ;  /* 0x0000761009077816 */ /* 0x000fc40000000007 */
[----:B------:R-:W-:Y:S01]  /*df80*/  LOP3.LUT R6, R6, 0xffff, RZ, 0xc0, !PT ;  /* 0x0000ffff06067812 */ /* 0x000fe200078ec0ff */
[----:B------:R1:W-:Y:S01]  /*df90*/  MUFU.EX2 R9, R206 ;  /* 0x000000ce00097308 */ /* 0x0003e20000000800 */
[----:B------:R-:W-:Y:S02]  /*dfa0*/  @!P6 PRMT R64, R7, 0x5410, RZ ;  /* 0x000054100740e816 */ /* 0x000fe400000000ff */
[----:B------:R-:W-:Y:S01]  /*dfb0*/  ISETP.GE.U32.AND P6, PT, R199, R6, PT ;  /* 0x00000006c700720c */ /* 0x000fe20003fc6070 */
[----:B-1----:R1:W5:Y:S04]  /*dfc0*/  LDL.LU R206, [R1+0x400] ;  /* 0x0004000001ce7983 */ /* 0x0023680000300800 */
[----:B------:R1:W2:Y:S04]  /*dfd0*/  LDL.LU.S16 R6, [R1+0x188] ;  /* 0x0001880001067983 */ /* 0x0002a80000300600 */
[----:B------:R1:W3:Y:S04]  /*dfe0*/  LDL.LU.S16 R232, [R1+0x18c] ;  /* 0x00018c0001e87983 */ /* 0x0002e80000300600 */
[----:B------:R1:W4:Y:S04]  /*dff0*/  LDL.LU.S16 R223, [R1+0x194] ;  /* 0x0001940001df7983 */ /* 0x0003280000300600 */
[----:B------:R1:W4:Y:S01]  /*e000*/  LDL.LU.S16 R183, [R1+0x190] ;  /* 0x0001900001b77983 */ /* 0x0003220000300600 */
[----:B------:R-:W-:-:S02]  /*e010*/  PRMT R57, R58, 0x7632, R57 ;  /* 0x000076323a397816 */ /* 0x000fc40000000039 */
[----:B------:R-:W-:Y:S01]  /*e020*/  PRMT R55, R56, 0x7632, R55 ;  /* 0x0000763238377816 */ /* 0x000fe20000000037 */
[----:B------:R-:W-:Y:S02]  /*e030*/  IMAD.MOV.U32 R202, RZ, RZ, R242 ;  /* 0x000000ffffca7224 */ /* 0x000fe400078e00f2 */
[----:B------:R-:W-:Y:S01]  /*e040*/  IMAD.MOV.U32 R242, RZ, RZ, R184 ;  /* 0x000000fffff27224 */ /* 0x000fe200078e00b8 */
[----:B------:R-:W-:Y:S01]  /*e050*/  PRMT R184, R58, 0x5410, R57 ;  /* 0x000054103ab87816 */ /* 0x000fe20000000039 */
[----:B--2---:R-:W-:Y:S02]  /*e060*/  @!P2 HADD2 R6, -R58.H0_H0, -RZ.H0_H0 ;  /* 0xa00000ff3a06a230 */ /* 0x004fe40000000900 */
[----:B---3--:R-:W-:Y:S02]  /*e070*/  @!P6 HADD2 R232, -R57.H0_H0, -RZ.H0_H0 ;  /* 0xa00000ff39e8e230 */ /* 0x008fe40000000900 */
[----:B----4-:R-:W-:-:S03]  /*e080*/  @!P5 HADD2 R223, -R56.H0_H0, -RZ.H0_H0 ;  /* 0xa00000ff38dfd230 */ /* 0x010fc60000000900 */
[----:B------:R-:W-:Y:S02]  /*e090*/  PRMT R8, R232, 0x7610, R8 ;  /* 0x00007610e8087816 */ /* 0x000fe40000000008 */
[----:B------:R-:W-:Y:S01]  /*e0a0*/  PRMT R246, R6, 0x7610, R246 ;  /* 0x0000761006f67816 */ /* 0x000fe200000000f6 */
[----:B------:R-:W-:Y:S01]  /*e0b0*/  @!P4 HADD2 R183, -R55.H0_H0, -RZ.H0_H0 ;  /* 0xa00000ff37b7c230 */ /* 0x000fe20000000900 */
[----:B------:R-:W-:Y:S02]  /*e0c0*/  PRMT R217, R223, 0x7610, R217 ;  /* 0x00007610dfd97816 */ /* 0x000fe400000000d9 */
[----:B------:R-:W-:Y:S02]  /*e0d0*/  @!P6 PRMT R57, R8, 0x5410, RZ ;  /* 0x000054100839e816 */ /* 0x000fe400000000ff */
[----:B------:R2:W-:Y:S01]  /*e0e0*/  MUFU.EX2 R8, R168 ;  /* 0x000000a800087308 */ /* 0x0005e20000000800 */
[----:B------:R-:W-:Y:S01]  /*e0f0*/  @!P2 PRMT R58, R246, 0x5410, RZ ;  /* 0x00005410f63aa816 */ /* 0x000fe200000000ff */
[----:B------:R-:W-:Y:S01]  /*e100*/  IMAD.MOV.U32 R246, RZ, RZ, R243 ;  /* 0x000000fffff67224 */ /* 0x000fe200078e00f3 */
[----:B------:R-:W-:Y:S01]  /*e110*/  PRMT R10, R183, 0x7610, R10 ;  /* 0x00007610b70a7816 */ /* 0x000fe2000000000a */
[----:B------:R-:W-:Y:S01]  /*e120*/  IMAD.MOV.U32 R243, RZ, RZ, R242 ;  /* 0x000000fffff37224 */ /* 0x000fe200078e00f2 */
[----:B------:R-:W-:Y:S01]  /*e130*/  PRMT R183, R56, 0x5410, R55 ;  /* 0x0000541038b77816 */ /* 0x000fe20000000037 */
[----:B------:R-:W-:Y:S01]  /*e140*/  IMAD.MOV.U32 R242, RZ, RZ, R181 ;  /* 0x000000fffff27224 */ /* 0x000fe200078e00b5 */
[----:B------:R-:W-:Y:S01]  /*e150*/  @!P5 PRMT R56, R217, 0x5410, RZ ;  /* 0x00005410d938d816 */ /* 0x000fe200000000ff */
[----:B--2---:R1:W5:Y:S04]  /*e160*/  LDL.LU R168, [R1+0x3fc] ;  /* 0x0003fc0001a87983 */ /* 0x0043680000300800 */
[----:B------:R1:W2:Y:S04]  /*e170*/  LDL.LU.S16 R232, [R1+0x19c] ;  /* 0x00019c0001e87983 */ /* 0x0002a80000300600 */
[----:B------:R1:W3:Y:S04]  /*e180*/  LDL.LU.S16 R223, [R1+0x198] ;  /* 0x0001980001df7983 */ /* 0x0002e80000300600 */
[----:B------:R1:W4:Y:S04]  /*e190*/  LDL.LU.S16 R217, [R1+0x1a4] ;  /* 0x0001a40001d97983 */ /* 0x0003280000300600 */
[----:B------:R1:W4:Y:S01]  /*e1a0*/  LDL.LU.S16 R181, [R1+0x1a0] ;  /* 0x0001a00001b57983 */ /* 0x0003220000300600 */
[----:B------:R-:W-:Y:S01]  /*e1b0*/  SHF.R.U32.HI R6, RZ, 0x8, R17 ;  /* 0x00000008ff067819 */ /* 0x000fe20000011611 */
[----:B------:R-:W1:Y:S03]  /*e1c0*/  MUFU.EX2 R7, R244 ;  /* 0x000000f400077308 */ /* 0x000e660000000800 */
[----:B------:R-:W-:-:S04]  /*e1d0*/  LOP3.LUT R6, R6, 0xffff, RZ, 0xc0, !PT ;  /* 0x0000ffff06067812 */ /* 0x000fc800078ec0ff */
[C---:B------:R-:W-:Y:S02]  /*e1e0*/  ISETP.GE.U32.AND P2, PT, R199.reuse, R6, PT ;  /* 0x00000006c700720c */ /* 0x040fe40003f46070 */
[----:B------:R-:W1:Y:S01]  /*e1f0*/  MUFU.EX2 R6, R245 ;  /* 0x000000f500067308 */ /* 0x000e620000000800 */
[----:B------:R-:W-:Y:S02]  /*e200*/  ISETP.GE.U32.AND P0, PT, R199, R13, PT ;  /* 0x0000000dc700720c */ /* 0x000fe40003f06070 */
[----:B------:R-:W-:Y:S02]  /*e210*/  @!P4 PRMT R55, R10, 0x5410, RZ ;  /* 0x000054100a37c816 */ /* 0x000fe400000000ff */
[----:B------:R-:W-:Y:S01]  /*e220*/  PRMT R66, R59, 0x7632, R66 ;  /* 0x000076323b427816 */ /* 0x000fe20000000042 */
[----:B-1----:R-:W-:Y:S02]  /*e230*/  FADD.FTZ R11, R7, R11 ;  /* 0x0000000b070b7221 */ /* 0x002fe40000010000 */
[----:B------:R-:W1:Y:S01]  /*e240*/  MUFU.EX2 R10, R247 ;  /* 0x000000f7000a7308 */ /* 0x000e620000000800 */
[----:B------:R-:W-:Y:S01]  /*e250*/  PRMT R62, R63, 0x7632, R62 ;  /* 0x000076323f3e7816 */ /* 0x000fe2000000003e */
[C---:B------:R-:W-:Y:S01]  /*e260*/  FADD.FTZ R11, R6.reuse, R11 ;  /* 0x0000000b060b7221 */ /* 0x040fe20000010000 */
[----:B------:R-:W-:-:S05]  /*e270*/  F2FP.F16.F32.PACK_AB R31, R6, R7 ;  /* 0x00000007061f723e */ /* 0x000fca00000000ff */
[----:B------:R-:W4:Y:S01]  /*e280*/  MUFU.EX2 R6, R248 ;  /* 0x000000f800067308 */ /* 0x000f220000000800 */
[----:B-1----:R-:W-:Y:S01]  /*e290*/  FADD.FTZ R11, R10, R11 ;  /* 0x0000000b0a0b7221 */ /* 0x002fe20000010000 */
[----:B------:R-:W-:Y:S02]  /*e2a0*/  LOP3.LUT R20, R5, R221, R26, 0x96, !PT ;  /* 0x000000dd05147212 */ /* 0x000fe400078e961a */
        /* <DEDUP_REMOVED lines=8> */
[----:B------:R-:W-:Y:S02]  /*e330*/  @!P3 PRMT R63, R182, 0x5410, RZ ;  /* 0x00005410b63fb816 */ /* 0x000fe400000000ff */
[----:B------:R-:W-:Y:S02]  /*e340*/  PRMT R182, R59, 0x5410, R66 ;  /* 0x000054103bb67816 */ /* 0x000fe40000000042 */
[----:B------:R-:W-:Y:S01]  /*e350*/  @!P0 PRMT R66, R7, 0x5410, RZ ;  /* 0x0000541007428816 */ /* 0x000fe200000000ff */
[----:B------:R-:W-:Y:S01]  /*e360*/  FADD.FTZ R7, R9, R12 ;  /* 0x0000000c09077221 */ /* 0x000fe20000010000 */
[----:B------:R-:W-:Y:S01]  /*e370*/  @!P1 HADD2 R217, -R59.H0_H0, -RZ.H0_H0 ;  /* 0xa00000ff3bd99230 */ /* 0x000fe20000000900 */
[----:B------:R-:W-:-:S02]  /*e380*/  @!P2 PRMT R62, R14, 0x5410, RZ ;  /* 0x000054100e3ea816 */ /* 0x000fc400000000ff */
[----:B------:R-:W-:Y:S01]  /*e390*/  FADD.FTZ R14, R8, R7 ;  /* 0x00000007080e7221 */ /* 0x000fe20000010000 */
[----:B------:R-:W-:Y:S01]  /*e3a0*/  FADD.FTZ R7, R6, R11 ;  /* 0x0000000b06077221 */ /* 0x000fe20000010000 */
[----:B------:R-:W-:Y:S01]  /*e3b0*/  PRMT R13, R217, 0x7610, R13 ;  /* 0x00007610d90d7816 */ /* 0x000fe2000000000d */
[----:B------:R-:W-:Y:S02]  /*e3c0*/  IMAD.MOV.U32 R217, RZ, RZ, R246 ;  /* 0x000000ffffd97224 */ /* 0x000fe400078e00f6 */
[----:B------:R-:W-:Y:S01]  /*e3d0*/  IMAD.MOV.U32 R246, RZ, RZ, R202 ;  /* 0x000000fffff67224 */ /* 0x000fe200078e00ca */
[----:B------:R1:W-:Y:S01]  /*e3e0*/  STL [R1+0x100], R7 ;  /* 0x0001000701007387 */ /* 0x0003e20000100800 */
[----:B------:R-:W-:-:S03]  /*e3f0*/  IMAD.MOV.U32 R202, RZ, RZ, R201 ;  /* 0x000000ffffca7224 */ /* 0x000fc600078e00c9 */
[----:B------:R2:W3:Y:S01]  /*e400*/  LDL.LU.S16 R201, [R1+0x1ac] ;  /* 0x0001ac0001c97983 */ /* 0x0004e20000300600 */
[----:B------:R-:W-:-:S03]  /*e410*/  IMAD.WIDE.U32 R8, R20, -0x2daee0ad, RZ ;  /* 0xd2511f5314087825 */ /* 0x000fc600078e00ff */
[----:B------:R2:W4:Y:S01]  /*e420*/  LDL.LU.S16 R20, [R1+0x1b0] ;  /* 0x0001b00001147983 */ /* 0x0005220000300600 */
[----:B------:R-:W-:Y:S02]  /*e430*/  F2FP.F16.F32.PACK_AB R15, R6, R10 ;  /* 0x0000000a060f723e */ /* 0x000fe400000000ff */
[----:B------:R-:W-:Y:S01]  /*e440*/  @!P1 PRMT R59, R13, 0x5410, RZ ;  /* 0x000054100d3b9816 */ /* 0x000fe200000000ff */
[----:B-1----:R-:W-:-:S05]  /*e450*/  IMAD.WIDE.U32 R6, R19, -0x2daee0ad, RZ ;  /* 0xd2511f5313067825 */ /* 0x002fca00078e00ff */
        /* <DEDUP_REMOVED lines=14> */
[----:B------:R-:W1:Y:S03]  /*e540*/  MUFU.EX2 R10, R217 ;  /* 0x000000d9000a7308 */ /* 0x000e660000000800 */
[----:B------:R-:W-:-:S04]  /*e550*/  LOP3.LUT R9, R8, 0xff, RZ, 0xc0, !PT ;  /* 0x000000ff08097812 */ /* 0x000fc800078ec0ff */
[----:B------:R-:W-:Y:S02]  /*e560*/  ISETP.GE.U32.AND P0, PT, R199, R9, PT ;  /* 0x00000009c700720c */ /* 0x000fe40003f06070 */
[----:B------:R-:W2:Y:S01]  /*e570*/  MUFU.EX2 R9, R246 ;  /* 0x000000f600097308 */ /* 0x000ea20000000800 */
[----:B-1----:R-:W-:Y:S01]  /*e580*/  FADD.FTZ R11, R10, R14 ;  /* 0x0000000e0a0b7221 */ /* 0x002fe20000010000 */
[----:B------:R-:W-:-:S03]  /*e590*/  PRMT R45, R50, 0x7632, R45 ;  /* 0x00007632322d7816 */ /* 0x000fc6000000002d */
[C---:B--2---:R-:W-:Y:S01]  /*e5a0*/  FADD.FTZ R11, R9.reuse, R11 ;  /* 0x0000000b090b7221 */ /* 0x044fe20000010000 */
[----:B------:R-:W-:Y:S02]  /*e5b0*/  F2FP.F16.F32.PACK_AB R22, R9, R10 ;  /* 0x0000000a0916723e */ /* 0x000fe400000000ff */
[----:B------:R-:W-:-:S04]  /*e5c0*/  LOP3.LUT R9, R8, 0xffff, RZ, 0xc0, !PT ;  /* 0x0000ffff08097812 */ /* 0x000fc800078ec0ff */
[----:B------:R-:W-:-:S04]  /*e5d0*/  SHF.R.U32.HI R9, RZ, 0x8, R9 ;  /* 0x00000008ff097819 */ /* 0x000fc80000011609 */
[----:B------:R-:W-:Y:S01]  /*e5e0*/  LOP3.LUT R9, R9, 0xffff, RZ, 0xc0, !PT ;  /* 0x0000ffff09097812 */ /* 0x000fe200078ec0ff */
[----:B------:R1:W-:Y:S01]  /*e5f0*/  STL [R1+0x104], R11 ;  /* 0x0001040b01007387 */ /* 0x0003e20000100800 */
[----:B---3--:R-:W-:-:S05]  /*e600*/  @!P0 HADD2 R201, -R50.H0_H0, -RZ.H0_H0 ;  /* 0xa00000ff32c98230 */ /* 0x008fca0000000900 */
[----:B------:R-:W-:Y:S02]  /*e610*/  PRMT R216, R201, 0x7610, R216 ;  /* 0x00007610c9d87816 */ /* 0x000fe400000000d8 */
[----:B------:R-:W-:Y:S02]  /*e620*/  PRMT R201, R50, 0x5410, R45 ;  /* 0x0000541032c97816 */ /* 0x000fe4000000002d */
[----:B------:R-:W-:Y:S02]  /*e630*/  @!P0 PRMT R50, R216, 0x5410, RZ ;  /* 0x00005410d8328816 */ /* 0x000fe400000000ff */
[----:B------:R-:W-:-:S13]  /*e640*/  ISETP.GE.U32.AND P0, PT, R199, R9, PT ;  /* 0x00000009c700720c */ /* 0x000fda0003f06070 */
[----:B----4-:R-:W-:-:S05]  /*e650*/  @!P0 HADD2 R20, -R45.H0_H0, -RZ.H0_H0 ;  /* 0xa00000ff2d148230 */ /* 0x010fca0000000900 */
[----:B------:R-:W-:Y:S02]  /*e660*/  PRMT R9, R20, 0x7610, R9 ;  /* 0x0000761014097816 */ /* 0x000fe40000000009 */
[----:B------:R2:W3:Y:S04]  /*e670*/  LDL.LU.S16 R20, [R1+0x1b4] ;  /* 0x0001b40001147983 */ /* 0x0004e80000300600 */
[----:B-1----:R2:W4:Y:S04]  /*e680*/  LDL.LU.S16 R11, [R1+0x1b8] ;  /* 0x0001b800010b7983 */ /* 0x0025280000300600 */
[----:B------:R2:W2:Y:S01]  /*e690*/  LDL.LU.S16 R10, [R1+0x1bc] ;  /* 0x0001bc00010a7983 */ /* 0x0004a20000300600 */
[----:B------:R-:W-:-:S02]  /*e6a0*/  @!P0 PRMT R45, R9, 0x5410, RZ ;  /* 0x00005410092d8816 */ /* 0x000fc400000000ff */
[--C-:B------:R-:W-:Y:S02]  /*e6b0*/  SHF.R.U32.HI R9, RZ, 0x18, R8.reuse ;  /* 0x00000018ff097819 */ /* 0x100fe40000011608 */
[----:B------:R-:W-:-:S04]  /*e6c0*/  SHF.R.U32.HI R8, RZ, 0x10, R8 ;  /* 0x00000010ff087819 */ /* 0x000fc80000011608 */
[----:B------:R-:W-:-:S04]  /*e6d0*/  LOP3.LUT R8, R8, 0xff, RZ, 0xc0, !PT ;  /* 0x000000ff08087812 */ /* 0x000fc800078ec0ff */
[C---:B------:R-:W-:Y:S02]  /*e6e0*/  ISETP.GE.U32.AND P1, PT, R199.reuse, R8, PT ;  /* 0x00000008c700720c */ /* 0x040fe40003f26070 */
[----:B------:R-:W-:Y:S02]  /*e6f0*/  ISETP.GE.U32.AND P0, PT, R199, R9, PT ;  /* 0x00000009c700720c */ /* 0x000fe40003f06070 */
[C---:B------:R-:W-:Y:S01]  /*e700*/  PRMT R44, R24.reuse, 0x7632, R44 ;  /* 0x00007632182c7816 */ /* 0x040fe2000000002c */
[----:B------:R-:W-:Y:S02]  /*e710*/  IMAD.MOV.U32 R246, RZ, RZ, R242 ;  /* 0x000000fffff67224 */ /* 0x000fe400078e00f2 */
[----:B------:R-:W-:Y:S02]  /*e720*/  IMAD.MOV.U32 R242, RZ, RZ, R188 ;  /* 0x000000fffff27224 */ /* 0x000fe400078e00bc */
[----:B------:R-:W-:Y:S01]  /*e730*/  IMAD.MOV.U32 R188, RZ, RZ, R187 ;  /* 0x000000ffffbc7224 */ /* 0x000fe200078e00bb */
[----:B------:R-:W-:-:S05]  /*e740*/  PRMT R187, R24, 0x5410, R44 ;  /* 0x0000541018bb7816 */ /* 0x000fca000000002c */
[----:B---3--:R-:W-:Y:S02]  /*e750*/  @!P0 HADD2 R20, -R44.H0_H0, -RZ.H0_H0 ;  /* 0xa00000ff2c148230 */ /* 0x008fe40000000900 */
[----:B----4-:R-:W-:-:S03]  /*e760*/  @!P1 HADD2 R11, -R24.H0_H0, -RZ.H0_H0 ;  /* 0xa00000ff180b9230 */ /* 0x010fc60000000900 */
[----:B------:R-:W-:Y:S02]  /*e770*/  PRMT R17, R20, 0x7610, R17 ;  /* 0x0000761014117816 */ /* 0x000fe40000000011 */
[----:B------:R-:W-:-:S04]  /*e780*/  PRMT R8, R11, 0x7610, R8 ;  /* 0x000076100b087816 */ /* 0x000fc80000000008 */
[----:B------:R-:W-:Y:S02]  /*e790*/  @!P1 PRMT R24, R8, 0x5410, RZ ;  /* 0x0000541008189816 */ /* 0x000fe400000000ff */
[----:B------:R-:W-:Y:S02]  /*e7a0*/  LOP3.LUT R8, R6, 0xff, RZ, 0xc0, !PT ;  /* 0x000000ff06087812 */ /* 0x000fe400078ec0ff */
[----:B------:R-:W-:Y:S02]  /*e7b0*/  @!P0 PRMT R44, R17, 0x5410, RZ ;  /* 0x00005410112c8816 */ /* 0x000fe400000000ff */
[----:B------:R-:W-:-:S13]  /*e7c0*/  ISETP.GE.U32.AND P0, PT, R199, R8, PT ;  /* 0x00000008c700720c */ /* 0x000fda0003f06070 */
[----:B--2---:R-:W-:-:S05]  /*e7d0*/  @!P0 HADD2 R10, -R61.H0_H0, -RZ.H0_H0 ;  /* 0xa00000ff3d0a8230 */ /* 0x004fca0000000900 */
[----:B------:R-:W-:Y:S02]  /*e7e0*/  PRMT R9, R10, 0x7610, R9 ;  /* 0x000076100a097816 */ /* 0x000fe40000000009 */
[----:B------:R1:W2:Y:S01]  /*e7f0*/  LDL.LU.S16 R10, [R1+0x1c0] ;  /* 0x0001c000010a7983 */ /* 0x0002a20000300600 */
        /* <DEDUP_REMOVED lines=8> */
[----:B------:R-:W-:-:S02]  /*e880*/  PRMT R186, R61, 0x5410, R60 ;  /* 0x000054103dba7816 */ /* 0x000fc4000000003c */
[----:B------:R-:W-:Y:S02]  /*e890*/  @!P0 PRMT R61, R9, 0x5410, RZ ;  /* 0x00005410093d8816 */ /* 0x000fe400000000ff */
[----:B------:R-:W-:Y:S01]  /*e8a0*/  ISETP.GE.U32.AND P0, PT, R199, R7, PT ;  /* 0x00000007c700720c */ /* 0x000fe20003f06070 */
[----:B------:R1:W3:-:S12]  /*e8b0*/  LDL.LU.S16 R9, [R1+0x1c4] ;  /* 0x0001c40001097983 */ /* 0x0002d80000300600 */
[----:B--2---:R-:W-:-:S05]  /*e8c0*/  @!P0 HADD2 R10, -R60.H0_H0, -RZ.H0_H0 ;  /* 0xa00000ff3c0a8230 */ /* 0x004fca0000000900 */
[----:B------:R-:W-:-:S04]  /*e8d0*/  PRMT R8, R10, 0x7610, R8 ;  /* 0x000076100a087816 */ /* 0x000fc80000000008 */
[----:B------:R-:W-:Y:S02]  /*e8e0*/  @!P0 PRMT R60, R8, 0x5410, RZ ;  /* 0x00005410083c8816 */ /* 0x000fe400000000ff */
[----:B------:R1:W2:Y:S04]  /*e8f0*/  LDL.LU.S16 R8, [R1+0x1c8] ;  /* 0x0001c80001087983 */ /* 0x0002a80000300600 */
[----:B------:R1:W4:Y:S04]  /*e900*/  LDL.LU.S16 R11, [R1+0x1cc] ;  /* 0x0001cc00010b7983 */ /* 0x0003280000300600 */
[----:B------:R1:W4:Y:S01]  /*e910*/  LDL.LU.S16 R10, [R1+0x1d0] ;  /* 0x0001d000010a7983 */ /* 0x0003220000300600 */
[----:B------:R-:W-:-:S02]  /*e920*/  SHF.R.U32.HI R7, RZ, 0x10, R6 ;  /* 0x00000010ff077819 */ /* 0x000fc40000011606 */
[----:B------:R-:W-:Y:S01]  /*e930*/  SHF.R.U32.HI R6, RZ, 0x18, R6 ;  /* 0x00000018ff067819 */ /* 0x000fe20000011606 */
[----:B------:R1:W4:Y:S01]  /*e940*/  LDL.LU.S16 R20, [R1+0x1d4] ;  /* 0x0001d40001147983 */ /* 0x0003220000300600 */
[----:B------:R-:W-:Y:S02]  /*e950*/  LOP3.LUT R7, R7, 0xff, RZ, 0xc0, !PT ;  /* 0x000000ff07077812 */ /* 0x000fe400078ec0ff */
[C---:B------:R-:W-:Y:S02]  /*e960*/  ISETP.GE.U32.AND P0, PT, R199.reuse, R6, PT ;  /* 0x00000006c700720c */ /* 0x040fe40003f06070 */
[----:B------:R-:W-:Y:S02]  /*e970*/  ISETP.GE.U32.AND P1, PT, R199, R7, PT ;  /* 0x00000007c700720c */ /* 0x000fe40003f26070 */
[----:B------:R-:W-:Y:S01]  /*e980*/  PRMT R53, R54, 0x7632, R53 ;  /* 0x0000763236357816 */ /* 0x000fe20000000035 */
[----:B------:R-:W-:Y:S02]  /*e990*/  IMAD.MOV.U32 R217, RZ, RZ, R216 ;  /* 0x000000ffffd97224 */ /* 0x000fe400078e00d8 */
[----:B------:R-:W-:-:S08]  /*e9a0*/  IMAD.MOV.U32 R216, RZ, RZ, R185 ;  /* 0x000000ffffd87224 */ /* 0x000fd000078e00b9 */
[----:B---3--:R-:W-:Y:S01]  /*e9b0*/  @!P1 HADD2 R9, -R54.H0_H0, -RZ.H0_H0 ;  /* 0xa00000ff36099230 */ /* 0x008fe20000000900 */
[----:B------:R-:W-:-:S04]  /*e9c0*/  PRMT R185, R54, 0x5410, R53 ;  /* 0x0000541036b97816 */ /* 0x000fc80000000035 */
[----:B------:R-:W-:-:S04]  /*e9d0*/  PRMT R7, R9, 0x7610, R7 ;  /* 0x0000761009077816 */ /* 0x000fc80000000007 */
[----:B------:R-:W-:Y:S01]  /*e9e0*/  @!P1 PRMT R54, R7, 0x5410, RZ ;  /* 0x0000541007369816 */ /* 0x000fe200000000ff */
[----:B------:R-:W-:Y:S01]  /*e9f0*/  IMAD.MOV.U32 R223, RZ, RZ, R217 ;  /* 0x000000ffffdf7224 */ /* 0x000fe200078e00d9 */
[C---:B------:R-:W-:Y:S01]  /*ea00*/  PRMT R51, R52.reuse, 0x7632, R51 ;  /* 0x0000763234337816 */ /* 0x040fe20000000033 */
[----:B------:R-:W-:Y:S02]  /*ea10*/  IMAD.MOV.U32 R217, RZ, RZ, R246 ;  /* 0x000000ffffd97224 */ /* 0x000fe400078e00f6 */
[----:B------:R-:W-:Y:S01]  /*ea20*/  IMAD.MOV.U32 R246, RZ, RZ, R219 ;  /* 0x000000fffff67224 */ /* 0x000fe200078e00db */
[----:B------:R-:W-:Y:S01]  /*ea30*/  PRMT R219, R52, 0x5410, R51 ;  /* 0x0000541034db7816 */ /* 0x000fe20000000033 */
[----:B--2---:R-:W-:-:S05]  /*ea40*/  @!P0 HADD2 R8, -R53.H0_H0, -RZ.H0_H0 ;  /* 0xa00000ff35088230 */ /* 0x004fca0000000900 */
[----:B------:R-:W-:-:S04]  /*ea50*/  PRMT R6, R8, 0x7610, R6 ;  /* 0x0000761008067816 */ /* 0x000fc80000000006 */
[----:B------:R-:W-:Y:S01]  /*ea60*/  @!P0 PRMT R53, R6, 0x5410, RZ ;  /* 0x0000541006358816 */ /* 0x000fe200000000ff */
[----:B------:R-:W-:Y:S02]  /*ea70*/  IMAD.WIDE.U32 R6, R13, -0x2daee0ad, RZ ;  /* 0xd2511f530d067825 */ /* 0x000fe400078e00ff */
[----:B------:R1:W2:Y:S03]  /*ea80*/  LDL.LU.S16 R13, [R1+0x1d8] ;  /* 0x0001d800010d7983 */ /* 0x0002a60000300600 */
[----:B------:R-:W-:-:S04]  /*ea90*/  LOP3.LUT R8, R7, R231, R12, 0x96, !PT ;  /* 0x000000e707087212 */ /* 0x000fc800078e960c */
[----:B------:R-:W-:-:S04]  /*eaa0*/  LOP3.LUT R9, R8, 0xff, RZ, 0xc0, !PT ;  /* 0x000000ff08097812 */ /* 0x000fc800078ec0ff */
[----:B------:R-:W-:-:S13]  /*eab0*/  ISETP.GE.U32.AND P0, PT, R199, R9, PT ;  /* 0x00000009c700720c */ /* 0x000fda0003f06070 */
[----:B----4-:R-:W-:-:S05]  /*eac0*/  @!P0 HADD2 R11, -R52.H0_H0, -RZ.H0_H0 ;  /* 0xa00000ff340b8230 */ /* 0x010fca0000000900 */
[----:B------:R-:W-:Y:S02]  /*ead0*/  PRMT R9, R11, 0x7610, R9 ;  /* 0x000076100b097816 */ /* 0x000fe40000000009 */
[----:B------:R1:W3:Y:S02]  /*eae0*/  LDL.LU.S16 R11, [R1+0x1e0] ;  /* 0x0001e000010b7983 */ /* 0x0002e40000300600 */
[----:B------:R-:W-:Y:S02]  /*eaf0*/  @!P0 PRMT R52, R9, 0x5410, RZ ;  /* 0x0000541009348816 */ /* 0x000fe400000000ff */
[----:B------:R-:W-:-:S04]  /*eb00*/  LOP3.LUT R9, R8, 0xffff, RZ, 0xc0, !PT ;  /* 0x0000ffff08097812 */ /* 0x000fc800078ec0ff */
[----:B------:R-:W-:-:S04]  /*eb10*/  SHF.R.U32.HI R9, RZ, 0x8, R9 ;  /* 0x00000008ff097819 */ /* 0x000fc80000011609 */
[----:B------:R-:W-:-:S04]  /*eb20*/  LOP3.LUT R9, R9, 0xffff, RZ, 0xc0, !PT ;  /* 0x0000ffff09097812 */ /* 0x000fc800078ec0ff */
[----:B------:R-:W-:-:S13]  /*eb30*/  ISETP.GE.U32.AND P0, PT, R199, R9, PT ;  /* 0x00000009c700720c */ /* 0x000fda0003f06070 */
[----:B------:R-:W-:-:S05]  /*eb40*/  @!P0 HADD2 R10, -R51.H0_H0, -RZ.H0_H0 ;  /* 0xa00000ff330a8230 */ /* 0x000fca0000000900 */
[----:B------:R-:W-:Y:S02]  /*eb50*/  PRMT R9, R10, 0x7610, R9 ;  /* 0x000076100a097816 */ /* 0x000fe40000000009 */
[----:B------:R1:W4:Y:S02]  /*eb60*/  LDL.LU.S16 R10, [R1+0x1e4] ;  /* 0x0001e400010a7983 */ /* 0x0003240000300600 */
[----:B------:R-:W-:Y:S02]  /*eb70*/  @!P0 PRMT R51, R9, 0x5410, RZ ;  /* 0x0000541009338816 */ /* 0x000fe400000000ff */
[----:B------:R-:W-:-:S04]  /*eb80*/  SHF.R.U32.HI R9, RZ, 0x10, R8 ;  /* 0x00000010ff097819 */ /* 0x000fc80000011608 */
[----:B------:R-:W-:Y:S02]  /*eb90*/  LOP3.LUT R9, R9, 0xff, RZ, 0xc0, !PT ;  /* 0x000000ff09097812 */ /* 0x000fe400078ec0ff */
[----:B------:R-:W-:Y:S02]  /*eba0*/  SHF.R.U32.HI R8, RZ, 0x18, R8 ;  /* 0x00000018ff087819 */ /* 0x000fe40000011608 */
[C---:B------:R-:W-:Y:S02]  /*ebb0*/  ISETP.GE.U32.AND P1, PT, R199.reuse, R9, PT ;  /* 0x00000009c700720c */ /* 0x040fe40003f26070 */
[----:B------:R-:W-:Y:S02]  /*ebc0*/  ISETP.GE.U32.AND P0, PT, R199, R8, PT ;  /* 0x00000008c700720c */ /* 0x000fe40003f06070 */
[----:B------:R-:W-:Y:S01]  /*ebd0*/  PRMT R48, R49, 0x7632, R48 ;  /* 0x0000763231307816 */ /* 0x000fe20000000030 */
[----:B------:R-:W-:-:S08]  /*ebe0*/  IMAD.MOV.U32 R17, RZ, RZ, R217 ;  /* 0x000000ffff117224 */ /* 0x000fd000078e00d9 */
[----:B------:R-:W-:Y:S01]  /*ebf0*/  @!P1 HADD2 R20, -R49.H0_H0, -RZ.H0_H0 ;  /* 0xa00000ff31149230 */ /* 0x000fe20000000900 */
[----:B------:R-:W-:-:S04]  /*ec00*/  PRMT R217, R49, 0x5410, R48 ;  /* 0x0000541031d97816 */ /* 0x000fc80000000030 */
[----:B------:R-:W-:Y:S02]  /*ec10*/  PRMT R14, R20, 0x7610, R14 ;  /* 0x00007610140e7816 */ /* 0x000fe4000000000e */
[----:B------:R1:W4:Y:S02]  /*ec20*/  LDL.LU.S16 R20, [R1+0x1e8] ;  /* 0x0001e80001147983 */ /* 0x0003240000300600 */
[----:B------:R-:W-:Y:S02]  /*ec30*/  @!P1 PRMT R49, R14, 0x5410, RZ ;  /* 0x000054100e319816 */ /* 0x000fe400000000ff */
[----:B------:R1:W4:Y:S01]  /*ec40*/  LDL.LU.S16 R14, [R1+0x1ec] ;  /* 0x0001ec00010e7983 */ /* 0x0003220000300600 */
[----:B------:R-:W-:Y:S01]  /*ec50*/  LOP3.LUT R7, R6, 0xffff, RZ, 0xc0, !PT ;  /* 0x0000ffff06077812 */ /* 0x000fe200078ec0ff */
[----:B--2---:R-:W-:-:S05]  /*ec60*/  @!P0 HADD2 R13, -R48.H0_H0, -RZ.H0_H0 ;  /* 0xa00000ff300d8230 */ /* 0x004fca0000000900 */
[----:B------:R-:W-:Y:S02]  /*ec70*/  PRMT R8, R13, 0x7610, R8 ;  /* 0x000076100d087816 */ /* 0x000fe40000000008 */
[----:B------:R1:W2:Y:S02]  /*ec80*/  LDL.LU.S16 R13, [R1+0x1f0] ;  /* 0x0001f000010d7983 */ /* 0x0002a40000300600 */
[----:B------:R-:W-:Y:S02]  /*ec90*/  @!P0 PRMT R48, R8, 0x5410, RZ ;  /* 0x0000541008308816 */ /* 0x000fe400000000ff */
[----:B------:R-:W-:-:S04]  /*eca0*/  LOP3.LUT R8, R6, 0xff, RZ, 0xc0, !PT ;  /* 0x000000ff06087812 */ /* 0x000fc800078ec0ff */
[----:B------:R-:W-:Y:S02]  /*ecb0*/  ISETP.GE.U32.AND P0, PT, R199, R8, PT ;  /* 0x00000008c700720c */ /* 0x000fe40003f06070 */
[----:B------:R-:W-:Y:S01]  /*ecc0*/  SHF.R.U32.HI R7, RZ, 0x8, R7 ;  /* 0x00000008ff077819 */ /* 0x000fe20000011607 */
[----:B------:R-:W-:Y:S01]  /*ecd0*/  IMAD.MOV.U32 R232, RZ, RZ, R223 ;  /* 0x000000ffffe87224 */ /* 0x000fe200078e00df */
[----:B------:R-:W-:Y:S01]  /*ece0*/  PRMT R46, R47, 0x7632, R46 ;  /* 0x000076322f2e7816 */ /* 0x000fe2000000002e */
[----:B------:R-:W-:Y:S01]  /*ecf0*/  IMAD.MOV.U32 R223, RZ, RZ, R246 ;  /* 0x000000ffffdf7224 */ /* 0x000fe200078e00f6 */
[----:B------:R-:W-:Y:S01]  /*ed00*/  LOP3.LUT R7, R7, 0xffff, RZ, 0xc0, !PT ;  /* 0x0000ffff07077812 */ /* 0x000fe200078ec0ff */
[----:B------:R-:W-:Y:S01]  /*ed10*/  IMAD.MOV.U32 R246, RZ, RZ, R216 ;  /* 0x000000fffff67224 */ /* 0x000fe200078e00d8 */
[----:B------:R-:W-:-:S05]  /*ed20*/  PRMT R216, R47, 0x5410, R46 ;  /* 0x000054102fd87816 */ /* 0x000fca000000002e */
[----:B---3--:R-:W-:-:S05]  /*ed30*/  @!P0 HADD2 R11, -R47.H0_H0, -RZ.H0_H0 ;  /* 0xa00000ff2f0b8230 */ /* 0x008fca0000000900 */
[----:B------:R-:W-:-:S04]  /*ed40*/  PRMT R9, R11, 0x7610, R9 ;  /* 0x000076100b097816 */ /* 0x000fc80000000009 */
[----:B------:R-:W-:Y:S02]  /*ed50*/  @!P0 PRMT R47, R9, 0x5410, RZ ;  /* 0x00005410092f8816 */ /* 0x000fe400000000ff */
[----:B------:R-:W-:-:S13]  /*ed60*/  ISETP.GE.U32.AND P0, PT, R199, R7, PT ;  /* 0x00000007c700720c */ /* 0x000fda0003f06070 */
[----:B----4-:R-:W-:-:S05]  /*ed70*/  @!P0 HADD2 R10, -R46.H0_H0, -RZ.H0_H0 ;  /* 0xa00000ff2e0a8230 */ /* 0x010fca0000000900 */
[----:B------:R-:W-:-:S04]  /*ed80*/  PRMT R8, R10, 0x7610, R8 ;  /* 0x000076100a087816 */ /* 0x000fc80000000008 */
[----:B------:R-:W-:Y:S02]  /*ed90*/  @!P0 PRMT R46, R8, 0x5410, RZ ;  /* 0x00005410082e8816 */ /* 0x000fe400000000ff */
[----:B------:R-:W-:Y:S02]  /*eda0*/  LOP3.LUT R8, R29, R224, R32, 0x96, !PT ;  /* 0x000000e01d087212 */ /* 0x000fe400078e9620 */
[----:B------:R-:W-:-:S03]  /*edb0*/  LOP3.LUT R10, R5, R221, R28, 0x96, !PT ;  /* 0x000000dd050a7212 */ /* 0x000fc600078e961c */
[----:B------:R-:W-:-:S04]  /*edc0*/  IMAD.WIDE.U32 R8, R8, -0x2daee0ad, RZ ;  /* 0xd2511f5308087825 */ /* 0x000fc800078e00ff */
[----:B------:R-:W-:Y:S01]  /*edd0*/  IMAD.WIDE.U32 R10, R10, -0x2daee0ad, RZ ;  /* 0xd2511f530a0a7825 */ /* 0x000fe200078e00ff */
[----:B------:R-:W-:-:S04]  /*ede0*/  LOP3.LUT R9, R9, R225, R18, 0x96, !PT ;  /* 0x000000e109097212 */ /* 0x000fc800078e9612 */
[----:B------:R-:W-:Y:S01]  /*edf0*/  LOP3.LUT R11, R11, R226, R8, 0x96, !PT ;  /* 0x000000e20b0b7212 */ /* 0x000fe200078e9608 */
[----:B------:R-:W-:Y:S01]  /*ee00*/  IMAD.WIDE.U32 R8, R9, -0x326172a9, RZ ;  /* 0xcd9e8d5709087825 */ /* 0x000fe200078e00ff */
[----:B------:R-:W-:-:S04]  /*ee10*/  SHF.R.U32.HI R7, RZ, 0x10, R6 ;  /* 0x00000010ff077819 */ /* 0x000fc80000011606 */
[----:B------:R-:W-:Y:S02]  /*ee20*/  LOP3.LUT R4, R9, R220, R4, 0x96, !PT ;  /* 0x000000dc09047212 */ /* 0x000fe400078e9604 */
[----:B------:R-:W-:-:S03]  /*ee30*/  LOP3.LUT R7, R7, 0xff, RZ, 0xc0, !PT ;  /* 0x000000ff07077812 */ /* 0x000fc600078ec0ff */
[----:B------:R-:W-:Y:S01]  /*ee40*/  IMAD.WIDE.U32 R4, R4, -0x2daee0ad, RZ ;  /* 0xd2511f5304047825 */ /* 0x000fe200078e00ff */
[----:B------:R-:W-:-:S04]  /*ee50*/  ISETP.GE.U32.AND P2, PT, R199, R7, PT ;  /* 0x00000007c700720c */ /* 0x000fc80003f46070 */
[----:B------:R-:W-:Y:S01]  /*ee60*/  LOP3.LUT R7, R5, R229, R10, 0x96, !PT ;  /* 0x000000e505077212 */ /* 0x000fe200078e960a */
[----:B------:R-:W-:-:S05]  /*ee70*/  IMAD.WIDE.U32 R10, R11, -0x326172a9, RZ ;  /* 0xcd9e8d570b0a7825 */ /* 0x000fca00078e00ff */
[----:B------:R-:W-:-:S05]  /*ee80*/  LOP3.LUT R8, R11, R230, R8, 0x96, !PT ;  /* 0x000000e60b087212 */ /* 0x000fca00078e9608 */
[----:B------:R-:W-:-:S05]  /*ee90*/  IMAD.WIDE.U32 R8, R8, -0x2daee0ad, RZ ;  /* 0xd2511f5308087825 */ /* 0x000fca00078e00ff */
[----:B------:R-:W-:Y:S02]  /*eea0*/  LOP3.LUT R4, R9, R227, R4, 0x96, !PT ;  /* 0x000000e309047212 */ /* 0x000fe400078e9604 */
[----:B------:R-:W-:Y:S01]  /*eeb0*/  SHF.R.U32.HI R9, RZ, 0x18, R6 ;  /* 0x00000018ff097819 */ /* 0x000fe20000011606 */
[----:B------:R-:W-:-:S04]  /*eec0*/  IMAD.WIDE.U32 R6, R7, -0x326172a9, RZ ;  /* 0xcd9e8d5707067825 */ /* 0x000fc800078e00ff */
[----:B------:R-:W-:Y:S01]  /*eed0*/  IMAD.WIDE.U32 R4, R4, -0x326172a9, RZ ;  /* 0xcd9e8d5704047825 */ /* 0x000fe200078e00ff */
[----:B------:R-:W-:-:S04]  /*eee0*/  LOP3.LUT R10, R7, R228, R10, 0x96, !PT ;  /* 0x000000e4070a7212 */ /* 0x000fc800078e960a */
[----:B------:R-:W-:-:S04]  /*eef0*/  LOP3.LUT R7, R5, R233, R6, 0x96, !PT ;  /* 0x000000e905077212 */ /* 0x000fc800078e9606 */
[----:B------:R-:W-:-:S04]  /*ef00*/  LOP3.LUT R6, R7, 0xff, RZ, 0xc0, !PT ;  /* 0x000000ff07067812 */ /* 0x000fc800078ec0ff */
[C---:B------:R-:W-:Y:S02]  /*ef10*/  ISETP.GE.U32.AND P0, PT, R199.reuse, R6, PT ;  /* 0x00000006c700720c */ /* 0x040fe40003f06070 */
[----:B------:R-:W-:Y:S02]  /*ef20*/  ISETP.GE.U32.AND P1, PT, R199, R9, PT ;  /* 0x00000009c700720c */ /* 0x000fe40003f26070 */
[----:B------:R-:W-:Y:S01]  /*ef30*/  PRMT R42, R43, 0x7632, R42 ;  /* 0x000076322b2a7816 */ /* 0x000fe2000000002a */
[----:B------:R-:W-:Y:S02]  /*ef40*/  IMAD.MOV.U32 R244, RZ, RZ, R223 ;  /* 0x000000fffff47224 */ /* 0x000fe400078e00df */
[----:B------:R-:W-:-:S08]  /*ef50*/  IMAD.MOV.U32 R223, RZ, RZ, R246 ;  /* 0x000000ffffdf7224 */ /* 0x000fd000078e00f6 */
[----:B------:R-:W-:Y:S02]  /*ef60*/  @!P1 HADD2 R14, -R42.H0_H0, -RZ.H0_H0 ;  /* 0xa00000ff2a0e9230 */ /* 0x000fe40000000900 */
[----:B------:R-:W-:-:S03]  /*ef70*/  IMAD.MOV.U32 R246, RZ, RZ, R202 ;  /* 0x000000fffff67224 */ /* 0x000fc600078e00ca */
[----:B------:R-:W-:Y:S02]  /*ef80*/  PRMT R11, R14, 0x7610, R11 ;  /* 0x000076100e0b7816 */ /* 0x000fe4000000000b */
[----:B------:R-:W-:Y:S02]  /*ef90*/  PRMT R202, R43, 0x5410, R42 ;  /* 0x000054102bca7816 */ /* 0x000fe4000000002a */
[----:B------:R-:W-:Y:S01]  /*efa0*/  @!P1 PRMT R42, R11, 0x5410, RZ ;  /* 0x000054100b2a9816 */ /* 0x000fe200000000ff */
[----:B--2---:R-:W-:-:S05]  /*efb0*/  @!P0 HADD2 R13, -R41.H0_H0, -RZ.H0_H0 ;  /* 0xa00000ff290d8230 */ /* 0x004fca0000000900 */
[----:B------:R-:W-:Y:S02]  /*efc0*/  PRMT R6, R13, 0x7610, R6 ;  /* 0x000076100d067816 */ /* 0x000fe40000000006 */
[----:B------:R1:W2:Y:S04]  /*efd0*/  LDL.LU.S16 R13, [R1+0x1f4] ;  /* 0x0001f400010d7983 */ /* 0x0002a80000300600 */
[----:B------:R1:W3:Y:S01]  /*efe0*/  LDL.LU.S16 R11, [R1+0x1f8] ;  /* 0x0001f800010b7983 */ /* 0x0002e20000300600 */
[----:B------:R-:W-:Y:S01]  /*eff0*/  @!P2 HADD2 R20, -R43.H0_H0, -RZ.H0_H0 ;  /* 0xa00000ff2b14a230 */ /* 0x000fe20000000900 */
[----:B------:R-:W-:-:S04]  /*f000*/  PRMT R40, R41, 0x7632, R40 ;  /* 0x0000763229287816 */ /* 0x000fc80000000028 */
[----:B------:R-:W-:-:S04]  /*f010*/  PRMT R16, R20, 0x7610, R16 ;  /* 0x0000761014107816 */ /* 0x000fc80000000010 */
[----:B------:R-:W-:Y:S01]  /*f020*/  @!P2 PRMT R43, R16, 0x5410, RZ ;  /* 0x00005410102ba816 */ /* 0x000fe200000000ff */
[----:B------:R-:W-:Y:S02]  /*f030*/  IMAD.MOV.U32 R16, RZ, RZ, R188 ;  /* 0x000000ffff107224 */ /* 0x000fe400078e00bc */
[----:B------:R-:W-:Y:S01]  /*f040*/  IMAD.MOV.U32 R188, RZ, RZ, R235 ;  /* 0x000000ffffbc7224 */ /* 0x000fe200078e00eb */
[----:B------:R-:W-:Y:S02]  /*f050*/  PRMT R235, R41, 0x5410, R40 ;  /* 0x0000541029eb7816 */ /* 0x000fe40000000028 */
[----:B------:R-:W-:Y:S02]  /*f060*/  @!P0 PRMT R41, R6, 0x5410, RZ ;  /* 0x0000541006298816 */ /* 0x000fe400000000ff */
[----:B------:R-:W-:-:S04]  /*f070*/  LOP3.LUT R6, R7, 0xffff, RZ, 0xc0, !PT ;  /* 0x0000ffff07067812 */ /* 0x000fc800078ec0ff */
[----:B------:R-:W-:-:S04]  /*f080*/  SHF.R.U32.HI R6, RZ, 0x8, R6 ;  /* 0x00000008ff067819 */ /* 0x000fc80000011606 */
[----:B------:R-:W-:-:S04]  /*f090*/  LOP3.LUT R6, R6, 0xffff, RZ, 0xc0, !PT ;  /* 0x0000ffff06067812 */ /* 0x000fc800078ec0ff */
[----:B------:R-:W-:-:S13]  /*f0a0*/  ISETP.GE.U32.AND P0, PT, R199, R6, PT ;  /* 0x00000006c700720c */ /* 0x000fda0003f06070 */
[----:B--2---:R-:W-:-:S05]  /*f0b0*/  @!P0 HADD2 R13, -R40.H0_H0, -RZ.H0_H0 ;  /* 0xa00000ff280d8230 */ /* 0x004fca0000000900 */
[----:B------:R-:W-:Y:S02]  /*f0c0*/  PRMT R6, R13, 0x7610, R6 ;  /* 0x000076100d067816 */ /* 0x000fe40000000006 */
[----:B------:R1:W2:Y:S02]  /*f0d0*/  LDL.LU.S16 R13, [R1+0x1fc] ;  /* 0x0001fc00010d7983 */ /* 0x0002a40000300600 */
[----:B------:R-:W-:Y:S02]  /*f0e0*/  @!P0 PRMT R40, R6, 0x5410, RZ ;  /* 0x0000541006288816 */ /* 0x000fe400000000ff */
[----:B------:R-:W-:-:S04]  /*f0f0*/  LOP3.LUT R6, R4, 0xff, RZ, 0xc0, !PT ;  /* 0x000000ff04067812 */ /* 0x000fc800078ec0ff */
[----:B------:R-:W-:-:S13]  /*f100*/  ISETP.GE.U32.AND P0, PT, R199, R6, PT ;  /* 0x00000006c700720c */ /* 0x000fda0003f06070 */
[----:B---3--:R-:W-:-:S05]  /*f110*/  @!P0 HADD2 R11, -R35.H0_H0, -RZ.H0_H0 ;  /* 0xa00000ff230b8230 */ /* 0x008fca0000000900 */
[----:B------:R-:W-:Y:S02]  /*f120*/  PRMT R6, R11, 0x7610, R6 ;  /* 0x000076100b067816 */ /* 0x000fe40000000006 */
[----:B------:R1:W3:Y:S01]  /*f130*/  LDL.LU.S16 R11, [R1+0x200] ;  /* 0x00020000010b7983 */ /* 0x0002e20000300600 */
[C---:B------:R-:W-:Y:S01]  /*f140*/  PRMT R34, R35.reuse, 0x7632, R34 ;  /* 0x0000763223227816 */ /* 0x040fe20000000022 */
[----:B------:R-:W-:Y:S02]  /*f150*/  IMAD.MOV.U32 R245, RZ, RZ, R232 ;  /* 0x000000fffff57224 */ /* 0x000fe400078e00e8 */
[----:B------:R-:W-:Y:S01]  /*f160*/  IMAD.MOV.U32 R232, RZ, RZ, R234 ;  /* 0x000000ffffe87224 */ /* 0x000fe200078e00ea */
[----:B------:R-:W-:Y:S02]  /*f170*/  PRMT R234, R35, 0x5410, R34 ;  /* 0x0000541023ea7816 */ /* 0x000fe40000000022 */
[----:B------:R-:W-:Y:S02]  /*f180*/  @!P0 PRMT R35, R6, 0x5410, RZ ;  /* 0x0000541006238816 */ /* 0x000fe400000000ff */
[----:B------:R1:W4:Y:S01]  /*f190*/  LDL.LU.S16 R6, [R1+0x204] ;  /* 0x0002040001067983 */ /* 0x0003220000300600 */
[----:B------:R-:W-:-:S04]  /*f1a0*/  LOP3.LUT R5, R4, 0xffff, RZ, 0xc0, !PT ;  /* 0x0000ffff04057812 */ /* 0x000fc800078ec0ff */
[----:B------:R-:W-:-:S04]  /*f1b0*/  SHF.R.U32.HI R5, RZ, 0x8, R5 ;  /* 0x00000008ff057819 */ /* 0x000fc80000011605 */
[----:B------:R-:W-:-:S04]  /*f1c0*/  LOP3.LUT R5, R5, 0xffff, RZ, 0xc0, !PT ;  /* 0x0000ffff05057812 */ /* 0x000fc800078ec0ff */
[----:B------:R-:W-:Y:S02]  /*f1d0*/  ISETP.GE.U32.AND P0, PT, R199, R5, PT ;  /* 0x00000005c700720c */ /* 0x000fe40003f06070 */
[----:B------:R-:W-:-:S04]  /*f1e0*/  SHF.R.U32.HI R5, RZ, 0x10, R4 ;  /* 0x00000010ff057819 */ /* 0x000fc80000011604 */
[----:B------:R-:W-:-:S04]  /*f1f0*/  LOP3.LUT R5, R5, 0xff, RZ, 0xc0, !PT ;  /* 0x000000ff05057812 */ /* 0x000fc800078ec0ff */
[----:B------:R-:W-:-:S03]  /*f200*/  ISETP.GE.U32.AND P1, PT, R199, R5, PT ;  /* 0x00000005c700720c */ /* 0x000fc60003f26070 */
[----:B--2---:R-:W-:-:S05]  /*f210*/  @!P0 HADD2 R13, -R34.H0_H0, -RZ.H0_H0 ;  /* 0xa00000ff220d8230 */ /* 0x004fca0000000900 */
[----:B------:R-:W-:-:S04]  /*f220*/  PRMT R12, R13, 0x7610, R12 ;  /* 0x000076100d0c7816 */ /* 0x000fc8000000000c */
[----:B------:R-:W-:Y:S02]  /*f230*/  @!P0 PRMT R34, R12, 0x5410, RZ ;  /* 0x000054100c228816 */ /* 0x000fe400000000ff */
[----:B------:R1:W2:Y:S01]  /*f240*/  LDL.LU.S16 R12, [R1+0x208] ;  /* 0x00020800010c7983 */ /* 0x0002a20000300600 */
[----:B---3--:R-:W-:-:S05]  /*f250*/  @!P1 HADD2 R11, -R33.H0_H0, -RZ.H0_H0 ;  /* 0xa00000ff210b9230 */ /* 0x008fca0000000900 */
[----:B------:R-:W-:Y:S02]  /*f260*/  PRMT R5, R11, 0x7610, R5 ;  /* 0x000076100b057816 */ /* 0x000fe40000000005 */
[----:B------:R1:W3:Y:S01]  /*f270*/  LDL.LU.S16 R11, [R1+0x20c] ;  /* 0x00020c00010b7983 */ /* 0x0002e20000300600 */
[----:B------:R-:W-:Y:S02]  /*f280*/  SHF.R.U32.HI R4, RZ, 0x18, R4 ;  /* 0x00000018ff047819 */ /* 0x000fe40000011604 */
[----:B------:R-:W-:Y:S01]  /*f290*/  PRMT R32, R33, 0x7632, R32 ;  /* 0x0000763221207816 */ /* 0x000fe20000000020 */
[----:B------:R-:W-:Y:S01]  /*f2a0*/  IMAD.MOV.U32 R247, RZ, RZ, R232 ;  /* 0x000000fffff77224 */ /* 0x000fe200078e00e8 */
[----:B------:R-:W-:Y:S02]  /*f2b0*/  ISETP.GE.U32.AND P0, PT, R199, R4, PT ;  /* 0x00000004c700720c */ /* 0x000fe40003f06070 */
[----:B------:R-:W-:Y:S01]  /*f2c0*/  PRMT R30, R31, 0x7632, R30 ;  /* 0x000076321f1e7816 */ /* 0x000fe2000000001e */
[----:B------:R-:W-:Y:S01]  /*f2d0*/  IMAD.MOV.U32 R248, RZ, RZ, R243 ;  /* 0x000000fffff87224 */ /* 0x000fe200078e00f3 */
[----:B------:R-:W-:Y:S01]  /*f2e0*/  PRMT R232, R33, 0x5410, R32 ;  /* 0x0000541021e87816 */ /* 0x000fe20000000020 */
[----:B------:R-:W3:Y:S08]  /*f2f0*/  LDL R18, [R1+0x228] ;  /* 0x0002280001127983 */ /* 0x000ef00000100800 */
[----:B----4-:R-:W-:Y:S01]  /*f300*/  @!P0 HADD2 R6, -R32.H0_H0, -RZ.H0_H0 ;  /* 0xa00000ff20068230 */ /* 0x010fe20000000900 */
[----:B------:R-:W-:-:S04]  /*f310*/  @!P1 PRMT R33, R5, 0x5410, RZ ;  /* 0x0000541005219816 */ /* 0x000fc800000000ff */
[----:B------:R-:W-:-:S04]  /*f320*/  PRMT R4, R6, 0x7610, R4 ;  /* 0x0000761006047816 */ /* 0x000fc80000000004 */
[----:B------:R-:W-:Y:S01]  /*f330*/  @!P0 PRMT R32, R4, 0x5410, RZ ;  /* 0x0000541004208816 */ /* 0x000fe200000000ff */
[----:B------:R-:W-:-:S05]  /*f340*/  IMAD.WIDE.U32 R4, R10, -0x2daee0ad, RZ ;  /* 0xd2511f530a047825 */ /* 0x000fca00078e00ff */
[----:B------:R-:W-:-:S04]  /*f350*/  LOP3.LUT R6, R5, R231, R8, 0x96, !PT ;  /* 0x000000e705067212 */ /* 0x000fc800078e9608 */
[----:B------:R-:W-:-:S04]  /*f360*/  LOP3.LUT R8, R6, 0xff, RZ, 0xc0, !PT ;  /* 0x000000ff06087812 */ /* 0x000fc800078ec0ff */
[----:B------:R-:W-:Y:S01]  /*f370*/  ISETP.GE.U32.AND P0, PT, R199, R8, PT ;  /* 0x00000008c700720c */ /* 0x000fe20003f06070 */
[----:B------:R-:W-:Y:S01]  /*f380*/  IMAD.MOV.U32 R243, RZ, RZ, R238 ;  /* 0x000000fffff37224 */ /* 0x000fe200078e00ee */
[----:B------:R-:W-:Y:S01]  /*f390*/  PRMT R238, R31, 0x5410, R30 ;  /* 0x000054101fee7816 */ /* 0x000fe2000000001e */
[----:B------:R-:W-:Y:S02]  /*f3a0*/  IMAD.MOV.U32 R20, RZ, RZ, R247 ;  /* 0x000000ffff147224 */ /* 0x000fe400078e00f7 */
[----:B------:R-:W-:Y:S02]  /*f3b0*/  IMAD.MOV.U32 R247, RZ, RZ, R0 ;  /* 0x000000fffff77224 */ /* 0x000fe400078e0000 */
[----:B------:R-:W4:Y:S04]  /*f3c0*/  LDL R0, [R1+0x368] ;  /* 0x0003680001007983 */ /* 0x000f280000100800 */
[----:B------:R-:W4:Y:S01]  /*f3d0*/  LDL.LU R13, [R1+0x22c] ;  /* 0x00022c00010d7983 */ /* 0x000f220000300800 */
[----:B------:R-:W-:-:S02]  /*f3e0*/  PRMT R29, R15, 0x7610, R29 ;  /* 0x000076100f1d7816 */ /* 0x000fc4000000001d */
[----:B------:R-:W-:Y:S01]  /*f3f0*/  PRMT R28, R15, 0x7632, R28 ;  /* 0x000076320f1c7816 */ /* 0x000fe2000000001c */
[----:B--2---:R-:W-:-:S05]  /*f400*/  @!P0 HADD2 R12, -R31.H0_H0, -RZ.H0_H0 ;  /* 0xa00000ff1f0c8230 */ /* 0x004fca0000000900 */
[----:B------:R-:W-:-:S04]  /*f410*/  PRMT R8, R12, 0x7610, R8 ;  /* 0x000076100c087816 */ /* 0x000fc80000000008 */
[----:B------:R-:W-:Y:S02]  /*f420*/  @!P0 PRMT R31, R8, 0x5410, RZ ;  /* 0x00005410081f8816 */ /* 0x000fe400000000ff */
[----:B------:R-:W-:-:S04]  /*f430*/  LOP3.LUT R8, R6, 0xffff, RZ, 0xc0, !PT ;  /* 0x0000ffff06087812 */ /* 0x000fc800078ec0ff */
[----:B------:R-:W-:-:S04]  /*f440*/  SHF.R.U32.HI R8, RZ, 0x8, R8 ;  /* 0x00000008ff087819 */ /* 0x000fc80000011608 */
[----:B------:R-:W-:-:S04]  /*f450*/  LOP3.LUT R8, R8, 0xffff, RZ, 0xc0, !PT ;  /* 0x0000ffff08087812 */ /* 0x000fc800078ec0ff */
[----:B------:R-:W-:-:S13]  /*f460*/  ISETP.GE.U32.AND P0, PT, R199, R8, PT ;  /* 0x00000008c700720c */ /* 0x000fda0003f06070 */
[----:B---3--:R-:W-:-:S05]  /*f470*/  @!P0 HADD2 R11, -R30.H0_H0, -RZ.H0_H0 ;  /* 0xa00000ff1e0b8230 */ /* 0x008fca0000000900 */
[----:B------:R-:W-:Y:S02]  /*f480*/  PRMT R8, R11, 0x7610, R8 ;  /* 0x000076100b087816 */ /* 0x000fe40000000008 */
[----:B------:R1:W2:Y:S04]  /*f490*/  LDL.LU.S16 R11, [R1+0x210] ;  /* 0x00021000010b7983 */ /* 0x0002a80000300600 */
[----:B------:R1:W3:Y:S04]  /*f4a0*/  LDL.LU.S16 R9, [R1+0x218] ;  /* 0x0002180001097983 */ /* 0x0002e80000300600 */
[----:B------:R-:W4:Y:S04]  /*f4b0*/  LDL R15, [R1+0x1dc] ;  /* 0x0001dc00010f7983 */ /* 0x000f280000100800 */
[----:B------:R-:W4:Y:S01]  /*f4c0*/  LDL R12, [R1+0x3a4] ;  /* 0x0003a400010c7983 */ /* 0x000f220000100800 */
[----:B------:R-:W-:-:S02]  /*f4d0*/  @!P0 PRMT R30, R8, 0x5410, RZ ;  /* 0x00005410081e8816 */ /* 0x000fc400000000ff */
[----:B------:R-:W-:-:S04]  /*f4e0*/  LOP3.LUT R8, R4, 0xff, RZ, 0xc0, !PT ;  /* 0x000000ff04087812 */ /* 0x000fc800078ec0ff */
[----:B------:R-:W-:Y:S02]  /*f4f0*/  ISETP.GE.U32.AND P0, PT, R199, R8, PT ;  /* 0x00000008c700720c */ /* 0x000fe40003f06070 */
[----:B------:R-:W-:Y:S01]  /*f500*/  LOP3.LUT R5, R4, 0xffff, RZ, 0xc0, !PT ;  /* 0x0000ffff04057812 */ /* 0x000fe200078ec0ff */
[----:B------:R-:W-:Y:S01]  /*f510*/  IMAD.MOV.U32 R14, RZ, RZ, R20 ;  /* 0x000000ffff0e7224 */ /* 0x000fe200078e0014 */
[----:B------:R-:W1:Y:S01]  /*f520*/  S2R R19, SR_CTAID.Y ;  /* 0x0000000000137919 */ /* 0x000e620000002600 */
[----:B------:R-:W-:Y:S01]  /*f530*/  IMAD.MOV.U32 R20, RZ, RZ, R248 ;  /* 0x000000ffff147224 */ /* 0x000fe200078e00f8 */
[----:B------:R-:W-:Y:S01]  /*f540*/  SHF.R.U32.HI R5, RZ, 0x8, R5 ;  /* 0x00000008ff057819 */ /* 0x000fe20000011605 */
        /* <DEDUP_REMOVED lines=8> */
[----:B------:R-:W-:Y:S02]  /*f5d0*/  PRMT R10, R11, 0x7610, R10 ;  /* 0x000076100b0a7816 */ /* 0x000fe4000000000a */
[----:B------:R-:W1:Y:S02]  /*f5e0*/  S2R R11, SR_CTAID.Z ;  /* 0x00000000000b7919 */ /* 0x000e640000002700 */
[----:B------:R-:W-:Y:S02]  /*f5f0*/  @!P0 PRMT R29, R10, 0x5410, RZ ;  /* 0x000054100a1d8816 */ /* 0x000fe400000000ff */
[----:B------:R-:W-:-:S13]  /*f600*/  ISETP.GE.U32.AND P0, PT, R199, R5, PT ;  /* 0x00000005c700720c */ /* 0x000fda0003f06070 */
[----:B---3--:R-:W-:-:S05]  /*f610*/  @!P0 HADD2 R9, -R28.H0_H0, -RZ.H0_H0 ;  /* 0xa00000ff1c098230 */ /* 0x008fca0000000900 */
[----:B------:R-:W-:-:S04]  /*f620*/  PRMT R8, R9, 0x7610, R8 ;  /* 0x0000761009087816 */ /* 0x000fc80000000008 */
[----:B------:R-:W-:Y:S01]  /*f630*/  @!P0 PRMT R28, R8, 0x5410, RZ ;  /* 0x00005410081c8816 */ /* 0x000fe200000000ff */
[----:B-1----:R-:W-:Y:S02]  /*f640*/  IMAD R8, R19, R18, R11 ;  /* 0x0000001213087224 */ /* 0x002fe400078e020b */
[----:B------:R-:W1:Y:S02]  /*f650*/  S2R R11, SR_TID.X ;  /* 0x00000000000b7919 */ /* 0x000e640000002100 */
[----:B----4-:R-:W-:Y:S02]  /*f660*/  IMAD R8, R13, R8, UR8 ;  /* 0x000000080d087e24 */ /* 0x010fe4000f8e0208 */
[----:B------:R-:W-:Y:S01]  /*f670*/  IMAD.MOV.U32 R13, RZ, RZ, R14 ;  /* 0x000000ffff0d7224 */ /* 0x000fe200078e000e */
[----:B------:R-:W2:Y:S01]  /*f680*/  LDL.64 R18, [R1+0x220] ;  /* 0x0002200001127983 */ /* 0x000ea20000100a00 */
[----:B------:R-:W-:Y:S02]  /*f690*/  IMAD.MOV.U32 R14, RZ, RZ, R248 ;  /* 0x000000ffff0e7224 */ /* 0x000fe400078e00f8 */
[----:B------:R-:W3:Y:S01]  /*f6a0*/  S2R R248, SR_TID.X ;  /* 0x0000000000f87919 */ /* 0x000ee20000002100 */
[----:B------:R-:W-:-:S02]  /*f6b0*/  SHF.R.U32.HI R10, RZ, 0x18, R4 ;  /* 0x00000018ff0a7819 */ /* 0x000fc40000011604 */
[----:B-1----:R-:W-:-:S04]  /*f6c0*/  SHF.R.S32.HI R9, RZ, 0x1f, R11 ;  /* 0x0000001fff097819 */ /* 0x002fc8000001140b */
[----:B------:R-:W-:Y:S02]  /*f6d0*/  LEA.HI R9, R9, R11, RZ, 0x5 ;  /* 0x0000000b09097211 */ /* 0x000fe400078f28ff */
[----:B------:R-:W-:Y:S02]  /*f6e0*/  SHF.R.U32.HI R11, RZ, 0x10, R4 ;  /* 0x00000010ff0b7819 */ /* 0x000fe40000011604 */
[----:B------:R-:W-:Y:S02]  /*f6f0*/  LOP3.LUT R9, R9, 0xffffffe0, RZ, 0xc0, !PT ;  /* 0xffffffe009097812 */ /* 0x000fe400078ec0ff */
[----:B------:R-:W-:-:S04]  /*f700*/  LOP3.LUT R4, R15, 0x7ffffffc, RZ, 0xc0, !PT ;  /* 0x7ffffffc0f047812 */ /* 0x000fc800078ec0ff */
[----:B---3--:R-:W-:-:S05]  /*f710*/  IADD3 R5, -R4, R248, -R9 ;  /* 0x000000f804057210 */ /* 0x008fca0007ffe909 */
[----:B------:R-:W-:-:S04]  /*f720*/  IMAD.SHL.U32 R5, R5, 0x2, RZ ;  /* 0x0000000205057824 */ /* 0x000fc800078e00ff */
[----:B------:R-:W-:Y:S02]  /*f730*/  IMAD R5, R0, R12, R5 ;  /* 0x0000000c00057224 */ /* 0x000fe400078e0205 */
[----:B------:R1:W3:Y:S01]  /*f740*/  LDL.LU.S16 R12, [R1+0x1dc] ;  /* 0x0001dc00010c7983 */ /* 0x0002e20000300600 */
[----:B------:R-:W-:-:S04]  /*f750*/  IMAD.SHL.U32 R4, R241, 0x80, RZ ;  /* 0x00000080f1047824 */ /* 0x000fc800078e00ff */
[----:B------:R-:W-:-:S04]  /*f760*/  IMAD R4, R0, R8, R4 ;  /* 0x0000000800047224 */ /* 0x000fc800078e0204 */
[----:B------:R-:W-:-:S05]  /*f770*/  VIADD R4, R4, 0xffffff80 ;  /* 0xffffff8004047836 */ /* 0x000fca0000000000 */
[----:B------:R-:W-:Y:S02]  /*f780*/  SHF.R.S32.HI R9, RZ, 0x1f, R4 ;  /* 0x0000001fff097819 */ /* 0x000fe40000011404 */
[----:B------:R-:W-:-:S04]  /*f790*/  IADD3 R8, P0, R5, R4, RZ ;  /* 0x0000000405087210 */ /* 0x000fc80007f1e0ff */
[----:B------:R-:W-:Y:S02]  /*f7a0*/  LEA.HI.X.SX32 R5, R5, R9, 0x1, P0 ;  /* 0x0000000905057211 */ /* 0x000fe400000f0eff */
[----:B------:R-:W-:Y:S02]  /*f7b0*/  PRMT R21, R22, 0x7632, R21 ;  /* 0x0000763216157816 */ /* 0x000fe40000000015 */
[----:B--2---:R-:W-:-:S04]  /*f7c0*/  LEA R4, P0, R8, R18, 0x1 ;  /* 0x0000001208047211 */ /* 0x004fc800078008ff */
[----:B------:R-:W-:Y:S02]  /*f7d0*/  LEA.HI.X R5, R8, R19, R5, 0x1, P0 ;  /* 0x0000001308057211 */ /* 0x000fe400000f0c05 */
[----:B------:R-:W-:-:S04]  /*f7e0*/  SHF.R.U32.HI R8, RZ, 0x18, R7 ;  /* 0x00000018ff087819 */ /* 0x000fc80000011607 */
[----:B------:R-:W-:Y:S02]  /*f7f0*/  ISETP.GE.U32.AND P4, PT, R199, R8, PT ;  /* 0x00000008c700720c */ /* 0x000fe40003f86070 */
[----:B------:R-:W-:-:S04]  /*f800*/  LOP3.LUT R8, R11, 0xff, RZ, 0xc0, !PT ;  /* 0x000000ff0b087812 */ /* 0x000fc800078ec0ff */
[C---:B------:R-:W-:Y:S01]  /*f810*/  ISETP.GE.U32.AND P1, PT, R199.reuse, R8, PT ;  /* 0x00000008c700720c */ /* 0x040fe20003f26070 */
[----:B------:R-:W-:Y:S02]  /*f820*/  IMAD.MOV.U32 R18, RZ, RZ, R13 ;  /* 0x000000ffff127224 */ /* 0x000fe400078e000d */
[----:B------:R-:W-:Y:S02]  /*f830*/  IMAD.MOV.U32 R13, RZ, RZ, R247 ;  /* 0x000000ffff0d7224 */ /* 0x000fe400078e00f7 */
[----:B------:R-:W-:Y:S01]  /*f840*/  IMAD.MOV.U32 R247, RZ, RZ, R245 ;  /* 0x000000fffff77224 */ /* 0x000fe200078e00f5 */
[----:B------:R-:W-:Y:S01]  /*f850*/  ISETP.GE.U32.AND P0, PT, R199, R10, PT ;  /* 0x0000000ac700720c */ /* 0x000fe20003f06070 */
[----:B------:R-:W-:-:S04]  /*f860*/  IMAD.MOV.U32 R245, RZ, RZ, R223 ;  /* 0x000000fffff57224 */ /* 0x000fc800078e00df */
[----:B------:R-:W-:Y:S02]  /*f870*/  IMAD.MOV.U32 R19, RZ, RZ, R245 ;  /* 0x000000ffff137224 */ /* 0x000fe400078e00f5 */
[----:B------:R-:W-:Y:S02]  /*f880*/  IMAD.MOV.U32 R245, RZ, RZ, R3 ;  /* 0x000000fffff57224 */ /* 0x000fe400078e0003 */
[----:B---3--:R-:W-:-:S05]  /*f890*/  @!P1 HADD2 R12, -R22.H0_H0, -RZ.H0_H0 ;  /* 0xa00000ff160c9230 */ /* 0x008fca0000000900 */
[----:B------:R-:W-:Y:S01]  /*f8a0*/  PRMT R10, R12, 0x7610, R10 ;  /* 0x000076100c0a7816 */ /* 0x000fe2000000000a */
[----:B------:R-:W-:Y:S02]  /*f8b0*/  IMAD.MOV.U32 R12, RZ, RZ, R247 ;  /* 0x000000ffff0c7224 */ /* 0x000fe400078e00f7 */
[----:B------:R-:W-:Y:S02]  /*f8c0*/  IMAD.MOV.U32 R247, RZ, RZ, R169 ;  /* 0x000000fffff77224 */ /* 0x000fe400078e00a9 */
[----:B------:R1:W2:Y:S04]  /*f8d0*/  LDL.LU.S16 R169, [R1+0x214] ;  /* 0x0002140001a97983 */ /* 0x0002a80000300600 */
[----:B------:R1:W3:Y:S01]  /*f8e0*/  LDL.LU.S16 R3, [R1+0x228] ;  /* 0x0002280001037983 */ /* 0x0002e20000300600 */
[----:B------:R-:W-:-:S02]  /*f8f0*/  IMAD.MOV.U32 R223, RZ, RZ, R242 ;  /* 0x000000ffffdf7224 */ /* 0x000fc400078e00f2 */
[----:B------:R-:W-:Y:S02]  /*f900*/  IMAD.MOV.U32 R242, RZ, RZ, R237 ;  /* 0x000000fffff27224 */ /* 0x000fe400078e00ed */
[----:B------:R-:W-:Y:S02]  /*f910*/  IMAD.MOV.U32 R15, RZ, RZ, R223 ;  /* 0x000000ffff0f7224 */ /* 0x000fe400078e00df */
[----:B------:R-:W-:Y:S01]  /*f920*/  IMAD.MOV.U32 R223, RZ, RZ, R222 ;  /* 0x000000ffffdf7224 */ /* 0x000fe200078e00de */
[----:B------:R-:W-:Y:S01]  /*f930*/  PRMT R237, R22, 0x5410, R21 ;  /* 0x0000541016ed7816 */ /* 0x000fe20000000015 */
[----:B------:R-:W-:Y:S01]  /*f940*/  IMAD.MOV.U32 R222, RZ, RZ, R236 ;  /* 0x000000ffffde7224 */ /* 0x000fe200078e00ec */
[----:B------:R-:W-:Y:S01]  /*f950*/  @!P1 PRMT R22, R10, 0x5410, RZ ;  /* 0x000054100a169816 */ /* 0x000fe200000000ff */
[----:B------:R1:W4:Y:S04]  /*f960*/  LDL.LU.S16 R236, [R1+0x224] ;  /* 0x0002240001ec7983 */ /* 0x0003280000300600 */
[----:B------:R1:W4:Y:S04]  /*f970*/  LDL.LU.S16 R11, [R1+0x220] ;  /* 0x00022000010b7983 */ /* 0x0003280000300600 */
[----:B------:R1:W4:Y:S01]  /*f980*/  LDL.LU.S16 R10, [R1+0x21c] ;  /* 0x00021c00010a7983 */ /* 0x0003220000300600 */
[----:B------:R-:W-:-:S04]  /*f990*/  SHF.R.U32.HI R7, RZ, 0x10, R7 ;  /* 0x00000010ff077819 */ /* 0x000fc80000011607 */
[----:B------:R-:W-:-:S04]  /*f9a0*/  LOP3.LUT R7, R7, 0xff, RZ, 0xc0, !PT ;  /* 0x000000ff07077812 */ /* 0x000fc800078ec0ff */
[----:B------:R-:W-:Y:S02]  /*f9b0*/  ISETP.GE.U32.AND P5, PT, R199, R7, PT ;  /* 0x00000007c700720c */ /* 0x000fe40003fa6070 */
[--C-:B------:R-:W-:Y:S02]  /*f9c0*/  SHF.R.U32.HI R7, RZ, 0x10, R6.reuse ;  /* 0x00000010ff077819 */ /* 0x100fe40000011606 */
[----:B------:R-:W-:-:S04]  /*f9d0*/  SHF.R.U32.HI R6, RZ, 0x18, R6 ;  /* 0x00000018ff067819 */ /* 0x000fc80000011606 */
[----:B------:R-:W-:Y:S02]  /*f9e0*/  ISETP.GE.U32.AND P2, PT, R199, R6, PT ;  /* 0x00000006c700720c */ /* 0x000fe40003f46070 */
[----:B------:R-:W-:Y:S02]  /*f9f0*/  LOP3.LUT R7, R7, 0xff, RZ, 0xc0, !PT ;  /* 0x000000ff07077812 */ /* 0x000fe400078ec0ff */
[----:B------:R-:W-:Y:S02]  /*fa00*/  PRMT R23, R25, 0x7632, R23 ;  /* 0x0000763219177816 */ /* 0x000fe40000000017 */
[----:B------:R-:W-:Y:S02]  /*fa10*/  ISETP.GE.U32.AND P3, PT, R199, R7, PT ;  /* 0x00000007c700720c */ /* 0x000fe40003f66070 */
[----:B------:R-:W-:Y:S01]  /*fa20*/  PRMT R26, R27, 0x7632, R26 ;  /* 0x000076321b1a7816 */ /* 0x000fe2000000001a */
[----:B--2---:R-:W-:Y:S02]  /*fa30*/  @!P0 HADD2 R169, -R21.H0_H0, -RZ.H0_H0 ;  /* 0xa00000ff15a98230 */ /* 0x004fe40000000900 */
[----:B---3--:R-:W-:-:S03]  /*fa40*/  @!P5 HADD2 R3, -R27.H0_H0, -RZ.H0_H0 ;  /* 0xa00000ff1b03d230 */ /* 0x008fc60000000900 */
[----:B------:R-:W-:Y:S02]  /*fa50*/  PRMT R218, R169, 0x7610, R218 ;  /* 0x00007610a9da7816 */ /* 0x000fe400000000da */
[----:B------:R1:W5:Y:S01]  /*fa60*/  LDL.LU R169, [R1+0x3f8] ;  /* 0x0003f80001a97983 */ /* 0x0003620000300800 */
[----:B------:R-:W-:-:S03]  /*fa70*/  PRMT R9, R3, 0x7610, R9 ;  /* 0x0000761003097816 */ /* 0x000fc60000000009 */
[----:B------:R-:W2:Y:S01]  /*fa80*/  LDL.LU R3, [R1+0x3f4] ;  /* 0x0003f40001037983 */ /* 0x000ea20000300800 */
[----:B----4-:R-:W-:Y:S02]  /*fa90*/  @!P4 HADD2 R236, -R26.H0_H0, -RZ.H0_H0 ;  /* 0xa00000ff1aecc230 */ /* 0x010fe40000000900 */
[----:B------:R-:W-:-:S03]  /*faa0*/  @!P2 HADD2 R10, -R23.H0_H0, -RZ.H0_H0 ;  /* 0xa00000ff170aa230 */ /* 0x000fc60000000900 */
[----:B------:R-:W-:Y:S02]  /*fab0*/  PRMT R8, R236, 0x7610, R8 ;  /* 0x00007610ec087816 */ /* 0x000fe40000000008 */
[----:B------:R-:W-:Y:S01]  /*fac0*/  PRMT R6, R10, 0x7610, R6 ;  /* 0x000076100a067816 */ /* 0x000fe20000000006 */
[----:B------:R-:W-:Y:S01]  /*fad0*/  @!P3 HADD2 R11, -R25.H0_H0, -RZ.H0_H0 ;  /* 0xa00000ff190bb230 */ /* 0x000fe20000000900 */
[----:B------:R-:W-:Y:S02]  /*fae0*/  PRMT R236, R25, 0x5410, R23 ;  /* 0x0000541019ec7816 */ /* 0x000fe40000000017 */
[----:B------:R-:W-:Y:S01]  /*faf0*/  @!P2 PRMT R23, R6, 0x5410, RZ ;  /* 0x000054100617a816 */ /* 0x000fe200000000ff */
[----:B------:R-:W-:Y:S01]  /*fb00*/  IMAD.SHL.U32 R6, R0, 0x8, RZ ;  /* 0x0000000800067824 */ /* 0x000fe200078e00ff */
[----:B------:R-:W-:Y:S02]  /*fb10*/  @!P0 PRMT R21, R218, 0x5410, RZ ;  /* 0x00005410da158816 */ /* 0x000fe400000000ff */
[----:B------:R-:W-:Y:S01]  /*fb20*/  PRMT R7, R11, 0x7610, R7 ;  /* 0x000076100b077816 */ /* 0x000fe20000000007 */
[----:B------:R-:W-:Y:S01]  /*fb30*/  IMAD.WIDE R10, R6, 0x2, R4 ;  /* 0x00000002060a7825 */ /* 0x000fe200078e0204 */
[----:B------:R-:W-:Y:S01]  /*fb40*/  PRMT R218, R27, 0x5410, R26 ;  /* 0x000054101bda7816 */ /* 0x000fe2000000001a */
[----:B------:R3:W-:Y:S01]  /*fb50*/  STL [R1+0x2a0], R6 ;  /* 0x0002a00601007387 */ /* 0x0007e20000100800 */
[----:B------:R-:W-:Y:S01]  /*fb60*/  @!P4 PRMT R26, R8, 0x5410, RZ ;  /* 0x00005410081ac816 */ /* 0x000fe200000000ff */
[----:B------:R-:W-:-:S02]  /*fb70*/  IMAD.SHL.U32 R8, R0, 0x40, RZ ;  /* 0x0000004000087824 */ /* 0x000fc400078e00ff */
[----:B---3--:R-:W-:Y:S02]  /*fb80*/  IMAD R6, R0, 0x48, RZ ;  /* 0x0000004800067824 */ /* 0x008fe400078e02ff */
[----:B------:R-:W3:Y:S01]  /*fb90*/  LDL.LU R0, [R1+0x3f0] ;  /* 0x0003f00001007983 */ /* 0x000ee20000300800 */
[----:B------:R-:W-:Y:S01]  /*fba0*/  @!P5 PRMT R27, R9, 0x5410, RZ ;  /* 0x00005410091bd816 */ /* 0x000fe200000000ff */
[--C-:B------:R-:W-:Y:S01]  /*fbb0*/  IMAD.WIDE R8, R8, 0x2, R4.reuse ;  /* 0x0000000208087825 */ /* 0x100fe200078e0204 */
[----:B------:R-:W-:Y:S01]  /*fbc0*/  @!P3 PRMT R25, R7, 0x5410, RZ ;  /* 0x000054100719b816 */ /* 0x000fe200000000ff */
[----:B------:R4:W-:Y:S04]  /*fbd0*/  STL [R1+0x2a4], R6 ;  /* 0x0002a40601007387 */ /* 0x0009e80000100800 */
[----:B------:R1:W-:Y:S04]  /*fbe0*/  ST.E.U16 desc[UR4][R4.64], R152 ;  /* 0x0000009804007985 */ /* 0x0003e8000c101504 */
[----:B------:R1:W-:Y:S04]  /*fbf0*/  ST.E.U16 desc[UR4][R4.64+0x2], R151 ;  /* 0x0000029704007985 */ /* 0x0003e8000c101504 */
[----:B------:R1:W-:Y:S04]  /*fc00*/  ST.E.U16 desc[UR4][R10.64], R149 ;  /* 0x000000950a007985 */ /* 0x0003e8000c101504 */
[----:B------:R-:W-:Y:S04]  /*fc10*/  ST.E.U16 desc[UR4][R10.64+0x2], R150 ;  /* 0x000002960a007985 */ /* 0x000fe8000c101504 */
[----:B------:R1:W-:Y:S01]  /*fc20*/  ST.E.U16 desc[UR4][R8.64], R85 ;  /* 0x0000005508007985 */ /* 0x0003e2000c101504 */
[----:B----4-:R-:W-:-:S03]  /*fc30*/  IMAD.WIDE R6, R6, 0x2, R4 ;  /* 0x0000000206067825 */ /* 0x010fc600078e0204 */
[----:B------:R-:W-:Y:S04]  /*fc40*/  ST.E.U16 desc[UR4][R8.64+0x2], R84 ;  /* 0x0000025408007985 */ /* 0x000fe8000c101504 */
[----:B------:R4:W-:Y:S01]  /*fc50*/  ST.E.U16 desc[UR4][R6.64], R83 ;  /* 0x0000005306007985 */ /* 0x0009e2000c101504 */
[----:B-1----:R-:W-:Y:S02]  /*fc60*/  IMAD.MOV.U32 R152, RZ, RZ, R12 ;  /* 0x000000ffff987224 */ /* 0x002fe400078e000c */
[----:B------:R-:W-:Y:S02]  /*fc70*/  IMAD.MOV.U32 R151, RZ, RZ, R18 ;  /* 0x000000ffff977224 */ /* 0x000fe400078e0012 */
[----:B------:R-:W-:Y:S02]  /*fc80*/  IMAD.MOV.U32 R18, RZ, RZ, R222 ;  /* 0x000000ffff127224 */ /* 0x000fe400078e00de */
[----:B------:R-:W-:Y:S01]  /*fc90*/  IMAD.MOV.U32 R149, RZ, RZ, R16 ;  /* 0x000000ffff957224 */ /* 0x000fe200078e0010 */
[----:B------:R-:W-:Y:S01]  /*fca0*/  ST.E.U16 desc[UR4][R6.64+0x2], R82 ;  /* 0x0000025206007985 */ /* 0x000fe2000c101504 */
[----:B------:R-:W-:-:S02]  /*fcb0*/  IMAD.MOV.U32 R85, RZ, RZ, R223 ;  /* 0x000000ffff557224 */ /* 0x000fc400078e00df */
[----:B----4-:R-:W-:Y:S02]  /*fcc0*/  IMAD.MOV.U32 R83, RZ, RZ, R193 ;  /* 0x000000ffff537224 */ /* 0x010fe400078e00c1 */
[----:B------:R-:W-:-:S05]  /*fcd0*/  IMAD.WIDE.U32 R192, R192, -0x326172a9, RZ ;  /* 0xcd9e8d57c0c07825 */ /* 0x000fca00078e00ff */
[----:B------:R-:W-:Y:S01]  /*fce0*/  LOP3.LUT R12, R215, R193, RZ, 0x3c, !PT ;  /* 0x000000c1d70c7212 */ /* 0x000fe200078e3cff */
[----:B------:R-:W-:-:S04]  /*fcf0*/  IMAD.MOV.U32 R84, RZ, RZ, R13 ;  /* 0x000000ffff547224 */ /* 0x000fc800078e000d */
[----:B------:R-:W-:Y:S01]  /*fd00*/  IMAD.WIDE.U32 R222, R12, -0x2daee0ad, RZ ;  /* 0xd2511f530cde7825 */ /* 0x000fe200078e00ff */
[----:B------:R-:W-:-:S03]  /*fd10*/  LOP3.LUT R13, R179, R198, R176, 0x96, !PT ;  /* 0x000000c6b30d7212 */ /* 0x000fc600078e96b0 */
[----:B------:R-:W-:Y:S01]  /*fd20*/  IMAD.MOV.U32 R150, RZ, RZ, R14 ;  /* 0x000000ffff967224 */ /* 0x000fe200078e000e */
[-C--:B------:R-:W-:Y:S02]  /*fd30*/  LOP3.LUT R14, R154, R177.reuse, RZ, 0x3c, !PT ;  /* 0x000000b19a0e7212 */ /* 0x080fe400078e3cff */
[----:B------:R-:W-:Y:S01]  /*fd40*/  LOP3.LUT R12, R223, R198, R176, 0x96, !PT ;  /* 0x000000c6df0c7212 */ /* 0x000fe200078e96b0 */
[----:B------:R1:W-:Y:S01]  /*fd50*/  ST.E.U16 desc[UR4][R4.64+0x10], R148 ;  /* 0x0000109404007985 */ /* 0x0003e2000c101504 */
[----:B------:R-:W-:Y:S01]  /*fd60*/  LOP3.LUT R16, R153, R177, RZ, 0x3c, !PT ;  /* 0x000000b199107212 */ /* 0x000fe200078e3cff */
[----:B------:R-:W-:Y:S02]  /*fd70*/  IMAD.MOV.U32 R153, RZ, RZ, R149 ;  /* 0x000000ffff997224 */ /* 0x000fe400078e0095 */
[----:B------:R-:W-:Y:S01]  /*fd80*/  ST.E.U16 desc[UR4][R4.64+0x12], R121 ;  /* 0x0000127904007985 */ /* 0x000fe2000c101504 */
[----:B------:R-:W-:Y:S02]  /*fd90*/  IMAD.MOV.U32 R154, RZ, RZ, R150 ;  /* 0x000000ffff9a7224 */ /* 0x000fe400078e0096 */
[----:B------:R-:W-:Y:S01]  /*fda0*/  IMAD.MOV.U32 R149, RZ, RZ, R19 ;  /* 0x000000ffff957224 */ /* 0x000fe200078e0013 */
[----:B------:R4:W-:Y:S01]  /*fdb0*/  ST.E.U16 desc[UR4][R10.64+0x12], R120 ;  /* 0x000012780a007985 */ /* 0x0009e2000c101504 */
[----:B------:R-:W-:-:S02]  /*fdc0*/  IMAD.MOV.U32 R19, RZ, RZ, R174 ;  /* 0x000000ffff137224 */ /* 0x000fc400078e00ae */
[----:B------:R-:W-:Y:S01]  /*fdd0*/  IMAD.MOV.U32 R150, RZ, RZ, R175 ;  /* 0x000000ffff967224 */ /* 0x000fe200078e00af */
[----:B------:R-:W-:Y:S01]  /*fde0*/  ST.E.U16 desc[UR4][R10.64+0x10], R108 ;  /* 0x0000106c0a007985 */ /* 0x000fe2000c101504 */
[----:B------:R-:W-:-:S03]  /*fdf0*/  IMAD.WIDE.U32 R174, R12, -0x326172a9, RZ ;  /* 0xcd9e8d570cae7825 */ /* 0x000fc600078e00ff */
[----:B------:R4:W-:Y:S04]  /*fe00*/  ST.E.U16 desc[UR4][R8.64+0x10], R81 ;  /* 0x0000105108007985 */ /* 0x0009e8000c101504 */
[----:B------:R4:W-:Y:S01]  /*fe10*/  ST.E.U16 desc[UR4][R8.64+0x12], R79 ;  /* 0x0000124f08007985 */ /* 0x0009e2000c101504 */
[----:B-1----:R-:W-:Y:S02]  /*fe20*/  IMAD.MOV.U32 R148, RZ, RZ, R151 ;  /* 0x000000ffff947224 */ /* 0x002fe400078e0097 */
[----:B------:R-:W-:Y:S02]  /*fe30*/  IMAD.MOV.U32 R151, RZ, RZ, R15 ;  /* 0x000000ffff977224 */ /* 0x000fe400078e000f */
[----:B------:R-:W-:Y:S01]  /*fe40*/  IMAD.WIDE.U32 R14, R14, -0x326172a9, RZ ;  /* 0xcd9e8d570e0e7825 */ /* 0x000fe200078e00ff */
[----:B------:R-:W-:Y:S03]  /*fe50*/  ST.E.U16 desc[UR4][R6.64+0x10], R73 ;  /* 0x0000104906007985 */ /* 0x000fe6000c101504 */
[----:B----4-:R-:W-:Y:S01]  /*fe60*/  IMAD.WIDE.U32 R120, R13, -0x326172a9, RZ ;  /* 0xcd9e8d570d787825 */ /* 0x010fe200078e00ff */
[----:B------:R1:W-:Y:S03]  /*fe70*/  ST.E.U16 desc[UR4][R6.64+0x12], R74 ;  /* 0x0000124a06007985 */ /* 0x0003e6000c101504 */
[----:B------:R-:W-:Y:S01]  /*fe80*/  IMAD.WIDE.U32 R12, R16, -0x326172a9, RZ ;  /* 0xcd9e8d57100c7825 */ /* 0x000fe200078e00ff */
[----:B------:R-:W-:Y:S04]  /*fe90*/  ST.E.U16 desc[UR4][R4.64+0x20], R91 ;  /* 0x0000205b04007985 */ /* 0x000fe8000c101504 */
[----:B------:R4:W-:Y:S01]  /*fea0*/  ST.E.U16 desc[UR4][R4.64+0x22], R90 ;  /* 0x0000225a04007985 */ /* 0x0009e2000c101504 */
[----:B------:R-:W-:-:S02]  /*feb0*/  LOP3.LUT R81, R121, R221, R12, 0x96, !PT ;  /* 0x000000dd79517212 */ /* 0x000fc400078e960c */
[-C--:B------:R-:W-:Y:S01]  /*fec0*/  LOP3.LUT R79, R15, R224.reuse, R196, 0x96, !PT ;  /* 0x000000e00f4f7212 */ /* 0x080fe200078e96c4 */
[----:B------:R4:W-:Y:S01]  /*fed0*/  ST.E.U16 desc[UR4][R10.64+0x20], R89 ;  /* 0x000020590a007985 */ /* 0x0009e2000c101504 */
[----:B------:R-:W-:Y:S01]  /*fee0*/  IMAD.MOV.U32 R16, RZ, RZ, R85 ;  /* 0x000000ffff107224 */ /* 0x000fe200078e0055 */
[CC--:B------:R-:W-:Y:S01]  /*fef0*/  LOP3.LUT R85, R13.reuse, R224.reuse, R192, 0x96, !PT ;  /* 0x000000e00d557212 */ /* 0x0c0fe200078e96c0 */
[----:B------:R-:W-:Y:S01]  /*ff00*/  IMAD.MOV.U32 R108, RZ, RZ, R83 ;  /* 0x000000ffff6c7224 */ /* 0x000fe200078e0053 */
[----:B------:R-:W-:Y:S04]  /*ff10*/  ST.E.U16 desc[UR4][R10.64+0x22], R147 ;  /* 0x000022930a007985 */ /* 0x000fe8000c101504 */
[----:B------:R4:W-:Y:S01]  /*ff20*/  ST.E.U16 desc[UR4][R8.64+0x20], R75 ;  /* 0x0000204b08007985 */ /* 0x0009e2000c101504 */
[----:B-1----:R-:W-:-:S02]  /*ff30*/  LOP3.LUT R74, R13, R224, R196, 0x96, !PT ;  /* 0x000000e00d4a7212 */ /* 0x002fc400078e96c4 */
[----:B----4-:R-:W-:Y:S02]  /*ff40*/  LOP3.LUT R90, R175, R221, R12, 0x96, !PT ;  /* 0x000000ddaf5a7212 */ /* 0x010fe400078e960c */
[----:B------:R-:W-:Y:S02]  /*ff50*/  LOP3.LUT R12, R158, R177, RZ, 0x3c, !PT ;  /* 0x000000b19e0c7212 */ /* 0x000fe400078e3cff */
[----:B------:R-:W-:Y:S01]  /*ff60*/  LOP3.LUT R89, R15, R224, R192, 0x96, !PT ;  /* 0x000000e00f597212 */ /* 0x000fe200078e96c0 */
[----:B------:R-:W-:Y:S02]  /*ff70*/  IMAD.MOV.U32 R15, RZ, RZ, R171 ;  /* 0x000000ffff0f7224 */ /* 0x000fe400078e00ab */
[----:B------:R-:W-:Y:S01]  /*ff80*/  IMAD.WIDE.U32 R12, R12, -0x326172a9, RZ ;  /* 0xcd9e8d570c0c7825 */ /* 0x000fe200078e00ff */
[----:B------:R-:W-:Y:S02]  /*ff90*/  ST.E.U16 desc[UR4][R8.64+0x22], R80 ;  /* 0x0000225008007985 */ /* 0x000fe4000c101504 */
[----:B------:R-:W-:-:S02]  /*ffa0*/  LOP3.LUT R75, R121, R221, R12, 0x96, !PT ;  /* 0x000000dd794b7212 */ /* 0x000fc400078e960c */
[----:B------:R-:W-:Y:S01]  /*ffb0*/  ST.E.U16 desc[UR4][R6.64+0x20], R77 ;  /* 0x0000204d06007985 */ /* 0x000fe2000c101504 */
[-C--:B------:R-:W-:Y:S01]  /*ffc0*/  LOP3.LUT R83, R175, R221.reuse, R12, 0x96, !PT ;  /* 0x000000ddaf537212 */ /* 0x080fe200078e960c */
[----:B------:R-:W-:Y:S02]  /*ffd0*/  IMAD.MOV.U32 R12, RZ, RZ, R196 ;  /* 0x000000ffff0c7224 */ /* 0x000fe400078e00c4 */
[----:B------:R-:W-:Y:S01]  /*ffe0*/  ST.E.U16 desc[UR4][R6.64+0x22], R76 ;  /* 0x0000224c06007985 */ /* 0x000fe2000c101504 */
[-C--:B------:R-:W-:Y:S01]  /*fff0*/  LOP3.LUT R82, R121, R221.reuse, R14, 0x96, !PT ;  /* 0x000000dd79527212 */ /* 0x080fe200078e960e */
[----:B------:R-:W-:Y:S01]  /*10000*/  IMAD.MOV.U32 R73, RZ, RZ, R84 ;  /* 0x000000ffff497224 */ /* 0x000fe200078e0054 */
[----:B------:R-:W-:Y:S01]  /*10010*/  LOP3.LUT R91, R175, R221, R14, 0x96, !PT ;  /* 0x000000ddaf5b7212 */ /* 0x000fe200078e960e */
[----:B------:R-:W-:Y:S01]  /*10020*/  IMAD.MOV.U32 R14, RZ, RZ, R18 ;  /* 0x000000ffff0e7224 */ /* 0x000fe200078e0012 */
[CC--:B------:R-:W-:Y:S02]  /*10030*/  LOP3.LUT R18, R13.reuse, R224.reuse, R196, 0x96, !PT ;  /* 0x000000e00d127212 */ /* 0x0c0fe400078e96c4 */
[----:B------:R-:W-:Y:S01]  /*10040*/  LOP3.LUT R84, R13, R224, R192, 0x96, !PT ;  /* 0x000000e00d547212 */ /* 0x000fe200078e96c0 */
[----:B------:R-:W-:Y:S01]  /*10050*/  IMAD.MOV.U32 R13, RZ, RZ, R197 ;  /* 0x000000ffff0d7224 */ /* 0x000fe200078e00c5 */
[----:B------:R-:W-:Y:S01]  /*10060*/  ST.E.U16 desc[UR4][R4.64+0x30], R146 ;  /* 0x0000309204007985 */ /* 0x000fe2000c101504 */
[----:B------:R-:W-:-:S03]  /*10070*/  IMAD.MOV.U32 R158, RZ, RZ, R16 ;  /* 0x000000ffff9e7224 */ /* 0x000fc600078e0010 */
[----:B------:R-:W-:Y:S04]  /*10080*/  ST.E.U16 desc[UR4][R4.64+0x32], R145 ;  /* 0x0000329104007985 */ /* 0x000fe8000c101504 */
[----:B------:R1:W-:Y:S01]  /*10090*/  ST.E.U16 desc[UR4][R10.64+0x30], R143 ;  /* 0x0000308f0a007985 */ /* 0x0003e2000c101504 */
[----:B------:R-:W-:-:S03]  /*100a0*/  IMAD.MOV.U32 R147, RZ, RZ, R15 ;  /* 0x000000ffff937224 */ /* 0x000fc600078e000f */
[----:B------:R4:W-:Y:S01]  /*100b0*/  ST.E.U16 desc[UR4][R10.64+0x32], R144 ;  /* 0x000032900a007985 */ /* 0x0009e2000c101504 */
[----:B-1----:R-:W-:Y:S02]  /*100c0*/  IMAD.MOV.U32 R143, RZ, RZ, R14 ;  /* 0x000000ffff8f7224 */ /* 0x002fe400078e000e */
[----:B--2---:R-:W-:Y:S02]  /*100d0*/  IMAD R171, R2, 0x2, R3 ;  /* 0x0000000202ab7824 */ /* 0x004fe400078e0203 */
[----:B------:R-:W-:-:S05]  /*100e0*/  IMAD.SHL.U32 R2, R180, 0x4, RZ ;  /* 0x00000004b4027824 */ /* 0x000fca00078e00ff */
[----:B------:R-:W-:-:S05]  /*100f0*/  LOP3.LUT R2, R177, R195, R2, 0x96, !PT ;  /* 0x000000c3b1027212 */ /* 0x000fca00078e9602 */
[----:B------:R-:W-:-:S05]  /*10100*/  IMAD.WIDE.U32 R76, R2, -0x326172a9, RZ ;  /* 0xcd9e8d57024c7825 */ /* 0x000fca00078e00ff */
[----:B------:R-:W-:Y:S02]  /*10110*/  LOP3.LUT R2, R77, R224, R12, 0x96, !PT ;  /* 0x000000e04d027212 */ /* 0x000fe400078e960c */
[----:B------:R-:W-:-:S03]  /*10120*/  LOP3.LUT R12, R121, R221, R76, 0x96, !PT ;  /* 0x000000dd790c7212 */ /* 0x000fc600078e964c */
[----:B------:R-:W-:-:S04]  /*10130*/  IMAD.WIDE.U32 R2, R2, -0x2daee0ad, RZ ;  /* 0xd2511f5302027825 */ /* 0x000fc800078e00ff */
[----:B------:R-:W-:Y:S01]  /*10140*/  IMAD.WIDE.U32 R12, R12, -0x2daee0ad, RZ ;  /* 0xd2511f530c0c7825 */ /* 0x000fe200078e00ff */
[----:B------:R-:W-:-:S04]  /*10150*/  LOP3.LUT R16, R3, R225, R178, 0x96, !PT ;  /* 0x000000e103107212 */ /* 0x000fc800078e96b2 */
[----:B------:R-:W-:Y:S01]  /*10160*/  LOP3.LUT R14, R13, R226, R2, 0x96, !PT ;  /* 0x000000e20d0e7212 */ /* 0x000fe200078e9602 */
[----:B----4-:R-:W-:Y:S02]  /*10170*/  IMAD.MOV.U32 R144, RZ, RZ, R17 ;  /* 0x000000ffff907224 */ /* 0x010fe400078e0011 */
        /* <DEDUP_REMOVED lines=8> */
[----:B------:R-:W-:Y:S01]  /*10200*/  ST.E.U16 desc[UR4][R8.64+0x30], R78 ;  /* 0x0000304e08007985 */ /* 0x000fe2000c101504 */
[----:B------:R-:W-:-:S03]  /*10210*/  IMAD.WIDE.U32 R12, R12, -0x326172a9, RZ ;  /* 0xcd9e8d570c0c7825 */ /* 0x000fc600078e00ff */
[----:B------:R-:W-:Y:S01]  /*10220*/  ST.E.U16 desc[UR4][R8.64+0x32], R87 ;  /* 0x0000325708007985 */ /* 0x000fe2000c101504 */
[----:B------:R-:W-:-:S03]  /*10230*/  IMAD.WIDE.U32 R2, R2, -0x326172a9, RZ ;  /* 0xcd9e8d5702027825 */ /* 0x000fc600078e00ff */
[----:B------:R1:W-:Y:S01]  /*10240*/  ST.E.U16 desc[UR4][R6.64+0x30], R86 ;  /* 0x0000305606007985 */ /* 0x0003e2000c101504 */
[----:B------:R-:W-:Y:S01]  /*10250*/  IMAD.MOV.U32 R15, RZ, RZ, R20 ;  /* 0x000000ffff0f7224 */ /* 0x000fe200078e0014 */
[----:B------:R-:W-:Y:S02]  /*10260*/  LOP3.LUT R20, R3, R233, R12, 0x96, !PT ;  /* 0x000000e903147212 */ /* 0x000fe400078e960c */
[----:B------:R-:W-:Y:S04]  /*10270*/  ST.E.U16 desc[UR4][R6.64+0x32], R88 ;  /* 0x0000325806007985 */ /* 0x000fe8000c101504 */
[----:B------:R-:W-:Y:S04]  /*10280*/  ST.E.U16 desc[UR4][R4.64+0x40], R142 ;  /* 0x0000408e04007985 */ /* 0x000fe8000c101504 */
[----:B------:R-:W-:Y:S04]  /*10290*/  ST.E.U16 desc[UR4][R4.64+0x42], R141 ;  /* 0x0000428d04007985 */ /* 0x000fe8000c101504 */
[----:B------:R-:W-:Y:S04]  /*102a0*/  ST.E.U16 desc[UR4][R10.64+0x40], R139 ;  /* 0x0000408b0a007985 */ /* 0x000fe8000c101504 */
[----:B------:R2:W-:Y:S01]  /*102b0*/  ST.E.U16 desc[UR4][R10.64+0x42], R140 ;  /* 0x0000428c0a007985 */ /* 0x0005e2000c101504 */
[----:B-1----:R-:W-:-:S03]  /*102c0*/  IMAD.MOV.U32 R86, RZ, RZ, R192 ;  /* 0x000000ffff567224 */ /* 0x002fc600078e00c0 */
[----:B------:R-:W-:Y:S01]  /*102d0*/  ST.E.U16 desc[UR4][R8.64+0x40], R72 ;  /* 0x0000404808007985 */ /* 0x000fe2000c101504 */
[----:B------:R-:W-:Y:S02]  /*102e0*/  IMAD.MOV.U32 R87, RZ, RZ, R193 ;  /* 0x000000ffff577224 */ /* 0x000fe400078e00c1 */
[----:B------:R-:W-:Y:S01]  /*102f0*/  IMAD.MOV.U32 R12, RZ, RZ, R86 ;  /* 0x000000ffff0c7224 */ /* 0x000fe200078e0056 */
[----:B------:R1:W-:Y:S01]  /*10300*/  ST.E.U16 desc[UR4][R8.64+0x42], R71 ;  /* 0x0000424708007985 */ /* 0x0003e2000c101504 */
[----:B------:R-:W-:-:S03]  /*10310*/  IMAD.MOV.U32 R17, RZ, RZ, R19 ;  /* 0x000000ffff117224 */ /* 0x000fc600078e0013 */
[----:B------:R-:W-:Y:S01]  /*10320*/  ST.E.U16 desc[UR4][R6.64+0x40], R69 ;  /* 0x0000404506007985 */ /* 0x000fe2000c101504 */
[----:B------:R-:W-:-:S03]  /*10330*/  LOP3.LUT R78, R13, R228, R14, 0x96, !PT ;  /* 0x000000e40d4e7212 */ /* 0x000fc600078e960e */
[----:B------:R-:W-:Y:S01]  /*10340*/  ST.E.U16 desc[UR4][R6.64+0x42], R70 ;  /* 0x0000424606007985 */ /* 0x000fe2000c101504 */
[----:B------:R-:W-:-:S03]  /*10350*/  IMAD.MOV.U32 R13, RZ, RZ, R87 ;  /* 0x000000ffff0d7224 */ /* 0x000fc600078e0057 */
[----:B------:R-:W-:Y:S01]  /*10360*/  ST.E.U16 desc[UR4][R4.64+0x50], R138 ;  /* 0x0000508a04007985 */ /* 0x000fe2000c101504 */
[----:B------:R-:W-:-:S03]  /*10370*/  LOP3.LUT R19, R77, R224, R12, 0x96, !PT ;  /* 0x000000e04d137212 */ /* 0x000fc600078e960c */
[----:B------:R-:W-:Y:S01]  /*10380*/  ST.E.U16 desc[UR4][R4.64+0x52], R137 ;  /* 0x0000528904007985 */ /* 0x000fe2000c101504 */
[----:B------:R-:W-:-:S03]  /*10390*/  IMAD.MOV.U32 R77, RZ, RZ, R15 ;  /* 0x000000ffff4d7224 */ /* 0x000fc600078e000f */
[----:B------:R-:W-:Y:S01]  /*103a0*/  ST.E.U16 desc[UR4][R10.64+0x50], R135 ;  /* 0x000050870a007985 */ /* 0x000fe2000c101504 */
[----:B------:R-:W-:-:S03]  /*103b0*/  IMAD.WIDE.U32 R12, R79, -0x2daee0ad, RZ ;  /* 0xd2511f534f0c7825 */ /* 0x000fc600078e00ff */
[----:B------:R-:W-:Y:S01]  /*103c0*/  ST.E.U16 desc[UR4][R10.64+0x52], R136 ;  /* 0x000052880a007985 */ /* 0x000fe2000c101504 */
[----:B--2---:R-:W-:-:S03]  /*103d0*/  IMAD.WIDE.U32 R140, R82, -0x2daee0ad, RZ ;  /* 0xd2511f53528c7825 */ /* 0x004fc600078e00ff */
[----:B------:R-:W-:Y:S01]  /*103e0*/  ST.E.U16 desc[UR4][R8.64+0x50], R68 ;  /* 0x0000504408007985 */ /* 0x000fe2000c101504 */
[----:B------:R-:W-:-:S03]  /*103f0*/  IMAD.WIDE.U32 R14, R18, -0x2daee0ad, RZ ;  /* 0xd2511f53120e7825 */ /* 0x000fc600078e00ff */
[----:B------:R-:W-:Y:S01]  /*10400*/  ST.E.U16 desc[UR4][R8.64+0x52], R67 ;  /* 0x0000524308007985 */ /* 0x000fe2000c101504 */
[----:B------:R-:W-:-:S03]  /*10410*/  IMAD.MOV.U32 R146, RZ, RZ, R108 ;  /* 0x000000ffff927224 */ /* 0x000fc600078e006c */
[----:B------:R-:W-:Y:S01]  /*10420*/  ST.E.U16 desc[UR4][R6.64+0x50], R65 ;  /* 0x0000504106007985 */ /* 0x000fe2000c101504 */
[----:B------:R-:W-:-:S03]  /*10430*/  IMAD.MOV.U32 R145, RZ, RZ, R73 ;  /* 0x000000ffff917224 */ /* 0x000fc600078e0049 */
[----:B------:R-:W-:Y:S01]  /*10440*/  ST.E.U16 desc[UR4][R6.64+0x52], R64 ;  /* 0x0000524006007985 */ /* 0x000fe2000c101504 */
[----:B------:R-:W-:-:S03]  /*10450*/  LOP3.LUT R80, R2, 0xffff, RZ, 0xc0, !PT ;  /* 0x0000ffff02507812 */ /* 0x000fc600078ec0ff */
[----:B------:R2:W-:Y:S01]  /*10460*/  ST.E.U16 desc[UR4][R4.64+0x60], R134 ;  /* 0x0000608604007985 */ /* 0x0005e2000c101504 */
[----:B------:R-:W-:-:S03]  /*10470*/  LOP3.LUT R108, R2, 0xff, RZ, 0xc0, !PT ;  /* 0x000000ff026c7812 */ /* 0x000fc600078ec0ff */
[----:B------:R-:W-:Y:S01]  /*10480*/  ST.E.U16 desc[UR4][R4.64+0x62], R133 ;  /* 0x0000628504007985 */ /* 0x000fe2000c101504 */
[--C-:B------:R-:W-:Y:S01]  /*10490*/  SHF.R.U32.HI R86, RZ, 0x10, R2.reuse ;  /* 0x00000010ff567819 */ /* 0x100fe20000011602 */
[----:B-1----:R-:W-:Y:S02]  /*104a0*/  IMAD.MOV.U32 R71, RZ, RZ, R143 ;  /* 0x000000ffff477224 */ /* 0x002fe400078e008f */
[----:B------:R-:W-:Y:S01]  /*104b0*/  ST.E.U16 desc[UR4][R10.64+0x60], R129 ;  /* 0x000060810a007985 */ /* 0x000fe2000c101504 */
[----:B------:R-:W-:-:S03]  /*104c0*/  SHF.R.U32.HI R87, RZ, 0x18, R2 ;  /* 0x00000018ff577819 */ /* 0x000fc60000011602 */
[----:B------:R-:W-:Y:S01]  /*104d0*/  ST.E.U16 desc[UR4][R10.64+0x62], R128 ;  /* 0x000062800a007985 */ /* 0x000fe2000c101504 */
[----:B------:R-:W-:Y:S01]  /*104e0*/  LOP3.LUT R73, R175, R221, R76, 0x96, !PT ;  /* 0x000000ddaf497212 */ /* 0x000fe200078e964c */
[----:B------:R-:W-:Y:S02]  /*104f0*/  IMAD.MOV.U32 R76, RZ, RZ, R17 ;  /* 0x000000ffff4c7224 */ /* 0x000fe400078e0011 */
[----:B------:R-:W-:Y:S01]  /*10500*/  ST.E.U16 desc[UR4][R8.64+0x60], R58 ;  /* 0x0000603a08007985 */ /* 0x000fe2000c101504 */
[----:B------:R-:W-:-:S03]  /*10510*/  IMAD.WIDE.U32 R2, R74, -0x2daee0ad, RZ ;  /* 0xd2511f534a027825 */ /* 0x000fc600078e00ff */
[----:B------:R1:W-:Y:S01]  /*10520*/  ST.E.U16 desc[UR4][R8.64+0x62], R57 ;  /* 0x0000623908007985 */ /* 0x0003e2000c101504 */
[----:B------:R-:W-:Y:S01]  /*10530*/  IMAD.WIDE.U32 R142, R81, -0x2daee0ad, RZ ;  /* 0xd2511f53518e7825 */ /* 0x000fe200078e00ff */
[----:B------:R-:W-:Y:S02]  /*10540*/  LOP3.LUT R18, R13, R225, R178, 0x96, !PT ;  /* 0x000000e10d127212 */ /* 0x000fe400078e96b2 */
[----:B------:R4:W-:Y:S01]  /*10550*/  ST.E.U16 desc[UR4][R6.64+0x60], R56 ;  /* 0x0000603806007985 */ /* 0x0009e2000c101504 */
[----:B--2---:R-:W-:-:S03]  /*10560*/  IMAD.WIDE.U32 R134, R75, -0x2daee0ad, RZ ;  /* 0xd2511f534b867825 */ /* 0x004fc600078e00ff */
[----:B------:R-:W-:Y:S01]  /*10570*/  ST.E.U16 desc[UR4][R6.64+0x62], R55 ;  /* 0x0000623706007985 */ /* 0x000fe2000c101504 */
[----:B------:R-:W-:-:S03]  /*10580*/  LOP3.LUT R17, R141, R226, R12, 0x96, !PT ;  /* 0x000000e28d117212 */ /* 0x000fc600078e960c */
[----:B------:R2:W-:Y:S01]  /*10590*/  ST.E.U16 desc[UR4][R4.64+0x70], R127 ;  /* 0x0000707f04007985 */ /* 0x0005e2000c101504 */
[----:B------:R-:W-:-:S03]  /*105a0*/  IMAD.WIDE.U32 R12, R89, -0x2daee0ad, RZ ;  /* 0xd2511f53590c7825 */ /* 0x000fc600078e00ff */
[----:B------:R3:W-:Y:S04]  /*105b0*/  ST.E.U16 desc[UR4][R4.64+0x72], R132 ;  /* 0x0000728404007985 */ /* 0x0007e8000c101504 */
[----:B------:R-:W-:Y:S04]  /*105c0*/  ST.E.U16 desc[UR4][R10.64+0x70], R131 ;  /* 0x000070830a007985 */ /* 0x000fe8000c101504 */
[----:B------:R-:W-:Y:S01]  /*105d0*/  ST.E.U16 desc[UR4][R10.64+0x72], R130 ;  /* 0x000072820a007985 */ /* 0x000fe2000c101504 */
[----:B-1----:R-:W-:-:S03]  /*105e0*/  LOP3.LUT R57, R15, R225, R178, 0x96, !PT ;  /* 0x000000e10f397212 */ /* 0x002fc600078e96b2 */
[----:B------:R-:W-:Y:S01]  /*105f0*/  ST.E.U16 desc[UR4][R8.64+0x70], R63 ;  /* 0x0000703f08007985 */ /* 0x000fe2000c101504 */
[----:B----4-:R-:W-:-:S03]  /*10600*/  LOP3.LUT R56, R135, R226, R14, 0x96, !PT ;  /* 0x000000e287387212 */ /* 0x010fc600078e960e */
[----:B------:R1:W-:Y:S01]  /*10610*/  ST.E.U16 desc[UR4][R8.64+0x72], R62 ;  /* 0x0000723e08007985 */ /* 0x0003e2000c101504 */
[----:B------:R-:W-:Y:S01]  /*10620*/  IMAD.WIDE.U32 R14, R84, -0x2daee0ad, RZ ;  /* 0xd2511f53540e7825 */ /* 0x000fe200078e00ff */
[----:B------:R-:W-:-:S03]  /*10630*/  LOP3.LUT R133, R143, R226, R2, 0x96, !PT ;  /* 0x000000e28f857212 */ /* 0x000fc600078e9602 */
[----:B------:R-:W-:Y:S02]  /*10640*/  IMAD.MOV.U32 R72, RZ, RZ, R144 ;  /* 0x000000ffff487224 */ /* 0x000fe400078e0090 */
[----:B------:R-:W-:Y:S01]  /*10650*/  IMAD.MOV.U32 R69, RZ, RZ, R145 ;  /* 0x000000ffff457224 */ /* 0x000fe200078e0091 */
[-C--:B--2---:R-:W-:Y:S01]  /*10660*/  LOP3.LUT R127, R3, R225.reuse, R178, 0x96, !PT ;  /* 0x000000e1037f7212 */ /* 0x084fe200078e96b2 */
[----:B------:R-:W-:Y:S01]  /*10670*/  IMAD.WIDE.U32 R2, R85, -0x2daee0ad, RZ ;  /* 0xd2511f5355027825 */ /* 0x000fe200078e00ff */
[----:B------:R2:W-:Y:S03]  /*10680*/  ST.E.U16 desc[UR4][R6.64+0x70], R59 ;  /* 0x0000703b06007985 */ /* 0x0005e6000c101504 */
[----:B------:R-:W-:Y:S01]  /*10690*/  IMAD.WIDE.U32 R144, R90, -0x2daee0ad, RZ ;  /* 0xd2511f535a907825 */ /* 0x000fe200078e00ff */
[-CC-:B------:R-:W-:Y:S02]  /*106a0*/  LOP3.LUT R90, R13, R225.reuse, R222.reuse, 0x96, !PT ;  /* 0x000000e10d5a7212 */ /* 0x180fe400078e96de */
[-CC-:B------:R-:W-:Y:S01]  /*106b0*/  LOP3.LUT R13, R15, R225.reuse, R222.reuse, 0x96, !PT ;  /* 0x000000e10f0d7212 */ /* 0x180fe200078e96de */
[----:B------:R-:W-:Y:S01]  /*106c0*/  IMAD.WIDE.U32 R138, R91, -0x2daee0ad, RZ ;  /* 0xd2511f535b8a7825 */ /* 0x000fe200078e00ff */
[----:B---3--:R-:W-:Y:S01]  /*106d0*/  LOP3.LUT R132, R3, R225, R222, 0x96, !PT ;  /* 0x000000e103847212 */ /* 0x008fe200078e96de */
[----:B------:R-:W-:Y:S02]  /*106e0*/  ST.E.U16 desc[UR4][R6.64+0x72], R66 ;  /* 0x0000724206007985 */ /* 0x000fe4000c101504 */
[----:B-1----:R-:W-:Y:S01]  /*106f0*/  IMAD.WIDE.U32 R62, R83, -0x2daee0ad, RZ ;  /* 0xd2511f53533e7825 */ /* 0x002fe200078e00ff */
[----:B------:R-:W-:-:S04]  /*10700*/  LOP3.LUT R135, R145, R226, R2, 0x96, !PT ;  /* 0x000000e291877212 */ /* 0x000fc800078e9602 */
[-C--:B------:R-:W-:Y:S01]  /*10710*/  LOP3.LUT R55, R63, R226.reuse, R14, 0x96, !PT ;  /* 0x000000e23f377212 */ /* 0x080fe200078e960e */
[----:B------:R-:W-:Y:S01]  /*10720*/  IMAD.WIDE.U32 R14, R19, -0x2daee0ad, RZ ;  /* 0xd2511f53130e7825 */ /* 0x000fe200078e00ff */
[----:B------:R-:W-:Y:S03]  /*10730*/  ST.E.U16 desc[UR4][R4.64+0x80], R114 ;  /* 0x0000807204007985 */ /* 0x000fe6000c101504 */
[----:B--2---:R-:W-:Y:S01]  /*10740*/  IMAD.WIDE.U32 R58, R73, -0x2daee0ad, RZ ;  /* 0xd2511f53493a7825 */ /* 0x004fe200078e00ff */
[----:B------:R1:W-:Y:S01]  /*10750*/  ST.E.U16 desc[UR4][R4.64+0x82], R113 ;  /* 0x0000827104007985 */ /* 0x0003e2000c101504 */
[----:B------:R-:W-:Y:S02]  /*10760*/  LOP3.LUT R91, R139, R226, R12, 0x96, !PT ;  /* 0x000000e28b5b7212 */ /* 0x000fe400078e960c */
[----:B------:R-:W-:Y:S01]  /*10770*/  IMAD.WIDE.U32 R2, R18, -0x326172a9, RZ ;  /* 0xcd9e8d5712027825 */ /* 0x000fe200078e00ff */
[----:B------:R2:W-:Y:S01]  /*10780*/  ST.E.U16 desc[UR4][R10.64+0x80], R110 ;  /* 0x0000806e0a007985 */ /* 0x0005e2000c101504 */
[----:B------:R-:W-:-:S02]  /*10790*/  LOP3.LUT R12, R15, R225, R222, 0x96, !PT ;  /* 0x000000e10f0c7212 */ /* 0x000fc400078e96de */
[----:B------:R-:W-:Y:S01]  /*107a0*/  IMAD.WIDE.U32 R136, R17, -0x326172a9, RZ ;  /* 0xcd9e8d5711887825 */ /* 0x000fe200078e00ff */
[----:B------:R3:W-:Y:S01]  /*107b0*/  ST.E.U16 desc[UR4][R10.64+0x82], R115 ;  /* 0x000082730a007985 */ /* 0x0007e2000c101504 */
[----:B------:R-:W-:-:S03]  /*107c0*/  LOP3.LUT R17, R59, R226, R14, 0x96, !PT ;  /* 0x000000e23b117212 */ /* 0x000fc600078e960e */
[----:B------:R-:W-:Y:S04]  /*107d0*/  ST.E.U16 desc[UR4][R8.64+0x80], R50 ;  /* 0x0000803208007985 */ /* 0x000fe8000c101504 */
[----:B------:R-:W-:Y:S01]  /*107e0*/  ST.E.U16 desc[UR4][R8.64+0x82], R45 ;  /* 0x0000822d08007985 */ /* 0x000fe2000c101504 */
[----:B------:R-:W-:-:S03]  /*107f0*/  IMAD.WIDE.U32 R130, R56, -0x326172a9, RZ ;  /* 0xcd9e8d5738827825 */ /* 0x000fc600078e00ff */
[----:B------:R-:W-:Y:S04]  /*10800*/  ST.E.U16 desc[UR4][R6.64+0x80], R24 ;  /* 0x0000801806007985 */ /* 0x000fe8000c101504 */
[----:B------:R4:W-:Y:S01]  /*10810*/  ST.E.U16 desc[UR4][R6.64+0x82], R44 ;  /* 0x0000822c06007985 */ /* 0x0009e2000c101504 */
[----:B------:R-:W-:Y:S01]  /*10820*/  IMAD.WIDE.U32 R18, R12, -0x326172a9, RZ ;  /* 0xcd9e8d570c127825 */ /* 0x000fe200078e00ff */
[----:B-1----:R-:W-:Y:S02]  /*10830*/  LOP3.LUT R113, R137, R230, R2, 0x96, !PT ;  /* 0x000000e689717212 */ /* 0x002fe400078e9602 */
[----:B------:R-:W-:Y:S01]  /*10840*/  ST.E.U16 desc[UR4][R4.64+0x90], R109 ;  /* 0x0000906d04007985 */ /* 0x000fe2000c101504 */
[----:B--2---:R-:W-:-:S03]  /*10850*/  LOP3.LUT R110, R3, R220, R120, 0x96, !PT ;  /* 0x000000dc036e7212 */ /* 0x004fc600078e9678 */
[----:B------:R-:W-:Y:S01]  /*10860*/  ST.E.U16 desc[UR4][R4.64+0x92], R126 ;  /* 0x0000927e04007985 */ /* 0x000fe2000c101504 */
[----:B------:R-:W-:-:S03]  /*10870*/  IMAD.WIDE.U32 R2, R57, -0x326172a9, RZ ;  /* 0xcd9e8d5739027825 */ /* 0x000fc600078e00ff */
[----:B------:R-:W-:Y:S01]  /*10880*/  ST.E.U16 desc[UR4][R10.64+0x90], R124 ;  /* 0x0000907c0a007985 */ /* 0x000fe2000c101504 */
[----:B------:R-:W-:-:S03]  /*10890*/  IMAD.WIDE.U32 R56, R17, -0x326172a9, RZ ;  /* 0xcd9e8d5711387825 */ /* 0x000fc600078e00ff */
[----:B------:R-:W-:Y:S04]  /*108a0*/  ST.E.U16 desc[UR4][R10.64+0x92], R125 ;  /* 0x0000927d0a007985 */ /* 0x000fe8000c101504 */
[----:B------:R-:W-:Y:S04]  /*108b0*/  ST.E.U16 desc[UR4][R8.64+0x90], R61 ;  /* 0x0000903d08007985 */ /* 0x000fe8000c101504 */
[----:B------:R-:W-:Y:S01]  /*108c0*/  ST.E.U16 desc[UR4][R8.64+0x92], R60 ;  /* 0x0000923c08007985 */ /* 0x000fe2000c101504 */
[----:B------:R-:W-:-:S03]  /*108d0*/  IMAD.WIDE.U32 R12, R13, -0x326172a9, RZ ;  /* 0xcd9e8d570d0c7825 */ /* 0x000fc600078e00ff */
[----:B------:R-:W-:Y:S01]  /*108e0*/  ST.E.U16 desc[UR4][R6.64+0x90], R54 ;  /* 0x0000903606007985 */ /* 0x000fe2000c101504 */
[----:B---3--:R-:W-:-:S03]  /*108f0*/  IMAD.WIDE.U32 R114, R55, -0x326172a9, RZ ;  /* 0xcd9e8d5737727825 */ /* 0x008fc600078e00ff */
[----:B------:R-:W-:Y:S04]  /*10900*/  ST.E.U16 desc[UR4][R6.64+0x92], R53 ;  /* 0x0000923506007985 */ /* 0x000fe8000c101504 */
[----:B------:R-:W-:Y:S04]  /*10910*/  ST.E.U16 desc[UR4][R4.64+0xa0], R123 ;  /* 0x0000a07b04007985 */ /* 0x000fe8000c101504 */
[----:B------:R-:W-:Y:S01]  /*10920*/  ST.E.U16 desc[UR4][R4.64+0xa2], R122 ;  /* 0x0000a27a04007985 */ /* 0x000fe2000c101504 */
[----:B------:R-:W-:-:S03]  /*10930*/  LOP3.LUT R14, R19, R220, R174, 0x96, !PT ;  /* 0x000000dc130e7212 */ /* 0x000fc600078e96ae */
[----:B------:R-:W-:Y:S01]  /*10940*/  ST.E.U16 desc[UR4][R10.64+0xa0], R119 ;  /* 0x0000a0770a007985 */ /* 0x000fe2000c101504 */
[----:B----4-:R-:W-:-:S03]  /*10950*/  LOP3.LUT R44, R57, R230, R18, 0x96, !PT ;  /* 0x000000e6392c7212 */ /* 0x010fc600078e9612 */
[----:B------:R-:W-:Y:S04]  /*10960*/  ST.E.U16 desc[UR4][R10.64+0xa2], R118 ;  /* 0x0000a2760a007985 */ /* 0x000fe8000c101504 */
[----:B------:R-:W-:Y:S04]  /*10970*/  ST.E.U16 desc[UR4][R8.64+0xa0], R52 ;  /* 0x0000a03408007985 */ /* 0x000fe8000c101504 */
[----:B------:R-:W-:Y:S04]  /*10980*/  ST.E.U16 desc[UR4][R8.64+0xa2], R51 ;  /* 0x0000a23308007985 */ /* 0x000fe8000c101504 */
[----:B------:R-:W-:Y:S04]  /*10990*/  ST.E.U16 desc[UR4][R6.64+0xa0], R49 ;  /* 0x0000a03106007985 */ /* 0x000fe8000c101504 */
[----:B------:R-:W-:Y:S01]  /*109a0*/  ST.E.U16 desc[UR4][R6.64+0xa2], R48 ;  /* 0x0000a23006007985 */ /* 0x000fe2000c101504 */
[----:B------:R-:W-:-:S03]  /*109b0*/  LOP3.LUT R12, R115, R230, R12, 0x96, !PT ;  /* 0x000000e6730c7212 */ /* 0x000fc600078e960c */
[----:B------:R-:W-:Y:S04]  /*109c0*/  ST.E.U16 desc[UR4][R4.64+0xb0], R117 ;  /* 0x0000b07504007985 */ /* 0x000fe8000c101504 */
[----:B------:R-:W-:Y:S04]  /*109d0*/  ST.E.U16 desc[UR4][R4.64+0xb2], R116 ;  /* 0x0000b27404007985 */ /* 0x000fe8000c101504 */
[----:B------:R-:W-:Y:S04]  /*109e0*/  ST.E.U16 desc[UR4][R10.64+0xb0], R112 ;  /* 0x0000b0700a007985 */ /* 0x000fe8000c101504 */
[----:B------:R-:W-:Y:S01]  /*109f0*/  ST.E.U16 desc[UR4][R10.64+0xb2], R111 ;  /* 0x0000b26f0a007985 */ /* 0x000fe2000c101504 */
[----:B------:R-:W-:-:S03]  /*10a00*/  IMAD.WIDE.U32 R14, R14, -0x2daee0ad, RZ ;  /* 0xd2511f530e0e7825 */ /* 0x000fc600078e00ff */
[----:B------:R-:W-:Y:S01]  /*10a10*/  ST.E.U16 desc[UR4][R8.64+0xb0], R47 ;  /* 0x0000b02f08007985 */ /* 0x000fe2000c101504 */
[----:B------:R-:W-:-:S03]  /*10a20*/  IMAD.WIDE.U32 R44, R44, -0x2daee0ad, RZ ;  /* 0xd2511f532c2c7825 */ /* 0x000fc600078e00ff */
        /* <DEDUP_REMOVED lines=8> */
[----:B------:R-:W-:-:S03]  /*10ab0*/  IMAD.WIDE.U32 R128, R12, -0x2daee0ad, RZ ;  /* 0xd2511f530c807825 */ /* 0x000fc600078e00ff */
[----:B------:R-:W-:Y:S01]  /*10ac0*/  ST.E.U16 desc[UR4][R10.64+0xc2], R105 ;  /* 0x0000c2690a007985 */ /* 0x000fe2000c101504 */
[----:B------:R-:W-:-:S03]  /*10ad0*/  IMAD.WIDE.U32 R12, R78, -0x2daee0ad, RZ ;  /* 0xd2511f534e0c7825 */ /* 0x000fc600078e00ff */
[----:B------:R-:W-:Y:S04]  /*10ae0*/  ST.E.U16 desc[UR4][R8.64+0xc0], R41 ;  /* 0x0000c02908007985 */ /* 0x000fe8000c101504 */
[----:B------:R-:W-:Y:S01]  /*10af0*/  ST.E.U16 desc[UR4][R8.64+0xc2], R40 ;  /* 0x0000c22808007985 */ /* 0x000fe2000c101504 */
[----:B------:R-:W-:-:S03]  /*10b00*/  LOP3.LUT R17, R45, R227, R14, 0x96, !PT ;  /* 0x000000e32d117212 */ /* 0x000fc600078e960e */
[----:B------:R-:W-:Y:S04]  /*10b10*/  ST.E.U16 desc[UR4][R6.64+0xc0], R27 ;  /* 0x0000c01b06007985 */ /* 0x000fe8000c101504 */
[----:B------:R-:W-:Y:S01]  /*10b20*/  ST.E.U16 desc[UR4][R6.64+0xc2], R26 ;  /* 0x0000c21a06007985 */ /* 0x000fe2000c101504 */
[----:B------:R-:W-:-:S03]  /*10b30*/  LOP3.LUT R19, R15, R229, R58, 0x96, !PT ;  /* 0x000000e50f137212 */ /* 0x000fc600078e963a */
[----:B------:R-:W-:Y:S04]  /*10b40*/  ST.E.U16 desc[UR4][R4.64+0xd0], R103 ;  /* 0x0000d06704007985 */ /* 0x000fe8000c101504 */
        /* <DEDUP_REMOVED lines=16> */
[----:B------:R-:W-:Y:S04]  /*10c50*/  ST.E.U16 desc[UR4][R8.64+0xe0], R31 ;  /* 0x0000e01f08007985 */ /* 0x000fe8000c101504 */
[----:B------:R-:W-:Y:S01]  /*10c60*/  ST.E.U16 desc[UR4][R8.64+0xe2], R30 ;  /* 0x0000e21e08007985 */ /* 0x000fe2000c101504 */
[----:B------:R-:W-:-:S03]  /*10c70*/  LOP3.LUT R89, R3, R220, R120, 0x96, !PT ;  /* 0x000000dc03597212 */ /* 0x000fc600078e9678 */
        /* <DEDUP_REMOVED lines=16> */
[----:B------:R-:W-:Y:S02]  /*10d80*/  LOP3.LUT R85, R3, R229, R62, 0x96, !PT ;  /* 0x000000e503557212 */ /* 0x000fe400078e963e */
[----:B------:R-:W-:Y:S01]  /*10d90*/  LOP3.LUT R3, R19, R228, R56, 0x96, !PT ;  /* 0x000000e413037212 */ /* 0x000fe200078e9638 */
[----:B------:R-:W4:Y:S01]  /*10da0*/  LDSM.16.MT88.4 R40, [R171+0x4400] ;  /* 0x00440000ab28783b */ /* 0x000f220000004200 */
[----:B-1----:R-:W-:Y:S02]  /*10db0*/  LOP3.LUT R25, R16, 0xff, RZ, 0xc0, !PT ;  /* 0x000000ff10197812 */ /* 0x002fe400078ec0ff */
[----:B--2---:R-:W-:Y:S01]  /*10dc0*/  SHF.R.U32.HI R23, RZ, 0x18, R16 ;  /* 0x00000018ff177819 */ /* 0x004fe20000011610 */
[----:B------:R-:W1:Y:S01]  /*10dd0*/  LDSM.16.MT88.4 R48, [R188+0x4400] ;  /* 0x00440000bc30783b */ /* 0x000e620000004200 */
[----:B------:R-:W-:-:S02]  /*10de0*/  SHF.R.U32.HI R16, RZ, 0x10, R14 ;  /* 0x00000010ff107819 */ /* 0x000fc4000001160e */
[----:B---3--:R-:W-:Y:S02]  /*10df0*/  SHF.R.U32.HI R22, RZ, 0x8, R0 ;  /* 0x00000008ff167819 */ /* 0x008fe40000011600 */
[C---:B------:R-:W-:Y:S02]  /*10e00*/  LOP3.LUT R0, R14.reuse, 0xffff, RZ, 0xc0, !PT ;  /* 0x0000ffff0e007812 */ /* 0x040fe400078ec0ff */
[----:B----4-:R-:W-:Y:S02]  /*10e10*/  LOP3.LUT R21, R17, 0xff, RZ, 0xc0, !PT ;  /* 0x000000ff11157812 */ /* 0x010fe400078ec0ff */
[----:B------:R-:W-:Y:S01]  /*10e20*/  LOP3.LUT R84, R129, R227, R2, 0x96, !PT ;  /* 0x000000e381547212 */ /* 0x000fe200078e9602 */
[----:B------:R-:W-:Y:S01]  /*10e30*/  IMAD.WIDE.U32 R2, R3, -0x2daee0ad, RZ ;  /* 0xd2511f5303027825 */ /* 0x000fe200078e00ff */
[----:B------:R-:W-:Y:S02]  /*10e40*/  LOP3.LUT R19, R14, 0xff, RZ, 0xc0, !PT ;  /* 0x000000ff0e137812 */ /* 0x000fe400078ec0ff */
[----:B------:R-:W-:-:S02]  /*10e50*/  SHF.R.U32.HI R18, RZ, 0x8, R0 ;  /* 0x00000008ff127819 */ /* 0x000fc40000011600 */
[----:B------:R-:W-:Y:S02]  /*10e60*/  SHF.R.U32.HI R17, RZ, 0x18, R14 ;  /* 0x00000018ff117819 */ /* 0x000fe4000001160e */
[----:B------:R-:W-:Y:S02]  /*10e70*/  LOP3.LUT R14, R16, 0xff, RZ, 0xc0, !PT ;  /* 0x000000ff100e7812 */ /* 0x000fe400078ec0ff */
[----:B------:R-:W-:Y:S02]  /*10e80*/  PRMT R0, R25, 0x5410, R22 ;  /* 0x0000541019007816 */ /* 0x000fe40000000016 */
[----:B------:R-:W-:Y:S02]  /*10e90*/  PRMT R96, R199, 0x7054, R199 ;  /* 0x00007054c7607816 */ /* 0x000fe400000000c7 */
[----:B------:R-:W-:Y:S02]  /*10ea0*/  PRMT R16, R21, 0x5410, R23 ;  /* 0x0000541015107816 */ /* 0x000fe40000000017 */
[----:B------:R-:W-:-:S02]  /*10eb0*/  PRMT R18, R19, 0x5410, R18 ;  /* 0x0000541013127816 */ /* 0x000fc40000000012 */
[----:B------:R-:W-:Y:S02]  /*10ec0*/  LOP3.LUT R15, R3, R231, R44, 0x96, !PT ;  /* 0x000000e7030f7212 */ /* 0x000fe400078e962c */
[----:B------:R-:W-:Y:S02]  /*10ed0*/  LOP3.LUT R25, R2, 0xffff, RZ, 0xc0, !PT ;  /* 0x0000ffff02197812 */ /* 0x000fe400078ec0ff */
[--C-:B------:R-:W-:Y:S02]  /*10ee0*/  HSET2.LE.AND R0, R0, R96.reuse, PT ;  /* 0x0000006000007233 */ /* 0x100fe40003803000 */
[--C-:B------:R-:W-:Y:S02]  /*10ef0*/  HSET2.LE.AND R3, R16, R96.reuse, PT ;  /* 0x0000006010037233 */ /* 0x100fe40003803000 */
[----:B------:R-:W-:Y:S02]  /*10f00*/  PRMT R17, R14, 0x5410, R17 ;  /* 0x000054100e117816 */ /* 0x000fe40000000011 */
[----:B------:R-:W-:-:S02]  /*10f10*/  HSET2.LE.AND R14, R18, R96, PT ;  /* 0x00000060120e7233 */ /* 0x000fc40003803000 */
[----:B------:R-:W-:Y:S02]  /*10f20*/  LOP3.LUT R18, R156, R0, RZ, 0xc0, !PT ;  /* 0x000000009c127212 */ /* 0x000fe400078ec0ff */
[----:B------:R-:W-:Y:S02]  /*10f30*/  LOP3.LUT R44, R2, 0xff, RZ, 0xc0, !PT ;  /* 0x000000ff022c7812 */ /* 0x000fe400078ec0ff */
[--C-:B------:R-:W-:Y:S02]  /*10f40*/  SHF.R.U32.HI R26, RZ, 0x10, R2.reuse ;  /* 0x00000010ff1a7819 */ /* 0x100fe40000011602 */
[----:B------:R-:W-:Y:S02]  /*10f50*/  SHF.R.U32.HI R27, RZ, 0x18, R2 ;  /* 0x00000018ff1b7819 */ /* 0x000fe40000011602 */
[----:B------:R-:W-:Y:S02]  /*10f60*/  LOP3.LUT R19, R155, R3, RZ, 0xc0, !PT ;  /* 0x000000039b137212 */ /* 0x000fe400078ec0ff */
[----:B------:R-:W-:-:S02]  /*10f70*/  LOP3.LUT R0, R20, 0xffff, RZ, 0xc0, !PT ;  /* 0x0000ffff14007812 */ /* 0x000fc400078ec0ff */
[----:B------:R-:W-:Y:S02]  /*10f80*/  SHF.R.U32.HI R3, RZ, 0x8, R80 ;  /* 0x00000008ff037819 */ /* 0x000fe40000011650 */
[----:B------:R-:W-:Y:S02]  /*10f90*/  SHF.R.U32.HI R2, RZ, 0x10, R20 ;  /* 0x00000010ff027819 */ /* 0x000fe40000011614 */
[----:B------:R-:W-:Y:S02]  /*10fa0*/  LOP3.LUT R16, R159, R14, RZ, 0xc0, !PT ;  /* 0x0000000e9f107212 */ /* 0x000fe400078ec0ff */
[----:B------:R-:W-:Y:S02]  /*10fb0*/  LOP3.LUT R14, R86, 0xff, RZ, 0xc0, !PT ;  /* 0x000000ff560e7812 */ /* 0x000fe400078ec0ff */
[----:B------:R-:W-:Y:S02]  /*10fc0*/  SHF.R.U32.HI R22, RZ, 0x8, R0 ;  /* 0x00000008ff167819 */ /* 0x000fe40000011600 */
[----:B------:R-:W-:-:S02]  /*10fd0*/  SHF.R.U32.HI R21, RZ, 0x18, R20 ;  /* 0x00000018ff157819 */ /* 0x000fc40000011614 */
[----:B------:R-:W-:Y:S02]  /*10fe0*/  LOP3.LUT R2, R2, 0xff, RZ, 0xc0, !PT ;  /* 0x000000ff02027812 */ /* 0x000fe400078ec0ff */
[----:B------:R-:W-:Y:S02]  /*10ff0*/  PRMT R0, R108, 0x5410, R3 ;  /* 0x000054106c007816 */ /* 0x000fe40000000003 */
[----:B------:R-:W-:Y:S02]  /*11000*/  HSET2.LE.AND R17, R17, R96, PT ;  /* 0x0000006011117233 */ /* 0x000fe40003803000 */
[----:B------:R-:W-:Y:S02]  /*11010*/  LOP3.LUT R23, R20, 0xff, RZ, 0xc0, !PT ;  /* 0x000000ff14177812 */ /* 0x000fe400078ec0ff */
[----:B------:R-:W-:Y:S02]  /*11020*/  PRMT R3, R14, 0x5410, R87 ;  /* 0x000054100e037816 */ /* 0x000fe40000000057 */
[----:B------:R-:W-:-:S02]  /*11030*/  PRMT R14, R2, 0x5410, R21 ;  /* 0x00005410020e7816 */ /* 0x000fc40000000015 */
[--C-:B------:R-:W-:Y:S02]  /*11040*/  HSET2.LE.AND R0, R0, R96.reuse, PT ;  /* 0x0000006000007233 */ /* 0x100fe40003803000 */
[----:B------:R-:W-:Y:S02]  /*11050*/  PRMT R20, R23, 0x5410, R22 ;  /* 0x0000541017147816 */ /* 0x000fe40000000016 */
[----:B------:R-:W-:Y:S02]  /*11060*/  LOP3.LUT R17, R157, R17, RZ, 0xc0, !PT ;  /* 0x000000119d117212 */ /* 0x000fe400078ec0ff */
[--C-:B------:R-:W-:Y:S02]  /*11070*/  HSET2.LE.AND R2, R3, R96.reuse, PT ;  /* 0x0000006003027233 */ /* 0x100fe40003803000 */
[----:B------:R-:W-:Y:S02]  /*11080*/  HSET2.LE.AND R14, R14, R96, PT ;  /* 0x000000600e0e7233 */ /* 0x000fe40003803000 */
[----:B------:R-:W-:-:S02]  /*11090*/  LOP3.LUT R22, R70, R0, RZ, 0xc0, !PT ;  /* 0x0000000046167212 */ /* 0x000fc400078ec0ff */
[----:B------:R-:W-:Y:S02]  /*110a0*/  HSET2.LE.AND R3, R20, R96, PT ;  /* 0x0000006014037233 */ /* 0x000fe40003803000 */
[----:B------:R-:W-:Y:S02]  /*110b0*/  LOP3.LUT R0, R15, 0xffff, RZ, 0xc0, !PT ;  /* 0x0000ffff0f007812 */ /* 0x000fe400078ec0ff */
[----:B------:R-:W-:Y:S01]  /*110c0*/  LOP3.LUT R23, R69, R2, RZ, 0xc0, !PT ;  /* 0x0000000245177212 */ /* 0x000fe200078ec0ff */
[C---:B------:R-:W-:Y:S01]  /*110d0*/  HMMA.16816.F32 R64, R16.reuse, R28, RZ ;  /* 0x0000001c1040723c */ /* 0x040fe200000018ff */
[----:B------:R-:W-:Y:S02]  /*110e0*/  SHF.R.U32.HI R25, RZ, 0x8, R25 ;  /* 0x00000008ff197819 */ /* 0x000fe40000011619 */
[----:B------:R-:W-:Y:S02]  /*110f0*/  SHF.R.U32.HI R2, RZ, 0x10, R15 ;  /* 0x00000010ff027819 */ /* 0x000fe4000001160f */
[----:B------:R-:W-:Y:S01]  /*11100*/  LOP3.LUT R21, R190, R14, RZ, 0xc0, !PT ;  /* 0x0000000ebe157212 */ /* 0x000fe200078ec0ff */
[----:B------:R-:W-:Y:S01]  /*11110*/  HMMA.16816.F32 R52, R16, R32, RZ ;  /* 0x000000201034723c */ /* 0x000fe200000018ff */
[----:B------:R-:W-:-:S02]  /*11120*/  SHF.R.U32.HI R14, RZ, 0x8, R0 ;  /* 0x00000008ff0e7819 */ /* 0x000fc40000011600 */
        /* <DEDUP_REMOVED lines=13> */
[----:B------:R-:W-:Y:S02]  /*11200*/  LOP3.LUT R16, R12, 0xffff, RZ, 0xc0, !PT ;  /* 0x0000ffff0c107812 */ /* 0x000fe400078ec0ff */
        /* <DEDUP_REMOVED lines=19> */
[----:B------:R-:W-:Y:S01]  /*11340*/  HMMA.16816.F32 R44, R20, R32, RZ ;  /* 0x00000020142c723c */ /* 0x000fe200000018ff */
[----:B------:R-:W-:Y:S01]  /*11350*/  PRMT R17, R2, 0x5410, R17 ;  /* 0x0000541002117816 */ /* 0x000fe20000000011 */
[----:B------:R-:W-:Y:S01]  /*11360*/  IMAD.MOV.U32 R125, RZ, RZ, R71 ;  /* 0x000000ffff7d7224 */ /* 0x000fe200078e0047 */
[--C-:B------:R-:W-:Y:S01]  /*11370*/  HSET2.LE.AND R2, R3, R96.reuse, PT ;  /* 0x0000006003027233 */ /* 0x100fe20003803000 */
[----:B------:R-:W-:Y:S01]  /*11380*/  IMAD.MOV.U32 R109, RZ, RZ, R72 ;  /* 0x000000ffff6d7224 */ /* 0x000fe200078e0048 */
[--C-:B------:R-:W-:Y:S01]  /*11390*/  HSET2.LE.AND R3, R16, R96.reuse, PT ;  /* 0x0000006010037233 */ /* 0x100fe20003803000 */
[----:B------:R-:W-:Y:S01]  /*113a0*/  IMAD.MOV.U32 R126, RZ, RZ, R76 ;  /* 0x000000ffff7e7224 */ /* 0x000fe200078e004c */
[----:B------:R-:W-:Y:S01]  /*113b0*/  LOP3.LUT R13, R162, R13, RZ, 0xc0, !PT ;  /* 0x0000000da20d7212 */ /* 0x000fe200078ec0ff */
[----:B------:R-:W-:Y:S01]  /*113c0*/  IMAD.MOV.U32 R124, RZ, RZ, R77 ;  /* 0x000000ffff7c7224 */ /* 0x000fe200078e004d */
[----:B------:R-:W-:Y:S01]  /*113d0*/  HSET2.LE.AND R0, R0, R96, PT ;  /* 0x0000006000007233 */ /* 0x000fe20003803000 */
[----:B------:R-:W2:Y:S01]  /*113e0*/  LDSM.16.MT88.4 R24, [R171+0x4800] ;  /* 0x00480000ab18783b */ /* 0x000ea20000004200 */
[----:B------:R-:W-:-:S02]  /*113f0*/  LOP3.LUT R19, R173, R2, RZ, 0xc0, !PT ;  /* 0x00000002ad137212 */ /* 0x000fc400078ec0ff */
[----:B------:R-:W-:Y:S01]  /*11400*/  LOP3.LUT R16, R172, R3, RZ, 0xc0, !PT ;  /* 0x00000003ac107212 */ /* 0x000fe200078ec0ff */
[----:B------:R-:W-:Y:S01]  /*11410*/  IMAD.WIDE.U32 R2, R84, -0x326172a9, RZ ;  /* 0xcd9e8d5754027825 */ /* 0x000fe200078e00ff */
[----:B------:R-:W-:Y:S01]  /*11420*/  HMMA.16816.F32 R64, R12, R40, R64 ;  /* 0x000000280c40723c */ /* 0x000fe20000001840 */
[----:B------:R-:W-:Y:S01]  /*11430*/  HSET2.LE.AND R17, R17, R96, PT ;  /* 0x0000006011117233 */ /* 0x000fe20003803000 */
[----:B------:R-:W-:Y:S01]  /*11440*/  LDSM.16.MT88.4 R160, [R171+0x5c00] ;  /* 0x005c0000aba0783b */ /* 0x000fe20000004200 */
[----:B------:R-:W-:-:S03]  /*11450*/  LOP3.LUT R18, R189, R0, RZ, 0xc0, !PT ;  /* 0x00000000bd127212 */ /* 0x000fc600078ec0ff */
[----:B-1----:R-:W-:Y:S01]  /*11460*/  HMMA.16816.F32 R80, R12, R48, R52 ;  /* 0x000000300c50723c */ /* 0x002fe20000001834 */
[----:B------:R-:W-:-:S05]  /*11470*/  LOP3.LUT R0, R2, 0xffff, RZ, 0xc0, !PT ;  /* 0x0000ffff02007812 */ /* 0x000fca00078ec0ff */
[C---:B------:R-:W-:Y:S06]  /*11480*/  HMMA.16816.F32 R60, R12.reuse, R42, R60 ;  /* 0x0000002a0c3c723c */ /* 0x040fec000000183c */
[----:B------:R-:W-:Y:S01]  /*11490*/  HMMA.16816.F32 R56, R12, R50, R56 ;  /* 0x000000320c38723c */ /* 0x000fe20000001838 */
[----:B------:R-:W-:-:S06]  /*114a0*/  LOP3.LUT R17, R170, R17, RZ, 0xc0, !PT ;  /* 0x00000011aa117212 */ /* 0x000fcc00078ec0ff */
[----:B------:R-:W-:Y:S01]  /*114b0*/  IMAD.WIDE.U32 R12, R85, -0x326172a9, RZ ;  /* 0xcd9e8d57550c7825 */ /* 0x000fe200078e00ff */
[----:B------:R-:W-:Y:S03]  /*114c0*/  HMMA.16816.F32 R68, R20, R28, RZ ;  /* 0x0000001c1444723c */ /* 0x000fe600000018ff */
[----:B------:R-:W-:Y:S01]  /*114d0*/  IMAD.WIDE.U32 R14, R89, -0x2daee0ad, RZ ;  /* 0xd2511f53590e7825 */ /* 0x000fe200078e00ff */
[----:B------:R-:W-:-:S03]  /*114e0*/  LOP3.LUT R32, R13, R228, R114, 0x96, !PT ;  /* 0x000000e40d207212 */ /* 0x000fc600078e9672 */
[----:B------:R-:W-:Y:S01]  /*114f0*/  IMAD.WIDE.U32 R88, R88, -0x2daee0ad, RZ ;  /* 0xd2511f5358587825 */ /* 0x000fe200078e00ff */
[----:B------:R-:W-:Y:S01]  /*11500*/  HMMA.16816.F32 R76, R20, R30, RZ ;  /* 0x0000001e144c723c */ /* 0x000fe200000018ff */
[----:B------:R-:W-:Y:S02]  /*11510*/  SHF.R.U32.HI R13, RZ, 0x8, R0 ;  /* 0x00000008ff0d7819 */ /* 0x000fe40000011600 */
[----:B------:R-:W-:-:S03]  /*11520*/  LOP3.LUT R0, R3, R233, R12, 0x96, !PT ;  /* 0x000000e903007212 */ /* 0x000fc600078e960c */
[----:B------:R-:W-:Y:S01]  /*11530*/  HMMA.16816.F32 R72, R20, R34, RZ ;  /* 0x000000221448723c */ /* 0x000fe200000018ff */
[--C-:B------:R-:W-:Y:S02]  /*11540*/  SHF.R.U32.HI R12, RZ, 0x10, R2.reuse ;  /* 0x00000010ff0c7819 */ /* 0x100fe40000011602 */
[----:B------:R-:W-:-:S04]  /*11550*/  SHF.R.U32.HI R28, RZ, 0x18, R2 ;  /* 0x00000018ff1c7819 */ /* 0x000fc80000011602 */
[----:B------:R-:W-:Y:S01]  /*11560*/  IMAD.WIDE.U32 R20, R90, -0x326172a9, RZ ;  /* 0xcd9e8d575a147825 */ /* 0x000fe200078e00ff */
[----:B------:R-:W-:Y:S02]  /*11570*/  LOP3.LUT R22, R15, R229, R134, 0x96, !PT ;  /* 0x000000e50f167212 */ /* 0x000fe400078e9686 */
[----:B------:R-:W-:Y:S01]  /*11580*/  LOP3.LUT R15, R89, R227, R14, 0x96, !PT ;  /* 0x000000e3590f7212 */ /* 0x000fe200078e960e */
[----:B------:R-:W-:Y:S01]  /*11590*/  IMAD.WIDE.U32 R90, R91, -0x326172a9, RZ ;  /* 0xcd9e8d575b5a7825 */ /* 0x000fe200078e00ff */
[----:B------:R-:W-:Y:S01]  /*115a0*/  LOP3.LUT R14, R2, 0xff, RZ, 0xc0, !PT ;  /* 0x000000ff020e7812 */ /* 0x000fe200078ec0ff */
[----:B------:R-:W-:Y:S01]  /*115b0*/  HMMA.16816.F32 R84, R16, R48, R44 ;  /* 0x000000301054723c */ /* 0x000fe2000000182c */
[----:B------:R-:W-:Y:S01]  /*115c0*/  LOP3.LUT R2, R0, 0xffff, RZ, 0xc0, !PT ;  /* 0x0000ffff00027812 */ /* 0x000fe200078ec0ff */
[----:B------:R-:W1:Y:S01]  /*115d0*/  LDSM.16.MT88.4 R44, [R188+0x4800] ;  /* 0x00480000bc2c783b */ /* 0x000e620000004200 */
[----:B------:R-:W-:Y:S02]  /*115e0*/  LOP3.LUT R31, R21, R220, R174, 0x96, !PT ;  /* 0x000000dc151f7212 */ /* 0x000fe400078e96ae */
[----:B------:R-:W-:-:S02]  /*115f0*/  LOP3.LUT R30, R91, R230, R20, 0x96, !PT ;  /* 0x000000e65b1e7212 */ /* 0x000fc400078e9614 */
[----:B------:R-:W-:Y:S02]  /*11600*/  SHF.R.U32.HI R3, RZ, 0x10, R0 ;  /* 0x00000010ff037819 */ /* 0x000fe40000011600 */
        /* <DEDUP_REMOVED lines=18> */
[----:B------:R-:W-:Y:S01]  /*11730*/  LOP3.LUT R2, R0, 0xffff, RZ, 0xc0, !PT ;  /* 0x0000ffff00027812 */ /* 0x000fe200078ec0ff */
[----:B------:R-:W-:Y:S01]  /*11740*/  HMMA.16816.F32 R68, R16, R40, R68 ;  /* 0x000000281044723c */ /* 0x000fe20000001844 */
[----:B------:R-:W-:-:S02]  /*11750*/  LOP3.LUT R12, R167, R3, RZ, 0xc0, !PT ;  /* 0x00000003a70c7212 */ /* 0x000fc400078ec0ff */
[----:B------:R-:W-:-:S03]  /*11760*/  SHF.R.U32.HI R3, RZ, 0x10, R0 ;  /* 0x00000010ff037819 */ /* 0x000fc60000011600 */
[C---:B------:R-:W-:Y:S06]  /*11770*/  HMMA.16816.F32 R40, R16.reuse, R42, R76 ;  /* 0x0000002a1028723c */ /* 0x040fec000000184c */
[----:B------:R-:W-:Y:S07]  /*11780*/  HMMA.16816.F32 R52, R16, R50, R72 ;  /* 0x000000321034723c */ /* 0x000fee0000001848 */
[----:B------:R-:W-:-:S02]  /*11790*/  SHF.R.U32.HI R16, RZ, 0x8, R2 ;  /* 0x00000008ff107819 */ /* 0x000fc40000011602 */
[----:B------:R-:W-:Y:S02]  /*117a0*/  LOP3.LUT R17, R0, 0xff, RZ, 0xc0, !PT ;  /* 0x000000ff00117812 */ /* 0x000fe400078ec0ff */
[----:B------:R-:W-:Y:S02]  /*117b0*/  SHF.R.U32.HI R2, RZ, 0x18, R0 ;  /* 0x00000018ff027819 */ /* 0x000fe40000011600 */
[----:B------:R-:W-:Y:S02]  /*117c0*/  SHF.R.U32.HI R18, RZ, 0x8, R21 ;  /* 0x00000008ff127819 */ /* 0x000fe40000011615 */
[----:B------:R-:W-:Y:S02]  /*117d0*/  LOP3.LUT R0, R3, 0xff, RZ, 0xc0, !PT ;  /* 0x000000ff03007812 */ /* 0x000fe400078ec0ff */
        /* <DEDUP_REMOVED lines=8> */
[--C-:B------:R-:W-:Y:S02]  /*11860*/  HSET2.LE.AND R2, R2, R96.reuse, PT ;  /* 0x0000006002027233 */ /* 0x100fe40003803000 */
[--C-:B------:R-:W-:Y:S02]  /*11870*/  HSET2.LE.AND R3, R18, R96.reuse, PT ;  /* 0x0000006012037233 */ /* 0x100fe40003803000 */
[----:B------:R-:W-:Y:S02]  /*11880*/  HSET2.LE.AND R19, R19, R96, PT ;  /* 0x0000006013137233 */ /* 0x000fe40003803000 */
[----:B------:R-:W-:Y:S02]  /*11890*/  LOP3.LUT R13, R166, R13, RZ, 0xc0, !PT ;  /* 0x0000000da60d7212 */ /* 0x000fe400078ec0ff */
[----:B------:R-:W-:Y:S02]  /*118a0*/  LOP3.LUT R14, R165, R14, RZ, 0xc0, !PT ;  /* 0x0000000ea50e7212 */ /* 0x000fe400078ec0ff */
[----:B------:R-:W-:-:S02]  /*118b0*/  LOP3.LUT R15, R164, R15, RZ, 0xc0, !PT ;  /* 0x0000000fa40f7212 */ /* 0x000fc400078ec0ff */
[----:B------:R-:W-:Y:S02]  /*118c0*/  LOP3.LUT R16, R125, R0, RZ, 0xc0, !PT ;  /* 0x000000007d107212 */ /* 0x000fe400078ec0ff */
[----:B------:R-:W-:Y:S02]  /*118d0*/  LOP3.LUT R17, R250, R2, RZ, 0xc0, !PT ;  /* 0x00000002fa117212 */ /* 0x000fe400078ec0ff */
[----:B------:R-:W-:Y:S02]  /*118e0*/  LOP3.LUT R18, R249, R3, RZ, 0xc0, !PT ;  /* 0x00000003f9127212 */ /* 0x000fe400078ec0ff */
[----:B------:R-:W-:Y:S01]  /*118f0*/  LOP3.LUT R19, R240, R19, RZ, 0xc0, !PT ;  /* 0x00000013f0137212 */ /* 0x000fe200078ec0ff */
[----:B------:R-:W-:Y:S01]  /*11900*/  IMAD.WIDE.U32 R2, R32, -0x2daee0ad, RZ ;  /* 0xd2511f5320027825 */ /* 0x000fe200078e00ff */
[----:B--2---:R-:W-:Y:S01]  /*11910*/  HMMA.16816.F32 R64, R12, R24, R64 ;  /* 0x000000180c40723c */ /* 0x004fe20000001840 */
[----:B------:R-:W2:Y:S02]  /*11920*/  LDSM.16.MT88.4 R32, [R171+0x4c00] ;  /* 0x004c0000ab20783b */ /* 0x000ea40000004200 */
[----:B------:R-:W-:-:S03]  /*11930*/  IMAD.WIDE.U32 R20, R31, -0x2daee0ad, RZ ;  /* 0xd2511f531f147825 */ /* 0x000fc600078e00ff */
[----:B-1----:R-:W-:Y:S01]  /*11940*/  HMMA.16816.F32 R72, R12, R44, R80 ;  /* 0x0000002c0c48723c */ /* 0x002fe20000001850 */
[----:B------:R-:W-:Y:S01]  /*11950*/  IMAD.WIDE.U32 R92, R30, -0x2daee0ad, RZ ;  /* 0xd2511f531e5c7825 */ /* 0x000fe200078e00ff */
[----:B------:R-:W-:-:S04]  /*11960*/  LOP3.LUT R0, R3, R231, R128, 0x96, !PT ;  /* 0x000000e703007212 */ /* 0x000fc800078e9680 */
[----:B------:R-:W-:Y:S01]  /*11970*/  HMMA.16816.F32 R48, R12, R26, R60 ;  /* 0x0000001a0c30723c */ /* 0x000fe2000000183c */
[----:B------:R-:W-:-:S05]  /*11980*/  LOP3.LUT R30, R93, R227, R20, 0x96, !PT ;  /* 0x000000e35d1e7212 */ /* 0x000fca00078e9614 */
[----:B------:R-:W-:Y:S01]  /*11990*/  HMMA.16816.F32 R56, R12, R46, R56 ;  /* 0x0000002e0c38723c */ /* 0x000fe20000001838 */
[----:B------:R-:W-:-:S05]  /*119a0*/  LOP3.LUT R20, R2, 0xff, RZ, 0xc0, !PT ;  /* 0x000000ff02147812 */ /* 0x000fca00078ec0ff */
[----:B------:R-:W-:Y:S01]  /*119b0*/  HMMA.16816.F32 R60, R16, R26, R40 ;  /* 0x0000001a103c723c */ /* 0x000fe20000001828 */
[----:B------:R-:W-:Y:S01]  /*119c0*/  LOP3.LUT R12, R23, R228, R130, 0x96, !PT ;  /* 0x000000e4170c7212 */ /* 0x000fe200078e9682 */
[----:B------:R-:W1:Y:S01]  /*119d0*/  LDSM.16.MT88.4 R40, [R188+0x4c00] ;  /* 0x004c0000bc28783b */ /* 0x000e620000004200 */
[----:B------:R-:W-:Y:S02]  /*119e0*/  LOP3.LUT R13, R2, 0xffff, RZ, 0xc0, !PT ;  /* 0x0000ffff020d7812 */ /* 0x000fe400078ec0ff */
[--C-:B------:R-:W-:Y:S02]  /*119f0*/  SHF.R.U32.HI R14, RZ, 0x10, R2.reuse ;  /* 0x00000010ff0e7819 */ /* 0x100fe40000011602 */
[----:B------:R-:W-:Y:S01]  /*11a00*/  SHF.R.U32.HI R23, RZ, 0x18, R2 ;  /* 0x00000018ff177819 */ /* 0x000fe20000011602 */
[----:B------:R-:W-:Y:S01]  /*11a10*/  IMAD.WIDE.U32 R2, R12, -0x2daee0ad, RZ ;  /* 0xd2511f530c027825 */ /* 0x000fe200078e00ff */
[----:B------:R-:W-:Y:S02]  /*11a20*/  LOP3.LUT R12, R0, 0xffff, RZ, 0xc0, !PT ;  /* 0x0000ffff000c7812 */ /* 0x000fe400078ec0ff */
[----:B------:R-:W-:-:S02]  /*11a30*/  SHF.R.U32.HI R15, RZ, 0x8, R13 ;  /* 0x00000008ff0f7819 */ /* 0x000fc4000001160d */
[----:B------:R-:W-:Y:S02]  /*11a40*/  SHF.R.U32.HI R13, RZ, 0x10, R0 ;  /* 0x00000010ff0d7819 */ /* 0x000fe40000011600 */
[----:B------:R-:W-:Y:S02]  /*11a50*/  LOP3.LUT R22, R0, 0xff, RZ, 0xc0, !PT ;  /* 0x000000ff00167812 */ /* 0x000fe400078ec0ff */
[----:B------:R-:W-:Y:S02]  /*11a60*/  SHF.R.U32.HI R12, RZ, 0x8, R12 ;  /* 0x00000008ff0c7819 */ /* 0x000fe4000001160c */
[----:B------:R-:W-:Y:S02]  /*11a70*/  LOP3.LUT R31, R21, R229, R138, 0x96, !PT ;  /* 0x000000e5151f7212 */ /* 0x000fe400078e968a */
[----:B------:R-:W-:Y:S02]  /*11a80*/  SHF.R.U32.HI R21, RZ, 0x18, R0 ;  /* 0x00000018ff157819 */ /* 0x000fe40000011600 */
[----:B------:R-:W-:-:S02]  /*11a90*/  LOP3.LUT R13, R13, 0xff, RZ, 0xc0, !PT ;  /* 0x000000ff0d0d7812 */ /* 0x000fc400078ec0ff */
[----:B------:R-:W-:Y:S02]  /*11aa0*/  PRMT R12, R22, 0x5410, R12 ;  /* 0x00005410160c7816 */ /* 0x000fe4000000000c */
[----:B------:R-:W-:Y:S02]  /*11ab0*/  PRMT R13, R13, 0x5410, R21 ;  /* 0x000054100d0d7816 */ /* 0x000fe40000000015 */
[----:B------:R-:W-:Y:S02]  /*11ac0*/  LOP3.LUT R14, R14, 0xff, RZ, 0xc0, !PT ;  /* 0x000000ff0e0e7812 */ /* 0x000fe400078ec0ff */
[----:B------:R-:W-:Y:S02]  /*11ad0*/  LOP3.LUT R0, R3, R231, R88, 0x96, !PT ;  /* 0x000000e703007212 */ /* 0x000fe400078e9658 */
[----:B------:R-:W-:Y:S02]  /*11ae0*/  LOP3.LUT R21, R2, 0xffff, RZ, 0xc0, !PT ;  /* 0x0000ffff02157812 */ /* 0x000fe400078ec0ff */
[----:B------:R-:W-:Y:S01]  /*11af0*/  HSET2.LE.AND R3, R12, R96, PT ;  /* 0x000000600c037233 */ /* 0x000fe20003803000 */
[----:B------:R-:W-:Y:S01]  /*11b00*/  HMMA.16816.F32 R68, R16, R24, R68 ;  /* 0x000000181044723c */ /* 0x000fe20000001844 */
[----:B------:R-:W-:-:S02]  /*11b10*/  PRMT R20, R20, 0x5410, R15 ;  /* 0x0000541014147816 */ /* 0x000fc4000000000f */
[----:B------:R-:W-:Y:S02]  /*11b20*/  PRMT R15, R14, 0x5410, R23 ;  /* 0x000054100e0f7816 */ /* 0x000fe40000000017 */
[--C-:B------:R-:W-:Y:S02]  /*11b30*/  SHF.R.U32.HI R22, RZ, 0x10, R2.reuse ;  /* 0x00000010ff167819 */ /* 0x100fe40000011602 */
[----:B------:R-:W-:Y:S02]  /*11b40*/  LOP3.LUT R24, R2, 0xff, RZ, 0xc0, !PT ;  /* 0x000000ff02187812 */ /* 0x000fe400078ec0ff */
[----:B------:R-:W-:Y:S02]  /*11b50*/  SHF.R.U32.HI R23, RZ, 0x18, R2 ;  /* 0x00000018ff177819 */ /* 0x000fe40000011602 */
[----:B------:R-:W-:Y:S02]  /*11b60*/  LOP3.LUT R12, R184, R3, RZ, 0xc0, !PT ;  /* 0x00000003b80c7212 */ /* 0x000fe400078ec0ff */
[----:B------:R-:W-:Y:S01]  /*11b70*/  LOP3.LUT R2, R0, 0xffff, RZ, 0xc0, !PT ;  /* 0x0000ffff00027812 */ /* 0x000fe200078ec0ff */
[----:B------:R-:W-:Y:S01]  /*11b80*/  HMMA.16816.F32 R84, R16, R44, R84 ;  /* 0x0000002c1054723c */ /* 0x000fe20000001854 */
[----:B------:R-:W-:-:S02]  /*11b90*/  SHF.R.U32.HI R3, RZ, 0x10, R0 ;  /* 0x00000010ff037819 */ /* 0x000fc40000011600 */
[----:B------:R-:W-:-:S03]  /*11ba0*/  HSET2.LE.AND R14, R20, R96, PT ;  /* 0x00000060140e7233 */ /* 0x000fc60003803000 */
[----:B------:R-:W-:Y:S01]  /*11bb0*/  HMMA.16816.F32 R52, R16, R46, R52 ;  /* 0x0000002e1034723c */ /* 0x000fe20000001834 */
[----:B------:R-:W-:Y:S02]  /*11bc0*/  LOP3.LUT R20, R0, 0xff, RZ, 0xc0, !PT ;  /* 0x000000ff00147812 */ /* 0x000fe400078ec0ff */
[----:B------:R-:W-:-:S04]  /*11bd0*/  HSET2.LE.AND R15, R15, R96, PT ;  /* 0x000000600f0f7233 */ /* 0x000fc80003803000 */
[----:B------:R-:W-:Y:S02]  /*11be0*/  SHF.R.U32.HI R16, RZ, 0x8, R21 ;  /* 0x00000008ff107819 */ /* 0x000fe40000011615 */
[----:B------:R-:W-:Y:S02]  /*11bf0*/  LOP3.LUT R17, R22, 0xff, RZ, 0xc0, !PT ;  /* 0x000000ff16117812 */ /* 0x000fe400078ec0ff */
[----:B------:R-:W-:Y:S02]  /*11c00*/  SHF.R.U32.HI R19, RZ, 0x8, R2 ;  /* 0x00000008ff137819 */ /* 0x000fe40000011602 */
[----:B------:R-:W-:Y:S02]  /*11c10*/  SHF.R.U32.HI R18, RZ, 0x18, R0 ;  /* 0x00000018ff127819 */ /* 0x000fe40000011600 */
[----:B------:R-:W-:Y:S02]  /*11c20*/  LOP3.LUT R2, R3, 0xff, RZ, 0xc0, !PT ;  /* 0x000000ff03027812 */ /* 0x000fe400078ec0ff */
[----:B------:R-:W-:-:S02]  /*11c30*/  HSET2.LE.AND R13, R13, R96, PT ;  /* 0x000000600d0d7233 */ /* 0x000fc40003803000 */
[----:B------:R-:W-:Y:S02]  /*11c40*/  PRMT R3, R24, 0x5410, R16 ;  /* 0x0000541018037816 */ /* 0x000fe40000000010 */
[----:B------:R-:W-:Y:S01]  /*11c50*/  PRMT R16, R17, 0x5410, R23 ;  /* 0x0000541011107816 */ /* 0x000fe20000000017 */
[----:B------:R-:W-:Y:S01]  /*11c60*/  IMAD.WIDE.U32 R28, R110, -0x2daee0ad, RZ ;  /* 0xd2511f536e1c7825 */ /* 0x000fe200078e00ff */
[----:B------:R-:W-:Y:S01]  /*11c70*/  PRMT R0, R20, 0x5410, R19 ;  /* 0x0000541014007816 */ /* 0x000fe20000000013 */
[----:B------:R-:W3:Y:S01]  /*11c80*/  LDSM.16.MT88.4 R24, [R171+0x5000] ;  /* 0x00500000ab18783b */ /* 0x000ee20000004200 */
[----:B------:R-:W-:Y:S02]  /*11c90*/  PRMT R17, R2, 0x5410, R18 ;  /* 0x0000541002117816 */ /* 0x000fe40000000012 */
[----:B------:R-:W-:Y:S02]  /*11ca0*/  LOP3.LUT R14, R181, R14, RZ, 0xc0, !PT ;  /* 0x0000000eb50e7212 */ /* 0x000fe400078ec0ff */
[----:B------:R-:W-:-:S02]  /*11cb0*/  LOP3.LUT R15, R182, R15, RZ, 0xc0, !PT ;  /* 0x0000000fb60f7212 */ /* 0x000fc400078ec0ff */
[----:B------:R-:W-:Y:S02]  /*11cc0*/  LOP3.LUT R13, R183, R13, RZ, 0xc0, !PT ;  /* 0x0000000db70d7212 */ /* 0x000fe400078ec0ff */
[--C-:B------:R-:W-:Y:S02]  /*11cd0*/  HSET2.LE.AND R2, R3, R96.reuse, PT ;  /* 0x0000006003027233 */ /* 0x100fe40003803000 */
[--C-:B------:R-:W-:Y:S02]  /*11ce0*/  HSET2.LE.AND R3, R16, R96.reuse, PT ;  /* 0x0000006010037233 */ /* 0x100fe40003803000 */
[--C-:B------:R-:W-:Y:S02]  /*11cf0*/  HSET2.LE.AND R0, R0, R96.reuse, PT ;  /* 0x0000006000007233 */ /* 0x100fe40003803000 */
[----:B------:R-:W-:Y:S01]  /*11d00*/  HSET2.LE.AND R17, R17, R96, PT ;  /* 0x0000006011117233 */ /* 0x000fe20003803000 */
[----:B--2---:R-:W-:Y:S01]  /*11d10*/  HMMA.16816.F32 R80, R12, R32, R64 ;  /* 0x000000200c50723c */ /* 0x004fe20000001840 */
[----:B------:R-:W-:-:S02]  /*11d20*/  LOP3.LUT R18, R126, R2, RZ, 0xc0, !PT ;  /* 0x000000027e127212 */ /* 0x000fc400078ec0ff */
[----:B------:R-:W-:Y:S01]  /*11d30*/  LOP3.LUT R19, R109, R3, RZ, 0xc0, !PT ;  /* 0x000000036d137212 */ /* 0x000fe200078ec0ff */
[----:B------:R-:W-:Y:S01]  /*11d40*/  IMAD.WIDE.U32 R2, R30, -0x326172a9, RZ ;  /* 0xcd9e8d571e027825 */ /* 0x000fe200078e00ff */
[----:B------:R-:W-:Y:S01]  /*11d50*/  LOP3.LUT R16, R124, R0, RZ, 0xc0, !PT ;  /* 0x000000007c107212 */ /* 0x000fe200078ec0ff */
[----:B------:R-:W-:Y:S01]  /*11d60*/  HMMA.16816.F32 R48, R12, R34, R48 ;  /* 0x000000220c30723c */ /* 0x000fe20000001830 */
[----:B------:R-:W-:-:S05]  /*11d70*/  LOP3.LUT R17, R146, R17, RZ, 0xc0, !PT ;  /* 0x0000001192117212 */ /* 0x000fca00078ec0ff */
[----:B-1----:R-:W-:Y:S01]  /*11d80*/  HMMA.16816.F32 R44, R12, R40, R72 ;  /* 0x000000280c2c723c */ /* 0x002fe20000001848 */
[----:B------:R-:W-:-:S05]  /*11d90*/  LOP3.LUT R29, R29, R229, R140, 0x96, !PT ;  /* 0x000000e51d1d7212 */ /* 0x000fca00078e968c */
[----:B------:R-:W-:Y:S01]  /*11da0*/  HMMA.16816.F32 R56, R12, R42, R56 ;  /* 0x0000002a0c38723c */ /* 0x000fe20000001838 */
[----:B------:R-:W-:-:S06]  /*11db0*/  IMAD.WIDE.U32 R20, R127, -0x326172a9, RZ ;  /* 0xcd9e8d577f147825 */ /* 0x000fcc00078e00ff */
[----:B------:R-:W-:Y:S01]  /*11dc0*/  IMAD.WIDE.U32 R12, R31, -0x326172a9, RZ ;  /* 0xcd9e8d571f0c7825 */ /* 0x000fe200078e00ff */
[----:B------:R-:W-:Y:S03]  /*11dd0*/  HMMA.16816.F32 R68, R16, R32, R68 ;  /* 0x000000201044723c */ /* 0x000fe60000001844 */
[----:B------:R-:W-:Y:S01]  /*11de0*/  IMAD.WIDE.U32 R94, R133, -0x326172a9, RZ ;  /* 0xcd9e8d57855e7825 */ /* 0x000fe200078e00ff */
[----:B------:R-:W-:-:S03]  /*11df0*/  LOP3.LUT R0, R3, R233, R12, 0x96, !PT ;  /* 0x000000e903007212 */ /* 0x000fc600078e960c */
[----:B------:R-:W-:Y:S01]  /*11e00*/  IMAD.WIDE.U32 R78, R113, -0x2daee0ad, RZ ;  /* 0xd2511f53714e7825 */ /* 0x000fe200078e00ff */
[----:B------:R-:W-:Y:S01]  /*11e10*/  HMMA.16816.F32 R72, R16, R34, R60 ;  /* 0x000000221048723c */ /* 0x000fe2000000183c */
[----:B------:R-:W1:Y:S01]  /*11e20*/  LDSM.16.MT88.4 R32, [R188+0x5000] ;  /* 0x00500000bc20783b */ /* 0x000e620000004200 */
[----:B------:R-:W-:Y:S01]  /*11e30*/  LOP3.LUT R31, R95, R230, R20, 0x96, !PT ;  /* 0x000000e65f1f7212 */ /* 0x000fe200078e9614 */
[----:B------:R-:W-:Y:S01]  /*11e40*/  IMAD.WIDE.U32 R14, R29, -0x326172a9, RZ ;  /* 0xcd9e8d571d0e7825 */ /* 0x000fe200078e00ff */
[----:B------:R-:W-:Y:S02]  /*11e50*/  LOP3.LUT R12, R0, 0xffff, RZ, 0xc0, !PT ;  /* 0x0000ffff000c7812 */ /* 0x000fe400078ec0ff */
[----:B------:R-:W-:Y:S02]  /*11e60*/  LOP3.LUT R20, R79, R227, R28, 0x96, !PT ;  /* 0x000000e34f147212 */ /* 0x000fe400078e961c */
[----:B------:R-:W-:Y:S02]  /*11e70*/  LOP3.LUT R30, R13, R228, R90, 0x96, !PT ;  /* 0x000000e40d1e7212 */ /* 0x000fe400078e965a */
[----:B------:R-:W-:-:S02]  /*11e80*/  LOP3.LUT R76, R21, R220, R120, 0x96, !PT ;  /* 0x000000dc154c7212 */ /* 0x000fc400078e9678 */
[----:B------:R-:W-:Y:S02]  /*11e90*/  SHF.R.U32.HI R13, RZ, 0x10, R0 ;  /* 0x00000010ff0d7819 */ /* 0x000fe40000011600 */
[----:B------:R-:W-:Y:S02]  /*11ea0*/  LOP3.LUT R29, R15, R228, R136, 0x96, !PT ;  /* 0x000000e40f1d7212 */ /* 0x000fe400078e9688 */
[----:B------:R-:W-:Y:S02]  /*11eb0*/  LOP3.LUT R21, R0, 0xff, RZ, 0xc0, !PT ;  /* 0x000000ff00157812 */ /* 0x000fe400078ec0ff */
[----:B------:R-:W-:Y:S02]  /*11ec0*/  SHF.R.U32.HI R12, RZ, 0x8, R12 ;  /* 0x00000008ff0c7819 */ /* 0x000fe4000001160c */
[C---:B------:R-:W-:Y:S02]  /*11ed0*/  LOP3.LUT R15, R2.reuse, 0xffff, RZ, 0xc0, !PT ;  /* 0x0000ffff020f7812 */ /* 0x040fe400078ec0ff */
[----:B------:R-:W-:-:S02]  /*11ee0*/  LOP3.LUT R28, R2, 0xff, RZ, 0xc0, !PT ;  /* 0x000000ff021c7812 */ /* 0x000fc400078ec0ff */
[--C-:B------:R-:W-:Y:S02]  /*11ef0*/  SHF.R.U32.HI R22, RZ, 0x10, R2.reuse ;  /* 0x00000010ff167819 */ /* 0x100fe40000011602 */
[----:B------:R-:W-:Y:S01]  /*11f00*/  SHF.R.U32.HI R23, RZ, 0x18, R2 ;  /* 0x00000018ff177819 */ /* 0x000fe20000011602 */
[----:B------:R-:W-:Y:S01]  /*11f10*/  IMAD.WIDE.U32 R2, R20, -0x326172a9, RZ ;  /* 0xcd9e8d5714027825 */ /* 0x000fe200078e00ff */
[----:B------:R-:W-:Y:S02]  /*11f20*/  SHF.R.U32.HI R20, RZ, 0x18, R0 ;  /* 0x00000018ff147819 */ /* 0x000fe40000011600 */
[----:B------:R-:W-:Y:S02]  /*11f30*/  LOP3.LUT R13, R13, 0xff, RZ, 0xc0, !PT ;  /* 0x000000ff0d0d7812 */ /* 0x000fe400078ec0ff */
[----:B------:R-:W-:Y:S02]  /*11f40*/  PRMT R12, R21, 0x5410, R12 ;  /* 0x00005410150c7816 */ /* 0x000fe4000000000c */
[----:B------:R-:W-:-:S02]  /*11f50*/  SHF.R.U32.HI R15, RZ, 0x8, R15 ;  /* 0x00000008ff0f7819 */ /* 0x000fc4000001160f */
[----:B------:R-:W-:Y:S02]  /*11f60*/  LOP3.LUT R22, R22, 0xff, RZ, 0xc0, !PT ;  /* 0x000000ff16167812 */ /* 0x000fe400078ec0ff */
[----:B------:R-:W-:Y:S02]  /*11f70*/  PRMT R13, R13, 0x5410, R20 ;  /* 0x000054100d0d7816 */ /* 0x000fe40000000014 */
[----:B------:R-:W-:Y:S02]  /*11f80*/  LOP3.LUT R0, R3, R233, R14, 0x96, !PT ;  /* 0x000000e903007212 */ /* 0x000fe400078e960e */
[----:B------:R-:W-:Y:S02]  /*11f90*/  LOP3.LUT R20, R2, 0xffff, RZ, 0xc0, !PT ;  /* 0x0000ffff02147812 */ /* 0x000fe400078ec0ff */
[----:B------:R-:W-:Y:S02]  /*11fa0*/  HSET2.LE.AND R3, R12, R96, PT ;  /* 0x000000600c037233 */ /* 0x000fe40003803000 */
[----:B------:R-:W-:-:S02]  /*11fb0*/  PRMT R14, R28, 0x5410, R15 ;  /* 0x000054101c0e7816 */ /* 0x000fc4000000000f */
[----:B------:R-:W-:Y:S02]  /*11fc0*/  PRMT R15, R22, 0x5410, R23 ;  /* 0x00005410160f7816 */ /* 0x000fe40000000017 */
        /* <DEDUP_REMOVED lines=8> */
[--C-:B------:R-:W-:Y:S01]  /*12050*/  HSET2.LE.AND R13, R13, R96.reuse, PT ;  /* 0x000000600d0d7233 */ /* 0x100fe20003803000 */
[----:B------:R-:W-:Y:S01]  /*12060*/  IMAD.WIDE.U32 R90, R31, -0x2daee0ad, RZ ;  /* 0xd2511f531f5a7825 */ /* 0x000fe200078e00ff */
[----:B------:R-:W-:Y:S01]  /*12070*/  HSET2.LE.AND R14, R14, R96, PT ;  /* 0x000000600e0e7233 */ /* 0x000fe20003803000 */
[----:B------:R-:W2:Y:S03]  /*12080*/  LDSM.16.MT88.4 R40, [R188+0x5400] ;  /* 0x00540000bc28783b */ /* 0x000ea60000004200 */
[----:B------:R-:W-:Y:S02]  /*12090*/  SHF.R.U32.HI R16, RZ, 0x8, R2 ;  /* 0x00000008ff107819 */ /* 0x000fe40000011602 */
[----:B------:R-:W-:Y:S02]  /*120a0*/  LOP3.LUT R18, R0, 0xff, RZ, 0xc0, !PT ;  /* 0x000000ff00127812 */ /* 0x000fe400078ec0ff */
[----:B------:R-:W-:-:S02]  /*120b0*/  SHF.R.U32.HI R2, RZ, 0x18, R0 ;  /* 0x00000018ff027819 */ /* 0x000fc40000011600 */
[----:B------:R-:W-:Y:S02]  /*120c0*/  SHF.R.U32.HI R17, RZ, 0x8, R20 ;  /* 0x00000008ff117819 */ /* 0x000fe40000011614 */
[----:B------:R-:W-:Y:S02]  /*120d0*/  LOP3.LUT R0, R3, 0xff, RZ, 0xc0, !PT ;  /* 0x000000ff03007812 */ /* 0x000fe400078ec0ff */
[----:B------:R-:W-:Y:S02]  /*120e0*/  HSET2.LE.AND R15, R15, R96, PT ;  /* 0x000000600f0f7233 */ /* 0x000fe40003803000 */
[----:B------:R-:W-:Y:S02]  /*120f0*/  PRMT R3, R18, 0x5410, R16 ;  /* 0x0000541012037816 */ /* 0x000fe40000000010 */
[----:B------:R-:W-:Y:S02]  /*12100*/  PRMT R17, R23, 0x5410, R17 ;  /* 0x0000541017117816 */ /* 0x000fe40000000011 */
[----:B------:R-:W-:-:S02]  /*12110*/  PRMT R2, R0, 0x5410, R2 ;  /* 0x0000541000027816 */ /* 0x000fc40000000002 */
[----:B------:R-:W-:Y:S02]  /*12120*/  LOP3.LUT R19, R21, 0xff, RZ, 0xc0, !PT ;  /* 0x000000ff15137812 */ /* 0x000fe400078ec0ff */
[----:B------:R-:W-:Y:S02]  /*12130*/  LOP3.LUT R13, R187, R13, RZ, 0xc0, !PT ;  /* 0x0000000dbb0d7212 */ /* 0x000fe400078ec0ff */
[----:B------:R-:W-:Y:S02]  /*12140*/  LOP3.LUT R14, R186, R14, RZ, 0xc0, !PT ;  /* 0x0000000eba0e7212 */ /* 0x000fe400078ec0ff */
[----:B------:R-:W-:Y:S02]  /*12150*/  LOP3.LUT R15, R185, R15, RZ, 0xc0, !PT ;  /* 0x0000000fb90f7212 */ /* 0x000fe400078ec0ff */
[--C-:B------:R-:W-:Y:S02]  /*12160*/  HSET2.LE.AND R0, R3, R96.reuse, PT ;  /* 0x0000006003007233 */ /* 0x100fe40003803000 */
[----:B------:R-:W-:-:S02]  /*12170*/  HSET2.LE.AND R3, R17, R96, PT ;  /* 0x0000006011037233 */ /* 0x000fc40003803000 */
[--C-:B------:R-:W-:Y:S02]  /*12180*/  HSET2.LE.AND R2, R2, R96.reuse, PT ;  /* 0x0000006002027233 */ /* 0x100fe40003803000 */
[----:B------:R-:W-:Y:S01]  /*12190*/  PRMT R19, R19, 0x5410, R22 ;  /* 0x0000541013137816 */ /* 0x000fe20000000016 */
[C---:B---3--:R-:W-:Y:S01]  /*121a0*/  HMMA.16816.F32 R60, R12.reuse, R26, R48 ;  /* 0x0000001a0c3c723c */ /* 0x048fe20000001830 */
[----:B------:R-:W-:Y:S02]  /*121b0*/  LOP3.LUT R22, R252, R3, RZ, 0xc0, !PT ;  /* 0x00000003fc167212 */ /* 0x000fe400078ec0ff */
[----:B------:R-:W-:Y:S01]  /*121c0*/  LOP3.LUT R21, R158, R2, RZ, 0xc0, !PT ;  /* 0x000000029e157212 */ /* 0x000fe200078ec0ff */
[----:B------:R-:W-:Y:S01]  /*121d0*/  IMAD.WIDE.U32 R2, R30, -0x2daee0ad, RZ ;  /* 0xd2511f531e027825 */ /* 0x000fe200078e00ff */
[----:B------:R-:W-:Y:S01]  /*121e0*/  HSET2.LE.AND R18, R19, R96, PT ;  /* 0x0000006013127233 */ /* 0x000fe20003803000 */
[----:B------:R-:W-:Y:S01]  /*121f0*/  HMMA.16816.F32 R80, R12, R24, R80 ;  /* 0x000000180c50723c */ /* 0x000fe20000001850 */
[----:B------:R-:W-:Y:S01]  /*12200*/  LOP3.LUT R20, R147, R0, RZ, 0xc0, !PT ;  /* 0x0000000093147212 */ /* 0x000fe200078ec0ff */
[----:B------:R-:W-:-:S04]  /*12210*/  IMAD.WIDE.U32 R16, R132, -0x326172a9, RZ ;  /* 0xcd9e8d5784107825 */ /* 0x000fc800078e00ff */
[----:B-1----:R-:W-:Y:S01]  /*12220*/  HMMA.16816.F32 R52, R12, R32, R44 ;  /* 0x000000200c34723c */ /* 0x002fe2000000182c */
[----:B------:R-:W-:-:S05]  /*12230*/  LOP3.LUT R23, R251, R18, RZ, 0xc0, !PT ;  /* 0x00000012fb177212 */ /* 0x000fca00078ec0ff */
[----:B------:R-:W-:Y:S01]  /*12240*/  HMMA.16816.F32 R48, R12, R34, R56 ;  /* 0x000000220c30723c */ /* 0x000fe20000001838 */
[----:B------:R-:W-:-:S06]  /*12250*/  LOP3.LUT R0, R3, R231, R92, 0x96, !PT ;  /* 0x000000e703007212 */ /* 0x000fcc00078e965c */
[----:B------:R-:W-:Y:S02]  /*12260*/  IMAD.WIDE.U32 R12, R29, -0x2daee0ad, RZ ;  /* 0xd2511f531d0c7825 */ /* 0x000fe400078e00ff */
[----:B------:R-:W1:Y:S02]  /*12270*/  LDSM.16.MT88.4 R28, [R171+0x5400] ;  /* 0x00540000ab1c783b */ /* 0x000e640000004200 */
[----:B------:R-:W-:Y:S01]  /*12280*/  IMAD.WIDE.U32 R14, R76, -0x2daee0ad, RZ ;  /* 0xd2511f534c0e7825 */ /* 0x000fe200078e00ff */
[----:B------:R-:W-:Y:S02]  /*12290*/  LOP3.LUT R3, R2, 0xffff, RZ, 0xc0, !PT ;  /* 0x0000ffff02037812 */ /* 0x000fe400078ec0ff */
[----:B------:R-:W-:Y:S02]  /*122a0*/  LOP3.LUT R44, R17, R220, R174, 0x96, !PT ;  /* 0x000000dc112c7212 */ /* 0x000fe400078e96ae */
[----:B------:R-:W-:Y:S02]  /*122b0*/  LOP3.LUT R46, R91, R227, R14, 0x96, !PT ;  /* 0x000000e35b2e7212 */ /* 0x000fe400078e960e */
[----:B------:R-:W-:-:S02]  /*122c0*/  LOP3.LUT R47, R15, R229, R142, 0x96, !PT ;  /* 0x000000e50f2f7212 */ /* 0x000fc400078e968e */
[----:B------:R-:W-:Y:S02]  /*122d0*/  LOP3.LUT R14, R0, 0xffff, RZ, 0xc0, !PT ;  /* 0x0000ffff000e7812 */ /* 0x000fe400078ec0ff */
[----:B------:R-:W-:Y:S02]  /*122e0*/  SHF.R.U32.HI R15, RZ, 0x10, R2 ;  /* 0x00000010ff0f7819 */ /* 0x000fe40000011602 */
[----:B------:R-:W-:Y:S01]  /*122f0*/  SHF.R.U32.HI R17, RZ, 0x10, R0 ;  /* 0x00000010ff117819 */ /* 0x000fe20000011600 */
[----:B------:R-:W-:Y:S01]  /*12300*/  HMMA.16816.F32 R68, R20, R24, R68 ;  /* 0x000000181444723c */ /* 0x000fe20000001844 */
[----:B------:R-:W-:Y:S02]  /*12310*/  LOP3.LUT R19, R2, 0xff, RZ, 0xc0, !PT ;  /* 0x000000ff02137812 */ /* 0x000fe400078ec0ff */
[----:B------:R-:W-:Y:S02]  /*12320*/  SHF.R.U32.HI R18, RZ, 0x18, R2 ;  /* 0x00000018ff127819 */ /* 0x000fe40000011602 */
[----:B------:R-:W-:-:S02]  /*12330*/  SHF.R.U32.HI R2, RZ, 0x8, R3 ;  /* 0x00000008ff027819 */ /* 0x000fc40000011603 */
[----:B------:R-:W-:Y:S02]  /*12340*/  LOP3.LUT R25, R0, 0xff, RZ, 0xc0, !PT ;  /* 0x000000ff00197812 */ /* 0x000fe400078ec0ff */
[----:B------:R-:W-:Y:S02]  /*12350*/  SHF.R.U32.HI R24, RZ, 0x18, R0 ;  /* 0x00000018ff187819 */ /* 0x000fe40000011600 */
[----:B------:R-:W-:Y:S02]  /*12360*/  SHF.R.U32.HI R3, RZ, 0x8, R14 ;  /* 0x00000008ff037819 */ /* 0x000fe4000001160e */
[----:B------:R-:W-:Y:S02]  /*12370*/  LOP3.LUT R0, R15, 0xff, RZ, 0xc0, !PT ;  /* 0x000000ff0f007812 */ /* 0x000fe400078ec0ff */
[----:B------:R-:W-:Y:S01]  /*12380*/  LOP3.LUT R14, R17, 0xff, RZ, 0xc0, !PT ;  /* 0x000000ff110e7812 */ /* 0x000fe200078ec0ff */
[----:B------:R-:W-:Y:S01]  /*12390*/  IMAD.WIDE.U32 R88, R135, -0x326172a9, RZ ;  /* 0xcd9e8d5787587825 */ /* 0x000fe200078e00ff */
[----:B------:R-:W-:-:S02]  /*123a0*/  PRMT R17, R19, 0x5410, R2 ;  /* 0x0000541013117816 */ /* 0x000fc40000000002 */
[----:B------:R-:W-:Y:S02]  /*123b0*/  PRMT R15, R0, 0x5410, R18 ;  /* 0x00005410000f7816 */ /* 0x000fe40000000012 */
[----:B------:R-:W-:Y:S02]  /*123c0*/  PRMT R2, R14, 0x5410, R24 ;  /* 0x000054100e027816 */ /* 0x000fe40000000018 */
[----:B------:R-:W-:Y:S02]  /*123d0*/  PRMT R0, R25, 0x5410, R3 ;  /* 0x0000541019007816 */ /* 0x000fe40000000003 */
[----:B------:R-:W-:Y:S02]  /*123e0*/  LOP3.LUT R45, R89, R230, R16, 0x96, !PT ;  /* 0x000000e6592d7212 */ /* 0x000fe400078e9610 */
[----:B------:R-:W-:Y:S02]  /*123f0*/  LOP3.LUT R16, R13, R231, R78, 0x96, !PT ;  /* 0x000000e70d107212 */ /* 0x000fe400078e964e */
[----:B------:R-:W-:-:S02]  /*12400*/  HSET2.LE.AND R2, R2, R96, PT ;  /* 0x0000006002027233 */ /* 0x000fc40003803000 */
[--C-:B------:R-:W-:Y:S02]  /*12410*/  HSET2.LE.AND R3, R17, R96.reuse, PT ;  /* 0x0000006011037233 */ /* 0x100fe40003803000 */
[----:B------:R-:W-:Y:S01]  /*12420*/  HSET2.LE.AND R0, R0, R96, PT ;  /* 0x0000006000007233 */ /* 0x000fe20003803000 */
[C---:B------:R-:W-:Y:S01]  /*12430*/  HMMA.16816.F32 R72, R20.reuse, R26, R72 ;  /* 0x0000001a1448723c */ /* 0x040fe20000001848 */
[----:B------:R-:W-:Y:S02]  /*12440*/  LOP3.LUT R19, R12, 0xffff, RZ, 0xc0, !PT ;  /* 0x0000ffff0c137812 */ /* 0x000fe400078ec0ff */
[----:B------:R-:W-:Y:S02]  /*12450*/  SHF.R.U32.HI R25, RZ, 0x10, R12 ;  /* 0x00000010ff197819 */ /* 0x000fe4000001160c */
[----:B------:R-:W-:Y:S02]  /*12460*/  LOP3.LUT R17, R16, 0xffff, RZ, 0xc0, !PT ;  /* 0x0000ffff10117812 */ /* 0x000fe400078ec0ff */
[----:B------:R-:W-:Y:S01]  /*12470*/  SHF.R.U32.HI R18, RZ, 0x10, R16 ;  /* 0x00000010ff127819 */ /* 0x000fe20000011610 */
[----:B------:R-:W-:Y:S01]  /*12480*/  HMMA.16816.F32 R84, R20, R32, R84 ;  /* 0x000000201454723c */ /* 0x000fe20000001854 */
[----:B------:R-:W-:-:S02]  /*12490*/  LOP3.LUT R26, R12, 0xff, RZ, 0xc0, !PT ;  /* 0x000000ff0c1a7812 */ /* 0x000fc400078ec0ff */
[----:B------:R-:W-:Y:S02]  /*124a0*/  SHF.R.U32.HI R24, RZ, 0x18, R12 ;  /* 0x00000018ff187819 */ /* 0x000fe4000001160c */
[----:B------:R-:W-:Y:S01]  /*124b0*/  LOP3.LUT R13, R217, R2, RZ, 0xc0, !PT ;  /* 0x00000002d90d7212 */ /* 0x000fe200078ec0ff */
[----:B------:R-:W-:Y:S01]  /*124c0*/  HMMA.16816.F32 R64, R20, R34, R64 ;  /* 0x000000221440723c */ /* 0x000fe20000001840 */
[----:B------:R-:W-:Y:S01]  /*124d0*/  LOP3.LUT R14, R216, R3, RZ, 0xc0, !PT ;  /* 0x00000003d80e7212 */ /* 0x000fe200078ec0ff */
[----:B------:R-:W-:Y:S01]  /*124e0*/  IMAD.WIDE.U32 R2, R44, -0x2daee0ad, RZ ;  /* 0xd2511f532c027825 */ /* 0x000fe200078e00ff */
[----:B------:R-:W-:Y:S01]  /*124f0*/  LOP3.LUT R12, R219, R0, RZ, 0xc0, !PT ;  /* 0x00000000db0c7212 */ /* 0x000fe200078ec0ff */
[----:B------:R-:W-:Y:S01]  /*12500*/  LDSM.16.MT88.4 R32, [R188+0x5800] ;  /* 0x00580000bc20783b */ /* 0x000fe20000004200 */
[----:B------:R-:W-:Y:S02]  /*12510*/  HSET2.LE.AND R15, R15, R96, PT ;  /* 0x000000600f0f7233 */ /* 0x000fe40003803000 */
[----:B------:R-:W-:-:S02]  /*12520*/  LOP3.LUT R21, R16, 0xff, RZ, 0xc0, !PT ;  /* 0x000000ff10157812 */ /* 0x000fc400078ec0ff */
[----:B------:R-:W-:Y:S02]  /*12530*/  SHF.R.U32.HI R20, RZ, 0x18, R16 ;  /* 0x00000018ff147819 */ /* 0x000fe40000011610 */
[----:B------:R-:W-:Y:S02]  /*12540*/  SHF.R.U32.HI R0, RZ, 0x8, R19 ;  /* 0x00000008ff007819 */ /* 0x000fe40000011613 */
[----:B------:R-:W-:Y:S02]  /*12550*/  LOP3.LUT R19, R25, 0xff, RZ, 0xc0, !PT ;  /* 0x000000ff19137812 */ /* 0x000fe400078ec0ff */
[----:B------:R-:W-:Y:S02]  /*12560*/  SHF.R.U32.HI R17, RZ, 0x8, R17 ;  /* 0x00000008ff117819 */ /* 0x000fe40000011611 */
[----:B------:R-:W-:Y:S01]  /*12570*/  LOP3.LUT R16, R18, 0xff, RZ, 0xc0, !PT ;  /* 0x000000ff12107812 */ /* 0x000fe200078ec0ff */
[----:B------:R-:W-:Y:S01]  /*12580*/  IMAD.WIDE.U32 R76, R45, -0x2daee0ad, RZ ;  /* 0xd2511f532d4c7825 */ /* 0x000fe200078e00ff */
[----:B------:R-:W-:-:S02]  /*12590*/  LOP3.LUT R23, R3, R229, R144, 0x96, !PT ;  /* 0x000000e503177212 */ /* 0x000fc400078e9690 */
[----:B------:R-:W-:Y:S02]  /*125a0*/  PRMT R0, R26, 0x5410, R0 ;  /* 0x000054101a007816 */ /* 0x000fe40000000000 */
[----:B------:R-:W-:Y:S02]  /*125b0*/  LOP3.LUT R15, R202, R15, RZ, 0xc0, !PT ;  /* 0x0000000fca0f7212 */ /* 0x000fe400078ec0ff */
[----:B------:R-:W-:Y:S02]  /*125c0*/  PRMT R19, R19, 0x5410, R24 ;  /* 0x0000541013137816 */ /* 0x000fe40000000018 */
[----:B------:R-:W-:Y:S01]  /*125d0*/  PRMT R17, R21, 0x5410, R17 ;  /* 0x0000541015117816 */ /* 0x000fe20000000011 */
[----:B------:R-:W-:Y:S01]  /*125e0*/  IMAD.MOV.U32 R158, RZ, RZ, R153 ;  /* 0x000000ffff9e7224 */ /* 0x000fe200078e0099 */
[----:B------:R-:W-:Y:S01]  /*125f0*/  PRMT R3, R16, 0x5410, R20 ;  /* 0x0000541010037816 */ /* 0x000fe20000000014 */
[----:B------:R-:W-:Y:S01]  /*12600*/  IMAD.MOV.U32 R147, RZ, RZ, R154 ;  /* 0x000000ffff937224 */ /* 0x000fe200078e009a */
[--C-:B------:R-:W-:Y:S01]  /*12610*/  HSET2.LE.AND R18, R0, R96.reuse, PT ;  /* 0x0000006000127233 */ /* 0x100fe20003803000 */
[----:B------:R-:W-:Y:S01]  /*12620*/  IMAD.MOV.U32 R146, RZ, RZ, R152 ;  /* 0x000000ffff927224 */ /* 0x000fe200078e0098 */
[----:B------:R-:W-:Y:S01]  /*12630*/  LOP3.LUT R22, R77, R227, R2, 0x96, !PT ;  /* 0x000000e34d167212 */ /* 0x000fe200078e9602 */
[----:B--2---:R-:W-:Y:S01]  /*12640*/  HMMA.16816.F32 R56, R12, R40, R52 ;  /* 0x000000280c38723c */ /* 0x004fe20000001834 */
[--C-:B------:R-:W-:Y:S01]  /*12650*/  HSET2.LE.AND R0, R17, R96.reuse, PT ;  /* 0x0000006011007233 */ /* 0x100fe20003803000 */
[----:B------:R-:W2:Y:S01]  /*12660*/  LDSM.16.MT88.4 R24, [R171+0x5800] ;  /* 0x00580000ab18783b */ /* 0x000ea20000004200 */
[----:B------:R-:W-:-:S02]  /*12670*/  HSET2.LE.AND R3, R3, R96, PT ;  /* 0x0000006003037233 */ /* 0x000fc40003803000 */
[----:B------:R-:W-:Y:S01]  /*12680*/  HSET2.LE.AND R19, R19, R96, PT ;  /* 0x0000006013137233 */ /* 0x000fe20003803000 */
[C---:B-1----:R-:W-:Y:S01]  /*12690*/  HMMA.16816.F32 R152, R12.reuse, R28, R80 ;  /* 0x0000001c0c98723c */ /* 0x042fe20000001850 */
[----:B------:R-:W-:Y:S01]  /*126a0*/  IMAD.WIDE.U32 R20, R23, -0x326172a9, RZ ;  /* 0xcd9e8d5717147825 */ /* 0x000fe200078e00ff */
[----:B------:R-:W-:Y:S02]  /*126b0*/  LOP3.LUT R16, R146, R0, RZ, 0xc0, !PT ;  /* 0x0000000092107212 */ /* 0x000fe400078ec0ff */
[----:B------:R-:W-:Y:S02]  /*126c0*/  LOP3.LUT R17, R147, R3, RZ, 0xc0, !PT ;  /* 0x0000000393117212 */ /* 0x000fe400078ec0ff */
[----:B------:R-:W-:Y:S01]  /*126d0*/  HMMA.16816.F32 R60, R12, R30, R60 ;  /* 0x0000001e0c3c723c */ /* 0x000fe2000000183c */
[----:B------:R-:W-:Y:S02]  /*126e0*/  LOP3.LUT R18, R158, R18, RZ, 0xc0, !PT ;  /* 0x000000129e127212 */ /* 0x000fe400078ec0ff */
[----:B------:R-:W-:-:S03]  /*126f0*/  LOP3.LUT R19, R148, R19, RZ, 0xc0, !PT ;  /* 0x0000001394137212 */ /* 0x000fc600078ec0ff */
[----:B------:R-:W-:Y:S01]  /*12700*/  HMMA.16816.F32 R52, R12, R42, R48 ;  /* 0x0000002a0c34723c */ /* 0x000fe20000001830 */
[----:B------:R-:W-:-:S06]  /*12710*/  IMAD.WIDE.U32 R2, R47, -0x326172a9, RZ ;  /* 0xcd9e8d572f027825 */ /* 0x000fcc00078e00ff */
[----:B------:R-:W-:Y:S01]  /*12720*/  IMAD.WIDE.U32 R12, R22, -0x326172a9, RZ ;  /* 0xcd9e8d57160c7825 */ /* 0x000fe200078e00ff */
[-C--:B------:R-:W-:Y:S01]  /*12730*/  LOP3.LUT R22, R3, R228.reuse, R94, 0x96, !PT ;  /* 0x000000e403167212 */ /* 0x080fe200078e965e */
[----:B------:R-:W-:Y:S02]  /*12740*/  HMMA.16816.F32 R48, R16, R28, R68 ;  /* 0x0000001c1030723c */ /* 0x000fe40000001844 */
[----:B------:R-:W-:Y:S01]  /*12750*/  IMAD.WIDE.U32 R14, R46, -0x326172a9, RZ ;  /* 0xcd9e8d572e0e7825 */ /* 0x000fe200078e00ff */
[----:B------:R-:W-:Y:S02]  /*12760*/  LOP3.LUT R0, R13, R233, R20, 0x96, !PT ;  /* 0x000000e90d007212 */ /* 0x000fe400078e9614 */
[----:B------:R-:W-:Y:S02]  /*12770*/  LOP3.LUT R44, R21, R228, R88, 0x96, !PT ;  /* 0x000000e4152c7212 */ /* 0x000fe400078e9658 */
[C---:B------:R-:W-:Y:S02]  /*12780*/  LOP3.LUT R20, R12.reuse, 0xffff, RZ, 0xc0, !PT ;  /* 0x0000ffff0c147812 */ /* 0x040fe400078ec0ff */
[----:B------:R-:W-:-:S02]  /*12790*/  LOP3.LUT R28, R12, 0xff, RZ, 0xc0, !PT ;  /* 0x000000ff0c1c7812 */ /* 0x000fc400078ec0ff */
[--C-:B------:R-:W-:Y:S02]  /*127a0*/  SHF.R.U32.HI R23, RZ, 0x10, R12.reuse ;  /* 0x00000010ff177819 */ /* 0x100fe4000001160c */
[----:B------:R-:W-:Y:S02]  /*127b0*/  SHF.R.U32.HI R21, RZ, 0x18, R12 ;  /* 0x00000018ff157819 */ /* 0x000fe4000001160c */
[----:B------:R-:W-:Y:S02]  /*127c0*/  LOP3.LUT R3, R0, 0xffff, RZ, 0xc0, !PT ;  /* 0x0000ffff00037812 */ /* 0x000fe400078ec0ff */
[----:B------:R-:W-:Y:S02]  /*127d0*/  SHF.R.U32.HI R12, RZ, 0x10, R0 ;  /* 0x00000010ff0c7819 */ /* 0x000fe40000011600 */
[----:B------:R-:W-:Y:S02]  /*127e0*/  LOP3.LUT R2, R15, R233, R2, 0x96, !PT ;  /* 0x000000e90f027212 */ /* 0x000fe400078e9602 */
[----:B------:R-:W-:-:S02]  /*127f0*/  LOP3.LUT R29, R14, 0xffff, RZ, 0xc0, !PT ;  /* 0x0000ffff0e1d7812 */ /* 0x000fc400078ec0ff */
[----:B------:R-:W-:Y:S02]  /*12800*/  LOP3.LUT R15, R0, 0xff, RZ, 0xc0, !PT ;  /* 0x000000ff000f7812 */ /* 0x000fe400078ec0ff */
[----:B------:R-:W-:Y:S02]  /*12810*/  SHF.R.U32.HI R13, RZ, 0x18, R0 ;  /* 0x00000018ff0d7819 */ /* 0x000fe40000011600 */
[----:B------:R-:W-:Y:S02]  /*12820*/  SHF.R.U32.HI R0, RZ, 0x8, R3 ;  /* 0x00000008ff007819 */ /* 0x000fe40000011603 */
[----:B------:R-:W-:Y:S02]  /*12830*/  LOP3.LUT R3, R12, 0xff, RZ, 0xc0, !PT ;  /* 0x000000ff0c037812 */ /* 0x000fe400078ec0ff */
[----:B------:R-:W-:Y:S02]  /*12840*/  SHF.R.U32.HI R20, RZ, 0x8, R20 ;  /* 0x00000008ff147819 */ /* 0x000fe40000011614 */
[----:B------:R-:W-:Y:S01]  /*12850*/  PRMT R0, R15, 0x5410, R0 ;  /* 0x000054100f007816 */ /* 0x000fe20000000000 */
[----:B------:R-:W-:Y:S01]  /*12860*/  HMMA.16816.F32 R68, R16, R30, R72 ;  /* 0x0000001e1044723c */ /* 0x000fe20000001848 */
[----:B------:R-:W-:-:S02]  /*12870*/  PRMT R3, R3, 0x5410, R13 ;  /* 0x0000541003037816 */ /* 0x000fc4000000000d */
[----:B------:R-:W-:Y:S02]  /*12880*/  LOP3.LUT R45, R14, 0xff, RZ, 0xc0, !PT ;  /* 0x000000ff0e2d7812 */ /* 0x000fe400078ec0ff */
[----:B------:R-:W-:Y:S02]  /*12890*/  HSET2.LE.AND R0, R0, R96, PT ;  /* 0x0000006000007233 */ /* 0x000fe40003803000 */
[--C-:B------:R-:W-:Y:S02]  /*128a0*/  SHF.R.U32.HI R31, RZ, 0x10, R14.reuse ;  /* 0x00000010ff1f7819 */ /* 0x100fe4000001160e */
[----:B------:R-:W-:Y:S02]  /*128b0*/  SHF.R.U32.HI R30, RZ, 0x18, R14 ;  /* 0x00000018ff1e7819 */ /* 0x000fe4000001160e */
[----:B------:R-:W-:Y:S02]  /*128c0*/  PRMT R14, R28, 0x5410, R20 ;  /* 0x000054101c0e7816 */ /* 0x000fe40000000014 */
[----:B------:R-:W-:-:S02]  /*128d0*/  LOP3.LUT R23, R23, 0xff, RZ, 0xc0, !PT ;  /* 0x000000ff17177812 */ /* 0x000fc400078ec0ff */
[--C-:B------:R-:W-:Y:S02]  /*128e0*/  HSET2.LE.AND R3, R3, R96.reuse, PT ;  /* 0x0000006003037233 */ /* 0x100fe40003803000 */
[----:B------:R-:W-:Y:S02]  /*128f0*/  HSET2.LE.AND R15, R14, R96, PT ;  /* 0x000000600e0f7233 */ /* 0x000fe40003803000 */
[----:B------:R-:W-:Y:S02]  /*12900*/  PRMT R23, R23, 0x5410, R21 ;  /* 0x0000541017177816 */ /* 0x000fe40000000015 */
[----:B------:R-:W-:Y:S02]  /*12910*/  LOP3.LUT R20, R235, R0, RZ, 0xc0, !PT ;  /* 0x00000000eb147212 */ /* 0x000fe400078ec0ff */
[----:B------:R-:W-:Y:S02]  /*12920*/  LOP3.LUT R21, R218, R3, RZ, 0xc0, !PT ;  /* 0x00000003da157212 */ /* 0x000fe400078ec0ff */
[----:B------:R-:W-:Y:S01]  /*12930*/  LOP3.LUT R0, R2, 0xffff, RZ, 0xc0, !PT ;  /* 0x0000ffff02007812 */ /* 0x000fe200078ec0ff */
[----:B------:R-:W-:Y:S01]  /*12940*/  IMAD.WIDE.U32 R12, R22, -0x2daee0ad, RZ ;  /* 0xd2511f53160c7825 */ /* 0x000fe200078e00ff */
[----:B------:R-:W-:Y:S01]  /*12950*/  SHF.R.U32.HI R3, RZ, 0x10, R2 ;  /* 0x00000010ff037819 */ /* 0x000fe20000011602 */
[----:B------:R-:W-:Y:S01]  /*12960*/  HMMA.16816.F32 R156, R16, R40, R84 ;  /* 0x00000028109c723c */ /* 0x000fe20000001854 */
[----:B------:R-:W-:-:S02]  /*12970*/  LOP3.LUT R22, R234, R15, RZ, 0xc0, !PT ;  /* 0x0000000fea167212 */ /* 0x000fc400078ec0ff */
[----:B------:R-:W-:-:S03]  /*12980*/  SHF.R.U32.HI R15, RZ, 0x8, R0 ;  /* 0x00000008ff0f7819 */ /* 0x000fc60000011600 */
[----:B------:R-:W-:Y:S01]  /*12990*/  HMMA.16816.F32 R64, R16, R42, R64 ;  /* 0x0000002a1040723c */ /* 0x000fe20000001840 */
[----:B------:R-:W-:-:S06]  /*129a0*/  LOP3.LUT R0, R3, 0xff, RZ, 0xc0, !PT ;  /* 0x000000ff03007812 */ /* 0x000fcc00078ec0ff */
[----:B------:R-:W-:Y:S02]  /*129b0*/  LOP3.LUT R16, R2, 0xff, RZ, 0xc0, !PT ;  /* 0x000000ff02107812 */ /* 0x000fe400078ec0ff */
[----:B------:R-:W-:Y:S02]  /*129c0*/  SHF.R.U32.HI R2, RZ, 0x18, R2 ;  /* 0x00000018ff027819 */ /* 0x000fe40000011602 */
[----:B------:R-:W-:Y:S02]  /*129d0*/  PRMT R3, R16, 0x5410, R15 ;  /* 0x0000541010037816 */ /* 0x000fe4000000000f */
[----:B------:R-:W-:Y:S02]  /*129e0*/  PRMT R2, R0, 0x5410, R2 ;  /* 0x0000541000027816 */ /* 0x000fe40000000002 */
[--C-:B------:R-:W-:Y:S02]  /*129f0*/  HSET2.LE.AND R23, R23, R96.reuse, PT ;  /* 0x0000006017177233 */ /* 0x100fe40003803000 */
[----:B------:R-:W-:-:S02]  /*12a00*/  HSET2.LE.AND R0, R3, R96, PT ;  /* 0x0000006003007233 */ /* 0x000fc40003803000 */
[----:B------:R-:W-:Y:S01]  /*12a10*/  HSET2.LE.AND R15, R2, R96, PT ;  /* 0x00000060020f7233 */ /* 0x000fe20003803000 */
[----:B------:R-:W-:Y:S01]  /*12a20*/  IMAD.WIDE.U32 R2, R44, -0x2daee0ad, RZ ;  /* 0xd2511f532c027825 */ /* 0x000fe200078e00ff */
[----:B------:R-:W-:Y:S02]  /*12a30*/  LOP3.LUT R23, R232, R23, RZ, 0xc0, !PT ;  /* 0x00000017e8177212 */ /* 0x000fe400078ec0ff */
[----:B------:R-:W-:Y:S02]  /*12a40*/  LOP3.LUT R19, R31, 0xff, RZ, 0xc0, !PT ;  /* 0x000000ff1f137812 */ /* 0x000fe400078ec0ff */
[----:B------:R-:W-:Y:S02]  /*12a50*/  LOP3.LUT R16, R150, R0, RZ, 0xc0, !PT ;  /* 0x0000000096107212 */ /* 0x000fe400078ec0ff */
[----:B------:R-:W-:Y:S01]  /*12a60*/  LOP3.LUT R0, R3, R231, R76, 0x96, !PT ;  /* 0x000000e703007212 */ /* 0x000fe200078e964c */
[----:B--2---:R-:W-:Y:S01]  /*12a70*/  HMMA.16816.F32 R152, R20, R24, R152 ;  /* 0x000000181498723c */ /* 0x004fe20000001898 */
[----:B------:R-:W-:-:S02]  /*12a80*/  SHF.R.U32.HI R18, RZ, 0x8, R29 ;  /* 0x00000008ff127819 */ /* 0x000fc4000001161d */
[----:B------:R-:W-:-:S03]  /*12a90*/  PRMT R19, R19, 0x5410, R30 ;  /* 0x0000541013137816 */ /* 0x000fc6000000001e */
[----:B------:R-:W-:Y:S01]  /*12aa0*/  HMMA.16816.F32 R60, R20, R26, R60 ;  /* 0x0000001a143c723c */ /* 0x000fe2000000183c */
[C---:B------:R-:W-:Y:S02]  /*12ab0*/  LOP3.LUT R28, R12.reuse, 0xffff, RZ, 0xc0, !PT ;  /* 0x0000ffff0c1c7812 */ /* 0x040fe400078ec0ff */
[----:B------:R-:W-:-:S03]  /*12ac0*/  LOP3.LUT R29, R12, 0xff, RZ, 0xc0, !PT ;  /* 0x000000ff0c1d7812 */ /* 0x000fc600078ec0ff */
[----:B------:R-:W-:Y:S01]  /*12ad0*/  HMMA.16816.F32 R56, R20, R32, R56 ;  /* 0x000000201438723c */ /* 0x000fe20000001838 */
[--C-:B------:R-:W-:Y:S02]  /*12ae0*/  SHF.R.U32.HI R30, RZ, 0x10, R12.reuse ;  /* 0x00000010ff1e7819 */ /* 0x100fe4000001160c */
[----:B------:R-:W-:-:S03]  /*12af0*/  SHF.R.U32.HI R31, RZ, 0x18, R12 ;  /* 0x00000018ff1f7819 */ /* 0x000fc6000001160c */
[----:B------:R-:W-:Y:S01]  /*12b00*/  HMMA.16816.F32 R52, R20, R34, R52 ;  /* 0x000000221434723c */ /* 0x000fe20000001834 */
[----:B------:R-:W-:Y:S02]  /*12b10*/  SHF.R.U32.HI R12, RZ, 0x10, R0 ;  /* 0x00000010ff0c7819 */ /* 0x000fe40000011600 */
[----:B------:R-:W-:-:S04]  /*12b20*/  LOP3.LUT R14, R13, R231, R90, 0x96, !PT ;  /* 0x000000e70d0e7212 */ /* 0x000fc800078e965a */
[----:B------:R-:W-:Y:S02]  /*12b30*/  LOP3.LUT R21, R2, 0xffff, RZ, 0xc0, !PT ;  /* 0x0000ffff02157812 */ /* 0x000fe400078ec0ff */
[C---:B------:R-:W-:Y:S02]  /*12b40*/  LOP3.LUT R3, R0.reuse, 0xffff, RZ, 0xc0, !PT ;  /* 0x0000ffff00037812 */ /* 0x040fe400078ec0ff */
[----:B------:R-:W-:Y:S02]  /*12b50*/  LOP3.LUT R17, R149, R15, RZ, 0xc0, !PT ;  /* 0x0000000f95117212 */ /* 0x000fe400078ec0ff */
[----:B------:R-:W-:Y:S02]  /*12b60*/  LOP3.LUT R15, R0, 0xff, RZ, 0xc0, !PT ;  /* 0x000000ff000f7812 */ /* 0x000fe400078ec0ff */
[----:B------:R-:W-:Y:S02]  /*12b70*/  SHF.R.U32.HI R13, RZ, 0x18, R0 ;  /* 0x00000018ff0d7819 */ /* 0x000fe40000011600 */
[----:B------:R-:W-:-:S02]  /*12b80*/  SHF.R.U32.HI R0, RZ, 0x8, R3 ;  /* 0x00000008ff007819 */ /* 0x000fc40000011603 */
[----:B------:R-:W-:Y:S02]  /*12b90*/  PRMT R18, R45, 0x5410, R18 ;  /* 0x000054102d127816 */ /* 0x000fe40000000012 */
[----:B------:R-:W-:Y:S02]  /*12ba0*/  LOP3.LUT R3, R12, 0xff, RZ, 0xc0, !PT ;  /* 0x000000ff0c037812 */ /* 0x000fe400078ec0ff */
[----:B------:R-:W-:Y:S02]  /*12bb0*/  LOP3.LUT R23, R2, 0xff, RZ, 0xc0, !PT ;  /* 0x000000ff02177812 */ /* 0x000fe400078ec0ff */
[--C-:B------:R-:W-:Y:S02]  /*12bc0*/  SHF.R.U32.HI R20, RZ, 0x10, R2.reuse ;  /* 0x00000010ff147819 */ /* 0x100fe40000011602 */
[----:B------:R-:W-:Y:S02]  /*12bd0*/  SHF.R.U32.HI R22, RZ, 0x18, R2 ;  /* 0x00000018ff167819 */ /* 0x000fe40000011602 */
[----:B------:R-:W-:-:S02]  /*12be0*/  PRMT R0, R15, 0x5410, R0 ;  /* 0x000054100f007816 */ /* 0x000fc40000000000 */
[----:B------:R-:W-:Y:S02]  /*12bf0*/  PRMT R2, R3, 0x5410, R13 ;  /* 0x0000541003027816 */ /* 0x000fe4000000000d */
[--C-:B------:R-:W-:Y:S02]  /*12c00*/  HSET2.LE.AND R18, R18, R96.reuse, PT ;  /* 0x0000006012127233 */ /* 0x100fe40003803000 */
[--C-:B------:R-:W-:Y:S02]  /*12c10*/  HSET2.LE.AND R19, R19, R96.reuse, PT ;  /* 0x0000006013137233 */ /* 0x100fe40003803000 */
[----:B------:R-:W-:Y:S02]  /*12c20*/  SHF.R.U32.HI R3, RZ, 0x8, R21 ;  /* 0x00000008ff037819 */ /* 0x000fe40000011615 */
[----:B------:R-:W-:Y:S02]  /*12c30*/  SHF.R.U32.HI R12, RZ, 0x8, R28 ;  /* 0x00000008ff0c7819 */ /* 0x000fe4000001161c */
[----:B------:R-:W-:-:S02]  /*12c40*/  HSET2.LE.AND R0, R0, R96, PT ;  /* 0x0000006000007233 */ /* 0x000fc40003803000 */
[----:B------:R-:W-:Y:S02]  /*12c50*/  PRMT R3, R23, 0x5410, R3 ;  /* 0x0000541017037816 */ /* 0x000fe40000000003 */
[----:B------:R-:W-:Y:S02]  /*12c60*/  LOP3.LUT R18, R151, R18, RZ, 0xc0, !PT ;  /* 0x0000001297127212 */ /* 0x000fe400078ec0ff */
[----:B------:R-:W-:Y:S02]  /*12c70*/  LOP3.LUT R19, R247, R19, RZ, 0xc0, !PT ;  /* 0x00000013f7137212 */ /* 0x000fe400078ec0ff */
[----:B------:R-:W-:Y:S02]  /*12c80*/  PRMT R21, R29, 0x5410, R12 ;  /* 0x000054101d157816 */ /* 0x000fe4000000000c */
[----:B------:R-:W-:Y:S02]  /*12c90*/  LOP3.LUT R12, R14, 0xffff, RZ, 0xc0, !PT ;  /* 0x0000ffff0e0c7812 */ /* 0x000fe400078ec0ff */
[----:B------:R-:W-:-:S02]  /*12ca0*/  LOP3.LUT R136, R238, R0, RZ, 0xc0, !PT ;  /* 0x00000000ee887212 */ /* 0x000fc400078ec0ff */
        /* <DEDUP_REMOVED lines=8> */
[----:B------:R-:W-:Y:S01]  /*12d30*/  PRMT R0, R20, 0x5410, R3 ;  /* 0x0000541014007816 */ /* 0x000fe20000000003 */
[----:B------:R2:W-:Y:S01]  /*12d40*/  STL.64 [R1+0x140], R192 ;  /* 0x000140c001007387 */ /* 0x0005e20000100a00 */
[--C-:B------:R-:W-:Y:S02]  /*12d50*/  HSET2.LE.AND R2, R2, R96.reuse, PT ;  /* 0x0000006002027233 */ /* 0x100fe40003803000 */
[----:B------:R-:W-:Y:S01]  /*12d60*/  PRMT R13, R13, 0x5410, R22 ;  /* 0x000054100d0d7816 */ /* 0x000fe20000000016 */
[----:B------:R3:W5:Y:S01]  /*12d70*/  LDL.LU R215, [R1+0x3ec] ;  /* 0x0003ec0001d77983 */ /* 0x0007620000300800 */
[----:B------:R-:W-:-:S03]  /*12d80*/  HSET2.LE.AND R0, R0, R96, PT ;  /* 0x0000006000007233 */ /* 0x000fc60003803000 */
[----:B------:R3:W5:Y:S01]  /*12d90*/  LDL.LU R198, [R1+0x3e8] ;  /* 0x0003e80001c67983 */ /* 0x0007620000300800 */
[----:B------:R-:W-:-:S03]  /*12da0*/  SHF.R.U32.HI R15, RZ, 0x10, R14 ;  /* 0x00000010ff0f7819 */ /* 0x000fc6000001160e */
[----:B------:R3:W5:Y:S01]  /*12db0*/  LDL.LU.64 R196, [R1+0x3e0] ;  /* 0x0003e00001c47983 */ /* 0x0007620000300a00 */
[----:B------:R-:W-:-:S03]  /*12dc0*/  LOP3.LUT R137, R236, R2, RZ, 0xc0, !PT ;  /* 0x00000002ec897212 */ /* 0x000fc600078ec0ff */
[----:B------:R3:W5:Y:S01]  /*12dd0*/  LDL.LU.64 R194, [R1+0x3d8] ;  /* 0x0003d80001c27983 */ /* 0x0007620000300a00 */
[----:B------:R-:W-:Y:S02]  /*12de0*/  HSET2.LE.AND R2, R13, R96, PT ;  /* 0x000000600d027233 */ /* 0x000fe40003803000 */
[----:B------:R-:W-:Y:S02]  /*12df0*/  LOP3.LUT R144, R244, R0, RZ, 0xc0, !PT ;  /* 0x00000000f4907212 */ /* 0x000fe400078ec0ff */
[----:B------:R-:W-:Y:S02]  /*12e00*/  SHF.R.U32.HI R14, RZ, 0x18, R14 ;  /* 0x00000018ff0e7819 */ /* 0x000fe4000001160e */
[----:B------:R-:W-:Y:S01]  /*12e10*/  LOP3.LUT R12, R15, 0xff, RZ, 0xc0, !PT ;  /* 0x000000ff0f0c7812 */ /* 0x000fe200078ec0ff */
[----:B--2---:R3:W5:Y:S01]  /*12e20*/  LDL.LU.64 R192, [R1+0x3d0] ;  /* 0x0003d00001c07983 */ /* 0x0047620000300a00 */
[----:B------:R-:W-:-:S03]  /*12e30*/  IADD3 R0, P0, R4, -0x100, RZ ;  /* 0xffffff0004007810 */ /* 0x000fc60007f1e0ff */
[----:B------:R3:W5:Y:S04]  /*12e40*/  LDL.LU R191, [R1+0x3cc] ;  /* 0x0003cc0001bf7983 */ /* 0x0007680000300800 */
[----:B------:R3:W5:Y:S01]  /*12e50*/  LDL.LU R190, [R1+0x3c8] ;  /* 0x0003c80001be7983 */ /* 0x0007620000300800 */
[----:B------:R-:W-:Y:S03]  /*12e60*/  HMMA.16816.F32 R156, R16, R32, R156 ;  /* 0x00000020109c723c */ /* 0x000fe6000000189c */
[----:B------:R3:W5:Y:S01]  /*12e70*/  LDL.LU R189, [R1+0x3c4] ;  /* 0x0003c40001bd7983 */ /* 0x0007620000300800 */
[----:B------:R-:W-:-:S03]  /*12e80*/  LOP3.LUT R139, R237, R2, RZ, 0xc0, !PT ;  /* 0x00000002ed8b7212 */ /* 0x000fc600078ec0ff */
[----:B------:R3:W5:Y:S01]  /*12e90*/  LDL.LU R173, [R1+0x3c0] ;  /* 0x0003c00001ad7983 */ /* 0x0007620000300800 */
[----:B------:R-:W-:Y:S01]  /*12ea0*/  HMMA.16816.F32 R16, R16, R34, R64 ;  /* 0x000000221010723c */ /* 0x000fe20000001840 */
[----:B------:R-:W-:Y:S02]  /*12eb0*/  PRMT R2, R12, 0x5410, R14 ;  /* 0x000054100c027816 */ /* 0x000fe4000000000e */
        /* <DEDUP_REMOVED lines=27> */
[----:B------:R-:W-:Y:S01]  /*13070*/  IMAD.MOV.U32 R126, RZ, RZ, R241 ;  /* 0x000000ffff7e7224 */ /* 0x000fe200078e00f1 */
[----:B-----5:R-:W-:Y:S01]  /*13080*/  ISETP.GE.AND P0, PT, R172, R173, PT ;  /* 0x000000adac00720c */ /* 0x020fe20003f06270 */
[----:B------:R-:W-:-:S04]  /*13090*/  DEPBAR.LE SB0, 0x0 ;  /* 0x000080000000791a */ /* 0x000fc80000000000 */
[----:B------:R-:W3:Y:S04]  /*130a0*/  LDL.64 R246, [R1+0x378] ;  /* 0x0003780001f67983 */ /* 0x000ee80000100a00 */
[----:B------:R-:W3:Y:S04]  /*130b0*/  LDL.LU R241, [R1+0x230] ;  /* 0x0002300001f17983 */ /* 0x000ee80000300800 */
[----:B------:R-:W4:Y:S04]  /*130c0*/  LDL.64 R244, [R1+0xe8] ;  /* 0x0000e80001f47983 */ /* 0x000f280000100a00 */
[----:B------:R-:W4:Y:S01]  /*130d0*/  LDL.64 R242, [R1+0xf8] ;  /* 0x0000f80001f27983 */ /* 0x000f220000100a00 */
[----:B------:R-:W-:Y:S01]  /*130e0*/  VIADD R123, R126, 0xfffffffe ;  /* 0xfffffffe7e7b7836 */ /* 0x000fe20000000000 */
[----:B------:R-:W-:Y:S05]  /*130f0*/  WARPSYNC.ALL ;  /* 0x0000000000007948 */ /* 0x000fea0003800000 */
[----:B------:R-:W-:Y:S01]  /*13100*/  SHF.R.S32.HI R0, RZ, 0x1f, R123 ;  /* 0x0000001fff007819 */ /* 0x000fe2000001147b */
[----:B------:R-:W-:Y:S06]  /*13110*/  BAR.SYNC.DEFER_BLOCKING 0x0 ;  /* 0x0000000000007b1d */ /* 0x000fec0000010000 */
[----:B------:R-:W-:Y:S04]  /*13120*/  @P0 STS [R215+0x4000], RZ ;  /* 0x004000ffd7000388 */ /* 0x000fe80000000800 */
[----:B------:R-:W-:Y:S04]  /*13130*/  @P0 STS [R215+0x4004], RZ ;  /* 0x004004ffd7000388 */ /* 0x000fe80000000800 */
[----:B------:R-:W-:Y:S01]  /*13140*/  @P0 STS.64 [R215+0x4008], RZ ;  /* 0x004008ffd7000388 */ /* 0x000fe20000000a00 */
[----:B------:R-:W-:-:S02]  /*13150*/  IMAD.SHL.U32 R248, R248, 0x2, RZ ;  /* 0x00000002f8f87824 */ /* 0x000fc400078e00ff */
[----:B--2---:R-:W-:Y:S02]  /*13160*/  IMAD R12, R109, R123, RZ ;  /* 0x0000007b6d0c7224 */ /* 0x004fe400078e02ff */
[----:B---3--:R-:W-:-:S04]  /*13170*/  IMAD.WIDE.U32 R2, R123, R241, R246 ;  /* 0x000000f17b027225 */ /* 0x008fc800078e00f6 */
[----:B------:R-:W-:Y:S01]  /*13180*/  IMAD R13, R0, R241, R12 ;  /* 0x000000f1000d7224 */ /* 0x000fe200078e020c */
[----:B----4-:R-:W-:-:S03]  /*13190*/  @!P0 LEA R0, P4, R244, R2, 0x5 ;  /* 0x00000002f4008211 */ /* 0x010fc600078828ff */
[----:B------:R-:W-:Y:S01]  /*131a0*/  IMAD.IADD R3, R3, 0x1, R13 ;  /* 0x0000000103037824 */ /* 0x000fe200078e020d */
[----:B------:R-:W-:Y:S02]  /*131b0*/  @!P0 LEA R12, P2, R244, R2, 0x6 ;  /* 0x00000002f40c8211 */ /* 0x000fe400078430ff */
[-C--:B------:R-:W-:Y:S02]  /*131c0*/  @!P0 LEA R18, P5, R2, R242.reuse, 0x1 ;  /* 0x000000f202128211 */ /* 0x080fe400078a08ff */
[----:B------:R-:W-:Y:S02]  /*131d0*/  @!P0 LEA R16, P3, R0, R242, 0x1 ;  /* 0x000000f200108211 */ /* 0x000fe400078608ff */
[CCC-:B------:R-:W-:Y:S02]  /*131e0*/  @!P0 LEA.HI.X R13, R244.reuse, R3.reuse, R245.reuse, 0x5, P4 ;  /* 0x00000003f40d8211 */ /* 0x1c0fe400020f2cf5 */
[----:B------:R-:W-:Y:S02]  /*131f0*/  @!P0 LEA.HI.X R15, R244, R3, R245, 0x6, P2 ;  /* 0x00000003f40f8211 */ /* 0x000fe400010f34f5 */
[-CC-:B------:R-:W-:Y:S01]  /*13200*/  @!P0 LEA.HI.X R19, R2, R243.reuse, R3.reuse, 0x1, P5 ;  /* 0x000000f302138211 */ /* 0x180fe200028f0c03 */
[----:B------:R-:W-:Y:S01]  /*13210*/  @!P0 IMAD.WIDE.U32 R2, R244, 0x60, R2 ;  /* 0x00000060f4028825 */ /* 0x000fe200078e0002 */
[----:B------:R-:W-:-:S02]  /*13220*/  @!P0 LEA.HI.X R17, R0, R243, R13, 0x1, P3 ;  /* 0x000000f300118211 */ /* 0x000fc400018f0c0d */
        /* <DEDUP_REMOVED lines=25> */
[----:B------:R-:W-:Y:S04]  /*133c0*/  LDSM.16.M88.4 R32, [R170+0x2000] ;  /* 0x00200000aa20783b */ /* 0x000fe80000000200 */
[----:B------:R-:W2:Y:S04]  /*133d0*/  LDSM.16.M88.4 R20, [R189+0x1000] ;  /* 0x00100000bd14783b */ /* 0x000ea80000000200 */
[----:B------:R-:W-:Y:S04]  /*133e0*/  LDSM.16.M88.4 R48, [R191] ;  /* 0x00000000bf30783b */ /* 0x000fe80000000200 */
[----:B------:R-:W-:Y:S04]  /*133f0*/  LDSM.16.M88.4 R24, [R189] ;  /* 0x00000000bd18783b */ /* 0x000fe80000000200 */
[----:B------:R-:W-:Y:S04]  /*13400*/  LDSM.16.M88.4 R28, [R170+0x2800] ;  /* 0x00280000aa1c783b */ /* 0x000fe80000000200 */
[----:B------:R-:W-:Y:S04]  /*13410*/  LDSM.16.M88.4 R40, [R170+0x2400] ;  /* 0x00240000aa28783b */ /* 0x000fe80000000200 */
[----:B-1----:R-:W1:Y:S04]  /*13420*/  LDSM.16.M88.4 R12, [R190+0x1000] ;  /* 0x00100000be0c783b */ /* 0x002e680000000200 */
[----:B------:R-:W3:Y:S04]  /*13430*/  LDSM.16.M88.4 R64, [R170+0x2c00] ;  /* 0x002c0000aa40783b */ /* 0x000ee80000000200 */
[----:B------:R-:W4:Y:S04]  /*13440*/  LDSM.16.M88.4 R16, [R190] ;  /* 0x00000000be10783b */ /* 0x000f280000000200 */
[----:B------:R-:W-:Y:S04]  /*13450*/  LDSM.16.M88.4 R56, [R198] ;  /* 0x00000000c638783b */ /* 0x000fe80000000200 */
[----:B------:R-:W-:Y:S01]  /*13460*/  LDSM.16.M88.4 R60, [R196] ;  /* 0x00000000c43c783b */ /* 0x000fe20000000200 */
[----:B--2---:R-:W-:Y:S03]  /*13470*/  HMMA.16816.F32 R52, R20, R32, RZ ;  /* 0x000000201434723c */ /* 0x004fe600000018ff */
[----:B------:R-:W-:Y:S01]  /*13480*/  LDSM.16.M88.4 R116, [R170+0x3800] ;  /* 0x00380000aa74783b */ /* 0x000fe20000000200 */
[----:B------:R-:W-:-:S03]  /*13490*/  LOP3.LUT R248, R248, 0x6, RZ, 0xc0, !PT ;  /* 0x00000006f8f87812 */ /* 0x000fc600078ec0ff */
[----:B------:R-:W-:Y:S01]  /*134a0*/  STL [R1+0xa0], R123 ;  /* 0x0000a07b01007387 */ /* 0x000fe20000100800 */
[----:B------:R-:W-:Y:S03]  /*134b0*/  HMMA.16816.F32 R104, R20, R34, RZ ;  /* 0x000000221468723c */ /* 0x000fe600000018ff */
[----:B------:R-:W0:-:S13]  /*134c0*/  LDGDEPBAR ;  /* 0x00000000000079af */ /* 0x000e1a0000000000 */
[----:B-1----:R-:W-:Y:S01]  /*134d0*/  HMMA.16816.F32 R112, R12, R48, R52 ;  /* 0x000000300c70723c */ /* 0x002fe20000001834 */
[----:B------:R-:W1:Y:S05]  /*134e0*/  LDSM.16.M88.4 R52, [R197] ;  /* 0x00000000c534783b */ /* 0x000e6a0000000200 */
[C---:B------:R-:W-:Y:S06]  /*134f0*/  HMMA.16816.F32 R44, R24.reuse, R32, RZ ;  /* 0x00000020182c723c */ /* 0x040fec00000018ff */
[C---:B------:R-:W-:Y:S06]  /*13500*/  HMMA.16816.F32 R100, R24.reuse, R34, RZ ;  /* 0x000000221864723c */ /* 0x040fec00000018ff */
[-C--:B------:R-:W-:Y:S06]  /*13510*/  HMMA.16816.F32 R76, R24, R28.reuse, RZ ;  /* 0x0000001c184c723c */ /* 0x080fec00000018ff */
[C---:B------:R-:W-:Y:S06]  /*13520*/  HMMA.16816.F32 R68, R20.reuse, R28, RZ ;  /* 0x0000001c1444723c */ /* 0x040fec00000018ff */
[----:B------:R-:W-:Y:S06]  /*13530*/  HMMA.16816.F32 R32, R20, R30, RZ ;  /* 0x0000001e1420723c */ /* 0x000fec00000018ff */
[-C--:B------:R-:W-:Y:S06]  /*13540*/  HMMA.16816.F32 R96, R24, R40.reuse, RZ ;  /* 0x000000281860723c */ /* 0x080fec00000018ff */
[C---:B------:R-:W-:Y:S06]  /*13550*/  HMMA.16816.F32 R92, R20.reuse, R40, RZ ;  /* 0x00000028145c723c */ /* 0x040fec00000018ff */
[-C--:B------:R-:W-:Y:S06]  /*13560*/  HMMA.16816.F32 R88, R20, R42.reuse, RZ ;  /* 0x0000002a1458723c */ /* 0x080fec00000018ff */
[C---:B------:R-:W-:Y:S01]  /*13570*/  HMMA.16816.F32 R80, R24.reuse, R42, RZ ;  /* 0x0000002a1850723c */ /* 0x040fe200000018ff */
[----:B------:R-:W2:Y:S05]  /*13580*/  LDSM.16.M88.4 R40, [R170+0x3400] ;  /* 0x00340000aa28783b */ /* 0x000eaa0000000200 */
[----:B------:R-:W-:Y:S06]  /*13590*/  HMMA.16816.F32 R28, R24, R30, RZ ;  /* 0x0000001e181c723c */ /* 0x000fec00000018ff */
[----:B---3--:R-:W-:Y:S06]  /*135a0*/  HMMA.16816.F32 R84, R20, R64, RZ ;  /* 0x000000401454723c */ /* 0x008fec00000018ff */
[C---:B----4-:R-:W-:Y:S01]  /*135b0*/  HMMA.16816.F32 R108, R16.reuse, R48, R44 ;  /* 0x00000030106c723c */ /* 0x050fe2000000182c */
[----:B------:R-:W-:Y:S11]  /*135c0*/  LDSM.16.M88.4 R44, [R170+0x3000] ;  /* 0x00300000aa2c783b */ /* 0x000ff60000000200 */
[----:B-1----:R-:W-:Y:S01]  /*135d0*/  HMMA.16816.F32 R216, R16, R54, R28 ;  /* 0x0000003610d8723c */ /* 0x002fe2000000181c */
[----:B------:R-:W1:Y:S05]  /*135e0*/  LDSM.16.M88.4 R28, [R194] ;  /* 0x00000000c21c783b */ /* 0x000e6a0000000200 */
[C---:B------:R-:W-:Y:S06]  /*135f0*/  HMMA.16816.F32 R132, R12.reuse, R58, R88 ;  /* 0x0000003a0c84723c */ /* 0x040fec0000001858 */
[----:B------:R-:W-:Y:S06]  /*13600*/  HMMA.16816.F32 R244, R12, R60, R84 ;  /* 0x0000003c0cf4723c */ /* 0x000fec0000001854 */
[----:B------:R-:W-:Y:S06]  /*13610*/  HMMA.16816.F32 R72, R24, R64, RZ ;  /* 0x000000401848723c */ /* 0x000fec00000018ff */
[-C--:B------:R-:W-:Y:S06]  /*13620*/  HMMA.16816.F32 R180, R16, R52.reuse, R76 ;  /* 0x0000003410b4723c */ /* 0x080fec000000184c */
[C---:B------:R-:W-:Y:S06]  /*13630*/  HMMA.16816.F32 R184, R12.reuse, R52, R68 ;  /* 0x000000340cb8723c */ /* 0x040fec0000001844 */
[----:B------:R-:W-:Y:S01]  /*13640*/  HMMA.16816.F32 R236, R12, R54, R32 ;  /* 0x000000360cec723c */ /* 0x000fe20000001820 */
[----:B------:R-:W-:Y:S05]  /*13650*/  LDSM.16.M88.4 R32, [R195] ;  /* 0x00000000c320783b */ /* 0x000fea0000000200 */
[-C--:B------:R-:W-:Y:S06]  /*13660*/  HMMA.16816.F32 R88, R20, R66.reuse, RZ ;  /* 0x000000421458723c */ /* 0x080fec00000018ff */
[----:B------:R-:W-:Y:S06]  /*13670*/  HMMA.16816.F32 R84, R24, R66, RZ ;  /* 0x000000421854723c */ /* 0x000fec00000018ff */
[----:B--2---:R-:W-:Y:S06]  /*13680*/  HMMA.16816.F32 R52, R20, R42, RZ ;  /* 0x0000002a1434723c */ /* 0x004fec00000018ff */
[----:B------:R-:W-:Y:S01]  /*13690*/  HMMA.16816.F32 R124, R12, R56, R92 ;  /* 0x000000380c7c723c */ /* 0x000fe2000000185c */
[----:B------:R-:W2:Y:S05]  /*136a0*/  LDSM.16.M88.4 R92, [R193] ;  /* 0x00000000c15c783b */ /* 0x000eaa0000000200 */
[----:B------:R-:W-:Y:S06]  /*136b0*/  HMMA.16816.F32 R240, R16, R60, R72 ;  /* 0x0000003c10f0723c */ /* 0x000fec0000001848 */
[-C--:B------:R-:W-:Y:S06]  /*136c0*/  HMMA.16816.F32 R88, R12, R62.reuse, R88 ;  /* 0x0000003e0c58723c */ /* 0x080fec0000001858 */
[----:B------:R-:W-:Y:S06]  /*136d0*/  HMMA.16816.F32 R84, R16, R62, R84 ;  /* 0x0000003e1054723c */ /* 0x000fec0000001854 */
[-C--:B------:R-:W-:Y:S06]  /*136e0*/  HMMA.16816.F32 R104, R12, R50.reuse, R104 ;  /* 0x000000320c68723c */ /* 0x080fec0000001868 */
[C---:B------:R-:W-:Y:S06]  /*136f0*/  HMMA.16816.F32 R100, R16.reuse, R50, R100 ;  /* 0x000000321064723c */ /* 0x040fec0000001864 */
[C---:B------:R-:W-:Y:S06]  /*13700*/  HMMA.16816.F32 R96, R16.reuse, R56, R96 ;  /* 0x000000381060723c */ /* 0x040fec0000001860 */
[----:B------:R-:W-:Y:S06]  /*13710*/  HMMA.16816.F32 R128, R16, R58, R80 ;  /* 0x0000003a1080723c */ /* 0x000fec0000001850 */
[----:B-1----:R-:W-:Y:S06]  /*13720*/  HMMA.16816.F32 R60, R12, R30, R52 ;  /* 0x0000001e0c3c723c */ /* 0x002fec0000001834 */
[-C--:B------:R-:W-:Y:S06]  /*13730*/  HMMA.16816.F32 R80, R24, R44.reuse, RZ ;  /* 0x0000002c1850723c */ /* 0x080fec00000018ff */
[C---:B------:R-:W-:Y:S06]  /*13740*/  HMMA.16816.F32 R76, R20.reuse, R44, RZ ;  /* 0x0000002c144c723c */ /* 0x040fec00000018ff */
[-C--:B------:R-:W-:Y:S06]  /*13750*/  HMMA.16816.F32 R72, R20, R46.reuse, RZ ;  /* 0x0000002e1448723c */ /* 0x080fec00000018ff */
[C---:B------:R-:W-:Y:S06]  /*13760*/  HMMA.16816.F32 R68, R24.reuse, R46, RZ ;  /* 0x0000002e1844723c */ /* 0x040fec00000018ff */
[-C--:B------:R-:W-:Y:S06]  /*13770*/  HMMA.16816.F32 R64, R24, R40.reuse, RZ ;  /* 0x000000281840723c */ /* 0x080fec00000018ff */
[----:B------:R-:W-:Y:S06]  /*13780*/  HMMA.16816.F32 R56, R20, R40, RZ ;  /* 0x000000281438723c */ /* 0x000fec00000018ff */
[C---:B------:R-:W-:Y:S06]  /*13790*/  HMMA.16816.F32 R48, R24.reuse, R42, RZ ;  /* 0x0000002a1830723c */ /* 0x040fec00000018ff */
[----:B------:R-:W-:Y:S01]  /*137a0*/  HMMA.16816.F32 R44, R24, R116, RZ ;  /* 0x00000074182c723c */ /* 0x000fe200000018ff */
[----:B------:R-:W-:-:S02]  /*137b0*/  IMAD.MOV.U32 R55, RZ, RZ, R62 ;  /* 0x000000ffff377224 */ /* 0x000fc400078e003e */
[----:B------:R-:W-:Y:S02]  /*137c0*/  IMAD.MOV.U32 R53, RZ, RZ, R61 ;  /* 0x000000ffff357224 */ /* 0x000fe400078e003d */
[----:B------:R-:W-:Y:S01]  /*137d0*/  IMAD.MOV.U32 R52, RZ, RZ, R63 ;  /* 0x000000ffff347224 */ /* 0x000fe200078e003f */
[----:B------:R-:W-:Y:S06]  /*137e0*/  HMMA.16816.F32 R40, R20, R116, RZ ;  /* 0x000000741428723c */ /* 0x000fec00000018ff */
[----:B------:R-:W-:Y:S01]  /*137f0*/  HMMA.16816.F32 R64, R16, R28, R64 ;  /* 0x0000001c1040723c */ /* 0x000fe20000001840 */
[----:B------:R-:W-:-:S05]  /*13800*/  IMAD.MOV.U32 R116, RZ, RZ, R60 ;  /* 0x000000ffff747224 */ /* 0x000fca00078e003c */
[----:B------:R-:W-:Y:S06]  /*13810*/  HMMA.16816.F32 R56, R12, R28, R56 ;  /* 0x0000001c0c38723c */ /* 0x000fec0000001838 */
[C---:B------:R-:W-:Y:S06]  /*13820*/  HMMA.16816.F32 R60, R16.reuse, R30, R48 ;  /* 0x0000001e103c723c */ /* 0x040fec0000001830 */
[----:B--2---:R-:W-:Y:S01]  /*13830*/  HMMA.16816.F32 R28, R16, R92, R44 ;  /* 0x0000005c101c723c */ /* 0x004fe2000000182c */
[----:B------:R-:W-:-:S04]  /*13840*/  IMAD.MOV.U32 R51, RZ, RZ, R123 ;  /* 0x000000ffff337224 */ /* 0x000fc800078e007b */
[----:B------:R-:W-:-:S15]  /*13850*/  IMAD R0, R51, 0x80, R248 ;  /* 0x0000008033007824 */ /* 0x000fde00078e02f8 */
[----:B------:R-:W-:-:S04]  /*13860*/  NOP ;  /* 0x0000000000007918 */ /* 0x000fc80000000000 */
[----:B------:R-:W-:Y:S02]  /*13870*/  IMAD.MOV.U32 R117, RZ, RZ, R31 ;  /* 0x000000ffff757224 */ /* 0x000fe400078e001f */
[----:B------:R-:W-:Y:S02]  /*13880*/  IMAD.MOV.U32 R50, RZ, RZ, R28 ;  /* 0x000000ffff327224 */ /* 0x000fe400078e001c */
[----:B------:R-:W-:Y:S02]  /*13890*/  IMAD.MOV.U32 R49, RZ, RZ, R29 ;  /* 0x000000ffff317224 */ /* 0x000fe400078e001d */
[----:B------:R-:W-:Y:S02]  /*138a0*/  IMAD.MOV.U32 R54, RZ, RZ, R30 ;  /* 0x000000ffff367224 */ /* 0x000fe400078e001e */
[----:B------:R-:W-:Y:S01]  /*138b0*/  HMMA.16816.F32 R28, R12, R92, R40 ;  /* 0x0000005c0c1c723c */ /* 0x000fe20000001828 */
[--C-:B------:R-:W-:Y:S02]  /*138c0*/  IMAD.IADD R3, R207, 0x1, -R0.reuse ;  /* 0x00000001cf037824 */ /* 0x100fe400078e0a00 */
[----:B------:R-:W-:-:S03]  /*138d0*/  IMAD.IADD R2, R209, 0x1, -R0 ;  /* 0x00000001d1027824 */ /* 0x000fc600078e0a00 */
[-C--:B------:R-:W-:Y:S06]  /*138e0*/  HMMA.16816.F32 R72, R12, R34.reuse, R72 ;  /* 0x000000220c48723c */ /* 0x080fec0000001848 */
[----:B------:R-:W-:-:S12]  /*138f0*/  HMMA.16816.F32 R68, R16, R34, R68 ;  /* 0x000000221044723c */ /* 0x000fd80000001844 */
[----:B------:R-:W-:Y:S02]  /*13900*/  IMAD.MOV.U32 R47, RZ, RZ, R29 ;  /* 0x000000ffff2f7224 */ /* 0x000fe400078e001d */
[----:B------:R-:W-:Y:S01]  /*13910*/  IMAD.MOV.U32 R45, RZ, RZ, R28 ;  /* 0x000000ffff2d7224 */ /* 0x000fe200078e001c */
[----:B------:R-:W-:Y:S01]  /*13920*/  IABS R28, R3 ;  /* 0x00000003001c7213 */ /* 0x000fe20000000000 */
[----:B------:R-:W-:Y:S01]  /*13930*/  IMAD.IADD R29, R208, 0x1, -R0 ;  /* 0x00000001d01d7824 */ /* 0x000fe200078e0a00 */
[----:B------:R-:W-:-:S04]  /*13940*/  IABS R3, R2 ;  /* 0x0000000200037213 */ /* 0x000fc80000000000 */
[----:B------:R-:W-:Y:S02]  /*13950*/  IABS R2, R29 ;  /* 0x0000001d00027213 */ /* 0x000fe40000000000 */
[----:B------:R-:W-:Y:S02]  /*13960*/  I2FP.F32.S32 R3, R3 ;  /* 0x0000000300037245 */ /* 0x000fe40000201400 */
[----:B------:R-:W-:Y:S01]  /*13970*/  I2FP.F32.S32 R2, R2 ;  /* 0x0000000200027245 */ /* 0x000fe20000201400 */
[----:B------:R-:W-:Y:S02]  /*13980*/  HMMA.16816.F32 R80, R16, R32, R80 ;  /* 0x000000201050723c */ /* 0x000fe40000001850 */
[----:B------:R-:W-:Y:S01]  /*13990*/  FFMA.FTZ R34, R3, -R200, R110 ;  /* 0x800000c803227223 */ /* 0x000fe2000001006e */
[----:B------:R-:W-:-:S03]  /*139a0*/  VIADD R3, R0, 0x1 ;  /* 0x0000000100037836 */ /* 0x000fc60000000000 */
[----:B------:R-:W-:Y:S01]  /*139b0*/  HMMA.16816.F32 R76, R12, R32, R76 ;  /* 0x000000200c4c723c */ /* 0x000fe2000000184c */
[----:B------:R-:W-:-:S06]  /*139c0*/  IMAD.IADD R29, R209, 0x1, -R3 ;  /* 0x00000001d11d7824 */ /* 0x000fcc00078e0a03 */
[----:B------:R-:W-:Y:S01]  /*139d0*/  FFMA.FTZ R33, R2, -R200, R112 ;  /* 0x800000c802217223 */ /* 0x000fe20000010070 */
[----:B------:R-:W-:Y:S01]  /*139e0*/  IMAD.IADD R2, R210, 0x1, -R0 ;  /* 0x00000001d2027824 */ /* 0x000fe200078e0a00 */
[----:B------:R-:W-:Y:S02]  /*139f0*/  I2FP.F32.S32 R28, R28 ;  /* 0x0000001c001c7245 */ /* 0x000fe40000201400 */
[----:B------:R-:W-:Y:S02]  /*13a00*/  IABS R29, R29 ;  /* 0x0000001d001d7213 */ /* 0x000fe40000000000 */
[----:B------:R-:W-:Y:S01]  /*13a10*/  IABS R2, R2 ;  /* 0x0000000200027213 */ /* 0x000fe20000000000 */
[----:B------:R-:W-:Y:S02]  /*13a20*/  IMAD.MOV.U32 R48, RZ, RZ, R30 ;  /* 0x000000ffff307224 */ /* 0x000fe400078e001e */
[----:B------:R-:W-:Y:S01]  /*13a30*/  FFMA.FTZ R42, R28, -R200, R108 ;  /* 0x800000c81c2a7223 */ /* 0x000fe2000001006c */
[----:B------:R-:W-:-:S02]  /*13a40*/  IMAD.IADD R28, R207, 0x1, -R3 ;  /* 0x00000001cf1c7824 */ /* 0x000fc400078e0a03 */
[----:B------:R-:W-:Y:S02]  /*13a50*/  IMAD.MOV.U32 R30, RZ, RZ, R2 ;  /* 0x000000ffff1e7224 */ /* 0x000fe400078e0002 */
[----:B------:R-:W-:Y:S01]  /*13a60*/  IMAD.MOV.U32 R2, RZ, RZ, R29 ;  /* 0x000000ffff027224 */ /* 0x000fe200078e001d */
[----:B------:R-:W-:Y:S02]  /*13a70*/  IABS R28, R28 ;  /* 0x0000001c001c7213 */ /* 0x000fe40000000000 */
[----:B------:R-:W-:Y:S02]  /*13a80*/  I2FP.F32.S32 R30, R30 ;  /* 0x0000001e001e7245 */ /* 0x000fe40000201400 */
[----:B------:R-:W-:Y:S02]  /*13a90*/  I2FP.F32.S32 R2, R2 ;  /* 0x0000000200027245 */ /* 0x000fe40000201400 */
[----:B------:R-:W-:Y:S01]  /*13aa0*/  I2FP.F32.S32 R28, R28 ;  /* 0x0000001c001c7245 */ /* 0x000fe20000201400 */
[----:B------:R-:W-:Y:S01]  /*13ab0*/  FFMA.FTZ R32, R30, -R200, R114 ;  /* 0x800000c81e207223 */ /* 0x000fe20000010072 */
[C---:B------:R-:W-:Y:S01]  /*13ac0*/  ISETP.GE.AND P6, PT, R3.reuse, R206, PT ;  /* 0x000000ce0300720c */ /* 0x040fe20003fc6270 */
[----:B------:R-:W-:Y:S01]  /*13ad0*/  FFMA.FTZ R30, R2, -R200, R111 ;  /* 0x800000c8021e7223 */ /* 0x000fe2000001006f */
[----:B------:R-:W-:-:S02]  /*13ae0*/  ISETP.GE.AND P5, PT, R3, R205, PT ;  /* 0x000000cd0300720c */ /* 0x000fc40003fa6270 */
[C---:B------:R-:W-:Y:S02]  /*13af0*/  ISETP.GE.AND P4, PT, R3.reuse, R204, PT ;  /* 0x000000cc0300720c */ /* 0x040fe40003f86270 */
[C---:B------:R-:W-:Y:S01]  /*13b00*/  ISETP.GE.AND P2, PT, R3.reuse, R203, PT ;  /* 0x000000cb0300720c */ /* 0x040fe20003f46270 */
[----:B------:R-:W-:Y:S02]  /*13b10*/  VIADD R2, R0, 0x8 ;  /* 0x0000000800027836 */ /* 0x000fe40000000000 */
[----:B------:R-:W-:Y:S01]  /*13b20*/  IMAD.IADD R29, R208, 0x1, -R3 ;  /* 0x00000001d01d7824 */ /* 0x000fe200078e0a03 */
[C---:B------:R-:W-:Y:S01]  /*13b30*/  ISETP.GE.OR P6, PT, R3.reuse, R214, !P6 ;  /* 0x000000d60300720c */ /* 0x040fe200077c6670 */
[----:B------:R-:W-:Y:S01]  /*13b40*/  IMAD.MOV.U32 R46, RZ, RZ, R31 ;  /* 0x000000ffff2e7224 */ /* 0x000fe200078e001f */
[C---:B------:R-:W-:Y:S01]  /*13b50*/  ISETP.GE.OR P5, PT, R3.reuse, R213, !P5 ;  /* 0x000000d50300720c */ /* 0x040fe20006fa6670 */
[----:B------:R-:W-:Y:S01]  /*13b60*/  FFMA.FTZ R31, R28, -R200, R109 ;  /* 0x800000c81c1f7223 */ /* 0x000fe2000001006d */
[----:B------:R-:W-:-:S02]  /*13b70*/  ISETP.GE.OR P4, PT, R3, R212, !P4 ;  /* 0x000000d40300720c */ /* 0x000fc40006786670 */
[----:B------:R-:W-:Y:S01]  /*13b80*/  ISETP.GE.OR P2, PT, R3, R211, !P2 ;  /* 0x000000d30300720c */ /* 0x000fe20005746670 */
[----:B------:R-:W-:Y:S01]  /*13b90*/  IMAD.IADD R3, R210, 0x1, -R3 ;  /* 0x00000001d2037824 */ /* 0x000fe200078e0a03 */
[----:B------:R-:W-:Y:S01]  /*13ba0*/  IABS R35, R29 ;  /* 0x0000001d00237213 */ /* 0x000fe20000000000 */
[----:B------:R-:W-:-:S03]  /*13bb0*/  IMAD.IADD R28, R207, 0x1, -R2 ;  /* 0x00000001cf1c7824 */ /* 0x000fc600078e0a02 */
[----:B------:R-:W-:Y:S02]  /*13bc0*/  IABS R29, R3 ;  /* 0x00000003001d7213 */ /* 0x000fe40000000000 */
[----:B------:R-:W-:Y:S01]  /*13bd0*/  IABS R3, R28 ;  /* 0x0000001c00037213 */ /* 0x000fe20000000000 */
[----:B------:R-:W-:Y:S01]  /*13be0*/  IMAD.MOV.U32 R28, RZ, RZ, R35 ;  /* 0x000000ffff1c7224 */ /* 0x000fe200078e0023 */
[C---:B------:R-:W-:Y:S02]  /*13bf0*/  ISETP.GE.AND P1, PT, R0.reuse, R206, PT ;  /* 0x000000ce0000720c */ /* 0x040fe40003f26270 */
[C---:B------:R-:W-:Y:S02]  /*13c00*/  ISETP.GE.AND P3, PT, R0.reuse, R205, PT ;  /* 0x000000cd0000720c */ /* 0x040fe40003f66270 */
[----:B------:R-:W-:Y:S02]  /*13c10*/  I2FP.F32.S32 R28, R28 ;  /* 0x0000001c001c7245 */ /* 0x000fe40000201400 */
[----:B------:R-:W-:-:S02]  /*13c20*/  ISETP.GE.OR P1, PT, R0, R214, !P1 ;  /* 0x000000d60000720c */ /* 0x000fc40004f26670 */
[----:B------:R-:W-:Y:S01]  /*13c30*/  I2FP.F32.S32 R3, R3 ;  /* 0x0000000300037245 */ /* 0x000fe20000201400 */
[-C--:B------:R-:W-:Y:S01]  /*13c40*/  FFMA.FTZ R41, R28, -R200.reuse, R113 ;  /* 0x800000c81c297223 */ /* 0x080fe20000010071 */
[----:B------:R-:W-:Y:S02]  /*13c50*/  ISETP.GE.OR P3, PT, R0, R213, !P3 ;  /* 0x000000d50000720c */ /* 0x000fe40005f66670 */
[----:B------:R-:W-:Y:S01]  /*13c60*/  FSEL R28, R42, -INF , !P1 ;  /* 0xff8000002a1c7808 */ /* 0x000fe20004800000 */
[----:B------:R-:W-:Y:S01]  /*13c70*/  FFMA.FTZ R35, R3, -R200, R100 ;  /* 0x800000c803237223 */ /* 0x000fe20000010064 */
[----:B------:R-:W-:Y:S02]  /*13c80*/  ISETP.GE.AND P1, PT, R0, R204, PT ;  /* 0x000000cc0000720c */ /* 0x000fe40003f26270 */
[----:B------:R-:W-:Y:S02]  /*13c90*/  FSEL R3, R34, -INF , !P3 ;  /* 0xff80000022037808 */ /* 0x000fe40005800000 */
[C---:B------:R-:W-:Y:S01]  /*13ca0*/  ISETP.GE.OR P1, PT, R0.reuse, R212, !P1 ;  /* 0x000000d40000720c */ /* 0x040fe20004f26670 */
[----:B------:R1:W-:Y:S01]  /*13cb0*/  STL [R1+0x14], R28 ;  /* 0x0000141c01007387 */ /* 0x0003e20000100800 */
[----:B------:R-:W-:-:S03]  /*13cc0*/  ISETP.GE.AND P3, PT, R0, R203, PT ;  /* 0x000000cb0000720c */ /* 0x000fc60003f66270 */
[----:B------:R2:W-:Y:S01]  /*13cd0*/  STL [R1+0x30], R3 ;  /* 0x0000300301007387 */ /* 0x0005e20000100800 */
[----:B------:R-:W-:Y:S02]  /*13ce0*/  ISETP.GE.OR P3, PT, R0, R211, !P3 ;  /* 0x000000d30000720c */ /* 0x000fe40005f66670 */
[----:B------:R-:W-:Y:S02]  /*13cf0*/  I2FP.F32.S32 R29, R29 ;  /* 0x0000001d001d7245 */ /* 0x000fe40000201400 */
[----:B------:R-:W-:Y:S02]  /*13d00*/  FSEL R251, R32, -INF , !P3 ;  /* 0xff80000020fb7808 */ /* 0x000fe40005800000 */
[----:B------:R-:W-:Y:S01]  /*13d10*/  ISETP.GE.AND P3, PT, R2, R205, PT ;  /* 0x000000cd0200720c */ /* 0x000fe20003f66270 */
[----:B------:R-:W-:-:S03]  /*13d20*/  FFMA.FTZ R40, R29, -R200, R115 ;  /* 0x800000c81d287223 */ /* 0x000fc60000010073 */
[C---:B------:R-:W-:Y:S02]  /*13d30*/  ISETP.GE.OR P3, PT, R2.reuse, R213, !P3 ;  /* 0x000000d50200720c */ /* 0x040fe40005f66670 */
[----:B-1----:R-:W-:Y:S02]  /*13d40*/  FSEL R28, R31, -INF , !P6 ;  /* 0xff8000001f1c7808 */ /* 0x002fe40007000000 */
[----:B--2---:R-:W-:Y:S02]  /*13d50*/  FSEL R3, R33, -INF , !P1 ;  /* 0xff80000021037808 */ /* 0x004fe40004800000 */
[----:B------:R-:W-:-:S03]  /*13d60*/  ISETP.GE.AND P1, PT, R2, R206, PT ;  /* 0x000000ce0200720c */ /* 0x000fc60003f26270 */
[----:B------:R1:W-:Y:S01]  /*13d70*/  STL [R1+0x58], R3 ;  /* 0x0000580301007387 */ /* 0x0003e20000100800 */
[----:B------:R-:W-:-:S03]  /*13d80*/  ISETP.GE.AND P6, PT, R2, R204, PT ;  /* 0x000000cc0200720c */ /* 0x000fc60003fc6270 */
[----:B------:R2:W-:Y:S01]  /*13d90*/  STL [R1+0x1c], R28 ;  /* 0x00001c1c01007387 */ /* 0x0005e20000100800 */
[C---:B------:R-:W-:Y:S02]  /*13da0*/  ISETP.GE.OR P1, PT, R2.reuse, R214, !P1 ;  /* 0x000000d60200720c */ /* 0x040fe40004f26670 */
[----:B------:R-:W-:Y:S02]  /*13db0*/  ISETP.GE.OR P6, PT, R2, R212, !P6 ;  /* 0x000000d40200720c */ /* 0x000fe400077c6670 */
[----:B-1----:R-:W-:Y:S02]  /*13dc0*/  FSEL R3, R30, -INF , !P5 ;  /* 0xff8000001e037808 */ /* 0x002fe40006800000 */
[C---:B------:R-:W-:Y:S01]  /*13dd0*/  ISETP.GE.AND P5, PT, R2.reuse, R203, PT ;  /* 0x000000cb0200720c */ /* 0x040fe20003fa6270 */
[----:B--2---:R-:W-:Y:S02]  /*13de0*/  IMAD.IADD R28, R209, 0x1, -R2 ;  /* 0x00000001d11c7824 */ /* 0x004fe400078e0a02 */
[----:B------:R1:W-:Y:S01]  /*13df0*/  STL [R1+0x38], R3 ;  /* 0x0000380301007387 */ /* 0x0003e20000100800 */
[----:B------:R-:W-:-:S02]  /*13e00*/  ISETP.GE.OR P5, PT, R2, R211, !P5 ;  /* 0x000000d30200720c */ /* 0x000fc40006fa6670 */
[----:B------:R-:W-:Y:S01]  /*13e10*/  IABS R29, R28 ;  /* 0x0000001c001d7213 */ /* 0x000fe20000000000 */
[--C-:B-1----:R-:W-:Y:S02]  /*13e20*/  IMAD.IADD R3, R208, 0x1, -R2.reuse ;  /* 0x00000001d0037824 */ /* 0x102fe400078e0a02 */
[----:B------:R-:W-:-:S05]  /*13e30*/  IMAD.IADD R2, R210, 0x1, -R2 ;  /* 0x00000001d2027824 */ /* 0x000fca00078e0a02 */
[----:B------:R-:W-:Y:S01]  /*13e40*/  IABS R28, R2 ;  /* 0x00000002001c7213 */ /* 0x000fe20000000000 */
[----:B------:R-:W-:Y:S01]  /*13e50*/  IMAD.MOV.U32 R2, RZ, RZ, R29 ;  /* 0x000000ffff027224 */ /* 0x000fe200078e001d */
[----:B------:R-:W-:-:S04]  /*13e60*/  IABS R3, R3 ;  /* 0x0000000300037213 */ /* 0x000fc80000000000 */
[----:B------:R-:W-:Y:S02]  /*13e70*/  I2FP.F32.S32 R2, R2 ;  /* 0x0000000200027245 */ /* 0x000fe40000201400 */
[----:B------:R-:W-:Y:S02]  /*13e80*/  I2FP.F32.S32 R28, R28 ;  /* 0x0000001c001c7245 */ /* 0x000fe40000201400 */
[----:B------:R-:W-:Y:S01]  /*13e90*/  I2FP.F32.S32 R3, R3 ;  /* 0x0000000300037245 */ /* 0x000fe20000201400 */
[-C--:B------:R-:W-:Y:S01]  /*13ea0*/  FFMA.FTZ R31, R2, -R200.reuse, R102 ;  /* 0x800000c8021f7223 */ /* 0x080fe20000010066 */
[----:B------:R-:W-:Y:S02]  /*13eb0*/  VIADD R2, R0, 0x9 ;  /* 0x0000000900027836 */ /* 0x000fe40000000000 */
[-C--:B------:R-:W-:Y:S01]  /*13ec0*/  FFMA.FTZ R43, R28, -R200.reuse, R106 ;  /* 0x800000c81c2b7223 */ /* 0x080fe2000001006a */
[----:B------:R-:W-:Y:S01]  /*13ed0*/  FFMA.FTZ R44, R3, -R200, R104 ;  /* 0x800000c8032c7223 */ /* 0x000fe20000010068 */
[----:B------:R-:W-:-:S02]  /*13ee0*/  IMAD.IADD R28, R207, 0x1, -R2 ;  /* 0x00000001cf1c7824 */ /* 0x000fc400078e0a02 */
[--C-:B------:R-:W-:Y:S02]  /*13ef0*/  IMAD.IADD R3, R209, 0x1, -R2.reuse ;  /* 0x00000001d1037824 */ /* 0x100fe400078e0a02 */
[----:B------:R-:W-:Y:S01]  /*13f00*/  IMAD.IADD R30, R208, 0x1, -R2 ;  /* 0x00000001d01e7824 */ /* 0x000fe200078e0a02 */
[----:B------:R-:W-:Y:S02]  /*13f10*/  IABS R29, R28 ;  /* 0x0000001c001d7213 */ /* 0x000fe40000000000 */
[----:B------:R-:W-:Y:S02]  /*13f20*/  IABS R28, R3 ;  /* 0x00000003001c7213 */ /* 0x000fe40000000000 */
[----:B------:R-:W-:-:S04]  /*13f30*/  IABS R3, R30 ;  /* 0x0000001e00037213 */ /* 0x000fc80000000000 */
[----:B------:R-:W-:Y:S02]  /*13f40*/  I2FP.F32.S32 R3, R3 ;  /* 0x0000000300037245 */ /* 0x000fe40000201400 */
[----:B------:R-:W-:-:S03]  /*13f50*/  I2FP.F32.S32 R28, R28 ;  /* 0x0000001c001c7245 */ /* 0x000fc60000201400 */
[-C--:B------:R-:W-:Y:S01]  /*13f60*/  FFMA.FTZ R42, R3, -R200.reuse, R105 ;  /* 0x800000c8032a7223 */ /* 0x080fe20000010069 */
[----:B------:R-:W-:Y:S01]  /*13f70*/  FSEL R3, R41, -INF , !P4 ;  /* 0xff80000029037808 */ /* 0x000fe20006000000 */
[----:B------:R-:W-:Y:S01]  /*13f80*/  FFMA.FTZ R33, R28, -R200, R103 ;  /* 0x800000c81c217223 */ /* 0x000fe20000010067 */
[----:B------:R-:W-:-:S03]  /*13f90*/  FSEL R28, R35, -INF , !P1 ;  /* 0xff800000231c7808 */ /* 0x000fc60004800000 */
[----:B------:R1:W-:Y:S01]  /*13fa0*/  STL [R1+0x54], R3 ;  /* 0x0000540301007387 */ /* 0x0003e20000100800 */
[----:B------:R-:W-:Y:S02]  /*13fb0*/  FSEL R249, R40, -INF , !P2 ;  /* 0xff80000028f97808 */ /* 0x000fe40005000000 */
[----:B------:R-:W-:Y:S01]  /*13fc0*/  I2FP.F32.S32 R29, R29 ;  /* 0x0000001d001d7245 */ /* 0x000fe20000201400 */
[----:B------:R-:W-:Y:S01]  /*13fd0*/  STL [R1+0xc], R28 ;  /* 0x00000c1c01007387 */ /* 0x000fe20000100800 */
[C---:B------:R-:W-:Y:S02]  /*13fe0*/  ISETP.GE.AND P4, PT, R2.reuse, R206, PT ;  /* 0x000000ce0200720c */ /* 0x040fe40003f86270 */
[C---:B------:R-:W-:Y:S02]  /*13ff0*/  ISETP.GE.AND P2, PT, R2.reuse, R205, PT ;  /* 0x000000cd0200720c */ /* 0x040fe40003f46270 */
[C---:B------:R-:W-:Y:S01]  /*14000*/  ISETP.GE.AND P1, PT, R2.reuse, R204, PT ;  /* 0x000000cc0200720c */ /* 0x040fe20003f26270 */
[----:B------:R-:W-:Y:S01]  /*14010*/  FFMA.FTZ R34, R29, -R200, R101 ;  /* 0x800000c81d227223 */ /* 0x000fe20000010065 */
[----:B------:R-:W-:-:S02]  /*14020*/  ISETP.GE.OR P4, PT, R2, R214, !P4 ;  /* 0x000000d60200720c */ /* 0x000fc40006786670 */
[C---:B------:R-:W-:Y:S02]  /*14030*/  ISETP.GE.OR P2, PT, R2.reuse, R213, !P2 ;  /* 0x000000d50200720c */ /* 0x040fe40005746670 */
[C---:B------:R-:W-:Y:S02]  /*14040*/  ISETP.GE.OR P1, PT, R2.reuse, R212, !P1 ;  /* 0x000000d40200720c */ /* 0x040fe40004f26670 */
[----:B-1----:R-:W-:Y:S02]  /*14050*/  FSEL R3, R31, -INF , !P3 ;  /* 0xff8000001f037808 */ /* 0x002fe40005800000 */
[----:B------:R-:W-:-:S03]  /*14060*/  ISETP.GE.AND P3, PT, R2, R203, PT ;  /* 0x000000cb0200720c */ /* 0x000fc60003f66270 */
[----:B------:R1:W-:Y:S01]  /*14070*/  STL [R1+0x2c], R3 ;  /* 0x00002c0301007387 */ /* 0x0003e20000100800 */
[----:B------:R-:W-:Y:S01]  /*14080*/  ISETP.GE.OR P3, PT, R2, R211, !P3 ;  /* 0x000000d30200720c */ /* 0x000fe20005f66670 */
[----:B------:R-:W-:-:S05]  /*14090*/  IMAD.IADD R2, R210, 0x1, -R2 ;  /* 0x00000001d2027824 */ /* 0x000fca00078e0a02 */
[----:B------:R-:W-:Y:S01]  /*140a0*/  IABS R30, R2 ;  /* 0x00000002001e7213 */ /* 0x000fe20000000000 */
[----:B-1----:R-:W-:-:S04]  /*140b0*/  VIADD R3, R0, 0x10 ;  /* 0x0000001000037836 */ /* 0x002fc80000000000 */
[--C-:B------:R-:W-:Y:S02]  /*140c0*/  IMAD.IADD R29, R209, 0x1, -R3.reuse ;  /* 0x00000001d11d7824 */ /* 0x100fe400078e0a03 */
[----:B------:R-:W-:-:S03]  /*140d0*/  IMAD.IADD R28, R207, 0x1, -R3 ;  /* 0x00000001cf1c7824 */ /* 0x000fc600078e0a03 */
[----:B------:R-:W-:Y:S02]  /*140e0*/  IABS R2, R29 ;  /* 0x0000001d00027213 */ /* 0x000fe40000000000 */
[----:B------:R-:W-:Y:S02]  /*140f0*/  IABS R28, R28 ;  /* 0x0000001c001c7213 */ /* 0x000fe40000000000 */
[----:B------:R-:W-:Y:S01]  /*14100*/  I2FP.F32.S32 R2, R2 ;  /* 0x0000000200027245 */ /* 0x000fe20000201400 */
[----:B------:R-:W-:Y:S01]  /*14110*/  IMAD.MOV.U32 R29, RZ, RZ, R30 ;  /* 0x000000ffff1d7224 */ /* 0x000fe200078e001e */
[----:B------:R-:W-:-:S03]  /*14120*/  I2FP.F32.S32 R28, R28 ;  /* 0x0000001c001c7245 */ /* 0x000fc60000201400 */
[-C--:B------:R-:W-:Y:S01]  /*14130*/  FFMA.FTZ R30, R2, -R200.reuse, R98 ;  /* 0x800000c8021e7223 */ /* 0x080fe20000010062 */
[----:B------:R-:W-:Y:S01]  /*14140*/  FSEL R2, R44, -INF , !P6 ;  /* 0xff8000002c027808 */ /* 0x000fe20007000000 */
[----:B------:R-:W-:Y:S01]  /*14150*/  FFMA.FTZ R31, R28, -R200, R96 ;  /* 0x800000c81c1f7223 */ /* 0x000fe20000010060 */
[----:B------:R-:W-:-:S03]  /*14160*/  FSEL R28, R34, -INF , !P4 ;  /* 0xff800000221c7808 */ /* 0x000fc60006000000 */
[----:B------:R1:W-:Y:S01]  /*14170*/  STL [R1+0x50], R2 ;  /* 0x0000500201007387 */ /* 0x0003e20000100800 */
[----:B------:R-:W-:Y:S02]  /*14180*/  I2FP.F32.S32 R29, R29 ;  /* 0x0000001d001d7245 */ /* 0x000fe40000201400 */
[----:B------:R-:W-:Y:S01]  /*14190*/  FSEL R248, R43, -INF , !P5 ;  /* 0xff8000002bf87808 */ /* 0x000fe20006800000 */
[----:B------:R-:W-:Y:S01]  /*141a0*/  STL [R1+0x4], R28 ;  /* 0x0000041c01007387 */ /* 0x000fe20000100800 */
[C---:B------:R-:W-:Y:S02]  /*141b0*/  ISETP.GE.AND P6, PT, R3.reuse, R206, PT ;  /* 0x000000ce0300720c */ /* 0x040fe40003fc6270 */
[C---:B------:R-:W-:Y:S02]  /*141c0*/  ISETP.GE.AND P5, PT, R3.reuse, R205, PT ;  /* 0x000000cd0300720c */ /* 0x040fe40003fa6270 */
[----:B------:R-:W-:Y:S01]  /*141d0*/  ISETP.GE.AND P4, PT, R3, R204, PT ;  /* 0x000000cc0300720c */ /* 0x000fe20003f86270 */
[----:B------:R-:W-:Y:S01]  /*141e0*/  FFMA.FTZ R32, R29, -R200, R107 ;  /* 0x800000c81d207223 */ /* 0x000fe2000001006b */
[C---:B------:R-:W-:Y:S01]  /*141f0*/  ISETP.GE.OR P6, PT, R3.reuse, R214, !P6 ;  /* 0x000000d60300720c */ /* 0x040fe200077c6670 */
[----:B------:R-:W-:Y:S01]  /*14200*/  IMAD.IADD R29, R208, 0x1, -R3 ;  /* 0x00000001d01d7824 */ /* 0x000fe200078e0a03 */
[----:B------:R-:W-:-:S02]  /*14210*/  ISETP.GE.OR P5, PT, R3, R213, !P5 ;  /* 0x000000d50300720c */ /* 0x000fc40006fa6670 */
[----:B------:R-:W-:Y:S02]  /*14220*/  ISETP.GE.OR P4, PT, R3, R212, !P4 ;  /* 0x000000d40300720c */ /* 0x000fe40006786670 */
[----:B-1----:R-:W-:Y:S02]  /*14230*/  FSEL R2, R33, -INF , !P2 ;  /* 0xff80000021027808 */ /* 0x002fe40005000000 */
[----:B------:R-:W-:-:S03]  /*14240*/  ISETP.GE.AND P2, PT, R3, R203, PT ;  /* 0x000000cb0300720c */ /* 0x000fc60003f46270 */
[----:B------:R1:W-:Y:S01]  /*14250*/  STL [R1+0x24], R2 ;  /* 0x0000240201007387 */ /* 0x0003e20000100800 */
[----:B------:R-:W-:Y:S01]  /*14260*/  ISETP.GE.OR P2, PT, R3, R211, !P2 ;  /* 0x000000d30300720c */ /* 0x000fe20005746670 */
[----:B------:R-:W-:Y:S01]  /*14270*/  IMAD.IADD R3, R210, 0x1, -R3 ;  /* 0x00000001d2037824 */ /* 0x000fe200078e0a03 */
[----:B------:R-:W-:-:S04]  /*14280*/  IABS R33, R29 ;  /* 0x0000001d00217213 */ /* 0x000fc80000000000 */
[----:B------:R-:W-:Y:S01]  /*14290*/  IABS R29, R3 ;  /* 0x00000003001d7213 */ /* 0x000fe20000000000 */
[----:B-1----:R-:W-:-:S04]  /*142a0*/  VIADD R2, R0, 0x11 ;  /* 0x0000001100027836 */ /* 0x002fc80000000000 */
[----:B------:R-:W-:-:S05]  /*142b0*/  IMAD.IADD R28, R207, 0x1, -R2 ;  /* 0x00000001cf1c7824 */ /* 0x000fca00078e0a02 */
[----:B------:R-:W-:-:S04]  /*142c0*/  IABS R3, R28 ;  /* 0x0000001c00037213 */ /* 0x000fc80000000000 */
[----:B------:R-:W-:Y:S01]  /*142d0*/  I2FP.F32.S32 R3, R3 ;  /* 0x0000000300037245 */ /* 0x000fe20000201400 */
[----:B------:R-:W-:-:S04]  /*142e0*/  IMAD.MOV.U32 R28, RZ, RZ, R33 ;  /* 0x000000ffff1c7224 */ /* 0x000fc800078e0021 */
[----:B------:R-:W-:Y:S01]  /*142f0*/  FFMA.FTZ R35, R3, -R200, R97 ;  /* 0x800000c803237223 */ /* 0x000fe20000010061 */
[----:B------:R-:W-:Y:S02]  /*14300*/  FSEL R3, R42, -INF , !P1 ;  /* 0xff8000002a037808 */ /* 0x000fe40004800000 */
[----:B------:R-:W-:-:S03]  /*14310*/  I2FP.F32.S32 R28, R28 ;  /* 0x0000001c001c7245 */ /* 0x000fc60000201400 */
[----:B------:R1:W-:Y:S01]  /*14320*/  STL [R1+0x3c], R3 ;  /* 0x00003c0301007387 */ /* 0x0003e20000100800 */
[----:B------:R-:W-:Y:S01]  /*14330*/  FSEL R234, R32, -INF , !P3 ;  /* 0xff80000020ea7808 */ /* 0x000fe20005800000 */
[----:B------:R-:W-:Y:S01]  /*14340*/  FFMA.FTZ R41, R28, -R200, R124 ;  /* 0x800000c81c297223 */ /* 0x000fe2000001007c */
[----:B------:R-:W-:Y:S01]  /*14350*/  FSEL R252, R31, -INF , !P6 ;  /* 0xff8000001ffc7808 */ /* 0x000fe20007000000 */
[----:B------:R-:W-:Y:S01]  /*14360*/  IMAD.IADD R28, R209, 0x1, -R2 ;  /* 0x00000001d11c7824 */ /* 0x000fe200078e0a02 */
[----:B------:R-:W-:Y:S02]  /*14370*/  I2FP.F32.S32 R29, R29 ;  /* 0x0000001d001d7245 */ /* 0x000fe40000201400 */
[C---:B------:R-:W-:Y:S02]  /*14380*/  ISETP.GE.AND P1, PT, R2.reuse, R206, PT ;  /* 0x000000ce0200720c */ /* 0x040fe40003f26270 */
[C---:B------:R-:W-:Y:S02]  /*14390*/  ISETP.GE.AND P3, PT, R2.reuse, R205, PT ;  /* 0x000000cd0200720c */ /* 0x040fe40003f66270 */
[C---:B------:R-:W-:Y:S01]  /*143a0*/  ISETP.GE.AND P6, PT, R2.reuse, R204, PT ;  /* 0x000000cc0200720c */ /* 0x040fe20003fc6270 */
[----:B------:R-:W-:Y:S01]  /*143b0*/  FFMA.FTZ R40, R29, -R200, R126 ;  /* 0x800000c81d287223 */ /* 0x000fe2000001007e */
[----:B------:R-:W-:-:S02]  /*143c0*/  ISETP.GE.OR P1, PT, R2, R214, !P1 ;  /* 0x000000d60200720c */ /* 0x000fc40004f26670 */
[C---:B------:R-:W-:Y:S02]  /*143d0*/  ISETP.GE.OR P3, PT, R2.reuse, R213, !P3 ;  /* 0x000000d50200720c */ /* 0x040fe40005f66670 */
[----:B------:R-:W-:Y:S02]  /*143e0*/  ISETP.GE.OR P6, PT, R2, R212, !P6 ;  /* 0x000000d40200720c */ /* 0x000fe400077c6670 */
[----:B-1----:R-:W-:Y:S02]  /*143f0*/  FSEL R3, R30, -INF , !P5 ;  /* 0xff8000001e037808 */ /* 0x002fe40006800000 */
[----:B------:R-:W-:-:S03]  /*14400*/  ISETP.GE.AND P5, PT, R2, R203, PT ;  /* 0x000000cb0200720c */ /* 0x000fc60003fa6270 */
[----:B------:R1:W-:Y:S01]  /*14410*/  STL [R1+0x18], R3 ;  /* 0x0000180301007387 */ /* 0x0003e20000100800 */
[----:B------:R-:W-:Y:S02]  /*14420*/  ISETP.GE.OR P5, PT, R2, R211, !P5 ;  /* 0x000000d30200720c */ /* 0x000fe40006fa6670 */
        /* <DEDUP_REMOVED lines=19> */
[----:B------:R-:W-:-:S05]  /*14560*/  I2FP.F32.S32 R3, R3 ;  /* 0x0000000300037245 */ /* 0x000fca0000201400 */
[----:B------:R-:W-:Y:S01]  /*14570*/  FFMA.FTZ R42, R3, -R200, R132 ;  /* 0x800000c8032a7223 */ /* 0x000fe20000010084 */
[----:B------:R-:W-:-:S05]  /*14580*/  FSEL R3, R41, -INF , !P4 ;  /* 0xff80000029037808 */ /* 0x000fca0006000000 */
[----:B------:R1:W-:Y:S01]  /*14590*/  STL [R1+0x34], R3 ;  /* 0x0000340301007387 */ /* 0x0003e20000100800 */
[----:B------:R-:W-:Y:S02]  /*145a0*/  FSEL R202, R40, -INF , !P2 ;  /* 0xff80000028ca7808 */ /* 0x000fe40005000000 */
[----:B------:R-:W-:Y:S02]  /*145b0*/  FSEL R235, R35, -INF , !P1 ;  /* 0xff80000023eb7808 */ /* 0x000fe40004800000 */
[----:B------:R-:W-:Y:S02]  /*145c0*/  I2FP.F32.S32 R29, R29 ;  /* 0x0000001d001d7245 */ /* 0x000fe40000201400 */
        /* <DEDUP_REMOVED lines=12> */
[----:B------:R-:W-:Y:S02]  /*14690*/  IABS R30, R2 ;  /* 0x00000002001e7213 */ /* 0x000fe40000000000 */
[----:B------:R-:W-:Y:S01]  /*146a0*/  I2FP.F32.S32 R28, R28 ;  /* 0x0000001c001c7245 */ /* 0x000fe20000201400 */
[----:B-1----:R-:W-:-:S04]  /*146b0*/  VIADD R3, R0, 0x19 ;  /* 0x0000001900037836 */ /* 0x002fc80000000000 */
[----:B------:R-:W-:-:S05]  /*146c0*/  IMAD.IADD R29, R209, 0x1, -R3 ;  /* 0x00000001d11d7824 */ /* 0x000fca00078e0a03 */
[----:B------:R-:W-:-:S04]  /*146d0*/  IABS R2, R29 ;  /* 0x0000001d00027213 */ /* 0x000fc80000000000 */
[----:B------:R-:W-:Y:S01]  /*146e0*/  I2FP.F32.S32 R2, R2 ;  /* 0x0000000200027245 */ /* 0x000fe20000201400 */
[----:B------:R-:W-:Y:S02]  /*146f0*/  IMAD.MOV.U32 R29, RZ, RZ, R30 ;  /* 0x000000ffff1d7224 */ /* 0x000fe400078e001e */
[-C--:B------:R-:W-:Y:S01]  /*14700*/  FFMA.FTZ R33, R28, -R200.reuse, R130 ;  /* 0x800000c81c217223 */ /* 0x080fe20000010082 */
[----:B------:R-:W-:Y:S02]  /*14710*/  IMAD.IADD R28, R207, 0x1, -R3 ;  /* 0x00000001cf1c7824 */ /* 0x000fe400078e0a03 */
[----:B------:R-:W-:Y:S01]  /*14720*/  FFMA.FTZ R30, R2, -R200, R131 ;  /* 0x800000c8021e7223 */ /* 0x000fe20000010083 */
[----:B------:R-:W-:Y:S02]  /*14730*/  FSEL R2, R44, -INF , !P6 ;  /* 0xff8000002c027808 */ /* 0x000fe40007000000 */
[----:B------:R-:W-:-:S03]  /*14740*/  IABS R28, R28 ;  /* 0x0000001c001c7213 */ /* 0x000fc60000000000 */
[----:B------:R1:W-:Y:S01]  /*14750*/  STL [R1+0x28], R2 ;  /* 0x0000280201007387 */ /* 0x0003e20000100800 */
[----:B------:R-:W-:Y:S02]  /*14760*/  I2FP.F32.S32 R29, R29 ;  /* 0x0000001d001d7245 */ /* 0x000fe40000201400 */
[----:B------:R-:W-:Y:S02]  /*14770*/  FSEL R201, R43, -INF , !P5 ;  /* 0xff8000002bc97808 */ /* 0x000fe40006800000 */
[----:B------:R-:W-:Y:S02]  /*14780*/  FSEL R232, R34, -INF , !P4 ;  /* 0xff80000022e87808 */ /* 0x000fe40006000000 */
[----:B------:R-:W-:Y:S02]  /*14790*/  I2FP.F32.S32 R28, R28 ;  /* 0x0000001c001c7245 */ /* 0x000fe40000201400 */
[C---:B------:R-:W-:Y:S02]  /*147a0*/  ISETP.GE.AND P6, PT, R3.reuse, R206, PT ;  /* 0x000000ce0300720c */ /* 0x040fe40003fc6270 */
[----:B------:R-:W-:-:S02]  /*147b0*/  ISETP.GE.AND P5, PT, R3, R205, PT ;  /* 0x000000cd0300720c */ /* 0x000fc40003fa6270 */
[----:B------:R-:W-:Y:S01]  /*147c0*/  ISETP.GE.AND P4, PT, R3, R204, PT ;  /* 0x000000cc0300720c */ /* 0x000fe20003f86270 */
[----:B------:R-:W-:Y:S01]  /*147d0*/  FFMA.FTZ R32, R29, -R200, R134 ;  /* 0x800000c81d207223 */ /* 0x000fe20000010086 */
[----:B------:R-:W-:Y:S01]  /*147e0*/  IMAD.IADD R29, R208, 0x1, -R3 ;  /* 0x00000001d01d7824 */ /* 0x000fe200078e0a03 */
[----:B------:R-:W-:Y:S02]  /*147f0*/  ISETP.GE.OR P6, PT, R3, R214, !P6 ;  /* 0x000000d60300720c */ /* 0x000fe400077c6670 */
[----:B-1----:R-:W-:Y:S02]  /*14800*/  FSEL R2, R33, -INF , !P2 ;  /* 0xff80000021027808 */ /* 0x002fe40005000000 */
[----:B------:R-:W-:-:S03]  /*14810*/  ISETP.GE.AND P2, PT, R3, R203, PT ;  /* 0x000000cb0300720c */ /* 0x000fc60003f46270 */
[----:B------:R1:W-:Y:S01]  /*14820*/  STL [R1], R2 ;  /* 0x0000000201007387 */ /* 0x0003e20000100800 */
[C---:B------:R-:W-:Y:S01]  /*14830*/  ISETP.GE.OR P5, PT, R3.reuse, R213, !P5 ;  /* 0x000000d50300720c */ /* 0x040fe20006fa6670 */
[----:B------:R-:W-:Y:S01]  /*14840*/  FFMA.FTZ R31, R28, -R200, R129 ;  /* 0x800000c81c1f7223 */ /* 0x000fe20000010081 */
[C---:B------:R-:W-:Y:S02]  /*14850*/  ISETP.GE.OR P4, PT, R3.reuse, R212, !P4 ;  /* 0x000000d40300720c */ /* 0x040fe40006786670 */
[----:B------:R-:W-:Y:S01]  /*14860*/  ISETP.GE.OR P2, PT, R3, R211, !P2 ;  /* 0x000000d30300720c */ /* 0x000fe20005746670 */
[----:B------:R-:W-:Y:S01]  /*14870*/  IMAD.IADD R3, R210, 0x1, -R3 ;  /* 0x00000001d2037824 */ /* 0x000fe200078e0a03 */
[----:B------:R-:W-:-:S04]  /*14880*/  IABS R33, R29 ;  /* 0x0000001d00217213 */ /* 0x000fc80000000000 */
[----:B------:R-:W-:Y:S01]  /*14890*/  IABS R29, R3 ;  /* 0x00000003001d7213 */ /* 0x000fe20000000000 */
[----:B-1----:R-:W-:-:S04]  /*148a0*/  VIADD R2, R0, 0x20 ;  /* 0x0000002000027836 */ /* 0x002fc80000000000 */
[----:B------:R-:W-:-:S05]  /*148b0*/  IMAD.IADD R28, R207, 0x1, -R2 ;  /* 0x00000001cf1c7824 */ /* 0x000fca00078e0a02 */
[----:B------:R-:W-:Y:S01]  /*148c0*/  IABS R3, R28 ;  /* 0x0000001c00037213 */ /* 0x000fe20000000000 */
[----:B------:R-:W-:-:S03]  /*148d0*/  IMAD.MOV.U32 R28, RZ, RZ, R33 ;  /* 0x000000ffff1c7224 */ /* 0x000fc600078e0021 */
[----:B------:R-:W-:Y:S02]  /*148e0*/  I2FP.F32.S32 R3, R3 ;  /* 0x0000000300037245 */ /* 0x000fe40000201400 */
[----:B------:R-:W-:-:S03]  /*148f0*/  I2FP.F32.S32 R28, R28 ;  /* 0x0000001c001c7245 */ /* 0x000fc60000201400 */
[-C--:B------:R-:W-:Y:S01]  /*14900*/  FFMA.FTZ R35, R3, -R200.reuse, R180 ;  /* 0x800000c803237223 */ /* 0x080fe200000100b4 */
[----:B------:R-:W-:Y:S01]  /*14910*/  FSEL R3, R42, -INF , !P1 ;  /* 0xff8000002a037808 */ /* 0x000fe20004800000 */
[----:B------:R-:W-:Y:S01]  /*14920*/  FFMA.FTZ R41, R28, -R200, R133 ;  /* 0x800000c81c297223 */ /* 0x000fe20000010085 */
[----:B------:R-:W-:Y:S02]  /*14930*/  FSEL R115, R32, -INF , !P3 ;  /* 0xff80000020737808 */ /* 0x000fe40005800000 */
[----:B------:R-:W-:Y:S02]  /*14940*/  FSEL R180, R31, -INF , !P6 ;  /* 0xff8000001fb47808 */ /* 0x000fe40007000000 */
[----:B------:R-:W-:Y:S01]  /*14950*/  FSEL R250, R30, -INF , !P5 ;  /* 0xff8000001efa7808 */ /* 0x000fe20006800000 */
[----:B------:R-:W-:Y:S01]  /*14960*/  IMAD.IADD R28, R209, 0x1, -R2 ;  /* 0x00000001d11c7824 */ /* 0x000fe200078e0a02 */
[----:B------:R-:W-:Y:S02]  /*14970*/  I2FP.F32.S32 R29, R29 ;  /* 0x0000001d001d7245 */ /* 0x000fe40000201400 */
[----:B------:R-:W-:-:S02]  /*14980*/  ISETP.GE.AND P1, PT, R2, R206, PT ;  /* 0x000000ce0200720c */ /* 0x000fc40003f26270 */
[C---:B------:R-:W-:Y:S02]  /*14990*/  ISETP.GE.AND P3, PT, R2.reuse, R205, PT ;  /* 0x000000cd0200720c */ /* 0x040fe40003f66270 */
[C---:B------:R-:W-:Y:S02]  /*149a0*/  ISETP.GE.AND P6, PT, R2.reuse, R204, PT ;  /* 0x000000cc0200720c */ /* 0x040fe40003fc6270 */
[C---:B------:R-:W-:Y:S01]  /*149b0*/  ISETP.GE.AND P5, PT, R2.reuse, R203, PT ;  /* 0x000000cb0200720c */ /* 0x040fe20003fa6270 */
[----:B------:R1:W-:Y:S01]  /*149c0*/  STL [R1+0x20], R3 ;  /* 0x0000200301007387 */ /* 0x0003e20000100800 */
[C---:B------:R-:W-:Y:S01]  /*149d0*/  ISETP.GE.OR P1, PT, R2.reuse, R214, !P1 ;  /* 0x000000d60200720c */ /* 0x040fe20004f26670 */
[----:B------:R-:W-:Y:S01]  /*149e0*/  FFMA.FTZ R40, R29, -R200, R135 ;  /* 0x800000c81d287223 */ /* 0x000fe20000010087 */
[C---:B------:R-:W-:Y:S02]  /*149f0*/  ISETP.GE.OR P3, PT, R2.reuse, R213, !P3 ;  /* 0x000000d50200720c */ /* 0x040fe40005f66670 */
[----:B------:R-:W-:-:S02]  /*14a00*/  ISETP.GE.OR P6, PT, R2, R212, !P6 ;  /* 0x000000d40200720c */ /* 0x000fc400077c6670 */
        /* <DEDUP_REMOVED lines=20> */
[----:B------:R-:W-:Y:S01]  /*14b50*/  I2FP.F32.S32 R3, R3 ;  /* 0x0000000300037245 */ /* 0x000fe20000201400 */
[----:B------:R-:W-:Y:S01]  /*14b60*/  IMAD.MOV.U32 R93, RZ, RZ, R117 ;  /* 0x000000ffff5d7224 */ /* 0x000fe200078e0075 */
[----:B------:R-:W-:-:S03]  /*14b70*/  FSEL R117, R40, -INF , !P2 ;  /* 0xff80000028757808 */ /* 0x000fc60005000000 */
[----:B------:R-:W-:Y:S01]  /*14b80*/  FFMA.FTZ R42, R3, -R200, R185 ;  /* 0x800000c8032a7223 */ /* 0x000fe200000100b9 */
[----:B------:R-:W-:Y:S02]  /*14b90*/  FSEL R3, R41, -INF , !P4 ;  /* 0xff80000029037808 */ /* 0x000fe40006000000 */
[----:B------:R-:W-:Y:S02]  /*14ba0*/  FSEL R134, R35, -INF , !P1 ;  /* 0xff80000023867808 */ /* 0x000fe40004800000 */
[----:B------:R-:W-:Y:S02]  /*14bb0*/  FSEL R184, R31, -INF , !P3 ;  /* 0xff8000001fb87808 */ /* 0x000fe40005800000 */
[C---:B------:R-:W-:Y:S02]  /*14bc0*/  ISETP.GE.AND P4, PT, R2.reuse, R206, PT ;  /* 0x000000ce0200720c */ /* 0x040fe40003f86270 */
[C---:B------:R-:W-:Y:S02]  /*14bd0*/  ISETP.GE.AND P2, PT, R2.reuse, R205, PT ;  /* 0x000000cd0200720c */ /* 0x040fe40003f46270 */
[----:B------:R-:W-:-:S02]  /*14be0*/  ISETP.GE.AND P1, PT, R2, R204, PT ;  /* 0x000000cc0200720c */ /* 0x000fc40003f26270 */
[C---:B------:R-:W-:Y:S01]  /*14bf0*/  ISETP.GE.AND P3, PT, R2.reuse, R203, PT ;  /* 0x000000cb0200720c */ /* 0x040fe20003f66270 */
[----:B------:R1:W-:Y:S01]  /*14c00*/  STL [R1+0x10], R3 ;  /* 0x0000100301007387 */ /* 0x0003e20000100800 */
[----:B------:R-:W-:Y:S02]  /*14c10*/  I2FP.F32.S32 R28, R28 ;  /* 0x0000001c001c7245 */ /* 0x000fe40000201400 */
[----:B------:R-:W-:Y:S02]  /*14c20*/  I2FP.F32.S32 R29, R29 ;  /* 0x0000001d001d7245 */ /* 0x000fe40000201400 */
[C---:B------:R-:W-:Y:S02]  /*14c30*/  ISETP.GE.OR P4, PT, R2.reuse, R214, !P4 ;  /* 0x000000d60200720c */ /* 0x040fe40006786670 */
[C---:B------:R-:W-:Y:S02]  /*14c40*/  ISETP.GE.OR P2, PT, R2.reuse, R213, !P2 ;  /* 0x000000d50200720c */ /* 0x040fe40005746670 */
[----:B------:R-:W-:-:S02]  /*14c50*/  ISETP.GE.OR P1, PT, R2, R212, !P1 ;  /* 0x000000d40200720c */ /* 0x000fc40004f26670 */
[----:B------:R-:W-:Y:S01]  /*14c60*/  ISETP.GE.OR P3, PT, R2, R211, !P3 ;  /* 0x000000d30200720c */ /* 0x000fe20005f66670 */
[----:B------:R-:W-:Y:S02]  /*14c70*/  IMAD.IADD R2, R210, 0x1, -R2 ;  /* 0x00000001d2027824 */ /* 0x000fe400078e0a02 */
[-C--:B------:R-:W-:Y:S01]  /*14c80*/  FFMA.FTZ R33, R28, -R200.reuse, R183 ;  /* 0x800000c81c217223 */ /* 0x080fe200000100b7 */
[----:B------:R-:W-:Y:S02]  /*14c90*/  FFMA.FTZ R34, R29, -R200, R181 ;  /* 0x800000c81d227223 */ /* 0x000fe400000100b5 */
[----:B------:R-:W-:Y:S01]  /*14ca0*/  IABS R30, R2 ;  /* 0x00000002001e7213 */ /* 0x000fe20000000000 */
[----:B-1----:R-:W-:-:S04]  /*14cb0*/  VIADD R3, R0, 0x28 ;  /* 0x0000002800037836 */ /* 0x002fc80000000000 */
[--C-:B------:R-:W-:Y:S02]  /*14cc0*/  IMAD.IADD R28, R207, 0x1, -R3.reuse ;  /* 0x00000001cf1c7824 */ /* 0x100fe400078e0a03 */
[----:B------:R-:W-:-:S03]  /*14cd0*/  IMAD.IADD R29, R209, 0x1, -R3 ;  /* 0x00000001d11d7824 */ /* 0x000fc600078e0a03 */
[----:B------:R-:W-:Y:S02]  /*14ce0*/  IABS R28, R28 ;  /* 0x0000001c001c7213 */ /* 0x000fe40000000000 */
[----:B------:R-:W-:Y:S01]  /*14cf0*/  IABS R2, R29 ;  /* 0x0000001d00027213 */ /* 0x000fe20000000000 */
[----:B------:R-:W-:Y:S01]  /*14d00*/  IMAD.MOV.U32 R29, RZ, RZ, R30 ;  /* 0x000000ffff1d7224 */ /* 0x000fe200078e001e */
[----:B------:R-:W-:Y:S02]  /*14d10*/  I2FP.F32.S32 R28, R28 ;  /* 0x0000001c001c7245 */ /* 0x000fe40000201400 */
[----:B------:R-:W-:Y:S02]  /*14d20*/  I2FP.F32.S32 R2, R2 ;  /* 0x0000000200027245 */ /* 0x000fe40000201400 */
[----:B------:R-:W-:Y:S01]  /*14d30*/  I2FP.F32.S32 R29, R29 ;  /* 0x0000001d001d7245 */ /* 0x000fe20000201400 */
[----:B------:R-:W-:Y:S01]  /*14d40*/  FFMA.FTZ R31, R28, -R200, R216 ;  /* 0x800000c81c1f7223 */ /* 0x000fe200000100d8 */
[----:B------:R-:W-:-:S02]  /*14d50*/  FSEL R216, R44, -INF , !P6 ;  /* 0xff8000002cd87808 */ /* 0x000fc40007000000 */
[----:B------:R-:W-:Y:S02]  /*14d60*/  FSEL R123, R43, -INF , !P5 ;  /* 0xff8000002b7b7808 */ /* 0x000fe40006800000 */
[----:B------:R-:W-:Y:S02]  /*14d70*/  FSEL R130, R34, -INF , !P4 ;  /* 0xff80000022827808 */ /* 0x000fe40006000000 */
[----:B------:R-:W-:Y:S01]  /*14d80*/  FSEL R182, R33, -INF , !P2 ;  /* 0xff80000021b67808 */ /* 0x000fe20005000000 */
[----:B------:R-:W-:Y:S01]  /*14d90*/  FFMA.FTZ R32, R29, -R200, R187 ;  /* 0x800000c81d207223 */ /* 0x000fe200000100bb */
[C---:B------:R-:W-:Y:S01]  /*14da0*/  ISETP.GE.AND P6, PT, R3.reuse, R206, PT ;  /* 0x000000ce0300720c */ /* 0x040fe20003fc6270 */
[----:B------:R-:W-:Y:S01]  /*14db0*/  FFMA.FTZ R30, R2, -R200, R218 ;  /* 0x800000c8021e7223 */ /* 0x000fe200000100da */
[C---:B------:R-:W-:Y:S02]  /*14dc0*/  ISETP.GE.AND P5, PT, R3.reuse, R205, PT ;  /* 0x000000cd0300720c */ /* 0x040fe40003fa6270 */
[----:B------:R-:W-:-:S02]  /*14dd0*/  ISETP.GE.AND P4, PT, R3, R204, PT ;  /* 0x000000cc0300720c */ /* 0x000fc40003f86270 */
[C---:B------:R-:W-:Y:S01]  /*14de0*/  ISETP.GE.AND P2, PT, R3.reuse, R203, PT ;  /* 0x000000cb0300720c */ /* 0x040fe20003f46270 */
[----:B------:R-:W-:Y:S02]  /*14df0*/  VIADD R2, R0, 0x29 ;  /* 0x0000002900027836 */ /* 0x000fe40000000000 */
[--C-:B------:R-:W-:Y:S01]  /*14e00*/  IMAD.IADD R29, R208, 0x1, -R3.reuse ;  /* 0x00000001d01d7824 */ /* 0x100fe200078e0a03 */
[C---:B------:R-:W-:Y:S02]  /*14e10*/  ISETP.GE.OR P6, PT, R3.reuse, R214, !P6 ;  /* 0x000000d60300720c */ /* 0x040fe400077c6670 */
[C---:B------:R-:W-:Y:S02]  /*14e20*/  ISETP.GE.OR P5, PT, R3.reuse, R213, !P5 ;  /* 0x000000d50300720c */ /* 0x040fe40006fa6670 */
[C---:B------:R-:W-:Y:S02]  /*14e30*/  ISETP.GE.OR P4, PT, R3.reuse, R212, !P4 ;  /* 0x000000d40300720c */ /* 0x040fe40006786670 */
[----:B------:R-:W-:Y:S01]  /*14e40*/  ISETP.GE.OR P2, PT, R3, R211, !P2 ;  /* 0x000000d30300720c */ /* 0x000fe20005746670 */
[----:B------:R-:W-:Y:S01]  /*14e50*/  IMAD.IADD R3, R210, 0x1, -R3 ;  /* 0x00000001d2037824 */ /* 0x000fe200078e0a03 */
[----:B------:R-:W-:Y:S01]  /*14e60*/  IABS R33, R29 ;  /* 0x0000001d00217213 */ /* 0x000fe20000000000 */
[----:B------:R-:W-:-:S03]  /*14e70*/  IMAD.IADD R28, R207, 0x1, -R2 ;  /* 0x00000001cf1c7824 */ /* 0x000fc600078e0a02 */
[----:B------:R-:W-:Y:S02]  /*14e80*/  IABS R29, R3 ;  /* 0x00000003001d7213 */ /* 0x000fe40000000000 */
[----:B------:R-:W-:Y:S01]  /*14e90*/  IABS R3, R28 ;  /* 0x0000001c00037213 */ /* 0x000fe20000000000 */
        /* <DEDUP_REMOVED lines=8> */
[----:B------:R-:W-:Y:S01]  /*14f20*/  IMAD.IADD R28, R209, 0x1, -R2 ;  /* 0x00000001d11c7824 */ /* 0x000fe200078e0a02 */
[----:B------:R-:W-:-:S02]  /*14f30*/  I2FP.F32.S32 R29, R29 ;  /* 0x0000001d001d7245 */ /* 0x000fc40000201400 */
[C---:B------:R-:W-:Y:S02]  /*14f40*/  ISETP.GE.AND P1, PT, R2.reuse, R206, PT ;  /* 0x000000ce0200720c */ /* 0x040fe40003f26270 */
[C---:B------:R-:W-:Y:S02]  /*14f50*/  ISETP.GE.AND P3, PT, R2.reuse, R205, PT ;  /* 0x000000cd0200720c */ /* 0x040fe40003f66270 */
[C---:B------:R-:W-:Y:S02]  /*14f60*/  ISETP.GE.AND P6, PT, R2.reuse, R204, PT ;  /* 0x000000cc0200720c */ /* 0x040fe40003fc6270 */
[C---:B------:R-:W-:Y:S01]  /*14f70*/  ISETP.GE.AND P5, PT, R2.reuse, R203, PT ;  /* 0x000000cb0200720c */ /* 0x040fe20003fa6270 */
[----:B------:R-:W-:Y:S01]  /*14f80*/  FFMA.FTZ R35, R3, -R200, R217 ;  /* 0x800000c803237223 */ /* 0x000fe200000100d9 */
[----:B------:R-:W-:Y:S01]  /*14f90*/  ISETP.GE.OR P1, PT, R2, R214, !P1 ;  /* 0x000000d60200720c */ /* 0x000fe20004f26670 */
[----:B------:R-:W-:Y:S01]  /*14fa0*/  IMAD.IADD R3, R208, 0x1, -R2 ;  /* 0x00000001d0037824 */ /* 0x000fe200078e0a02 */
[C---:B------:R-:W-:Y:S01]  /*14fb0*/  ISETP.GE.OR P3, PT, R2.reuse, R213, !P3 ;  /* 0x000000d50200720c */ /* 0x040fe20005f66670 */
[----:B------:R-:W-:Y:S01]  /*14fc0*/  FFMA.FTZ R40, R29, -R200, R238 ;  /* 0x800000c81d287223 */ /* 0x000fe200000100ee */
[----:B------:R-:W-:-:S02]  /*14fd0*/  ISETP.GE.OR P6, PT, R2, R212, !P6 ;  /* 0x000000d40200720c */ /* 0x000fc400077c6670 */
[----:B------:R-:W-:Y:S01]  /*14fe0*/  ISETP.GE.OR P5, PT, R2, R211, !P5 ;  /* 0x000000d30200720c */ /* 0x000fe20006fa6670 */
[----:B------:R-:W-:Y:S01]  /*14ff0*/  IMAD.IADD R2, R210, 0x1, -R2 ;  /* 0x00000001d2027824 */ /* 0x000fe200078e0a02 */
[----:B------:R-:W-:-:S04]  /*15000*/  IABS R29, R28 ;  /* 0x0000001c001d7213 */ /* 0x000fc80000000000 */
        /* <DEDUP_REMOVED lines=15> */
[----:B------:R-:W-:Y:S02]  /*15100*/  IABS R3, R30 ;  /* 0x0000001e00037213 */ /* 0x000fe40000000000 */
[----:B------:R-:W-:Y:S02]  /*15110*/  FSEL R185, R41, -INF , !P4 ;  /* 0xff80000029b97808 */ /* 0x000fe40006000000 */
[----:B------:R-:W-:-:S02]  /*15120*/  I2FP.F32.S32 R3, R3 ;  /* 0x0000000300037245 */ /* 0x000fc40000201400 */
[----:B------:R-:W-:Y:S02]  /*15130*/  FSEL R107, R40, -INF , !P2 ;  /* 0xff800000286b7808 */ /* 0x000fe40005000000 */
[----:B------:R-:W-:Y:S02]  /*15140*/  FSEL R124, R35, -INF , !P1 ;  /* 0xff800000237c7808 */ /* 0x000fe40004800000 */
[----:B------:R-:W-:Y:S02]  /*15150*/  FSEL R132, R31, -INF , !P3 ;  /* 0xff8000001f847808 */ /* 0x000fe40005800000 */
[C---:B------:R-:W-:Y:S02]  /*15160*/  ISETP.GE.AND P4, PT, R2.reuse, R206, PT ;  /* 0x000000ce0200720c */ /* 0x040fe40003f86270 */
[C---:B------:R-:W-:Y:S02]  /*15170*/  ISETP.GE.AND P2, PT, R2.reuse, R205, PT ;  /* 0x000000cd0200720c */ /* 0x040fe40003f46270 */
[----:B------:R-:W-:-:S02]  /*15180*/  ISETP.GE.AND P1, PT, R2, R204, PT ;  /* 0x000000cc0200720c */ /* 0x000fc40003f26270 */
[----:B------:R-:W-:Y:S01]  /*15190*/  ISETP.GE.AND P3, PT, R2, R203, PT ;  /* 0x000000cb0200720c */ /* 0x000fe20003f66270 */
[----:B------:R-:W-:Y:S01]  /*151a0*/  FFMA.FTZ R42, R3, -R200, R244 ;  /* 0x800000c8032a7223 */ /* 0x000fe200000100f4 */
[----:B------:R-:W-:Y:S01]  /*151b0*/  I2FP.F32.S32 R29, R29 ;  /* 0x0000001d001d7245 */ /* 0x000fe20000201400 */
[----:B------:R-:W-:Y:S01]  /*151c0*/  VIADD R3, R0, 0x31 ;  /* 0x0000003100037836 */ /* 0x000fe20000000000 */
[C---:B------:R-:W-:Y:S02]  /*151d0*/  ISETP.GE.OR P4, PT, R2.reuse, R214, !P4 ;  /* 0x000000d60200720c */ /* 0x040fe40006786670 */
[C---:B------:R-:W-:Y:S02]  /*151e0*/  ISETP.GE.OR P2, PT, R2.reuse, R213, !P2 ;  /* 0x000000d50200720c */ /* 0x040fe40005746670 */
[C---:B------:R-:W-:Y:S02]  /*151f0*/  ISETP.GE.OR P1, PT, R2.reuse, R212, !P1 ;  /* 0x000000d40200720c */ /* 0x040fe40004f26670 */
[----:B------:R-:W-:Y:S01]  /*15200*/  ISETP.GE.OR P3, PT, R2, R211, !P3 ;  /* 0x000000d30200720c */ /* 0x000fe20005f66670 */
[----:B------:R-:W-:-:S02]  /*15210*/  IMAD.IADD R2, R210, 0x1, -R2 ;  /* 0x00000001d2027824 */ /* 0x000fc400078e0a02 */
[----:B------:R-:W-:Y:S01]  /*15220*/  FFMA.FTZ R34, R29, -R200, R240 ;  /* 0x800000c81d227223 */ /* 0x000fe200000100f0 */
[----:B------:R-:W-:Y:S01]  /*15230*/  I2FP.F32.S32 R28, R28 ;  /* 0x0000001c001c7245 */ /* 0x000fe20000201400 */
[----:B------:R-:W-:Y:S01]  /*15240*/  IMAD.IADD R29, R209, 0x1, -R3 ;  /* 0x00000001d11d7824 */ /* 0x000fe200078e0a03 */
[----:B------:R-:W-:-:S03]  /*15250*/  IABS R30, R2 ;  /* 0x00000002001e7213 */ /* 0x000fc60000000000 */
[----:B------:R-:W-:Y:S01]  /*15260*/  FFMA.FTZ R33, R28, -R200, R242 ;  /* 0x800000c81c217223 */ /* 0x000fe200000100f2 */
[----:B------:R-:W-:Y:S01]  /*15270*/  IABS R2, R29 ;  /* 0x0000001d00027213 */ /* 0x000fe20000000000 */
[----:B------:R-:W-:Y:S02]  /*15280*/  IMAD.IADD R28, R207, 0x1, -R3 ;  /* 0x00000001cf1c7824 */ /* 0x000fe400078e0a03 */
[----:B------:R-:W-:Y:S01]  /*15290*/  IMAD.MOV.U32 R29, RZ, RZ, R30 ;  /* 0x000000ffff1d7224 */ /* 0x000fe200078e001e */
[----:B------:R-:W-:Y:S02]  /*152a0*/  I2FP.F32.S32 R2, R2 ;  /* 0x0000000200027245 */ /* 0x000fe40000201400 */
[----:B------:R-:W-:Y:S02]  /*152b0*/  IABS R28, R28 ;  /* 0x0000001c001c7213 */ /* 0x000fe40000000000 */
[----:B------:R-:W-:Y:S02]  /*152c0*/  I2FP.F32.S32 R29, R29 ;  /* 0x0000001d001d7245 */ /* 0x000fe40000201400 */
[----:B------:R-:W-:-:S02]  /*152d0*/  FSEL R183, R44, -INF , !P6 ;  /* 0xff8000002cb77808 */ /* 0x000fc40007000000 */
[----:B------:R-:W-:Y:S02]  /*152e0*/  FSEL R103, R43, -INF , !P5 ;  /* 0xff8000002b677808 */ /* 0x000fe40006800000 */
[----:B------:R-:W-:Y:S02]  /*152f0*/  FSEL R114, R34, -INF , !P4 ;  /* 0xff80000022727808 */ /* 0x000fe40006000000 */
[----:B------:R-:W-:Y:S01]  /*15300*/  FSEL R129, R33, -INF , !P2 ;  /* 0xff80000021817808 */ /* 0x000fe20005000000 */
[----:B------:R-:W-:Y:S01]  /*15310*/  FFMA.FTZ R32, R29, -R200, R246 ;  /* 0x800000c81d207223 */ /* 0x000fe200000100f6 */
[----:B------:R-:W-:Y:S01]  /*15320*/  I2FP.F32.S32 R28, R28 ;  /* 0x0000001c001c7245 */ /* 0x000fe20000201400 */
[----:B------:R-:W-:Y:S01]  /*15330*/  FFMA.FTZ R30, R2, -R200, R243 ;  /* 0x800000c8021e7223 */ /* 0x000fe200000100f3 */
[C---:B------:R-:W-:Y:S02]  /*15340*/  ISETP.GE.AND P6, PT, R3.reuse, R206, PT ;  /* 0x000000ce0300720c */ /* 0x040fe40003fc6270 */
[----:B------:R-:W-:-:S02]  /*15350*/  ISETP.GE.AND P5, PT, R3, R205, PT ;  /* 0x000000cd0300720c */ /* 0x000fc40003fa6270 */
[C---:B------:R-:W-:Y:S02]  /*15360*/  ISETP.GE.AND P4, PT, R3.reuse, R204, PT ;  /* 0x000000cc0300720c */ /* 0x040fe40003f86270 */
[C---:B------:R-:W-:Y:S01]  /*15370*/  ISETP.GE.AND P2, PT, R3.reuse, R203, PT ;  /* 0x000000cb0300720c */ /* 0x040fe20003f46270 */
[----:B------:R-:W-:Y:S02]  /*15380*/  VIADD R2, R0, 0x38 ;  /* 0x0000003800027836 */ /* 0x000fe40000000000 */
[----:B------:R-:W-:Y:S01]  /*15390*/  IMAD.IADD R29, R208, 0x1, -R3 ;  /* 0x00000001d01d7824 */ /* 0x000fe200078e0a03 */
[C---:B------:R-:W-:Y:S01]  /*153a0*/  ISETP.GE.OR P6, PT, R3.reuse, R214, !P6 ;  /* 0x000000d60300720c */ /* 0x040fe200077c6670 */
[----:B------:R-:W-:Y:S01]  /*153b0*/  FFMA.FTZ R31, R28, -R200, R241 ;  /* 0x800000c81c1f7223 */ /* 0x000fe200000100f1 */
[C---:B------:R-:W-:Y:S02]  /*153c0*/  ISETP.GE.OR P5, PT, R3.reuse, R213, !P5 ;  /* 0x000000d50300720c */ /* 0x040fe40006fa6670 */
        /* <DEDUP_REMOVED lines=45> */
[----:B------:R-:W-:Y:S01]  /*156a0*/  IABS R3, R30 ;  /* 0x0000001e00037213 */ /* 0x000fe20000000000 */
[----:B------:R-:W-:Y:S01]  /*156b0*/  IMAD.MOV.U32 R218, RZ, RZ, R122 ;  /* 0x000000ffffda7224 */ /* 0x000fe200078e007a */
        /* <DEDUP_REMOVED lines=116> */
[----:B------:R-:W-:Y:S01]  /*15e00*/  I2FP.F32.S32 R2, R2 ;  /* 0x0000000200027245 */ /* 0x000fe20000201400 */
[----:B------:R-:W-:Y:S01]  /*15e10*/  IMAD.MOV.U32 R186, RZ, RZ, R51 ;  /* 0x000000ffffba7224 */ /* 0x000fe200078e0033 */
[----:B------:R-:W-:Y:S02]  /*15e20*/  IABS R28, R28 ;  /* 0x0000001c001c7213 */ /* 0x000fe40000000000 */
[----:B------:R-:W-:Y:S01]  /*15e30*/  I2FP.F32.S32 R29, R29 ;  /* 0x0000001d001d7245 */ /* 0x000fe20000201400 */
[----:B------:R-:W-:Y:S01]  /*15e40*/  IMAD.MOV.U32 R51, RZ, RZ, R116 ;  /* 0x000000ffff337224 */ /* 0x000fe200078e0074 */
        /* <DEDUP_REMOVED lines=33> */
[----:B------:R-:W-:Y:S01]  /*16060*/  IMAD.IADD R28, R209, 0x1, -R2 ;  /* 0x00000001d11c7824 */ /* 0x000fe200078e0a02 */
[----:B------:R-:W-:-:S02]  /*16070*/  ISETP.GE.AND P1, PT, R2, R206, PT ;  /* 0x000000ce0200720c */ /* 0x000fc40003f26270 */
[C---:B------:R-:W-:Y:S02]  /*16080*/  ISETP.GE.AND P3, PT, R2.reuse, R205, PT ;  /* 0x000000cd0200720c */ /* 0x040fe40003f66270 */
[C---:B------:R-:W-:Y:S02]  /*16090*/  ISETP.GE.AND P6, PT, R2.reuse, R204, PT ;  /* 0x000000cc0200720c */ /* 0x040fe40003fc6270 */
[C---:B------:R-:W-:Y:S01]  /*160a0*/  ISETP.GE.AND P5, PT, R2.reuse, R203, PT ;  /* 0x000000cb0200720c */ /* 0x040fe20003fa6270 */
[----:B------:R-:W-:Y:S01]  /*160b0*/  FFMA.FTZ R35, R3, -R200, R64 ;  /* 0x800000c803237223 */ /* 0x000fe20000010040 */
[----:B------:R-:W-:Y:S01]  /*160c0*/  ISETP.GE.OR P1, PT, R2, R214, !P1 ;  /* 0x000000d60200720c */ /* 0x000fe20004f26670 */
[----:B------:R-:W-:Y:S01]  /*160d0*/  IMAD.IADD R3, R208, 0x1, -R2 ;  /* 0x00000001d0037824 */ /* 0x000fe200078e0a02 */
[C---:B------:R-:W-:Y:S02]  /*160e0*/  ISETP.GE.OR P3, PT, R2.reuse, R213, !P3 ;  /* 0x000000d50200720c */ /* 0x040fe40005f66670 */
        /* <DEDUP_REMOVED lines=38> */
[----:B------:R-:W-:Y:S01]  /*16350*/  IMAD.IADD R29, R209, 0x1, -R3 ;  /* 0x00000001d11d7824 */ /* 0x000fe200078e0a03 */
[----:B------:R-:W-:Y:S02]  /*16360*/  I2FP.F32.S32 R28, R28 ;  /* 0x0000001c001c7245 */ /* 0x000fe40000201400 */
[----:B------:R-:W-:Y:S02]  /*16370*/  IABS R30, R2 ;  /* 0x00000002001e7213 */ /* 0x000fe40000000000 */
[----:B------:R-:W-:Y:S01]  /*16380*/  IABS R2, R29 ;  /* 0x0000001d00027213 */ /* 0x000fe20000000000 */
[----:B------:R-:W-:Y:S02]  /*16390*/  FFMA.FTZ R33, R28, -R200, R67 ;  /* 0x800000c81c217223 */ /* 0x000fe40000010043 */
[----:B------:R-:W-:Y:S01]  /*163a0*/  IMAD.MOV.U32 R29, RZ, RZ, R30 ;  /* 0x000000ffff1d7224 */ /* 0x000fe200078e001e */
[----:B------:R-:W-:Y:S01]  /*163b0*/  FSEL R104, R44, -INF , !P6 ;  /* 0xff8000002c687808 */ /* 0x000fe20007000000 */
[----:B------:R-:W-:Y:S01]  /*163c0*/  IMAD.IADD R28, R207, 0x1, -R3 ;  /* 0x00000001cf1c7824 */ /* 0x000fe200078e0a03 */
[----:B------:R-:W-:-:S02]  /*163d0*/  FSEL R69, R43, -INF , !P5 ;  /* 0xff8000002b457808 */ /* 0x000fc40006800000 */
[----:B------:R-:W-:Y:S02]  /*163e0*/  I2FP.F32.S32 R29, R29 ;  /* 0x0000001d001d7245 */ /* 0x000fe40000201400 */
[----:B------:R-:W-:Y:S02]  /*163f0*/  FSEL R80, R34, -INF , !P4 ;  /* 0xff80000022507808 */ /* 0x000fe40006000000 */
[----:B------:R-:W-:Y:S02]  /*16400*/  FSEL R88, R33, -INF , !P2 ;  /* 0xff80000021587808 */ /* 0x000fe40005000000 */
[C---:B------:R-:W-:Y:S02]  /*16410*/  ISETP.GE.AND P6, PT, R3.reuse, R206, PT ;  /* 0x000000ce0300720c */ /* 0x040fe40003fc6270 */
[C---:B------:R-:W-:Y:S02]  /*16420*/  ISETP.GE.AND P5, PT, R3.reuse, R205, PT ;  /* 0x000000cd0300720c */ /* 0x040fe40003fa6270 */
[----:B------:R-:W-:-:S02]  /*16430*/  ISETP.GE.AND P4, PT, R3, R204, PT ;  /* 0x000000cc0300720c */ /* 0x000fc40003f86270 */
[----:B------:R-:W-:Y:S01]  /*16440*/  ISETP.GE.AND P2, PT, R3, R203, PT ;  /* 0x000000cb0300720c */ /* 0x000fe20003f46270 */
[----:B------:R-:W-:Y:S01]  /*16450*/  FFMA.FTZ R32, R29, -R200, R59 ;  /* 0x800000c81d207223 */ /* 0x000fe2000001003b */
[----:B------:R-:W-:Y:S01]  /*16460*/  IABS R28, R28 ;  /* 0x0000001c001c7213 */ /* 0x000fe20000000000 */
[----:B------:R-:W-:Y:S01]  /*16470*/  IMAD.IADD R29, R208, 0x1, -R3 ;  /* 0x00000001d01d7824 */ /* 0x000fe200078e0a03 */
[----:B------:R-:W-:Y:S02]  /*16480*/  I2FP.F32.S32 R2, R2 ;  /* 0x0000000200027245 */ /* 0x000fe40000201400 */
[C---:B------:R-:W-:Y:S02]  /*16490*/  ISETP.GE.OR P6, PT, R3.reuse, R214, !P6 ;  /* 0x000000d60300720c */ /* 0x040fe400077c6670 */
[C---:B------:R-:W-:Y:S02]  /*164a0*/  ISETP.GE.OR P5, PT, R3.reuse, R213, !P5 ;  /* 0x000000d50300720c */ /* 0x040fe40006fa6670 */
[----:B------:R-:W-:-:S02]  /*164b0*/  ISETP.GE.OR P4, PT, R3, R212, !P4 ;  /* 0x000000d40300720c */ /* 0x000fc40006786670 */
[----:B------:R-:W-:Y:S01]  /*164c0*/  ISETP.GE.OR P2, PT, R3, R211, !P2 ;  /* 0x000000d30300720c */ /* 0x000fe20005746670 */
[----:B------:R-:W-:Y:S01]  /*164d0*/  IMAD.IADD R3, R210, 0x1, -R3 ;  /* 0x00000001d2037824 */ /* 0x000fe200078e0a03 */
[----:B------:R-:W-:Y:S01]  /*164e0*/  I2FP.F32.S32 R28, R28 ;  /* 0x0000001c001c7245 */ /* 0x000fe20000201400 */
[-C--:B------:R-:W-:Y:S01]  /*164f0*/  FFMA.FTZ R30, R2, -R200.reuse, R62 ;  /* 0x800000c8021e7223 */ /* 0x080fe2000001003e */
[----:B------:R-:W-:Y:S01]  /*16500*/  IABS R33, R29 ;  /* 0x0000001d00217213 */ /* 0x000fe20000000000 */
[----:B------:R-:W-:Y:S01]  /*16510*/  VIADD R2, R0, 0x59 ;  /* 0x0000005900027836 */ /* 0x000fe20000000000 */
[----:B------:R-:W-:Y:S01]  /*16520*/  IABS R29, R3 ;  /* 0x00000003001d7213 */ /* 0x000fe20000000000 */
[----:B------:R-:W-:Y:S02]  /*16530*/  FFMA.FTZ R31, R28, -R200, R60 ;  /* 0x800000c81c1f7223 */ /* 0x000fe4000001003c */
[----:B------:R-:W-:Y:S01]  /*16540*/  IMAD.IADD R28, R207, 0x1, -R2 ;  /* 0x00000001cf1c7824 */ /* 0x000fe200078e0a02 */
[----:B------:R-:W-:Y:S01]  /*16550*/  I2FP.F32.S32 R29, R29 ;  /* 0x0000001d001d7245 */ /* 0x000fe20000201400 */
[----:B------:R-:W-:-:S03]  /*16560*/  IMAD.MOV.U32 R240, RZ, RZ, R50 ;  /* 0x000000fffff07224 */ /* 0x000fc600078e0032 */
[----:B------:R-:W-:Y:S01]  /*16570*/  IABS R3, R28 ;  /* 0x0000001c00037213 */ /* 0x000fe20000000000 */
[----:B------:R-:W-:Y:S01]  /*16580*/  FFMA.FTZ R50, R29, -R200, R55 ;  /* 0x800000c81d327223 */ /* 0x000fe20000010037 */
[----:B------:R-:W-:Y:S01]  /*16590*/  IMAD.MOV.U32 R28, RZ, RZ, R33 ;  /* 0x000000ffff1c7224 */ /* 0x000fe200078e0021 */
[----:B------:R-:W-:Y:S02]  /*165a0*/  FSEL R55, R32, -INF , !P3 ;  /* 0xff80000020377808 */ /* 0x000fe40005800000 */
[----:B------:R-:W1:Y:S01]  /*165b0*/  LDSM.16.M88.4 R32, [R170+0x3c00] ;  /* 0x003c0000aa20783b */ /* 0x000e620000000200 */
[----:B------:R-:W-:Y:S02]  /*165c0*/  I2FP.F32.S32 R3, R3 ;  /* 0x0000000300037245 */ /* 0x000fe40000201400 */
[----:B------:R-:W-:Y:S02]  /*165d0*/  I2FP.F32.S32 R28, R28 ;  /* 0x0000001c001c7245 */ /* 0x000fe40000201400 */
[----:B------:R-:W-:-:S02]  /*165e0*/  FSEL R100, R41, -INF , !P1 ;  /* 0xff80000029647808 */ /* 0x000fc40004800000 */
[----:B------:R-:W-:Y:S02]  /*165f0*/  FSEL R73, R31, -INF , !P6 ;  /* 0xff8000001f497808 */ /* 0x000fe40007000000 */
[----:B------:R-:W-:Y:S02]  /*16600*/  FSEL R86, R30, -INF , !P5 ;  /* 0xff8000001e567808 */ /* 0x000fe40006800000 */
[C---:B------:R-:W-:Y:S02]  /*16610*/  ISETP.GE.AND P1, PT, R2.reuse, R206, PT ;  /* 0x000000ce0200720c */ /* 0x040fe40003f26270 */
[C---:B------:R-:W-:Y:S02]  /*16620*/  ISETP.GE.AND P3, PT, R2.reuse, R205, PT ;  /* 0x000000cd0200720c */ /* 0x040fe40003f66270 */
[C---:B------:R-:W-:Y:S02]  /*16630*/  ISETP.GE.AND P6, PT, R2.reuse, R204, PT ;  /* 0x000000cc0200720c */ /* 0x040fe40003fc6270 */
[----:B------:R-:W-:Y:S01]  /*16640*/  ISETP.GE.AND P5, PT, R2, R203, PT ;  /* 0x000000cb0200720c */ /* 0x000fe20003fa6270 */
[----:B------:R-:W-:-:S02]  /*16650*/  IMAD.MOV.U32 R238, RZ, RZ, R49 ;  /* 0x000000ffffee7224 */ /* 0x000fc400078e0031 */
[-C--:B------:R-:W-:Y:S01]  /*16660*/  FFMA.FTZ R51, R28, -R200.reuse, R51 ;  /* 0x800000c81c337223 */ /* 0x080fe20000010033 */
[----:B------:R-:W-:Y:S01]  /*16670*/  FFMA.FTZ R49, R3, -R200, R61 ;  /* 0x800000c803317223 */ /* 0x000fe2000001003d */
[C---:B------:R-:W-:Y:S01]  /*16680*/  ISETP.GE.OR P1, PT, R2.reuse, R214, !P1 ;  /* 0x000000d60200720c */ /* 0x040fe20004f26670 */
[--C-:B------:R-:W-:Y:S01]  /*16690*/  IMAD.IADD R28, R209, 0x1, -R2.reuse ;  /* 0x00000001d11c7824 */ /* 0x100fe200078e0a02 */
[----:B------:R-:W-:Y:S01]  /*166a0*/  ISETP.GE.OR P3, PT, R2, R213, !P3 ;  /* 0x000000d50200720c */ /* 0x000fe20005f66670 */
[--C-:B------:R-:W-:Y:S01]  /*166b0*/  IMAD.IADD R3, R208, 0x1, -R2.reuse ;  /* 0x00000001d0037824 */ /* 0x100fe200078e0a02 */
[C---:B------:R-:W-:Y:S02]  /*166c0*/  ISETP.GE.OR P6, PT, R2.reuse, R212, !P6 ;  /* 0x000000d40200720c */ /* 0x040fe400077c6670 */
[----:B------:R-:W-:Y:S01]  /*166d0*/  ISETP.GE.OR P5, PT, R2, R211, !P5 ;  /* 0x000000d30200720c */ /* 0x000fe20006fa6670 */
[----:B------:R-:W-:Y:S01]  /*166e0*/  IMAD.IADD R2, R210, 0x1, -R2 ;  /* 0x00000001d2027824 */ /* 0x000fe200078e0a02 */
[----:B------:R-:W-:-:S04]  /*166f0*/  IABS R29, R28 ;  /* 0x0000001c001d7213 */ /* 0x000fc80000000000 */
[----:B------:R-:W-:Y:S01]  /*16700*/  IABS R28, R2 ;  /* 0x00000002001c7213 */ /* 0x000fe20000000000 */
[----:B------:R-:W-:-:S04]  /*16710*/  IMAD.MOV.U32 R2, RZ, RZ, R29 ;  /* 0x000000ffff027224 */ /* 0x000fc800078e001d */
[----:B------:R-:W-:Y:S02]  /*16720*/  IMAD.MOV.U32 R40, RZ, RZ, R28 ;  /* 0x000000ffff287224 */ /* 0x000fe400078e001c */
[----:B------:R-:W2:Y:S01]  /*16730*/  LDSM.16.M88.4 R28, [R192] ;  /* 0x00000000c01c783b */ /* 0x000ea20000000200 */
[----:B------:R-:W-:Y:S01]  /*16740*/  I2FP.F32.S32 R2, R2 ;  /* 0x0000000200027245 */ /* 0x000fe20000201400 */
[----:B------:R-:W-:Y:S01]  /*16750*/  IMAD.MOV.U32 R217, RZ, RZ, R48 ;  /* 0x000000ffffd97224 */ /* 0x000fe200078e0030 */
[----:B------:R-:W-:Y:S01]  /*16760*/  I2FP.F32.S32 R40, R40 ;  /* 0x0000002800287245 */ /* 0x000fe20000201400 */
[----:B------:R-:W-:Y:S01]  /*16770*/  IMAD.MOV.U32 R219, RZ, RZ, R238 ;  /* 0x000000ffffdb7224 */ /* 0x000fe200078e00ee */
[----:B------:R-:W-:Y:S01]  /*16780*/  IABS R3, R3 ;  /* 0x0000000300037213 */ /* 0x000fe20000000000 */
[----:B------:R-:W-:Y:S01]  /*16790*/  IMAD.MOV.U32 R239, RZ, RZ, R45 ;  /* 0x000000ffffef7224 */ /* 0x000fe200078e002d */
[----:B------:R-:W-:Y:S01]  /*167a0*/  FSEL R85, R51, -INF , !P4 ;  /* 0xff80000033557808 */ /* 0x000fe20006000000 */
[----:B------:R-:W-:Y:S01]  /*167b0*/  FFMA.FTZ R52, R40, -R200, R52 ;  /* 0x800000c828347223 */ /* 0x000fe20000010034 */
[----:B------:R-:W-:-:S04]  /*167c0*/  DEPBAR.LE SB0, 0x0 ;  /* 0x000080000000791a */ /* 0x000fc80000000000 */
[----:B-1----:R-:W-:Y:S01]  /*167d0*/  HMMA.16816.F32 R40, R20, R32, RZ ;  /* 0x000000201428723c */ /* 0x002fe200000018ff */
[----:B------:R-:W-:-:S15]  /*167e0*/  FFMA.FTZ R48, R2, -R200, R63 ;  /* 0x800000c802307223 */ /* 0x000fde000001003f */
[----:B------:R-:W-:-:S08]  /*167f0*/  NOP ;  /* 0x0000000000007918 */ /* 0x000fd00000000000 */
[----:B--2---:R-:W-:Y:S06]  /*16800*/  HMMA.16816.F32 R60, R12, R28, R40 ;  /* 0x0000001c0c3c723c */ /* 0x004fec0000001828 */
[C---:B------:R-:W-:Y:S06]  /*16810*/  HMMA.16816.F32 R40, R20.reuse, R118, RZ ;  /* 0x000000761428723c */ /* 0x040fec00000018ff */
[----:B------:R-:W-:Y:S01]  /*16820*/  HMMA.16816.F32 R20, R20, R34, RZ ;  /* 0x000000221414723c */ /* 0x000fe200000018ff */
[----:B------:R-:W-:-:S02]  /*16830*/  IMAD.MOV.U32 R237, RZ, RZ, R217 ;  /* 0x000000ffffed7224 */ /* 0x000fc400078e00d9 */
[----:B------:R-:W-:-:S15]  /*16840*/  IMAD.MOV.U32 R217, RZ, RZ, R236 ;  /* 0x000000ffffd97224 */ /* 0x000fde00078e00ec */
[C---:B------:R-:W-:Y:S06]  /*16850*/  HMMA.16816.F32 R40, R12.reuse, R94, R40 ;  /* 0x0000005e0c28723c */ /* 0x040fec0000001828 */
[----:B------:R-:W-:Y:S06]  /*16860*/  HMMA.16816.F32 R76, R12, R30, R20 ;  /* 0x0000001e0c4c723c */ /* 0x000fec0000001814 */
[----:B------:R-:W-:Y:S01]  /*16870*/  HMMA.16816.F32 R12, R24, R118, RZ ;  /* 0x00000076180c723c */ /* 0x000fe200000018ff */
[----:B------:R-:W-:Y:S01]  /*16880*/  IMAD.MOV.U32 R238, RZ, RZ, R47 ;  /* 0x000000ffffee7224 */ /* 0x000fe200078e002f */
[----:B------:R-:W-:Y:S01]  /*16890*/  I2FP.F32.S32 R3, R3 ;  /* 0x0000000300037245 */ /* 0x000fe20000201400 */
[----:B------:R-:W-:-:S03]  /*168a0*/  IMAD.MOV.U32 R236, RZ, RZ, R46 ;  /* 0x000000ffffec7224 */ /* 0x000fc600078e002e */
[----:B------:R-:W-:Y:S01]  /*168b0*/  HMMA.16816.F32 R44, R24, R32, RZ ;  /* 0x00000020182c723c */ /* 0x000fe200000018ff */
[----:B------:R-:W-:-:S05]  /*168c0*/  FFMA.FTZ R53, R3, -R200, R53 ;  /* 0x800000c803357223 */ /* 0x000fca0000010035 */
[----:B------:R-:W-:Y:S01]  /*168d0*/  HMMA.16816.F32 R24, R24, R34, RZ ;  /* 0x000000221818723c */ /* 0x000fe200000018ff */
[----:B------:R-:W-:-:S04]  /*168e0*/  VIADD R3, R0, 0x60 ;  /* 0x0000006000037836 */ /* 0x000fc80000000000 */
[----:B------:R-:W-:-:S07]  /*168f0*/  IMAD.IADD R2, R207, 0x1, -R3 ;  /* 0x00000001cf027824 */ /* 0x000fce00078e0a03 */
[----:B------:R-:W-:Y:S07]  /*16900*/  HMMA.16816.F32 R32, R16, R94, R12 ;  /* 0x0000005e1020723c */ /* 0x000fee000000180c */
[----:B------:R-:W-:Y:S01]  /*16910*/  IMAD.IADD R13, R209, 0x1, -R3 ;  /* 0x00000001d10d7824 */ /* 0x000fe200078e0a03 */
[----:B------:R-:W-:-:S04]  /*16920*/  IABS R12, R2 ;  /* 0x00000002000c7213 */ /* 0x000fc80000000000 */
[----:B------:R-:W-:-:S04]  /*16930*/  IABS R2, R13 ;  /* 0x0000000d00027213 */ /* 0x000fc80000000000 */
[----:B------:R-:W-:Y:S01]  /*16940*/  I2FP.F32.S32 R2, R2 ;  /* 0x0000000200027245 */ /* 0x000fe20000201400 */
[----:B------:R-:W-:Y:S01]  /*16950*/  HMMA.16816.F32 R64, R16, R30, R24 ;  /* 0x0000001e1040723c */ /* 0x000fe20000001818 */
[----:B------:R-:W-:-:S03]  /*16960*/  FSEL R70, R48, -INF , !P3 ;  /* 0xff80000030467808 */ /* 0x000fc60005800000 */
[----:B------:R-:W-:Y:S01]  /*16970*/  FFMA.FTZ R14, R2, -R200, R54 ;  /* 0x800000c8020e7223 */ /* 0x000fe20000010036 */
[----:B------:R-:W-:Y:S02]  /*16980*/  FSEL R54, R49, -INF , !P1 ;  /* 0xff80000031367808 */ /* 0x000fe40004800000 */
[----:B------:R-:W-:Y:S02]  /*16990*/  FSEL R31, R50, -INF , !P2 ;  /* 0xff800000321f7808 */ /* 0x000fe40005000000 */
[----:B------:R-:W-:Y:S02]  /*169a0*/  I2FP.F32.S32 R12, R12 ;  /* 0x0000000c000c7245 */ /* 0x000fe40000201400 */
[C---:B------:R-:W-:Y:S02]  /*169b0*/  ISETP.GE.AND P4, PT, R3.reuse, R206, PT ;  /* 0x000000ce0300720c */ /* 0x040fe40003f86270 */
[C---:B------:R-:W-:Y:S02]  /*169c0*/  ISETP.GE.AND P2, PT, R3.reuse, R205, PT ;  /* 0x000000cd0300720c */ /* 0x040fe40003f46270 */
[----:B------:R-:W-:-:S02]  /*169d0*/  ISETP.GE.AND P1, PT, R3, R204, PT ;  /* 0x000000cc0300720c */ /* 0x000fc40003f26270 */
[C---:B------:R-:W-:Y:S01]  /*169e0*/  ISETP.GE.AND P3, PT, R3.reuse, R203, PT ;  /* 0x000000cb0300720c */ /* 0x040fe20003f66270 */
[----:B------:R-:W-:Y:S02]  /*169f0*/  VIADD R2, R0, 0x61 ;  /* 0x0000006100027836 */ /* 0x000fe40000000000 */
[--C-:B------:R-:W-:Y:S01]  /*16a00*/  IMAD.IADD R13, R208, 0x1, -R3.reuse ;  /* 0x00000001d00d7824 */ /* 0x100fe200078e0a03 */
[C---:B------:R-:W-:Y:S01]  /*16a10*/  ISETP.GE.OR P4, PT, R3.reuse, R214, !P4 ;  /* 0x000000d60300720c */ /* 0x040fe20006786670 */
[----:B------:R-:W-:Y:S01]  /*16a20*/  FFMA.FTZ R15, R12, -R200, R240 ;  /* 0x800000c80c0f7223 */ /* 0x000fe200000100f0 */
[C---:B------:R-:W-:Y:S02]  /*16a30*/  ISETP.GE.OR P2, PT, R3.reuse, R213, !P2 ;  /* 0x000000d50300720c */ /* 0x040fe40005746670 */
[C---:B------:R-:W-:Y:S01]  /*16a40*/  ISETP.GE.OR P1, PT, R3.reuse, R212, !P1 ;  /* 0x000000d40300720c */ /* 0x040fe20004f26670 */
[----:B------:R-:W-:Y:S01]  /*16a50*/  BAR.SYNC.DEFER_BLOCKING 0x0 ;  /* 0x0000000000007b1d */ /* 0x000fe20000010000 */
[----:B------:R-:W-:Y:S01]  /*16a60*/  ISETP.GE.OR P3, PT, R3, R211, !P3 ;  /* 0x000000d30300720c */ /* 0x000fe20005f66670 */
[----:B------:R-:W-:Y:S01]  /*16a70*/  IMAD.IADD R3, R210, 0x1, -R3 ;  /* 0x00000001d2037824 */ /* 0x000fe200078e0a03 */
[----:B------:R-:W-:Y:S01]  /*16a80*/  HMMA.16816.F32 R56, R16, R28, R44 ;  /* 0x0000001c1038723c */ /* 0x000fe2000000182c */
[----:B------:R-:W-:-:S06]  /*16a90*/  IMAD.IADD R12, R207, 0x1, -R2 ;  /* 0x00000001cf0c7824 */ /* 0x000fcc00078e0a02 */
[----:B------:R-:W-:Y:S02]  /*16aa0*/  IABS R16, R13 ;  /* 0x0000000d00107213 */ /* 0x000fe40000000000 */
        /* <DEDUP_REMOVED lines=93> */
[----:B------:R-:W-:Y:S02]  /*17080*/  I2FP.F32.S32 R13, R13 ;  /* 0x0000000d000d7245 */ /* 0x000fe40000201400 */
[----:B------:R-:W-:Y:S02]  /*17090*/  I2FP.F32.S32 R3, R3 ;  /* 0x0000000300037245 */ /* 0x000fe40000201400 */
[----:B------:R-:W-:Y:S01]  /*170a0*/  I2FP.F32.S32 R12, R12 ;  /* 0x0000000c000c7245 */ /* 0x000fe20000201400 */
[-C--:B------:R-:W-:Y:S01]  /*170b0*/  FFMA.FTZ R19, R13, -R200.reuse, R43 ;  /* 0x800000c80d137223 */ /* 0x080fe2000001002b */
[----:B------:R-:W-:Y:S01]  /*170c0*/  FSEL R24, R16, -INF , !P5 ;  /* 0xff80000010187808 */ /* 0x000fe20006800000 */
[-C--:B------:R-:W-:Y:S01]  /*170d0*/  FFMA.FTZ R17, R3, -R200.reuse, R56 ;  /* 0x800000c803117223 */ /* 0x080fe20000010038 */
[----:B------:R-:W-:Y:S01]  /*170e0*/  FSEL R56, R21, -INF , !P6 ;  /* 0xff80000015387808 */ /* 0x000fe20007000000 */
[----:B------:R-:W-:Y:S01]  /*170f0*/  FFMA.FTZ R20, R12, -R200, R41 ;  /* 0x800000c80c147223 */ /* 0x000fe20000010029 */
[----:B------:R-:W-:-:S02]  /*17100*/  FSEL R32, R15, -INF , !P4 ;  /* 0xff8000000f207808 */ /* 0x000fc40006000000 */
[----:B------:R-:W-:Y:S01]  /*17110*/  FSEL R43, R14, -INF , !P2 ;  /* 0xff8000000e2b7808 */ /* 0x000fe20005000000 */
[--C-:B------:R-:W-:Y:S01]  /*17120*/  IMAD.IADD R12, R209, 0x1, -R2.reuse ;  /* 0x00000001d10c7824 */ /* 0x100fe200078e0a02 */
[C---:B------:R-:W-:Y:S02]  /*17130*/  ISETP.GE.AND P6, PT, R2.reuse, R206, PT ;  /* 0x000000ce0200720c */ /* 0x040fe40003fc6270 */
[C---:B------:R-:W-:Y:S02]  /*17140*/  ISETP.GE.AND P5, PT, R2.reuse, R205, PT ;  /* 0x000000cd0200720c */ /* 0x040fe40003fa6270 */
[C---:B------:R-:W-:Y:S02]  /*17150*/  ISETP.GE.AND P4, PT, R2.reuse, R204, PT ;  /* 0x000000cc0200720c */ /* 0x040fe40003f86270 */
[----:B------:R-:W-:Y:S01]  /*17160*/  ISETP.GE.AND P2, PT, R2, R203, PT ;  /* 0x000000cb0200720c */ /* 0x000fe20003f46270 */
[----:B------:R-:W-:Y:S01]  /*17170*/  IMAD.IADD R3, R208, 0x1, -R2 ;  /* 0x00000001d0037824 */ /* 0x000fe200078e0a02 */
[----:B------:R-:W-:-:S02]  /*17180*/  ISETP.GE.OR P6, PT, R2, R214, !P6 ;  /* 0x000000d60200720c */ /* 0x000fc400077c6670 */
[C---:B------:R-:W-:Y:S02]  /*17190*/  ISETP.GE.OR P5, PT, R2.reuse, R213, !P5 ;  /* 0x000000d50200720c */ /* 0x040fe40006fa6670 */
[C---:B------:R-:W-:Y:S02]  /*171a0*/  ISETP.GE.OR P4, PT, R2.reuse, R212, !P4 ;  /* 0x000000d40200720c */ /* 0x040fe40006786670 */
        /* <DEDUP_REMOVED lines=20> */
[----:B------:R-:W-:Y:S02]  /*172f0*/  I2FP.F32.S32 R12, R12 ;  /* 0x0000000c000c7245 */ /* 0x000fe40000201400 */
[----:B------:R-:W-:Y:S01]  /*17300*/  FSEL R53, R20, -INF , !P1 ;  /* 0xff80000014357808 */ /* 0x000fe20004800000 */
[-C--:B------:R-:W-:Y:S01]  /*17310*/  FFMA.FTZ R21, R3, -R200.reuse, R61 ;  /* 0x800000c803157223 */ /* 0x080fe2000001003d */
[----:B------:R-:W-:Y:S01]  /*17320*/  VIADD R3, R0, 0x78 ;  /* 0x0000007800037836 */ /* 0x000fe20000000000 */
[----:B------:R-:W-:Y:S02]  /*17330*/  FSEL R20, R19, -INF , !P3 ;  /* 0xff80000013147808 */ /* 0x000fe40005800000 */
[----:B------:R-:W-:Y:S02]  /*17340*/  FSEL R26, R17, -INF , !P6 ;  /* 0xff800000111a7808 */ /* 0x000fe40007000000 */
[----:B------:R-:W-:Y:S01]  /*17350*/  FSEL R35, R15, -INF , !P5 ;  /* 0xff8000000f237808 */ /* 0x000fe20006800000 */
[----:B------:R-:W-:Y:S01]  /*17360*/  FFMA.FTZ R14, R12, -R200, R59 ;  /* 0x800000c80c0e7223 */ /* 0x000fe2000001003b */
[----:B------:R-:W-:-:S02]  /*17370*/  ISETP.GE.AND P1, PT, R2, R206, PT ;  /* 0x000000ce0200720c */ /* 0x000fc40003f26270 */
[C---:B------:R-:W-:Y:S02]  /*17380*/  ISETP.GE.AND P3, PT, R2.reuse, R205, PT ;  /* 0x000000cd0200720c */ /* 0x040fe40003f66270 */
[C---:B------:R-:W-:Y:S02]  /*17390*/  ISETP.GE.AND P6, PT, R2.reuse, R204, PT ;  /* 0x000000cc0200720c */ /* 0x040fe40003fc6270 */
[C---:B------:R-:W-:Y:S01]  /*173a0*/  ISETP.GE.AND P5, PT, R2.reuse, R203, PT ;  /* 0x000000cb0200720c */ /* 0x040fe20003fa6270 */
[----:B------:R-:W-:Y:S01]  /*173b0*/  IMAD.IADD R12, R207, 0x1, -R3 ;  /* 0x00000001cf0c7824 */ /* 0x000fe200078e0a03 */
[----:B------:R-:W-:Y:S02]  /*173c0*/  I2FP.F32.S32 R13, R13 ;  /* 0x0000000d000d7245 */ /* 0x000fe40000201400 */
[C---:B------:R-:W-:Y:S02]  /*173d0*/  ISETP.GE.OR P1, PT, R2.reuse, R214, !P1 ;  /* 0x000000d60200720c */ /* 0x040fe40004f26670 */
[----:B------:R-:W-:-:S02]  /*173e0*/  ISETP.GE.OR P3, PT, R2, R213, !P3 ;  /* 0x000000d50200720c */ /* 0x000fc40005f66670 */
[C---:B------:R-:W-:Y:S02]  /*173f0*/  ISETP.GE.OR P6, PT, R2.reuse, R212, !P6 ;  /* 0x000000d40200720c */ /* 0x040fe400077c6670 */
[----:B------:R-:W-:Y:S01]  /*17400*/  ISETP.GE.OR P5, PT, R2, R211, !P5 ;  /* 0x000000d30200720c */ /* 0x000fe20006fa6670 */
[----:B------:R-:W-:Y:S02]  /*17410*/  IMAD.IADD R2, R210, 0x1, -R2 ;  /* 0x00000001d2027824 */ /* 0x000fe400078e0a02 */
[----:B------:R-:W-:Y:S01]  /*17420*/  FFMA.FTZ R18, R13, -R200, R57 ;  /* 0x800000c80d127223 */ /* 0x000fe20000010039 */
[----:B------:R-:W-:Y:S01]  /*17430*/  IABS R12, R12 ;  /* 0x0000000c000c7213 */ /* 0x000fe20000000000 */
[----:B------:R-:W-:Y:S01]  /*17440*/  IMAD.IADD R13, R209, 0x1, -R3 ;  /* 0x00000001d10d7824 */ /* 0x000fe200078e0a03 */
[----:B------:R-:W-:Y:S02]  /*17450*/  IABS R15, R2 ;  /* 0x00000002000f7213 */ /* 0x000fe40000000000 */
[----:B------:R-:W-:-:S02]  /*17460*/  I2FP.F32.S32 R12, R12 ;  /* 0x0000000c000c7245 */ /* 0x000fc40000201400 */
[----:B------:R-:W-:Y:S01]  /*17470*/  IABS R2, R13 ;  /* 0x0000000d00027213 */ /* 0x000fe20000000000 */
[----:B------:R-:W-:Y:S01]  /*17480*/  IMAD.MOV.U32 R13, RZ, RZ, R15 ;  /* 0x000000ffff0d7224 */ /* 0x000fe200078e000f */
        /* <DEDUP_REMOVED lines=9> */
[C---:B------:R-:W-:Y:S02]  /*17520*/  ISETP.GE.AND P3, PT, R3.reuse, R203, PT ;  /* 0x000000cb0300720c */ /* 0x040fe40003f66270 */
[----:B------:R-:W-:Y:S01]  /*17530*/  I2FP.F32.S32 R2, R2 ;  /* 0x0000000200027245 */ /* 0x000fe20000201400 */
[----:B------:R-:W-:Y:S01]  /*17540*/  VIADD R0, R0, 0x79 ;  /* 0x0000007900007836 */ /* 0x000fe20000000000 */
[----:B------:R-:W-:Y:S02]  /*17550*/  I2FP.F32.S32 R13, R13 ;  /* 0x0000000d000d7245 */ /* 0x000fe40000201400 */
[----:B------:R-:W-:-:S02]  /*17560*/  ISETP.GE.OR P4, PT, R3, R214, !P4 ;  /* 0x000000d60300720c */ /* 0x000fc40006786670 */
[C---:B------:R-:W-:Y:S02]  /*17570*/  ISETP.GE.OR P2, PT, R3.reuse, R213, !P2 ;  /* 0x000000d50300720c */ /* 0x040fe40005746670 */
[C---:B------:R-:W-:Y:S02]  /*17580*/  ISETP.GE.OR P1, PT, R3.reuse, R212, !P1 ;  /* 0x000000d40300720c */ /* 0x040fe40004f26670 */
[----:B------:R-:W-:Y:S01]  /*17590*/  ISETP.GE.OR P3, PT, R3, R211, !P3 ;  /* 0x000000d30300720c */ /* 0x000fe20005f66670 */
[----:B------:R-:W-:Y:S02]  /*175a0*/  IMAD.IADD R3, R210, 0x1, -R3 ;  /* 0x00000001d2037824 */ /* 0x000fe400078e0a03 */
[----:B------:R-:W-:Y:S01]  /*175b0*/  FFMA.FTZ R15, R2, -R200, R66 ;  /* 0x800000c8020f7223 */ /* 0x000fe20000010042 */
[----:B------:R-:W-:Y:S01]  /*175c0*/  IABS R12, R12 ;  /* 0x0000000c000c7213 */ /* 0x000fe20000000000 */
[----:B------:R-:W-:Y:S02]  /*175d0*/  IMAD.IADD R2, R207, 0x1, -R0 ;  /* 0x00000001cf027824 */ /* 0x000fe400078e0a00 */
[----:B------:R-:W-:Y:S01]  /*175e0*/  FFMA.FTZ R17, R13, -R200, R63 ;  /* 0x800000c80d117223 */ /* 0x000fe2000001003f */
[----:B------:R-:W-:Y:S01]  /*175f0*/  IABS R13, R3 ;  /* 0x00000003000d7213 */ /* 0x000fe20000000000 */
[----:B------:R-:W-:Y:S01]  /*17600*/  IMAD.MOV.U32 R3, RZ, RZ, R12 ;  /* 0x000000ffff037224 */ /* 0x000fe200078e000c */
[----:B------:R-:W-:-:S02]  /*17610*/  IABS R2, R2 ;  /* 0x0000000200027213 */ /* 0x000fc40000000000 */
[----:B------:R-:W-:Y:S02]  /*17620*/  FSEL R45, R21, -INF , !P6 ;  /* 0xff800000152d7808 */ /* 0x000fe40007000000 */
[----:B------:R-:W-:Y:S02]  /*17630*/  I2FP.F32.S32 R3, R3 ;  /* 0x0000000300037245 */ /* 0x000fe40000201400 */
[----:B------:R-:W-:Y:S02]  /*17640*/  I2FP.F32.S32 R2, R2 ;  /* 0x0000000200027245 */ /* 0x000fe40000201400 */
[----:B------:R-:W-:Y:S02]  /*17650*/  FSEL R18, R17, -INF , !P5 ;  /* 0xff80000011127808 */ /* 0x000fe40006800000 */
[----:B------:R-:W-:Y:S02]  /*17660*/  FSEL R22, R16, -INF , !P4 ;  /* 0xff80000010167808 */ /* 0x000fe40006000000 */
[----:B------:R-:W-:-:S02]  /*17670*/  FSEL R28, R15, -INF , !P2 ;  /* 0xff8000000f1c7808 */ /* 0x000fc40005000000 */
[C---:B------:R-:W-:Y:S02]  /*17680*/  ISETP.GE.AND P6, PT, R0.reuse, R206, PT ;  /* 0x000000ce0000720c */ /* 0x040fe40003fc6270 */
[C---:B------:R-:W-:Y:S02]  /*17690*/  ISETP.GE.AND P5, PT, R0.reuse, R205, PT ;  /* 0x000000cd0000720c */ /* 0x040fe40003fa6270 */
[C---:B------:R-:W-:Y:S02]  /*176a0*/  ISETP.GE.AND P4, PT, R0.reuse, R204, PT ;  /* 0x000000cc0000720c */ /* 0x040fe40003f86270 */
[----:B------:R-:W-:Y:S01]  /*176b0*/  ISETP.GE.AND P2, PT, R0, R203, PT ;  /* 0x000000cb0000720c */ /* 0x000fe20003f46270 */
[-C--:B------:R-:W-:Y:S01]  /*176c0*/  FFMA.FTZ R14, R3, -R200.reuse, R76 ;  /* 0x800000c8030e7223 */ /* 0x080fe2000001004c */
[----:B------:R-:W-:Y:S01]  /*176d0*/  FFMA.FTZ R12, R2, -R200, R65 ;  /* 0x800000c8020c7223 */ /* 0x000fe20000010041 */
[C---:B------:R-:W-:Y:S01]  /*176e0*/  ISETP.GE.OR P6, PT, R0.reuse, R214, !P6 ;  /* 0x000000d60000720c */ /* 0x040fe200077c6670 */
[--C-:B------:R-:W-:Y:S01]  /*176f0*/  IMAD.IADD R3, R209, 0x1, -R0.reuse ;  /* 0x00000001d1037824 */ /* 0x100fe200078e0a00 */
[----:B------:R-:W-:Y:S01]  /*17700*/  ISETP.GE.OR P5, PT, R0, R213, !P5 ;  /* 0x000000d50000720c */ /* 0x000fe20006fa6670 */
[----:B------:R-:W-:Y:S01]  /*17710*/  IMAD.IADD R2, R208, 0x1, -R0 ;  /* 0x00000001d0027824 */ /* 0x000fe200078e0a00 */
[----:B------:R-:W-:-:S02]  /*17720*/  ISETP.GE.OR P4, PT, R0, R212, !P4 ;  /* 0x000000d40000720c */ /* 0x000fc40006786670 */
[----:B------:R-:W-:Y:S01]  /*17730*/  ISETP.GE.OR P2, PT, R0, R211, !P2 ;  /* 0x000000d30000720c */ /* 0x000fe20005746670 */
[----:B------:R-:W-:Y:S01]  /*17740*/  IMAD.IADD R0, R210, 0x1, -R0 ;  /* 0x00000001d2007824 */ /* 0x000fe200078e0a00 */
[----:B------:R-:W-:Y:S02]  /*17750*/  FSEL R41, R14, -INF , !P1 ;  /* 0xff8000000e297808 */ /* 0x000fe40004800000 */
[----:B------:R-:W-:Y:S02]  /*17760*/  ISETP.GT.AND P1, PT, R186, R218, PT ;  /* 0x000000daba00720c */ /* 0x000fe40003f24270 */
[----:B------:R-:W-:Y:S02]  /*17770*/  IABS R3, R3 ;  /* 0x0000000300037213 */ /* 0x000fe40000000000 */
[----:B------:R-:W-:Y:S02]  /*17780*/  IABS R2, R2 ;  /* 0x0000000200027213 */ /* 0x000fe40000000000 */
[----:B------:R-:W-:-:S02]  /*17790*/  IABS R0, R0 ;  /* 0x0000000000007213 */ /* 0x000fc40000000000 */
[----:B------:R-:W-:Y:S02]  /*177a0*/  I2FP.F32.S32 R13, R13 ;  /* 0x0000000d000d7245 */ /* 0x000fe40000201400 */
[----:B------:R-:W-:Y:S02]  /*177b0*/  I2FP.F32.S32 R3, R3 ;  /* 0x0000000300037245 */ /* 0x000fe40000201400 */
[----:B------:R-:W-:Y:S02]  /*177c0*/  I2FP.F32.S32 R2, R2 ;  /* 0x0000000200027245 */ /* 0x000fe40000201400 */
[----:B------:R-:W-:Y:S01]  /*177d0*/  I2FP.F32.S32 R0, R0 ;  /* 0x0000000000007245 */ /* 0x000fe20000201400 */
[-C--:B------:R-:W-:Y:S01]  /*177e0*/  FFMA.FTZ R13, R13, -R200.reuse, R78 ;  /* 0x800000c80d0d7223 */ /* 0x080fe2000001004e */
[-C--:B------:R-:W-:Y:S01]  /*177f0*/  FFMA.FTZ R3, R3, -R200.reuse, R67 ;  /* 0x800000c803037223 */ /* 0x080fe20000010043 */
[-C--:B------:R-:W-:Y:S02]  /*17800*/  FFMA.FTZ R2, R2, -R200.reuse, R77 ;  /* 0x800000c802027223 */ /* 0x080fe4000001004d */
[----:B------:R-:W-:Y:S01]  /*17810*/  FFMA.FTZ R0, R0, -R200, R79 ;  /* 0x800000c800007223 */ /* 0x000fe2000001004f */
[----:B------:R-:W-:Y:S01]  /*17820*/  BSSY B1, `(.L_x_1204) ;  /* 0x000003d000017945 */ /* 0x000fe20003800000 */
        /* <DEDUP_REMOVED lines=58> */
.L_x_1207:
[----:B------:R-:W-:Y:S05]  /*17bd0*/  BSYNC B0 ;  /* 0x0000000000007941 */ /* 0x000fea0003800000 */
.L_x_1206:
[----:B------:R-:W0:Y:S02]  /*17be0*/  LDGDEPBAR ;  /* 0x00000000000079af */ /* 0x000e240000000000 */
.L_x_1205:
[----:B------:R-:W-:Y:S05]  /*17bf0*/  BSYNC B1 ;  /* 0x0000000000017941 */ /* 0x000fea0003800000 */
.L_x_1204:
        /* <DEDUP_REMOVED lines=92> */
[----:B------:R2:W-:Y:S02]  /*181c0*/  STL [R1+0x3b8], R170 ;  /* 0x0003b8aa01007387 */ /* 0x0005e40000100800 */
[----:B--2---:R-:W-:-:S04]  /*181d0*/  FMNMX.FTZ R170, R0, R2, !PT ;  /* 0x0000000200aa7209 */ /* 0x004fc80007810000 */
[----:B------:R-:W-:-:S04]  /*181e0*/  FSETP.NEU.FTZ.AND P0, PT, R170, -INF , PT ;  /* 0xff800000aa00780b */ /* 0x000fc80003f1d000 */
[----:B------:R-:W-:-:S05]  /*181f0*/  FSEL R0, R170, RZ, P0 ;  /* 0x000000ffaa007208 */ /* 0x000fca0000000000 */
[----:B------:R-:W-:Y:S02]  /*18200*/  FADD.FTZ R12, R36, -R0 ;  /* 0x80000000240c7221 */ /* 0x000fe40000010000 */
        /* <DEDUP_REMOVED lines=32> */
[----:B------:R-:W-:Y:S01]  /*18410*/  STL [R1+0x4e8], R222 ;  /* 0x0004e8de01007387 */ /* 0x000fe20000100800 */
[-CC-:B------:R-:W-:Y:S01]  /*18420*/  FFMA.FTZ R194, R69, R0.reuse, -R2.reuse ;  /* 0x0000000045c27223 */ /* 0x180fe20000010802 */
[-CC-:B--2---:R-:W-:Y:S01]  /*18430*/  FFMA.FTZ R5, R55, R0.reuse, -R2.reuse ;  /* 0x0000000037057223 */ /* 0x184fe20000010802 */
[----:B---3--:R-:W-:-:S05]  /*18440*/  FFMA.FTZ R4, R75, R0, -R2 ;  /* 0x000000004b047223 */ /* 0x008fca0000010802 */
[----:B------:R2:W-:Y:S04]  /*18450*/  STL [R1+0x1b0], R4 ;  /* 0x0001b00401007387 */ /* 0x0005e80000100800 */
[----:B------:R-:W3:Y:S04]  /*18460*/  LDL R57, [R1+0x104] ;  /* 0x0001040001397983 */ /* 0x000ee80000100800 */
[----:B------:R4:W-:Y:S04]  /*18470*/  STL [R1+0x1c8], R5 ;  /* 0x0001c80501007387 */ /* 0x0009e80000100800 */
[----:B------:R-:W3:Y:S01]  /*18480*/  LDL.LU R42, [R1+0x14] ;  /* 0x00001400012a7983 */ /* 0x000ee20000300800 */
[----:B--2---:R-:W-:-:S05]  /*18490*/  FFMA.FTZ R4, R31, R0, -R2 ;  /* 0x000000001f047223 */ /* 0x004fca0000010802 */
[----:B------:R2:W-:Y:S04]  /*184a0*/  STL [R1+0x1cc], R4 ;  /* 0x0001cc0401007387 */ /* 0x0005e80000100800 */
[----:B------:R-:W3:Y:S04]  /*184b0*/  LDL R13, [R1+0x1c] ;  /* 0x00001c00010d7983 */ /* 0x000ee80000100800 */
[----:B-1----:R-:W3:Y:S04]  /*184c0*/  LDL.LU R15, [R1+0xc] ;  /* 0x00000c00010f7983 */ /* 0x002ee80000300800 */
[----:B------:R-:W3:Y:S01]  /*184d0*/  LDL.LU R14, [R1+0x4] ;  /* 0x00000400010e7983 */ /* 0x000ee20000300800 */
[-CC-:B------:R-:W-:Y:S01]  /*184e0*/  FFMA.FTZ R192, R25, R0.reuse, -R2.reuse ;  /* 0x0000000019c07223 */ /* 0x180fe20000010802 */
[----:B------:R-:W-:-:S02]  /*184f0*/  FFMA.FTZ R190, R24, R0, -R2 ;  /* 0x0000000018be7223 */ /* 0x000fc40000010802 */
[----:B------:R-:W-:Y:S01]  /*18500*/  STL [R1+0x4a0], R140 ;  /* 0x0004a08c01007387 */ /* 0x000fe20000100800 */
[-CC-:B------:R-:W-:Y:S01]  /*18510*/  FFMA.FTZ R168, R20, R0.reuse, -R2.reuse ;  /* 0x0000000014a87223 */ /* 0x180fe20000010802 */
[-CC-:B------:R-:W-:Y:S01]  /*18520*/  FFMA.FTZ R137, R19, R0.reuse, -R2.reuse ;  /* 0x0000000013897223 */ /* 0x180fe20000010802 */
[-CC-:B----4-:R-:W-:Y:S01]  /*18530*/  FFMA.FTZ R5, R17, R0.reuse, -R2.reuse ;  /* 0x0000000011057223 */ /* 0x190fe20000010802 */
[-CC-:B--2---:R-:W-:Y:S01]  /*18540*/  FFMA.FTZ R4, R29, R0.reuse, -R2.reuse ;  /* 0x000000001d047223 */ /* 0x184fe20000010802 */
[----:B------:R-:W-:-:S04]  /*18550*/  FFMA.FTZ R10, R16, R0, -R2 ;  /* 0x00000000100a7223 */ /* 0x000fc80000010802 */
[----:B------:R1:W-:Y:S01]  /*18560*/  STL [R1+0x1d4], R4 ;  /* 0x0001d40401007387 */ /* 0x0003e20000100800 */
[----:B------:R-:W-:Y:S01]  /*18570*/  MUFU.EX2 R81, R3 ;  /* 0x0000000300517308 */ /* 0x000fe20000000800 */
[----:B-1----:R-:W-:Y:S01]  /*18580*/  FFMA.FTZ R4, R18, R0, -R2 ;  /* 0x0000000012047223 */ /* 0x002fe20000010802 */
[----:B------:R-:W-:-:S06]  /*18590*/  FMUL.FTZ R2, R0, R12 ;  /* 0x0000000c00027220 */ /* 0x000fcc0000410000 */
[----:B------:R-:W1:Y:S01]  /*185a0*/  MUFU.EX2 R2, R2 ;  /* 0x0000000200027308 */ /* 0x000e620000000800 */
[----:B------:R-:W-:Y:S04]  /*185b0*/  STL [R1+0x4a4], R137 ;  /* 0x0004a48901007387 */ /* 0x000fe80000100800 */
[----:B------:R-:W-:Y:S04]  /*185c0*/  STL [R1+0x4a8], R137 ;  /* 0x0004a88901007387 */ /* 0x000fe80000100800 */
[----:B------:R2:W-:Y:S04]  /*185d0*/  STL [R1+0x4ec], R4 ;  /* 0x0004ec0401007387 */ /* 0x0005e80000100800 */
[----:B------:R4:W-:Y:S01]  /*185e0*/  STL [R1+0x4f0], R5 ;  /* 0x0004f00501007387 */ /* 0x0009e20000100800 */
[-C--:B-1----:R-:W-:Y:S01]  /*185f0*/  FMUL.FTZ R171, R154, R2.reuse ;  /* 0x000000029aab7220 */ /* 0x082fe20000410000 */
[----:B------:R-:W-:-:S02]  /*18600*/  FMUL.FTZ R188, R155, R2 ;  /* 0x000000029bbc7220 */ /* 0x000fc40000410000 */
[----:B------:R-:W-:Y:S01]  /*18610*/  STL [R1+0x4f4], R10 ;  /* 0x0004f40a01007387 */ /* 0x000fe20000100800 */
[----:B------:R-:W-:-:S03]  /*18620*/  FMUL.FTZ R3, R142, R2 ;  /* 0x000000028e037220 */ /* 0x000fc60000410000 */
[----:B------:R-:W-:Y:S04]  /*18630*/  STL [R1+0x440], R171 ;  /* 0x000440ab01007387 */ /* 0x000fe80000100800 */
[----:B------:R-:W-:Y:S01]  /*18640*/  STL [R1+0x444], R188 ;  /* 0x000444bc01007387 */ /* 0x000fe20000100800 */
[-C--:B--2---:R-:W-:Y:S01]  /*18650*/  FMUL.FTZ R4, R151, R2.reuse ;  /* 0x0000000297047220 */ /* 0x084fe20000410000 */
[----:B----4-:R-:W-:-:S05]  /*18660*/  FMUL.FTZ R5, R150, R2 ;  /* 0x0000000296057220 */ /* 0x010fca0000410000 */
[----:B------:R1:W-:Y:S04]  /*18670*/  STL [R1+0x1d8], R5 ;  /* 0x0001d80501007387 */ /* 0x0003e80000100800 */
[----:B------:R2:W-:Y:S04]  /*18680*/  STL [R1+0x1dc], R4 ;  /* 0x0001dc0401007387 */ /* 0x0005e80000100800 */
[----:B------:R4:W-:Y:S01]  /*18690*/  STL [R1+0x1e8], R3 ;  /* 0x0001e80301007387 */ /* 0x0009e20000100800 */
[-C--:B-1----:R-:W-:Y:S01]  /*186a0*/  FMUL.FTZ R5, R143, R2.reuse ;  /* 0x000000028f057220 */ /* 0x082fe20000410000 */
[-C--:B--2---:R-:W-:Y:S01]  /*186b0*/  FMUL.FTZ R4, R138, R2.reuse ;  /* 0x000000028a047220 */ /* 0x084fe20000410000 */
[----:B----4-:R-:W-:-:S03]  /*186c0*/  FMUL.FTZ R3, R139, R2 ;  /* 0x000000028b037220 */ /* 0x010fc60000410000 */
[----:B------:R-:W-:Y:S04]  /*186d0*/  STL [R1+0x1ec], R5 ;  /* 0x0001ec0501007387 */ /* 0x000fe80000100800 */
[----:B------:R-:W-:Y:S01]  /*186e0*/  STL [R1+0x1f8], R4 ;  /* 0x0001f80401007387 */ /* 0x000fe20000100800 */
[----:B---3--:R-:W-:Y:S01]  /*186f0*/  FFMA.FTZ R55, R57, R2, R81 ;  /* 0x0000000239377223 */ /* 0x008fe20000010051 */
        /* <DEDUP_REMOVED lines=32> */
[----:B------:R-:W-:Y:S04]  /*18900*/  STL [R1+0x1fc], R3 ;  /* 0x0001fc0301007387 */ /* 0x000fe80000100800 */
[----:B------:R-:W1:Y:S04]  /*18910*/  SHFL.BFLY PT, R3, R2, 0x2, 0x1f ;  /* 0x0c401f0002037f89 */ /* 0x000e6800000e0000 */
[----:B------:R-:W2:Y:S01]  /*18920*/  LDL.LU R217, [R1+0x10c] ;  /* 0x00010c0001d97983 */ /* 0x000ea20000300800 */
[----:B-1----:R-:W-:-:S05]  /*18930*/  FMNMX.FTZ R2, R2, R3, !PT ;  /* 0x0000000302027209 */ /* 0x002fca0007810000 */
[----:B------:R-:W1:Y:S02]  /*18940*/  SHFL.BFLY PT, R3, R2, 0x1, 0x1f ;  /* 0x0c201f0002037f89 */ /* 0x000e6400000e0000 */
[----:B-1----:R-:W-:-:S04]  /*18950*/  FMNMX.FTZ R191, R2, R3, !PT ;  /* 0x0000000302bf7209 */ /* 0x002fc80007810000 */
[----:B------:R-:W-:-:S04]  /*18960*/  FSETP.NEU.FTZ.AND P0, PT, R191, -INF , PT ;  /* 0xff800000bf00780b */ /* 0x000fc80003f1d000 */
[----:B------:R-:W-:-:S05]  /*18970*/  FSEL R2, R191, RZ, P0 ;  /* 0x000000ffbf027208 */ /* 0x000fca0000000000 */
[----:B------:R-:W-:Y:S01]  /*18980*/  FADD.FTZ R3, R39, -R2 ;  /* 0x8000000227037221 */ /* 0x000fe20000010000 */
[----:B------:R-:W-:-:S05]  /*18990*/  FMUL.FTZ R2, R0, R191 ;  /* 0x000000bf00027220 */ /* 0x000fca0000410000 */
[----:B------:R-:W-:Y:S01]  /*189a0*/  FSEL R2, R2, RZ, P0 ;  /* 0x000000ff02027208 */ /* 0x000fe20000000000 */
[----:B------:R-:W-:Y:S04]  /*189b0*/  STL [R1+0x4f8], R235 ;  /* 0x0004f8eb01007387 */ /* 0x000fe80000100800 */
[-CC-:B------:R-:W-:Y:S01]  /*189c0*/  FFMA.FTZ R248, R73, R0.reuse, -R2.reuse ;  /* 0x0000000049f87223 */ /* 0x180fe20000010802 */
[----:B------:R-:W-:Y:S04]  /*189d0*/  STL [R1+0x4fc], R232 ;  /* 0x0004fce801007387 */ /* 0x000fe80000100800 */
[----:B------:R-:W-:Y:S01]  /*189e0*/  STL [R1+0x500], R180 ;  /* 0x000500b401007387 */ /* 0x000fe20000100800 */
[----:B------:R-:W-:-:S03]  /*189f0*/  FFMA.FTZ R4, R47, R0, -R2 ;  /* 0x000000002f047223 */ /* 0x000fc60000010802 */
[----:B------:R-:W-:Y:S04]  /*18a00*/  STL [R1+0x508], R248 ;  /* 0x000508f801007387 */ /* 0x000fe80000100800 */
[----:B------:R-:W3:Y:S01]  /*18a10*/  LDL R186, [R1+0x30] ;  /* 0x0000300001ba7983 */ /* 0x000ee20000100800 */
[----:B------:R-:W-:-:S03]  /*18a20*/  FFMA.FTZ R16, R15, R0, -R2 ;  /* 0x000000000f107223 */ /* 0x000fc60000010802 */
[----:B------:R-:W4:Y:S04]  /*18a30*/  LDL R77, [R1+0x38] ;  /* 0x00003800014d7983 */ /* 0x000f280000100800 */
[----:B------:R1:W-:Y:S01]  /*18a40*/  STL [R1+0xc], R4 ;  /* 0x00000c0401007387 */ /* 0x0003e20000100800 */
[----:B------:R-:W-:-:S03]  /*18a50*/  FFMA.FTZ R20, R14, R0, -R2 ;  /* 0x000000000e147223 */ /* 0x000fc60000010802 */
[----:B------:R-:W4:Y:S04]  /*18a60*/  LDL.LU R15, [R1+0x2c] ;  /* 0x00002c00010f7983 */ /* 0x000f280000300800 */
[----:B------:R-:W4:Y:S04]  /*18a70*/  LDL R14, [R1+0x24] ;  /* 0x00002400010e7983 */ /* 0x000f280000100800 */
[----:B------:R-:W4:Y:S01]  /*18a80*/  LDL R76, [R1+0x18] ;  /* 0x00001800014c7983 */ /* 0x000f220000100800 */
[----:B------:R-:W-:-:S03]  /*18a90*/  FFMA.FTZ R12, R42, R0, -R2 ;  /* 0x000000002a0c7223 */ /* 0x000fc60000010802 */
[----:B------:R-:W4:Y:S04]  /*18aa0*/  LDL.LU R59, [R1+0x8] ;  /* 0x00000800013b7983 */ /* 0x000f280000300800 */
[----:B------:R-:W4:Y:S01]  /*18ab0*/  LDL.LU R42, [R1] ;  /* 0x00000000012a7983 */ /* 0x000f220000300800 */
[----:B------:R-:W-:-:S06]  /*18ac0*/  FMUL.FTZ R3, R0, R3 ;  /* 0x0000000300037220 */ /* 0x000fcc0000410000 */
        /* <DEDUP_REMOVED lines=17> */
[-C--:B-1----:R-:W-:Y:S01]  /*18be0*/  FMUL.FTZ R4, R164, R3.reuse ;  /* 0x00000003a4047220 */ /* 0x082fe20000410000 */
        /* <DEDUP_REMOVED lines=11> */
[-C--:B------:R-:W-:Y:S01]  /*18ca0*/  FMUL.FTZ R169, R160, R3.reuse ;  /* 0x00000003a0a97220 */ /* 0x080fe20000410000 */
[-C--:B------:R-:W-:Y:S01]  /*18cb0*/  FMUL.FTZ R2, R165, R3.reuse ;  /* 0x00000003a5027220 */ /* 0x080fe20000410000 */
[----:B------:R-:W-:Y:S01]  /*18cc0*/  MUFU.EX2 R12, R12 ;  /* 0x0000000c000c7308 */ /* 0x000fe20000000800 */
[----:B------:R-:W-:Y:S04]  /*18cd0*/  STL [R1+0x260], R4 ;  /* 0x0002600401007387 */ /* 0x000fe80000100800 */
[----:B------:R-:W-:Y:S04]  /*18ce0*/  STL [R1+0x43c], R169 ;  /* 0x00043ca901007387 */ /* 0x000fe80000100800 */
[----:B------:R1:W-:Y:S01]  /*18cf0*/  STL [R1+0x264], R2 ;  /* 0x0002640201007387 */ /* 0x0003e20000100800 */
[-C--:B------:R-:W-:Y:S01]  /*18d00*/  FMUL.FTZ R215, R161, R3.reuse ;  /* 0x00000003a1d77220 */ /* 0x080fe20000410000 */
[-C--:B------:R-:W-:Y:S01]  /*18d10*/  FMUL.FTZ R209, R156, R3.reuse ;  /* 0x000000039cd17220 */ /* 0x080fe20000410000 */
[-C--:B------:R-:W-:Y:S01]  /*18d20*/  FMUL.FTZ R208, R157, R3.reuse ;  /* 0x000000039dd07220 */ /* 0x080fe20000410000 */
[-C--:B------:R-:W-:Y:S01]  /*18d30*/  FMUL.FTZ R205, R144, R3.reuse ;  /* 0x0000000390cd7220 */ /* 0x080fe20000410000 */
[----:B------:R-:W-:Y:S01]  /*18d40*/  FMUL.FTZ R204, R145, R3 ;  /* 0x0000000391cc7220 */ /* 0x000fe20000410000 */
[----:B------:R-:W-:Y:S01]  /*18d50*/  STL [R1+0x430], R215 ;  /* 0x000430d701007387 */ /* 0x000fe20000100800 */
[----:B-1----:R-:W1:Y:S03]  /*18d60*/  MUFU.EX2 R2, R13 ;  /* 0x0000000d00027308 */ /* 0x002e660000000800 */
[----:B------:R-:W-:Y:S04]  /*18d70*/  STL [R1+0x42c], R209 ;  /* 0x00042cd101007387 */ /* 0x000fe80000100800 */
[----:B------:R-:W-:Y:S04]  /*18d80*/  STL.64 [R1+0x448], R204 ;  /* 0x000448cc01007387 */ /* 0x000fe80000100a00 */
[----:B------:R-:W4:Y:S04]  /*18d90*/  LDL R9, [R1+0x58] ;  /* 0x0000580001097983 */ /* 0x000f280000100800 */
[----:B------:R-:W4:Y:S01]  /*18da0*/  LDL R6, [R1+0x108] ;  /* 0x0001080001067983 */ /* 0x000f220000100800 */
[----:B-1----:R-:W-:-:S03]  /*18db0*/  F2FP.F16.F32.PACK_AB R58, R2, R12 ;  /* 0x0000000c023a723e */ /* 0x002fc600000000ff */
[----:B------:R-:W4:Y:S04]  /*18dc0*/  LDL.LU R136, [R1+0x54] ;  /* 0x0000540001887983 */ /* 0x000f280000300800 */
[----:B------:R-:W4:Y:S04]  /*18dd0*/  LDL R141, [R1+0x50] ;  /* 0x00005000018d7983 */ /* 0x000f280000100800 */
[----:B------:R-:W4:Y:S04]  /*18de0*/  LDL R153, [R1+0x3c] ;  /* 0x00003c0001997983 */ /* 0x000f280000100800 */
[----:B------:R-:W4:Y:S04]  /*18df0*/  LDL R175, [R1+0x34] ;  /* 0x0000340001af7983 */ /* 0x000f280000100800 */
[----:B------:R-:W4:Y:S04]  /*18e00*/  LDL R174, [R1+0x28] ;  /* 0x0000280001ae7983 */ /* 0x000f280000100800 */
[----:B------:R-:W4:Y:S04]  /*18e10*/  LDL R244, [R1+0x20] ;  /* 0x0000200001f47983 */ /* 0x000f280000100800 */
[----:B------:R-:W4:Y:S01]  /*18e20*/  LDL R247, [R1+0x10] ;  /* 0x0000100001f77983 */ /* 0x000f220000100800 */
[----:B--2---:R-:W-:-:S04]  /*18e30*/  FFMA.FTZ R3, R217, R3, R12 ;  /* 0x00000003d9037223 */ /* 0x004fc8000001000c */
[----:B------:R-:W-:Y:S01]  /*18e40*/  FADD.FTZ R73, R2, R3 ;  /* 0x0000000302497221 */ /* 0x000fe20000010000 */
        /* <DEDUP_REMOVED lines=42> */
[----:B------:R-:W-:-:S04]  /*190f0*/  FMUL.FTZ R209, R167, R3 ;  /* 0x00000003a7d17220 */ /* 0x000fc80000410000 */
[----:B------:R-:W-:Y:S04]  /*19100*/  STL [R1+0x458], R215 ;  /* 0x000458d701007387 */ /* 0x000fe80000100800 */
[----:B------:R1:W-:Y:S04]  /*19110*/  STL.64 [R1+0x450], R208 ;  /* 0x000450d001007387 */ /* 0x0003e80000100a00 */
[----:B------:R-:W2:Y:S04]  /*19120*/  LDL R212, [R1+0x100] ;  /* 0x0001000001d47983 */ /* 0x000ea80000100800 */
[----:B-1----:R-:W3:Y:S04]  /*19130*/  LDL.64 R208, [R1+0x110] ;  /* 0x0001100001d07983 */ /* 0x002ee80000100a00 */
[----:B------:R-:W4:Y:S04]  /*19140*/  LDL.LU.64 R204, [R1+0x258] ;  /* 0x0002580001cc7983 */ /* 0x000f280000300a00 */
[----:B------:R-:W3:Y:S01]  /*19150*/  LDL R235, [R1+0xa0] ;  /* 0x0000a00001eb7983 */ /* 0x000ee20000100800 */
        /* <DEDUP_REMOVED lines=60> */
[----:B------:R-:W1:Y:S03]  /*19520*/  MUFU.EX2 R12, R12 ;  /* 0x0000000c000c7308 */ /* 0x000e660000000800 */
        /* <DEDUP_REMOVED lines=9> */
[-C--:B------:R-:W-:Y:S01]  /*195c0*/  FMUL.FTZ R206, R159, R3.reuse ;  /* 0x000000039fce7220 */ /* 0x080fe20000410000 */
[-C--:B------:R-:W-:Y:S01]  /*195d0*/  FMUL.FTZ R203, R146, R3.reuse ;  /* 0x0000000392cb7220 */ /* 0x080fe20000410000 */
[-C--:B------:R-:W-:Y:S01]  /*195e0*/  FMUL.FTZ R200, R147, R3.reuse ;  /* 0x0000000393c87220 */ /* 0x080fe20000410000 */
[----:B-1----:R-:W-:Y:S01]  /*195f0*/  FFMA.FTZ R3, R6, R3, R12 ;  /* 0x0000000306037223 */ /* 0x002fe2000001000c */
[----:B------:R-:W-:-:S03]  /*19600*/  FMNMX.FTZ R2, R40, R2, !PT ;  /* 0x0000000228027209 */ /* 0x000fc60007810000 */
[----:B------:R-:W-:Y:S02]  /*19610*/  FADD.FTZ R24, R13, R3 ;  /* 0x000000030d187221 */ /* 0x000fe40000010000 */
[----:B------:R-:W1:Y:S02]  /*19620*/  SHFL.BFLY PT, R3, R2, 0x2, 0x1f ;  /* 0x0c401f0002037f89 */ /* 0x000e6400000e0000 */
[----:B-1----:R-:W-:-:S05]  /*19630*/  FMNMX.FTZ R2, R2, R3, !PT ;  /* 0x0000000302027209 */ /* 0x002fca0007810000 */
[----:B------:R-:W1:Y:S01]  /*19640*/  SHFL.BFLY PT, R3, R2, 0x1, 0x1f ;  /* 0x0c201f0002037f89 */ /* 0x000e6200000e0000 */
[----:B------:R1:W-:Y:S02]  /*19650*/  MUFU.EX2 R23, R16 ;  /* 0x0000001000177308 */ /* 0x0003e40000000800 */
[----:B-1----:R-:W-:-:S04]  /*19660*/  FMNMX.FTZ R193, R2, R3, !PT ;  /* 0x0000000302c17209 */ /* 0x002fc80007810000 */
[----:B------:R-:W-:-:S04]  /*19670*/  FSETP.NEU.FTZ.AND P0, PT, R193, -INF , PT ;  /* 0xff800000c100780b */ /* 0x000fc80003f1d000 */
[----:B------:R-:W-:-:S05]  /*19680*/  FSEL R2, R193, RZ, P0 ;  /* 0x000000ffc1027208 */ /* 0x000fca0000000000 */
[----:B------:R-:W-:Y:S01]  /*19690*/  FADD.FTZ R16, R37, -R2 ;  /* 0x8000000225107221 */ /* 0x000fe20000010000 */
[----:B------:R-:W-:-:S05]  /*196a0*/  FMUL.FTZ R2, R0, R193 ;  /* 0x000000c100027220 */ /* 0x000fca0000410000 */
[----:B------:R-:W-:Y:S01]  /*196b0*/  FSEL R2, R2, RZ, P0 ;  /* 0x000000ff02027208 */ /* 0x000fe20000000000 */
[----:B------:R-:W-:Y:S01]  /*196c0*/  MUFU.EX2 R22, R20 ;  /* 0x0000001400167308 */ /* 0x000fe20000000800 */
[----:B------:R-:W-:-:S03]  /*196d0*/  FMUL.FTZ R16, R0, R16 ;  /* 0x0000001000107220 */ /* 0x000fc60000410000 */
[----:B------:R-:W-:-:S04]  /*196e0*/  FFMA.FTZ R3, R9, R0, -R2 ;  /* 0x0000000009037223 */ /* 0x000fc80000010802 */
[----:B------:R1:W-:Y:S01]  /*196f0*/  MUFU.EX2 R20, R14 ;  /* 0x0000000e00147308 */ /* 0x0003e20000000800 */
[----:B------:R-:W-:Y:S01]  /*19700*/  F2FP.F16.F32.PACK_AB R35, R13, R12 ;  /* 0x0000000c0d23723e */ /* 0x000fe200000000ff */
[----:B------:R-:W-:-:S06]  /*19710*/  FFMA.FTZ R13, R141, R0, -R2 ;  /* 0x000000008d0d7223 */ /* 0x000fcc0000010802 */
[----:B------:R-:W-:Y:S01]  /*19720*/  MUFU.EX2 R32, R17 ;  /* 0x0000001100207308 */ /* 0x000fe20000000800 */
[----:B-1----:R-:W-:-:S07]  /*19730*/  FFMA.FTZ R14, R136, R0, -R2 ;  /* 0x00000000880e7223 */ /* 0x002fce0000010802 */
[----:B------:R1:W-:Y:S08]  /*19740*/  MUFU.EX2 R17, R3 ;  /* 0x0000000300117308 */ /* 0x0003f00000000800 */
[----:B------:R-:W-:Y:S08]  /*19750*/  MUFU.EX2 R164, R16 ;  /* 0x0000001000a47308 */ /* 0x000ff00000000800 */
[----:B------:R2:W4:Y:S08]  /*19760*/  MUFU.EX2 R19, R36 ;  /* 0x0000002400137308 */ /* 0x0005300000000800 */
[----:B------:R-:W3:Y:S08]  /*19770*/  MUFU.EX2 R14, R14 ;  /* 0x0000000e000e7308 */ /* 0x000ef00000000800 */
[----:B------:R-:W-:Y:S01]  /*19780*/  MUFU.EX2 R26, R18 ;  /* 0x00000012001a7308 */ /* 0x000fe20000000800 */
[----:B------:R-:W-:-:S07]  /*19790*/  FFMA.FTZ R12, R153, R0, -R2 ;  /* 0x00000000990c7223 */ /* 0x000fce0000010802 */
[----:B------:R-:W-:Y:S01]  /*197a0*/  MUFU.EX2 R18, R13 ;  /* 0x0000000d00127308 */ /* 0x000fe20000000800 */
[----:B-1----:R-:W-:-:S07]  /*197b0*/  FFMA.FTZ R3, R174, R0, -R2 ;  /* 0x00000000ae037223 */ /* 0x002fce0000010802 */
[----:B------:R1:W-:Y:S01]  /*197c0*/  MUFU.EX2 R29, R49 ;  /* 0x00000031001d7308 */ /* 0x0003e20000000800 */
[-CC-:B--2---:R-:W-:Y:S01]  /*197d0*/  FFMA.FTZ R36, R216, R0.reuse, -R2.reuse ;  /* 0x00000000d8247223 */ /* 0x184fe20000010802 */
[----:B------:R-:W-:-:S06]  /*197e0*/  FFMA.FTZ R37, R187, R0, -R2 ;  /* 0x00000000bb257223 */ /* 0x000fcc0000010802 */
[----:B------:R2:W3:Y:S01]  /*197f0*/  MUFU.EX2 R21, R15 ;  /* 0x0000000f00157308 */ /* 0x0004e20000000800 */
[-CC-:B------:R-:W-:Y:S01]  /*19800*/  FFMA.FTZ R249, R128, R0.reuse, -R2.reuse ;  /* 0x0000000080f97223 */ /* 0x180fe20000010802 */
[-CC-:B------:R-:W-:Y:S01]  /*19810*/  FFMA.FTZ R250, R125, R0.reuse, -R2.reuse ;  /* 0x000000007dfa7223 */ /* 0x180fe20000010802 */
[-CC-:B------:R-:W-:Y:S01]  /*19820*/  FFMA.FTZ R252, R116, R0.reuse, -R2.reuse ;  /* 0x0000000074fc7223 */ /* 0x180fe20000010802 */
[-CC-:B------:R-:W-:Y:S01]  /*19830*/  FFMA.FTZ R174, R111, R0.reuse, -R2.reuse ;  /* 0x000000006fae7223 */ /* 0x180fe20000010802 */
[-CC-:B------:R-:W-:Y:S01]  /*19840*/  FFMA.FTZ R170, R104, R0.reuse, -R2.reuse ;  /* 0x0000000068aa7223 */ /* 0x180fe20000010802 */
[-CC-:B------:R-:W-:Y:S02]  /*19850*/  FFMA.FTZ R7, R85, R0.reuse, -R2.reuse ;  /* 0x0000000055077223 */ /* 0x180fe40000010802 */
[----:B------:R4:W-:Y:S01]  /*19860*/  MUFU.EX2 R38, R51 ;  /* 0x0000003300267308 */ /* 0x0009e20000000800 */
[-CC-:B-1----:R-:W-:Y:S01]  /*19870*/  FFMA.FTZ R49, R185, R0.reuse, -R2.reuse ;  /* 0x00000000b9317223 */ /* 0x182fe20000010802 */
[-CC-:B------:R-:W-:Y:S01]  /*19880*/  FFMA.FTZ R153, R83, R0.reuse, -R2.reuse ;  /* 0x0000000053997223 */ /* 0x180fe20000010802 */
[-CC-:B------:R-:W-:Y:S01]  /*19890*/  FFMA.FTZ R141, R74, R0.reuse, -R2.reuse ;  /* 0x000000004a8d7223 */ /* 0x180fe20000010802 */
[-CC-:B------:R-:W-:Y:S01]  /*198a0*/  FFMA.FTZ R136, R72, R0.reuse, -R2.reuse ;  /* 0x0000000048887223 */ /* 0x180fe20000010802 */
[-CC-:B------:R-:W-:Y:S01]  /*198b0*/  FFMA.FTZ R248, R56, R0.reuse, -R2.reuse ;  /* 0x0000000038f87223 */ /* 0x180fe20000010802 */
[----:B------:R-:W-:-:S02]  /*198c0*/  FFMA.FTZ R171, R53, R0, -R2 ;  /* 0x0000000035ab7223 */ /* 0x000fc40000010802 */
[----:B------:R1:W-:Y:S01]  /*198d0*/  MUFU.EX2 R34, R31 ;  /* 0x0000001f00227308 */ /* 0x0003e20000000800 */
[-CC-:B--2---:R-:W-:Y:S01]  /*198e0*/  FFMA.FTZ R15, R175, R0.reuse, -R2.reuse ;  /* 0x00000000af0f7223 */ /* 0x184fe20000010802 */
[-CC-:B------:R-:W-:Y:S01]  /*198f0*/  FFMA.FTZ R175, R108, R0.reuse, -R2.reuse ;  /* 0x000000006caf7223 */ /* 0x180fe20000010802 */
[-CC-:B------:R-:W-:Y:S01]  /*19900*/  FFMA.FTZ R189, R48, R0.reuse, -R2.reuse ;  /* 0x0000000030bd7223 */ /* 0x180fe20000010802 */
[-CC-:B------:R-:W-:Y:S01]  /*19910*/  FFMA.FTZ R180, R45, R0.reuse, -R2.reuse ;  /* 0x000000002db47223 */ /* 0x180fe20000010802 */
[-CC-:B------:R-:W-:Y:S01]  /*19920*/  FFMA.FTZ R9, R41, R0.reuse, -R2.reuse ;  /* 0x0000000029097223 */ /* 0x180fe20000010802 */
[-CC-:B------:R-:W-:Y:S02]  /*19930*/  FFMA.FTZ R6, R40, R0.reuse, -R2.reuse ;  /* 0x0000000028067223 */ /* 0x180fe40000010802 */
[----:B------:R2:W-:Y:S01]  /*19940*/  MUFU.EX2 R33, R30 ;  /* 0x0000001e00217308 */ /* 0x0005e20000000800 */
[-CC-:B----4-:R-:W-:Y:S01]  /*19950*/  FFMA.FTZ R51, R181, R0.reuse, -R2.reuse ;  /* 0x00000000b5337223 */ /* 0x190fe20000010802 */
[----:B------:R-:W-:-:S06]  /*19960*/  FFMA.FTZ R181, R133, R0, -R2 ;  /* 0x0000000085b57223 */ /* 0x000fcc0000010802 */
[----:B------:R4:W3:Y:S01]  /*19970*/  MUFU.EX2 R25, R50 ;  /* 0x0000003200197308 */ /* 0x0008e20000000800 */
[-CC-:B-1----:R-:W-:Y:S01]  /*19980*/  FFMA.FTZ R31, R247, R0.reuse, -R2.reuse ;  /* 0x00000000f71f7223 */ /* 0x182fe20000010802 */
[-CC-:B------:R-:W-:Y:S01]  /*19990*/  FFMA.FTZ R247, R131, R0.reuse, -R2.reuse ;  /* 0x0000000083f77223 */ /* 0x180fe20000010802 */
[----:B------:R-:W-:Y:S01]  /*199a0*/  FADD.FTZ R13, R19, R55 ;  /* 0x00000037130d7221 */ /* 0x000fe20000010000 */
[-CC-:B--2---:R-:W-:Y:S01]  /*199b0*/  FFMA.FTZ R30, R244, R0.reuse, -R2.reuse ;  /* 0x00000000f41e7223 */ /* 0x184fe20000010802 */
[----:B------:R-:W-:-:S03]  /*199c0*/  FFMA.FTZ R244, R100, R0, -R2 ;  /* 0x0000000064f47223 */ /* 0x000fc60000010802 */
[----:B------:R1:W2:Y:S01]  /*199d0*/  MUFU.EX2 R16, R12 ;  /* 0x0000000c00107308 */ /* 0x0002a20000000800 */
[----:B----4-:R-:W-:Y:S01]  /*199e0*/  FFMA.FTZ R50, R183, R0, -R2 ;  /* 0x00000000b7327223 */ /* 0x010fe20000010802 */
[----:B------:R-:W-:Y:S01]  /*199f0*/  FFMA.FTZ R0, R212, R164, R17 ;  /* 0x000000a4d4007223 */ /* 0x000fe20000010011 */
[----:B---3--:R-:W-:-:S03]  /*19a00*/  F2FP.F16.F32.PACK_AB R2, R14, R17 ;  /* 0x000000110e02723e */ /* 0x008fc600000000ff */
[----:B-1----:R-:W-:Y:S01]  /*19a10*/  FADD.FTZ R12, R14, R0 ;  /* 0x000000000e0c7221 */ /* 0x002fe20000010000 */
[----:B------:R-:W-:Y:S01]  /*19a20*/  F2FP.F16.F32.PACK_AB R0, R19, R81 ;  /* 0x000000511300723e */ /* 0x000fe200000000ff */
[----:B------:R1:W-:Y:S03]  /*19a30*/  MUFU.EX2 R14, R3 ;  /* 0x00000003000e7308 */ /* 0x0003e60000000800 */
[C---:B------:R-:W-:Y:S02]  /*19a40*/  PRMT R11, R0.reuse, 0x7610, R11 ;  /* 0x00007610000b7816 */ /* 0x040fe4000000000b */
[----:B------:R-:W-:Y:S01]  /*19a50*/  PRMT R152, R0, 0x7632, R152 ;  /* 0x0000763200987816 */ /* 0x000fe20000000098 */
[----:B------:R-:W-:Y:S02]  /*19a60*/  FADD.FTZ R0, R21, R24 ;  /* 0x0000001815007221 */ /* 0x000fe40000010000 */
[----:B------:R-:W-:Y:S02]  /*19a70*/  MUFU.EX2 R15, R15 ;  /* 0x0000000f000f7308 */ /* 0x000fe40000000800 */
[----:B------:R-:W-:Y:S01]  /*19a80*/  FADD.FTZ R0, R20, R0 ;  /* 0x0000000014007221 */ /* 0x000fe20000010000 */
[----:B-1----:R-:W-:Y:S01]  /*19a90*/  FADD.FTZ R3, R18, R12 ;  /* 0x0000000c12037221 */ /* 0x002fe20000010000 */
[----:B------:R-:W-:-:S04]  /*19aa0*/  FADD.FTZ R12, R29, R13 ;  /* 0x0000000d1d0c7221 */ /* 0x000fc80000010000 */
[----:B------:R-:W1:Y:S01]  /*19ab0*/  MUFU.EX2 R13, R61 ;  /* 0x0000003d000d7308 */ /* 0x000e620000000800 */
[----:B------:R-:W-:Y:S01]  /*19ac0*/  FADD.FTZ R0, R32, R0 ;  /* 0x0000000020007221 */ /* 0x000fe20000010000 */
[C---:B------:R-:W-:Y:S01]  /*19ad0*/  PRMT R223, R2.reuse, 0x7610, R223 ;  /* 0x0000761002df7816 */ /* 0x040fe200000000df */
[----:B------:R-:W-:Y:S01]  /*19ae0*/  FADD.FTZ R12, R25, R12 ;  /* 0x0000000c190c7221 */ /* 0x000fe20000010000 */
[----:B------:R-:W-:Y:S01]  /*19af0*/  PRMT R137, R2, 0x7632, R137 ;  /* 0x0000763202897816 */ /* 0x000fe20000000089 */
[----:B------:R-:W-:Y:S01]  /*19b00*/  FADD.FTZ R2, R23, R73 ;  /* 0x0000004917027221 */ /* 0x000fe20000010000 */
[----:B------:R-:W-:Y:S01]  /*19b10*/  FADD.FTZ R19, R26, R0 ;  /* 0x000000001a137221 */ /* 0x000fe20000010000 */
[----:B------:R-:W-:Y:S01]  /*19b20*/  FADD.FTZ R0, R38, R12 ;  /* 0x0000000c26007221 */ /* 0x000fe20000010000 */
[----:B------:R-:W-:Y:S02]  /*19b30*/  IMAD.SHL.U32 R215, R235, 0x4, RZ ;  /* 0x00000004ebd77824 */ /* 0x000fe400078e00ff */
[----:B------:R-:W-:Y:S01]  /*19b40*/  FADD.FTZ R2, R22, R2 ;  /* 0x0000000216027221 */ /* 0x000fe20000010000 */
[----:B--2---:R-:W-:-:S03]  /*19b50*/  FADD.FTZ R3, R16, R3 ;  /* 0x0000000310037221 */ /* 0x004fc60000010000 */
[----:B------:R-:W-:Y:S01]  /*19b60*/  FADD.FTZ R2, R34, R2 ;  /* 0x0000000222027221 */ /* 0x000fe20000010000 */
[----:B-1----:R-:W-:Y:S01]  /*19b70*/  FADD.FTZ R24, R13, R0 ;  /* 0x000000000d187221 */ /* 0x002fe20000010000 */
[----:B------:R-:W-:Y:S02]  /*19b80*/  LOP3.LUT R0, R177, R209, R215, 0x96, !PT ;  /* 0x000000d1b1007212 */ /* 0x000fe400078e96d7 */
[----:B------:R-:W-:Y:S01]  /*19b90*/  F2FP.F16.F32.PACK_AB R27, R20, R21 ;  /* 0x00000015141b723e */ /* 0x000fe200000000ff */
[----:B------:R-:W-:Y:S01]  /*19ba0*/  FADD.FTZ R20, R33, R2 ;  /* 0x0000000221147221 */ /* 0x000fe20000010000 */
[----:B------:R-:W-:Y:S01]  /*19bb0*/  FADD.FTZ R2, R15, R3 ;  /* 0x000000030f027221 */ /* 0x000fe20000010000 */
[----:B------:R-:W-:-:S04]  /*19bc0*/  IMAD.WIDE.U32 R82, R0, -0x326172a9, RZ ;  /* 0xcd9e8d5700527825 */ /* 0x000fc800078e00ff */
[----:B------:R-:W-:Y:S01]  /*19bd0*/  FADD.FTZ R21, R14, R2 ;  /* 0x000000020e157221 */ /* 0x000fe20000010000 */
[----:B------:R-:W-:Y:S02]  /*19be0*/  LOP3.LUT R2, R83, R224, R204, 0x96, !PT ;  /* 0x000000e053027212 */ /* 0x000fe400078e96cc */
[----:B------:R-:W-:Y:S02]  /*19bf0*/  LOP3.LUT R0, R121, R221, R82, 0x96, !PT ;  /* 0x000000dd79007212 */ /* 0x000fe400078e9652 */
[----:B------:R-:W-:Y:S01]  /*19c00*/  F2FP.F16.F32.PACK_AB R73, R16, R18 ;  /* 0x000000121049723e */ /* 0x000fe200000000ff */
[----:B------:R-:W-:Y:S01]  /*19c10*/  IMAD.WIDE.U32 R158, R2, -0x2daee0ad, RZ ;  /* 0xd2511f53029e7825 */ /* 0x000fe200078e00ff */
[----:B------:R-:W-:-:S03]  /*19c20*/  F2FP.F16.F32.PACK_AB R16, R13, R38 ;  /* 0x000000260d10723e */ /* 0x000fc600000000ff */
[----:B------:R-:W-:Y:S01]  /*19c30*/  IMAD.WIDE.U32 R12, R0, -0x2daee0ad, RZ ;  /* 0xd2511f53000c7825 */ /* 0x000fe200078e00ff */
[----:B------:R-:W-:-:S04]  /*19c40*/  LOP3.LUT R2, R159, R225, R178, 0x96, !PT ;  /* 0x000000e19f027212 */ /* 0x000fc800078e96b2 */
[----:B------:R-:W-:Y:S01]  /*19c50*/  LOP3.LUT R0, R13, R226, R158, 0x96, !PT ;  /* 0x000000e20d007212 */ /* 0x000fe200078e969e */
[----:B------:R-:W-:Y:S01]  /*19c60*/  IMAD.WIDE.U32 R2, R2, -0x326172a9, RZ ;  /* 0xcd9e8d5702027825 */ /* 0x000fe200078e00ff */
[----:B------:R-:W-:-:S03]  /*19c70*/  F2FP.F16.F32.PACK_AB R61, R14, R15 ;  /* 0x0000000f0e3d723e */ /* 0x000fc600000000ff */
[----:B------:R-:W-:Y:S01]  /*19c80*/  IMAD.WIDE.U32 R14, R0, -0x326172a9, RZ ;  /* 0xcd9e8d57000e7825 */ /* 0x000fe200078e00ff */
[----:B------:R-:W-:Y:S02]  /*19c90*/  F2FP.F16.F32.PACK_AB R17, R25, R29 ;  /* 0x0000001d1911723e */ /* 0x000fe400000000ff */
[----:B------:R-:W-:Y:S02]  /*19ca0*/  LOP3.LUT R3, R3, R220, R120, 0x96, !PT ;  /* 0x000000dc03037212 */ /* 0x000fe400078e9678 */
[----:B------:R-:W-:Y:S02]  /*19cb0*/  LOP3.LUT R13, R15, R230, R2, 0x96, !PT ;  /* 0x000000e60f0d7212 */ /* 0x000fe400078e9602 */
[----:B------:R-:W-:Y:S01]  /*19cc0*/  PRMT R140, R17, 0x7610, R140 ;  /* 0x00007610118c7816 */ /* 0x000fe2000000008c */
[----:B------:R-:W-:Y:S01]  /*19cd0*/  IMAD.WIDE.U32 R2, R3, -0x2daee0ad, RZ ;  /* 0xd2511f5303027825 */ /* 0x000fe200078e00ff */
[----:B------:R-:W-:Y:S02]  /*19ce0*/  PRMT R8, R17, 0x7632, R8 ;  /* 0x0000763211087816 */ /* 0x000fe40000000008 */
[----:B------:R-:W-:-:S02]  /*19cf0*/  PRMT R148, R16, 0x7610, R148 ;  /* 0x0000761010947816 */ /* 0x000fc40000000094 */
[----:B------:R-:W-:Y:S01]  /*19d00*/  PRMT R149, R16, 0x7632, R149 ;  /* 0x0000763210957816 */ /* 0x000fe20000000095 */
        /* <DEDUP_REMOVED lines=14> */
[----:B------:R-:W-:Y:S02]  /*19df0*/  F2FP.F16.F32.PACK_AB R28, R22, R23 ;  /* 0x00000017161c723e */ /* 0x000fe400000000ff */
[----:B------:R-:W-:Y:S01]  /*19e00*/  ISETP.GE.U32.AND P0, PT, R199, R0, PT ;  /* 0x00000000c700720c */ /* 0x000fe20003f06070 */
[----:B------:R-:W1:Y:S01]  /*19e10*/  MUFU.EX2 R23, R39 ;  /* 0x0000002700177308 */ /* 0x000e620000000800 */
[----:B------:R-:W-:-:S02]  /*19e20*/  LOP3.LUT R0, R2, 0xff, RZ, 0xc0, !PT ;  /* 0x000000ff02007812 */ /* 0x000fc400078ec0ff */
[----:B------:R-:W-:Y:S02]  /*19e30*/  LOP3.LUT R15, R13, R228, R14, 0x96, !PT ;  /* 0x000000e40d0f7212 */ /* 0x000fe400078e960e */
[----:B------:R-:W-:-:S03]  /*19e40*/  ISETP.GE.U32.AND P2, PT, R199, R0, PT ;  /* 0x00000000c700720c */ /* 0x000fc60003f46070 */
[----:B------:R-:W2:Y:S01]  /*19e50*/  MUFU.EX2 R29, R57 ;  /* 0x00000039001d7308 */ /* 0x000ea20000000800 */
[--C-:B------:R-:W-:Y:S02]  /*19e60*/  SHF.R.U32.HI R0, RZ, 0x10, R2.reuse ;  /* 0x00000010ff007819 */ /* 0x100fe40000011602 */
[----:B------:R-:W-:Y:S02]  /*19e70*/  LOP3.LUT R14, R2, 0xffff, RZ, 0xc0, !PT ;  /* 0x0000ffff020e7812 */ /* 0x000fe400078ec0ff */
[----:B------:R-:W-:-:S03]  /*19e80*/  SHF.R.U32.HI R2, RZ, 0x18, R2 ;  /* 0x00000018ff027819 */ /* 0x000fc60000011602 */
[----:B------:R-:W3:Y:S01]  /*19e90*/  MUFU.EX2 R22, R42 ;  /* 0x0000002a00167308 */ /* 0x000ee20000000800 */
[----:B------:R-:W-:Y:S01]  /*19ea0*/  ISETP.GE.U32.AND P1, PT, R199, R2, PT ;  /* 0x00000002c700720c */ /* 0x000fe20003f26070 */
[----:B------:R-:W-:Y:S01]  /*19eb0*/  IMAD.WIDE.U32 R2, R15, -0x2daee0ad, RZ ;  /* 0xd2511f530f027825 */ /* 0x000fe200078e00ff */
[----:B------:R-:W-:Y:S02]  /*19ec0*/  LOP3.LUT R12, R12, 0xff, RZ, 0xc0, !PT ;  /* 0x000000ff0c0c7812 */ /* 0x000fe400078ec0ff */
[----:B------:R-:W-:Y:S02]  /*19ed0*/  LOP3.LUT R0, R0, 0xff, RZ, 0xc0, !PT ;  /* 0x000000ff00007812 */ /* 0x000fe400078ec0ff */
[----:B------:R-:W-:Y:S02]  /*19ee0*/  ISETP.GE.U32.AND P5, PT, R199, R12, PT ;  /* 0x0000000cc700720c */ /* 0x000fe40003fa6070 */
[C---:B------:R-:W-:Y:S02]  /*19ef0*/  LOP3.LUT R13, R2.reuse, 0xff, RZ, 0xc0, !PT ;  /* 0x000000ff020d7812 */ /* 0x040fe400078ec0ff */
[----:B------:R-:W-:-:S02]  /*19f00*/  LOP3.LUT R18, R2, 0xffff, RZ, 0xc0, !PT ;  /* 0x0000ffff02127812 */ /* 0x000fc400078ec0ff */
[--C-:B------:R-:W-:Y:S02]  /*19f10*/  SHF.R.U32.HI R15, RZ, 0x10, R2.reuse ;  /* 0x00000010ff0f7819 */ /* 0x100fe40000011602 */
[----:B------:R-:W-:Y:S01]  /*19f20*/  SHF.R.U32.HI R12, RZ, 0x18, R2 ;  /* 0x00000018ff0c7819 */ /* 0x000fe20000011602 */
[----:B-1----:R-:W-:Y:S01]  /*19f30*/  FADD.FTZ R2, R23, R19 ;  /* 0x0000001317027221 */ /* 0x002fe20000010000 */
[----:B------:R-:W-:Y:S02]  /*19f40*/  ISETP.GE.U32.AND P6, PT, R199, R0, PT ;  /* 0x00000000c700720c */ /* 0x000fe40003fc6070 */
[----:B------:R-:W-:Y:S01]  /*19f50*/  LOP3.LUT R0, R3, R231, R16, 0x96, !PT ;  /* 0x000000e703007212 */ /* 0x000fe200078e9610 */
[----:B--2---:R-:W-:Y:S01]  /*19f60*/  FADD.FTZ R3, R29, R20 ;  /* 0x000000141d037221 */ /* 0x004fe20000010000 */
[----:B------:R-:W-:Y:S01]  /*19f70*/  PRMT R88, R58, 0x7610, R88 ;  /* 0x000076103a587816 */ /* 0x000fe20000000058 */
[----:B---3--:R-:W-:Y:S01]  /*19f80*/  FADD.FTZ R20, R22, R2 ;  /* 0x0000000216147221 */ /* 0x008fe20000010000 */
[----:B------:R-:W-:-:S02]  /*19f90*/  SHF.R.U32.HI R2, RZ, 0x8, R14 ;  /* 0x00000008ff027819 */ /* 0x000fc4000001160e */
[----:B------:R-:W-:Y:S01]  /*19fa0*/  PRMT R87, R58, 0x7632, R87 ;  /* 0x000076323a577816 */ /* 0x000fe20000000057 */
[----:B------:R-:W-:Y:S01]  /*19fb0*/  @!P4 HADD2 R45, -R88.H0_H0, -RZ.H0_H0 ;  /* 0xa00000ff582dc230 */ /* 0x000fe20000000900 */
[----:B------:R-:W-:Y:S01]  /*19fc0*/  LOP3.LUT R2, R2, 0xffff, RZ, 0xc0, !PT ;  /* 0x0000ffff02027812 */ /* 0x000fe200078ec0ff */
[----:B------:R-:W1:Y:S01]  /*19fd0*/  MUFU.EX2 R17, R60 ;  /* 0x0000003c00117308 */ /* 0x000e620000000800 */
[----:B------:R-:W-:Y:S02]  /*19fe0*/  F2FP.F16.F32.PACK_AB R16, R22, R23 ;  /* 0x000000171610723e */ /* 0x000fe400000000ff */
[----:B------:R-:W-:Y:S02]  /*19ff0*/  PRMT R211, R88, 0x5410, R87 ;  /* 0x0000541058d37816 */ /* 0x000fe40000000057 */
[----:B------:R-:W-:Y:S02]  /*1a000*/  PRMT R85, R35, 0x7610, R85 ;  /* 0x0000761023557816 */ /* 0x000fe40000000055 */
[----:B------:R-:W-:Y:S01]  /*1a010*/  @!P4 PRMT R88, R45, 0x5410, RZ ;  /* 0x000054102d58c816 */ /* 0x000fe200000000ff */
[----:B------:R-:W2:Y:S01]  /*1a020*/  MUFU.EX2 R22, R30 ;  /* 0x0000001e00167308 */ /* 0x000ea20000000800 */
[----:B------:R-:W-:-:S02]  /*1a030*/  ISETP.GE.U32.AND P4, PT, R199, R2, PT ;  /* 0x00000002c700720c */ /* 0x000fc40003f86070 */
[----:B------:R-:W-:Y:S01]  /*1a040*/  SHF.R.U32.HI R2, RZ, 0x10, R0 ;  /* 0x00000010ff027819 */ /* 0x000fe20000011600 */
[----:B------:R-:W-:Y:S01]  /*1a050*/  @!P5 HADD2 R41, -R85.H0_H0, -RZ.H0_H0 ;  /* 0xa00000ff5529d230 */ /* 0x000fe20000000900 */
[----:B------:R-:W-:Y:S02]  /*1a060*/  PRMT R86, R35, 0x7632, R86 ;  /* 0x0000763223567816 */ /* 0x000fe40000000056 */
[----:B------:R-:W-:Y:S01]  /*1a070*/  PRMT R84, R28, 0x7610, R84 ;  /* 0x000076101c547816 */ /* 0x000fe20000000054 */
[----:B------:R-:W3:Y:S01]  /*1a080*/  MUFU.EX2 R14, R31 ;  /* 0x0000001f000e7308 */ /* 0x000ee20000000800 */
[----:B------:R-:W-:Y:S02]  /*1a090*/  LOP3.LUT R2, R2, 0xff, RZ, 0xc0, !PT ;  /* 0x000000ff02027812 */ /* 0x000fe400078ec0ff */
[----:B------:R-:W-:Y:S01]  /*1a0a0*/  PRMT R210, R85, 0x5410, R86 ;  /* 0x0000541055d27816 */ /* 0x000fe20000000056 */
[----:B------:R-:W-:Y:S01]  /*1a0b0*/  @!P2 HADD2 R46, -R84.H0_H0, -RZ.H0_H0 ;  /* 0xa00000ff542ea230 */ /* 0x000fe20000000900 */
[----:B------:R-:W-:-:S02]  /*1a0c0*/  @!P5 PRMT R85, R41, 0x5410, RZ ;  /* 0x000054102955d816 */ /* 0x000fc400000000ff */
[----:B------:R-:W-:Y:S02]  /*1a0d0*/  PRMT R81, R28, 0x7632, R81 ;  /* 0x000076321c517816 */ /* 0x000fe40000000051 */
[----:B------:R-:W-:Y:S01]  /*1a0e0*/  ISETP.GE.U32.AND P5, PT, R199, R2, PT ;  /* 0x00000002c700720c */ /* 0x000fe20003fa6070 */
[----:B------:R-:W-:Y:S01]  /*1a0f0*/  IMAD.MOV.U32 R45, RZ, RZ, R168 ;  /* 0x000000ffff2d7224 */ /* 0x000fe200078e00a8 */
[----:B------:R-:W-:Y:S01]  /*1a100*/  LOP3.LUT R2, R0, 0xff, RZ, 0xc0, !PT ;  /* 0x000000ff00027812 */ /* 0x000fe200078ec0ff */
[----:B------:R-:W-:Y:S01]  /*1a110*/  @!P3 HADD2 R43, -R87.H0_H0, -RZ.H0_H0 ;  /* 0xa00000ff572bb230 */ /* 0x000fe20000000900 */
[----:B------:R-:W-:Y:S01]  /*1a120*/  PRMT R168, R84, 0x5410, R81 ;  /* 0x0000541054a87816 */ /* 0x000fe20000000051 */
[----:B------:R-:W-:Y:S01]  /*1a130*/  @!P0 HADD2 R40, -R86.H0_H0, -RZ.H0_H0 ;  /* 0xa00000ff56288230 */ /* 0x000fe20000000900 */
[----:B------:R-:W-:Y:S01]  /*1a140*/  @!P2 PRMT R84, R46, 0x5410, RZ ;  /* 0x000054102e54a816 */ /* 0x000fe200000000ff */
[----:B-1----:R-:W-:Y:S01]  /*1a150*/  FADD.FTZ R19, R17, R3 ;  /* 0x0000000311137221 */ /* 0x002fe20000010000 */
[----:B------:R-:W-:Y:S01]  /*1a160*/  ISETP.GE.U32.AND P2, PT, R199, R2, PT ;  /* 0x00000002c700720c */ /* 0x000fe20003f46070 */
[----:B--2---:R-:W-:Y:S01]  /*1a170*/  FADD.FTZ R3, R22, R21 ;  /* 0x0000001516037221 */ /* 0x004fe20000010000 */
[----:B------:R-:W-:-:S02]  /*1a180*/  SHF.R.U32.HI R2, RZ, 0x18, R0 ;  /* 0x00000018ff027819 */ /* 0x000fc40000011600 */
[----:B------:R-:W-:Y:S02]  /*1a190*/  LOP3.LUT R0, R0, 0xffff, RZ, 0xc0, !PT ;  /* 0x0000ffff00007812 */ /* 0x000fe400078ec0ff */
[----:B------:R-:W-:Y:S02]  /*1a1a0*/  PRMT R80, R27, 0x7610, R80 ;  /* 0x000076101b507816 */ /* 0x000fe40000000050 */
[----:B------:R-:W-:Y:S02]  /*1a1b0*/  @!P3 PRMT R87, R43, 0x5410, RZ ;  /* 0x000054102b57b816 */ /* 0x000fe400000000ff */
[C---:B------:R-:W-:Y:S01]  /*1a1c0*/  ISETP.GE.U32.AND P3, PT, R199.reuse, R13, PT ;  /* 0x0000000dc700720c */ /* 0x040fe20003f66070 */
[----:B---3--:R-:W-:Y:S01]  /*1a1d0*/  FADD.FTZ R13, R14, R3 ;  /* 0x000000030e0d7221 */ /* 0x008fe20000010000 */
[----:B------:R-:W-:Y:S01]  /*1a1e0*/  @!P0 PRMT R86, R40, 0x5410, RZ ;  /* 0x0000541028568816 */ /* 0x000fe200000000ff */
[----:B------:R-:W-:Y:S01]  /*1a1f0*/  @!P4 HADD2 R48, -R81.H0_H0, -RZ.H0_H0 ;  /* 0xa00000ff5130c230 */ /* 0x000fe20000000900 */
[----:B------:R-:W-:-:S02]  /*1a200*/  ISETP.GE.U32.AND P0, PT, R199, R12, PT ;  /* 0x0000000cc700720c */ /* 0x000fc40003f06070 */
[----:B------:R-:W-:Y:S01]  /*1a210*/  F2FP.F16.F32.PACK_AB R55, R14, R22 ;  /* 0x000000160e37723e */ /* 0x000fe200000000ff */
[----:B------:R-:W-:Y:S01]  /*1a220*/  MUFU.EX2 R12, R117 ;  /* 0x00000075000c7308 */ /* 0x000fe20000000800 */
[----:B------:R-:W-:Y:S01]  /*1a230*/  SHF.R.U32.HI R0, RZ, 0x8, R0 ;  /* 0x00000008ff007819 */ /* 0x000fe20000011600 */
[----:B------:R-:W-:Y:S01]  /*1a240*/  @!P6 HADD2 R53, -R80.H0_H0, -RZ.H0_H0 ;  /* 0xa00000ff5035e230 */ /* 0x000fe20000000900 */
[----:B------:R-:W-:Y:S02]  /*1a250*/  F2FP.F16.F32.PACK_AB R25, R33, R34 ;  /* 0x000000222119723e */ /* 0x000fe400000000ff */
[----:B------:R-:W-:-:S03]  /*1a260*/  PRMT R160, R27, 0x7632, R160 ;  /* 0x000076321ba07816 */ /* 0x000fc600000000a0 */
[----:B------:R-:W1:Y:S01]  /*1a270*/  MUFU.EX2 R14, R115 ;  /* 0x00000073000e7308 */ /* 0x000e620000000800 */
[----:B------:R-:W-:Y:S01]  /*1a280*/  LOP3.LUT R0, R0, 0xffff, RZ, 0xc0, !PT ;  /* 0x0000ffff00007812 */ /* 0x000fe200078ec0ff */
[----:B------:R-:W-:Y:S01]  /*1a290*/  @!P1 HADD2 R52, -R160.H0_H0, -RZ.H0_H0 ;  /* 0xa00000ffa0349230 */ /* 0x000fe20000000900 */
[----:B------:R-:W-:Y:S02]  /*1a2a0*/  @!P4 PRMT R81, R48, 0x5410, RZ ;  /* 0x000054103051c816 */ /* 0x000fe400000000ff */
[----:B------:R-:W-:Y:S02]  /*1a2b0*/  PRMT R212, R80, 0x5410, R160 ;  /* 0x0000541050d47816 */ /* 0x000fe400000000a0 */
[----:B------:R-:W-:Y:S02]  /*1a2c0*/  PRMT R157, R25, 0x7610, R157 ;  /* 0x00007610199d7816 */ /* 0x000fe4000000009d */
[----:B------:R-:W-:Y:S02]  /*1a2d0*/  ISETP.GE.U32.AND P4, PT, R199, R2, PT ;  /* 0x00000002c700720c */ /* 0x000fe40003f86070 */
[----:B------:R-:W-:-:S02]  /*1a2e0*/  @!P6 PRMT R80, R53, 0x5410, RZ ;  /* 0x000054103550e816 */ /* 0x000fc400000000ff */
[----:B------:R-:W-:Y:S02]  /*1a2f0*/  LOP3.LUT R2, R15, 0xff, RZ, 0xc0, !PT ;  /* 0x000000ff0f027812 */ /* 0x000fe400078ec0ff */
[----:B------:R-:W-:Y:S01]  /*1a300*/  ISETP.GE.U32.AND P6, PT, R199, R0, PT ;  /* 0x00000000c700720c */ /* 0x000fe20003fc6070 */
[----:B------:R-:W2:Y:S01]  /*1a310*/  MUFU.EX2 R22, R69 ;  /* 0x0000004500167308 */ /* 0x000ea20000000800 */
[----:B------:R-:W-:Y:S01]  /*1a320*/  SHF.R.U32.HI R0, RZ, 0x8, R18 ;  /* 0x00000008ff007819 */ /* 0x000fe20000011612 */
[----:B------:R-:W-:Y:S01]  /*1a330*/  @!P2 HADD2 R56, -R157.H0_H0, -RZ.H0_H0 ;  /* 0xa00000ff9d38a230 */ /* 0x000fe20000000900 */
[----:B------:R-:W-:Y:S02]  /*1a340*/  PRMT R156, R25, 0x7632, R156 ;  /* 0x00007632199c7816 */ /* 0x000fe4000000009c */
[----:B------:R-:W-:Y:S02]  /*1a350*/  @!P1 PRMT R160, R52, 0x5410, RZ ;  /* 0x0000541034a09816 */ /* 0x000fe400000000ff */
[----:B------:R-:W-:-:S02]  /*1a360*/  ISETP.GE.U32.AND P1, PT, R199, R2, PT ;  /* 0x00000002c700720c */ /* 0x000fc40003f26070 */
[----:B------:R-:W-:Y:S01]  /*1a370*/  LOP3.LUT R0, R0, 0xffff, RZ, 0xc0, !PT ;  /* 0x0000ffff00007812 */ /* 0x000fe200078ec0ff */
[----:B------:R-:W3:Y:S01]  /*1a380*/  MUFU.EX2 R2, R71 ;  /* 0x0000004700027308 */ /* 0x000ee20000000800 */
[----:B------:R-:W-:Y:S02]  /*1a390*/  PRMT R198, R157, 0x5410, R156 ;  /* 0x000054109dc67816 */ /* 0x000fe4000000009c */
[----:B------:R-:W-:Y:S02]  /*1a3a0*/  @!P2 PRMT R157, R56, 0x5410, RZ ;  /* 0x00005410389da816 */ /* 0x000fe400000000ff */
[----:B------:R-:W-:-:S03]  /*1a3b0*/  ISETP.GE.U32.AND P2, PT, R199, R0, PT ;  /* 0x00000000c700720c */ /* 0x000fc60003f46070 */
[----:B------:R-:W4:Y:S01]  /*1a3c0*/  MUFU.EX2 R25, R36 ;  /* 0x0000002400197308 */ /* 0x000f220000000800 */
[----:B-1----:R-:W-:Y:S01]  /*1a3d0*/  FADD.FTZ R0, R14, R24 ;  /* 0x000000180e007221 */ /* 0x002fe20000010000 */
[----:B------:R-:W-:-:S06]  /*1a3e0*/  F2FP.F16.F32.PACK_AB R41, R12, R14 ;  /* 0x0000000e0c29723e */ /* 0x000fcc00000000ff */
[----:B------:R-:W1:Y:S01]  /*1a3f0*/  MUFU.EX2 R14, R37 ;  /* 0x00000025000e7308 */ /* 0x000e620000000800 */
[----:B------:R-:W-:-:S07]  /*1a400*/  FADD.FTZ R3, R12, R0 ;  /* 0x000000000c037221 */ /* 0x000fce0000010000 */
[----:B------:R-:W1:Y:S01]  /*1a410*/  MUFU.EX2 R31, R118 ;  /* 0x00000076001f7308 */ /* 0x000e620000000800 */
[----:B--2---:R-:W-:-:S07]  /*1a420*/  FADD.FTZ R0, R22, R19 ;  /* 0x0000001316007221 */ /* 0x004fce0000010000 */
[----:B------:R-:W2:Y:S01]  /*1a430*/  MUFU.EX2 R28, R112 ;  /* 0x00000070001c7308 */ /* 0x000ea20000000800 */
[----:B---3--:R-:W-:Y:S01]  /*1a440*/  FADD.FTZ R12, R2, R0 ;  /* 0x00000000020c7221 */ /* 0x008fe20000010000 */
[----:B----4-:R-:W-:-:S06]  /*1a450*/  FADD.FTZ R0, R25, R13 ;  /* 0x0000000d19007221 */ /* 0x010fcc0000010000 */
[----:B------:R-:W3:Y:S01]  /*1a460*/  MUFU.EX2 R21, R44 ;  /* 0x0000002c00157308 */ /* 0x000ee20000000800 */
[----:B-1----:R-:W-:Y:S01]  /*1a470*/  FADD.FTZ R30, R14, R0 ;  /* 0x000000000e1e7221 */ /* 0x002fe20000010000 */
[----:B------:R-:W-:Y:S01]  /*1a480*/  PRMT R147, R16, 0x7610, R147 ;  /* 0x0000761010937816 */ /* 0x000fe20000000093 */
[----:B------:R-:W-:-:S05]  /*1a490*/  FADD.FTZ R0, R31, R3 ;  /* 0x000000031f007221 */ /* 0x000fca0000010000 */
[----:B------:R-:W1:Y:S01]  /*1a4a0*/  MUFU.EX2 R18, R47 ;  /* 0x0000002f00127308 */ /* 0x000e620000000800 */
[----:B------:R-:W-:-:S07]  /*1a4b0*/  PRMT R146, R16, 0x7632, R146 ;  /* 0x0000763210927816 */ /* 0x000fce0000000092 */
[----:B------:R-:W4:Y:S01]  /*1a4c0*/  MUFU.EX2 R27, R75 ;  /* 0x0000004b001b7308 */ /* 0x000f220000000800 */
[----:B------:R-:W-:Y:S01]  /*1a4d0*/  F2FP.F16.F32.PACK_AB R17, R17, R29 ;  /* 0x0000001d1111723e */ /* 0x000fe200000000ff */
[----:B--2---:R-:W-:Y:S01]  /*1a4e0*/  FADD.FTZ R29, R28, R0 ;  /* 0x000000001c1d7221 */ /* 0x004fe20000010000 */
[----:B------:R-:W-:-:S05]  /*1a4f0*/  LEA R0, R235, 0x1, 0x2 ;  /* 0x00000001eb007811 */ /* 0x000fca00078e10ff */
[----:B------:R-:W2:Y:S01]  /*1a500*/  MUFU.EX2 R15, R78 ;  /* 0x0000004e000f7308 */ /* 0x000ea20000000800 */
[----:B------:R-:W-:-:S07]  /*1a510*/  F2FP.F16.F32.PACK_AB R24, R2, R22 ;  /* 0x000000160218723e */ /* 0x000fce00000000ff */
[----:B------:R-:W2:Y:S01]  /*1a520*/  MUFU.EX2 R16, R54 ;  /* 0x0000003600107308 */ /* 0x000ea20000000800 */
[----:B---3--:R-:W-:Y:S01]  /*1a530*/  FADD.FTZ R2, R21, R20 ;  /* 0x0000001415027221 */ /* 0x008fe20000010000 */
[----:B------:R-:W-:-:S06]  /*1a540*/  LOP3.LUT R0, R209, R0, RZ, 0x3c, !PT ;  /* 0x00000000d1007212 */ /* 0x000fcc00078e3cff */
[----:B------:R-:W3:Y:S01]  /*1a550*/  MUFU.EX2 R3, R59 ;  /* 0x0000003b00037308 */ /* 0x000ee20000000800 */
[----:B-1----:R-:W-:Y:S01]  /*1a560*/  FADD.FTZ R13, R18, R2 ;  /* 0x00000002120d7221 */ /* 0x002fe20000010000 */
[----:B----4-:R-:W-:Y:S01]  /*1a570*/  FADD.FTZ R2, R27, R12 ;  /* 0x0000000c1b027221 */ /* 0x010fe20000010000 */
[----:B------:R-:W-:-:S03]  /*1a580*/  LOP3.LUT R0, R0, R177, RZ, 0x3c, !PT ;  /* 0x000000b100007212 */ /* 0x000fc600078e3cff */
[----:B--2---:R-:W-:Y:S02]  /*1a590*/  FADD.FTZ R20, R15, R2 ;  /* 0x000000020f147221 */ /* 0x004fe40000010000 */
[----:B------:R-:W-:-:S04]  /*1a5a0*/  IMAD.WIDE.U32 R42, R0, -0x326172a9, RZ ;  /* 0xcd9e8d57002a7825 */ /* 0x000fc800078e00ff */
[----:B------:R-:W-:Y:S01]  /*1a5b0*/  FADD.FTZ R2, R16, R13 ;  /* 0x0000000d10027221 */ /* 0x000fe20000010000 */
[----:B------:R-:W-:-:S03]  /*1a5c0*/  F2FP.F16.F32.PACK_AB R23, R18, R21 ;  /* 0x000000151217723e */ /* 0x000fc600000000ff */
[----:B---3--:R-:W-:Y:S01]  /*1a5d0*/  FADD.FTZ R18, R3, R2 ;  /* 0x0000000203127221 */ /* 0x008fe20000010000 */
[----:B------:R-:W-:Y:S02]  /*1a5e0*/  LOP3.LUT R2, R43, R224, R204, 0x96, !PT ;  /* 0x000000e02b027212 */ /* 0x000fe400078e96cc */
[----:B------:R-:W-:-:S03]  /*1a5f0*/  F2FP.F16.F32.PACK_AB R21, R3, R16 ;  /* 0x000000100315723e */ /* 0x000fc600000000ff */
[----:B------:R-:W-:-:S05]  /*1a600*/  IMAD.WIDE.U32 R2, R2, -0x2daee0ad, RZ ;  /* 0xd2511f5302027825 */ /* 0x000fca00078e00ff */
[----:B------:R-:W-:Y:S02]  /*1a610*/  LOP3.LUT R0, R3, R225, R178, 0x96, !PT ;  /* 0x000000e103007212 */ /* 0x000fe400078e96b2 */
[----:B------:R-:W-:Y:S02]  /*1a620*/  LOP3.LUT R3, R121, R221, R42, 0x96, !PT ;  /* 0x000000dd79037212 */ /* 0x000fe400078e962a */
[----:B------:R-:W-:-:S03]  /*1a630*/  PRMT R151, R17, 0x7610, R151 ;  /* 0x0000761011977816 */ /* 0x000fc60000000097 */
[----:B------:R-:W-:Y:S01]  /*1a640*/  IMAD.WIDE.U32 R12, R3, -0x2daee0ad, RZ ;  /* 0xd2511f53030c7825 */ /* 0x000fe200078e00ff */
[----:B------:R-:W-:-:S03]  /*1a650*/  PRMT R150, R17, 0x7632, R150 ;  /* 0x0000763211967816 */ /* 0x000fc60000000096 */
[----:B------:R-:W-:Y:S01]  /*1a660*/  IMAD.WIDE.U32 R16, R0, -0x326172a9, RZ ;  /* 0xcd9e8d5700107825 */ /* 0x000fe200078e00ff */
[----:B------:R-:W-:Y:S02]  /*1a670*/  LOP3.LUT R0, R13, R226, R2, 0x96, !PT ;  /* 0x000000e20d007212 */ /* 0x000fe400078e9602 */
[----:B------:R-:W-:Y:S02]  /*1a680*/  F2FP.F16.F32.PACK_AB R46, R14, R25 ;  /* 0x000000190e2e723e */ /* 0x000fe400000000ff */
[----:B------:R-:W-:Y:S01]  /*1a690*/  F2FP.F16.F32.PACK_AB R22, R15, R27 ;  /* 0x0000001b0f16723e */ /* 0x000fe200000000ff */
[----:B------:R-:W-:Y:S01]  /*1a6a0*/  IMAD.WIDE.U32 R14, R0, -0x326172a9, RZ ;  /* 0xcd9e8d57000e7825 */ /* 0x000fe200078e00ff */
[----:B------:R-:W-:-:S04]  /*1a6b0*/  LOP3.LUT R3, R17, R220, R120, 0x96, !PT ;  /* 0x000000dc11037212 */ /* 0x000fc800078e9678 */
[----:B------:R-:W-:Y:S01]  /*1a6c0*/  LOP3.LUT R0, R15, R230, R16, 0x96, !PT ;  /* 0x000000e60f007212 */ /* 0x000fe200078e9610 */
[----:B------:R-:W-:-:S04]  /*1a6d0*/  IMAD.WIDE.U32 R2, R3, -0x2daee0ad, RZ ;  /* 0xd2511f5303027825 */ /* 0x000fc800078e00ff */
[----:B------:R-:W-:Y:S01]  /*1a6e0*/  IMAD.WIDE.U32 R16, R0, -0x2daee0ad, RZ ;  /* 0xd2511f5300107825 */ /* 0x000fe200078e00ff */
[----:B------:R-:W-:-:S04]  /*1a6f0*/  LOP3.LUT R3, R3, R229, R12, 0x96, !PT ;  /* 0x000000e503037212 */ /* 0x000fc800078e960c */
[----:B------:R-:W-:Y:S01]  /*1a700*/  LOP3.LUT R2, R17, R227, R2, 0x96, !PT ;  /* 0x000000e311027212 */ /* 0x000fe200078e9602 */
[----:B------:R-:W-:Y:S01]  /*1a710*/  IMAD.WIDE.U32 R12, R3, -0x326172a9, RZ ;  /* 0xcd9e8d57030c7825 */ /* 0x000fe200078e00ff */
[----:B------:R-:W-:-:S03]  /*1a720*/  F2FP.F16.F32.PACK_AB R26, R26, R32 ;  /* 0x000000201a1a723e */ /* 0x000fc600000000ff */
[----:B------:R-:W-:Y:S01]  /*1a730*/  IMAD.WIDE.U32 R2, R2, -0x326172a9, RZ ;  /* 0xcd9e8d5702027825 */ /* 0x000fe200078e00ff */
[C---:B------:R-:W-:Y:S02]  /*1a740*/  PRMT R155, R26.reuse, 0x7632, R155 ;  /* 0x000076321a9b7816 */ /* 0x040fe4000000009b */
[----:B------:R-:W-:Y:S02]  /*1a750*/  PRMT R154, R26, 0x7610, R154 ;  /* 0x000076101a9a7816 */ /* 0x000fe4000000009a */
[----:B------:R-:W-:Y:S01]  /*1a760*/  LOP3.LUT R0, R3, R233, R12, 0x96, !PT ;  /* 0x000000e903007212 */ /* 0x000fe200078e960c */
[----:B------:R-:W-:Y:S01]  /*1a770*/  @!P4 HADD2 R62, -R155.H0_H0, -RZ.H0_H0 ;  /* 0xa00000ff9b3ec230 */ /* 0x000fe20000000900 */
[----:B------:R-:W-:Y:S02]  /*1a780*/  PRMT R197, R154, 0x5410, R155 ;  /* 0x000054109ac57816 */ /* 0x000fe4000000009b */
[----:B------:R-:W-:Y:S02]  /*1a790*/  LOP3.LUT R12, R0, 0xff, RZ, 0xc0, !PT ;  /* 0x000000ff000c7812 */ /* 0x000fe400078ec0ff */
[----:B------:R-:W-:-:S02]  /*1a7a0*/  @!P4 PRMT R155, R62, 0x5410, RZ ;  /* 0x000054103e9bc816 */ /* 0x000fc400000000ff */
        /* <DEDUP_REMOVED lines=13> */
[----:B------:R-:W-:Y:S01]  /*1a880*/  @!P0 PRMT R146, R67, 0x5410, RZ ;  /* 0x0000541043928816 */ /* 0x000fe200000000ff */
[----:B------:R-:W1:Y:S01]  /*1a890*/  MUFU.EX2 R25, R76 ;  /* 0x0000004c00197308 */ /* 0x000e620000000800 */
[----:B------:R-:W-:Y:S02]  /*1a8a0*/  ISETP.GE.U32.AND P0, PT, R199, R0, PT ;  /* 0x00000000c700720c */ /* 0x000fe40003f06070 */
[----:B------:R-:W-:Y:S01]  /*1a8b0*/  LOP3.LUT R0, R2, 0xff, RZ, 0xc0, !PT ;  /* 0x000000ff02007812 */ /* 0x000fe200078ec0ff */
[----:B------:R-:W-:Y:S01]  /*1a8c0*/  @!P1 HADD2 R68, -R147.H0_H0, -RZ.H0_H0 ;  /* 0xa00000ff93449230 */ /* 0x000fe20000000900 */
[----:B------:R-:W-:-:S02]  /*1a8d0*/  @!P2 PRMT R150, R65, 0x5410, RZ ;  /* 0x000054104196a816 */ /* 0x000fc400000000ff */
[----:B------:R-:W-:Y:S01]  /*1a8e0*/  LOP3.LUT R15, R13, R228, R14, 0x96, !PT ;  /* 0x000000e40d0f7212 */ /* 0x000fe200078e960e */
[----:B------:R-:W2:Y:S01]  /*1a8f0*/  MUFU.EX2 R17, R77 ;  /* 0x0000004d00117308 */ /* 0x000ea20000000800 */
[----:B------:R-:W-:Y:S02]  /*1a900*/  ISETP.GE.U32.AND P2, PT, R199, R0, PT ;  /* 0x00000000c700720c */ /* 0x000fe40003f46070 */
[--C-:B------:R-:W-:Y:S02]  /*1a910*/  SHF.R.U32.HI R0, RZ, 0x10, R2.reuse ;  /* 0x00000010ff007819 */ /* 0x100fe40000011602 */
[----:B------:R-:W-:Y:S02]  /*1a920*/  LOP3.LUT R14, R2, 0xffff, RZ, 0xc0, !PT ;  /* 0x0000ffff020e7812 */ /* 0x000fe400078ec0ff */
[----:B------:R-:W-:Y:S01]  /*1a930*/  SHF.R.U32.HI R2, RZ, 0x18, R2 ;  /* 0x00000018ff027819 */ /* 0x000fe20000011602 */
[----:B------:R-:W-:Y:S01]  /*1a940*/  @!P5 HADD2 R63, -R154.H0_H0, -RZ.H0_H0 ;  /* 0xa00000ff9a3fd230 */ /* 0x000fe20000000900 */
[----:B------:R-:W-:-:S02]  /*1a950*/  @!P1 PRMT R147, R68, 0x5410, RZ ;  /* 0x0000541044939816 */ /* 0x000fc400000000ff */
[----:B------:R-:W-:Y:S01]  /*1a960*/  ISETP.GE.U32.AND P1, PT, R199, R2, PT ;  /* 0x00000002c700720c */ /* 0x000fe20003f26070 */
[----:B------:R-:W-:Y:S01]  /*1a970*/  IMAD.WIDE.U32 R2, R15, -0x2daee0ad, RZ ;  /* 0xd2511f530f027825 */ /* 0x000fe200078e00ff */
[----:B------:R-:W-:Y:S02]  /*1a980*/  LOP3.LUT R12, R12, 0xff, RZ, 0xc0, !PT ;  /* 0x000000ff0c0c7812 */ /* 0x000fe400078ec0ff */
[----:B------:R-:W-:Y:S02]  /*1a990*/  @!P5 PRMT R154, R63, 0x5410, RZ ;  /* 0x000054103f9ad816 */ /* 0x000fe400000000ff */
[----:B------:R-:W-:Y:S02]  /*1a9a0*/  ISETP.GE.U32.AND P5, PT, R199, R12, PT ;  /* 0x0000000cc700720c */ /* 0x000fe40003fa6070 */
[C---:B------:R-:W-:Y:S02]  /*1a9b0*/  LOP3.LUT R13, R2.reuse, 0xff, RZ, 0xc0, !PT ;  /* 0x000000ff020d7812 */ /* 0x040fe400078ec0ff */
[----:B------:R-:W-:-:S02]  /*1a9c0*/  LOP3.LUT R19, R2, 0xffff, RZ, 0xc0, !PT ;  /* 0x0000ffff02137812 */ /* 0x000fc400078ec0ff */
[--C-:B------:R-:W-:Y:S02]  /*1a9d0*/  SHF.R.U32.HI R15, RZ, 0x10, R2.reuse ;  /* 0x00000010ff0f7819 */ /* 0x100fe40000011602 */
[----:B------:R-:W-:Y:S01]  /*1a9e0*/  SHF.R.U32.HI R12, RZ, 0x18, R2 ;  /* 0x00000018ff0c7819 */ /* 0x000fe20000011602 */
[----:B-1----:R-:W-:Y:S01]  /*1a9f0*/  FADD.FTZ R2, R25, R18 ;  /* 0x0000001219027221 */ /* 0x002fe20000010000 */
[----:B------:R-:W-:Y:S01]  /*1aa00*/  PRMT R132, R24, 0x7610, R132 ;  /* 0x0000761018847816 */ /* 0x000fe20000000084 */
[----:B------:R-:W-:Y:S01]  /*1aa10*/  @!P6 HADD2 R64, -R156.H0_H0, -RZ.H0_H0 ;  /* 0xa00000ff9c40e230 */ /* 0x000fe20000000900 */
[----:B------:R-:W1:Y:S01]  /*1aa20*/  MUFU.EX2 R27, R107 ;  /* 0x0000006b001b7308 */ /* 0x000e620000000800 */
[----:B--2---:R-:W-:Y:S01]  /*1aa30*/  FADD.FTZ R18, R17, R2 ;  /* 0x0000000211127221 */ /* 0x004fe20000010000 */
[----:B------:R-:W-:Y:S02]  /*1aa40*/  LOP3.LUT R0, R0, 0xff, RZ, 0xc0, !PT ;  /* 0x000000ff00007812 */ /* 0x000fe400078ec0ff */
[----:B------:R-:W-:Y:S01]  /*1aa50*/  SHF.R.U32.HI R2, RZ, 0x8, R14 ;  /* 0x00000008ff027819 */ /* 0x000fe2000001160e */
[----:B------:R-:W-:Y:S01]  /*1aa60*/  @!P4 HADD2 R70, -R132.H0_H0, -RZ.H0_H0 ;  /* 0xa00000ff8446c230 */ /* 0x000fe20000000900 */
[----:B------:R-:W-:-:S02]  /*1aa70*/  PRMT R129, R24, 0x7632, R129 ;  /* 0x0000763218817816 */ /* 0x000fc40000000081 */
[----:B------:R-:W-:Y:S01]  /*1aa80*/  @!P6 PRMT R156, R64, 0x5410, RZ ;  /* 0x00005410409ce816 */ /* 0x000fe200000000ff */
[----:B------:R-:W-:Y:S01]  /*1aa90*/  IMAD.MOV.U32 R188, RZ, RZ, R192 ;  /* 0x000000ffffbc7224 */ /* 0x000fe200078e00c0 */
[----:B------:R-:W-:Y:S02]  /*1aaa0*/  ISETP.GE.U32.AND P6, PT, R199, R0, PT ;  /* 0x00000000c700720c */ /* 0x000fe40003fc6070 */
[----:B------:R-:W-:Y:S02]  /*1aab0*/  LOP3.LUT R2, R2, 0xffff, RZ, 0xc0, !PT ;  /* 0x0000ffff02027812 */ /* 0x000fe400078ec0ff */
[----:B------:R-:W-:Y:S02]  /*1aac0*/  LOP3.LUT R0, R3, R231, R16, 0x96, !PT ;  /* 0x000000e703007212 */ /* 0x000fe400078e9610 */
[----:B------:R-:W-:Y:S02]  /*1aad0*/  PRMT R192, R132, 0x5410, R129 ;  /* 0x0000541084c07816 */ /* 0x000fe40000000081 */
[----:B------:R-:W-:-:S02]  /*1aae0*/  PRMT R126, R23, 0x7610, R126 ;  /* 0x00007610177e7816 */ /* 0x000fc4000000007e */
[----:B------:R-:W-:Y:S02]  /*1aaf0*/  @!P4 PRMT R132, R70, 0x5410, RZ ;  /* 0x000054104684c816 */ /* 0x000fe400000000ff */
[----:B------:R-:W-:Y:S02]  /*1ab00*/  ISETP.GE.U32.AND P4, PT, R199, R2, PT ;  /* 0x00000002c700720c */ /* 0x000fe40003f86070 */
[----:B------:R-:W-:Y:S01]  /*1ab10*/  SHF.R.U32.HI R2, RZ, 0x10, R0 ;  /* 0x00000010ff027819 */ /* 0x000fe20000011600 */
[----:B------:R-:W-:Y:S01]  /*1ab20*/  @!P5 HADD2 R79, -R126.H0_H0, -RZ.H0_H0 ;  /* 0xa00000ff7e4fd230 */ /* 0x000fe20000000900 */
[----:B------:R-:W-:Y:S02]  /*1ab30*/  PRMT R127, R23, 0x7632, R127 ;  /* 0x00007632177f7816 */ /* 0x000fe4000000007f */
[----:B------:R-:W-:Y:S01]  /*1ab40*/  PRMT R133, R22, 0x7610, R133 ;  /* 0x0000761016857816 */ /* 0x000fe20000000085 */
[----:B------:R-:W-:Y:S01]  /*1ab50*/  IMAD.MOV.U32 R169, RZ, RZ, R191 ;  /* 0x000000ffffa97224 */ /* 0x000fe200078e00bf */
[----:B------:R-:W2:Y:S01]  /*1ab60*/  MUFU.EX2 R26, R110 ;  /* 0x0000006e001a7308 */ /* 0x000ea20000000800 */
[----:B------:R-:W-:Y:S01]  /*1ab70*/  LOP3.LUT R2, R2, 0xff, RZ, 0xc0, !PT ;  /* 0x000000ff02027812 */ /* 0x000fe200078ec0ff */
[----:B-1----:R-:W-:Y:S01]  /*1ab80*/  FADD.FTZ R3, R27, R20 ;  /* 0x000000141b037221 */ /* 0x002fe20000010000 */
[----:B------:R-:W-:Y:S01]  /*1ab90*/  F2FP.F16.F32.PACK_AB R17, R17, R25 ;  /* 0x000000191111723e */ /* 0x000fe200000000ff */
[----:B------:R-:W-:Y:S01]  /*1aba0*/  @!P2 HADD2 R89, -R133.H0_H0, -RZ.H0_H0 ;  /* 0xa00000ff8559a230 */ /* 0x000fe20000000900 */
[----:B------:R-:W-:-:S02]  /*1abb0*/  PRMT R191, R126, 0x5410, R127 ;  /* 0x000054107ebf7816 */ /* 0x000fc4000000007f */
[----:B------:R-:W-:Y:S01]  /*1abc0*/  @!P5 PRMT R126, R79, 0x5410, RZ ;  /* 0x000054104f7ed816 */ /* 0x000fe200000000ff */
[----:B------:R1:W-:Y:S01]  /*1abd0*/  MUFU.EX2 R25, R219 ;  /* 0x000000db00197308 */ /* 0x0003e20000000800 */
[----:B------:R-:W-:Y:S02]  /*1abe0*/  PRMT R130, R22, 0x7632, R130 ;  /* 0x0000763216827816 */ /* 0x000fe40000000082 */
[----:B------:R-:W-:Y:S02]  /*1abf0*/  ISETP.GE.U32.AND P5, PT, R199, R2, PT ;  /* 0x00000002c700720c */ /* 0x000fe40003fa6070 */
[----:B------:R-:W-:-:S03]  /*1ac00*/  LOP3.LUT R2, R0, 0xff, RZ, 0xc0, !PT ;  /* 0x000000ff00027812 */ /* 0x000fc600078ec0ff */
[----:B------:R-:W3:Y:S01]  /*1ac10*/  MUFU.EX2 R20, R114 ;  /* 0x0000007200147308 */ /* 0x000ee20000000800 */
[----:B------:R-:W-:Y:S01]  /*1ac20*/  @!P4 HADD2 R90, -R130.H0_H0, -RZ.H0_H0 ;  /* 0xa00000ff825ac230 */ /* 0x000fe20000000900 */
[----:B------:R-:W-:Y:S01]  /*1ac30*/  PRMT R131, R21, 0x7632, R131 ;  /* 0x0000763215837816 */ /* 0x000fe20000000083 */
[----:B------:R-:W-:Y:S02]  /*1ac40*/  @!P0 HADD2 R74, -R127.H0_H0, -RZ.H0_H0 ;  /* 0xa00000ff7f4a8230 */ /* 0x000fe40000000900 */
[----:B-1----:R-:W-:Y:S02]  /*1ac50*/  IMAD.MOV.U32 R219, RZ, RZ, R169 ;  /* 0x000000ffffdb7224 */ /* 0x002fe400078e00a9 */
[----:B------:R-:W-:Y:S02]  /*1ac60*/  IMAD.MOV.U32 R169, RZ, RZ, R188 ;  /* 0x000000ffffa97224 */ /* 0x000fe400078e00bc */
[----:B------:R-:W-:Y:S01]  /*1ac70*/  IMAD.MOV.U32 R188, RZ, RZ, R194 ;  /* 0x000000ffffbc7224 */ /* 0x000fe200078e00c2 */
[----:B------:R-:W-:Y:S01]  /*1ac80*/  PRMT R194, R133, 0x5410, R130 ;  /* 0x0000541085c27816 */ /* 0x000fe20000000082 */
[----:B------:R-:W1:Y:S01]  /*1ac90*/  MUFU.EX2 R14, R119 ;  /* 0x00000077000e7308 */ /* 0x000e620000000800 */
[----:B------:R-:W-:-:S02]  /*1aca0*/  @!P2 PRMT R133, R89, 0x5410, RZ ;  /* 0x000054105985a816 */ /* 0x000fc400000000ff */
[----:B------:R-:W-:Y:S02]  /*1acb0*/  ISETP.GE.U32.AND P2, PT, R199, R2, PT ;  /* 0x00000002c700720c */ /* 0x000fe40003f46070 */
[----:B------:R-:W-:Y:S02]  /*1acc0*/  SHF.R.U32.HI R2, RZ, 0x18, R0 ;  /* 0x00000018ff027819 */ /* 0x000fe40000011600 */
[----:B------:R-:W-:Y:S01]  /*1acd0*/  LOP3.LUT R0, R0, 0xffff, RZ, 0xc0, !PT ;  /* 0x0000ffff00007812 */ /* 0x000fe200078ec0ff */
[----:B------:R-:W-:Y:S01]  /*1ace0*/  @!P1 HADD2 R91, -R131.H0_H0, -RZ.H0_H0 ;  /* 0xa00000ff835b9230 */ /* 0x000fe20000000900 */
[----:B------:R-:W-:Y:S02]  /*1acf0*/  @!P4 PRMT R130, R90, 0x5410, RZ ;  /* 0x000054105a82c816 */ /* 0x000fe400000000ff */
[----:B------:R-:W-:Y:S02]  /*1ad00*/  PRMT R128, R21, 0x7610, R128 ;  /* 0x0000761015807816 */ /* 0x000fe40000000080 */
[----:B------:R-:W-:-:S02]  /*1ad10*/  ISETP.GE.U32.AND P4, PT, R199, R2, PT ;  /* 0x00000002c700720c */ /* 0x000fc40003f86070 */
[----:B------:R-:W-:Y:S01]  /*1ad20*/  @!P0 PRMT R127, R74, 0x5410, RZ ;  /* 0x000054104a7f8816 */ /* 0x000fe200000000ff */
[----:B------:R-:W-:Y:S01]  /*1ad30*/  IMAD.MOV.U32 R74, RZ, RZ, R45 ;  /* 0x000000ffff4a7224 */ /* 0x000fe200078e002d */
[----:B------:R-:W-:Y:S01]  /*1ad40*/  LOP3.LUT R2, R15, 0xff, RZ, 0xc0, !PT ;  /* 0x000000ff0f027812 */ /* 0x000fe200078ec0ff */
[C---:B--2---:R-:W-:Y:S01]  /*1ad50*/  FADD.FTZ R3, R26.reuse, R3 ;  /* 0x000000031a037221 */ /* 0x044fe20000010000 */
[----:B------:R-:W-:Y:S01]  /*1ad60*/  SHF.R.U32.HI R0, RZ, 0x8, R0 ;  /* 0x00000008ff007819 */ /* 0x000fe20000011600 */
[----:B------:R-:W-:Y:S01]  /*1ad70*/  IMAD.MOV.U32 R45, RZ, RZ, R193 ;  /* 0x000000ffff2d7224 */ /* 0x000fe200078e00c1 */
[----:B------:R-:W2:Y:S01]  /*1ad80*/  MUFU.EX2 R15, R102 ;  /* 0x00000066000f7308 */ /* 0x000ea20000000800 */
[----:B------:R-:W-:Y:S01]  /*1ad90*/  F2FP.F16.F32.PACK_AB R16, R26, R27 ;  /* 0x0000001b1a10723e */ /* 0x000fe200000000ff */
[----:B------:R-:W-:Y:S01]  /*1ada0*/  @!P6 HADD2 R92, -R128.H0_H0, -RZ.H0_H0 ;  /* 0xa00000ff805ce230 */ /* 0x000fe20000000900 */
[----:B------:R-:W-:Y:S02]  /*1adb0*/  PRMT R193, R128, 0x5410, R131 ;  /* 0x0000541080c17816 */ /* 0x000fe40000000083 */
[----:B------:R-:W-:Y:S01]  /*1adc0*/  @!P1 PRMT R131, R91, 0x5410, RZ ;  /* 0x000054105b839816 */ /* 0x000fe200000000ff */
[----:B---3--:R-:W-:Y:S01]  /*1add0*/  FADD.FTZ R3, R20, R3 ;  /* 0x0000000314037221 */ /* 0x008fe20000010000 */
[----:B------:R-:W-:Y:S01]  /*1ade0*/  ISETP.GE.U32.AND P1, PT, R199, R2, PT ;  /* 0x00000002c700720c */ /* 0x000fe20003f26070 */
[----:B------:R3:W-:Y:S01]  /*1adf0*/  MUFU.EX2 R22, R138 ;  /* 0x0000008a00167308 */ /* 0x0007e20000000800 */
[----:B------:R-:W-:Y:S01]  /*1ae00*/  LOP3.LUT R0, R0, 0xffff, RZ, 0xc0, !PT ;  /* 0x0000ffff00007812 */ /* 0x000fe200078ec0ff */
[----:B------:R-:W-:Y:S01]  /*1ae10*/  @!P3 HADD2 R72, -R129.H0_H0, -RZ.H0_H0 ;  /* 0xa00000ff8148b230 */ /* 0x000fe20000000900 */
[----:B------:R-:W-:-:S02]  /*1ae20*/  @!P6 PRMT R128, R92, 0x5410, RZ ;  /* 0x000054105c80e816 */ /* 0x000fc400000000ff */
[----:B------:R-:W-:-:S03]  /*1ae30*/  ISETP.GE.U32.AND P0, PT, R199, R12, PT ;  /* 0x0000000cc700720c */ /* 0x000fc60003f06070 */
[----:B------:R-:W4:Y:S01]  /*1ae40*/  MUFU.EX2 R2, R103 ;  /* 0x0000006700027308 */ /* 0x000f220000000800 */
[----:B------:R-:W-:Y:S01]  /*1ae50*/  ISETP.GE.U32.AND P6, PT, R199, R0, PT ;  /* 0x00000000c700720c */ /* 0x000fe20003fc6070 */
[C---:B-1----:R-:W-:Y:S01]  /*1ae60*/  FADD.FTZ R12, R14.reuse, R3 ;  /* 0x000000030e0c7221 */ /* 0x042fe20000010000 */
[----:B------:R-:W-:Y:S02]  /*1ae70*/  SHF.R.U32.HI R0, RZ, 0x8, R19 ;  /* 0x00000008ff007819 */ /* 0x000fe40000011613 */
[----:B------:R-:W-:Y:S02]  /*1ae80*/  F2FP.F16.F32.PACK_AB R3, R14, R20 ;  /* 0x000000140e03723e */ /* 0x000fe400000000ff */
[C---:B---3--:R-:W-:Y:S01]  /*1ae90*/  PRMT R138, R16.reuse, 0x7610, R138 ;  /* 0x00007610108a7816 */ /* 0x048fe2000000008a */
[----:B------:R-:W1:Y:S01]  /*1aea0*/  MUFU.EX2 R14, R49 ;  /* 0x00000031000e7308 */ /* 0x000e620000000800 */
[----:B------:R-:W-:Y:S01]  /*1aeb0*/  PRMT R135, R16, 0x7632, R135 ;  /* 0x0000763210877816 */ /* 0x000fe20000000087 */
[----:B------:R-:W-:-:S02]  /*1aec0*/  IMAD.MOV.U32 R19, RZ, RZ, R45 ;  /* 0x000000ffff137224 */ /* 0x000fc400078e002d */
[----:B------:R-:W-:Y:S01]  /*1aed0*/  @!P2 HADD2 R93, -R138.H0_H0, -RZ.H0_H0 ;  /* 0xa00000ff8a5da230 */ /* 0x000fe20000000900 */
[----:B------:R-:W-:Y:S01]  /*1aee0*/  @!P3 PRMT R129, R72, 0x5410, RZ ;  /* 0x000054104881b816 */ /* 0x000fe200000000ff */
[----:B------:R-:W-:Y:S01]  /*1aef0*/  IMAD.MOV.U32 R45, RZ, RZ, R173 ;  /* 0x000000ffff2d7224 */ /* 0x000fe200078e00ad */
[----:B------:R-:W-:Y:S02]  /*1af00*/  LOP3.LUT R0, R0, 0xffff, RZ, 0xc0, !PT ;  /* 0x0000ffff00007812 */ /* 0x000fe400078ec0ff */
[----:B------:R-:W-:Y:S01]  /*1af10*/  ISETP.GE.U32.AND P3, PT, R199, R13, PT ;  /* 0x0000000dc700720c */ /* 0x000fe20003f66070 */
[----:B------:R-:W-:Y:S01]  /*1af20*/  MUFU.EX2 R24, R123 ;  /* 0x0000007b00187308 */ /* 0x000fe20000000800 */
[----:B------:R-:W-:Y:S02]  /*1af30*/  PRMT R173, R138, 0x5410, R135 ;  /* 0x000054108aad7816 */ /* 0x000fe40000000087 */
[----:B------:R-:W-:Y:S02]  /*1af40*/  @!P2 PRMT R138, R93, 0x5410, RZ ;  /* 0x000054105d8aa816 */ /* 0x000fe400000000ff */
[----:B------:R-:W-:-:S03]  /*1af50*/  ISETP.GE.U32.AND P2, PT, R199, R0, PT ;  /* 0x00000000c700720c */ /* 0x000fc60003f46070 */
[----:B------:R-:W3:Y:S01]  /*1af60*/  MUFU.EX2 R13, R50 ;  /* 0x00000032000d7308 */ /* 0x000ee20000000800 */
[----:B--2---:R-:W-:Y:S01]  /*1af70*/  FADD.FTZ R0, R15, R18 ;  /* 0x000000120f007221 */ /* 0x004fe20000010000 */
[C---:B------:R-:W-:Y:S02]  /*1af80*/  PRMT R145, R3.reuse, 0x7610, R145 ;  /* 0x0000761003917816 */ /* 0x040fe40000000091 */
[----:B------:R-:W-:Y:S01]  /*1af90*/  PRMT R144, R3, 0x7632, R144 ;  /* 0x0000763203907816 */ /* 0x000fe20000000090 */
[----:B----4-:R-:W-:-:S03]  /*1afa0*/  FADD.FTZ R3, R2, R0 ;  /* 0x0000000002037221 */ /* 0x010fc60000010000 */
[----:B------:R-:W2:Y:S01]  /*1afb0*/  MUFU.EX2 R20, R234 ;  /* 0x000000ea00147308 */ /* 0x000ea20000000800 */
[----:B------:R-:W-:-:S07]  /*1afc0*/  F2FP.F16.F32.PACK_AB R0, R2, R15 ;  /* 0x0000000f0200723e */ /* 0x000fce00000000ff */
[----:B------:R-:W4:Y:S01]  /*1afd0*/  MUFU.EX2 R23, R124 ;  /* 0x0000007c00177308 */ /* 0x000f220000000800 */
[----:B------:R-:W-:-:S07]  /*1afe0*/  PRMT R143, R0, 0x7610, R143 ;  /* 0x00007610008f7816 */ /* 0x000fce000000008f */
[----:B------:R-:W4:Y:S01]  /*1aff0*/  MUFU.EX2 R16, R106 ;  /* 0x0000006a00107308 */ /* 0x000f220000000800 */
[----:B------:R-:W-:Y:S01]  /*1b000*/  PRMT R142, R0, 0x7632, R142 ;  /* 0x00007632008e7816 */ /* 0x000fe2000000008e */
[----:B-1----:R-:W-:-:S06]  /*1b010*/  FADD.FTZ R0, R14, R30 ;  /* 0x0000001e0e007221 */ /* 0x002fcc0000010000 */
[----:B------:R-:W1:Y:S01]  /*1b020*/  MUFU.EX2 R26, R134 ;  /* 0x00000086001a7308 */ /* 0x000e620000000800 */
[----:B---3--:R-:W-:-:S07]  /*1b030*/  FADD.FTZ R30, R13, R0 ;  /* 0x000000000d1e7221 */ /* 0x008fce0000010000 */
[----:B------:R-:W3:Y:S01]  /*1b040*/  MUFU.EX2 R15, R105 ;  /* 0x00000069000f7308 */ /* 0x000ee20000000800 */
[----:B------:R-:W-:Y:S01]  /*1b050*/  FADD.FTZ R0, R25, R29 ;  /* 0x0000001d19007221 */ /* 0x000fe20000010000 */
[----:B------:R-:W-:Y:S01]  /*1b060*/  FADD.FTZ R2, R24, R12 ;  /* 0x0000000c18027221 */ /* 0x000fe20000010000 */
[----:B------:R-:W-:Y:S02]  /*1b070*/  F2FP.F16.F32.PACK_AB R39, R13, R14 ;  /* 0x0000000e0d27723e */ /* 0x000fe400000000ff */
[----:B------:R-:W-:Y:S01]  /*1b080*/  F2FP.F16.F32.PACK_AB R47, R28, R31 ;  /* 0x0000001f1c2f723e */ /* 0x000fe200000000ff */
[----:B--2---:R-:W-:Y:S02]  /*1b090*/  FADD.FTZ R28, R20, R0 ;  /* 0x00000000141c7221 */ /* 0x004fe40000010000 */
[----:B------:R-:W2:Y:S01]  /*1b0a0*/  MUFU.EX2 R13, R101 ;  /* 0x00000065000d7308 */ /* 0x000ea20000000800 */
[----:B----4-:R-:W-:Y:S01]  /*1b0b0*/  FADD.FTZ R2, R23, R2 ;  /* 0x0000000217027221 */ /* 0x010fe20000010000 */
[----:B------:R-:W-:-:S03]  /*1b0c0*/  FADD.FTZ R0, R16, R3 ;  /* 0x0000000310007221 */ /* 0x000fc60000010000 */
[----:B-1----:R-:W-:-:S03]  /*1b0d0*/  FADD.FTZ R3, R26, R2 ;  /* 0x000000021a037221 */ /* 0x002fc60000010000 */
[----:B------:R-:W1:Y:S01]  /*1b0e0*/  MUFU.EX2 R12, R109 ;  /* 0x0000006d000c7308 */ /* 0x000e620000000800 */
[----:B---3--:R-:W-:Y:S01]  /*1b0f0*/  FADD.FTZ R2, R15, R0 ;  /* 0x000000000f027221 */ /* 0x008fe20000010000 */
[----:B------:R-:W-:Y:S01]  /*1b100*/  LEA R0, R235, 0x2, 0x2 ;  /* 0x00000002eb007811 */ /* 0x000fe200078e10ff */
[----:B------:R-:W-:Y:S01]  /*1b110*/  IMAD.MOV.U32 R44, RZ, RZ, R172 ;  /* 0x000000ffff2c7224 */ /* 0x000fe200078e00ac */
[----:B------:R-:W-:Y:S02]  /*1b120*/  F2FP.F16.F32.PACK_AB R23, R23, R24 ;  /* 0x000000181717723e */ /* 0x000fe400000000ff */
[----:B------:R-:W-:Y:S02]  /*1b130*/  LOP3.LUT R0, R177, R209, R0, 0x96, !PT ;  /* 0x000000d1b1007212 */ /* 0x000fe400078e9600 */
[----:B------:R-:W-:Y:S01]  /*1b140*/  F2FP.F16.F32.PACK_AB R40, R20, R25 ;  /* 0x000000191428723e */ /* 0x000fe200000000ff */
[----:B------:R-:W-:Y:S01]  /*1b150*/  IMAD.MOV.U32 R25, RZ, RZ, R44 ;  /* 0x000000ffff197224 */ /* 0x000fe200078e002c */
[----:B------:R-:W-:Y:S01]  /*1b160*/  F2FP.F16.F32.PACK_AB R24, R22, R26 ;  /* 0x0000001a1618723e */ /* 0x000fe200000000ff */
[----:B------:R-:W-:-:S02]  /*1b170*/  IMAD.MOV.U32 R26, RZ, RZ, R45 ;  /* 0x000000ffff1a7224 */ /* 0x000fc400078e002d */
[----:B--2---:R-:W-:Y:S01]  /*1b180*/  FADD.FTZ R2, R13, R2 ;  /* 0x000000020d027221 */ /* 0x004fe20000010000 */
[----:B------:R-:W-:-:S04]  /*1b190*/  IMAD.WIDE.U32 R44, R0, -0x326172a9, RZ ;  /* 0xcd9e8d57002c7825 */ /* 0x000fc800078e00ff */
[----:B-1----:R-:W-:Y:S01]  /*1b1a0*/  FADD.FTZ R18, R12, R2 ;  /* 0x000000020c127221 */ /* 0x002fe20000010000 */
[----:B------:R-:W-:Y:S01]  /*1b1b0*/  LOP3.LUT R2, R45, R224, R204, 0x96, !PT ;  /* 0x000000e02d027212 */ /* 0x000fe200078e96cc */
[----:B------:R-:W-:-:S04]  /*1b1c0*/  FADD.FTZ R20, R22, R3 ;  /* 0x0000000316147221 */ /* 0x000fc80000010000 */
[----:B------:R-:W-:-:S05]  /*1b1d0*/  IMAD.WIDE.U32 R2, R2, -0x2daee0ad, RZ ;  /* 0xd2511f5302027825 */ /* 0x000fca00078e00ff */
[----:B------:R-:W-:Y:S02]  /*1b1e0*/  LOP3.LUT R0, R3, R225, R178, 0x96, !PT ;  /* 0x000000e103007212 */ /* 0x000fe400078e96b2 */
[----:B------:R-:W-:Y:S02]  /*1b1f0*/  LOP3.LUT R3, R121, R221, R44, 0x96, !PT ;  /* 0x000000dd79037212 */ /* 0x000fe400078e962c */
[----:B------:R-:W-:-:S03]  /*1b200*/  F2FP.F16.F32.PACK_AB R22, R12, R13 ;  /* 0x0000000d0c16723e */ /* 0x000fc600000000ff */
[----:B------:R-:W-:Y:S01]  /*1b210*/  IMAD.WIDE.U32 R12, R3, -0x2daee0ad, RZ ;  /* 0xd2511f53030c7825 */ /* 0x000fe200078e00ff */
[C---:B------:R-:W-:Y:S02]  /*1b220*/  PRMT R134, R17.reuse, 0x7610, R134 ;  /* 0x0000761011867816 */ /* 0x040fe40000000086 */
[----:B------:R-:W-:Y:S02]  /*1b230*/  PRMT R139, R17, 0x7632, R139 ;  /* 0x00007632118b7816 */ /* 0x000fe4000000008b */
[----:B------:R-:W-:Y:S01]  /*1b240*/  F2FP.F16.F32.PACK_AB R21, R15, R16 ;  /* 0x000000100f15723e */ /* 0x000fe200000000ff */
        /* <DEDUP_REMOVED lines=22> */
[----:B------:R-:W-:Y:S01]  /*1b3b0*/  LOP3.LUT R12, R12, 0xffff, RZ, 0xc0, !PT ;  /* 0x0000ffff0c0c7812 */ /* 0x000fe200078ec0ff */
[----:B------:R-:W-:Y:S01]  /*1b3c0*/  @!P0 HADD2 R99, -R142.H0_H0, -RZ.H0_H0 ;  /* 0xa00000ff8e638230 */ /* 0x000fe20000000900 */
[----:B------:R-:W-:Y:S02]  /*1b3d0*/  @!P3 PRMT R145, R98, 0x5410, RZ ;  /* 0x000054106291b816 */ /* 0x000fe400000000ff */
[----:B------:R-:W-:Y:S02]  /*1b3e0*/  ISETP.GE.U32.AND P3, PT, R199, R12, PT ;  /* 0x0000000cc700720c */ /* 0x000fe40003f66070 */
[--C-:B------:R-:W-:Y:S01]  /*1b3f0*/  SHF.R.U32.HI R12, RZ, 0x10, R0.reuse ;  /* 0x00000010ff0c7819 */ /* 0x100fe20000011600 */
[----:B------:R-:W-:Y:S01]  /*1b400*/  IMAD.MOV.U32 R91, RZ, RZ, R189 ;  /* 0x000000ffff5b7224 */ /* 0x000fe200078e00bd */
[----:B------:R-:W-:Y:S01]  /*1b410*/  SHF.R.U32.HI R0, RZ, 0x18, R0 ;  /* 0x00000018ff007819 */ /* 0x000fe20000011600 */
[----:B------:R-:W-:Y:S01]  /*1b420*/  @!P2 HADD2 R97, -R144.H0_H0, -RZ.H0_H0 ;  /* 0xa00000ff9061a230 */ /* 0x000fe20000000900 */
[----:B------:R-:W-:-:S02]  /*1b430*/  PRMT R189, R143, 0x5410, R142 ;  /* 0x000054108fbd7816 */ /* 0x000fc4000000008e */
[----:B------:R-:W-:Y:S02]  /*1b440*/  @!P0 PRMT R142, R99, 0x5410, RZ ;  /* 0x00005410638e8816 */ /* 0x000fe400000000ff */
[----:B------:R-:W-:Y:S01]  /*1b450*/  ISETP.GE.U32.AND P0, PT, R199, R0, PT ;  /* 0x00000000c700720c */ /* 0x000fe20003f06070 */
[----:B------:R1:W2:Y:S01]  /*1b460*/  MUFU.EX2 R27, R240 ;  /* 0x000000f0001b7308 */ /* 0x0002a20000000800 */
[----:B------:R-:W-:Y:S01]  /*1b470*/  LOP3.LUT R0, R2, 0xff, RZ, 0xc0, !PT ;  /* 0x000000ff02007812 */ /* 0x000fe200078ec0ff */
[----:B------:R-:W-:Y:S01]  /*1b480*/  @!P1 HADD2 R100, -R143.H0_H0, -RZ.H0_H0 ;  /* 0xa00000ff8f649230 */ /* 0x000fe20000000900 */
[----:B------:R-:W-:Y:S02]  /*1b490*/  @!P2 PRMT R144, R97, 0x5410, RZ ;  /* 0x000054106190a816 */ /* 0x000fe400000000ff */
[----:B------:R-:W-:Y:S02]  /*1b4a0*/  LOP3.LUT R15, R13, R228, R14, 0x96, !PT ;  /* 0x000000e40d0f7212 */ /* 0x000fe400078e960e */
[----:B------:R-:W-:-:S02]  /*1b4b0*/  ISETP.GE.U32.AND P2, PT, R199, R0, PT ;  /* 0x00000000c700720c */ /* 0x000fc40003f46070 */
[--C-:B------:R-:W-:Y:S02]  /*1b4c0*/  SHF.R.U32.HI R0, RZ, 0x10, R2.reuse ;  /* 0x00000010ff007819 */ /* 0x100fe40000011602 */
[----:B------:R-:W-:Y:S02]  /*1b4d0*/  LOP3.LUT R14, R2, 0xffff, RZ, 0xc0, !PT ;  /* 0x0000ffff020e7812 */ /* 0x000fe400078ec0ff */
[----:B------:R-:W-:Y:S01]  /*1b4e0*/  SHF.R.U32.HI R2, RZ, 0x18, R2 ;  /* 0x00000018ff027819 */ /* 0x000fe20000011602 */
[----:B-1----:R-:W-:Y:S02]  /*1b4f0*/  IMAD.MOV.U32 R240, RZ, RZ, R26 ;  /* 0x000000fffff07224 */ /* 0x002fe400078e001a */
[----:B------:R1:W-:Y:S01]  /*1b500*/  MUFU.EX2 R26, R242 ;  /* 0x000000f2001a7308 */ /* 0x0003e20000000800 */
[----:B------:R-:W-:Y:S01]  /*1b510*/  @!P5 HADD2 R95, -R134.H0_H0, -RZ.H0_H0 ;  /* 0xa00000ff865fd230 */ /* 0x000fe20000000900 */
[----:B------:R-:W-:Y:S02]  /*1b520*/  @!P1 PRMT R143, R100, 0x5410, RZ ;  /* 0x00005410648f9816 */ /* 0x000fe400000000ff */
[----:B------:R-:W-:Y:S01]  /*1b530*/  ISETP.GE.U32.AND P1, PT, R199, R2, PT ;  /* 0x00000002c700720c */ /* 0x000fe20003f26070 */
[----:B------:R-:W-:Y:S01]  /*1b540*/  IMAD.WIDE.U32 R2, R15, -0x2daee0ad, RZ ;  /* 0xd2511f530f027825 */ /* 0x000fe200078e00ff */
[----:B------:R-:W-:-:S03]  /*1b550*/  LOP3.LUT R12, R12, 0xff, RZ, 0xc0, !PT ;  /* 0x000000ff0c0c7812 */ /* 0x000fc600078ec0ff */
[----:B------:R-:W-:Y:S01]  /*1b560*/  @!P6 HADD2 R96, -R135.H0_H0, -RZ.H0_H0 ;  /* 0xa00000ff8760e230 */ /* 0x000fe20000000900 */
[----:B------:R3:W-:Y:S01]  /*1b570*/  MUFU.EX2 R17, R186 ;  /* 0x000000ba00117308 */ /* 0x0007e20000000800 */
[----:B-1----:R-:W-:-:S07]  /*1b580*/  IMAD.MOV.U32 R242, RZ, RZ, R25 ;  /* 0x000000fffff27224 */ /* 0x002fce00078e0019 */
[----:B------:R-:W1:Y:S01]  /*1b590*/  MUFU.EX2 R25, R122 ;  /* 0x0000007a00197308 */ /* 0x000e620000000800 */
[----:B------:R-:W-:Y:S02]  /*1b5a0*/  @!P5 PRMT R134, R95, 0x5410, RZ ;  /* 0x000054105f86d816 */ /* 0x000fe400000000ff */
[----:B------:R-:W-:Y:S02]  /*1b5b0*/  LOP3.LUT R0, R0, 0xff, RZ, 0xc0, !PT ;  /* 0x000000ff00007812 */ /* 0x000fe400078ec0ff */
[----:B------:R-:W-:Y:S01]  /*1b5c0*/  ISETP.GE.U32.AND P5, PT, R199, R12, PT ;  /* 0x0000000cc700720c */ /* 0x000fe20003fa6070 */
[----:B---3--:R-:W-:Y:S01]  /*1b5d0*/  IMAD.MOV.U32 R186, RZ, RZ, R19 ;  /* 0x000000ffffba7224 */ /* 0x008fe200078e0013 */
[C---:B------:R-:W-:Y:S02]  /*1b5e0*/  LOP3.LUT R13, R2.reuse, 0xff, RZ, 0xc0, !PT ;  /* 0x000000ff020d7812 */ /* 0x040fe400078ec0ff */
[----:B------:R-:W-:Y:S02]  /*1b5f0*/  LOP3.LUT R19, R2, 0xffff, RZ, 0xc0, !PT ;  /* 0x0000ffff02137812 */ /* 0x000fe400078ec0ff */
[----:B------:R-:W-:-:S02]  /*1b600*/  SHF.R.U32.HI R15, RZ, 0x10, R2 ;  /* 0x00000010ff0f7819 */ /* 0x000fc40000011602 */
[----:B------:R-:W-:Y:S01]  /*1b610*/  SHF.R.U32.HI R12, RZ, 0x18, R2 ;  /* 0x00000018ff0c7819 */ /* 0x000fe20000011602 */
[----:B------:R-:W-:Y:S01]  /*1b620*/  IMAD.MOV.U32 R2, RZ, RZ, R248 ;  /* 0x000000ffff027224 */ /* 0x000fe200078e00f8 */
[----:B------:R-:W-:Y:S01]  /*1b630*/  @!P6 PRMT R135, R96, 0x5410, RZ ;  /* 0x000054106087e816 */ /* 0x000fe200000000ff */
[----:B------:R-:W3:Y:S01]  /*1b640*/  LDL.LU R248, [R1+0x508] ;  /* 0x0005080001f87983 */ /* 0x000ee20000300800 */
[----:B------:R-:W-:Y:S02]  /*1b650*/  ISETP.GE.U32.AND P6, PT, R199, R0, PT ;  /* 0x00000000c700720c */ /* 0x000fe40003fc6070 */
[----:B------:R-:W-:Y:S01]  /*1b660*/  LOP3.LUT R0, R3, R231, R16, 0x96, !PT ;  /* 0x000000e703007212 */ /* 0x000fe200078e9610 */
[----:B--2---:R-:W-:Y:S01]  /*1b670*/  FADD.FTZ R3, R27, R20 ;  /* 0x000000141b037221 */ /* 0x004fe20000010000 */
[----:B------:R-:W-:Y:S02]  /*1b680*/  IMAD.MOV.U32 R20, RZ, RZ, R2 ;  /* 0x000000ffff147224 */ /* 0x000fe400078e0002 */
[----:B-1----:R-:W-:Y:S01]  /*1b690*/  FADD.FTZ R2, R25, R18 ;  /* 0x0000001219027221 */ /* 0x002fe20000010000 */
[----:B------:R-:W-:-:S02]  /*1b6a0*/  IMAD.MOV.U32 R18, RZ, RZ, R170 ;  /* 0x000000ffff127224 */ /* 0x000fc400078e00aa */
[C---:B------:R-:W-:Y:S01]  /*1b6b0*/  FADD.FTZ R3, R26.reuse, R3 ;  /* 0x000000031a037221 */ /* 0x040fe20000010000 */
[----:B------:R-:W-:Y:S01]  /*1b6c0*/  F2FP.F16.F32.PACK_AB R16, R26, R27 ;  /* 0x0000001b1a10723e */ /* 0x000fe200000000ff */
[----:B------:R-:W2:Y:S01]  /*1b6d0*/  LDL.LU R170, [R1+0x504] ;  /* 0x0005040001aa7983 */ /* 0x000ea20000300800 */
[----:B------:R-:W-:Y:S02]  /*1b6e0*/  IMAD.MOV.U32 R26, RZ, RZ, R18 ;  /* 0x000000ffff1a7224 */ /* 0x000fe400078e0012 */
[----:B------:R-:W-:Y:S02]  /*1b6f0*/  FADD.FTZ R18, R17, R2 ;  /* 0x0000000211127221 */ /* 0x000fe40000010000 */
[----:B------:R-:W4:Y:S01]  /*1b700*/  LDL.LU R2, [R1+0x1cc] ;  /* 0x0001cc0001027983 */ /* 0x000f220000300800 */
[----:B------:R-:W-:Y:S02]  /*1b710*/  PRMT R125, R23, 0x7610, R125 ;  /* 0x00007610177d7816 */ /* 0x000fe4000000007d */
[----:B------:R-:W-:-:S02]  /*1b720*/  F2FP.F16.F32.PACK_AB R17, R17, R25 ;  /* 0x000000191111723e */ /* 0x000fc400000000ff */
[----:B------:R-:W-:Y:S01]  /*1b730*/  PRMT R124, R23, 0x7632, R124 ;  /* 0x00007632177c7816 */ /* 0x000fe2000000007c */
[----:B------:R-:W-:Y:S02]  /*1b740*/  @!P4 HADD2 R104, -R125.H0_H0, -RZ.H0_H0 ;  /* 0xa00000ff7d68c230 */ /* 0x000fe40000000900 */
[----:B------:R-:W-:Y:S02]  /*1b750*/  IMAD.MOV.U32 R23, RZ, RZ, R171 ;  /* 0x000000ffff177224 */ /* 0x000fe400078e00ab */
[----:B----4-:R-:W-:Y:S01]  /*1b760*/  IMAD.MOV.U32 R25, RZ, RZ, R2 ;  /* 0x000000ffff197224 */ /* 0x010fe200078e0002 */
[----:B------:R-:W-:Y:S01]  /*1b770*/  SHF.R.U32.HI R2, RZ, 0x8, R14 ;  /* 0x00000008ff027819 */ /* 0x000fe2000001160e */
[----:B--2---:R-:W-:Y:S01]  /*1b780*/  IMAD.MOV.U32 R171, RZ, RZ, R170 ;  /* 0x000000ffffab7224 */ /* 0x004fe200078e00aa */
[----:B------:R-:W-:Y:S02]  /*1b790*/  PRMT R170, R125, 0x5410, R124 ;  /* 0x000054107daa7816 */ /* 0x000fe4000000007c */
[----:B------:R-:W-:-:S02]  /*1b7a0*/  LOP3.LUT R2, R2, 0xffff, RZ, 0xc0, !PT ;  /* 0x0000ffff02027812 */ /* 0x000fc400078ec0ff */
[----:B------:R-:W-:Y:S01]  /*1b7b0*/  @!P4 PRMT R125, R104, 0x5410, RZ ;  /* 0x00005410687dc816 */ /* 0x000fe200000000ff */
[----:B------:R-:W-:Y:S01]  /*1b7c0*/  IMAD.MOV.U32 R14, RZ, RZ, R180 ;  /* 0x000000ffff0e7224 */ /* 0x000fe200078e00b4 */
[----:B------:R-:W-:Y:S01]  /*1b7d0*/  ISETP.GE.U32.AND P4, PT, R199, R2, PT ;  /* 0x00000002c700720c */ /* 0x000fe20003f86070 */
[----:B------:R-:W-:Y:S01]  /*1b7e0*/  IMAD.MOV.U32 R2, RZ, RZ, R20 ;  /* 0x000000ffff027224 */ /* 0x000fe200078e0014 */
[----:B------:R1:W2:Y:S01]  /*1b7f0*/  LDL.LU R180, [R1+0x500] ;  /* 0x0005000001b47983 */ /* 0x0002a20000300800 */
[----:B---3--:R3:W4:Y:S03]  /*1b800*/  MUFU.EX2 R20, R248 ;  /* 0x000000f800147308 */ /* 0x0087260000000800 */
[----:B---3--:R-:W3:Y:S01]  /*1b810*/  LDL.LU R248, [R1+0x1c8] ;  /* 0x0001c80001f87983 */ /* 0x008ee20000300800 */
[----:B------:R-:W-:Y:S01]  /*1b820*/  @!P3 HADD2 R108, -R124.H0_H0, -RZ.H0_H0 ;  /* 0xa00000ff7c6cb230 */ /* 0x000fe20000000900 */
[----:B------:R-:W-:-:S02]  /*1b830*/  PRMT R123, R21, 0x7632, R123 ;  /* 0x00007632157b7816 */ /* 0x000fc4000000007b */
[----:B------:R-:W-:Y:S01]  /*1b840*/  PRMT R122, R21, 0x7610, R122 ;  /* 0x00007610157a7816 */ /* 0x000fe2000000007a */
[----:B------:R-:W-:Y:S01]  /*1b850*/  IMAD.MOV.U32 R21, RZ, RZ, R14 ;  /* 0x000000ffff157224 */ /* 0x000fe200078e000e */
[----:B------:R-:W-:Y:S01]  /*1b860*/  @!P3 PRMT R124, R108, 0x5410, RZ ;  /* 0x000054106c7cb816 */ /* 0x000fe200000000ff */
[----:B------:R4:W1:Y:S01]  /*1b870*/  MUFU.EX2 R14, R251 ;  /* 0x000000fb000e7308 */ /* 0x0008620000000800 */
[----:B------:R-:W-:Y:S01]  /*1b880*/  ISETP.GE.U32.AND P3, PT, R199, R13, PT ;  /* 0x0000000dc700720c */ /* 0x000fe20003f66070 */
[----:B------:R-:W-:Y:S01]  /*1b890*/  IMAD.MOV.U32 R13, RZ, RZ, R2 ;  /* 0x000000ffff0d7224 */ /* 0x000fe200078e0002 */
[----:B------:R-:W-:Y:S01]  /*1b8a0*/  SHF.R.U32.HI R2, RZ, 0x10, R0 ;  /* 0x00000010ff027819 */ /* 0x000fe20000011600 */
[----:B------:R-:W-:Y:S01]  /*1b8b0*/  @!P5 HADD2 R113, -R122.H0_H0, -RZ.H0_H0 ;  /* 0xa00000ff7a71d230 */ /* 0x000fe20000000900 */
[----:B------:R-:W-:Y:S02]  /*1b8c0*/  PRMT R119, R24, 0x7610, R119 ;  /* 0x0000761018777816 */ /* 0x000fe40000000077 */
[----:B------:R-:W-:-:S02]  /*1b8d0*/  LOP3.LUT R2, R2, 0xff, RZ, 0xc0, !PT ;  /* 0x000000ff02027812 */ /* 0x000fc400078ec0ff */
[----:B------:R-:W-:Y:S01]  /*1b8e0*/  PRMT R118, R24, 0x7632, R118 ;  /* 0x0000763218767816 */ /* 0x000fe20000000076 */
[----:B------:R-:W-:Y:S02]  /*1b8f0*/  @!P2 HADD2 R116, -R119.H0_H0, -RZ.H0_H0 ;  /* 0xa00000ff7774a230 */ /* 0x000fe40000000900 */
[----:B------:R-:W-:Y:S02]  /*1b900*/  IMAD.MOV.U32 R24, RZ, RZ, R13 ;  /* 0x000000ffff187224 */ /* 0x000fe400078e000d */
[----:B------:R-:W-:Y:S02]  /*1b910*/  @!P0 HADD2 R111, -R123.H0_H0, -RZ.H0_H0 ;  /* 0xa00000ff7b6f8230 */ /* 0x000fe40000000900 */
[----:B------:R-:W-:Y:S02]  /*1b920*/  IMAD.MOV.U32 R13, RZ, RZ, R23 ;  /* 0x000000ffff0d7224 */ /* 0x000fe400078e0017 */
[----:B----4-:R-:W-:Y:S02]  /*1b930*/  IMAD.MOV.U32 R251, RZ, RZ, R21 ;  /* 0x000000fffffb7224 */ /* 0x010fe400078e0015 */
[----:B------:R-:W-:-:S02]  /*1b940*/  IMAD.MOV.U32 R23, RZ, RZ, R186 ;  /* 0x000000ffff177224 */ /* 0x000fc400078e00ba */
[----:B------:R-:W-:Y:S01]  /*1b950*/  FADD.FTZ R3, R20, R3 ;  /* 0x0000000314037221 */ /* 0x000fe20000010000 */
[----:B------:R-:W-:Y:S01]  /*1b960*/  IMAD.MOV.U32 R186, RZ, RZ, R242 ;  /* 0x000000ffffba7224 */ /* 0x000fe200078e00f2 */
[----:B------:R-:W-:Y:S01]  /*1b970*/  PRMT R242, R119, 0x5410, R118 ;  /* 0x0000541077f27816 */ /* 0x000fe20000000076 */
[----:B------:R-:W-:Y:S01]  /*1b980*/  @!P4 HADD2 R161, -R118.H0_H0, -RZ.H0_H0 ;  /* 0xa00000ff76a1c230 */ /* 0x000fe20000000900 */
[----:B------:R-:W-:-:S04]  /*1b990*/  @!P2 PRMT R119, R116, 0x5410, RZ ;  /* 0x000054107477a816 */ /* 0x000fc800000000ff */
[----:B------:R-:W-:Y:S01]  /*1b9a0*/  @!P4 PRMT R118, R161, 0x5410, RZ ;  /* 0x00005410a176c816 */ /* 0x000fe200000000ff */
[----:B---3--:R-:W-:Y:S01]  /*1b9b0*/  IMAD.MOV.U32 R21, RZ, RZ, R248 ;  /* 0x000000ffff157224 */ /* 0x008fe200078e00f8 */
[----:B------:R-:W-:Y:S02]  /*1b9c0*/  PRMT R248, R122, 0x5410, R123 ;  /* 0x000054107af87816 */ /* 0x000fe4000000007b */
[----:B------:R-:W-:Y:S02]  /*1b9d0*/  @!P5 PRMT R122, R113, 0x5410, RZ ;  /* 0x00005410717ad816 */ /* 0x000fe400000000ff */
[----:B------:R-:W-:Y:S02]  /*1b9e0*/  ISETP.GE.U32.AND P5, PT, R199, R2, PT ;  /* 0x00000002c700720c */ /* 0x000fe40003fa6070 */
[----:B------:R-:W-:Y:S02]  /*1b9f0*/  LOP3.LUT R2, R0, 0xff, RZ, 0xc0, !PT ;  /* 0x000000ff00027812 */ /* 0x000fe400078ec0ff */
[----:B------:R-:W-:-:S02]  /*1ba00*/  @!P0 PRMT R123, R111, 0x5410, RZ ;  /* 0x000054106f7b8816 */ /* 0x000fc400000000ff */
[C---:B------:R-:W-:Y:S02]  /*1ba10*/  ISETP.GE.U32.AND P2, PT, R199.reuse, R2, PT ;  /* 0x00000002c700720c */ /* 0x040fe40003f46070 */
[C---:B------:R-:W-:Y:S01]  /*1ba20*/  ISETP.GE.U32.AND P0, PT, R199.reuse, R12, PT ;  /* 0x0000000cc700720c */ /* 0x040fe20003f06070 */
[C---:B-1----:R-:W-:Y:S01]  /*1ba30*/  FADD.FTZ R12, R14.reuse, R3 ;  /* 0x000000030e0c7221 */ /* 0x042fe20000010000 */
[----:B------:R-:W-:Y:S02]  /*1ba40*/  SHF.R.U32.HI R2, RZ, 0x18, R0 ;  /* 0x00000018ff027819 */ /* 0x000fe40000011600 */
[----:B------:R-:W-:Y:S01]  /*1ba50*/  F2FP.F16.F32.PACK_AB R3, R14, R20 ;  /* 0x000000140e03723e */ /* 0x000fe200000000ff */
[----:B------:R-:W-:Y:S01]  /*1ba60*/  IMAD.MOV.U32 R161, RZ, RZ, R21 ;  /* 0x000000ffffa17224 */ /* 0x000fe200078e0015 */
[----:B------:R-:W3:Y:S01]  /*1ba70*/  LDL.LU R14, [R1+0x98] ;  /* 0x00009800010e7983 */ /* 0x000ee20000300800 */
[----:B------:R-:W-:-:S03]  /*1ba80*/  ISETP.GE.U32.AND P4, PT, R199, R2, PT ;  /* 0x00000002c700720c */ /* 0x000fc60003f86070 */
[----:B------:R-:W4:Y:S04]  /*1ba90*/  LDL.LU R20, [R1+0x9c] ;  /* 0x00009c0001147983 */ /* 0x000f280000300800 */
[----:B------:R-:W4:Y:S04]  /*1baa0*/  LDL.LU R21, [R1+0xc] ;  /* 0x00000c0001157983 */ /* 0x000f280000300800 */
[----:B------:R-:W3:Y:S01]  /*1bab0*/  LDL.LU R2, [R1+0x1d4] ;  /* 0x0001d40001027983 */ /* 0x000ee20000300800 */
[C---:B------:R-:W-:Y:S02]  /*1bac0*/  PRMT R117, R22.reuse, 0x7632, R117 ;  /* 0x0000763216757816 */ /* 0x040fe40000000075 */
[----:B------:R-:W-:-:S02]  /*1bad0*/  PRMT R116, R22, 0x7610, R116 ;  /* 0x0000761016747816 */ /* 0x000fc40000000074 */
[----:B------:R-:W-:-:S04]  /*1bae0*/  LOP3.LUT R0, R0, 0xffff, RZ, 0xc0, !PT ;  /* 0x0000ffff00007812 */ /* 0x000fc800078ec0ff */
[----:B------:R-:W-:Y:S01]  /*1baf0*/  SHF.R.U32.HI R0, RZ, 0x8, R0 ;  /* 0x00000008ff007819 */ /* 0x000fe20000011600 */
[----:B------:R-:W-:-:S03]  /*1bb00*/  @!P6 HADD2 R163, -R116.H0_H0, -RZ.H0_H0 ;  /* 0xa00000ff74a3e230 */ /* 0x000fc60000000900 */
[----:B------:R-:W-:Y:S01]  /*1bb10*/  LOP3.LUT R0, R0, 0xffff, RZ, 0xc0, !PT ;  /* 0x0000ffff00007812 */ /* 0x000fe200078ec0ff */
[----:B------:R-:W-:Y:S01]  /*1bb20*/  @!P1 HADD2 R162, -R117.H0_H0, -RZ.H0_H0 ;  /* 0xa00000ff75a29230 */ /* 0x000fe20000000900 */
[C---:B------:R-:W-:Y:S02]  /*1bb30*/  PRMT R115, R16.reuse, 0x7610, R115 ;  /* 0x0000761010737816 */ /* 0x040fe40000000073 */
[----:B------:R-:W-:-:S03]  /*1bb40*/  PRMT R114, R16, 0x7632, R114 ;  /* 0x0000763210727816 */ /* 0x000fc60000000072 */
[----:B------:R-:W-:Y:S01]  /*1bb50*/  @!P2 HADD2 R165, -R115.H0_H0, -RZ.H0_H0 ;  /* 0xa00000ff73a5a230 */ /* 0x000fe20000000900 */
[C---:B------:R-:W-:Y:S02]  /*1bb60*/  PRMT R111, R3.reuse, 0x7610, R111 ;  /* 0x00007610036f7816 */ /* 0x040fe4000000006f */
[----:B------:R-:W-:Y:S02]  /*1bb70*/  PRMT R110, R3, 0x7632, R110 ;  /* 0x00007632036e7816 */ /* 0x000fe4000000006e */
[C---:B------:R-:W-:Y:S02]  /*1bb80*/  PRMT R113, R17.reuse, 0x7610, R113 ;  /* 0x0000761011717816 */ /* 0x040fe40000000071 */
[----:B------:R-:W-:Y:S01]  /*1bb90*/  PRMT R112, R17, 0x7632, R112 ;  /* 0x0000763211707816 */ /* 0x000fe20000000070 */
[----:B------:R-:W-:Y:S02]  /*1bba0*/  IMAD.MOV.U32 R17, RZ, RZ, R26 ;  /* 0x000000ffff117224 */ /* 0x000fe400078e001a */
[----:B------:R-:W-:-:S02]  /*1bbb0*/  @!P5 HADD2 R166, -R113.H0_H0, -RZ.H0_H0 ;  /* 0xa00000ff71a6d230 */ /* 0x000fc40000000900 */
[----:B--2---:R-:W-:Y:S02]  /*1bbc0*/  @!P4 HADD2 R180, -R112.H0_H0, -RZ.H0_H0 ;  /* 0xa00000ff70b4c230 */ /* 0x004fe40000000900 */
[----:B------:R-:W-:Y:S02]  /*1bbd0*/  @!P3 HADD2 R183, -R111.H0_H0, -RZ.H0_H0 ;  /* 0xa00000ff6fb7b230 */ /* 0x000fe40000000900 */
[----:B---3--:R-:W-:Y:S01]  /*1bbe0*/  IMAD.MOV.U32 R22, RZ, RZ, R2 ;  /* 0x000000ffff167224 */ /* 0x008fe200078e0002 */
[----:B------:R-:W-:-:S03]  /*1bbf0*/  LOP3.LUT R2, R15, 0xff, RZ, 0xc0, !PT ;  /* 0x000000ff0f027812 */ /* 0x000fc600078ec0ff */
[----:B------:R-:W-:Y:S02]  /*1bc00*/  IMAD.MOV.U32 R15, RZ, RZ, R22 ;  /* 0x000000ffff0f7224 */ /* 0x000fe400078e0016 */
[----:B------:R1:W-:Y:S02]  /*1bc10*/  MUFU.EX2 R22, R14 ;  /* 0x0000000e00167308 */ /* 0x0003e40000000800 */
[----:B-1----:R-:W-:Y:S02]  /*1bc20*/  IMAD.MOV.U32 R14, RZ, RZ, R13 ;  /* 0x000000ffff0e7224 */ /* 0x002fe400078e000d */
[----:B------:R-:W-:Y:S02]  /*1bc30*/  IMAD.MOV.U32 R13, RZ, RZ, R23 ;  /* 0x000000ffff0d7224 */ /* 0x000fe400078e0017 */
[----:B------:R-:W-:Y:S01]  /*1bc40*/  IMAD.MOV.U32 R23, RZ, RZ, R240 ;  /* 0x000000ffff177224 */ /* 0x000fe200078e00f0 */
[----:B------:R-:W-:Y:S02]  /*1bc50*/  PRMT R240, R116, 0x5410, R117 ;  /* 0x0000541074f07816 */ /* 0x000fe40000000075 */
[----:B------:R-:W-:-:S02]  /*1bc60*/  @!P6 PRMT R116, R163, 0x5410, RZ ;  /* 0x00005410a374e816 */ /* 0x000fc400000000ff */
[C---:B------:R-:W-:Y:S02]  /*1bc70*/  ISETP.GE.U32.AND P6, PT, R199.reuse, R0, PT ;  /* 0x00000000c700720c */ /* 0x040fe40003fc6070 */
[----:B------:R-:W-:Y:S01]  /*1bc80*/  SHF.R.U32.HI R0, RZ, 0x8, R19 ;  /* 0x00000008ff007819 */ /* 0x000fe20000011613 */
[----:B------:R-:W-:Y:S02]  /*1bc90*/  IMAD.MOV.U32 R19, RZ, RZ, R13 ;  /* 0x000000ffff137224 */ /* 0x000fe400078e000d */
[----:B------:R1:W2:Y:S01]  /*1bca0*/  MUFU.EX2 R13, R202 ;  /* 0x000000ca000d7308 */ /* 0x0002a20000000800 */
[----:B------:R-:W-:Y:S02]  /*1bcb0*/  @!P1 PRMT R117, R162, 0x5410, RZ ;  /* 0x00005410a2759816 */ /* 0x000fe400000000ff */
[----:B------:R-:W-:-:S05]  /*1bcc0*/  ISETP.GE.U32.AND P1, PT, R199, R2, PT ;  /* 0x00000002c700720c */ /* 0x000fca0003f26070 */
[----:B------:R-:W3:Y:S01]  /*1bcd0*/  MUFU.EX2 R2, R217 ;  /* 0x000000d900027308 */ /* 0x000ee20000000800 */
[----:B------:R-:W-:Y:S01]  /*1bce0*/  IMAD.MOV.U32 R162, RZ, RZ, R15 ;  /* 0x000000ffffa27224 */ /* 0x000fe200078e000f */
[----:B------:R-:W-:Y:S01]  /*1bcf0*/  LOP3.LUT R0, R0, 0xffff, RZ, 0xc0, !PT ;  /* 0x0000ffff00007812 */ /* 0x000fe200078ec0ff */
[----:B------:R-:W-:-:S05]  /*1bd00*/  IMAD.MOV.U32 R16, RZ, RZ, R14 ;  /* 0x000000ffff107224 */ /* 0x000fca00078e000e */
[----:B------:R-:W4:Y:S01]  /*1bd10*/  MUFU.EX2 R15, R51 ;  /* 0x00000033000f7308 */ /* 0x000f220000000800 */
[----:B-1----:R-:W-:Y:S02]  /*1bd20*/  PRMT R202, R115, 0x5410, R114 ;  /* 0x0000541073ca7816 */ /* 0x002fe40000000072 */
[----:B------:R-:W-:Y:S02]  /*1bd30*/  @!P2 PRMT R115, R165, 0x5410, RZ ;  /* 0x00005410a573a816 */ /* 0x000fe400000000ff */
[----:B------:R-:W-:-:S03]  /*1bd40*/  ISETP.GE.U32.AND P2, PT, R199, R0, PT ;  /* 0x00000000c700720c */ /* 0x000fc60003f46070 */
[----:B------:R-:W1:Y:S01]  /*1bd50*/  MUFU.EX2 R14, R181 ;  /* 0x000000b5000e7308 */ /* 0x000e620000000800 */
[----:B--2---:R-:W-:-:S04]  /*1bd60*/  FADD.FTZ R0, R13, R18 ;  /* 0x000000120d007221 */ /* 0x004fc80000010000 */
[----:B---3--:R-:W-:-:S03]  /*1bd70*/  FADD.FTZ R3, R2, R0 ;  /* 0x0000000002037221 */ /* 0x008fc60000010000 */
[----:B----4-:R-:W2:Y:S01]  /*1bd80*/  MUFU.EX2 R20, R20 ;  /* 0x0000001400147308 */ /* 0x010ea20000000800 */
[----:B------:R-:W-:Y:S01]  /*1bd90*/  F2FP.F16.F32.PACK_AB R0, R2, R13 ;  /* 0x0000000d0200723e */ /* 0x000fe200000000ff */
[----:B------:R-:W-:-:S03]  /*1bda0*/  IMAD.MOV.U32 R217, RZ, RZ, R16 ;  /* 0x000000ffffd97224 */ /* 0x000fc600078e0010 */
[----:B------:R-:W-:-:S03]  /*1bdb0*/  PRMT R109, R0, 0x7610, R109 ;  /* 0x00007610006d7816 */ /* 0x000fc6000000006d */
[----:B------:R-:W3:Y:S01]  /*1bdc0*/  MUFU.EX2 R21, R21 ;  /* 0x0000001500157308 */ /* 0x000ee20000000800 */
[----:B------:R-:W-:Y:S01]  /*1bdd0*/  PRMT R108, R0, 0x7632, R108 ;  /* 0x00007632006c7816 */ /* 0x000fe2000000006c */
[----:B------:R-:W-:Y:S01]  /*1bde0*/  FADD.FTZ R0, R15, R30 ;  /* 0x0000001e0f007221 */ /* 0x000fe20000010000 */
[----:B------:R-:W-:Y:S01]  /*1bdf0*/  IMAD.MOV.U32 R165, RZ, RZ, R25 ;  /* 0x000000ffffa57224 */ /* 0x000fe200078e0019 */
[----:B-1----:R-:W-:-:S04]  /*1be00*/  F2FP.F16.F32.PACK_AB R37, R14, R15 ;  /* 0x0000000f0e25723e */ /* 0x002fc800000000ff */
[----:B------:R-:W1:Y:S01]  /*1be10*/  MUFU.EX2 R13, R232 ;  /* 0x000000e8000d7308 */ /* 0x000e620000000800 */
[----:B------:R-:W-:Y:S01]  /*1be20*/  FADD.FTZ R25, R14, R0 ;  /* 0x000000000e197221 */ /* 0x000fe20000010000 */
[----:B------:R-:W-:Y:S01]  /*1be30*/  FADD.FTZ R0, R22, R28 ;  /* 0x0000001c16007221 */ /* 0x000fe20000010000 */
[----:B------:R-:W-:-:S05]  /*1be40*/  @!P6 HADD2 R167, -R114.H0_H0, -RZ.H0_H0 ;  /* 0xa00000ff72a7e230 */ /* 0x000fca0000000900 */
[----:B------:R-:W4:Y:S01]  /*1be50*/  MUFU.EX2 R16, R238 ;  /* 0x000000ee00107308 */ /* 0x000f220000000800 */
[----:B--2---:R-:W-:Y:S01]  /*1be60*/  FADD.FTZ R26, R20, R0 ;  /* 0x00000000141a7221 */ /* 0x004fe20000010000 */
[----:B------:R-:W-:Y:S01]  /*1be70*/  @!P0 HADD2 R184, -R108.H0_H0, -RZ.H0_H0 ;  /* 0xa00000ff6cb88230 */ /* 0x000fe20000000900 */
[----:B------:R-:W-:-:S05]  /*1be80*/  LEA R0, R235, 0x3, 0x2 ;  /* 0x00000003eb007811 */ /* 0x000fca00078e10ff */
[----:B------:R-:W2:Y:S01]  /*1be90*/  MUFU.EX2 R14, R241 ;  /* 0x000000f1000e7308 */ /* 0x000ea20000000800 */
[----:B------:R-:W-:Y:S01]  /*1bea0*/  @!P6 PRMT R114, R167, 0x5410, RZ ;  /* 0x00005410a772e816 */ /* 0x000fe200000000ff */
[----:B------:R-:W-:Y:S02]  /*1beb0*/  IMAD.MOV.U32 R167, RZ, RZ, R162 ;  /* 0x000000ffffa77224 */ /* 0x000fe400078e00a2 */
[----:B------:R-:W-:Y:S02]  /*1bec0*/  @!P1 HADD2 R185, -R109.H0_H0, -RZ.H0_H0 ;  /* 0xa00000ff6db99230 */ /* 0x000fe40000000900 */
[----:B------:R-:W-:Y:S01]  /*1bed0*/  IMAD.MOV.U32 R162, RZ, RZ, R169 ;  /* 0x000000ffffa27224 */ /* 0x000fe200078e00a9 */
[----:B------:R-:W-:Y:S01]  /*1bee0*/  PRMT R169, R109, 0x5410, R108 ;  /* 0x000054106da97816 */ /* 0x000fe2000000006c */
[----:B---3--:R-:W-:Y:S01]  /*1bef0*/  FADD.FTZ R2, R21, R12 ;  /* 0x0000000c15027221 */ /* 0x008fe20000010000 */
[----:B------:R-:W-:Y:S01]  /*1bf00*/  LOP3.LUT R0, R177, R209, R0, 0x96, !PT ;  /* 0x000000d1b1007212 */ /* 0x000fe200078e9600 */
[----:B------:R-:W-:Y:S01]  /*1bf10*/  IMAD.MOV.U32 R163, RZ, RZ, R161 ;  /* 0x000000ffffa37224 */ /* 0x000fe200078e00a1 */
[----:B------:R-:W-:Y:S01]  /*1bf20*/  @!P0 PRMT R108, R184, 0x5410, RZ ;  /* 0x00005410b86c8816 */ /* 0x000fe200000000ff */
[----:B------:R-:W-:Y:S01]  /*1bf30*/  IMAD.MOV.U32 R184, RZ, RZ, R217 ;  /* 0x000000ffffb87224 */ /* 0x000fe200078e00d9 */
[----:B------:R-:W-:Y:S01]  /*1bf40*/  @!P1 PRMT R109, R185, 0x5410, RZ ;  /* 0x00005410b96d9816 */ /* 0x000fe200000000ff */
[----:B------:R-:W-:-:S02]  /*1bf50*/  IMAD.MOV.U32 R217, RZ, RZ, R186 ;  /* 0x000000ffffd97224 */ /* 0x000fc400078e00ba */
[----:B-1----:R-:W-:Y:S01]  /*1bf60*/  FADD.FTZ R18, R13, R2 ;  /* 0x000000020d127221 */ /* 0x002fe20000010000 */
[----:B------:R-:W-:Y:S02]  /*1bf70*/  IMAD.MOV.U32 R186, RZ, RZ, R91 ;  /* 0x000000ffffba7224 */ /* 0x000fe400078e005b */
[----:B----4-:R-:W-:Y:S01]  /*1bf80*/  FADD.FTZ R2, R16, R3 ;  /* 0x0000000310027221 */ /* 0x010fe20000010000 */
[----:B------:R-:W-:Y:S01]  /*1bf90*/  IMAD.MOV.U32 R185, RZ, RZ, R90 ;  /* 0x000000ffffb97224 */ /* 0x000fe200078e005a */
[----:B------:R-:W-:Y:S01]  /*1bfa0*/  F2FP.F16.F32.PACK_AB R38, R20, R22 ;  /* 0x000000161426723e */ /* 0x000fe200000000ff */
[----:B------:R-:W-:-:S04]  /*1bfb0*/  IMAD.WIDE.U32 R90, R0, -0x326172a9, RZ ;  /* 0xcd9e8d57005a7825 */ /* 0x000fc800078e00ff */
[C---:B--2---:R-:W-:Y:S01]  /*1bfc0*/  FADD.FTZ R20, R14.reuse, R2 ;  /* 0x000000020e147221 */ /* 0x044fe20000010000 */
[----:B------:R-:W-:Y:S01]  /*1bfd0*/  @!P2 HADD2 R182, -R110.H0_H0, -RZ.H0_H0 ;  /* 0xa00000ff6eb6a230 */ /* 0x000fe20000000900 */
[----:B------:R1:W2:Y:S01]  /*1bfe0*/  LDL.LU R232, [R1+0x4fc] ;  /* 0x0004fc0001e87983 */ /* 0x0002a20000300800 */
[----:B------:R-:W-:Y:S02]  /*1bff0*/  LOP3.LUT R2, R91, R224, R204, 0x96, !PT ;  /* 0x000000e05b027212 */ /* 0x000fe400078e96cc */
[----:B------:R-:W-:Y:S01]  /*1c000*/  F2FP.F16.F32.PACK_AB R21, R13, R21 ;  /* 0x000000150d15723e */ /* 0x000fe200000000ff */
[----:B------:R-:W-:Y:S01]  /*1c010*/  IMAD.MOV.U32 R161, RZ, RZ, R24 ;  /* 0x000000ffffa17224 */ /* 0x000fe200078e0018 */
[----:B------:R-:W-:Y:S01]  /*1c020*/  F2FP.F16.F32.PACK_AB R22, R14, R16 ;  /* 0x000000100e16723e */ /* 0x000fe200000000ff */
[----:B------:R-:W-:Y:S01]  /*1c030*/  IMAD.WIDE.U32 R2, R2, -0x2daee0ad, RZ ;  /* 0xd2511f5302027825 */ /* 0x000fe200078e00ff */
[----:B------:R1:W3:Y:S04]  /*1c040*/  LDL.LU R235, [R1+0x4f8] ;  /* 0x0004f80001eb7983 */ /* 0x0002e80000300800 */
[----:B------:R-:W-:-:S05]  /*1c050*/  LOP3.LUT R0, R3, R225, R178, 0x96, !PT ;  /* 0x000000e103007212 */ /* 0x000fca00078e96b2 */
[----:B------:R-:W-:Y:S01]  /*1c060*/  IMAD.WIDE.U32 R12, R0, -0x326172a9, RZ ;  /* 0xcd9e8d57000c7825 */ /* 0x000fe200078e00ff */
[----:B------:R-:W-:-:S04]  /*1c070*/  LOP3.LUT R0, R121, R221, R90, 0x96, !PT ;  /* 0x000000dd79007212 */ /* 0x000fc800078e965a */
[----:B------:R-:W-:Y:S01]  /*1c080*/  LOP3.LUT R3, R13, R220, R120, 0x96, !PT ;  /* 0x000000dc0d037212 */ /* 0x000fe200078e9678 */
[----:B------:R-:W-:-:S05]  /*1c090*/  IMAD.WIDE.U32 R14, R0, -0x2daee0ad, RZ ;  /* 0xd2511f53000e7825 */ /* 0x000fca00078e00ff */
[----:B------:R-:W-:Y:S01]  /*1c0a0*/  LOP3.LUT R0, R15, R226, R2, 0x96, !PT ;  /* 0x000000e20f007212 */ /* 0x000fe200078e9602 */
[----:B------:R-:W-:-:S04]  /*1c0b0*/  IMAD.WIDE.U32 R2, R3, -0x2daee0ad, RZ ;  /* 0xd2511f5303027825 */ /* 0x000fc800078e00ff */
[----:B------:R-:W-:Y:S01]  /*1c0c0*/  IMAD.MOV.U32 R24, RZ, RZ, R74 ;  /* 0x000000ffff187224 */ /* 0x000fe200078e004a */
[----:B------:R-:W-:Y:S01]  /*1c0d0*/  LOP3.LUT R3, R3, R229, R14, 0x96, !PT ;  /* 0x000000e503037212 */ /* 0x000fe200078e960e */
[----:B------:R-:W-:-:S04]  /*1c0e0*/  IMAD.WIDE.U32 R14, R0, -0x326172a9, RZ ;  /* 0xcd9e8d57000e7825 */ /* 0x000fc800078e00ff */
[----:B------:R-:W-:Y:S01]  /*1c0f0*/  IMAD.MOV.U32 R74, RZ, RZ, R171 ;  /* 0x000000ffff4a7224 */ /* 0x000fe200078e00ab */
[----:B------:R-:W-:Y:S02]  /*1c100*/  PRMT R171, R113, 0x5410, R112 ;  /* 0x0000541071ab7816 */ /* 0x000fe40000000070 */
[----:B------:R-:W-:Y:S01]  /*1c110*/  @!P5 PRMT R113, R166, 0x5410, RZ ;  /* 0x00005410a671d816 */ /* 0x000fe200000000ff */
[----:B------:R-:W-:Y:S01]  /*1c120*/  IMAD.MOV.U32 R166, RZ, RZ, R163 ;  /* 0x000000ffffa67224 */ /* 0x000fe200078e00a3 */
[----:B------:R-:W-:-:S03]  /*1c130*/  LOP3.LUT R0, R15, R230, R12, 0x96, !PT ;  /* 0x000000e60f007212 */ /* 0x000fc600078e960c */
[----:B------:R-:W-:Y:S02]  /*1c140*/  IMAD.MOV.U32 R181, RZ, RZ, R166 ;  /* 0x000000ffffb57224 */ /* 0x000fe400078e00a6 */
[----:B------:R-:W-:Y:S02]  /*1c150*/  IMAD.MOV.U32 R166, RZ, RZ, R17 ;  /* 0x000000ffffa67224 */ /* 0x000fe400078e0011 */
[----:B------:R-:W-:-:S05]  /*1c160*/  IMAD.WIDE.U32 R16, R0, -0x2daee0ad, RZ ;  /* 0xd2511f5300107825 */ /* 0x000fca00078e00ff */
[----:B------:R-:W-:Y:S01]  /*1c170*/  LOP3.LUT R2, R17, R227, R2, 0x96, !PT ;  /* 0x000000e311027212 */ /* 0x000fe200078e9602 */
[----:B------:R-:W-:-:S04]  /*1c180*/  IMAD.WIDE.U32 R12, R3, -0x326172a9, RZ ;  /* 0xcd9e8d57030c7825 */ /* 0x000fc800078e00ff */
[----:B------:R-:W-:-:S05]  /*1c190*/  IMAD.WIDE.U32 R2, R2, -0x326172a9, RZ ;  /* 0xcd9e8d5702027825 */ /* 0x000fca00078e00ff */
[----:B------:R-:W-:-:S04]  /*1c1a0*/  LOP3.LUT R0, R3, R233, R12, 0x96, !PT ;  /* 0x000000e903007212 */ /* 0x000fc800078e960c */
[----:B------:R-:W-:Y:S02]  /*1c1b0*/  LOP3.LUT R12, R0, 0xff, RZ, 0xc0, !PT ;  /* 0x000000ff000c7812 */ /* 0x000fe400078ec0ff */
[----:B------:R-:W-:Y:S02]  /*1c1c0*/  @!P4 PRMT R112, R180, 0x5410, RZ ;  /* 0x00005410b470c816 */ /* 0x000fe400000000ff */
[----:B------:R-:W-:Y:S02]  /*1c1d0*/  ISETP.GE.U32.AND P4, PT, R199, R12, PT ;  /* 0x0000000cc700720c */ /* 0x000fe40003f86070 */
[----:B------:R-:W-:-:S04]  /*1c1e0*/  LOP3.LUT R12, R0, 0xffff, RZ, 0xc0, !PT ;  /* 0x0000ffff000c7812 */ /* 0x000fc800078ec0ff */
[----:B------:R-:W-:Y:S01]  /*1c1f0*/  SHF.R.U32.HI R12, RZ, 0x8, R12 ;  /* 0x00000008ff0c7819 */ /* 0x000fe2000001160c */
[----:B------:R-:W-:Y:S01]  /*1c200*/  IMAD.MOV.U32 R163, RZ, RZ, R188 ;  /* 0x000000ffffa37224 */ /* 0x000fe200078e00bc */
[----:B------:R-:W-:Y:S02]  /*1c210*/  PRMT R188, R111, 0x5410, R110 ;  /* 0x000054106fbc7816 */ /* 0x000fe4000000006e */
[----:B------:R-:W-:Y:S02]  /*1c220*/  LOP3.LUT R12, R12, 0xffff, RZ, 0xc0, !PT ;  /* 0x0000ffff0c0c7812 */ /* 0x000fe400078ec0ff */
[----:B------:R-:W-:Y:S02]  /*1c230*/  @!P3 PRMT R111, R183, 0x5410, RZ ;  /* 0x00005410b76fb816 */ /* 0x000fe400000000ff */
[----:B------:R-:W-:Y:S02]  /*1c240*/  ISETP.GE.U32.AND P3, PT, R199, R12, PT ;  /* 0x0000000cc700720c */ /* 0x000fe40003f66070 */
[----:B------:R-:W-:-:S02]  /*1c250*/  SHF.R.U32.HI R12, RZ, 0x10, R0 ;  /* 0x00000010ff0c7819 */ /* 0x000fc40000011600 */
[----:B------:R-:W-:Y:S01]  /*1c260*/  SHF.R.U32.HI R0, RZ, 0x18, R0 ;  /* 0x00000018ff007819 */ /* 0x000fe20000011600 */
[----:B------:R-:W-:Y:S02]  /*1c270*/  IMAD.MOV.U32 R241, RZ, RZ, R24 ;  /* 0x000000fffff17224 */ /* 0x000fe400078e0018 */
[----:B------:R4:W1:Y:S01]  /*1c280*/  MUFU.EX2 R24, R10 ;  /* 0x0000000a00187308 */ /* 0x0008620000000800 */
[C---:B------:R-:W-:Y:S02]  /*1c290*/  ISETP.GE.U32.AND P0, PT, R199.reuse, R0, PT ;  /* 0x00000000c700720c */ /* 0x040fe40003f06070 */
[----:B------:R-:W-:Y:S01]  /*1c2a0*/  LOP3.LUT R0, R2, 0xff, RZ, 0xc0, !PT ;  /* 0x000000ff02007812 */ /* 0x000fe200078ec0ff */
[----:B------:R-:W-:Y:S01]  /*1c2b0*/  IMAD.MOV.U32 R238, RZ, RZ, R19 ;  /* 0x000000ffffee7224 */ /* 0x000fe200078e0013 */
[----:B------:R-:W-:Y:S01]  /*1c2c0*/  @!P2 PRMT R110, R182, 0x5410, RZ ;  /* 0x00005410b66ea816 */ /* 0x000fe200000000ff */
[----:B------:R-:W-:Y:S01]  /*1c2d0*/  IMAD.MOV.U32 R183, RZ, RZ, R23 ;  /* 0x000000ffffb77224 */ /* 0x000fe200078e0017 */
[----:B------:R-:W-:Y:S01]  /*1c2e0*/  ISETP.GE.U32.AND P2, PT, R199, R0, PT ;  /* 0x00000000c700720c */ /* 0x000fe20003f46070 */
[----:B------:R1:W1:Y:S01]  /*1c2f0*/  MUFU.EX2 R17, R5 ;  /* 0x0000000500117308 */ /* 0x0002620000000800 */
[----:B------:R-:W-:-:S02]  /*1c300*/  SHF.R.U32.HI R0, RZ, 0x10, R2 ;  /* 0x00000010ff007819 */ /* 0x000fc40000011602 */
[----:B------:R-:W-:Y:S02]  /*1c310*/  LOP3.LUT R19, R2, 0xffff, RZ, 0xc0, !PT ;  /* 0x0000ffff02137812 */ /* 0x000fe400078ec0ff */
[----:B------:R-:W-:Y:S02]  /*1c320*/  LOP3.LUT R13, R13, R228, R14, 0x96, !PT ;  /* 0x000000e40d0d7212 */ /* 0x000fe400078e960e */
[----:B------:R-:W-:Y:S01]  /*1c330*/  SHF.R.U32.HI R2, RZ, 0x18, R2 ;  /* 0x00000018ff027819 */ /* 0x000fe20000011602 */
[----:B------:R-:W1:Y:S01]  /*1c340*/  MUFU.EX2 R23, R4 ;  /* 0x0000000400177308 */ /* 0x000e620000000800 */
[----:B------:R-:W-:Y:S01]  /*1c350*/  LOP3.LUT R12, R12, 0xff, RZ, 0xc0, !PT ;  /* 0x000000ff0c0c7812 */ /* 0x000fe200078ec0ff */
[----:B----4-:R-:W4:Y:S01]  /*1c360*/  LDL.LU R10, [R1+0x4f4] ;  /* 0x0004f400010a7983 */ /* 0x010f220000300800 */
[----:B------:R-:W-:Y:S01]  /*1c370*/  ISETP.GE.U32.AND P6, PT, R199, R2, PT ;  /* 0x00000002c700720c */ /* 0x000fe20003fc6070 */
[----:B------:R-:W-:Y:S01]  /*1c380*/  IMAD.WIDE.U32 R2, R13, -0x2daee0ad, RZ ;  /* 0xd2511f530d027825 */ /* 0x000fe200078e00ff */
[----:B------:R-:W-:-:S03]  /*1c390*/  LOP3.LUT R0, R0, 0xff, RZ, 0xc0, !PT ;  /* 0x000000ff00007812 */ /* 0x000fc600078ec0ff */
[----:B------:R-:W1:Y:S01]  /*1c3a0*/  MUFU.EX2 R15, R222 ;  /* 0x000000de000f7308 */ /* 0x000e620000000800 */
[C---:B------:R-:W-:Y:S01]  /*1c3b0*/  ISETP.GE.U32.AND P5, PT, R199.reuse, R12, PT ;  /* 0x0000000cc700720c */ /* 0x040fe20003fa6070 */
[----:B-1----:R-:W-:Y:S01]  /*1c3c0*/  FADD.FTZ R12, R24, R18 ;  /* 0x00000012180c7221 */ /* 0x002fe20000010000 */
[----:B------:R-:W-:Y:S01]  /*1c3d0*/  ISETP.GE.U32.AND P1, PT, R199, R0, PT ;  /* 0x00000000c700720c */ /* 0x000fe20003f26070 */
[----:B------:R-:W4:Y:S01]  /*1c3e0*/  LDL.LU R5, [R1+0x4f0] ;  /* 0x0004f00001057983 */ /* 0x000f220000300800 */
[----:B------:R-:W-:Y:S02]  /*1c3f0*/  LOP3.LUT R0, R3, R231, R16, 0x96, !PT ;  /* 0x000000e703007212 */ /* 0x000fe400078e9610 */
[----:B------:R-:W-:Y:S02]  /*1c400*/  LOP3.LUT R18, R2, 0xffff, RZ, 0xc0, !PT ;  /* 0x0000ffff02127812 */ /* 0x000fe400078ec0ff */
[----:B------:R-:W-:Y:S02]  /*1c410*/  PRMT R3, R223, 0x7610, R3 ;  /* 0x00007610df037816 */ /* 0x000fe40000000003 */
[C---:B------:R-:W-:Y:S01]  /*1c420*/  F2FP.F16.F32.PACK_AB R13, R17.reuse, R24 ;  /* 0x00000018110d723e */ /* 0x040fe200000000ff */
[----:B------:R-:W-:Y:S01]  /*1c430*/  FADD.FTZ R12, R17, R12 ;  /* 0x0000000c110c7221 */ /* 0x000fe20000010000 */
[----:B------:R-:W-:Y:S01]  /*1c440*/  PRMT R24, R3, 0x7610, R24 ;  /* 0x0000761003187816 */ /* 0x000fe20000000018 */
[----:B------:R-:W-:Y:S01]  /*1c450*/  FADD.FTZ R3, R23, R20 ;  /* 0x0000001417037221 */ /* 0x000fe20000010000 */
[----:B------:R-:W-:Y:S01]  /*1c460*/  PRMT R107, R21, 0x7610, R107 ;  /* 0x00007610156b7816 */ /* 0x000fe2000000006b */
[----:B------:R-:W4:Y:S02]  /*1c470*/  LDL.LU R4, [R1+0x4ec] ;  /* 0x0004ec0001047983 */ /* 0x000f240000300800 */
[----:B------:R-:W-:Y:S01]  /*1c480*/  FADD.FTZ R17, R15, R3 ;  /* 0x000000030f117221 */ /* 0x000fe20000010000 */
[----:B------:R-:W-:Y:S01]  /*1c490*/  SHF.R.U32.HI R3, RZ, 0x8, R19 ;  /* 0x00000008ff037819 */ /* 0x000fe20000011613 */
[----:B------:R-:W-:Y:S01]  /*1c4a0*/  @!P4 HADD2 R120, -R107.H0_H0, -RZ.H0_H0 ;  /* 0xa00000ff6b78c230 */ /* 0x000fe20000000900 */
[----:B------:R-:W-:Y:S01]  /*1c4b0*/  PRMT R106, R21, 0x7632, R106 ;  /* 0x00007632156a7816 */ /* 0x000fe2000000006a */
[----:B------:R-:W4:Y:S01]  /*1c4c0*/  LDL.LU R222, [R1+0x4e8] ;  /* 0x0004e80001de7983 */ /* 0x000f220000300800 */
[----:B------:R-:W-:-:S02]  /*1c4d0*/  PRMT R21, R11, 0x7610, R21 ;  /* 0x000076100b157816 */ /* 0x000fc40000000015 */
[----:B------:R-:W-:Y:S01]  /*1c4e0*/  LOP3.LUT R3, R3, 0xffff, RZ, 0xc0, !PT ;  /* 0x0000ffff03037812 */ /* 0x000fe200078ec0ff */
[----:B------:R-:W2:Y:S01]  /*1c4f0*/  LDL.LU R223, [R1+0x4e4] ;  /* 0x0004e40001df7983 */ /* 0x000ea20000300800 */
[----:B------:R-:W-:Y:S01]  /*1c500*/  PRMT R11, R107, 0x5410, R106 ;  /* 0x000054106b0b7816 */ /* 0x000fe2000000006a */
[----:B------:R1:W2:Y:S01]  /*1c510*/  MUFU.EX2 R19, R201 ;  /* 0x000000c900137308 */ /* 0x0002a20000000800 */
[----:B------:R-:W-:Y:S02]  /*1c520*/  @!P4 PRMT R107, R120, 0x5410, RZ ;  /* 0x00005410786bc816 */ /* 0x000fe400000000ff */
[C---:B------:R-:W-:Y:S02]  /*1c530*/  PRMT R105, R22.reuse, 0x7632, R105 ;  /* 0x0000763216697816 */ /* 0x040fe40000000069 */
[----:B------:R-:W-:Y:S02]  /*1c540*/  PRMT R104, R22, 0x7610, R104 ;  /* 0x0000761016687816 */ /* 0x000fe40000000068 */
[----:B------:R-:W-:-:S02]  /*1c550*/  ISETP.GE.U32.AND P4, PT, R199, R3, PT ;  /* 0x00000003c700720c */ /* 0x000fc40003f86070 */
[----:B------:R-:W-:Y:S01]  /*1c560*/  PRMT R22, R21, 0x7610, R22 ;  /* 0x0000761015167816 */ /* 0x000fe20000000016 */
[----:B------:R1:W2:Y:S02]  /*1c570*/  MUFU.EX2 R3, R218 ;  /* 0x000000da00037308 */ /* 0x0002a40000000800 */
[----:B-1----:R1:W3:Y:S04]  /*1c580*/  LDL.LU R201, [R1+0x4e0] ;  /* 0x0004e00001c97983 */ /* 0x0022e80000300800 */
[----:B------:R-:W4:Y:S04]  /*1c590*/  LDL.LU R21, [R1+0x148] ;  /* 0x0001480001157983 */ /* 0x000f280000300800 */
[----:B------:R-:W3:Y:S01]  /*1c5a0*/  LDL.LU R218, [R1+0x4dc] ;  /* 0x0004dc0001da7983 */ /* 0x000ee20000300800 */
[----:B------:R-:W-:Y:S01]  /*1c5b0*/  @!P3 HADD2 R121, -R106.H0_H0, -RZ.H0_H0 ;  /* 0xa00000ff6a79b230 */ /* 0x000fe20000000900 */
[----:B------:R-:W-:-:S02]  /*1c5c0*/  LOP3.LUT R14, R2, 0xff, RZ, 0xc0, !PT ;  /* 0x000000ff020e7812 */ /* 0x000fc400078ec0ff */
[----:B------:R-:W-:Y:S02]  /*1c5d0*/  F2FP.F16.F32.PACK_AB R15, R15, R23 ;  /* 0x000000170f0f723e */ /* 0x000fe400000000ff */
[----:B------:R-:W-:Y:S02]  /*1c5e0*/  PRMT R103, R13, 0x7610, R103 ;  /* 0x000076100d677816 */ /* 0x000fe40000000067 */
[----:B------:R-:W-:Y:S01]  /*1c5f0*/  PRMT R23, R24, 0x7610, R23 ;  /* 0x0000761018177816 */ /* 0x000fe20000000017 */
[----:B------:R-:W-:Y:S01]  /*1c600*/  IMAD.MOV.U32 R24, RZ, RZ, R166 ;  /* 0x000000ffff187224 */ /* 0x000fe200078e00a6 */
[----:B------:R-:W-:Y:S01]  /*1c610*/  @!P3 PRMT R106, R121, 0x5410, RZ ;  /* 0x00005410796ab816 */ /* 0x000fe200000000ff */
[----:B------:R-:W-:Y:S01]  /*1c620*/  @!P2 HADD2 R216, -R103.H0_H0, -RZ.H0_H0 ;  /* 0xa00000ff67d8a230 */ /* 0x000fe20000000900 */
[----:B------:R-:W-:Y:S02]  /*1c630*/  ISETP.GE.U32.AND P3, PT, R199, R14, PT ;  /* 0x0000000ec700720c */ /* 0x000fe40003f66070 */
[----:B------:R-:W-:-:S02]  /*1c640*/  PRMT R20, R22, 0x7610, R20 ;  /* 0x0000761016147816 */ /* 0x000fc40000000014 */
[----:B------:R-:W-:Y:S01]  /*1c650*/  PRMT R14, R23, 0x7610, R14 ;  /* 0x00007610170e7816 */ /* 0x000fe2000000000e */
[----:B------:R-:W-:Y:S01]  /*1c660*/  IMAD.MOV.U32 R23, RZ, RZ, R24 ;  /* 0x000000ffff177224 */ /* 0x000fe200078e0018 */
[----:B------:R-:W-:Y:S01]  /*1c670*/  PRMT R102, R13, 0x7632, R102 ;  /* 0x000076320d667816 */ /* 0x000fe20000000066 */
[----:B------:R-:W-:Y:S02]  /*1c680*/  IMAD.MOV.U32 R24, RZ, RZ, R181 ;  /* 0x000000ffff187224 */ /* 0x000fe400078e00b5 */
[----:B------:R-:W-:Y:S01]  /*1c690*/  IMAD.MOV.U32 R181, RZ, RZ, R251 ;  /* 0x000000ffffb57224 */ /* 0x000fe200078e00fb */
[----:B------:R-:W-:Y:S02]  /*1c6a0*/  PRMT R251, R103, 0x5410, R102 ;  /* 0x0000541067fb7816 */ /* 0x000fe40000000066 */
[----:B------:R-:W-:Y:S02]  /*1c6b0*/  @!P2 PRMT R103, R216, 0x5410, RZ ;  /* 0x00005410d867a816 */ /* 0x000fe400000000ff */
[----:B------:R-:W-:-:S02]  /*1c6c0*/  PRMT R216, R20, 0x7610, R216 ;  /* 0x0000761014d87816 */ /* 0x000fc400000000d8 */
[----:B--2---:R-:W-:Y:S08]  /*1c6d0*/  MUFU.EX2 R20, R223 ;  /* 0x000000df00147308 */ /* 0x004ff00000000800 */
[----:B----4-:R-:W-:Y:S08]  /*1c6e0*/  MUFU.EX2 R22, R21 ;  /* 0x0000001500167308 */ /* 0x010ff00000000800 */
[----:B---3--:R2:W-:Y:S02]  /*1c6f0*/  MUFU.EX2 R21, R218 ;  /* 0x000000da00157308 */ /* 0x0085e40000000800 */
[----:B--2---:R1:W2:Y:S04]  /*1c700*/  LDL.LU R218, [R1+0x4d8] ;  /* 0x0004d80001da7983 */ /* 0x0042a80000300800 */
[----:B------:R1:W3:Y:S01]  /*1c710*/  LDL.LU R223, [R1+0x4d4] ;  /* 0x0004d40001df7983 */ /* 0x0002e20000300800 */
[----:B------:R-:W-:Y:S01]  /*1c720*/  @!P0 HADD2 R187, -R105.H0_H0, -RZ.H0_H0 ;  /* 0xa00000ff69bb8230 */ /* 0x000fe20000000900 */
[----:B------:R-:W-:Y:S01]  /*1c730*/  SHF.R.U32.HI R16, RZ, 0x10, R2 ;  /* 0x00000010ff107819 */ /* 0x000fe20000011602 */
[----:B------:R-:W-:Y:S01]  /*1c740*/  IMAD.MOV.U32 R166, RZ, RZ, R162 ;  /* 0x000000ffffa67224 */ /* 0x000fe200078e00a2 */
[----:B------:R-:W-:Y:S01]  /*1c750*/  SHF.R.U32.HI R2, RZ, 0x18, R2 ;  /* 0x00000018ff027819 */ /* 0x000fe20000011602 */
[----:B------:R-:W-:Y:S01]  /*1c760*/  IMAD.MOV.U32 R162, RZ, RZ, R7 ;  /* 0x000000ffffa27224 */ /* 0x000fe200078e0007 */
[----:B------:R-:W-:-:S02]  /*1c770*/  PRMT R7, R104, 0x5410, R105 ;  /* 0x0000541068077816 */ /* 0x000fc40000000069 */
[----:B------:R-:W-:Y:S02]  /*1c780*/  @!P0 PRMT R105, R187, 0x5410, RZ ;  /* 0x00005410bb698816 */ /* 0x000fe400000000ff */
[----:B------:R-:W-:Y:S02]  /*1c790*/  ISETP.GE.U32.AND P0, PT, R199, R2, PT ;  /* 0x00000002c700720c */ /* 0x000fe40003f06070 */
[----:B------:R-:W-:Y:S01]  /*1c7a0*/  SHF.R.U32.HI R2, RZ, 0x10, R0 ;  /* 0x00000010ff027819 */ /* 0x000fe20000011600 */
[----:B------:R-:W-:-:S03]  /*1c7b0*/  @!P5 HADD2 R201, -R104.H0_H0, -RZ.H0_H0 ;  /* 0xa00000ff68c9d230 */ /* 0x000fc60000000900 */
[----:B------:R-:W-:Y:S02]  /*1c7c0*/  LOP3.LUT R2, R2, 0xff, RZ, 0xc0, !PT ;  /* 0x000000ff02027812 */ /* 0x000fe400078ec0ff */
[----:B------:R-:W-:Y:S02]  /*1c7d0*/  @!P5 PRMT R104, R201, 0x5410, RZ ;  /* 0x00005410c968d816 */ /* 0x000fe400000000ff */
[----:B------:R-:W-:Y:S01]  /*1c7e0*/  ISETP.GE.U32.AND P5, PT, R199, R2, PT ;  /* 0x00000002c700720c */ /* 0x000fe20003fa6070 */
[----:B------:R-:W-:-:S04]  /*1c7f0*/  FADD.FTZ R2, R19, R12 ;  /* 0x0000000c13027221 */ /* 0x000fc80000010000 */
[----:B------:R-:W-:Y:S01]  /*1c800*/  FADD.FTZ R12, R3, R2 ;  /* 0x00000002030c7221 */ /* 0x000fe20000010000 */
[----:B------:R-:W-:Y:S02]  /*1c810*/  LOP3.LUT R2, R0, 0xff, RZ, 0xc0, !PT ;  /* 0x000000ff00027812 */ /* 0x000fe400078ec0ff */
[----:B------:R-:W-:Y:S02]  /*1c820*/  PRMT R101, R15, 0x7610, R101 ;  /* 0x000076100f657816 */ /* 0x000fe40000000065 */
[----:B------:R-:W-:Y:S02]  /*1c830*/  ISETP.GE.U32.AND P2, PT, R199, R2, PT ;  /* 0x00000002c700720c */ /* 0x000fe40003f46070 */
[----:B------:R-:W-:Y:S02]  /*1c840*/  SHF.R.U32.HI R2, RZ, 0x18, R0 ;  /* 0x00000018ff027819 */ /* 0x000fe40000011600 */
[----:B------:R-:W-:Y:S02]  /*1c850*/  F2FP.F16.F32.PACK_AB R3, R3, R19 ;  /* 0x000000130303723e */ /* 0x000fe400000000ff */
[----:B------:R-:W-:Y:S01]  /*1c860*/  PRMT R100, R15, 0x7632, R100 ;  /* 0x000076320f647816 */ /* 0x000fe20000000064 */
[----:B------:R4:W-:Y:S01]  /*1c870*/  MUFU.EX2 R19, R236 ;  /* 0x000000ec00137308 */ /* 0x0009e20000000800 */
[----:B------:R-:W-:Y:S01]  /*1c880*/  PRMT R121, R14, 0x7610, R121 ;  /* 0x000076100e797816 */ /* 0x000fe20000000079 */
[----:B------:R-:W-:Y:S01]  /*1c890*/  IMAD.MOV.U32 R14, RZ, RZ, R241 ;  /* 0x000000ffff0e7224 */ /* 0x000fe200078e00f1 */
[----:B------:R-:W-:-:S05]  /*1c8a0*/  PRMT R241, R101, 0x5410, R100 ;  /* 0x0000541065f17816 */ /* 0x000fca0000000064 */
[----:B------:R1:W-:Y:S01]  /*1c8b0*/  MUFU.EX2 R15, R239 ;  /* 0x000000ef000f7308 */ /* 0x0003e20000000800 */
[----:B----4-:R4:W4:Y:S04]  /*1c8c0*/  LDL.LU R236, [R1+0x4d0] ;  /* 0x0004d00001ec7983 */ /* 0x0109280000300800 */
[----:B-1----:R1:W4:Y:S01]  /*1c8d0*/  LDL.LU R239, [R1+0x4cc] ;  /* 0x0004cc0001ef7983 */ /* 0x0023220000300800 */
[----:B--2---:R-:W-:Y:S02]  /*1c8e0*/  @!P4 HADD2 R218, -R102.H0_H0, -RZ.H0_H0 ;  /* 0xa00000ff66dac230 */ /* 0x004fe40000000900 */
[----:B---3--:R-:W-:-:S03]  /*1c8f0*/  @!P1 HADD2 R223, -R101.H0_H0, -RZ.H0_H0 ;  /* 0xa00000ff65df9230 */ /* 0x008fc60000000900 */
[----:B------:R-:W-:Y:S02]  /*1c900*/  @!P4 PRMT R102, R218, 0x5410, RZ ;  /* 0x00005410da66c816 */ /* 0x000fe400000000ff */
[----:B------:R-:W-:Y:S02]  /*1c910*/  ISETP.GE.U32.AND P4, PT, R199, R2, PT ;  /* 0x00000002c700720c */ /* 0x000fe40003f86070 */
[----:B------:R-:W-:Y:S02]  /*1c920*/  LOP3.LUT R2, R16, 0xff, RZ, 0xc0, !PT ;  /* 0x000000ff10027812 */ /* 0x000fe400078ec0ff */
[----:B------:R-:W-:Y:S02]  /*1c930*/  @!P1 PRMT R101, R223, 0x5410, RZ ;  /* 0x00005410df659816 */ /* 0x000fe400000000ff */
[----:B------:R-:W-:Y:S02]  /*1c940*/  ISETP.GE.U32.AND P1, PT, R199, R2, PT ;  /* 0x00000002c700720c */ /* 0x000fe40003f26070 */
[----:B------:R2:W-:Y:S02]  /*1c950*/  MUFU.EX2 R2, R237 ;  /* 0x000000ed00027308 */ /* 0x0005e40000000800 */
[----:B--2---:R1:W2:Y:S01]  /*1c960*/  LDL.LU R237, [R1+0x4c8] ;  /* 0x0004c80001ed7983 */ /* 0x0042a20000300800 */
[----:B------:R-:W-:-:S02]  /*1c970*/  PRMT R120, R216, 0x7610, R120 ;  /* 0x00007610d8787816 */ /* 0x000fc40000000078 */
[----:B------:R-:W-:Y:S02]  /*1c980*/  LOP3.LUT R0, R0, 0xffff, RZ, 0xc0, !PT ;  /* 0x0000ffff00007812 */ /* 0x000fe400078ec0ff */
[----:B------:R-:W-:Y:S02]  /*1c990*/  PRMT R36, R120, 0x7610, R36 ;  /* 0x0000761078247816 */ /* 0x000fe40000000024 */
[----:B------:R-:W-:Y:S01]  /*1c9a0*/  SHF.R.U32.HI R0, RZ, 0x8, R0 ;  /* 0x00000008ff007819 */ /* 0x000fe20000011600 */
[----:B------:R3:W1:Y:S01]  /*1c9b0*/  MUFU.EX2 R120, R246 ;  /* 0x000000f600787308 */ /* 0x0006620000000800 */
[----:B------:R-:W-:Y:S02]  /*1c9c0*/  @!P6 HADD2 R232, -R100.H0_H0, -RZ.H0_H0 ;  /* 0xa00000ff64e8e230 */ /* 0x000fe40000000900 */
[----:B------:R-:W-:Y:S02]  /*1c9d0*/  LOP3.LUT R0, R0, 0xffff, RZ, 0xc0, !PT ;  /* 0x0000ffff00007812 */ /* 0x000fe400078ec0ff */
[----:B------:R-:W-:-:S02]  /*1c9e0*/  PRMT R99, R3, 0x7610, R99 ;  /* 0x0000761003637816 */ /* 0x000fc40000000063 */
[----:B------:R-:W-:Y:S02]  /*1c9f0*/  @!P6 PRMT R100, R232, 0x5410, RZ ;  /* 0x00005410e864e816 */ /* 0x000fe400000000ff */
[----:B------:R-:W-:Y:S02]  /*1ca00*/  ISETP.GE.U32.AND P6, PT, R199, R0, PT ;  /* 0x00000000c700720c */ /* 0x000fe40003fc6070 */
[----:B------:R-:W-:Y:S01]  /*1ca10*/  SHF.R.U32.HI R0, RZ, 0x8, R18 ;  /* 0x00000008ff007819 */ /* 0x000fe20000011612 */
[----:B------:R-:W-:Y:S01]  /*1ca20*/  @!P2 HADD2 R235, -R99.H0_H0, -RZ.H0_H0 ;  /* 0xa00000ff63eba230 */ /* 0x000fe20000000900 */
[----:B------:R-:W-:Y:S02]  /*1ca30*/  PRMT R98, R3, 0x7632, R98 ;  /* 0x0000763203627816 */ /* 0x000fe40000000062 */
[----:B------:R-:W-:Y:S02]  /*1ca40*/  LOP3.LUT R0, R0, 0xffff, RZ, 0xc0, !PT ;  /* 0x0000ffff00007812 */ /* 0x000fe400078ec0ff */
[----:B------:R-:W-:-:S02]  /*1ca50*/  PRMT R232, R99, 0x5410, R98 ;  /* 0x0000541063e87816 */ /* 0x000fc40000000062 */
[----:B------:R-:W-:Y:S01]  /*1ca60*/  PRMT R13, R121, 0x7610, R13 ;  /* 0x00007610790d7816 */ /* 0x000fe2000000000d */
[----:B------:R-:W-:Y:S01]  /*1ca70*/  IMAD.MOV.U32 R216, RZ, RZ, R14 ;  /* 0x000000ffffd87224 */ /* 0x000fe200078e000e */
[----:B------:R-:W-:Y:S01]  /*1ca80*/  @!P2 PRMT R99, R235, 0x5410, RZ ;  /* 0x00005410eb63a816 */ /* 0x000fe200000000ff */
[----:B---3--:R3:W3:Y:S01]  /*1ca90*/  LDL.LU R246, [R1+0x4c4] ;  /* 0x0004c40001f67983 */ /* 0x0086e20000300800 */
[----:B------:R-:W-:Y:S02]  /*1caa0*/  ISETP.GE.U32.AND P2, PT, R199, R0, PT ;  /* 0x00000000c700720c */ /* 0x000fe40003f46070 */
[----:B-1----:R-:W-:Y:S01]  /*1cab0*/  F2FP.F16.F32.PACK_AB R0, R120, R2 ;  /* 0x000000027800723e */ /* 0x002fe200000000ff */
[----:B------:R1:W-:Y:S01]  /*1cac0*/  MUFU.EX2 R14, R247 ;  /* 0x000000f7000e7308 */ /* 0x0003e20000000800 */
[----:B----4-:R-:W-:Y:S02]  /*1cad0*/  @!P6 HADD2 R236, -R98.H0_H0, -RZ.H0_H0 ;  /* 0xa00000ff62ece230 */ /* 0x010fe40000000900 */
[----:B------:R-:W-:-:S02]  /*1cae0*/  PRMT R97, R0, 0x7610, R97 ;  /* 0x0000761000617816 */ /* 0x000fc40000000061 */
[----:B------:R-:W-:Y:S01]  /*1caf0*/  PRMT R96, R0, 0x7632, R96 ;  /* 0x0000763200607816 */ /* 0x000fe20000000060 */
[----:B------:R-:W-:Y:S01]  /*1cb00*/  FADD.FTZ R0, R19, R12 ;  /* 0x0000000c13007221 */ /* 0x000fe20000010000 */
[----:B------:R-:W-:Y:S02]  /*1cb10*/  PRMT R16, R13, 0x7610, R16 ;  /* 0x000076100d107816 */ /* 0x000fe40000000010 */
[----:B------:R-:W4:Y:S01]  /*1cb20*/  MUFU.EX2 R13, R249 ;  /* 0x000000f9000d7308 */ /* 0x000f220000000800 */
[----:B------:R-:W-:Y:S01]  /*1cb30*/  @!P5 HADD2 R239, -R97.H0_H0, -RZ.H0_H0 ;  /* 0xa00000ff61efd230 */ /* 0x000fe20000000900 */
[----:B------:R-:W-:Y:S01]  /*1cb40*/  @!P6 PRMT R98, R236, 0x5410, RZ ;  /* 0x00005410ec62e816 */ /* 0x000fe200000000ff */
[----:B------:R-:W-:Y:S02]  /*1cb50*/  IMAD.MOV.U32 R236, RZ, RZ, R217 ;  /* 0x000000ffffec7224 */ /* 0x000fe400078e00d9 */
[----:B------:R-:W-:Y:S01]  /*1cb60*/  FADD.FTZ R0, R15, R0 ;  /* 0x000000000f007221 */ /* 0x000fe20000010000 */
[----:B-1----:R-:W-:-:S02]  /*1cb70*/  PRMT R247, R36, 0x7610, R247 ;  /* 0x0000761024f77816 */ /* 0x002fc400000000f7 */
[----:B------:R1:W-:Y:S01]  /*1cb80*/  MUFU.EX2 R121, R245 ;  /* 0x000000f500797308 */ /* 0x0003e20000000800 */
[----:B------:R-:W-:Y:S01]  /*1cb90*/  FADD.FTZ R36, R2, R17 ;  /* 0x0000001102247221 */ /* 0x000fe20000010000 */
[----:B------:R-:W-:Y:S01]  /*1cba0*/  IMAD.MOV.U32 R17, RZ, RZ, R244 ;  /* 0x000000ffff117224 */ /* 0x000fe200078e00f4 */
[----:B------:R-:W-:Y:S02]  /*1cbb0*/  PRMT R3, R247, 0x7610, R3 ;  /* 0x00007610f7037816 */ /* 0x000fe40000000003 */
[----:B------:R-:W-:Y:S02]  /*1cbc0*/  PRMT R12, R16, 0x7610, R12 ;  /* 0x00007610100c7816 */ /* 0x000fe4000000000c */
[----:B------:R-:W-:Y:S01]  /*1cbd0*/  PRMT R247, R97, 0x5410, R96 ;  /* 0x0000541061f77816 */ /* 0x000fe20000000060 */
[----:B------:R4:W2:Y:S01]  /*1cbe0*/  MUFU.EX2 R217, R243 ;  /* 0x000000f300d97308 */ /* 0x0008a20000000800 */
[----:B------:R-:W-:Y:S01]  /*1cbf0*/  @!P5 PRMT R97, R239, 0x5410, RZ ;  /* 0x00005410ef61d816 */ /* 0x000fe200000000ff */
[----:B------:R-:W-:Y:S01]  /*1cc00*/  IMAD.MOV.U32 R239, RZ, RZ, R236 ;  /* 0x000000ffffef7224 */ /* 0x000fe200078e00ec */
[----:B-1----:R1:W3:Y:S05]  /*1cc10*/  LDL.LU R245, [R1+0x4c0] ;  /* 0x0004c00001f57983 */ /* 0x0022ea0000300800 */
[----:B------:R1:W-:Y:S01]  /*1cc20*/  MUFU.EX2 R16, R222 ;  /* 0x000000de00107308 */ /* 0x0003e20000000800 */
[----:B------:R2:W3:Y:S04]  /*1cc30*/  LDL.LU R244, [R1+0x4bc] ;  /* 0x0004bc0001f47983 */ /* 0x0004e80000300800 */
[----:B----4-:R4:W4:Y:S01]  /*1cc40*/  LDL.LU R243, [R1+0x4b8] ;  /* 0x0004b80001f37983 */ /* 0x0109220000300800 */
[----:B------:R-:W-:-:S03]  /*1cc50*/  F2FP.F16.F32.PACK_AB R2, R15, R19 ;  /* 0x000000130f02723e */ /* 0x000fc600000000ff */
[----:B-1----:R-:W4:Y:S04]  /*1cc60*/  LDL.LU R222, [R1+0x4b4] ;  /* 0x0004b40001de7983 */ /* 0x002f280000300800 */
[----:B------:R1:W-:Y:S01]  /*1cc70*/  STL [R1+0x10c], R0 ;  /* 0x00010c0001007387 */ /* 0x0003e20000100800 */
[----:B------:R1:W2:Y:S01]  /*1cc80*/  MUFU.EX2 R15, R250 ;  /* 0x000000fa000f7308 */ /* 0x0002a20000000800 */
[----:B------:R-:W-:Y:S02]  /*1cc90*/  F2FP.F16.F32.PACK_AB R27, R13, R14 ;  /* 0x0000000e0d1b723e */ /* 0x000fe400000000ff */
[----:B-1----:R-:W-:Y:S01]  /*1cca0*/  PRMT R250, R3, 0x7610, R250 ;  /* 0x0000761003fa7816 */ /* 0x002fe200000000fa */
[----:B------:R-:W-:-:S04]  /*1ccb0*/  FADD.FTZ R0, R14, R25 ;  /* 0x000000190e007221 */ /* 0x000fc80000010000 */
[----:B------:R1:W-:Y:S01]  /*1ccc0*/  MUFU.EX2 R14, R174 ;  /* 0x000000ae000e7308 */ /* 0x0003e20000000800 */
[----:B------:R-:W-:-:S07]  /*1ccd0*/  FADD.FTZ R3, R13, R0 ;  /* 0x000000000d037221 */ /* 0x000fce0000010000 */
[----:B------:R1:W-:Y:S01]  /*1cce0*/  MUFU.EX2 R13, R175 ;  /* 0x000000af000d7308 */ /* 0x0003e20000000800 */
[----:B--2---:R-:W-:-:S05]  /*1ccf0*/  @!P4 HADD2 R237, -R96.H0_H0, -RZ.H0_H0 ;  /* 0xa00000ff60edc230 */ /* 0x004fca0000000900 */
[----:B------:R-:W-:Y:S02]  /*1cd00*/  @!P4 PRMT R96, R237, 0x5410, RZ ;  /* 0x00005410ed60c816 */ /* 0x000fe400000000ff */
[----:B------:R-:W2:Y:S04]  /*1cd10*/  LDL.64 R236, [R1+0x140] ;  /* 0x0001400001ec7983 */ /* 0x000ea80000100a00 */
[----:B-1----:R-:W2:Y:S04]  /*1cd20*/  LDL.LU R174, [R1+0x4b0] ;  /* 0x0004b00001ae7983 */ /* 0x002ea80000300800 */
[----:B------:R-:W2:Y:S01]  /*1cd30*/  LDL.LU R175, [R1+0x4ac] ;  /* 0x0004ac0001af7983 */ /* 0x000ea20000300800 */
[----:B------:R-:W-:-:S02]  /*1cd40*/  PRMT R19, R12, 0x7610, R19 ;  /* 0x000076100c137816 */ /* 0x000fc40000000013 */
[----:B------:R-:W1:Y:S01]  /*1cd50*/  MUFU.EX2 R12, R252 ;  /* 0x000000fc000c7308 */ /* 0x000e620000000800 */
[----:B------:R-:W-:Y:S02]  /*1cd60*/  F2FP.F16.F32.PACK_AB R0, R217, R121 ;  /* 0x00000079d900723e */ /* 0x000fe400000000ff */
[C---:B------:R-:W-:Y:S02]  /*1cd70*/  PRMT R95, R2.reuse, 0x7610, R95 ;  /* 0x00007610025f7816 */ /* 0x040fe4000000005f */
[----:B------:R-:W-:Y:S01]  /*1cd80*/  PRMT R94, R2, 0x7632, R94 ;  /* 0x00007632025e7816 */ /* 0x000fe2000000005e */
[----:B------:R-:W-:Y:S01]  /*1cd90*/  FADD.FTZ R2, R15, R3 ;  /* 0x000000030f027221 */ /* 0x000fe20000010000 */
[C---:B------:R-:W-:Y:S02]  /*1cda0*/  PRMT R93, R0.reuse, 0x7610, R93 ;  /* 0x00007610005d7816 */ /* 0x040fe4000000005d */
[----:B------:R-:W-:Y:S01]  /*1cdb0*/  PRMT R92, R0, 0x7632, R92 ;  /* 0x00007632005c7816 */ /* 0x000fe2000000005c */
[----:B------:R-:W-:-:S04]  /*1cdc0*/  FADD.FTZ R0, R22, R26 ;  /* 0x0000001a16007221 */ /* 0x000fc80000010000 */
[----:B------:R-:W-:Y:S01]  /*1cdd0*/  FADD.FTZ R0, R21, R0 ;  /* 0x0000000015007221 */ /* 0x000fe20000010000 */
[----:B-1----:R-:W-:-:S03]  /*1cde0*/  FADD.FTZ R2, R12, R2 ;  /* 0x000000020c027221 */ /* 0x002fc60000010000 */
[----:B------:R-:W-:Y:S01]  /*1cdf0*/  FADD.FTZ R0, R20, R0 ;  /* 0x0000000014007221 */ /* 0x000fe20000010000 */
[----:B------:R-:W-:Y:S01]  /*1ce00*/  FADD.FTZ R2, R14, R2 ;  /* 0x000000020e027221 */ /* 0x000fe20000010000 */
[----:B------:R-:W-:-:S03]  /*1ce10*/  F2FP.F16.F32.PACK_AB R34, R16, R20 ;  /* 0x000000141022723e */ /* 0x000fc600000000ff */
[----:B------:R-:W-:Y:S01]  /*1ce20*/  FADD.FTZ R20, R13, R2 ;  /* 0x000000020d147221 */ /* 0x000fe20000010000 */
[----:B------:R-:W-:Y:S02]  /*1ce30*/  PRMT R18, R19, 0x7610, R18 ;  /* 0x0000761013127816 */ /* 0x000fe40000000012 */
[----:B------:R-:W-:Y:S02]  /*1ce40*/  F2FP.F16.F32.PACK_AB R33, R12, R15 ;  /* 0x0000000f0c21723e */ /* 0x000fe400000000ff */
[----:B------:R-:W-:Y:S01]  /*1ce50*/  PRMT R15, R18, 0x7610, R15 ;  /* 0x00007610120f7816 */ /* 0x000fe2000000000f */
[----:B------:R-:W-:Y:S01]  /*1ce60*/  FADD.FTZ R18, R16, R0 ;  /* 0x0000000010127221 */ /* 0x000fe20000010000 */
[----:B------:R-:W-:Y:S01]  /*1ce70*/  IMAD.MOV.U32 R19, RZ, RZ, R239 ;  /* 0x000000ffff137224 */ /* 0x000fe200078e00ef */
[----:B------:R-:W-:Y:S02]  /*1ce80*/  PRMT R239, R95, 0x5410, R94 ;  /* 0x000054105fef7816 */ /* 0x000fe4000000005e */
[----:B------:R-:W-:Y:S01]  /*1ce90*/  F2FP.F16.F32.PACK_AB R35, R13, R14 ;  /* 0x0000000e0d23723e */ /* 0x000fe200000000ff */
[----:B---3--:R-:W-:-:S05]  /*1cea0*/  @!P2 HADD2 R245, -R94.H0_H0, -RZ.H0_H0 ;  /* 0xa00000ff5ef5a230 */ /* 0x008fca0000000900 */
[----:B------:R-:W-:Y:S01]  /*1ceb0*/  @!P2 PRMT R94, R245, 0x5410, RZ ;  /* 0x00005410f55ea816 */ /* 0x000fe200000000ff */
[----:B----4-:R-:W-:Y:S01]  /*1cec0*/  @!P0 HADD2 R243, -R92.H0_H0, -RZ.H0_H0 ;  /* 0xa00000ff5cf38230 */ /* 0x010fe20000000900 */
[----:B------:R-:W-:-:S04]  /*1ced0*/  PRMT R245, R93, 0x5410, R92 ;  /* 0x000054105df57816 */ /* 0x000fc8000000005c */
[----:B------:R-:W-:Y:S02]  /*1cee0*/  @!P0 PRMT R92, R243, 0x5410, RZ ;  /* 0x00005410f35c8816 */ /* 0x000fe400000000ff */
[----:B------:R-:W-:Y:S01]  /*1cef0*/  PRMT R243, R250, 0x7610, R243 ;  /* 0x00007610faf37816 */ /* 0x000fe200000000f3 */
[----:B------:R-:W-:Y:S01]  /*1cf00*/  IMAD.MOV.U32 R250, RZ, RZ, R17 ;  /* 0x000000fffffa7224 */ /* 0x000fe200078e0011 */
[----:B------:R-:W-:Y:S01]  /*1cf10*/  F2FP.F16.F32.PACK_AB R25, R21, R22 ;  /* 0x000000161519723e */ /* 0x000fe200000000ff */
[----:B------:R-:W-:Y:S02]  /*1cf20*/  IMAD.MOV.U32 R22, RZ, RZ, R19 ;  /* 0x000000ffff167224 */ /* 0x000fe400078e0013 */
[----:B------:R-:W-:Y:S01]  /*1cf30*/  IMAD.MOV.U32 R19, RZ, RZ, R24 ;  /* 0x000000ffff137224 */ /* 0x000fe200078e0018 */
[----:B------:R-:W-:Y:S01]  /*1cf40*/  PRMT R218, R243, 0x7610, R218 ;  /* 0x00007610f3da7816 */ /* 0x000fe200000000da */
[----:B------:R-:W3:Y:S01]  /*1cf50*/  LDL.LU R24, [R1+0x1b0] ;  /* 0x0001b00001187983 */ /* 0x000ee20000300800 */
[----:B--2---:R-:W-:-:S05]  /*1cf60*/  LOP3.LUT R2, R83, R224, R236, 0x96, !PT ;  /* 0x000000e053027212 */ /* 0x004fca00078e96ec */
[----:B------:R-:W-:-:S05]  /*1cf70*/  IMAD.WIDE.U32 R2, R2, -0x2daee0ad, RZ ;  /* 0xd2511f5302027825 */ /* 0x000fca00078e00ff */
[----:B------:R-:W-:Y:S02]  /*1cf80*/  LOP3.LUT R0, R3, R225, R222, 0x96, !PT ;  /* 0x000000e103007212 */ /* 0x000fe400078e96de */
[----:B------:R-:W-:-:S03]  /*1cf90*/  LOP3.LUT R3, R175, R221, R82, 0x96, !PT ;  /* 0x000000ddaf037212 */ /* 0x000fc600078e9652 */
[----:B------:R-:W-:-:S04]  /*1cfa0*/  IMAD.WIDE.U32 R16, R0, -0x326172a9, RZ ;  /* 0xcd9e8d5700107825 */ /* 0x000fc800078e00ff */
[----:B------:R-:W-:Y:S01]  /*1cfb0*/  IMAD.WIDE.U32 R12, R3, -0x2daee0ad, RZ ;  /* 0xd2511f53030c7825 */ /* 0x000fe200078e00ff */
[----:B------:R-:W-:-:S04]  /*1cfc0*/  LOP3.LUT R3, R17, R220, R174, 0x96, !PT ;  /* 0x000000dc11037212 */ /* 0x000fc800078e96ae */
[----:B------:R-:W-:Y:S02]  /*1cfd0*/  LOP3.LUT R0, R13, R226, R2, 0x96, !PT ;  /* 0x000000e20d007212 */ /* 0x000fe400078e9602 */
[----:B------:R-:W-:Y:S01]  /*1cfe0*/  PRMT R13, R15, 0x7610, R13 ;  /* 0x000076100f0d7816 */ /* 0x000fe2000000000d */
[----:B------:R-:W-:-:S04]  /*1cff0*/  IMAD.WIDE.U32 R2, R3, -0x2daee0ad, RZ ;  /* 0xd2511f5303027825 */ /* 0x000fc800078e00ff */
[----:B------:R-:W-:Y:S01]  /*1d000*/  IMAD.WIDE.U32 R14, R0, -0x326172a9, RZ ;  /* 0xcd9e8d57000e7825 */ /* 0x000fe200078e00ff */
[----:B------:R-:W-:-:S04]  /*1d010*/  LOP3.LUT R3, R3, R229, R12, 0x96, !PT ;  /* 0x000000e503037212 */ /* 0x000fc800078e960c */
[----:B------:R-:W-:-:S05]  /*1d020*/  LOP3.LUT R0, R15, R230, R16, 0x96, !PT ;  /* 0x000000e60f007212 */ /* 0x000fca00078e9610 */
[----:B------:R-:W-:Y:S01]  /*1d030*/  IMAD.WIDE.U32 R16, R0, -0x2daee0ad, RZ ;  /* 0xd2511f5300107825 */ /* 0x000fe200078e00ff */
[----:B------:R-:W-:-:S03]  /*1d040*/  PRMT R0, R13, 0x7610, R0 ;  /* 0x000076100d007816 */ /* 0x000fc60000000000 */
[----:B------:R-:W-:-:S05]  /*1d050*/  IMAD.WIDE.U32 R12, R3, -0x326172a9, RZ ;  /* 0xcd9e8d57030c7825 */ /* 0x000fca00078e00ff */
[----:B------:R-:W-:Y:S02]  /*1d060*/  LOP3.LUT R15, R13, R228, R14, 0x96, !PT ;  /* 0x000000e40d0f7212 */ /* 0x000fe400078e960e */
[----:B------:R-:W-:Y:S02]  /*1d070*/  PRMT R13, R137, 0x7610, R13 ;  /* 0x00007610890d7816 */ /* 0x000fe4000000000d */
[----:B------:R-:W2:Y:S04]  /*1d080*/  LDL.LU R137, [R1+0x4a8] ;  /* 0x0004a80001897983 */ /* 0x000ea80000300800 */
[----:B------:R1:W4:Y:S01]  /*1d090*/  LDL.LU.S16 R243, [R1+0x10] ;  /* 0x0000100001f37983 */ /* 0x0003220000300600 */
[----:B------:R-:W-:-:S05]  /*1d0a0*/  LOP3.LUT R2, R17, R227, R2, 0x96, !PT ;  /* 0x000000e311027212 */ /* 0x000fca00078e9602 */
[----:B------:R-:W-:Y:S01]  /*1d0b0*/  IMAD.WIDE.U32 R2, R2, -0x326172a9, RZ ;  /* 0xcd9e8d5702027825 */ /* 0x000fe200078e00ff */
[----:B------:R-:W-:-:S04]  /*1d0c0*/  PRMT R14, R0, 0x7610, R14 ;  /* 0x00007610000e7816 */ /* 0x000fc8000000000e */
[----:B------:R-:W-:-:S04]  /*1d0d0*/  LOP3.LUT R0, R3, R233, R12, 0x96, !PT ;  /* 0x000000e903007212 */ /* 0x000fc800078e960c */
[----:B------:R-:W-:-:S04]  /*1d0e0*/  LOP3.LUT R12, R0, 0xff, RZ, 0xc0, !PT ;  /* 0x000000ff000c7812 */ /* 0x000fc800078ec0ff */
[----:B------:R-:W-:Y:S02]  /*1d0f0*/  ISETP.GE.U32.AND P4, PT, R199, R12, PT ;  /* 0x0000000cc700720c */ /* 0x000fe40003f86070 */
[----:B------:R-:W-:Y:S01]  /*1d100*/  LOP3.LUT R12, R0, 0xffff, RZ, 0xc0, !PT ;  /* 0x0000ffff000c7812 */ /* 0x000fe200078ec0ff */
[----:B------:R-:W-:-:S03]  /*1d110*/  @!P3 HADD2 R246, -R95.H0_H0, -RZ.H0_H0 ;  /* 0xa00000ff5ff6b230 */ /* 0x000fc60000000900 */
[----:B------:R-:W-:-:S04]  /*1d120*/  SHF.R.U32.HI R12, RZ, 0x8, R12 ;  /* 0x00000008ff0c7819 */ /* 0x000fc8000001160c */
[----:B------:R-:W-:Y:S02]  /*1d130*/  LOP3.LUT R12, R12, 0xffff, RZ, 0xc0, !PT ;  /* 0x0000ffff0c0c7812 */ /* 0x000fe400078ec0ff */
[----:B------:R-:W-:Y:S02]  /*1d140*/  @!P3 PRMT R95, R246, 0x5410, RZ ;  /* 0x00005410f65fb816 */ /* 0x000fe400000000ff */
[----:B------:R-:W-:Y:S02]  /*1d150*/  ISETP.GE.U32.AND P3, PT, R199, R12, PT ;  /* 0x0000000cc700720c */ /* 0x000fe40003f66070 */
[--C-:B------:R-:W-:Y:S02]  /*1d160*/  SHF.R.U32.HI R12, RZ, 0x10, R0.reuse ;  /* 0x00000010ff0c7819 */ /* 0x100fe40000011600 */
[----:B------:R-:W-:Y:S02]  /*1d170*/  SHF.R.U32.HI R0, RZ, 0x18, R0 ;  /* 0x00000018ff007819 */ /* 0x000fe40000011600 */
[----:B------:R-:W-:-:S02]  /*1d180*/  LOP3.LUT R12, R12, 0xff, RZ, 0xc0, !PT ;  /* 0x000000ff0c0c7812 */ /* 0x000fc400078ec0ff */
[C---:B------:R-:W-:Y:S02]  /*1d190*/  ISETP.GE.U32.AND P0, PT, R199.reuse, R0, PT ;  /* 0x00000000c700720c */ /* 0x040fe40003f06070 */
[----:B------:R-:W-:Y:S02]  /*1d1a0*/  LOP3.LUT R0, R2, 0xff, RZ, 0xc0, !PT ;  /* 0x000000ff02007812 */ /* 0x000fe400078ec0ff */
[C---:B------:R-:W-:Y:S02]  /*1d1b0*/  ISETP.GE.U32.AND P5, PT, R199.reuse, R12, PT ;  /* 0x0000000cc700720c */ /* 0x040fe40003fa6070 */
[----:B------:R-:W-:Y:S02]  /*1d1c0*/  ISETP.GE.U32.AND P2, PT, R199, R0, PT ;  /* 0x00000000c700720c */ /* 0x000fe40003f46070 */
[--C-:B------:R-:W-:Y:S02]  /*1d1d0*/  SHF.R.U32.HI R0, RZ, 0x18, R2.reuse ;  /* 0x00000018ff007819 */ /* 0x100fe40000011602 */
[----:B------:R-:W-:Y:S01]  /*1d1e0*/  SHF.R.U32.HI R12, RZ, 0x10, R2 ;  /* 0x00000010ff0c7819 */ /* 0x000fe20000011602 */
[----:B------:R-:W-:Y:S01]  /*1d1f0*/  @!P1 HADD2 R244, -R93.H0_H0, -RZ.H0_H0 ;  /* 0xa00000ff5df49230 */ /* 0x000fe20000000900 */
[----:B------:R-:W-:-:S02]  /*1d200*/  PRMT R21, R14, 0x7610, R21 ;  /* 0x000076100e157816 */ /* 0x000fc40000000015 */
[----:B------:R-:W-:Y:S01]  /*1d210*/  LOP3.LUT R14, R2, 0xffff, RZ, 0xc0, !PT ;  /* 0x0000ffff020e7812 */ /* 0x000fe200078ec0ff */
[----:B------:R-:W-:Y:S01]  /*1d220*/  IMAD.WIDE.U32 R2, R15, -0x2daee0ad, RZ ;  /* 0xd2511f530f027825 */ /* 0x000fe200078e00ff */
[C---:B------:R-:W-:Y:S02]  /*1d230*/  ISETP.GE.U32.AND P6, PT, R199.reuse, R0, PT ;  /* 0x00000000c700720c */ /* 0x040fe40003fc6070 */
[----:B------:R-:W-:Y:S02]  /*1d240*/  LOP3.LUT R0, R12, 0xff, RZ, 0xc0, !PT ;  /* 0x000000ff0c007812 */ /* 0x000fe400078ec0ff */
[----:B------:R-:W-:Y:S02]  /*1d250*/  @!P1 PRMT R93, R244, 0x5410, RZ ;  /* 0x00005410f45d9816 */ /* 0x000fe400000000ff */
[----:B------:R-:W-:Y:S02]  /*1d260*/  ISETP.GE.U32.AND P1, PT, R199, R0, PT ;  /* 0x00000000c700720c */ /* 0x000fe40003f26070 */
[----:B------:R-:W-:-:S02]  /*1d270*/  LOP3.LUT R0, R3, R231, R16, 0x96, !PT ;  /* 0x000000e703007212 */ /* 0x000fc400078e9610 */
[----:B------:R-:W-:Y:S02]  /*1d280*/  PRMT R16, R21, 0x7610, R16 ;  /* 0x0000761015107816 */ /* 0x000fe40000000010 */
[----:B------:R-:W-:Y:S02]  /*1d290*/  PRMT R246, R13, 0x7610, R246 ;  /* 0x000076100df67816 */ /* 0x000fe400000000f6 */
[----:B------:R-:W-:Y:S02]  /*1d2a0*/  PRMT R64, R16, 0x7610, R64 ;  /* 0x0000761010407816 */ /* 0x000fe40000000040 */
[----:B------:R-:W-:Y:S02]  /*1d2b0*/  PRMT R63, R246, 0x7610, R63 ;  /* 0x00007610f63f7816 */ /* 0x000fe4000000003f */
[----:B------:R1:W3:Y:S01]  /*1d2c0*/  LDL.LU.S16 R246, [R1+0x18] ;  /* 0x0000180001f67983 */ /* 0x0002e20000300600 */
[----:B----4-:R-:W-:-:S05]  /*1d2d0*/  @!P4 HADD2 R243, -R64.H0_H0, -RZ.H0_H0 ;  /* 0xa00000ff40f3c230 */ /* 0x010fca0000000900 */
[----:B--2---:R-:W-:Y:S02]  /*1d2e0*/  PRMT R137, R243, 0x7610, R137 ;  /* 0x00007610f3897816 */ /* 0x004fe40000000089 */
[----:B------:R1:W2:Y:S01]  /*1d2f0*/  LDL.LU.S16 R243, [R1+0x1c] ;  /* 0x00001c0001f37983 */ /* 0x0002a20000300600 */
[----:B---3--:R-:W3:Y:S08]  /*1d300*/  MUFU.EX2 R24, R24 ;  /* 0x0000001800187308 */ /* 0x008ef00000000800 */
[----:B------:R-:W4:Y:S08]  /*1d310*/  MUFU.EX2 R22, R22 ;  /* 0x0000001600167308 */ /* 0x000f300000000800 */
[----:B------:R-:W1:Y:S01]  /*1d320*/  MUFU.EX2 R23, R23 ;  /* 0x0000001700177308 */ /* 0x000e620000000800 */
[----:B------:R-:W-:-:S07]  /*1d330*/  LOP3.LUT R17, R2, 0xffff, RZ, 0xc0, !PT ;  /* 0x0000ffff02117812 */ /* 0x000fce00078ec0ff */
[----:B------:R-:W1:Y:S01]  /*1d340*/  MUFU.EX2 R21, R250 ;  /* 0x000000fa00157308 */ /* 0x000e620000000800 */
[----:B------:R-:W-:Y:S02]  /*1d350*/  LOP3.LUT R13, R2, 0xff, RZ, 0xc0, !PT ;  /* 0x000000ff020d7812 */ /* 0x000fe400078ec0ff */
[--C-:B------:R-:W-:Y:S02]  /*1d360*/  SHF.R.U32.HI R15, RZ, 0x10, R2.reuse ;  /* 0x00000010ff0f7819 */ /* 0x100fe40000011602 */
[----:B------:R-:W-:Y:S01]  /*1d370*/  SHF.R.U32.HI R3, RZ, 0x18, R2 ;  /* 0x00000018ff037819 */ /* 0x000fe20000011602 */
[----:B---3--:R-:W-:Y:S01]  /*1d380*/  FADD.FTZ R2, R24, R18 ;  /* 0x0000001218027221 */ /* 0x008fe20000010000 */
[----:B------:R-:W-:-:S03]  /*1d390*/  PRMT R62, R152, 0x7610, R62 ;  /* 0x00007610983e7816 */ /* 0x000fc6000000003e */
[----:B----4-:R-:W-:Y:S01]  /*1d3a0*/  FADD.FTZ R12, R22, R2 ;  /* 0x00000002160c7221 */ /* 0x010fe20000010000 */
[----:B-1----:R-:W-:Y:S01]  /*1d3b0*/  FADD.FTZ R2, R23, R20 ;  /* 0x0000001417027221 */ /* 0x002fe20000010000 */
[----:B------:R-:W-:Y:S01]  /*1d3c0*/  PRMT R252, R218, 0x7610, R252 ;  /* 0x00007610dafc7816 */ /* 0x000fe200000000fc */
[----:B------:R-:W-:Y:S02]  /*1d3d0*/  IMAD.MOV.U32 R218, RZ, RZ, R165 ;  /* 0x000000ffffda7224 */ /* 0x000fe400078e00a5 */
[----:B------:R-:W-:Y:S01]  /*1d3e0*/  FADD.FTZ R16, R21, R2 ;  /* 0x0000000215107221 */ /* 0x000fe20000010000 */
[----:B------:R-:W-:Y:S02]  /*1d3f0*/  SHF.R.U32.HI R2, RZ, 0x8, R14 ;  /* 0x00000008ff027819 */ /* 0x000fe4000001160e */
[----:B------:R-:W-:Y:S02]  /*1d400*/  F2FP.F16.F32.PACK_AB R32, R22, R24 ;  /* 0x000000181620723e */ /* 0x000fe400000000ff */
[----:B------:R-:W-:-:S02]  /*1d410*/  PRMT R165, R64, 0x5410, R63 ;  /* 0x0000541040a57816 */ /* 0x000fc4000000003f */
[----:B------:R-:W-:Y:S02]  /*1d420*/  LOP3.LUT R2, R2, 0xffff, RZ, 0xc0, !PT ;  /* 0x0000ffff02027812 */ /* 0x000fe400078ec0ff */
[----:B------:R-:W-:Y:S02]  /*1d430*/  @!P4 PRMT R64, R137, 0x5410, RZ ;  /* 0x000054108940c816 */ /* 0x000fe400000000ff */
[----:B------:R-:W-:Y:S01]  /*1d440*/  PRMT R59, R252, 0x7610, R59 ;  /* 0x00007610fc3b7816 */ /* 0x000fe2000000003b */
[----:B------:R-:W3:Y:S01]  /*1d450*/  LDL.LU R137, [R1+0x4a4] ;  /* 0x0004a40001897983 */ /* 0x000ee20000300800 */
[----:B------:R-:W-:Y:S02]  /*1d460*/  PRMT R249, R140, 0x7610, R249 ;  /* 0x000076108cf97816 */ /* 0x000fe400000000f9 */
[----:B------:R-:W-:Y:S01]  /*1d470*/  PRMT R182, R8, 0x7610, R182 ;  /* 0x0000761008b67816 */ /* 0x000fe200000000b6 */
[----:B------:R-:W4:Y:S01]  /*1d480*/  LDL.LU R140, [R1+0x4a0] ;  /* 0x0004a000018c7983 */ /* 0x000f220000300800 */
[----:B------:R-:W-:-:S03]  /*1d490*/  @!P3 HADD2 R246, -R63.H0_H0, -RZ.H0_H0 ;  /* 0xa00000ff3ff6b230 */ /* 0x000fc60000000900 */
[----:B------:R-:W3:Y:S02]  /*1d4a0*/  LDL.LU R8, [R1+0x49c] ;  /* 0x00049c0001087983 */ /* 0x000ee40000300800 */
[----:B------:R-:W-:Y:S02]  /*1d4b0*/  PRMT R14, R246, 0x7610, R14 ;  /* 0x00007610f60e7816 */ /* 0x000fe4000000000e */
[----:B------:R-:W3:Y:S01]  /*1d4c0*/  LDL.LU R152, [R1+0x498] ;  /* 0x0004980001987983 */ /* 0x000ee20000300800 */
[----:B------:R-:W-:Y:S02]  /*1d4d0*/  ISETP.GE.U32.AND P4, PT, R199, R2, PT ;  /* 0x00000002c700720c */ /* 0x000fe40003f86070 */
[----:B------:R-:W-:Y:S01]  /*1d4e0*/  @!P3 PRMT R63, R14, 0x5410, RZ ;  /* 0x000054100e3fb816 */ /* 0x000fe200000000ff */
[----:B------:R1:W4:Y:S01]  /*1d4f0*/  LDL.LU.S16 R2, [R1+0x20] ;  /* 0x0000200001027983 */ /* 0x0003220000300600 */
[----:B------:R1:W4:Y:S02]  /*1d500*/  MUFU.EX2 R14, R163 ;  /* 0x000000a3000e7308 */ /* 0x0003240000000800 */
[----:B-1----:R-:W-:Y:S01]  /*1d510*/  PRMT R163, R59, 0x5410, R62 ;  /* 0x000054103ba37816 */ /* 0x002fe2000000003e */
[----:B--2---:R-:W-:-:S05]  /*1d520*/  @!P0 HADD2 R243, -R62.H0_H0, -RZ.H0_H0 ;  /* 0xa00000ff3ef38230 */ /* 0x004fca0000000900 */
[----:B------:R-:W-:-:S04]  /*1d530*/  PRMT R22, R243, 0x7610, R22 ;  /* 0x00007610f3167816 */ /* 0x000fc80000000016 */
[----:B------:R-:W-:Y:S02]  /*1d540*/  @!P0 PRMT R62, R22, 0x5410, RZ ;  /* 0x00005410163e8816 */ /* 0x000fe400000000ff */
[----:B------:R1:W2:Y:S01]  /*1d550*/  LDL.LU.S16 R22, [R1+0x24] ;  /* 0x0000240001167983 */ /* 0x0002a20000300600 */
[----:B------:R-:W-:-:S03]  /*1d560*/  PRMT R78, R73, 0x7610, R78 ;  /* 0x00007610494e7816 */ /* 0x000fc6000000004e */
[----:B------:R1:W3:Y:S01]  /*1d570*/  LDL.LU.S16 R243, [R1+0x28] ;  /* 0x0000280001f37983 */ /* 0x0002e20000300600 */
[----:B------:R-:W-:Y:S02]  /*1d580*/  F2FP.F16.F32.PACK_AB R31, R21, R23 ;  /* 0x00000017151f723e */ /* 0x000fe400000000ff */
[----:B------:R-:W-:Y:S02]  /*1d590*/  PRMT R77, R73, 0x7632, R77 ;  /* 0x00007632494d7816 */ /* 0x000fe4000000004d */
[----:B------:R-:W-:Y:S01]  /*1d5a0*/  PRMT R187, R182, 0x7610, R187 ;  /* 0x00007610b6bb7816 */ /* 0x000fe200000000bb */
[----:B------:R-:W-:Y:S01]  /*1d5b0*/  IMAD.MOV.U32 R182, RZ, RZ, R162 ;  /* 0x000000ffffb67224 */ /* 0x000fe200078e00a2 */
[----:B------:R-:W-:Y:S01]  /*1d5c0*/  PRMT R162, R78, 0x5410, R77 ;  /* 0x000054104ea27816 */ /* 0x000fe2000000004d */
[----:B------:R-:W-:Y:S01]  /*1d5d0*/  IMAD.MOV.U32 R250, RZ, RZ, R19 ;  /* 0x000000fffffa7224 */ /* 0x000fe200078e0013 */
[----:B------:R-:W-:-:S03]  /*1d5e0*/  ISETP.GE.U32.AND P3, PT, R199, R13, PT ;  /* 0x0000000dc700720c */ /* 0x000fc60003f66070 */
[----:B------:R-:W1:Y:S01]  /*1d5f0*/  MUFU.EX2 R13, R250 ;  /* 0x000000fa000d7308 */ /* 0x000e620000000800 */
[----:B--2---:R-:W-:-:S05]  /*1d600*/  @!P2 HADD2 R22, -R78.H0_H0, -RZ.H0_H0 ;  /* 0xa00000ff4e16a230 */ /* 0x004fca0000000900 */
[----:B------:R-:W-:Y:S02]  /*1d610*/  PRMT R21, R22, 0x7610, R21 ;  /* 0x0000761016157816 */ /* 0x000fe40000000015 */
[----:B------:R2:W2:Y:S02]  /*1d620*/  LDL.LU.S16 R22, [R1+0x30] ;  /* 0x0000300001167983 */ /* 0x0004a40000300600 */
[----:B------:R-:W-:Y:S02]  /*1d630*/  @!P2 PRMT R78, R21, 0x5410, RZ ;  /* 0x00005410154ea816 */ /* 0x000fe400000000ff */
[----:B------:R2:W2:Y:S01]  /*1d640*/  LDL.LU.S16 R21, [R1+0x34] ;  /* 0x0000340001157983 */ /* 0x0004a20000300600 */
[----:B----4-:R-:W-:Y:S01]  /*1d650*/  @!P5 HADD2 R2, -R59.H0_H0, -RZ.H0_H0 ;  /* 0xa00000ff3b02d230 */ /* 0x010fe20000000900 */
[----:B------:R-:W-:-:S04]  /*1d660*/  ISETP.GE.U32.AND P0, PT, R199, R3, PT ;  /* 0x00000003c700720c */ /* 0x000fc80003f06070 */
[----:B------:R-:W-:Y:S02]  /*1d670*/  PRMT R3, R2, 0x7610, R3 ;  /* 0x0000761002037816 */ /* 0x000fe40000000003 */
[----:B------:R-:W-:-:S04]  /*1d680*/  SHF.R.U32.HI R2, RZ, 0x10, R0 ;  /* 0x00000010ff027819 */ /* 0x000fc80000011600 */
[----:B------:R-:W-:Y:S02]  /*1d690*/  LOP3.LUT R2, R2, 0xff, RZ, 0xc0, !PT ;  /* 0x000000ff02027812 */ /* 0x000fe400078ec0ff */
[----:B------:R-:W-:Y:S02]  /*1d6a0*/  @!P5 PRMT R59, R3, 0x5410, RZ ;  /* 0x00005410033bd816 */ /* 0x000fe400000000ff */
[----:B------:R-:W-:Y:S01]  /*1d6b0*/  ISETP.GE.U32.AND P5, PT, R199, R2, PT ;  /* 0x00000002c700720c */ /* 0x000fe20003fa6070 */
[----:B------:R-:W-:Y:S01]  /*1d6c0*/  FADD.FTZ R2, R14, R12 ;  /* 0x0000000c0e027221 */ /* 0x000fe20000010000 */
[----:B------:R-:W-:Y:S01]  /*1d6d0*/  PRMT R235, R249, 0x7610, R235 ;  /* 0x00007610f9eb7816 */ /* 0x000fe200000000eb */
[----:B---3--:R-:W-:Y:S02]  /*1d6e0*/  @!P4 HADD2 R243, -R77.H0_H0, -RZ.H0_H0 ;  /* 0xa00000ff4df3c230 */ /* 0x008fe40000000900 */
[----:B-1----:R-:W-:Y:S01]  /*1d6f0*/  FADD.FTZ R3, R13, R2 ;  /* 0x000000020d037221 */ /* 0x002fe20000010000 */
[----:B------:R-:W-:-:S02]  /*1d700*/  PRMT R76, R235, 0x7610, R76 ;  /* 0x00007610eb4c7816 */ /* 0x000fc4000000004c */
[----:B------:R-:W-:Y:S02]  /*1d710*/  LOP3.LUT R2, R0, 0xff, RZ, 0xc0, !PT ;  /* 0x000000ff00027812 */ /* 0x000fe400078ec0ff */
[----:B------:R-:W-:Y:S02]  /*1d720*/  PRMT R24, R243, 0x7610, R24 ;  /* 0x00007610f3187816 */ /* 0x000fe40000000018 */
[----:B------:R-:W-:Y:S02]  /*1d730*/  ISETP.GE.U32.AND P2, PT, R199, R2, PT ;  /* 0x00000002c700720c */ /* 0x000fe40003f46070 */
[----:B------:R-:W-:Y:S02]  /*1d740*/  SHF.R.U32.HI R2, RZ, 0x18, R0 ;  /* 0x00000018ff027819 */ /* 0x000fe40000011600 */
[----:B------:R-:W-:Y:S01]  /*1d750*/  PRMT R75, R187, 0x7610, R75 ;  /* 0x00007610bb4b7816 */ /* 0x000fe2000000004b */
[----:B------:R-:W-:Y:S01]  /*1d760*/  IMAD.MOV.U32 R187, RZ, RZ, R182 ;  /* 0x000000ffffbb7224 */ /* 0x000fe200078e00b6 */
[----:B------:R-:W-:Y:S01]  /*1d770*/  @!P4 PRMT R77, R24, 0x5410, RZ ;  /* 0x00005410184dc816 */ /* 0x000fe200000000ff */
[----:B------:R-:W-:Y:S01]  /*1d780*/  IMAD.MOV.U32 R182, RZ, RZ, R181 ;  /* 0x000000ffffb67224 */ /* 0x000fe200078e00b5 */
[----:B------:R-:W-:Y:S01]  /*1d790*/  ISETP.GE.U32.AND P4, PT, R199, R2, PT ;  /* 0x00000002c700720c */ /* 0x000fe20003f86070 */
[----:B------:R-:W-:Y:S01]  /*1d7a0*/  IMAD.MOV.U32 R181, RZ, RZ, R161 ;  /* 0x000000ffffb57224 */ /* 0x000fe200078e00a1 */
[----:B------:R-:W-:-:S02]  /*1d7b0*/  LOP3.LUT R2, R15, 0xff, RZ, 0xc0, !PT ;  /* 0x000000ff0f027812 */ /* 0x000fc400078ec0ff */
[----:B------:R-:W-:Y:S01]  /*1d7c0*/  PRMT R161, R76, 0x5410, R75 ;  /* 0x000054104ca17816 */ /* 0x000fe2000000004b */
[----:B--2---:R-:W-:Y:S02]  /*1d7d0*/  @!P1 HADD2 R22, -R76.H0_H0, -RZ.H0_H0 ;  /* 0xa00000ff4c169230 */ /* 0x004fe40000000900 */
[----:B------:R-:W-:-:S03]  /*1d7e0*/  @!P6 HADD2 R21, -R75.H0_H0, -RZ.H0_H0 ;  /* 0xa00000ff4b15e230 */ /* 0x000fc60000000900 */
[----:B------:R-:W-:-:S04]  /*1d7f0*/  PRMT R12, R22, 0x7610, R12 ;  /* 0x00007610160c7816 */ /* 0x000fc8000000000c */
[----:B------:R-:W-:Y:S02]  /*1d800*/  @!P1 PRMT R76, R12, 0x5410, RZ ;  /* 0x000054100c4c9816 */ /* 0x000fe400000000ff */
[----:B------:R-:W-:Y:S01]  /*1d810*/  ISETP.GE.U32.AND P1, PT, R199, R2, PT ;  /* 0x00000002c700720c */ /* 0x000fe20003f26070 */
[----:B------:R1:W2:Y:S01]  /*1d820*/  LDL.LU.S16 R12, [R1+0x38] ;  /* 0x00003800010c7983 */ /* 0x0002a20000300600 */
[----:B------:R-:W-:-:S04]  /*1d830*/  PRMT R2, R21, 0x7610, R2 ;  /* 0x0000761015027816 */ /* 0x000fc80000000002 */
[----:B------:R-:W-:Y:S02]  /*1d840*/  @!P6 PRMT R75, R2, 0x5410, RZ ;  /* 0x00005410024be816 */ /* 0x000fe400000000ff */
[----:B------:R1:W3:Y:S04]  /*1d850*/  LDL.LU.S16 R2, [R1+0x3c] ;  /* 0x00003c0001027983 */ /* 0x0002e80000300600 */
[----:B------:R1:W4:Y:S04]  /*1d860*/  LDL.LU.S16 R22, [R1+0x50] ;  /* 0x0000500001167983 */ /* 0x0003280000300600 */
[----:B------:R1:W4:Y:S01]  /*1d870*/  LDL.LU.S16 R21, [R1+0x48] ;  /* 0x0000480001157983 */ /* 0x0003220000300600 */
[----:B------:R-:W-:-:S04]  /*1d880*/  LOP3.LUT R0, R0, 0xffff, RZ, 0xc0, !PT ;  /* 0x0000ffff00007812 */ /* 0x000fc800078ec0ff */
[----:B------:R-:W-:-:S04]  /*1d890*/  SHF.R.U32.HI R0, RZ, 0x8, R0 ;  /* 0x00000008ff007819 */ /* 0x000fc80000011600 */
[----:B------:R-:W-:-:S04]  /*1d8a0*/  LOP3.LUT R0, R0, 0xffff, RZ, 0xc0, !PT ;  /* 0x0000ffff00007812 */ /* 0x000fc800078ec0ff */
[----:B------:R-:W-:Y:S02]  /*1d8b0*/  ISETP.GE.U32.AND P6, PT, R199, R0, PT ;  /* 0x00000000c700720c */ /* 0x000fe40003fc6070 */
[C---:B------:R-:W-:Y:S02]  /*1d8c0*/  PRMT R71, R61.reuse, 0x7632, R71 ;  /* 0x000076323d477816 */ /* 0x040fe40000000047 */
[----:B------:R-:W-:Y:S02]  /*1d8d0*/  PRMT R72, R61, 0x7610, R72 ;  /* 0x000076103d487816 */ /* 0x000fe40000000048 */
[----:B------:R-:W-:Y:S02]  /*1d8e0*/  F2FP.F16.F32.PACK_AB R28, R13, R14 ;  /* 0x0000000e0d1c723e */ /* 0x000fe400000000ff */
[----:B------:R-:W-:Y:S02]  /*1d8f0*/  PRMT R70, R148, 0x7610, R70 ;  /* 0x0000761094467816 */ /* 0x000fe40000000046 */
[----:B------:R-:W-:-:S02]  /*1d900*/  PRMT R69, R149, 0x7610, R69 ;  /* 0x0000761095457816 */ /* 0x000fc40000000045 */
[----:B------:R-:W-:-:S04]  /*1d910*/  SHF.R.U32.HI R0, RZ, 0x8, R17 ;  /* 0x00000008ff007819 */ /* 0x000fc80000011611 */
[----:B------:R-:W-:Y:S01]  /*1d920*/  LOP3.LUT R0, R0, 0xffff, RZ, 0xc0, !PT ;  /* 0x0000ffff00007812 */ /* 0x000fe200078ec0ff */
[----:B--2---:R-:W-:Y:S02]  /*1d930*/  @!P2 HADD2 R12, -R72.H0_H0, -RZ.H0_H0 ;  /* 0xa00000ff480ca230 */ /* 0x004fe40000000900 */
[----:B---3--:R-:W-:-:S03]  /*1d940*/  @!P6 HADD2 R2, -R71.H0_H0, -RZ.H0_H0 ;  /* 0xa00000ff4702e230 */ /* 0x008fc60000000900 */
[----:B------:R-:W-:Y:S02]  /*1d950*/  PRMT R23, R12, 0x7610, R23 ;  /* 0x000076100c177816 */ /* 0x000fe40000000017 */
[----:B------:R2:W-:Y:S01]  /*1d960*/  MUFU.EX2 R12, R187 ;  /* 0x000000bb000c7308 */ /* 0x0005e20000000800 */
[----:B------:R-:W-:Y:S01]  /*1d970*/  PRMT R13, R2, 0x7610, R13 ;  /* 0x00007610020d7816 */ /* 0x000fe2000000000d */
[----:B----4-:R-:W-:Y:S02]  /*1d980*/  @!P5 HADD2 R22, -R70.H0_H0, -RZ.H0_H0 ;  /* 0xa00000ff4616d230 */ /* 0x010fe40000000900 */
[----:B------:R-:W-:-:S04]  /*1d990*/  @!P4 HADD2 R21, -R69.H0_H0, -RZ.H0_H0 ;  /* 0xa00000ff4515c230 */ /* 0x000fc80000000900 */
[----:B------:R3:W4:Y:S01]  /*1d9a0*/  MUFU.EX2 R2, R153 ;  /* 0x0000009900027308 */ /* 0x0007220000000800 */
[----:B------:R-:W-:Y:S01]  /*1d9b0*/  PRMT R14, R22, 0x7610, R14 ;  /* 0x00007610160e7816 */ /* 0x000fe2000000000e */
[----:B--2---:R-:W-:Y:S01]  /*1d9c0*/  IMAD.MOV.U32 R187, RZ, RZ, R182 ;  /* 0x000000ffffbb7224 */ /* 0x004fe200078e00b6 */
[----:B------:R-:W-:Y:S02]  /*1d9d0*/  PRMT R182, R72, 0x5410, R71 ;  /* 0x0000541048b67816 */ /* 0x000fe40000000047 */
[----:B------:R-:W-:-:S03]  /*1d9e0*/  @!P6 PRMT R71, R13, 0x5410, RZ ;  /* 0x000054100d47e816 */ /* 0x000fc600000000ff */
[----:B------:R2:W-:Y:S01]  /*1d9f0*/  MUFU.EX2 R13, R140 ;  /* 0x0000008c000d7308 */ /* 0x0005e20000000800 */
[----:B---3--:R-:W3:Y:S01]  /*1da00*/  LDL.LU R153, [R1+0x494] ;  /* 0x0004940001997983 */ /* 0x008ee20000300800 */
[----:B------:R-:W-:-:S03]  /*1da10*/  @!P2 PRMT R72, R23, 0x5410, RZ ;  /* 0x000054101748a816 */ /* 0x000fc600000000ff */
[----:B------:R-:W3:Y:S01]  /*1da20*/  LDL.LU R148, [R1+0x490] ;  /* 0x0004900001947983 */ /* 0x000ee20000300800 */
[----:B------:R-:W-:-:S03]  /*1da30*/  ISETP.GE.U32.AND P2, PT, R199, R0, PT ;  /* 0x00000000c700720c */ /* 0x000fc60003f46070 */
[----:B------:R-:W3:Y:S01]  /*1da40*/  LDL.LU R149, [R1+0x48c] ;  /* 0x00048c0001957983 */ /* 0x000ee20000300800 */
[----:B------:R-:W-:-:S03]  /*1da50*/  PRMT R0, R21, 0x7610, R0 ;  /* 0x0000761015007816 */ /* 0x000fc60000000000 */
[----:B--2---:R-:W2:Y:S04]  /*1da60*/  LDL.LU R140, [R1+0x488] ;  /* 0x00048800018c7983 */ /* 0x004ea80000300800 */
[----:B------:R1:W3:Y:S04]  /*1da70*/  LDL.LU.S16 R24, [R1+0x6c] ;  /* 0x00006c0001187983 */ /* 0x0002e80000300600 */
[----:B------:R1:W2:Y:S04]  /*1da80*/  LDL.LU.S16 R23, [R1+0x58] ;  /* 0x0000580001177983 */ /* 0x0002a80000300600 */
[----:B------:R1:W2:Y:S04]  /*1da90*/  LDL.LU.S16 R22, [R1+0x7c] ;  /* 0x00007c0001167983 */ /* 0x0002a80000300600 */
[----:B------:R1:W2:Y:S01]  /*1daa0*/  LDL.LU.S16 R21, [R1+0x74] ;  /* 0x0000740001157983 */ /* 0x0002a20000300600 */
[----:B------:R1:W1:Y:S01]  /*1dab0*/  MUFU.EX2 R15, R218 ;  /* 0x000000da000f7308 */ /* 0x0002620000000800 */
[----:B----4-:R-:W-:-:S02]  /*1dac0*/  F2FP.F16.F32.PACK_AB R29, R2, R12 ;  /* 0x0000000c021d723e */ /* 0x010fc400000000ff */
[C---:B------:R-:W-:Y:S01]  /*1dad0*/  PRMT R65, R41.reuse, 0x7632, R65 ;  /* 0x0000763229417816 */ /* 0x040fe20000000041 */
[----:B-1----:R-:W-:Y:S02]  /*1dae0*/  IMAD.MOV.U32 R218, RZ, RZ, R216 ;  /* 0x000000ffffda7224 */ /* 0x002fe400078e00d8 */
[----:B------:R-:W-:Y:S01]  /*1daf0*/  IMAD.MOV.U32 R216, RZ, RZ, R181 ;  /* 0x000000ffffd87224 */ /* 0x000fe200078e00b5 */
[----:B------:R-:W-:Y:S02]  /*1db00*/  PRMT R181, R70, 0x5410, R69 ;  /* 0x0000541046b57816 */ /* 0x000fe40000000045 */
[----:B------:R-:W-:Y:S01]  /*1db10*/  @!P4 PRMT R69, R0, 0x5410, RZ ;  /* 0x000054100045c816 */ /* 0x000fe200000000ff */
[----:B------:R-:W-:Y:S01]  /*1db20*/  FADD.FTZ R0, R12, R16 ;  /* 0x000000100c007221 */ /* 0x000fe20000010000 */
[----:B------:R-:W-:Y:S01]  /*1db30*/  @!P5 PRMT R70, R14, 0x5410, RZ ;  /* 0x000054100e46d816 */ /* 0x000fe200000000ff */
[----:B------:R-:W-:Y:S08]  /*1db40*/  MUFU.EX2 R12, R136 ;  /* 0x00000088000c7308 */ /* 0x000ff00000000800 */
[----:B------:R-:W1:Y:S01]  /*1db50*/  MUFU.EX2 R14, R141 ;  /* 0x0000008d000e7308 */ /* 0x000e620000000800 */
[----:B------:R-:W-:Y:S01]  /*1db60*/  FADD.FTZ R0, R2, R0 ;  /* 0x0000000002007221 */ /* 0x000fe20000010000 */
[----:B------:R-:W-:-:S02]  /*1db70*/  PRMT R66, R41, 0x7610, R66 ;  /* 0x0000761029427816 */ /* 0x000fc40000000042 */
[----:B------:R-:W-:Y:S01]  /*1db80*/  PRMT R68, R55, 0x7610, R68 ;  /* 0x0000761037447816 */ /* 0x000fe20000000044 */
[----:B------:R-:W-:Y:S01]  /*1db90*/  IMAD.MOV.U32 R249, RZ, RZ, R167 ;  /* 0x000000fffff97224 */ /* 0x000fe200078e00a7 */
[----:B------:R-:W-:Y:S02]  /*1dba0*/  LOP3.LUT R18, R43, R224, R236, 0x96, !PT ;  /* 0x000000e02b127212 */ /* 0x000fe400078e96ec */
[----:B------:R-:W-:Y:S02]  /*1dbb0*/  PRMT R167, R66, 0x5410, R65 ;  /* 0x0000541042a77816 */ /* 0x000fe40000000041 */
[----:B------:R-:W-:Y:S02]  /*1dbc0*/  F2FP.F16.F32.PACK_AB R30, R13, R15 ;  /* 0x0000000f0d1e723e */ /* 0x000fe400000000ff */
[----:B------:R-:W-:Y:S01]  /*1dbd0*/  PRMT R67, R55, 0x7632, R67 ;  /* 0x0000763237437816 */ /* 0x000fe20000000043 */
[----:B-1----:R-:W-:Y:S01]  /*1dbe0*/  FADD.FTZ R0, R14, R0 ;  /* 0x000000000e007221 */ /* 0x002fe20000010000 */
[----:B------:R-:W-:Y:S01]  /*1dbf0*/  F2FP.F16.F32.PACK_AB R89, R12, R14 ;  /* 0x0000000e0c59723e */ /* 0x000fe200000000ff */
[----:B------:R-:W-:Y:S01]  /*1dc00*/  IMAD.MOV.U32 R235, RZ, RZ, R218 ;  /* 0x000000ffffeb7224 */ /* 0x000fe200078e00da */
[----:B------:R-:W-:Y:S01]  /*1dc10*/  LOP3.LUT R19, R175, R221, R42, 0x96, !PT ;  /* 0x000000ddaf137212 */ /* 0x000fe200078e962a */
[----:B------:R-:W-:Y:S01]  /*1dc20*/  IMAD.MOV.U32 R218, RZ, RZ, R166 ;  /* 0x000000ffffda7224 */ /* 0x000fe200078e00a6 */
[----:B------:R-:W-:Y:S01]  /*1dc30*/  PRMT R166, R68, 0x5410, R67 ;  /* 0x0000541044a67816 */ /* 0x000fe20000000043 */
[----:B------:R-:W4:Y:S04]  /*1dc40*/  LDL.LU R141, [R1+0x484] ;  /* 0x00048400018d7983 */ /* 0x000f280000300800 */
[----:B------:R-:W4:Y:S01]  /*1dc50*/  LDL.LU R136, [R1+0x480] ;  /* 0x0004800001887983 */ /* 0x000f220000300800 */
[----:B---3--:R-:W-:-:S02]  /*1dc60*/  @!P3 HADD2 R24, -R68.H0_H0, -RZ.H0_H0 ;  /* 0xa00000ff4418b230 */ /* 0x008fc40000000900 */
[----:B--2---:R-:W-:-:S05]  /*1dc70*/  @!P0 HADD2 R21, -R65.H0_H0, -RZ.H0_H0 ;  /* 0xa00000ff41158230 */ /* 0x004fca0000000900 */
[----:B------:R-:W-:-:S04]  /*1dc80*/  PRMT R2, R21, 0x7610, R2 ;  /* 0x0000761015027816 */ /* 0x000fc80000000002 */
[----:B------:R-:W-:Y:S01]  /*1dc90*/  @!P0 PRMT R65, R2, 0x5410, RZ ;  /* 0x0000541002418816 */ /* 0x000fe200000000ff */
[----:B------:R-:W-:Y:S01]  /*1dca0*/  FADD.FTZ R2, R15, R3 ;  /* 0x000000030f027221 */ /* 0x000fe20000010000 */
[----:B------:R-:W-:Y:S01]  /*1dcb0*/  IMAD.WIDE.U32 R14, R18, -0x2daee0ad, RZ ;  /* 0xd2511f53120e7825 */ /* 0x000fe200078e00ff */
[----:B------:R-:W-:-:S03]  /*1dcc0*/  PRMT R20, R24, 0x7610, R20 ;  /* 0x0000761018147816 */ /* 0x000fc60000000014 */
[----:B------:R-:W-:Y:S01]  /*1dcd0*/  FADD.FTZ R21, R12, R0 ;  /* 0x000000000c157221 */ /* 0x000fe20000010000 */
[----:B------:R-:W-:Y:S01]  /*1dce0*/  @!P2 HADD2 R23, -R67.H0_H0, -RZ.H0_H0 ;  /* 0xa00000ff4317a230 */ /* 0x000fe20000000900 */
[----:B------:R-:W-:Y:S01]  /*1dcf0*/  LOP3.LUT R0, R15, R225, R222, 0x96, !PT ;  /* 0x000000e10f007212 */ /* 0x000fe200078e96de */
[----:B------:R-:W-:Y:S01]  /*1dd00*/  @!P1 HADD2 R22, -R66.H0_H0, -RZ.H0_H0 ;  /* 0xa00000ff42169230 */ /* 0x000fe20000000900 */
[----:B------:R-:W-:Y:S01]  /*1dd10*/  @!P3 PRMT R68, R20, 0x5410, RZ ;  /* 0x000054101444b816 */ /* 0x000fe200000000ff */
[----:B------:R-:W-:Y:S01]  /*1dd20*/  FADD.FTZ R20, R13, R2 ;  /* 0x000000020d147221 */ /* 0x000fe20000010000 */
[----:B------:R-:W-:Y:S01]  /*1dd30*/  PRMT R17, R23, 0x7610, R17 ;  /* 0x0000761017117816 */ /* 0x000fe20000000011 */
[----:B------:R-:W-:Y:S01]  /*1dd40*/  IMAD.WIDE.U32 R12, R0, -0x326172a9, RZ ;  /* 0xcd9e8d57000c7825 */ /* 0x000fe200078e00ff */
[----:B------:R-:W-:Y:S02]  /*1dd50*/  PRMT R16, R22, 0x7610, R16 ;  /* 0x0000761016107816 */ /* 0x000fe40000000010 */
[----:B------:R-:W-:-:S02]  /*1dd60*/  @!P2 PRMT R67, R17, 0x5410, RZ ;  /* 0x000054101143a816 */ /* 0x000fc400000000ff */
[----:B------:R-:W-:Y:S01]  /*1dd70*/  @!P1 PRMT R66, R16, 0x5410, RZ ;  /* 0x0000541010429816 */ /* 0x000fe200000000ff */
[----:B------:R-:W-:Y:S01]  /*1dd80*/  IMAD.WIDE.U32 R16, R19, -0x2daee0ad, RZ ;  /* 0xd2511f5313107825 */ /* 0x000fe200078e00ff */
[----:B------:R-:W-:-:S04]  /*1dd90*/  LOP3.LUT R2, R13, R220, R174, 0x96, !PT ;  /* 0x000000dc0d027212 */ /* 0x000fc800078e96ae */
[----:B------:R-:W-:Y:S01]  /*1dda0*/  LOP3.LUT R0, R17, R226, R14, 0x96, !PT ;  /* 0x000000e211007212 */ /* 0x000fe200078e960e */
[----:B------:R-:W-:-:S05]  /*1ddb0*/  IMAD.WIDE.U32 R2, R2, -0x2daee0ad, RZ ;  /* 0xd2511f5302027825 */ /* 0x000fca00078e00ff */
[----:B------:R-:W-:Y:S01]  /*1ddc0*/  LOP3.LUT R3, R3, R229, R16, 0x96, !PT ;  /* 0x000000e503037212 */ /* 0x000fe200078e9610 */
[----:B------:R-:W-:-:S05]  /*1ddd0*/  IMAD.WIDE.U32 R16, R0, -0x326172a9, RZ ;  /* 0xcd9e8d5700107825 */ /* 0x000fca00078e00ff */
[----:B------:R-:W-:Y:S01]  /*1dde0*/  LOP3.LUT R0, R17, R230, R12, 0x96, !PT ;  /* 0x000000e611007212 */ /* 0x000fe200078e960c */
[----:B------:R-:W-:-:S05]  /*1ddf0*/  IMAD.WIDE.U32 R12, R3, -0x326172a9, RZ ;  /* 0xcd9e8d57030c7825 */ /* 0x000fca00078e00ff */
[----:B------:R-:W-:Y:S02]  /*1de00*/  LOP3.LUT R13, R13, R228, R16, 0x96, !PT ;  /* 0x000000e40d0d7212 */ /* 0x000fe400078e9610 */
[----:B------:R1:W-:Y:S08]  /*1de10*/  MUFU.EX2 R16, R218 ;  /* 0x000000da00107308 */ /* 0x0003f00000000800 */
[----:B------:R2:W-:Y:S01]  /*1de20*/  MUFU.EX2 R23, R216 ;  /* 0x000000d800177308 */ /* 0x0005e20000000800 */
[----:B-1----:R-:W-:-:S02]  /*1de30*/  IMAD.MOV.U32 R218, RZ, RZ, R186 ;  /* 0x000000ffffda7224 */ /* 0x002fc400078e00ba */
[----:B------:R1:W3:Y:S05]  /*1de40*/  LDL.LU.S16 R186, [R1+0xb0] ;  /* 0x0000b00001ba7983 */ /* 0x0002ea0000300600 */
[----:B------:R4:W-:Y:S01]  /*1de50*/  MUFU.EX2 R22, R184 ;  /* 0x000000b800167308 */ /* 0x0009e20000000800 */
[----:B--2---:R1:W2:Y:S04]  /*1de60*/  LDL.LU.S16 R216, [R1+0xb8] ;  /* 0x0000b80001d87983 */ /* 0x0042a80000300600 */
[----:B----4-:R1:W4:Y:S01]  /*1de70*/  LDL.LU.S16 R184, [R1+0xc0] ;  /* 0x0000c00001b87983 */ /* 0x0103220000300600 */
        /* <DEDUP_REMOVED lines=11> */
[----:B------:R-:W-:Y:S01]  /*1df30*/  SHF.R.U32.HI R0, RZ, 0x18, R0 ;  /* 0x00000018ff007819 */ /* 0x000fe20000011600 */
[----:B------:R-:W1:Y:S01]  /*1df40*/  MUFU.EX2 R24, R249 ;  /* 0x000000f900187308 */ /* 0x000e620000000800 */
[----:B------:R-:W-:Y:S02]  /*1df50*/  LOP3.LUT R12, R12, 0xff, RZ, 0xc0, !PT ;  /* 0x000000ff0c0c7812 */ /* 0x000fe400078ec0ff */
[----:B------:R-:W-:Y:S02]  /*1df60*/  ISETP.GE.U32.AND P0, PT, R199, R0, PT ;  /* 0x00000000c700720c */ /* 0x000fe40003f06070 */
[----:B------:R-:W-:-:S02]  /*1df70*/  LOP3.LUT R0, R2, 0xff, RZ, 0xc0, !PT ;  /* 0x000000ff02007812 */ /* 0x000fc400078ec0ff */
[C---:B------:R-:W-:Y:S02]  /*1df80*/  ISETP.GE.U32.AND P5, PT, R199.reuse, R12, PT ;  /* 0x0000000cc700720c */ /* 0x040fe40003fa6070 */
[----:B------:R-:W-:Y:S02]  /*1df90*/  ISETP.GE.U32.AND P2, PT, R199, R0, PT ;  /* 0x00000000c700720c */ /* 0x000fe40003f46070 */
[--C-:B------:R-:W-:Y:S02]  /*1dfa0*/  SHF.R.U32.HI R0, RZ, 0x18, R2.reuse ;  /* 0x00000018ff007819 */ /* 0x100fe40000011602 */
[----:B------:R-:W-:Y:S02]  /*1dfb0*/  SHF.R.U32.HI R12, RZ, 0x10, R2 ;  /* 0x00000010ff0c7819 */ /* 0x000fe40000011602 */
[----:B------:R-:W-:Y:S01]  /*1dfc0*/  LOP3.LUT R17, R2, 0xffff, RZ, 0xc0, !PT ;  /* 0x0000ffff02117812 */ /* 0x000fe200078ec0ff */
[----:B------:R-:W-:Y:S01]  /*1dfd0*/  IMAD.WIDE.U32 R2, R13, -0x2daee0ad, RZ ;  /* 0xd2511f530d027825 */ /* 0x000fe200078e00ff */
[----:B------:R-:W-:-:S02]  /*1dfe0*/  ISETP.GE.U32.AND P6, PT, R199, R0, PT ;  /* 0x00000000c700720c */ /* 0x000fc40003fc6070 */
[----:B------:R-:W-:Y:S02]  /*1dff0*/  LOP3.LUT R0, R12, 0xff, RZ, 0xc0, !PT ;  /* 0x000000ff0c007812 */ /* 0x000fe400078ec0ff */
[C---:B------:R-:W-:Y:S02]  /*1e000*/  LOP3.LUT R15, R2.reuse, 0xffff, RZ, 0xc0, !PT ;  /* 0x0000ffff020f7812 */ /* 0x040fe400078ec0ff */
[----:B------:R-:W-:Y:S02]  /*1e010*/  ISETP.GE.U32.AND P1, PT, R199, R0, PT ;  /* 0x00000000c700720c */ /* 0x000fe40003f26070 */
[----:B------:R-:W-:Y:S02]  /*1e020*/  LOP3.LUT R0, R3, R231, R14, 0x96, !PT ;  /* 0x000000e703007212 */ /* 0x000fe400078e960e */
[----:B------:R-:W-:Y:S02]  /*1e030*/  LOP3.LUT R12, R2, 0xff, RZ, 0xc0, !PT ;  /* 0x000000ff020c7812 */ /* 0x000fe400078ec0ff */
[----:B------:R-:W-:-:S02]  /*1e040*/  SHF.R.U32.HI R14, RZ, 0x10, R2 ;  /* 0x00000010ff0e7819 */ /* 0x000fc40000011602 */
[----:B------:R-:W-:Y:S01]  /*1e050*/  SHF.R.U32.HI R3, RZ, 0x18, R2 ;  /* 0x00000018ff037819 */ /* 0x000fe20000011602 */
[----:B-1----:R-:W-:Y:S01]  /*1e060*/  FADD.FTZ R2, R24, R20 ;  /* 0x0000001418027221 */ /* 0x002fe20000010000 */
[----:B------:R-:W-:-:S03]  /*1e070*/  PRMT R56, R46, 0x7610, R56 ;  /* 0x000076102e387816 */ /* 0x000fc60000000038 */
[C---:B------:R-:W-:Y:S01]  /*1e080*/  FADD.FTZ R13, R16.reuse, R2 ;  /* 0x00000002100d7221 */ /* 0x040fe20000010000 */
[----:B------:R-:W-:Y:S01]  /*1e090*/  FADD.FTZ R2, R23, R21 ;  /* 0x0000001517027221 */ /* 0x000fe20000010000 */
[----:B------:R-:W-:Y:S02]  /*1e0a0*/  F2FP.F16.F32.PACK_AB R79, R16, R24 ;  /* 0x00000018104f723e */ /* 0x000fe400000000ff */
[----:B------:R-:W-:Y:S01]  /*1e0b0*/  PRMT R57, R47, 0x7632, R57 ;  /* 0x000076322f397816 */ /* 0x000fe20000000039 */
[----:B------:R-:W-:Y:S01]  /*1e0c0*/  FADD.FTZ R16, R22, R2 ;  /* 0x0000000216107221 */ /* 0x000fe20000010000 */
[----:B------:R-:W-:Y:S02]  /*1e0d0*/  SHF.R.U32.HI R2, RZ, 0x8, R17 ;  /* 0x00000008ff027819 */ /* 0x000fe40000011611 */
[----:B------:R-:W-:Y:S02]  /*1e0e0*/  PRMT R55, R46, 0x7632, R55 ;  /* 0x000076322e377816 */ /* 0x000fe40000000037 */
[----:B------:R-:W-:-:S02]  /*1e0f0*/  LOP3.LUT R2, R2, 0xffff, RZ, 0xc0, !PT ;  /* 0x0000ffff02027812 */ /* 0x000fc400078ec0ff */
[----:B------:R-:W-:Y:S02]  /*1e100*/  F2FP.F16.F32.PACK_AB R61, R22, R23 ;  /* 0x00000017163d723e */ /* 0x000fe400000000ff */
[----:B------:R1:W2:Y:S01]  /*1e110*/  LDL.LU.S16 R23, [R1+0xc4] ;  /* 0x0000c40001177983 */ /* 0x0002a20000300600 */
[----:B---3--:R-:W-:-:S05]  /*1e120*/  @!P4 HADD2 R186, -R56.H0_H0, -RZ.H0_H0 ;  /* 0xa00000ff38bac230 */ /* 0x008fca0000000900 */
[----:B------:R-:W-:Y:S02]  /*1e130*/  PRMT R24, R186, 0x7610, R24 ;  /* 0x00007610ba187816 */ /* 0x000fe40000000018 */
[----:B------:R-:W-:Y:S02]  /*1e140*/  PRMT R186, R56, 0x5410, R55 ;  /* 0x0000541038ba7816 */ /* 0x000fe40000000037 */
[----:B------:R-:W-:Y:S02]  /*1e150*/  @!P4 PRMT R56, R24, 0x5410, RZ ;  /* 0x000054101838c816 */ /* 0x000fe400000000ff */
[----:B------:R-:W-:Y:S01]  /*1e160*/  ISETP.GE.U32.AND P4, PT, R199, R2, PT ;  /* 0x00000002c700720c */ /* 0x000fe20003f86070 */
[----:B----4-:R-:W-:-:S05]  /*1e170*/  @!P0 HADD2 R184, -R57.H0_H0, -RZ.H0_H0 ;  /* 0xa00000ff39b88230 */ /* 0x010fca0000000900 */
[----:B------:R-:W-:Y:S02]  /*1e180*/  PRMT R2, R184, 0x7610, R2 ;  /* 0x00007610b8027816 */ /* 0x000fe40000000002 */
[----:B------:R1:W3:Y:S01]  /*1e190*/  LDL.LU.S16 R184, [R1+0xc8] ;  /* 0x0000c80001b87983 */ /* 0x0002e20000300600 */
[----:B--2---:R-:W-:-:S05]  /*1e1a0*/  @!P3 HADD2 R216, -R55.H0_H0, -RZ.H0_H0 ;  /* 0xa00000ff37d8b230 */ /* 0x004fca0000000900 */
[----:B------:R-:W-:Y:S01]  /*1e1b0*/  PRMT R17, R216, 0x7610, R17 ;  /* 0x00007610d8117816 */ /* 0x000fe20000000011 */
[----:B------:R-:W-:Y:S02]  /*1e1c0*/  IMAD.MOV.U32 R216, RZ, RZ, R187 ;  /* 0x000000ffffd87224 */ /* 0x000fe400078e00bb */
[----:B------:R1:W2:Y:S01]  /*1e1d0*/  LDL.LU.S16 R187, [R1+0xd0] ;  /* 0x0000d00001bb7983 */ /* 0x0002a20000300600 */
[----:B------:R-:W-:Y:S02]  /*1e1e0*/  PRMT R52, R39, 0x7610, R52 ;  /* 0x0000761027347816 */ /* 0x000fe40000000034 */
[----:B------:R-:W-:Y:S01]  /*1e1f0*/  PRMT R58, R47, 0x7610, R58 ;  /* 0x000076102f3a7816 */ /* 0x000fe2000000003a */
[----:B------:R1:W4:Y:S01]  /*1e200*/  LDL.LU.S16 R24, [R1+0xd8] ;  /* 0x0000d80001187983 */ /* 0x0003220000300600 */
[----:B------:R-:W-:Y:S02]  /*1e210*/  @!P3 PRMT R55, R17, 0x5410, RZ ;  /* 0x000054101137b816 */ /* 0x000fe400000000ff */
[----:B------:R1:W2:Y:S01]  /*1e220*/  MUFU.EX2 R17, R185 ;  /* 0x000000b900117308 */ /* 0x0002a20000000800 */
[----:B------:R-:W-:-:S02]  /*1e230*/  PRMT R51, R39, 0x7632, R51 ;  /* 0x0000763227337816 */ /* 0x000fc40000000033 */
[----:B-1----:R-:W-:Y:S02]  /*1e240*/  PRMT R185, R58, 0x5410, R57 ;  /* 0x000054103ab97816 */ /* 0x002fe40000000039 */
[----:B------:R-:W-:Y:S02]  /*1e250*/  @!P0 PRMT R57, R2, 0x5410, RZ ;  /* 0x0000541002398816 */ /* 0x000fe400000000ff */
[----:B------:R-:W-:Y:S01]  /*1e260*/  ISETP.GE.U32.AND P0, PT, R199, R3, PT ;  /* 0x00000003c700720c */ /* 0x000fe20003f06070 */
[----:B------:R-:W-:-:S05]  /*1e270*/  @!P5 HADD2 R23, -R58.H0_H0, -RZ.H0_H0 ;  /* 0xa00000ff3a17d230 */ /* 0x000fca0000000900 */
[----:B------:R-:W-:Y:S02]  /*1e280*/  PRMT R3, R23, 0x7610, R3 ;  /* 0x0000761017037816 */ /* 0x000fe40000000003 */
[----:B------:R1:W4:Y:S01]  /*1e290*/  LDL.LU.S16 R23, [R1+0xe4] ;  /* 0x0000e40001177983 */ /* 0x0003220000300600 */
[----:B---3--:R-:W-:-:S05]  /*1e2a0*/  @!P2 HADD2 R184, -R52.H0_H0, -RZ.H0_H0 ;  /* 0xa00000ff34b8a230 */ /* 0x008fca0000000900 */
[----:B------:R-:W-:Y:S02]  /*1e2b0*/  PRMT R22, R184, 0x7610, R22 ;  /* 0x00007610b8167816 */ /* 0x000fe40000000016 */
[----:B------:R-:W-:Y:S02]  /*1e2c0*/  PRMT R184, R52, 0x5410, R51 ;  /* 0x0000541034b87816 */ /* 0x000fe40000000033 */
[----:B------:R-:W-:Y:S02]  /*1e2d0*/  @!P2 PRMT R52, R22, 0x5410, RZ ;  /* 0x000054101634a816 */ /* 0x000fe400000000ff */
[----:B------:R1:W3:Y:S01]  /*1e2e0*/  LDL.LU.S16 R22, [R1+0x100] ;  /* 0x0001000001167983 */ /* 0x0002e20000300600 */
[----:B--2---:R-:W-:-:S05]  /*1e2f0*/  @!P4 HADD2 R187, -R51.H0_H0, -RZ.H0_H0 ;  /* 0xa00000ff33bbc230 */ /* 0x004fca0000000900 */
[----:B------:R-:W-:-:S04]  /*1e300*/  PRMT R21, R187, 0x7610, R21 ;  /* 0x00007610bb157816 */ /* 0x000fc80000000015 */
[----:B------:R-:W-:Y:S02]  /*1e310*/  @!P4 PRMT R51, R21, 0x5410, RZ ;  /* 0x000054101533c816 */ /* 0x000fe400000000ff */
[----:B------:R1:W2:Y:S01]  /*1e320*/  LDL.LU.S16 R21, [R1+0x104] ;  /* 0x0001040001157983 */ /* 0x0002a20000300600 */
[----:B------:R-:W-:Y:S02]  /*1e330*/  ISETP.GE.U32.AND P3, PT, R199, R12, PT ;  /* 0x0000000cc700720c */ /* 0x000fe40003f66070 */
[----:B------:R-:W1:Y:S01]  /*1e340*/  MUFU.EX2 R12, R235 ;  /* 0x000000eb000c7308 */ /* 0x000e620000000800 */
[----:B------:R-:W-:-:S04]  /*1e350*/  SHF.R.U32.HI R2, RZ, 0x10, R0 ;  /* 0x00000010ff027819 */ /* 0x000fc80000011600 */
[----:B------:R-:W-:Y:S02]  /*1e360*/  LOP3.LUT R2, R2, 0xff, RZ, 0xc0, !PT ;  /* 0x000000ff02027812 */ /* 0x000fe400078ec0ff */
[----:B------:R-:W-:Y:S02]  /*1e370*/  @!P5 PRMT R58, R3, 0x5410, RZ ;  /* 0x00005410033ad816 */ /* 0x000fe400000000ff */
[----:B------:R-:W-:Y:S01]  /*1e380*/  ISETP.GE.U32.AND P5, PT, R199, R2, PT ;  /* 0x00000002c700720c */ /* 0x000fe20003fa6070 */
[----:B------:R-:W-:Y:S01]  /*1e390*/  FADD.FTZ R2, R17, R13 ;  /* 0x0000000d11027221 */ /* 0x000fe20000010000 */
[----:B------:R-:W-:-:S03]  /*1e3a0*/  PRMT R54, R40, 0x7610, R54 ;  /* 0x0000761028367816 */ /* 0x000fc60000000036 */
[----:B-1----:R-:W-:Y:S01]  /*1e3b0*/  FADD.FTZ R3, R12, R2 ;  /* 0x000000020c037221 */ /* 0x002fe20000010000 */
[----:B------:R-:W-:-:S04]  /*1e3c0*/  LOP3.LUT R2, R0, 0xff, RZ, 0xc0, !PT ;  /* 0x000000ff00027812 */ /* 0x000fc800078ec0ff */
[----:B------:R-:W-:Y:S01]  /*1e3d0*/  ISETP.GE.U32.AND P2, PT, R199, R2, PT ;  /* 0x00000002c700720c */ /* 0x000fe20003f46070 */
[----:B----4-:R-:W-:Y:S01]  /*1e3e0*/  @!P1 HADD2 R24, -R54.H0_H0, -RZ.H0_H0 ;  /* 0xa00000ff36189230 */ /* 0x010fe20000000900 */
[----:B------:R-:W-:Y:S02]  /*1e3f0*/  SHF.R.U32.HI R2, RZ, 0x18, R0 ;  /* 0x00000018ff027819 */ /* 0x000fe40000011600 */
[----:B------:R-:W-:Y:S02]  /*1e400*/  PRMT R53, R40, 0x7632, R53 ;  /* 0x0000763228357816 */ /* 0x000fe40000000035 */
[----:B------:R-:W-:Y:S02]  /*1e410*/  F2FP.F16.F32.PACK_AB R60, R12, R17 ;  /* 0x000000110c3c723e */ /* 0x000fe400000000ff */
[----:B------:R-:W-:Y:S02]  /*1e420*/  PRMT R48, R37, 0x7610, R48 ;  /* 0x0000761025307816 */ /* 0x000fe40000000030 */
[----:B------:R-:W-:-:S02]  /*1e430*/  PRMT R12, R24, 0x7610, R12 ;  /* 0x00007610180c7816 */ /* 0x000fc4000000000c */
[C---:B------:R-:W-:Y:S01]  /*1e440*/  ISETP.GE.U32.AND P4, PT, R199.reuse, R2, PT ;  /* 0x00000002c700720c */ /* 0x040fe20003f86070 */
[----:B------:R-:W-:Y:S01]  /*1e450*/  IMAD.MOV.U32 R187, RZ, RZ, R183 ;  /* 0x000000ffffbb7224 */ /* 0x000fe200078e00b7 */
[----:B------:R-:W-:Y:S02]  /*1e460*/  LOP3.LUT R2, R14, 0xff, RZ, 0xc0, !PT ;  /* 0x000000ff0e027812 */ /* 0x000fe400078ec0ff */
[----:B------:R-:W-:Y:S02]  /*1e470*/  PRMT R183, R54, 0x5410, R53 ;  /* 0x0000541036b77816 */ /* 0x000fe40000000035 */
[----:B------:R-:W-:Y:S02]  /*1e480*/  @!P1 PRMT R54, R12, 0x5410, RZ ;  /* 0x000054100c369816 */ /* 0x000fe400000000ff */
[----:B------:R-:W-:Y:S02]  /*1e490*/  ISETP.GE.U32.AND P1, PT, R199, R2, PT ;  /* 0x00000002c700720c */ /* 0x000fe40003f26070 */
[----:B------:R-:W-:-:S02]  /*1e4a0*/  LOP3.LUT R0, R0, 0xffff, RZ, 0xc0, !PT ;  /* 0x0000ffff00007812 */ /* 0x000fc400078ec0ff */
[----:B------:R-:W-:Y:S02]  /*1e4b0*/  PRMT R47, R37, 0x7632, R47 ;  /* 0x00007632252f7816 */ /* 0x000fe4000000002f */
[----:B------:R-:W-:-:S04]  /*1e4c0*/  SHF.R.U32.HI R0, RZ, 0x8, R0 ;  /* 0x00000008ff007819 */ /* 0x000fc80000011600 */
[----:B------:R-:W-:Y:S01]  /*1e4d0*/  LOP3.LUT R0, R0, 0xffff, RZ, 0xc0, !PT ;  /* 0x0000ffff00007812 */ /* 0x000fe200078ec0ff */
[----:B------:R-:W-:-:S05]  /*1e4e0*/  @!P6 HADD2 R23, -R53.H0_H0, -RZ.H0_H0 ;  /* 0xa00000ff3517e230 */ /* 0x000fca0000000900 */
[----:B------:R-:W-:-:S04]  /*1e4f0*/  PRMT R2, R23, 0x7610, R2 ;  /* 0x0000761017027816 */ /* 0x000fc80000000002 */
[----:B------:R-:W-:Y:S02]  /*1e500*/  @!P6 PRMT R53, R2, 0x5410, RZ ;  /* 0x000054100235e816 */ /* 0x000fe400000000ff */
[----:B------:R1:W-:Y:S01]  /*1e510*/  MUFU.EX2 R2, R216 ;  /* 0x000000d800027308 */ /* 0x0003e20000000800 */
[----:B------:R-:W-:Y:S01]  /*1e520*/  ISETP.GE.U32.AND P6, PT, R199, R0, PT ;  /* 0x00000000c700720c */ /* 0x000fe20003fc6070 */
[----:B------:R-:W-:Y:S01]  /*1e530*/  IMAD.MOV.U32 R235, RZ, RZ, R202 ;  /* 0x000000ffffeb7224 */ /* 0x000fe200078e00ca */
[----:B------:R-:W-:-:S05]  /*1e540*/  SHF.R.U32.HI R0, RZ, 0x8, R15 ;  /* 0x00000008ff007819 */ /* 0x000fca000001160f */
[----:B------:R4:W-:Y:S01]  /*1e550*/  MUFU.EX2 R14, R137 ;  /* 0x00000089000e7308 */ /* 0x0009e20000000800 */
[----:B-1----:R-:W-:Y:S02]  /*1e560*/  PRMT R216, R48, 0x5410, R47 ;  /* 0x0000541030d87816 */ /* 0x002fe4000000002f */
[----:B------:R-:W-:Y:S01]  /*1e570*/  LOP3.LUT R0, R0, 0xffff, RZ, 0xc0, !PT ;  /* 0x0000ffff00007812 */ /* 0x000fe200078ec0ff */
[----:B---3--:R-:W-:-:S05]  /*1e580*/  @!P2 HADD2 R22, -R48.H0_H0, -RZ.H0_H0 ;  /* 0xa00000ff3016a230 */ /* 0x008fca0000000900 */
[----:B------:R-:W-:-:S04]  /*1e590*/  PRMT R13, R22, 0x7610, R13 ;  /* 0x00007610160d7816 */ /* 0x000fc8000000000d */
[----:B------:R-:W-:Y:S02]  /*1e5a0*/  @!P2 PRMT R48, R13, 0x5410, RZ ;  /* 0x000054100d30a816 */ /* 0x000fe400000000ff */
[----:B------:R1:W3:Y:S04]  /*1e5b0*/  LDL.LU.S16 R13, [R1+0x108] ;  /* 0x00010800010d7983 */ /* 0x0002e80000300600 */
[----:B----4-:R-:W4:Y:S04]  /*1e5c0*/  LDL.LU R137, [R1+0x47c] ;  /* 0x00047c0001897983 */ /* 0x010f280000300800 */
[----:B------:R1:W4:Y:S01]  /*1e5d0*/  LDL.LU.S16 R202, [R1+0x118] ;  /* 0x0001180001ca7983 */ /* 0x0003220000300600 */
[----:B--2---:R-:W-:Y:S01]  /*1e5e0*/  @!P6 HADD2 R21, -R47.H0_H0, -RZ.H0_H0 ;  /* 0xa00000ff2f15e230 */ /* 0x004fe20000000900 */
[----:B------:R-:W-:-:S02]  /*1e5f0*/  ISETP.GE.U32.AND P2, PT, R199, R0, PT ;  /* 0x00000000c700720c */ /* 0x000fc40003f46070 */
[----:B------:R1:W2:Y:S02]  /*1e600*/  LDL.LU.S16 R24, [R1+0x11c] ;  /* 0x00011c0001187983 */ /* 0x0002a40000300600 */
[----:B------:R-:W-:Y:S02]  /*1e610*/  PRMT R0, R21, 0x7610, R0 ;  /* 0x0000761015007816 */ /* 0x000fe40000000000 */
[----:B------:R1:W2:Y:S04]  /*1e620*/  LDL.LU.S16 R23, [R1+0x128] ;  /* 0x0001280001177983 */ /* 0x0002a80000300600 */
[----:B------:R1:W2:Y:S04]  /*1e630*/  LDL.LU.S16 R22, [R1+0x130] ;  /* 0x0001300001167983 */ /* 0x0002a80000300600 */
[----:B------:R1:W2:Y:S01]  /*1e640*/  LDL.LU.S16 R21, [R1+0x12c] ;  /* 0x00012c0001157983 */ /* 0x0002a20000300600 */
[----:B------:R-:W1:Y:S01]  /*1e650*/  MUFU.EX2 R12, R218 ;  /* 0x000000da000c7308 */ /* 0x000e620000000800 */
[----:B------:R-:W-:-:S02]  /*1e660*/  PRMT R50, R38, 0x7610, R50 ;  /* 0x0000761026327816 */ /* 0x000fc40000000032 */
[----:B------:R-:W-:Y:S02]  /*1e670*/  PRMT R49, R38, 0x7632, R49 ;  /* 0x0000763226317816 */ /* 0x000fe40000000031 */
[----:B------:R-:W-:Y:S02]  /*1e680*/  @!P6 PRMT R47, R0, 0x5410, RZ ;  /* 0x00005410002fe816 */ /* 0x000fe400000000ff */
[----:B------:R-:W-:Y:S02]  /*1e690*/  LOP3.LUT R18, R45, R224, R236, 0x96, !PT ;  /* 0x000000e02d127212 */ /* 0x000fe400078e96ec */
[----:B------:R-:W-:Y:S01]  /*1e6a0*/  PRMT R45, R25, 0x7632, R45 ;  /* 0x00007632192d7816 */ /* 0x000fe2000000002d */
[----:B-1----:R-:W-:Y:S01]  /*1e6b0*/  FADD.FTZ R0, R12, R16 ;  /* 0x000000100c007221 */ /* 0x002fe20000010000 */
[----:B------:R-:W-:Y:S01]  /*1e6c0*/  F2FP.F16.F32.PACK_AB R73, R2, R12 ;  /* 0x0000000c0249723e */ /* 0x000fe200000000ff */
[----:B------:R-:W-:Y:S01]  /*1e6d0*/  IMAD.MOV.U32 R218, RZ, RZ, R187 ;  /* 0x000000ffffda7224 */ /* 0x000fe200078e00bb */
[----:B------:R-:W-:Y:S01]  /*1e6e0*/  MUFU.EX2 R12, R5 ;  /* 0x00000005000c7308 */ /* 0x000fe20000000800 */
[----:B------:R-:W-:-:S02]  /*1e6f0*/  IMAD.MOV.U32 R187, RZ, RZ, R238 ;  /* 0x000000ffffbb7224 */ /* 0x000fc400078e00ee */
[----:B------:R-:W-:Y:S02]  /*1e700*/  IMAD.MOV.U32 R238, RZ, RZ, R74 ;  /* 0x000000ffffee7224 */ /* 0x000fe400078e004a */
[----:B------:R-:W-:-:S03]  /*1e710*/  FADD.FTZ R74, R2, R0 ;  /* 0x00000000024a7221 */ /* 0x000fc60000010000 */
[----:B------:R-:W1:Y:S01]  /*1e720*/  MUFU.EX2 R2, R10 ;  /* 0x0000000a00027308 */ /* 0x000e620000000800 */
[----:B------:R-:W-:Y:S02]  /*1e730*/  PRMT R43, R27, 0x7632, R43 ;  /* 0x000076321b2b7816 */ /* 0x000fe4000000002b */
[----:B------:R-:W-:Y:S01]  /*1e740*/  PRMT R46, R25, 0x7610, R46 ;  /* 0x00007610192e7816 */ /* 0x000fe2000000002e */
[----:B------:R-:W-:Y:S02]  /*1e750*/  IMAD.MOV.U32 R249, RZ, RZ, R235 ;  /* 0x000000fffff97224 */ /* 0x000fe400078e00eb */
[----:B------:R-:W-:Y:S01]  /*1e760*/  IMAD.MOV.U32 R235, RZ, RZ, R187 ;  /* 0x000000ffffeb7224 */ /* 0x000fe200078e00bb */
[----:B------:R-:W-:Y:S02]  /*1e770*/  PRMT R187, R46, 0x5410, R45 ;  /* 0x000054102ebb7816 */ /* 0x000fe4000000002d */
[--C-:B------:R-:W-:Y:S02]  /*1e780*/  LOP3.LUT R19, R175, R221, R44.reuse, 0x96, !PT ;  /* 0x000000ddaf137212 */ /* 0x100fe400078e962c */
[----:B------:R-:W-:-:S02]  /*1e790*/  PRMT R44, R27, 0x7610, R44 ;  /* 0x000076101b2c7816 */ /* 0x000fc4000000002c */
[----:B-1----:R-:W-:Y:S02]  /*1e7a0*/  F2FP.F16.F32.PACK_AB R180, R2, R12 ;  /* 0x0000000c02b4723e */ /* 0x002fe400000000ff */
[C---:B------:R-:W-:Y:S02]  /*1e7b0*/  PRMT R40, R33.reuse, 0x7610, R40 ;  /* 0x0000761021287816 */ /* 0x040fe40000000028 */
[----:B------:R-:W-:Y:S01]  /*1e7c0*/  PRMT R39, R33, 0x7632, R39 ;  /* 0x0000763221277816 */ /* 0x000fe20000000027 */
[----:B------:R-:W-:Y:S01]  /*1e7d0*/  FMUL.FTZ R246, R148, R164 ;  /* 0x000000a494f67220 */ /* 0x000fe20000410000 */
[----:B------:R-:W-:Y:S02]  /*1e7e0*/  IMAD.MOV.U32 R252, RZ, RZ, R169 ;  /* 0x000000fffffc7224 */ /* 0x000fe400078e00a9 */
[----:B---3--:R-:W-:-:S05]  /*1e7f0*/  @!P5 HADD2 R13, -R50.H0_H0, -RZ.H0_H0 ;  /* 0xa00000ff320dd230 */ /* 0x008fca0000000900 */
[----:B------:R-:W-:Y:S02]  /*1e800*/  PRMT R201, R13, 0x7610, R201 ;  /* 0x000076100dc97816 */ /* 0x000fe400000000c9 */
[----:B------:R-:W1:Y:S01]  /*1e810*/  MUFU.EX2 R13, R4 ;  /* 0x00000004000d7308 */ /* 0x000e620000000800 */
[----:B----4-:R-:W-:-:S05]  /*1e820*/  @!P4 HADD2 R202, -R49.H0_H0, -RZ.H0_H0 ;  /* 0xa00000ff31cac230 */ /* 0x010fca0000000900 */
[----:B------:R-:W-:Y:S02]  /*1e830*/  PRMT R0, R202, 0x7610, R0 ;  /* 0x00007610ca007816 */ /* 0x000fe40000000000 */
[----:B------:R-:W-:Y:S02]  /*1e840*/  PRMT R202, R50, 0x5410, R49 ;  /* 0x0000541032ca7816 */ /* 0x000fe40000000031 */
[----:B------:R-:W-:Y:S01]  /*1e850*/  @!P4 PRMT R49, R0, 0x5410, RZ ;  /* 0x000054100031c816 */ /* 0x000fe200000000ff */
[----:B------:R-:W-:Y:S01]  /*1e860*/  FADD.FTZ R0, R14, R3 ;  /* 0x000000030e007221 */ /* 0x000fe20000010000 */
[----:B--2---:R-:W-:-:S03]  /*1e870*/  @!P0 HADD2 R21, -R45.H0_H0, -RZ.H0_H0 ;  /* 0xa00000ff2d158230 */ /* 0x004fc60000000900 */
[----:B-1----:R-:W-:Y:S01]  /*1e880*/  FADD.FTZ R0, R13, R0 ;  /* 0x000000000d007221 */ /* 0x002fe20000010000 */
[----:B------:R-:W-:Y:S01]  /*1e890*/  @!P2 HADD2 R23, -R43.H0_H0, -RZ.H0_H0 ;  /* 0xa00000ff2b17a230 */ /* 0x000fe20000000900 */
[----:B------:R-:W2:Y:S01]  /*1e8a0*/  LDL.LU R4, [R1+0x478] ;  /* 0x0004780001047983 */ /* 0x000ea20000300800 */
[----:B------:R-:W-:Y:S01]  /*1e8b0*/  @!P1 HADD2 R22, -R46.H0_H0, -RZ.H0_H0 ;  /* 0xa00000ff2e169230 */ /* 0x000fe20000000900 */
[----:B------:R-:W-:Y:S01]  /*1e8c0*/  PRMT R15, R21, 0x7610, R15 ;  /* 0x00007610150f7816 */ /* 0x000fe2000000000f */
[----:B------:R-:W-:Y:S01]  /*1e8d0*/  FADD.FTZ R0, R12, R0 ;  /* 0x000000000c007221 */ /* 0x000fe20000010000 */
[----:B------:R-:W-:Y:S01]  /*1e8e0*/  F2FP.F16.F32.PACK_AB R26, R13, R14 ;  /* 0x0000000e0d1a723e */ /* 0x000fe200000000ff */
[----:B------:R-:W2:Y:S01]  /*1e8f0*/  LDL.LU R5, [R1+0x474] ;  /* 0x0004740001057983 */ /* 0x000ea20000300800 */
[----:B------:R-:W-:Y:S01]  /*1e900*/  @!P0 PRMT R45, R15, 0x5410, RZ ;  /* 0x000054100f2d8816 */ /* 0x000fe200000000ff */
[----:B------:R-:W-:Y:S01]  /*1e910*/  FADD.FTZ R0, R2, R0 ;  /* 0x0000000002007221 */ /* 0x000fe20000010000 */
[----:B------:R-:W-:Y:S01]  /*1e920*/  IMAD.WIDE.U32 R14, R18, -0x2daee0ad, RZ ;  /* 0xd2511f53120e7825 */ /* 0x000fe200078e00ff */
[----:B------:R-:W-:Y:S01]  /*1e930*/  PRMT R17, R23, 0x7610, R17 ;  /* 0x0000761017117816 */ /* 0x000fe20000000011 */
[----:B------:R-:W3:Y:S01]  /*1e940*/  LDL.LU R10, [R1+0x470] ;  /* 0x00047000010a7983 */ /* 0x000ee20000300800 */
[----:B------:R-:W-:-:S02]  /*1e950*/  PRMT R16, R22, 0x7610, R16 ;  /* 0x0000761016107816 */ /* 0x000fc40000000010 */
[----:B------:R-:W-:Y:S01]  /*1e960*/  @!P5 PRMT R50, R201, 0x5410, RZ ;  /* 0x00005410c932d816 */ /* 0x000fe200000000ff */
[----:B------:R1:W-:Y:S01]  /*1e970*/  STL [R1+0x104], R0 ;  /* 0x0001040001007387 */ /* 0x0003e20000100800 */
[----:B------:R-:W-:Y:S02]  /*1e980*/  PRMT R201, R44, 0x5410, R43 ;  /* 0x000054102cc97816 */ /* 0x000fe4000000002b */
[----:B------:R-:W-:Y:S02]  /*1e990*/  @!P2 PRMT R43, R17, 0x5410, RZ ;  /* 0x00005410112ba816 */ /* 0x000fe400000000ff */
[----:B------:R-:W-:Y:S01]  /*1e9a0*/  @!P1 PRMT R46, R16, 0x5410, RZ ;  /* 0x00005410102e9816 */ /* 0x000fe200000000ff */
[----:B------:R-:W-:-:S04]  /*1e9b0*/  IMAD.WIDE.U32 R16, R19, -0x2daee0ad, RZ ;  /* 0xd2511f5313107825 */ /* 0x000fc800078e00ff */
[----:B------:R-:W-:Y:S01]  /*1e9c0*/  @!P3 HADD2 R24, -R44.H0_H0, -RZ.H0_H0 ;  /* 0xa00000ff2c18b230 */ /* 0x000fe20000000900 */
[----:B-1----:R-:W-:-:S05]  /*1e9d0*/  LOP3.LUT R0, R15, R225, R222, 0x96, !PT ;  /* 0x000000e10f007212 */ /* 0x002fca00078e96de */
[----:B------:R-:W-:Y:S01]  /*1e9e0*/  IMAD.WIDE.U32 R12, R0, -0x326172a9, RZ ;  /* 0xcd9e8d57000c7825 */ /* 0x000fe200078e00ff */
[----:B------:R-:W-:-:S05]  /*1e9f0*/  LOP3.LUT R0, R17, R226, R14, 0x96, !PT ;  /* 0x000000e211007212 */ /* 0x000fca00078e960e */
[----:B------:R-:W-:Y:S01]  /*1ea00*/  IMAD.WIDE.U32 R14, R0, -0x326172a9, RZ ;  /* 0xcd9e8d57000e7825 */ /* 0x000fe200078e00ff */
[----:B------:R-:W-:Y:S02]  /*1ea10*/  LOP3.LUT R2, R13, R220, R174, 0x96, !PT ;  /* 0x000000dc0d027212 */ /* 0x000fe400078e96ae */
[----:B------:R-:W-:Y:S02]  /*1ea20*/  PRMT R20, R24, 0x7610, R20 ;  /* 0x0000761018147816 */ /* 0x000fe40000000014 */
[----:B------:R-:W-:Y:S01]  /*1ea30*/  LOP3.LUT R0, R15, R230, R12, 0x96, !PT ;  /* 0x000000e60f007212 */ /* 0x000fe200078e960c */
[----:B------:R-:W-:Y:S01]  /*1ea40*/  IMAD.WIDE.U32 R2, R2, -0x2daee0ad, RZ ;  /* 0xd2511f5302027825 */ /* 0x000fe200078e00ff */
[----:B------:R-:W-:-:S03]  /*1ea50*/  @!P3 PRMT R44, R20, 0x5410, RZ ;  /* 0x00005410142cb816 */ /* 0x000fc600000000ff */
[----:B------:R-:W-:Y:S01]  /*1ea60*/  IMAD.WIDE.U32 R20, R0, -0x2daee0ad, RZ ;  /* 0xd2511f5300147825 */ /* 0x000fe200078e00ff */
[----:B------:R-:W-:-:S04]  /*1ea70*/  LOP3.LUT R3, R3, R229, R16, 0x96, !PT ;  /* 0x000000e503037212 */ /* 0x000fc800078e9610 */
[----:B------:R-:W-:Y:S01]  /*1ea80*/  LOP3.LUT R2, R21, R227, R2, 0x96, !PT ;  /* 0x000000e315027212 */ /* 0x000fe200078e9602 */
[----:B------:R-:W-:-:S04]  /*1ea90*/  IMAD.WIDE.U32 R12, R3, -0x326172a9, RZ ;  /* 0xcd9e8d57030c7825 */ /* 0x000fc800078e00ff */
[----:B------:R-:W-:-:S05]  /*1eaa0*/  IMAD.WIDE.U32 R2, R2, -0x326172a9, RZ ;  /* 0xcd9e8d5702027825 */ /* 0x000fca00078e00ff */
[----:B------:R-:W-:Y:S02]  /*1eab0*/  LOP3.LUT R0, R3, R233, R12, 0x96, !PT ;  /* 0x000000e903007212 */ /* 0x000fe400078e960c */
[----:B------:R-:W-:Y:S02]  /*1eac0*/  LOP3.LUT R18, R13, R228, R14, 0x96, !PT ;  /* 0x000000e40d127212 */ /* 0x000fe400078e960e */
[----:B------:R-:W-:Y:S02]  /*1ead0*/  LOP3.LUT R12, R0, 0xff, RZ, 0xc0, !PT ;  /* 0x000000ff000c7812 */ /* 0x000fe400078ec0ff */
[----:B------:R-:W-:Y:S02]  /*1eae0*/  LOP3.LUT R14, R91, R224, R236, 0x96, !PT ;  /* 0x000000e05b0e7212 */ /* 0x000fe400078e96ec */
[----:B------:R-:W-:Y:S02]  /*1eaf0*/  LOP3.LUT R13, R175, R221, R90, 0x96, !PT ;  /* 0x000000ddaf0d7212 */ /* 0x000fe400078e965a */
[----:B------:R-:W-:-:S02]  /*1eb00*/  ISETP.GE.U32.AND P4, PT, R199, R12, PT ;  /* 0x0000000cc700720c */ /* 0x000fc40003f86070 */
[----:B------:R-:W-:Y:S01]  /*1eb10*/  LOP3.LUT R12, R0, 0xffff, RZ, 0xc0, !PT ;  /* 0x0000ffff000c7812 */ /* 0x000fe200078ec0ff */
[----:B------:R-:W-:-:S03]  /*1eb20*/  IMAD.WIDE.U32 R14, R14, -0x2daee0ad, RZ ;  /* 0xd2511f530e0e7825 */ /* 0x000fc600078e00ff */
[----:B------:R-:W-:Y:S01]  /*1eb30*/  SHF.R.U32.HI R12, RZ, 0x8, R12 ;  /* 0x00000008ff0c7819 */ /* 0x000fe2000001160c */
[----:B------:R-:W-:Y:S01]  /*1eb40*/  IMAD.WIDE.U32 R24, R13, -0x2daee0ad, RZ ;  /* 0xd2511f530d187825 */ /* 0x000fe200078e00ff */
[----:B------:R-:W-:Y:S02]  /*1eb50*/  LOP3.LUT R13, R15, R225, R222, 0x96, !PT ;  /* 0x000000e10f0d7212 */ /* 0x000fe400078e96de */
[----:B------:R-:W-:Y:S02]  /*1eb60*/  LOP3.LUT R12, R12, 0xffff, RZ, 0xc0, !PT ;  /* 0x0000ffff0c0c7812 */ /* 0x000fe400078ec0ff */
[----:B------:R-:W-:Y:S02]  /*1eb70*/  LOP3.LUT R14, R25, R226, R14, 0x96, !PT ;  /* 0x000000e2190e7212 */ /* 0x000fe400078e960e */
[----:B------:R-:W-:Y:S01]  /*1eb80*/  ISETP.GE.U32.AND P2, PT, R199, R12, PT ;  /* 0x0000000cc700720c */ /* 0x000fe20003f46070 */
[----:B------:R-:W-:-:S04]  /*1eb90*/  IMAD.WIDE.U32 R12, R13, -0x326172a9, RZ ;  /* 0xcd9e8d570d0c7825 */ /* 0x000fc800078e00ff */
[----:B------:R-:W-:-:S05]  /*1eba0*/  IMAD.WIDE.U32 R16, R14, -0x326172a9, RZ ;  /* 0xcd9e8d570e107825 */ /* 0x000fca00078e00ff */
[----:B------:R-:W-:Y:S02]  /*1ebb0*/  LOP3.LUT R14, R17, R230, R12, 0x96, !PT ;  /* 0x000000e6110e7212 */ /* 0x000fe400078e960c */
[----:B------:R-:W-:Y:S02]  /*1ebc0*/  SHF.R.U32.HI R12, RZ, 0x10, R0 ;  /* 0x00000010ff0c7819 */ /* 0x000fe40000011600 */
[----:B------:R-:W-:Y:S02]  /*1ebd0*/  LOP3.LUT R13, R13, R220, R174, 0x96, !PT ;  /* 0x000000dc0d0d7212 */ /* 0x000fe400078e96ae */
[----:B------:R-:W-:Y:S01]  /*1ebe0*/  LOP3.LUT R12, R12, 0xff, RZ, 0xc0, !PT ;  /* 0x000000ff0c0c7812 */ /* 0x000fe200078ec0ff */
[----:B------:R-:W-:Y:S01]  /*1ebf0*/  IMAD.WIDE.U32 R22, R14, -0x2daee0ad, RZ ;  /* 0xd2511f530e167825 */ /* 0x000fe200078e00ff */
[----:B------:R-:W-:Y:S02]  /*1ec00*/  SHF.R.U32.HI R0, RZ, 0x18, R0 ;  /* 0x00000018ff007819 */ /* 0x000fe40000011600 */
[----:B------:R-:W-:Y:S01]  /*1ec10*/  ISETP.GE.U32.AND P3, PT, R199, R12, PT ;  /* 0x0000000cc700720c */ /* 0x000fe20003f66070 */
[----:B------:R-:W-:Y:S01]  /*1ec20*/  IMAD.WIDE.U32 R12, R13, -0x2daee0ad, RZ ;  /* 0xd2511f530d0c7825 */ /* 0x000fe200078e00ff */
[----:B------:R-:W-:-:S02]  /*1ec30*/  ISETP.GE.U32.AND P1, PT, R199, R0, PT ;  /* 0x00000000c700720c */ /* 0x000fc40003f26070 */
[----:B------:R-:W-:Y:S02]  /*1ec40*/  LOP3.LUT R0, R23, R227, R12, 0x96, !PT ;  /* 0x000000e317007212 */ /* 0x000fe400078e960c */
[C---:B------:R-:W-:Y:S02]  /*1ec50*/  LOP3.LUT R12, R2.reuse, 0xff, RZ, 0xc0, !PT ;  /* 0x000000ff020c7812 */ /* 0x040fe400078ec0ff */
[----:B------:R-:W-:Y:S02]  /*1ec60*/  LOP3.LUT R19, R2, 0xffff, RZ, 0xc0, !PT ;  /* 0x0000ffff02137812 */ /* 0x000fe400078ec0ff */
[--C-:B------:R-:W-:Y:S02]  /*1ec70*/  SHF.R.U32.HI R15, RZ, 0x10, R2.reuse ;  /* 0x00000010ff0f7819 */ /* 0x100fe40000011602 */
[----:B------:R-:W-:Y:S01]  /*1ec80*/  SHF.R.U32.HI R14, RZ, 0x18, R2 ;  /* 0x00000018ff0e7819 */ /* 0x000fe20000011602 */
[----:B------:R-:W-:-:S04]  /*1ec90*/  IMAD.WIDE.U32 R2, R0, -0x326172a9, RZ ;  /* 0xcd9e8d5700027825 */ /* 0x000fc800078e00ff */
[----:B------:R-:W-:Y:S01]  /*1eca0*/  FMUL.FTZ R91, R136, R164 ;  /* 0x000000a4885b7220 */ /* 0x000fe20000410000 */
[----:B------:R-:W-:Y:S02]  /*1ecb0*/  LOP3.LUT R13, R13, R229, R24, 0x96, !PT ;  /* 0x000000e50d0d7212 */ /* 0x000fe400078e9618 */
[----:B------:R-:W-:Y:S01]  /*1ecc0*/  LOP3.LUT R0, R2, 0xff, RZ, 0xc0, !PT ;  /* 0x000000ff02007812 */ /* 0x000fe200078ec0ff */
[----:B------:R-:W-:-:S03]  /*1ecd0*/  @!P4 HADD2 R136, -R40.H0_H0, -RZ.H0_H0 ;  /* 0xa00000ff2888c230 */ /* 0x000fc60000000900 */
[----:B------:R-:W-:Y:S02]  /*1ece0*/  ISETP.GE.U32.AND P5, PT, R199, R0, PT ;  /* 0x00000000c700720c */ /* 0x000fe40003fa6070 */
[----:B------:R-:W-:Y:S02]  /*1ecf0*/  LOP3.LUT R0, R15, 0xff, RZ, 0xc0, !PT ;  /* 0x000000ff0f007812 */ /* 0x000fe400078ec0ff */
[----:B------:R-:W-:Y:S01]  /*1ed00*/  ISETP.GE.U32.AND P0, PT, R199, R12, PT ;  /* 0x0000000cc700720c */ /* 0x000fe20003f06070 */
[----:B------:R-:W-:Y:S01]  /*1ed10*/  IMAD.WIDE.U32 R12, R13, -0x326172a9, RZ ;  /* 0xcd9e8d570d0c7825 */ /* 0x000fe200078e00ff */
[----:B------:R-:W-:Y:S02]  /*1ed20*/  PRMT R174, R40, 0x5410, R39 ;  /* 0x0000541028ae7816 */ /* 0x000fe40000000027 */
[----:B------:R-:W-:Y:S01]  /*1ed30*/  @!P4 PRMT R40, R136, 0x5410, RZ ;  /* 0x000054108828c816 */ /* 0x000fe200000000ff */
[----:B------:R-:W-:Y:S01]  /*1ed40*/  IMAD.MOV.U32 R136, RZ, RZ, R246 ;  /* 0x000000ffff887224 */ /* 0x000fe200078e00f6 */
[----:B------:R-:W-:Y:S01]  /*1ed50*/  ISETP.GE.U32.AND P4, PT, R199, R0, PT ;  /* 0x00000000c700720c */ /* 0x000fe20003f86070 */
[----:B------:R-:W-:Y:S01]  /*1ed60*/  IMAD.MOV.U32 R236, RZ, RZ, R171 ;  /* 0x000000ffffec7224 */ /* 0x000fe200078e00ab */
[----:B------:R-:W-:Y:S01]  /*1ed70*/  SHF.R.U32.HI R0, RZ, 0x8, R19 ;  /* 0x00000008ff007819 */ /* 0x000fe20000011613 */
[----:B------:R-:W-:-:S02]  /*1ed80*/  IMAD.MOV.U32 R246, RZ, RZ, R232 ;  /* 0x000000fffff67224 */ /* 0x000fc400078e00e8 */
[----:B------:R-:W-:Y:S01]  /*1ed90*/  FMUL.FTZ R171, R137, R164 ;  /* 0x000000a489ab7220 */ /* 0x000fe20000410000 */
[----:B------:R-:W-:Y:S02]  /*1eda0*/  IMAD.MOV.U32 R15, RZ, RZ, R252 ;  /* 0x000000ffff0f7224 */ /* 0x000fe400078e00fc */
[----:B------:R-:W-:Y:S02]  /*1edb0*/  @!P2 HADD2 R137, -R39.H0_H0, -RZ.H0_H0 ;  /* 0xa00000ff2789a230 */ /* 0x000fe40000000900 */
[----:B------:R-:W-:Y:S01]  /*1edc0*/  IMAD.MOV.U32 R232, RZ, RZ, R219 ;  /* 0x000000ffffe87224 */ /* 0x000fe200078e00db */
[----:B------:R-:W-:Y:S01]  /*1edd0*/  LOP3.LUT R12, R3, R233, R12, 0x96, !PT ;  /* 0x000000e9030c7212 */ /* 0x000fe200078e960c */
[----:B------:R-:W-:Y:S01]  /*1ede0*/  IMAD.MOV.U32 R252, RZ, RZ, R218 ;  /* 0x000000fffffc7224 */ /* 0x000fe200078e00da */
[----:B------:R1:W4:Y:S01]  /*1edf0*/  LDL.LU.S16 R219, [R1+0x140] ;  /* 0x0001400001db7983 */ /* 0x0003220000300600 */
[----:B------:R-:W-:Y:S02]  /*1ee00*/  LOP3.LUT R24, R2, 0xffff, RZ, 0xc0, !PT ;  /* 0x0000ffff02187812 */ /* 0x000fe400078ec0ff */
[--C-:B------:R-:W-:Y:S01]  /*1ee10*/  SHF.R.U32.HI R23, RZ, 0x10, R2.reuse ;  /* 0x00000010ff177819 */ /* 0x100fe20000011602 */
[----:B------:R1:W2:Y:S01]  /*1ee20*/  LDL.LU.S16 R218, [R1+0x13c] ;  /* 0x00013c0001da7983 */ /* 0x0002a20000300600 */
[----:B------:R-:W-:Y:S01]  /*1ee30*/  SHF.R.U32.HI R21, RZ, 0x18, R2 ;  /* 0x00000018ff157819 */ /* 0x000fe20000011602 */
[----:B------:R-:W-:Y:S01]  /*1ee40*/  IMAD.WIDE.U32 R2, R18, -0x2daee0ad, RZ ;  /* 0xd2511f5312027825 */ /* 0x000fe200078e00ff */
[----:B------:R-:W-:Y:S01]  /*1ee50*/  LOP3.LUT R0, R0, 0xffff, RZ, 0xc0, !PT ;  /* 0x0000ffff00007812 */ /* 0x000fe200078ec0ff */
[----:B------:R1:W3:Y:S01]  /*1ee60*/  LDL.LU.S16 R19, [R1+0x144] ;  /* 0x0001440001137983 */ /* 0x0002e20000300600 */
[----:B------:R-:W-:-:S02]  /*1ee70*/  @!P2 PRMT R39, R137, 0x5410, RZ ;  /* 0x000054108927a816 */ /* 0x000fc400000000ff */
[----:B------:R-:W-:Y:S02]  /*1ee80*/  ISETP.GE.U32.AND P2, PT, R199, R0, PT ;  /* 0x00000000c700720c */ /* 0x000fe40003f46070 */
[----:B------:R-:W-:Y:S02]  /*1ee90*/  LOP3.LUT R0, R3, R231, R20, 0x96, !PT ;  /* 0x000000e703007212 */ /* 0x000fe400078e9614 */
[----:B------:R1:W3:Y:S01]  /*1eea0*/  LDL.LU.S16 R20, [R1+0x14c] ;  /* 0x00014c0001147983 */ /* 0x0002e20000300600 */
[----:B------:R-:W-:Y:S02]  /*1eeb0*/  PRMT R41, R34, 0x7632, R41 ;  /* 0x0000763222297816 */ /* 0x000fe40000000029 */
[----:B------:R-:W-:Y:S01]  /*1eec0*/  LOP3.LUT R17, R13, R228, R16, 0x96, !PT ;  /* 0x000000e40d117212 */ /* 0x000fe200078e9610 */
[----:B------:R-:W-:Y:S01]  /*1eed0*/  FMUL.FTZ R90, R140, R164 ;  /* 0x000000a48c5a7220 */ /* 0x000fe20000410000 */
[----:B------:R-:W-:Y:S01]  /*1eee0*/  SHF.R.U32.HI R13, RZ, 0x10, R0 ;  /* 0x00000010ff0d7819 */ /* 0x000fe20000011600 */
[----:B------:R-:W-:Y:S01]  /*1eef0*/  @!P1 HADD2 R140, -R41.H0_H0, -RZ.H0_H0 ;  /* 0xa00000ff298c9230 */ /* 0x000fe20000000900 */
[----:B------:R-:W-:Y:S01]  /*1ef00*/  PRMT R42, R34, 0x7610, R42 ;  /* 0x00007610222a7816 */ /* 0x000fe2000000002a */
[----:B------:R-:W-:Y:S01]  /*1ef10*/  IMAD.MOV.U32 R243, RZ, RZ, R249 ;  /* 0x000000fffff37224 */ /* 0x000fe200078e00f9 */
[----:B------:R-:W-:Y:S01]  /*1ef20*/  LOP3.LUT R13, R13, 0xff, RZ, 0xc0, !PT ;  /* 0x000000ff0d0d7812 */ /* 0x000fe200078ec0ff */
[----:B------:R-:W-:-:S02]  /*1ef30*/  IMAD.MOV.U32 R249, RZ, RZ, R235 ;  /* 0x000000fffff97224 */ /* 0x000fc400078e00eb */
[-C--:B------:R-:W-:Y:S01]  /*1ef40*/  FMUL.FTZ R169, R153, R164.reuse ;  /* 0x000000a499a97220 */ /* 0x080fe20000410000 */
[----:B------:R-:W-:Y:S02]  /*1ef50*/  IMAD.MOV.U32 R250, RZ, RZ, R238 ;  /* 0x000000fffffa7224 */ /* 0x000fe400078e00ee */
[-C--:B------:R-:W-:Y:S01]  /*1ef60*/  FMUL.FTZ R238, R152, R164.reuse ;  /* 0x000000a498ee7220 */ /* 0x080fe20000410000 */
[-C--:B------:R-:W-:Y:S01]  /*1ef70*/  FMUL.FTZ R237, R149, R164.reuse ;  /* 0x000000a495ed7220 */ /* 0x080fe20000410000 */
[----:B------:R-:W-:Y:S01]  /*1ef80*/  FMUL.FTZ R235, R141, R164 ;  /* 0x000000a48deb7220 */ /* 0x000fe20000410000 */
[----:B------:R-:W-:Y:S01]  /*1ef90*/  PRMT R164, R42, 0x5410, R41 ;  /* 0x000054102aa47816 */ /* 0x000fe20000000029 */
[----:B------:R-:W-:Y:S01]  /*1efa0*/  @!P3 HADD2 R141, -R42.H0_H0, -RZ.H0_H0 ;  /* 0xa00000ff2a8db230 */ /* 0x000fe20000000900 */
[----:B------:R-:W-:Y:S02]  /*1efb0*/  @!P1 PRMT R41, R140, 0x5410, RZ ;  /* 0x000054108c299816 */ /* 0x000fe400000000ff */
[----:B------:R-:W-:-:S02]  /*1efc0*/  ISETP.GE.U32.AND P1, PT, R199, R13, PT ;  /* 0x0000000dc700720c */ /* 0x000fc40003f26070 */
[C---:B------:R-:W-:Y:S02]  /*1efd0*/  LOP3.LUT R13, R0.reuse, 0xff, RZ, 0xc0, !PT ;  /* 0x000000ff000d7812 */ /* 0x040fe400078ec0ff */
[----:B------:R-:W-:Y:S02]  /*1efe0*/  @!P3 PRMT R42, R141, 0x5410, RZ ;  /* 0x000054108d2ab816 */ /* 0x000fe400000000ff */
[----:B------:R-:W-:Y:S02]  /*1eff0*/  ISETP.GE.U32.AND P3, PT, R199, R13, PT ;  /* 0x0000000dc700720c */ /* 0x000fe40003f66070 */
[----:B------:R-:W-:Y:S02]  /*1f000*/  SHF.R.U32.HI R13, RZ, 0x18, R0 ;  /* 0x00000018ff0d7819 */ /* 0x000fe40000011600 */
[----:B------:R-:W-:Y:S02]  /*1f010*/  LOP3.LUT R0, R0, 0xffff, RZ, 0xc0, !PT ;  /* 0x0000ffff00007812 */ /* 0x000fe400078ec0ff */
[----:B------:R-:W-:-:S02]  /*1f020*/  PRMT R38, R35, 0x7610, R38 ;  /* 0x0000761023267816 */ /* 0x000fc40000000026 */
[----:B------:R-:W-:Y:S02]  /*1f030*/  PRMT R37, R35, 0x7632, R37 ;  /* 0x0000763223257816 */ /* 0x000fe40000000025 */
[----:B------:R-:W-:Y:S01]  /*1f040*/  SHF.R.U32.HI R0, RZ, 0x8, R0 ;  /* 0x00000008ff007819 */ /* 0x000fe20000011600 */
[----:B------:R-:W-:Y:S02]  /*1f050*/  @!P0 HADD2 R148, -R38.H0_H0, -RZ.H0_H0 ;  /* 0xa00000ff26948230 */ /* 0x000fe40000000900 */
[----:B------:R-:W-:Y:S01]  /*1f060*/  @!P2 HADD2 R149, -R37.H0_H0, -RZ.H0_H0 ;  /* 0xa00000ff2595a230 */ /* 0x000fe20000000900 */
[----:B------:R-:W-:Y:S02]  /*1f070*/  LOP3.LUT R0, R0, 0xffff, RZ, 0xc0, !PT ;  /* 0x0000ffff00007812 */ /* 0x000fe400078ec0ff */
[----:B------:R-:W-:Y:S02]  /*1f080*/  PRMT R153, R38, 0x5410, R37 ;  /* 0x0000541026997816 */ /* 0x000fe40000000025 */
[----:B------:R-:W-:-:S02]  /*1f090*/  @!P0 PRMT R38, R148, 0x5410, RZ ;  /* 0x0000541094268816 */ /* 0x000fc400000000ff */
[----:B------:R-:W-:Y:S02]  /*1f0a0*/  @!P2 PRMT R37, R149, 0x5410, RZ ;  /* 0x000054109525a816 */ /* 0x000fe400000000ff */
[C---:B------:R-:W-:Y:S02]  /*1f0b0*/  ISETP.GE.U32.AND P0, PT, R199.reuse, R13, PT ;  /* 0x0000000dc700720c */ /* 0x040fe40003f06070 */
[C---:B------:R-:W-:Y:S02]  /*1f0c0*/  ISETP.GE.U32.AND P2, PT, R199.reuse, R0, PT ;  /* 0x00000000c700720c */ /* 0x040fe40003f46070 */
[----:B------:R-:W-:Y:S01]  /*1f0d0*/  ISETP.GE.U32.AND P6, PT, R199, R14, PT ;  /* 0x0000000ec700720c */ /* 0x000fe20003fc6070 */
[--C-:B------:R-:W-:Y:S01]  /*1f0e0*/  FADD.FTZ R14, R120, R36.reuse ;  /* 0x00000024780e7221 */ /* 0x100fe20000010000 */
[C---:B------:R-:W-:Y:S02]  /*1f0f0*/  PRMT R36, R32.reuse, 0x7610, R36 ;  /* 0x0000761020247816 */ /* 0x040fe40000000024 */
[----:B------:R-:W-:-:S02]  /*1f100*/  PRMT R35, R32, 0x7632, R35 ;  /* 0x0000763220237816 */ /* 0x000fc40000000023 */
[C---:B------:R-:W-:Y:S02]  /*1f110*/  PRMT R32, R31.reuse, 0x7610, R32 ;  /* 0x000076101f207816 */ /* 0x040fe40000000020 */
[----:B------:R-:W-:Y:S02]  /*1f120*/  PRMT R31, R31, 0x7632, R31 ;  /* 0x000076321f1f7816 */ /* 0x000fe4000000001f */
[C---:B------:R-:W-:Y:S02]  /*1f130*/  PRMT R34, R28.reuse, 0x7610, R34 ;  /* 0x000076101c227816 */ /* 0x040fe40000000022 */
[----:B------:R-:W-:Y:S01]  /*1f140*/  PRMT R33, R28, 0x7632, R33 ;  /* 0x000076321c217816 */ /* 0x000fe20000000021 */
[----:B------:R-:W-:Y:S01]  /*1f150*/  FADD.FTZ R16, R121, R14 ;  /* 0x0000000e79107221 */ /* 0x000fe20000010000 */
[----:B------:R-:W-:Y:S01]  /*1f160*/  IMAD.MOV.U32 R121, RZ, RZ, R15 ;  /* 0x000000ffff797224 */ /* 0x000fe200078e000f */
[----:B------:R-:W-:Y:S01]  /*1f170*/  SHF.R.U32.HI R15, RZ, 0x10, R2 ;  /* 0x00000010ff0f7819 */ /* 0x000fe20000011602 */
[----:B----4-:R-:W-:-:S02]  /*1f180*/  @!P1 HADD2 R219, -R34.H0_H0, -RZ.H0_H0 ;  /* 0xa00000ff22db9230 */ /* 0x010fc40000000900 */
[----:B--2---:R-:W-:Y:S02]  /*1f190*/  @!P0 HADD2 R218, -R33.H0_H0, -RZ.H0_H0 ;  /* 0xa00000ff21da8230 */ /* 0x004fe40000000900 */
[----:B---3--:R-:W-:Y:S01]  /*1f1a0*/  @!P2 HADD2 R19, -R31.H0_H0, -RZ.H0_H0 ;  /* 0xa00000ff1f13a230 */ /* 0x008fe20000000900 */
[----:B------:R-:W-:Y:S02]  /*1f1b0*/  PRMT R13, R219, 0x7610, R13 ;  /* 0x00007610db0d7816 */ /* 0x000fe4000000000d */
[----:B------:R-:W-:Y:S02]  /*1f1c0*/  PRMT R0, R218, 0x7610, R0 ;  /* 0x00007610da007816 */ /* 0x000fe40000000000 */
[----:B------:R-:W-:Y:S01]  /*1f1d0*/  PRMT R14, R19, 0x7610, R14 ;  /* 0x00007610130e7816 */ /* 0x000fe2000000000e */
[----:B------:R-:W-:Y:S01]  /*1f1e0*/  @!P3 HADD2 R20, -R32.H0_H0, -RZ.H0_H0 ;  /* 0xa00000ff2014b230 */ /* 0x000fe20000000900 */
[----:B------:R-:W-:Y:S02]  /*1f1f0*/  PRMT R218, R32, 0x5410, R31 ;  /* 0x0000541020da7816 */ /* 0x000fe4000000001f */
[----:B------:R-:W-:-:S02]  /*1f200*/  PRMT R219, R34, 0x5410, R33 ;  /* 0x0000541022db7816 */ /* 0x000fc40000000021 */
[----:B------:R-:W-:Y:S02]  /*1f210*/  @!P2 PRMT R31, R14, 0x5410, RZ ;  /* 0x000054100e1fa816 */ /* 0x000fe400000000ff */
[----:B------:R-:W-:Y:S02]  /*1f220*/  @!P1 PRMT R34, R13, 0x5410, RZ ;  /* 0x000054100d229816 */ /* 0x000fe400000000ff */
[----:B------:R-:W-:Y:S02]  /*1f230*/  @!P0 PRMT R33, R0, 0x5410, RZ ;  /* 0x0000541000218816 */ /* 0x000fe400000000ff */
[C---:B------:R-:W-:Y:S02]  /*1f240*/  LOP3.LUT R0, R2.reuse, 0xff, RZ, 0xc0, !PT ;  /* 0x000000ff02007812 */ /* 0x040fe400078ec0ff */
[----:B------:R-:W-:Y:S02]  /*1f250*/  LOP3.LUT R14, R2, 0xffff, RZ, 0xc0, !PT ;  /* 0x0000ffff020e7812 */ /* 0x000fe400078ec0ff */
[----:B------:R-:W-:Y:S01]  /*1f260*/  SHF.R.U32.HI R13, RZ, 0x18, R2 ;  /* 0x00000018ff0d7819 */ /* 0x000fe20000011602 */
[----:B------:R-:W-:Y:S01]  /*1f270*/  IMAD.WIDE.U32 R2, R17, -0x2daee0ad, RZ ;  /* 0xd2511f5311027825 */ /* 0x000fe200078e00ff */
[----:B------:R-:W-:-:S04]  /*1f280*/  PRMT R18, R20, 0x7610, R18 ;  /* 0x0000761014127816 */ /* 0x000fc80000000012 */
[----:B------:R-:W-:Y:S02]  /*1f290*/  @!P3 PRMT R32, R18, 0x5410, RZ ;  /* 0x000054101220b816 */ /* 0x000fe400000000ff */
[C---:B------:R-:W-:Y:S02]  /*1f2a0*/  LOP3.LUT R19, R2.reuse, 0xff, RZ, 0xc0, !PT ;  /* 0x000000ff02137812 */ /* 0x040fe400078ec0ff */
[----:B------:R-:W-:Y:S02]  /*1f2b0*/  LOP3.LUT R20, R2, 0xffff, RZ, 0xc0, !PT ;  /* 0x0000ffff02147812 */ /* 0x000fe400078ec0ff */
[--C-:B------:R-:W-:Y:S02]  /*1f2c0*/  SHF.R.U32.HI R18, RZ, 0x10, R2.reuse ;  /* 0x00000010ff127819 */ /* 0x100fe40000011602 */
[----:B------:R-:W-:Y:S02]  /*1f2d0*/  SHF.R.U32.HI R17, RZ, 0x18, R2 ;  /* 0x00000018ff117819 */ /* 0x000fe40000011602 */
[----:B------:R-:W-:-:S04]  /*1f2e0*/  SHF.R.U32.HI R2, RZ, 0x8, R14 ;  /* 0x00000008ff027819 */ /* 0x000fc8000001160e */
[----:B------:R-:W-:-:S04]  /*1f2f0*/  LOP3.LUT R2, R2, 0xffff, RZ, 0xc0, !PT ;  /* 0x0000ffff02027812 */ /* 0x000fc800078ec0ff */
[C---:B------:R-:W-:Y:S02]  /*1f300*/  ISETP.GE.U32.AND P1, PT, R199.reuse, R2, PT ;  /* 0x00000002c700720c */ /* 0x040fe40003f26070 */
[----:B------:R1:W2:Y:S01]  /*1f310*/  LDL.LU.S16 R2, [R1+0x158] ;  /* 0x0001580001027983 */ /* 0x0002a20000300600 */
[----:B------:R-:W-:Y:S01]  /*1f320*/  ISETP.GE.U32.AND P2, PT, R199, R0, PT ;  /* 0x00000000c700720c */ /* 0x000fe20003f46070 */
[----:B------:R-:W-:Y:S01]  /*1f330*/  @!P6 HADD2 R222, -R35.H0_H0, -RZ.H0_H0 ;  /* 0xa00000ff23dee230 */ /* 0x000fe20000000900 */
[----:B------:R-:W-:Y:S02]  /*1f340*/  LOP3.LUT R0, R23, 0xff, RZ, 0xc0, !PT ;  /* 0x000000ff17007812 */ /* 0x000fe400078ec0ff */
[----:B------:R-:W-:Y:S02]  /*1f350*/  PRMT R152, R36, 0x5410, R35 ;  /* 0x0000541024987816 */ /* 0x000fe40000000023 */
[----:B------:R-:W-:Y:S02]  /*1f360*/  PRMT R28, R29, 0x7610, R28 ;  /* 0x000076101d1c7816 */ /* 0x000fe4000000001c */
[----:B------:R-:W-:-:S02]  /*1f370*/  @!P6 PRMT R35, R222, 0x5410, RZ ;  /* 0x00005410de23e816 */ /* 0x000fc400000000ff */
[----:B------:R-:W-:Y:S02]  /*1f380*/  ISETP.GE.U32.AND P6, PT, R199, R0, PT ;  /* 0x00000000c700720c */ /* 0x000fe40003fc6070 */
[----:B------:R-:W-:Y:S02]  /*1f390*/  LOP3.LUT R0, R3, R231, R22, 0x96, !PT ;  /* 0x000000e703007212 */ /* 0x000fe400078e9616 */
[----:B------:R-:W-:Y:S02]  /*1f3a0*/  LOP3.LUT R3, R15, 0xff, RZ, 0xc0, !PT ;  /* 0x000000ff0f037812 */ /* 0x000fe400078ec0ff */
[----:B------:R-:W-:Y:S02]  /*1f3b0*/  PRMT R27, R29, 0x7632, R27 ;  /* 0x000076321d1b7816 */ /* 0x000fe4000000001b */
[----:B------:R-:W-:Y:S01]  /*1f3c0*/  ISETP.GE.U32.AND P0, PT, R199, R3, PT ;  /* 0x00000003c700720c */ /* 0x000fe20003f06070 */
[----:B------:R-:W-:Y:S01]  /*1f3d0*/  FADD.FTZ R3, R217, R16 ;  /* 0x00000010d9037221 */ /* 0x000fe20000010000 */
[----:B------:R-:W-:-:S04]  /*1f3e0*/  PRMT R217, R28, 0x5410, R27 ;  /* 0x000054101cd97816 */ /* 0x000fc8000000001b */
[----:B------:R3:W-:Y:S04]  /*1f3f0*/  STL [R1+0x108], R3 ;  /* 0x0001080301007387 */ /* 0x0007e80000100800 */
[----:B---3--:R1:W3:Y:S01]  /*1f400*/  LDL.LU.S16 R3, [R1+0x160] ;  /* 0x0001600001037983 */ /* 0x0082e20000300600 */
[----:B--2---:R-:W-:-:S05]  /*1f410*/  @!P2 HADD2 R2, -R28.H0_H0, -RZ.H0_H0 ;  /* 0xa00000ff1c02a230 */ /* 0x004fca0000000900 */
[----:B------:R-:W-:Y:S02]  /*1f420*/  PRMT R244, R2, 0x7610, R244 ;  /* 0x0000761002f47816 */ /* 0x000fe400000000f4 */
[----:B------:R-:W-:Y:S02]  /*1f430*/  LOP3.LUT R2, R12, 0xff, RZ, 0xc0, !PT ;  /* 0x000000ff0c027812 */ /* 0x000fe400078ec0ff */
[----:B------:R-:W-:Y:S02]  /*1f440*/  @!P2 PRMT R28, R244, 0x5410, RZ ;  /* 0x00005410f41ca816 */ /* 0x000fe400000000ff */
[----:B------:R1:W2:Y:S01]  /*1f450*/  LDL.LU.S16 R244, [R1+0x168] ;  /* 0x0001680001f47983 */ /* 0x0002a20000300600 */
[----:B------:R-:W-:-:S03]  /*1f460*/  ISETP.GE.U32.AND P2, PT, R199, R2, PT ;  /* 0x00000002c700720c */ /* 0x000fc60003f46070 */
[----:B------:R1:W4:Y:S01]  /*1f470*/  LDL.LU.S16 R2, [R1+0x15c] ;  /* 0x00015c0001027983 */ /* 0x0003220000300600 */
[----:B------:R-:W-:Y:S01]  /*1f480*/  ISETP.GE.U32.AND P3, PT, R199, R13, PT ;  /* 0x0000000dc700720c */ /* 0x000fe20003f66070 */
[----:B------:R-:W-:Y:S01]  /*1f490*/  @!P4 HADD2 R175, -R36.H0_H0, -RZ.H0_H0 ;  /* 0xa00000ff24afc230 */ /* 0x000fe20000000900 */
[----:B------:R-:W-:-:S04]  /*1f4a0*/  PRMT R29, R30, 0x7632, R29 ;  /* 0x000076321e1d7816 */ /* 0x000fc8000000001d */
[----:B------:R-:W-:Y:S01]  /*1f4b0*/  @!P4 PRMT R36, R175, 0x5410, RZ ;  /* 0x00005410af24c816 */ /* 0x000fe200000000ff */
[----:B---3--:R-:W-:-:S05]  /*1f4c0*/  @!P0 HADD2 R3, -R30.H0_H0, -RZ.H0_H0 ;  /* 0xa00000ff1e038230 */ /* 0x008fca0000000900 */
[----:B------:R-:W-:Y:S01]  /*1f4d0*/  PRMT R234, R3, 0x7610, R234 ;  /* 0x0000761003ea7816 */ /* 0x000fe200000000ea */
[----:B----4-:R-:W-:-:S05]  /*1f4e0*/  @!P1 HADD2 R2, -R27.H0_H0, -RZ.H0_H0 ;  /* 0xa00000ff1b029230 */ /* 0x010fca0000000900 */
[----:B------:R-:W-:Y:S01]  /*1f4f0*/  PRMT R175, R2, 0x7610, R175 ;  /* 0x0000761002af7816 */ /* 0x000fe200000000af */
[----:B--2---:R-:W-:-:S03]  /*1f500*/  @!P3 HADD2 R244, -R29.H0_H0, -RZ.H0_H0 ;  /* 0xa00000ff1df4b230 */ /* 0x004fc60000000900 */
[----:B------:R-:W-:Y:S02]  /*1f510*/  @!P1 PRMT R27, R175, 0x5410, RZ ;  /* 0x00005410af1b9816 */ /* 0x000fe400000000ff */
[----:B------:R-:W-:Y:S02]  /*1f520*/  PRMT R175, R30, 0x5410, R29 ;  /* 0x000054101eaf7816 */ /* 0x000fe4000000001d */
[----:B------:R-:W-:Y:S02]  /*1f530*/  @!P0 PRMT R30, R234, 0x5410, RZ ;  /* 0x00005410ea1e8816 */ /* 0x000fe400000000ff */
[----:B------:R1:W2:Y:S01]  /*1f540*/  LDL.LU.S16 R234, [R1+0x16c] ;  /* 0x00016c0001ea7983 */ /* 0x0002a20000300600 */
[----:B------:R-:W-:-:S04]  /*1f550*/  PRMT R137, R244, 0x7610, R137 ;  /* 0x00007610f4897816 */ /* 0x000fc80000000089 */
[----:B------:R-:W-:Y:S01]  /*1f560*/  @!P3 PRMT R29, R137, 0x5410, RZ ;  /* 0x00005410891db816 */ /* 0x000fe200000000ff */
[----:B------:R-:W-:Y:S02]  /*1f570*/  IMAD.MOV.U32 R137, RZ, RZ, R11 ;  /* 0x000000ffff897224 */ /* 0x000fe400078e000b */
[----:B------:R1:W3:Y:S01]  /*1f580*/  LDL.LU.S16 R11, [R1+0x17c] ;  /* 0x00017c00010b7983 */ /* 0x0002e20000300600 */
[----:B------:R-:W-:-:S04]  /*1f590*/  SHF.R.U32.HI R2, RZ, 0x18, R12 ;  /* 0x00000018ff027819 */ /* 0x000fc8000001160c */
[----:B------:R-:W-:Y:S02]  /*1f5a0*/  ISETP.GE.U32.AND P1, PT, R199, R2, PT ;  /* 0x00000002c700720c */ /* 0x000fe40003f26070 */
[----:B------:R-:W-:-:S04]  /*1f5b0*/  SHF.R.U32.HI R2, RZ, 0x10, R12 ;  /* 0x00000010ff027819 */ /* 0x000fc8000001160c */
[----:B------:R-:W-:Y:S02]  /*1f5c0*/  LOP3.LUT R3, R2, 0xff, RZ, 0xc0, !PT ;  /* 0x000000ff02037812 */ /* 0x000fe400078ec0ff */
[----:B------:R-:W-:-:S04]  /*1f5d0*/  LOP3.LUT R2, R12, 0xffff, RZ, 0xc0, !PT ;  /* 0x0000ffff0c027812 */ /* 0x000fc800078ec0ff */
[----:B------:R-:W-:-:S04]  /*1f5e0*/  SHF.R.U32.HI R2, RZ, 0x8, R2 ;  /* 0x00000008ff027819 */ /* 0x000fc80000011602 */
[----:B------:R-:W-:Y:S02]  /*1f5f0*/  LOP3.LUT R2, R2, 0xffff, RZ, 0xc0, !PT ;  /* 0x0000ffff02027812 */ /* 0x000fe400078ec0ff */
[----:B------:R-:W-:Y:S02]  /*1f600*/  PRMT R23, R89, 0x7610, R23 ;  /* 0x0000761059177816 */ /* 0x000fe40000000017 */
[----:B------:R-:W-:Y:S01]  /*1f610*/  ISETP.GE.U32.AND P3, PT, R199, R2, PT ;  /* 0x00000002c700720c */ /* 0x000fe20003f66070 */
[----:B------:R-:W-:Y:S01]  /*1f620*/  IMAD.MOV.U32 R244, RZ, RZ, R246 ;  /* 0x000000fffff47224 */ /* 0x000fe200078e00f6 */
[----:B------:R-:W-:Y:S01]  /*1f630*/  PRMT R22, R89, 0x7632, R22 ;  /* 0x0000763259167816 */ /* 0x000fe20000000016 */
[----:B------:R-:W-:Y:S02]  /*1f640*/  IMAD.MOV.U32 R246, RZ, RZ, R252 ;  /* 0x000000fffff67224 */ /* 0x000fe400078e00fc */
[----:B------:R-:W-:Y:S02]  /*1f650*/  IMAD.MOV.U32 R252, RZ, RZ, R232 ;  /* 0x000000fffffc7224 */ /* 0x000fe400078e00e8 */
[----:B------:R1:W4:Y:S01]  /*1f660*/  LDL.LU.S16 R232, [R1+0x178] ;  /* 0x0001780001e87983 */ /* 0x0003220000300600 */
[----:B--2---:R-:W-:-:S05]  /*1f670*/  @!P2 HADD2 R234, -R23.H0_H0, -RZ.H0_H0 ;  /* 0xa00000ff17eaa230 */ /* 0x004fca0000000900 */
[----:B------:R-:W-:Y:S02]  /*1f680*/  PRMT R222, R234, 0x7610, R222 ;  /* 0x00007610eade7816 */ /* 0x000fe400000000de */
[----:B------:R-:W-:Y:S01]  /*1f690*/  PRMT R234, R23, 0x5410, R22 ;  /* 0x0000541017ea7816 */ /* 0x000fe20000000016 */
[----:B---3--:R-:W-:Y:S01]  /*1f6a0*/  @!P3 HADD2 R11, -R22.H0_H0, -RZ.H0_H0 ;  /* 0xa00000ff160bb230 */ /* 0x008fe20000000900 */
[----:B------:R-:W-:Y:S02]  /*1f6b0*/  @!P2 PRMT R23, R222, 0x5410, RZ ;  /* 0x00005410de17a816 */ /* 0x000fe400000000ff */
[----:B------:R1:W2:Y:S02]  /*1f6c0*/  LDL.LU.S16 R222, [R1+0x174] ;  /* 0x0001740001de7983 */ /* 0x0002a40000300600 */
[----:B------:R-:W-:Y:S02]  /*1f6d0*/  PRMT R223, R11, 0x7610, R223 ;  /* 0x000076100bdf7816 */ /* 0x000fe400000000df */
[----:B------:R-:W3:Y:S02]  /*1f6e0*/  LDL.LU R11, [R1+0x46c] ;  /* 0x00046c00010b7983 */ /* 0x000ee40000300800 */
[----:B------:R-:W-:-:S02]  /*1f6f0*/  @!P3 PRMT R22, R223, 0x5410, RZ ;  /* 0x00005410df16b816 */ /* 0x000fc400000000ff */
[----:B------:R1:W3:Y:S01]  /*1f700*/  LDL.LU.S16 R223, [R1+0x180] ;  /* 0x0001800001df7983 */ /* 0x0002e20000300600 */
[----:B------:R-:W-:Y:S02]  /*1f710*/  ISETP.GE.U32.AND P0, PT, R199, R3, PT ;  /* 0x00000003c700720c */ /* 0x000fe40003f06070 */
[C---:B------:R-:W-:Y:S02]  /*1f720*/  PRMT R25, R79.reuse, 0x7610, R25 ;  /* 0x000076104f197816 */ /* 0x040fe40000000019 */
[--C-:B------:R-:W-:Y:S02]  /*1f730*/  SHF.R.U32.HI R2, RZ, 0x8, R24.reuse ;  /* 0x00000008ff027819 */ /* 0x100fe40000011618 */
[----:B------:R-:W-:Y:S02]  /*1f740*/  PRMT R24, R79, 0x7632, R24 ;  /* 0x000076324f187816 */ /* 0x000fe40000000018 */
[----:B------:R-:W-:-:S04]  /*1f750*/  LOP3.LUT R2, R2, 0xffff, RZ, 0xc0, !PT ;  /* 0x0000ffff02027812 */ /* 0x000fc800078ec0ff */
[C---:B------:R-:W-:Y:S01]  /*1f760*/  ISETP.GE.U32.AND P2, PT, R199.reuse, R2, PT ;  /* 0x00000002c700720c */ /* 0x040fe20003f46070 */
[----:B----4-:R-:W-:Y:S01]  /*1f770*/  @!P0 HADD2 R232, -R25.H0_H0, -RZ.H0_H0 ;  /* 0xa00000ff19e88230 */ /* 0x010fe20000000900 */
[----:B------:R-:W-:-:S04]  /*1f780*/  ISETP.GE.U32.AND P3, PT, R199, R19, PT ;  /* 0x00000013c700720c */ /* 0x000fc80003f66070 */
[----:B------:R-:W-:Y:S02]  /*1f790*/  PRMT R2, R232, 0x7610, R2 ;  /* 0x00007610e8027816 */ /* 0x000fe40000000002 */
[----:B------:R-:W-:Y:S02]  /*1f7a0*/  PRMT R232, R25, 0x5410, R24 ;  /* 0x0000541019e87816 */ /* 0x000fe40000000018 */
[C---:B------:R-:W-:Y:S02]  /*1f7b0*/  PRMT R19, R61.reuse, 0x7610, R19 ;  /* 0x000076103d137816 */ /* 0x040fe40000000013 */
[----:B------:R-:W-:Y:S02]  /*1f7c0*/  @!P0 PRMT R25, R2, 0x5410, RZ ;  /* 0x0000541002198816 */ /* 0x000fe400000000ff */
[----:B------:R-:W-:Y:S02]  /*1f7d0*/  LOP3.LUT R2, R18, 0xff, RZ, 0xc0, !PT ;  /* 0x000000ff12027812 */ /* 0x000fe400078ec0ff */
[----:B------:R-:W-:Y:S01]  /*1f7e0*/  PRMT R18, R61, 0x7632, R18 ;  /* 0x000076323d127816 */ /* 0x000fe20000000012 */
[----:B--2---:R-:W-:-:S05]  /*1f7f0*/  @!P1 HADD2 R222, -R24.H0_H0, -RZ.H0_H0 ;  /* 0xa00000ff18de9230 */ /* 0x004fca0000000900 */
[----:B------:R-:W-:Y:S02]  /*1f800*/  PRMT R149, R222, 0x7610, R149 ;  /* 0x00007610de957816 */ /* 0x000fe40000000095 */
[----:B------:R1:W2:Y:S01]  /*1f810*/  LDL.LU.S16 R222, [R1+0x18c] ;  /* 0x00018c0001de7983 */ /* 0x0002a20000300600 */
[----:B---3--:R-:W-:Y:S01]  /*1f820*/  @!P5 HADD2 R223, -R19.H0_H0, -RZ.H0_H0 ;  /* 0xa00000ff13dfd230 */ /* 0x008fe20000000900 */
[----:B------:R-:W-:Y:S02]  /*1f830*/  @!P1 PRMT R24, R149, 0x5410, RZ ;  /* 0x0000541095189816 */ /* 0x000fe400000000ff */
[----:B------:R-:W-:Y:S01]  /*1f840*/  ISETP.GE.U32.AND P1, PT, R199, R2, PT ;  /* 0x00000002c700720c */ /* 0x000fe20003f26070 */
[----:B------:R1:W3:Y:S01]  /*1f850*/  LDL.LU.S16 R149, [R1+0x188] ;  /* 0x0001880001957983 */ /* 0x0002e20000300600 */
[----:B------:R-:W-:Y:S02]  /*1f860*/  SHF.R.U32.HI R2, RZ, 0x10, R0 ;  /* 0x00000010ff027819 */ /* 0x000fe40000011600 */
[----:B------:R-:W-:-:S02]  /*1f870*/  PRMT R8, R223, 0x7610, R8 ;  /* 0x00007610df087816 */ /* 0x000fc40000000008 */
[----:B------:R-:W-:Y:S02]  /*1f880*/  LOP3.LUT R2, R2, 0xff, RZ, 0xc0, !PT ;  /* 0x000000ff02027812 */ /* 0x000fe400078ec0ff */
[----:B------:R-:W-:Y:S02]  /*1f890*/  PRMT R223, R19, 0x5410, R18 ;  /* 0x0000541013df7816 */ /* 0x000fe40000000012 */
[----:B------:R-:W-:Y:S02]  /*1f8a0*/  @!P5 PRMT R19, R8, 0x5410, RZ ;  /* 0x000054100813d816 */ /* 0x000fe400000000ff */
[----:B------:R-:W4:Y:S01]  /*1f8b0*/  LDL.LU R8, [R1+0x468] ;  /* 0x0004680001087983 */ /* 0x000f220000300800 */
[----:B------:R-:W-:-:S03]  /*1f8c0*/  ISETP.GE.U32.AND P5, PT, R199, R2, PT ;  /* 0x00000002c700720c */ /* 0x000fc60003fa6070 */
[----:B------:R1:W3:Y:S01]  /*1f8d0*/  LDL.LU.S16 R2, [R1+0x184] ;  /* 0x0001840001027983 */ /* 0x0002e20000300600 */
[----:B------:R-:W-:Y:S02]  /*1f8e0*/  ISETP.GE.U32.AND P4, PT, R199, R21, PT ;  /* 0x00000015c700720c */ /* 0x000fe40003f86070 */
[----:B------:R-:W-:-:S05]  /*1f8f0*/  PRMT R21, R60, 0x7610, R21 ;  /* 0x000076103c157816 */ /* 0x000fca0000000015 */
[----:B--2---:R-:W-:-:S05]  /*1f900*/  @!P6 HADD2 R222, -R21.H0_H0, -RZ.H0_H0 ;  /* 0xa00000ff15dee230 */ /* 0x004fca0000000900 */
[----:B------:R-:W-:Y:S01]  /*1f910*/  PRMT R3, R222, 0x7610, R3 ;  /* 0x00007610de037816 */ /* 0x000fe20000000003 */
[----:B---3--:R-:W-:-:S05]  /*1f920*/  @!P2 HADD2 R2, -R18.H0_H0, -RZ.H0_H0 ;  /* 0xa00000ff1202a230 */ /* 0x008fca0000000900 */
[----:B------:R-:W-:Y:S02]  /*1f930*/  PRMT R140, R2, 0x7610, R140 ;  /* 0x00007610028c7816 */ /* 0x000fe4000000008c */
[--C-:B------:R-:W-:Y:S02]  /*1f940*/  SHF.R.U32.HI R2, RZ, 0x8, R20.reuse ;  /* 0x00000008ff027819 */ /* 0x100fe40000011614 */
[----:B------:R-:W-:-:S04]  /*1f950*/  PRMT R20, R60, 0x7632, R20 ;  /* 0x000076323c147816 */ /* 0x000fc80000000014 */
[----:B------:R-:W-:Y:S02]  /*1f960*/  PRMT R222, R21, 0x5410, R20 ;  /* 0x0000541015de7816 */ /* 0x000fe40000000014 */
[----:B------:R-:W-:Y:S01]  /*1f970*/  @!P6 PRMT R21, R3, 0x5410, RZ ;  /* 0x000054100315e816 */ /* 0x000fe200000000ff */
[----:B------:R-:W-:Y:S01]  /*1f980*/  @!P4 HADD2 R149, -R20.H0_H0, -RZ.H0_H0 ;  /* 0xa00000ff1495c230 */ /* 0x000fe20000000900 */
[----:B------:R1:W2:Y:S01]  /*1f990*/  LDL.LU.S16 R3, [R1+0x190] ;  /* 0x0001900001037983 */ /* 0x0002a20000300600 */
[----:B------:R-:W-:-:S03]  /*1f9a0*/  @!P2 PRMT R18, R140, 0x5410, RZ ;  /* 0x000054108c12a816 */ /* 0x000fc600000000ff */
[----:B------:R1:W3:Y:S01]  /*1f9b0*/  LDL.LU.S16 R140, [R1+0x198] ;  /* 0x00019800018c7983 */ /* 0x0002e20000300600 */
[----:B------:R-:W-:-:S04]  /*1f9c0*/  PRMT R89, R149, 0x7610, R89 ;  /* 0x0000761095597816 */ /* 0x000fc80000000059 */
[----:B------:R-:W-:Y:S02]  /*1f9d0*/  @!P4 PRMT R20, R89, 0x5410, RZ ;  /* 0x000054105914c816 */ /* 0x000fe400000000ff */
[----:B------:R1:W4:Y:S01]  /*1f9e0*/  LDL.LU.S16 R89, [R1+0x19c] ;  /* 0x00019c0001597983 */ /* 0x0003220000300600 */
[----:B------:R-:W-:Y:S02]  /*1f9f0*/  LOP3.LUT R2, R2, 0xffff, RZ, 0xc0, !PT ;  /* 0x0000ffff02027812 */ /* 0x000fe400078ec0ff */
[C---:B------:R-:W-:Y:S02]  /*1fa00*/  ISETP.GE.U32.AND P0, PT, R199.reuse, R17, PT ;  /* 0x00000011c700720c */ /* 0x040fe40003f06070 */
[----:B------:R-:W-:Y:S02]  /*1fa10*/  ISETP.GE.U32.AND P2, PT, R199, R2, PT ;  /* 0x00000002c700720c */ /* 0x000fe40003f46070 */
[----:B------:R-:W-:-:S04]  /*1fa20*/  LOP3.LUT R2, R0, 0xff, RZ, 0xc0, !PT ;  /* 0x000000ff00027812 */ /* 0x000fc800078ec0ff */
[----:B------:R-:W-:Y:S02]  /*1fa30*/  ISETP.GE.U32.AND P6, PT, R199, R2, PT ;  /* 0x00000002c700720c */ /* 0x000fe40003fc6070 */
[----:B------:R-:W-:Y:S02]  /*1fa40*/  SHF.R.U32.HI R2, RZ, 0x18, R0 ;  /* 0x00000018ff027819 */ /* 0x000fe40000011600 */
[----:B------:R-:W-:Y:S02]  /*1fa50*/  PRMT R15, R73, 0x7610, R15 ;  /* 0x00007610490f7816 */ /* 0x000fe4000000000f */
[----:B------:R-:W-:Y:S02]  /*1fa60*/  ISETP.GE.U32.AND P4, PT, R199, R2, PT ;  /* 0x00000002c700720c */ /* 0x000fe40003f86070 */
[----:B------:R1:W-:Y:S01]  /*1fa70*/  MUFU.EX2 R2, R9 ;  /* 0x0000000900027308 */ /* 0x0003e20000000800 */
[----:B------:R-:W-:Y:S01]  /*1fa80*/  @P1 PRMT R61, R180, 0x7610, R61 ;  /* 0x00007610b43d1816 */ /* 0x000fe2000000003d */
[----:B------:R-:W-:-:S02]  /*1fa90*/  IMAD.MOV.U32 R149, RZ, RZ, R137 ;  /* 0x000000ffff957224 */ /* 0x000fc400078e0089 */
[----:B------:R-:W-:Y:S01]  /*1faa0*/  IMAD.MOV.U32 R137, RZ, RZ, R236 ;  /* 0x000000ffff897224 */ /* 0x000fe200078e00ec */
[----:B-1----:R-:W4:Y:S01]  /*1fab0*/  LDL.LU R9, [R1+0x464] ;  /* 0x0004640001097983 */ /* 0x002f220000300800 */
[C---:B--2---:R-:W-:Y:S02]  /*1fac0*/  @!P1 HADD2 R3, -R180.reuse.H0_H0, -RZ.H0_H0 ;  /* 0xa00000ffb4039230 */ /* 0x044fe40000000900 */
[----:B---3--:R-:W-:-:S03]  /*1fad0*/  @!P0 HADD2 R140, -R180.H1_H1, -RZ.H0_H0 ;  /* 0xa00000ffb48c8230 */ /* 0x008fc60000000d00 */
[----:B------:R-:W-:Y:S01]  /*1fae0*/  PRMT R141, R3, 0x7610, R141 ;  /* 0x00007610038d7816 */ /* 0x000fe2000000008d */
[----:B------:R-:W-:Y:S02]  /*1faf0*/  IMAD.MOV.U32 R3, RZ, RZ, R121 ;  /* 0x000000ffff037224 */ /* 0x000fe400078e0079 */
[----:B------:R-:W-:Y:S01]  /*1fb00*/  IMAD.MOV.U32 R121, RZ, RZ, R91 ;  /* 0x000000ffff797224 */ /* 0x000fe200078e005b */
[----:B------:R-:W-:Y:S01]  /*1fb10*/  @!P1 PRMT R61, R141, 0x5410, RZ ;  /* 0x000054108d3d9816 */ /* 0x000fe200000000ff */
[----:B------:R-:W-:Y:S01]  /*1fb20*/  IMAD.MOV.U32 R91, RZ, RZ, R243 ;  /* 0x000000ffff5b7224 */ /* 0x000fe200078e00f3 */
[----:B------:R-:W-:Y:S01]  /*1fb30*/  PRMT R120, R140, 0x7610, R120 ;  /* 0x000076108c787816 */ /* 0x000fe20000000078 */
[----:B------:R1:W2:Y:S01]  /*1fb40*/  MUFU.EX2 R243, R6 ;  /* 0x0000000600f37308 */ /* 0x0002a20000000800 */
[----:B------:R-:W-:Y:S02]  /*1fb50*/  IMAD.MOV.U32 R141, RZ, RZ, R7 ;  /* 0x000000ffff8d7224 */ /* 0x000fe400078e0007 */
[----:B----4-:R-:W-:-:S02]  /*1fb60*/  @!P6 HADD2 R89, -R15.H0_H0, -RZ.H0_H0 ;  /* 0xa00000ff0f59e230 */ /* 0x010fc40000000900 */
[----:B------:R-:W-:-:S03]  /*1fb70*/  IMAD.MOV.U32 R140, RZ, RZ, R238 ;  /* 0x000000ffff8c7224 */ /* 0x000fc600078e00ee */
[----:B------:R-:W-:Y:S01]  /*1fb80*/  PRMT R79, R89, 0x7610, R79 ;  /* 0x00007610594f7816 */ /* 0x000fe2000000004f */
[----:B-1----:R-:W3:Y:S04]  /*1fb90*/  LDL.LU R6, [R1+0x460] ;  /* 0x0004600001067983 */ /* 0x002ee80000300800 */
[----:B------:R1:W4:Y:S04]  /*1fba0*/  LDL.LU.S16 R7, [R1+0x1a0] ;  /* 0x0001a00001077983 */ /* 0x0003280000300600 */
[----:B------:R1:W3:Y:S04]  /*1fbb0*/  LDL.LU.S16 R238, [R1+0x1a4] ;  /* 0x0001a40001ee7983 */ /* 0x0002e80000300600 */
[----:B------:R1:W3:Y:S04]  /*1fbc0*/  LDL.LU.S16 R236, [R1+0x1c0] ;  /* 0x0001c00001ec7983 */ /* 0x0002e80000300600 */
[----:B------:R1:W3:Y:S01]  /*1fbd0*/  LDL.LU.S16 R89, [R1+0x1ac] ;  /* 0x0001ac0001597983 */ /* 0x0002e20000300600 */
[----:B------:R-:W-:-:S04]  /*1fbe0*/  LOP3.LUT R0, R0, 0xffff, RZ, 0xc0, !PT ;  /* 0x0000ffff00007812 */ /* 0x000fc800078ec0ff */
[----:B------:R-:W-:-:S04]  /*1fbf0*/  SHF.R.U32.HI R0, RZ, 0x8, R0 ;  /* 0x00000008ff007819 */ /* 0x000fc80000011600 */
[----:B------:R-:W-:-:S04]  /*1fc00*/  LOP3.LUT R0, R0, 0xffff, RZ, 0xc0, !PT ;  /* 0x0000ffff00007812 */ /* 0x000fc800078ec0ff */
[----:B------:R-:W-:Y:S02]  /*1fc10*/  ISETP.GE.U32.AND P1, PT, R199, R0, PT ;  /* 0x00000000c700720c */ /* 0x000fe40003f26070 */
[----:B------:R-:W-:Y:S02]  /*1fc20*/  PRMT R14, R73, 0x7632, R14 ;  /* 0x00007632490e7816 */ /* 0x000fe4000000000e */
[----:B------:R-:W-:Y:S02]  /*1fc30*/  PRMT R16, R26, 0x7632, R16 ;  /* 0x000076321a107816 */ /* 0x000fe40000000010 */
[----:B--2---:R-:W-:Y:S02]  /*1fc40*/  F2FP.F16.F32.PACK_AB R0, R243, R2 ;  /* 0x00000002f300723e */ /* 0x004fe400000000ff */
[----:B------:R-:W-:Y:S02]  /*1fc50*/  @P0 PRMT R60, R180, 0x7632, R60 ;  /* 0x00007632b43c0816 */ /* 0x000fe4000000003c */
[----:B------:R-:W-:Y:S01]  /*1fc60*/  @!P0 PRMT R60, R120, 0x5410, RZ ;  /* 0x00005410783c8816 */ /* 0x000fe200000000ff */
[----:B------:R-:W-:Y:S01]  /*1fc70*/  IMAD.MOV.U32 R120, RZ, RZ, R235 ;  /* 0x000000ffff787224 */ /* 0x000fe200078e00eb */
[----:B------:R-:W-:-:S02]  /*1fc80*/  PRMT R17, R26, 0x7610, R17 ;  /* 0x000076101a117816 */ /* 0x000fc40000000011 */
[----:B------:R-:W-:Y:S02]  /*1fc90*/  PRMT R235, R15, 0x5410, R14 ;  /* 0x000054100feb7816 */ /* 0x000fe4000000000e */
[----:B------:R-:W-:Y:S02]  /*1fca0*/  @!P6 PRMT R15, R79, 0x5410, RZ ;  /* 0x000054104f0fe816 */ /* 0x000fe400000000ff */
[----:B------:R1:W2:Y:S01]  /*1fcb0*/  LDL.LU.S16 R79, [R1+0x1a8] ;  /* 0x0001a800014f7983 */ /* 0x0002a20000300600 */
[----:B------:R-:W-:Y:S01]  /*1fcc0*/  PRMT R26, R0, 0x7632, R26 ;  /* 0x00007632001a7816 */ /* 0x000fe2000000001a */
[----:B----4-:R-:W-:Y:S02]  /*1fcd0*/  @!P1 HADD2 R7, -R14.H0_H0, -RZ.H0_H0 ;  /* 0xa00000ff0e079230 */ /* 0x010fe40000000900 */
[----:B---3--:R-:W-:-:S03]  /*1fce0*/  @!P4 HADD2 R236, -R16.H0_H0, -RZ.H0_H0 ;  /* 0xa00000ff10ecc230 */ /* 0x008fc60000000900 */
[----:B------:R-:W-:Y:S02]  /*1fcf0*/  PRMT R148, R7, 0x7610, R148 ;  /* 0x0000761007947816 */ /* 0x000fe40000000094 */
[----:B------:R-:W3:Y:S01]  /*1fd00*/  LDL.LU R7, [R1+0x45c] ;  /* 0x00045c0001077983 */ /* 0x000ee20000300800 */
[----:B------:R-:W-:Y:S01]  /*1fd10*/  @!P3 HADD2 R89, -R0.H0_H0, -RZ.H0_H0 ;  /* 0xa00000ff0059b230 */ /* 0x000fe20000000900 */
[----:B------:R-:W-:Y:S02]  /*1fd20*/  PRMT R12, R236, 0x7610, R12 ;  /* 0x00007610ec0c7816 */ /* 0x000fe4000000000c */
[----:B------:R-:W-:Y:S02]  /*1fd30*/  PRMT R236, R17, 0x5410, R16 ;  /* 0x0000541011ec7816 */ /* 0x000fe40000000010 */
[----:B------:R-:W-:Y:S01]  /*1fd40*/  @!P1 PRMT R14, R148, 0x5410, RZ ;  /* 0x00005410940e9816 */ /* 0x000fe200000000ff */
[----:B------:R-:W-:Y:S01]  /*1fd50*/  IMAD.MOV.U32 R148, RZ, RZ, R120 ;  /* 0x000000ffff947224 */ /* 0x000fe200078e0078 */
[----:B------:R-:W-:Y:S01]  /*1fd60*/  @!P4 PRMT R16, R12, 0x5410, RZ ;  /* 0x000054100c10c816 */ /* 0x000fe200000000ff */
[----:B------:R-:W-:Y:S01]  /*1fd70*/  IMAD.MOV.U32 R12, RZ, RZ, R149 ;  /* 0x000000ffff0c7224 */ /* 0x000fe200078e0095 */
[----:B------:R-:W-:Y:S01]  /*1fd80*/  PRMT R13, R89, 0x7610, R13 ;  /* 0x00007610590d7816 */ /* 0x000fe2000000000d */
[----:B------:R-:W4:Y:S01]  /*1fd90*/  LDL R120, [R1+0x338] ;  /* 0x0003380001787983 */ /* 0x000f220000100800 */
[----:B------:R-:W-:-:S02]  /*1fda0*/  IMAD.MOV.U32 R149, RZ, RZ, R141 ;  /* 0x000000ffff957224 */ /* 0x000fc400078e008d */
[----:B------:R-:W-:Y:S01]  /*1fdb0*/  IMAD.MOV.U32 R141, RZ, RZ, R137 ;  /* 0x000000ffff8d7224 */ /* 0x000fe200078e0089 */
[----:B------:R-:W4:Y:S01]  /*1fdc0*/  LDL R89, [R1+0x33c] ;  /* 0x00033c0001597983 */ /* 0x000f220000100800 */
[----:B------:R-:W-:Y:S01]  /*1fdd0*/  IMAD.MOV.U32 R137, RZ, RZ, R237 ;  /* 0x000000ffff897224 */ /* 0x000fe200078e00ed */
[----:B------:R-:W-:Y:S02]  /*1fde0*/  PRMT R237, R0, 0x5410, R26 ;  /* 0x0000541000ed7816 */ /* 0x000fe4000000001a */
[----:B------:R-:W-:Y:S02]  /*1fdf0*/  @!P3 PRMT R0, R13, 0x5410, RZ ;  /* 0x000054100d00b816 */ /* 0x000fe400000000ff */
[----:B------:R-:W4:Y:S01]  /*1fe00*/  LDL R13, [R1+0x340] ;  /* 0x00034000010d7983 */ /* 0x000f220000100800 */
[----:B------:R-:W-:-:S05]  /*1fe10*/  @!P5 HADD2 R238, -R17.H0_H0, -RZ.H0_H0 ;  /* 0xa00000ff11eed230 */ /* 0x000fca0000000900 */
[----:B------:R-:W-:Y:S01]  /*1fe20*/  PRMT R73, R238, 0x7610, R73 ;  /* 0x00007610ee497816 */ /* 0x000fe20000000049 */
[----:B------:R-:W-:Y:S01]  /*1fe30*/  FADD.FTZ R238, R2, R74 ;  /* 0x0000004a02ee7221 */ /* 0x000fe20000010000 */
[----:B--2---:R-:W-:Y:S02]  /*1fe40*/  @!P2 HADD2 R79, -R26.H0_H0, -RZ.H0_H0 ;  /* 0xa00000ff1a4fa230 */ /* 0x004fe40000000900 */
[----:B------:R-:W-:-:S03]  /*1fe50*/  IMAD.MOV.U32 R74, RZ, RZ, R121 ;  /* 0x000000ffff4a7224 */ /* 0x000fc600078e0079 */
[----:B------:R-:W-:Y:S01]  /*1fe60*/  PRMT R2, R79, 0x7610, R2 ;  /* 0x000076104f027816 */ /* 0x000fe20000000002 */
[----:B------:R-:W-:Y:S01]  /*1fe70*/  ST.E.U16 desc[UR4][R4.64+-0x100], R88 ;  /* 0xffff005804007985 */ /* 0x000fe2000c101504 */
[----:B------:R-:W-:Y:S02]  /*1fe80*/  @!P5 PRMT R17, R73, 0x5410, RZ ;  /* 0x000054104911d816 */ /* 0x000fe400000000ff */
[----:B------:R-:W-:Y:S01]  /*1fe90*/  @!P2 PRMT R26, R2, 0x5410, RZ ;  /* 0x00005410021aa816 */ /* 0x000fe200000000ff */
[----:B------:R-:W-:Y:S01]  /*1fea0*/  ST.E.U16 desc[UR4][R4.64+-0xfe], R87 ;  /* 0xffff025704007985 */ /* 0x000fe2000c101504 */
[----:B------:R-:W-:-:S03]  /*1feb0*/  IMAD.MOV.U32 R73, RZ, RZ, R3 ;  /* 0x000000ffff497224 */ /* 0x000fc600078e0003 */
[----:B------:R-:W-:Y:S01]  /*1fec0*/  ST.E.U16 desc[UR4][R10.64+-0x100], R85 ;  /* 0xffff00550a007985 */ /* 0x000fe2000c101504 */
[----:B------:R-:W-:-:S03]  /*1fed0*/  VIADD R3, R215, 0x2 ;  /* 0x00000002d7037836 */ /* 0x000fc60000000000 */
[----:B------:R-:W-:Y:S01]  /*1fee0*/  ST.E.U16 desc[UR4][R10.64+-0xfe], R86 ;  /* 0xffff02560a007985 */ /* 0x000fe2000c101504 */
[----:B------:R-:W-:-:S03]  /*1fef0*/  IMAD.MOV.U32 R79, RZ, RZ, R12 ;  /* 0x000000ffff4f7224 */ /* 0x000fc600078e000c */
[----:B------:R-:W-:Y:S04]  /*1ff00*/  ST.E.U16 desc[UR4][R8.64+-0x100], R64 ;  /* 0xffff004008007985 */ /* 0x000fe8000c101504 */
[----:B------:R2:W-:Y:S02]  /*1ff10*/  ST.E.U16 desc[UR4][R8.64+-0xfe], R63 ;  /* 0xffff023f08007985 */ /* 0x0005e4000c101504 */
[----:B--2---:R-:W-:Y:S02]  /*1ff20*/  VIADD R63, R215, 0x1 ;  /* 0x00000001d73f7836 */ /* 0x004fe40000000000 */
[----:B------:R-:W-:Y:S01]  /*1ff30*/  IMAD.MOV.U32 R64, RZ, RZ, R74 ;  /* 0x000000ffff407224 */ /* 0x000fe200078e004a */
[----:B---3--:R2:W-:Y:S01]  /*1ff40*/  ST.E.U16 desc[UR4][R6.64+-0x100], R59 ;  /* 0xffff003b06007985 */ /* 0x0085e2000c101504 */
[----:B----4-:R-:W-:-:S03]  /*1ff50*/  IMAD.WIDE.U32 R120, R120, -0x326172a9, RZ ;  /* 0xcd9e8d5778787825 */ /* 0x010fc600078e00ff */
[----:B------:R3:W-:Y:S02]  /*1ff60*/  ST.E.U16 desc[UR4][R6.64+-0xfe], R62 ;  /* 0xffff023e06007985 */ /* 0x0007e4000c101504 */
[----:B------:R-:W-:-:S05]  /*1ff70*/  LOP3.LUT R2, R13, R121, RZ, 0x3c, !PT ;  /* 0x000000790d027212 */ /* 0x000fca00078e3cff */
[----:B------:R-:W-:-:S04]  /*1ff80*/  IMAD.WIDE.U32 R12, R2, -0x2daee0ad, RZ ;  /* 0xd2511f53020c7825 */ /* 0x000fc800078e00ff */
[----:B--2---:R-:W-:Y:S01]  /*1ff90*/  VIADD R59, R215, 0x3 ;  /* 0x00000003d73b7836 */ /* 0x004fe20000000000 */
[-CC-:B------:R-:W-:Y:S01]  /*1ffa0*/  LOP3.LUT R2, R179, R89.reuse, R176.reuse, 0x96, !PT ;  /* 0x00000059b3027212 */ /* 0x180fe200078e96b0 */
[----:B------:R2:W-:Y:S01]  /*1ffb0*/  ST.E.U16 desc[UR4][R4.64+-0xf0], R84 ;  /* 0xffff105404007985 */ /* 0x0005e2000c101504 */
[----:B------:R-:W-:Y:S02]  /*1ffc0*/  LOP3.LUT R13, R13, R89, R176, 0x96, !PT ;  /* 0x000000590d0d7212 */ /* 0x000fe400078e96b0 */
[CC--:B---3--:R-:W-:Y:S01]  /*1ffd0*/  LOP3.LUT R62, R177.reuse, R209.reuse, R3, 0x96, !PT ;  /* 0x000000d1b13e7212 */ /* 0x0c8fe200078e9603 */
[----:B------:R3:W-:Y:S01]  /*1ffe0*/  ST.E.U16 desc[UR4][R4.64+-0xee], R81 ;  /* 0xffff125104007985 */ /* 0x0007e2000c101504 */
[CC--:B------:R-:W-:Y:S02]  /*1fff0*/  LOP3.LUT R3, R177.reuse, R209.reuse, R59, 0x96, !PT ;  /* 0x000000d1b1037212 */ /* 0x0c0fe400078e963b */
[----:B------:R-:W-:Y:S01]  /*20000*/  LOP3.LUT R59, R177, R209, R63, 0x96, !PT ;  /* 0x000000d1b13b7212 */ /* 0x000fe200078e963f */
[----:B------:R-:W-:Y:S01]  /*20010*/  IMAD.WIDE.U32 R86, R62, -0x326172a9, RZ ;  /* 0xcd9e8d573e567825 */ /* 0x000fe200078e00ff */
[----:B------:R-:W4:Y:S03]  /*20020*/  LDL.LU R215, [R1+0x458] ;  /* 0x0004580001d77983 */ /* 0x000f260000300800 */
[----:B------:R-:W-:-:S04]  /*20030*/  IMAD.WIDE.U32 R88, R3, -0x326172a9, RZ ;  /* 0xcd9e8d5703587825 */ /* 0x000fc800078e00ff */
[----:B------:R-:W-:-:S04]  /*20040*/  IMAD.WIDE.U32 R62, R2, -0x326172a9, RZ ;  /* 0xcd9e8d57023e7825 */ /* 0x000fc800078e00ff */
[----:B--2---:R-:W-:-:S04]  /*20050*/  IMAD.WIDE.U32 R84, R59, -0x326172a9, RZ ;  /* 0xcd9e8d573b547825 */ /* 0x004fc800078e00ff */
[----:B------:R-:W-:Y:S01]  /*20060*/  IMAD.MOV.U32 R176, RZ, RZ, R79 ;  /* 0x000000ffffb07224 */ /* 0x000fe200078e004f */
[-C--:B---3--:R-:W-:Y:S01]  /*20070*/  LOP3.LUT R81, R83, R224.reuse, R120, 0x96, !PT ;  /* 0x000000e053517212 */ /* 0x088fe200078e9678 */
[----:B------:R-:W-:Y:S01]  /*20080*/  IMAD.WIDE.U32 R2, R13, -0x326172a9, RZ ;  /* 0xcd9e8d570d027825 */ /* 0x000fe200078e00ff */
[-CC-:B------:R-:W-:Y:S01]  /*20090*/  LOP3.LUT R79, R63, R221.reuse, R84.reuse, 0x96, !PT ;  /* 0x000000dd3f4f7212 */ /* 0x180fe200078e9654 */
[----:B------:R2:W-:Y:S02]  /*200a0*/  ST.E.U16 desc[UR4][R10.64+-0xf0], R80 ;  /* 0xffff10500a007985 */ /* 0x0005e4000c101504 */
[----:B------:R-:W-:Y:S01]  /*200b0*/  IMAD.MOV.U32 R83, RZ, RZ, R91 ;  /* 0x000000ffff537224 */ /* 0x000fe200078e005b */
[-C--:B------:R-:W-:Y:S01]  /*200c0*/  LOP3.LUT R91, R3, R221.reuse, R84, 0x96, !PT ;  /* 0x000000dd035b7212 */ /* 0x080fe200078e9654 */
[----:B------:R-:W-:Y:S01]  /*200d0*/  IMAD.MOV.U32 R177, RZ, RZ, R149 ;  /* 0x000000ffffb17224 */ /* 0x000fe200078e0095 */
[CC--:B------:R-:W-:Y:S01]  /*200e0*/  LOP3.LUT R74, R87.reuse, R224.reuse, R204, 0x96, !PT ;  /* 0x000000e0574a7212 */ /* 0x0c0fe200078e96cc */
[----:B------:R-:W-:Y:S01]  /*200f0*/  IMAD.MOV.U32 R84, RZ, RZ, R83 ;  /* 0x000000ffff547224 */ /* 0x000fe200078e0053 */
[-C--:B------:R-:W-:Y:S01]  /*20100*/  LOP3.LUT R83, R87, R224.reuse, R120, 0x96, !PT ;  /* 0x000000e057537212 */ /* 0x080fe200078e9678 */
[----:B------:R-:W-:Y:S01]  /*20110*/  IMAD.MOV.U32 R149, RZ, RZ, R90 ;  /* 0x000000ffff957224 */ /* 0x000fe200078e005a */
[-CC-:B------:R-:W-:Y:S01]  /*20120*/  LOP3.LUT R13, R63, R221.reuse, R82.reuse, 0x96, !PT ;  /* 0x000000dd3f0d7212 */ /* 0x180fe200078e9652 */
[----:B------:R-:W-:Y:S01]  /*20130*/  IMAD.MOV.U32 R59, RZ, RZ, R73 ;  /* 0x000000ffff3b7224 */ /* 0x000fe200078e0049 */
[----:B------:R-:W-:Y:S01]  /*20140*/  LOP3.LUT R90, R3, R221, R82, 0x96, !PT ;  /* 0x000000dd035a7212 */ /* 0x000fe200078e9652 */
[----:B------:R-:W-:Y:S01]  /*20150*/  IMAD.MOV.U32 R87, RZ, RZ, R84 ;  /* 0x000000ffff577224 */ /* 0x000fe200078e0054 */
[----:B------:R-:W3:Y:S01]  /*20160*/  LDL.LU.64 R208, [R1+0x450] ;  /* 0x0004500001d07983 */ /* 0x000ee20000300a00 */
[----:B------:R-:W-:-:S02]  /*20170*/  LOP3.LUT R73, R89, R224, R204, 0x96, !PT ;  /* 0x000000e059497212 */ /* 0x000fc400078e96cc */
[-CC-:B------:R-:W-:Y:S02]  /*20180*/  LOP3.LUT R82, R85, R224.reuse, R120.reuse, 0x96, !PT ;  /* 0x000000e055527212 */ /* 0x180fe400078e9678 */
[-C--:B------:R-:W-:Y:S01]  /*20190*/  LOP3.LUT R84, R89, R224.reuse, R120, 0x96, !PT ;  /* 0x000000e059547212 */ /* 0x080fe200078e9678 */
[----:B------:R-:W-:Y:S02]  /*201a0*/  IMAD.MOV.U32 R120, RZ, RZ, R188 ;  /* 0x000000ffff787224 */ /* 0x000fe400078e00bc */
[----:B------:R-:W-:Y:S01]  /*201b0*/  IMAD.MOV.U32 R89, RZ, RZ, R171 ;  /* 0x000000ffff597224 */ /* 0x000fe200078e00ab */
[----:B--2---:R-:W-:Y:S02]  /*201c0*/  LOP3.LUT R80, R85, R224, R204, 0x96, !PT ;  /* 0x000000e055507212 */ /* 0x004fe400078e96cc */
[----:B------:R-:W2:Y:S04]  /*201d0*/  LDL.LU.64 R204, [R1+0x448] ;  /* 0x0004480001cc7983 */ /* 0x000ea80000300a00 */
[----:B------:R-:W4:Y:S04]  /*201e0*/  LDL.LU R188, [R1+0x444] ;  /* 0x0004440001bc7983 */ /* 0x000f280000300800 */
[----:B------:R-:W3:Y:S04]  /*201f0*/  LDL.LU R171, [R1+0x440] ;  /* 0x0004400001ab7983 */ /* 0x000ee80000300800 */
[----:B------:R-:W-:Y:S04]  /*20200*/  ST.E.U16 desc[UR4][R10.64+-0xee], R160 ;  /* 0xffff12a00a007985 */ /* 0x000fe8000c101504 */
[----:B------:R-:W-:Y:S04]  /*20210*/  ST.E.U16 desc[UR4][R8.64+-0xf0], R78 ;  /* 0xffff104e08007985 */ /* 0x000fe8000c101504 */
[----:B------:R-:W-:Y:S01]  /*20220*/  ST.E.U16 desc[UR4][R8.64+-0xee], R77 ;  /* 0xffff124d08007985 */ /* 0x000fe2000c101504 */
[----:B------:R-:W-:-:S03]  /*20230*/  IMAD.MOV.U32 R85, RZ, RZ, R64 ;  /* 0x000000ffff557224 */ /* 0x000fc600078e0040 */
[----:B------:R1:W-:Y:S04]  /*20240*/  ST.E.U16 desc[UR4][R6.64+-0xf0], R76 ;  /* 0xffff104c06007985 */ /* 0x0003e8000c101504 */
[----:B------:R-:W-:Y:S01]  /*20250*/  ST.E.U16 desc[UR4][R6.64+-0xee], R75 ;  /* 0xffff124b06007985 */ /* 0x000fe2000c101504 */
[----:B------:R-:W-:-:S03]  /*20260*/  LOP3.LUT R64, R63, R221, R86, 0x96, !PT ;  /* 0x000000dd3f407212 */ /* 0x000fc600078e9656 */
[----:B------:R1:W-:Y:S01]  /*20270*/  ST.E.U16 desc[UR4][R4.64+-0xe0], R157 ;  /* 0xffff209d04007985 */ /* 0x0003e2000c101504 */
[----:B------:R-:W-:-:S03]  /*20280*/  IMAD.MOV.U32 R121, RZ, RZ, R59 ;  /* 0x000000ffff797224 */ /* 0x000fc600078e003b */
[----:B------:R-:W-:Y:S01]  /*20290*/  ST.E.U16 desc[UR4][R4.64+-0xde], R156 ;  /* 0xffff229c04007985 */ /* 0x000fe2000c101504 */
[----:B------:R-:W-:-:S03]  /*202a0*/  LOP3.LUT R59, R63, R221, R88, 0x96, !PT ;  /* 0x000000dd3f3b7212 */ /* 0x000fc600078e9658 */
[----:B------:R-:W-:Y:S04]  /*202b0*/  ST.E.U16 desc[UR4][R10.64+-0xe0], R154 ;  /* 0xffff209a0a007985 */ /* 0x000fe8000c101504 */
[----:B------:R1:W-:Y:S04]  /*202c0*/  ST.E.U16 desc[UR4][R10.64+-0xde], R155 ;  /* 0xffff229b0a007985 */ /* 0x0003e8000c101504 */
[----:B------:R-:W-:Y:S04]  /*202d0*/  ST.E.U16 desc[UR4][R8.64+-0xe0], R72 ;  /* 0xffff204808007985 */ /* 0x000fe8000c101504 */
[----:B------:R-:W-:Y:S01]  /*202e0*/  ST.E.U16 desc[UR4][R8.64+-0xde], R71 ;  /* 0xffff224708007985 */ /* 0x000fe2000c101504 */
[----:B-1----:R-:W-:-:S03]  /*202f0*/  IMAD.WIDE.U32 R76, R13, -0x2daee0ad, RZ ;  /* 0xd2511f530d4c7825 */ /* 0x002fc600078e00ff */
[----:B------:R-:W-:Y:S04]  /*20300*/  ST.E.U16 desc[UR4][R6.64+-0xe0], R70 ;  /* 0xffff204606007985 */ /* 0x000fe8000c101504 */
[----:B------:R-:W-:Y:S01]  /*20310*/  ST.E.U16 desc[UR4][R6.64+-0xde], R69 ;  /* 0xffff224506007985 */ /* 0x000fe2000c101504 */
[----:B------:R-:W-:-:S03]  /*20320*/  IMAD.MOV.U32 R157, RZ, RZ, R87 ;  /* 0x000000ffff9d7224 */ /* 0x000fc600078e0057 */
[----:B------:R-:W-:Y:S01]  /*20330*/  ST.E.U16 desc[UR4][R4.64+-0xd0], R151 ;  /* 0xffff309704007985 */ /* 0x000fe2000c101504 */
[----:B------:R-:W-:-:S03]  /*20340*/  IMAD.MOV.U32 R160, RZ, RZ, R141 ;  /* 0x000000ffffa07224 */ /* 0x000fc600078e008d */
[----:B------:R-:W-:Y:S01]  /*20350*/  ST.E.U16 desc[UR4][R4.64+-0xce], R150 ;  /* 0xffff329604007985 */ /* 0x000fe2000c101504 */
[----:B------:R-:W-:-:S03]  /*20360*/  IMAD.MOV.U32 R87, RZ, RZ, R140 ;  /* 0x000000ffff577224 */ /* 0x000fc600078e008c */
[----:B------:R-:W-:Y:S01]  /*20370*/  ST.E.U16 desc[UR4][R10.64+-0xd0], R147 ;  /* 0xffff30930a007985 */ /* 0x000fe2000c101504 */
[----:B------:R-:W-:-:S03]  /*20380*/  IMAD.MOV.U32 R63, RZ, RZ, R85 ;  /* 0x000000ffff3f7224 */ /* 0x000fc600078e0055 */
[----:B------:R1:W-:Y:S01]  /*20390*/  ST.E.U16 desc[UR4][R10.64+-0xce], R146 ;  /* 0xffff32920a007985 */ /* 0x0003e2000c101504 */
[----:B------:R-:W-:-:S03]  /*203a0*/  IMAD.WIDE.U32 R140, R64, -0x2daee0ad, RZ ;  /* 0xd2511f53408c7825 */ /* 0x000fc600078e00ff */
[----:B------:R-:W-:Y:S01]  /*203b0*/  ST.E.U16 desc[UR4][R8.64+-0xd0], R68 ;  /* 0xffff304408007985 */ /* 0x000fe2000c101504 */
[----:B------:R-:W-:-:S03]  /*203c0*/  LOP3.LUT R86, R3, R221, R86, 0x96, !PT ;  /* 0x000000dd03567212 */ /* 0x000fc600078e9656 */
[----:B------:R-:W-:Y:S01]  /*203d0*/  ST.E.U16 desc[UR4][R8.64+-0xce], R67 ;  /* 0xffff324308007985 */ /* 0x000fe2000c101504 */
[----:B------:R-:W-:-:S03]  /*203e0*/  LOP3.LUT R85, R3, R221, R88, 0x96, !PT ;  /* 0x000000dd03557212 */ /* 0x000fc600078e9658 */
[----:B------:R1:W-:Y:S01]  /*203f0*/  ST.E.U16 desc[UR4][R6.64+-0xd0], R66 ;  /* 0xffff304206007985 */ /* 0x0003e2000c101504 */
[----:B------:R-:W-:-:S03]  /*20400*/  LOP3.LUT R3, R159, R225, R178, 0x96, !PT ;  /* 0x000000e19f037212 */ /* 0x000fc600078e96b2 */
[----:B------:R1:W-:Y:S01]  /*20410*/  ST.E.U16 desc[UR4][R6.64+-0xce], R65 ;  /* 0xffff324106007985 */ /* 0x0003e2000c101504 */
[----:B------:R-:W-:-:S03]  /*20420*/  LOP3.LUT R13, R77, R226, R158, 0x96, !PT ;  /* 0x000000e24d0d7212 */ /* 0x000fc600078e969e */
[----:B------:R-:W-:Y:S01]  /*20430*/  ST.E.U16 desc[UR4][R4.64+-0xc0], R132 ;  /* 0xffff408404007985 */ /* 0x000fe2000c101504 */
[----:B------:R-:W-:-:S03]  /*20440*/  IMAD.MOV.U32 R155, RZ, RZ, R89 ;  /* 0x000000ffff9b7224 */ /* 0x000fc600078e0059 */
[----:B------:R-:W-:Y:S01]  /*20450*/  ST.E.U16 desc[UR4][R4.64+-0xbe], R129 ;  /* 0xffff428104007985 */ /* 0x000fe2000c101504 */
[----:B-1----:R-:W-:-:S03]  /*20460*/  IMAD.WIDE.U32 R146, R59, -0x2daee0ad, RZ ;  /* 0xd2511f533b927825 */ /* 0x002fc600078e00ff */
[----:B------:R-:W-:Y:S04]  /*20470*/  ST.E.U16 desc[UR4][R10.64+-0xc0], R126 ;  /* 0xffff407e0a007985 */ /* 0x000fe8000c101504 */
[----:B------:R-:W-:Y:S01]  /*20480*/  ST.E.U16 desc[UR4][R10.64+-0xbe], R127 ;  /* 0xffff427f0a007985 */ /* 0x000fe2000c101504 */
[----:B------:R-:W-:Y:S02]  /*20490*/  IMAD.MOV.U32 R151, RZ, RZ, R63 ;  /* 0x000000ffff977224 */ /* 0x000fe400078e003f */
[----:B------:R-:W-:Y:S01]  /*204a0*/  IMAD.WIDE.U32 R66, R74, -0x2daee0ad, RZ ;  /* 0xd2511f534a427825 */ /* 0x000fe200078e00ff */
[----:B------:R1:W-:Y:S03]  /*204b0*/  ST.E.U16 desc[UR4][R8.64+-0xbe], R55 ;  /* 0xffff423708007985 */ /* 0x0003e6000c101504 */
[----:B------:R-:W-:Y:S01]  /*204c0*/  IMAD.WIDE.U32 R64, R73, -0x2daee0ad, RZ ;  /* 0xd2511f5349407825 */ /* 0x000fe200078e00ff */
[----:B------:R-:W-:Y:S01]  /*204d0*/  ST.E.U16 desc[UR4][R8.64+-0xc0], R56 ;  /* 0xffff403808007985 */ /* 0x000fe2000c101504 */
[----:B------:R-:W-:-:S02]  /*204e0*/  LOP3.LUT R66, R141, R226, R66, 0x96, !PT ;  /* 0x000000e28d427212 */ /* 0x000fc400078e9642 */
[----:B------:R-:W-:Y:S01]  /*204f0*/  IMAD.WIDE.U32 R88, R79, -0x2daee0ad, RZ ;  /* 0xd2511f534f587825 */ /* 0x000fe200078e00ff */
[----:B------:R-:W-:Y:S01]  /*20500*/  LOP3.LUT R63, R65, R225, R178, 0x96, !PT ;  /* 0x000000e1413f7212 */ /* 0x000fe200078e96b2 */
[----:B------:R1:W-:Y:S02]  /*20510*/  ST.E.U16 desc[UR4][R6.64+-0xc0], R58 ;  /* 0xffff403a06007985 */ /* 0x0003e4000c101504 */
[----:B------:R-:W-:Y:S02]  /*20520*/  IMAD.WIDE.U32 R78, R13, -0x326172a9, RZ ;  /* 0xcd9e8d570d4e7825 */ /* 0x000fe400078e00ff */
[----:B------:R1:W-:Y:S02]  /*20530*/  ST.E.U16 desc[UR4][R6.64+-0xbe], R57 ;  /* 0xffff423906007985 */ /* 0x0003e4000c101504 */
[----:B------:R-:W-:Y:S02]  /*20540*/  IMAD.WIDE.U32 R70, R82, -0x2daee0ad, RZ ;  /* 0xd2511f5352467825 */ /* 0x000fe400078e00ff */
[----:B------:R-:W-:Y:S02]  /*20550*/  ST.E.U16 desc[UR4][R4.64+-0xb0], R133 ;  /* 0xffff508504007985 */ /* 0x000fe4000c101504 */
[----:B------:R-:W-:-:S02]  /*20560*/  IMAD.WIDE.U32 R74, R83, -0x2daee0ad, RZ ;  /* 0xd2511f53534a7825 */ /* 0x000fc400078e00ff */
[----:B------:R-:W-:Y:S02]  /*20570*/  ST.E.U16 desc[UR4][R4.64+-0xae], R130 ;  /* 0xffff528204007985 */ /* 0x000fe4000c101504 */
[----:B------:R-:W-:Y:S01]  /*20580*/  IMAD.WIDE.U32 R72, R84, -0x2daee0ad, RZ ;  /* 0xd2511f5354487825 */ /* 0x000fe200078e00ff */
[----:B-1----:R-:W-:Y:S02]  /*20590*/  LOP3.LUT R55, R67, R225, R178, 0x96, !PT ;  /* 0x000000e143377212 */ /* 0x002fe400078e96b2 */
[----:B------:R-:W-:Y:S01]  /*205a0*/  LOP3.LUT R67, R147, R226, R64, 0x96, !PT ;  /* 0x000000e293437212 */ /* 0x000fe200078e9640 */
[----:B------:R-:W-:Y:S01]  /*205b0*/  IMAD.WIDE.U32 R64, R80, -0x2daee0ad, RZ ;  /* 0xd2511f5350407825 */ /* 0x000fe200078e00ff */
[----:B------:R1:W-:Y:S04]  /*205c0*/  ST.E.U16 desc[UR4][R10.64+-0xb0], R128 ;  /* 0xffff50800a007985 */ /* 0x0003e8000c101504 */
[----:B------:R1:W-:Y:S01]  /*205d0*/  ST.E.U16 desc[UR4][R10.64+-0xae], R131 ;  /* 0xffff52830a007985 */ /* 0x0003e2000c101504 */
[----:B------:R-:W-:-:S04]  /*205e0*/  IMAD.WIDE.U32 R58, R81, -0x2daee0ad, RZ ;  /* 0xd2511f53513a7825 */ /* 0x000fc800078e00ff */
[----:B------:R-:W-:Y:S01]  /*205f0*/  IMAD.WIDE.U32 R56, R3, -0x326172a9, RZ ;  /* 0xcd9e8d5703387825 */ /* 0x000fe200078e00ff */
[----:B------:R-:W-:Y:S01]  /*20600*/  ST.E.U16 desc[UR4][R8.64+-0xb0], R52 ;  /* 0xffff503408007985 */ /* 0x000fe2000c101504 */
[-C--:B------:R-:W-:Y:S02]  /*20610*/  LOP3.LUT R68, R65, R225.reuse, R178, 0x96, !PT ;  /* 0x000000e141447212 */ /* 0x080fe400078e96b2 */
[----:B------:R-:W-:Y:S01]  /*20620*/  IMAD.MOV.U32 R158, RZ, RZ, R137 ;  /* 0x000000ffff9e7224 */ /* 0x000fe200078e0089 */
[----:B------:R1:W-:Y:S01]  /*20630*/  ST.E.U16 desc[UR4][R8.64+-0xae], R51 ;  /* 0xffff523308007985 */ /* 0x0003e2000c101504 */
[----:B------:R-:W-:Y:S01]  /*20640*/  IMAD.MOV.U32 R80, RZ, RZ, R136 ;  /* 0x000000ffff507224 */ /* 0x000fe200078e0088 */
[----:B------:R-:W-:Y:S01]  /*20650*/  LOP3.LUT R69, R89, R226, R64, 0x96, !PT ;  /* 0x000000e259457212 */ /* 0x000fe200078e9640 */
[----:B------:R-:W-:Y:S01]  /*20660*/  IMAD.WIDE.U32 R136, R66, -0x326172a9, RZ ;  /* 0xcd9e8d5742887825 */ /* 0x000fe200078e00ff */
[----:B------:R1:W-:Y:S01]  /*20670*/  ST.E.U16 desc[UR4][R6.64+-0xae], R53 ;  /* 0xffff523506007985 */ /* 0x0003e2000c101504 */
[----:B------:R-:W-:-:S02]  /*20680*/  LOP3.LUT R59, R59, R225, R12, 0x96, !PT ;  /* 0x000000e13b3b7212 */ /* 0x000fc400078e960c */
[----:B------:R-:W-:Y:S01]  /*20690*/  IMAD.MOV.U32 R154, RZ, RZ, R120 ;  /* 0x000000ffff9a7224 */ /* 0x000fe200078e0078 */
[----:B------:R-:W-:Y:S01]  /*206a0*/  LOP3.LUT R3, R79, R230, R56, 0x96, !PT ;  /* 0x000000e64f037212 */ /* 0x000fe200078e9638 */
[----:B------:R-:W-:Y:S01]  /*206b0*/  IMAD.MOV.U32 R156, RZ, RZ, R121 ;  /* 0x000000ffff9c7224 */ /* 0x000fe200078e0079 */
[-CC-:B------:R-:W-:Y:S01]  /*206c0*/  LOP3.LUT R71, R71, R225.reuse, R12.reuse, 0x96, !PT ;  /* 0x000000e147477212 */ /* 0x180fe200078e960c */
[----:B------:R-:W-:Y:S01]  /*206d0*/  IMAD.WIDE.U32 R120, R86, -0x2daee0ad, RZ ;  /* 0xd2511f5356787825 */ /* 0x000fe200078e00ff */
[-CC-:B------:R-:W-:Y:S02]  /*206e0*/  LOP3.LUT R84, R75, R225.reuse, R12.reuse, 0x96, !PT ;  /* 0x000000e14b547212 */ /* 0x180fe400078e960c */
[----:B-1----:R-:W-:Y:S01]  /*206f0*/  LOP3.LUT R128, R73, R225, R12, 0x96, !PT ;  /* 0x000000e149807212 */ /* 0x002fe200078e960c */
[----:B------:R-:W-:Y:S02]  /*20700*/  IMAD.MOV.U32 R159, RZ, RZ, R149 ;  /* 0x000000ffff9f7224 */ /* 0x000fe400078e0095 */
[----:B------:R-:W-:-:S02]  /*20710*/  IMAD.MOV.U32 R150, RZ, RZ, R148 ;  /* 0x000000ffff967224 */ /* 0x000fc400078e0094 */
[----:B------:R-:W-:Y:S01]  /*20720*/  IMAD.WIDE.U32 R130, R85, -0x2daee0ad, RZ ;  /* 0xd2511f5355827825 */ /* 0x000fe200078e00ff */
[----:B------:R1:W-:Y:S03]  /*20730*/  ST.E.U16 desc[UR4][R6.64+-0xb0], R54 ;  /* 0xffff503606007985 */ /* 0x0003e6000c101504 */
[----:B------:R-:W-:Y:S01]  /*20740*/  IMAD.WIDE.U32 R64, R91, -0x2daee0ad, RZ ;  /* 0xd2511f535b407825 */ /* 0x000fe200078e00ff */
[----:B------:R-:W-:-:S03]  /*20750*/  LOP3.LUT R51, R57, R220, R62, 0x96, !PT ;  /* 0x000000dc39337212 */ /* 0x000fc600078e963e */
[----:B------:R-:W-:-:S04]  /*20760*/  IMAD.WIDE.U32 R56, R90, -0x2daee0ad, RZ ;  /* 0xd2511f535a387825 */ /* 0x000fc800078e00ff */
[----:B------:R-:W-:Y:S01]  /*20770*/  IMAD.WIDE.U32 R52, R55, -0x326172a9, RZ ;  /* 0xcd9e8d5737347825 */ /* 0x000fe200078e00ff */
[----:B------:R-:W-:-:S03]  /*20780*/  LOP3.LUT R57, R57, R226, R58, 0x96, !PT ;  /* 0x000000e239397212 */ /* 0x000fc600078e963a */
[----:B------:R-:W-:Y:S01]  /*20790*/  IMAD.WIDE.U32 R12, R63, -0x326172a9, RZ ;  /* 0xcd9e8d573f0c7825 */ /* 0x000fe200078e00ff */
[----:B------:R-:W-:Y:S02]  /*207a0*/  LOP3.LUT R91, R53, R220, R62, 0x96, !PT ;  /* 0x000000dc355b7212 */ /* 0x000fe400078e963e */
[----:B------:R-:W-:Y:S01]  /*207b0*/  LOP3.LUT R132, R137, R230, R52, 0x96, !PT ;  /* 0x000000e689847212 */ /* 0x000fe200078e9634 */
[----:B------:R-:W-:Y:S01]  /*207c0*/  IMAD.WIDE.U32 R148, R67, -0x326172a9, RZ ;  /* 0xcd9e8d5743947825 */ /* 0x000fe200078e00ff */
[----:B------:R-:W-:-:S03]  /*207d0*/  LOP3.LUT R129, R121, R226, R74, 0x96, !PT ;  /* 0x000000e279817212 */ /* 0x000fc600078e964a */
[----:B------:R-:W-:Y:S01]  /*207e0*/  IMAD.WIDE.U32 R126, R69, -0x326172a9, RZ ;  /* 0xcd9e8d57457e7825 */ /* 0x000fe200078e00ff */
[----:B------:R-:W-:-:S03]  /*207f0*/  LOP3.LUT R121, R131, R226, R72, 0x96, !PT ;  /* 0x000000e283797212 */ /* 0x000fc600078e9648 */
[----:B-1----:R-:W-:Y:S01]  /*20800*/  IMAD.WIDE.U32 R54, R68, -0x326172a9, RZ ;  /* 0xcd9e8d5744367825 */ /* 0x002fe200078e00ff */
        /* <DEDUP_REMOVED lines=8> */
[----:B------:R-:W-:Y:S01]  /*20890*/  IMAD.WIDE.U32 R54, R57, -0x326172a9, RZ ;  /* 0xcd9e8d5739367825 */ /* 0x000fe200078e00ff */
[----:B------:R-:W-:Y:S02]  /*208a0*/  LOP3.LUT R58, R13, R229, R76, 0x96, !PT ;  /* 0x000000e50d3a7212 */ /* 0x000fe400078e964c */
[----:B------:R-:W-:Y:S01]  /*208b0*/  LOP3.LUT R51, R73, R227, R12, 0x96, !PT ;  /* 0x000000e349337212 */ /* 0x000fe200078e960c */
[----:B------:R-:W-:Y:S01]  /*208c0*/  IMAD.WIDE.U32 R12, R3, -0x2daee0ad, RZ ;  /* 0xd2511f53030c7825 */ /* 0x000fe200078e00ff */
[----:B------:R-:W-:Y:S02]  /*208d0*/  LOP3.LUT R65, R65, R226, R70, 0x96, !PT ;  /* 0x000000e241417212 */ /* 0x000fe400078e9646 */
[----:B------:R-:W-:Y:S01]  /*208e0*/  LOP3.LUT R3, R55, R230, R52, 0x96, !PT ;  /* 0x000000e637037212 */ /* 0x000fe200078e9634 */
[----:B------:R-:W-:Y:S01]  /*208f0*/  IMAD.WIDE.U32 R52, R71, -0x326172a9, RZ ;  /* 0xcd9e8d5747347825 */ /* 0x000fe200078e00ff */
[----:B------:R-:W2:Y:S03]  /*20900*/  LDL.LU R70, [R1+0x1d8] ;  /* 0x0001d80001467983 */ /* 0x000ea60000300800 */
[----:B------:R-:W-:Y:S01]  /*20910*/  IMAD.MOV.U32 R81, RZ, RZ, R169 ;  /* 0x000000ffff517224 */ /* 0x000fe200078e00a9 */
[----:B------:R-:W2:Y:S04]  /*20920*/  LDL.LU R71, [R1+0x1dc] ;  /* 0x0001dc0001477983 */ /* 0x000ea80000300800 */
[----:B------:R-:W2:Y:S01]  /*20930*/  LDL.LU R169, [R1+0x43c] ;  /* 0x00043c0001a97983 */ /* 0x000ea20000300800 */
[----:B---3--:R-:W-:-:S03]  /*20940*/  IMAD.MOV.U32 R82, RZ, RZ, R171 ;  /* 0x000000ffff527224 */ /* 0x008fc600078e00ab */
[----:B------:R-:W3:Y:S04]  /*20950*/  LDL.LU R171, [R1+0x438] ;  /* 0x0004380001ab7983 */ /* 0x000ee80000300800 */
        /* <DEDUP_REMOVED lines=61> */
[----:B------:R-:W-:Y:S04]  /*20d30*/  ST.E.U16 desc[UR4][R8.64+-0x30], R19 ;  /* 0xffffd01308007985 */ /* 0x000fe8000c101504 */
[----:B------:R1:W-:Y:S01]  /*20d40*/  ST.E.U16 desc[UR4][R8.64+-0x2e], R18 ;  /* 0xffffd21208007985 */ /* 0x0003e2000c101504 */
        /* <DEDUP_REMOVED lines=15> */
[----:B------:R2:W-:Y:S04]  /*20e40*/  ST.E.U16 desc[UR4][R10.64+-0xe], R92 ;  /* 0xfffff25c0a007985 */ /* 0x0005e8000c101504 */
[----:B------:R-:W-:Y:S04]  /*20e50*/  ST.E.U16 desc[UR4][R8.64+-0x10], R0 ;  /* 0xfffff00008007985 */ /* 0x000fe8000c101504 */
[----:B------:R2:W-:Y:S04]  /*20e60*/  ST.E.U16 desc[UR4][R8.64+-0xe], R26 ;  /* 0xfffff21a08007985 */ /* 0x0005e8000c101504 */
[----:B------:R-:W-:Y:S04]  /*20e70*/  ST.E.U16 desc[UR4][R6.64+-0x10], R61 ;  /* 0xfffff03d06007985 */ /* 0x000fe8000c101504 */
[----:B------:R2:W-:Y:S01]  /*20e80*/  ST.E.U16 desc[UR4][R6.64+-0xe], R60 ;  /* 0xfffff23c06007985 */ /* 0x0005e2000c101504 */
[----:B----4-:R-:W-:-:S03]  /*20e90*/  IMAD.MOV.U32 R83, RZ, RZ, R188 ;  /* 0x000000ffff537224 */ /* 0x010fc600078e00bc */
[----:B---3--:R-:W3:Y:S04]  /*20ea0*/  LDSM.16.MT88.4 R20, [R171+0x4000] ;  /* 0x00400000ab14783b */ /* 0x008ee80000004200 */
[----:B------:R-:W4:Y:S01]  /*20eb0*/  LDL.LU R188, [R1+0x434] ;  /* 0x0004340001bc7983 */ /* 0x000f220000300800 */
[----:B-1----:R-:W-:-:S04]  /*20ec0*/  IMAD.WIDE.U32 R18, R58, -0x326172a9, RZ ;  /* 0xcd9e8d573a127825 */ /* 0x002fc800078e00ff */
[----:B--2---:R-:W-:-:S04]  /*20ed0*/  IMAD.WIDE.U32 R10, R51, -0x326172a9, RZ ;  /* 0xcd9e8d57330a7825 */ /* 0x004fc800078e00ff */
[----:B------:R-:W-:-:S04]  /*20ee0*/  IMAD.WIDE.U32 R8, R13, -0x326172a9, RZ ;  /* 0xcd9e8d570d087825 */ /* 0x000fc800078e00ff */
[----:B------:R-:W-:Y:S01]  /*20ef0*/  IMAD.WIDE.U32 R6, R12, -0x326172a9, RZ ;  /* 0xcd9e8d570c067825 */ /* 0x000fe200078e00ff */
[----:B------:R-:W-:-:S04]  /*20f00*/  LOP3.LUT R15, R10, 0xffff, RZ, 0xc0, !PT ;  /* 0x0000ffff0a0f7812 */ /* 0x000fc800078ec0ff */
[----:B------:R-:W-:Y:S02]  /*20f10*/  LOP3.LUT R0, R7, R233, R8, 0x96, !PT ;  /* 0x000000e907007212 */ /* 0x000fe400078e9608 */
[----:B------:R-:W-:Y:S02]  /*20f20*/  LOP3.LUT R7, R6, 0xffff, RZ, 0xc0, !PT ;  /* 0x0000ffff06077812 */ /* 0x000fe400078ec0ff */
[----:B------:R-:W-:Y:S02]  /*20f30*/  LOP3.LUT R16, R10, 0xff, RZ, 0xc0, !PT ;  /* 0x000000ff0a107812 */ /* 0x000fe400078ec0ff */
[--C-:B------:R-:W-:Y:S02]  /*20f40*/  SHF.R.U32.HI R17, RZ, 0x10, R10.reuse ;  /* 0x00000010ff117819 */ /* 0x100fe4000001160a */
[----:B------:R-:W-:Y:S02]  /*20f50*/  SHF.R.U32.HI R28, RZ, 0x18, R10 ;  /* 0x00000018ff1c7819 */ /* 0x000fe4000001160a */
[----:B------:R-:W-:-:S02]  /*20f60*/  LOP3.LUT R14, R6, 0xff, RZ, 0xc0, !PT ;  /* 0x000000ff060e7812 */ /* 0x000fc400078ec0ff */
[--C-:B------:R-:W-:Y:S02]  /*20f70*/  SHF.R.U32.HI R8, RZ, 0x10, R6.reuse ;  /* 0x00000010ff087819 */ /* 0x100fe40000011606 */
[----:B------:R-:W-:Y:S02]  /*20f80*/  SHF.R.U32.HI R13, RZ, 0x18, R6 ;  /* 0x00000018ff0d7819 */ /* 0x000fe40000011606 */
[----:B------:R-:W-:Y:S02]  /*20f90*/  SHF.R.U32.HI R10, RZ, 0x8, R7 ;  /* 0x00000008ff0a7819 */ /* 0x000fe40000011607 */
[----:B------:R-:W-:Y:S02]  /*20fa0*/  LOP3.LUT R6, R0, 0xffff, RZ, 0xc0, !PT ;  /* 0x0000ffff00067812 */ /* 0x000fe400078ec0ff */
[----:B------:R-:W-:Y:S02]  /*20fb0*/  LOP3.LUT R3, R11, R233, R18, 0x96, !PT ;  /* 0x000000e90b037212 */ /* 0x000fe400078e9612 */
[----:B------:R-:W-:-:S02]  /*20fc0*/  SHF.R.U32.HI R7, RZ, 0x10, R0 ;  /* 0x00000010ff077819 */ /* 0x000fc40000011600 */
[----:B------:R-:W-:Y:S02]  /*20fd0*/  LOP3.LUT R18, R9, R228, R54, 0x96, !PT ;  /* 0x000000e409127212 */ /* 0x000fe400078e9636 */
[----:B------:R-:W-:Y:S02]  /*20fe0*/  LOP3.LUT R9, R8, 0xff, RZ, 0xc0, !PT ;  /* 0x000000ff08097812 */ /* 0x000fe400078ec0ff */
[----:B------:R-:W-:Y:S02]  /*20ff0*/  SHF.R.U32.HI R8, RZ, 0x8, R6 ;  /* 0x00000008ff087819 */ /* 0x000fe40000011606 */
[----:B------:R-:W-:Y:S02]  /*21000*/  LOP3.LUT R12, R0, 0xff, RZ, 0xc0, !PT ;  /* 0x000000ff000c7812 */ /* 0x000fe400078ec0ff */
[----:B------:R-:W-:Y:S02]  /*21010*/  SHF.R.U32.HI R11, RZ, 0x18, R0 ;  /* 0x00000018ff0b7819 */ /* 0x000fe40000011600 */
[----:B------:R-:W-:-:S02]  /*21020*/  LOP3.LUT R6, R7, 0xff, RZ, 0xc0, !PT ;  /* 0x000000ff07067812 */ /* 0x000fc400078ec0ff */
[----:B------:R-:W-:Y:S02]  /*21030*/  PRMT R93, R199, 0x7054, R199 ;  /* 0x00007054c75d7816 */ /* 0x000fe400000000c7 */
[----:B------:R-:W-:Y:S02]  /*21040*/  PRMT R7, R9, 0x5410, R13 ;  /* 0x0000541009077816 */ /* 0x000fe4000000000d */
[----:B------:R-:W-:Y:S02]  /*21050*/  PRMT R0, R14, 0x5410, R10 ;  /* 0x000054100e007816 */ /* 0x000fe4000000000a */
[----:B------:R-:W-:Y:S02]  /*21060*/  PRMT R8, R12, 0x5410, R8 ;  /* 0x000054100c087816 */ /* 0x000fe40000000008 */
[----:B------:R-:W-:Y:S02]  /*21070*/  PRMT R9, R6, 0x5410, R11 ;  /* 0x0000541006097816 */ /* 0x000fe4000000000b */
[----:B------:R-:W-:-:S02]  /*21080*/  HSET2.LE.AND R6, R7, R93, PT ;  /* 0x0000005d07067233 */ /* 0x000fc40003803000 */
[--C-:B------:R-:W-:Y:S02]  /*21090*/  HSET2.LE.AND R0, R0, R93.reuse, PT ;  /* 0x0000005d00007233 */ /* 0x100fe40003803000 */
[--C-:B------:R-:W-:Y:S02]  /*210a0*/  HSET2.LE.AND R7, R8, R93.reuse, PT ;  /* 0x0000005d08077233 */ /* 0x100fe40003803000 */
[----:B------:R-:W-:Y:S01]  /*210b0*/  HSET2.LE.AND R9, R9, R93, PT ;  /* 0x0000005d09097233 */ /* 0x000fe20003803000 */
[----:B------:R-:W-:Y:S01]  /*210c0*/  IMAD.MOV.U32 R68, RZ, RZ, R80 ;  /* 0x000000ffff447224 */ /* 0x000fe200078e0050 */
[----:B------:R-:W-:Y:S01]  /*210d0*/  LOP3.LUT R10, R162, R0, RZ, 0xc0, !PT ;  /* 0x00000000a20a7212 */ /* 0x000fe200078ec0ff */
[----:B------:R-:W-:Y:S01]  /*210e0*/  IMAD.MOV.U32 R80, RZ, RZ, R87 ;  /* 0x000000ffff507224 */ /* 0x000fe200078e0057 */
[----:B------:R-:W-:Y:S02]  /*210f0*/  LOP3.LUT R11, R161, R6, RZ, 0xc0, !PT ;  /* 0x00000006a10b7212 */ /* 0x000fe400078ec0ff */
[----:B------:R-:W-:-:S02]  /*21100*/  LOP3.LUT R8, R165, R7, RZ, 0xc0, !PT ;  /* 0x00000007a5087212 */ /* 0x000fc400078ec0ff */
[----:B------:R-:W-:Y:S01]  /*21110*/  LOP3.LUT R9, R163, R9, RZ, 0xc0, !PT ;  /* 0x00000009a3097212 */ /* 0x000fe200078ec0ff */
[----:B------:R-:W-:-:S06]  /*21120*/  IMAD.MOV.U32 R69, RZ, RZ, R158 ;  /* 0x000000ffff457224 */ /* 0x000fcc00078e009e */
[C---:B---3--:R-:W-:Y:S01]  /*21130*/  HMMA.16816.F32 R48, R8.reuse, R20, R80 ;  /* 0x000000140830723c */ /* 0x048fe20000001850 */
[----:B------:R-:W2:Y:S04]  /*21140*/  LDL.LU R82, [R1+0x1e8] ;  /* 0x0001e80001527983 */ /* 0x000ea80000300800 */
[----:B------:R-:W2:Y:S01]  /*21150*/  LDL.LU R83, [R1+0x1ec] ;  /* 0x0001ec0001537983 */ /* 0x000ea20000300800 */
[----:B------:R-:W-:Y:S03]  /*21160*/  HMMA.16816.F32 R40, R8, R22, R68 ;  /* 0x000000160828723c */ /* 0x000fe60000001844 */
[----:B------:R-:W3:Y:S04]  /*21170*/  LDL.LU R70, [R1+0x1f8] ;  /* 0x0001f80001467983 */ /* 0x000ee80000300800 */
[----:B------:R-:W3:Y:S01]  /*21180*/  LDL.LU R71, [R1+0x1fc] ;  /* 0x0001fc0001477983 */ /* 0x000ee20000300800 */
[----:B------:R-:W-:-:S03]  /*21190*/  IMAD.MOV.U32 R118, RZ, RZ, R215 ;  /* 0x000000ffff767224 */ /* 0x000fc600078e00d7 */
[----:B------:R-:W3:Y:S04]  /*211a0*/  LDL.LU R116, [R1+0x260] ;  /* 0x0002600001747983 */ /* 0x000ee80000300800 */
[----:B------:R-:W3:Y:S04]  /*211b0*/  LDL.LU R117, [R1+0x264] ;  /* 0x0002640001757983 */ /* 0x000ee80000300800 */
[----:B------:R-:W3:Y:S01]  /*211c0*/  LDL.LU R215, [R1+0x430] ;  /* 0x0004300001d77983 */ /* 0x000ee20000300800 */
[----:B------:R-:W-:-:S03]  /*211d0*/  IMAD.MOV.U32 R119, RZ, RZ, R209 ;  /* 0x000000ffff777224 */ /* 0x000fc600078e00d1 */
[----:B------:R-:W3:Y:S01]  /*211e0*/  LDL.LU R209, [R1+0x42c] ;  /* 0x00042c0001d17983 */ /* 0x000ee20000300800 */
[C---:B------:R-:W-:Y:S02]  /*211f0*/  LOP3.LUT R0, R3.reuse, 0xffff, RZ, 0xc0, !PT ;  /* 0x0000ffff03007812 */ /* 0x040fe400078ec0ff */
[--C-:B------:R-:W-:Y:S02]  /*21200*/  SHF.R.U32.HI R6, RZ, 0x10, R3.reuse ;  /* 0x00000010ff067819 */ /* 0x100fe40000011603 */
[----:B------:R-:W-:Y:S02]  /*21210*/  LOP3.LUT R12, R3, 0xff, RZ, 0xc0, !PT ;  /* 0x000000ff030c7812 */ /* 0x000fe400078ec0ff */
[----:B------:R-:W-:Y:S02]  /*21220*/  SHF.R.U32.HI R0, RZ, 0x8, R0 ;  /* 0x00000008ff007819 */ /* 0x000fe40000011600 */
[----:B------:R-:W-:Y:S02]  /*21230*/  SHF.R.U32.HI R7, RZ, 0x18, R3 ;  /* 0x00000018ff077819 */ /* 0x000fe40000011603 */
[----:B------:R-:W-:-:S02]  /*21240*/  LOP3.LUT R6, R6, 0xff, RZ, 0xc0, !PT ;  /* 0x000000ff06067812 */ /* 0x000fc400078ec0ff */
[----:B------:R-:W-:Y:S02]  /*21250*/  LOP3.LUT R14, R17, 0xff, RZ, 0xc0, !PT ;  /* 0x000000ff110e7812 */ /* 0x000fe400078ec0ff */
[----:B------:R-:W-:Y:S02]  /*21260*/  SHF.R.U32.HI R13, RZ, 0x8, R15 ;  /* 0x00000008ff0d7819 */ /* 0x000fe4000001160f */
[----:B------:R-:W-:Y:S02]  /*21270*/  PRMT R12, R12, 0x5410, R0 ;  /* 0x000054100c0c7816 */ /* 0x000fe40000000000 */
[----:B------:R-:W-:Y:S02]  /*21280*/  PRMT R7, R6, 0x5410, R7 ;  /* 0x0000541006077816 */ /* 0x000fe40000000007 */
[----:B------:R-:W-:Y:S02]  /*21290*/  PRMT R3, R14, 0x5410, R28 ;  /* 0x000054100e037816 */ /* 0x000fe4000000001c */
[----:B------:R-:W-:Y:S01]  /*212a0*/  PRMT R13, R16, 0x5410, R13 ;  /* 0x00005410100d7816 */ /* 0x000fe2000000000d */
[----:B------:R-:W-:Y:S01]  /*212b0*/  IMAD.MOV.U32 R80, RZ, RZ, R159 ;  /* 0x000000ffff507224 */ /* 0x000fe200078e009f */
[--C-:B------:R-:W-:Y:S01]  /*212c0*/  HSET2.LE.AND R6, R12, R93.reuse, PT ;  /* 0x0000005d0c067233 */ /* 0x100fe20003803000 */
[----:B------:R-:W-:Y:S01]  /*212d0*/  IMAD.MOV.U32 R81, RZ, RZ, R150 ;  /* 0x000000ffff517224 */ /* 0x000fe200078e0096 */
[--C-:B------:R-:W-:Y:S01]  /*212e0*/  HSET2.LE.AND R7, R7, R93.reuse, PT ;  /* 0x0000005d07077233 */ /* 0x100fe20003803000 */
[----:B------:R-:W-:Y:S01]  /*212f0*/  IMAD.MOV.U32 R68, RZ, RZ, R151 ;  /* 0x000000ffff447224 */ /* 0x000fe200078e0097 */
[--C-:B------:R-:W-:Y:S01]  /*21300*/  HSET2.LE.AND R3, R3, R93.reuse, PT ;  /* 0x0000005d03037233 */ /* 0x100fe20003803000 */
[----:B------:R-:W-:Y:S01]  /*21310*/  IMAD.MOV.U32 R69, RZ, RZ, R155 ;  /* 0x000000ffff457224 */ /* 0x000fe200078e009b */
[----:B------:R-:W-:Y:S01]  /*21320*/  HSET2.LE.AND R0, R13, R93, PT ;  /* 0x0000005d0d007233 */ /* 0x000fe20003803000 */
[----:B------:R-:W-:Y:S01]  /*21330*/  IMAD.WIDE.U32 R86, R65, -0x326172a9, RZ ;  /* 0xcd9e8d5741567825 */ /* 0x000fe200078e00ff */
[----:B------:R-:W-:Y:S01]  /*21340*/  LOP3.LUT R12, R211, R6, RZ, 0xc0, !PT ;  /* 0x00000006d30c7212 */ /* 0x000fe200078ec0ff */
[----:B------:R-:W-:Y:S01]  /*21350*/  LDSM.16.MT88.4 R28, [R171+0x4400] ;  /* 0x00440000ab1c783b */ /* 0x000fe20000004200 */
[----:B------:R-:W-:Y:S01]  /*21360*/  LOP3.LUT R13, R210, R7, RZ, 0xc0, !PT ;  /* 0x00000007d20d7212 */ /* 0x000fe200078ec0ff */
[----:B------:R-:W-:Y:S01]  /*21370*/  IMAD.WIDE.U32 R6, R18, -0x2daee0ad, RZ ;  /* 0xd2511f5312067825 */ /* 0x000fe200078e00ff */
[----:B------:R-:W-:-:S02]  /*21380*/  LOP3.LUT R47, R53, R220, R2, 0x96, !PT ;  /* 0x000000dc352f7212 */ /* 0x000fc400078e9602 */
[----:B------:R-:W-:Y:S02]  /*21390*/  LOP3.LUT R15, R212, R3, RZ, 0xc0, !PT ;  /* 0x00000003d40f7212 */ /* 0x000fe400078ec0ff */
[----:B------:R-:W-:Y:S02]  /*213a0*/  LOP3.LUT R52, R87, R230, R52, 0x96, !PT ;  /* 0x000000e657347212 */ /* 0x000fe400078e9634 */
[----:B------:R-:W-:Y:S02]  /*213b0*/  LOP3.LUT R3, R19, R228, R78, 0x96, !PT ;  /* 0x000000e413037212 */ /* 0x000fe400078e964e */
[----:B------:R-:W-:Y:S02]  /*213c0*/  LOP3.LUT R14, R168, R0, RZ, 0xc0, !PT ;  /* 0x00000000a80e7212 */ /* 0x000fe400078ec0ff */
[----:B------:R-:W-:Y:S01]  /*213d0*/  LOP3.LUT R0, R7, R231, R56, 0x96, !PT ;  /* 0x000000e707007212 */ /* 0x000fe200078e9638 */
[----:B------:R-:W-:Y:S01]  /*213e0*/  IMAD.WIDE.U32 R32, R66, -0x2daee0ad, RZ ;  /* 0xd2511f5342207825 */ /* 0x000fe200078e00ff */
[----:B------:R-:W-:Y:S01]  /*213f0*/  LOP3.LUT R19, R6, 0xff, RZ, 0xc0, !PT ;  /* 0x000000ff06137812 */ /* 0x000fe200078ec0ff */
[----:B------:R1:W5:Y:S01]  /*21400*/  LDL.LU R168, [R1+0x428] ;  /* 0x0004280001a87983 */ /* 0x0003620000300800 */
[----:B------:R-:W-:Y:S01]  /*21410*/  SHF.R.U32.HI R18, RZ, 0x18, R6 ;  /* 0x00000018ff127819 */ /* 0x000fe20000011606 */
[----:B------:R-:W-:-:S04]  /*21420*/  IMAD.WIDE.U32 R16, R47, -0x2daee0ad, RZ ;  /* 0xd2511f532f107825 */ /* 0x000fc800078e00ff */
[----:B------:R-:W-:Y:S01]  /*21430*/  IMAD.WIDE.U32 R44, R52, -0x2daee0ad, RZ ;  /* 0xd2511f53342c7825 */ /* 0x000fe200078e00ff */
[-C--:B------:R-:W-:Y:S02]  /*21440*/  LOP3.LUT R35, R33, R229.reuse, R88, 0x96, !PT ;  /* 0x000000e521237212 */ /* 0x080fe400078e9658 */
[----:B------:R-:W-:Y:S02]  /*21450*/  LOP3.LUT R34, R17, R229, R64, 0x96, !PT ;  /* 0x000000e511227212 */ /* 0x000fe400078e9640 */
[----:B------:R-:W-:Y:S02]  /*21460*/  LOP3.LUT R33, R45, R227, R16, 0x96, !PT ;  /* 0x000000e32d217212 */ /* 0x000fe400078e9610 */
[----:B------:R-:W-:Y:S02]  /*21470*/  LOP3.LUT R17, R0, 0xff, RZ, 0xc0, !PT ;  /* 0x000000ff00117812 */ /* 0x000fe400078ec0ff */
[----:B------:R-:W-:Y:S01]  /*21480*/  SHF.R.U32.HI R16, RZ, 0x18, R0 ;  /* 0x00000018ff107819 */ /* 0x000fe20000011600 */
[----:B------:R-:W-:-:S04]  /*21490*/  IMAD.WIDE.U32 R84, R84, -0x326172a9, RZ ;  /* 0xcd9e8d5754547825 */ /* 0x000fc800078e00ff */
[----:B------:R-:W-:Y:S01]  /*214a0*/  IMAD.WIDE.U32 R46, R128, -0x326172a9, RZ ;  /* 0xcd9e8d57802e7825 */ /* 0x000fe200078e00ff */
[----:B------:R-:W-:-:S04]  /*214b0*/  LOP3.LUT R90, R85, R220, R2, 0x96, !PT ;  /* 0x000000dc555a7212 */ /* 0x000fc800078e9602 */
[----:B------:R-:W-:Y:S01]  /*214c0*/  LOP3.LUT R92, R47, R220, R2, 0x96, !PT ;  /* 0x000000dc2f5c7212 */ /* 0x000fe200078e9602 */
[----:B----4-:R-:W2:Y:S04]  /*214d0*/  LDSM.16.MT88.4 R24, [R188+0x4000] ;  /* 0x00400000bc18783b */ /* 0x010ea80000004200 */
[----:B------:R-:W4:Y:S01]  /*214e0*/  LDSM.16.MT88.4 R36, [R188+0x4400] ;  /* 0x00440000bc24783b */ /* 0x000f220000004200 */
[C---:B--2---:R-:W-:Y:S06]  /*214f0*/  HMMA.16816.F32 R60, R8.reuse, R24, R80 ;  /* 0x00000018083c723c */ /* 0x044fec0000001850 */
[----:B---3--:R-:W-:Y:S07]  /*21500*/  HMMA.16816.F32 R68, R8, R26, R68 ;  /* 0x0000001a0844723c */ /* 0x008fee0000001844 */
[----:B------:R-:W-:-:S02]  /*21510*/  LOP3.LUT R8, R6, 0xffff, RZ, 0xc0, !PT ;  /* 0x0000ffff06087812 */ /* 0x000fc400078ec0ff */
[----:B------:R-:W-:Y:S01]  /*21520*/  SHF.R.U32.HI R9, RZ, 0x10, R6 ;  /* 0x00000010ff097819 */ /* 0x000fe20000011606 */
[----:B------:R-:W-:Y:S01]  /*21530*/  IMAD.WIDE.U32 R6, R3, -0x2daee0ad, RZ ;  /* 0xd2511f5303067825 */ /* 0x000fe200078e00ff */
[----:B------:R-:W-:Y:S02]  /*21540*/  SHF.R.U32.HI R11, RZ, 0x8, R8 ;  /* 0x00000008ff0b7819 */ /* 0x000fe40000011608 */
[----:B------:R-:W-:Y:S02]  /*21550*/  LOP3.LUT R3, R0, 0xffff, RZ, 0xc0, !PT ;  /* 0x0000ffff00037812 */ /* 0x000fe400078ec0ff */
        /* <DEDUP_REMOVED lines=9> */
[----:B------:R-:W-:Y:S01]  /*215f0*/  HMMA.16816.F32 R56, R12, R20, R116 ;  /* 0x000000140c38723c */ /* 0x000fe20000001874 */
[----:B------:R-:W-:Y:S01]  /*21600*/  PRMT R9, R9, 0x5410, R18 ;  /* 0x0000541009097816 */ /* 0x000fe20000000012 */
[----:B------:R1:W5:Y:S01]  /*21610*/  LDL.LU R169, [R1+0x424] ;  /* 0x0004240001a97983 */ /* 0x0003620000300800 */
[----:B------:R-:W-:-:S02]  /*21620*/  PRMT R11, R17, 0x5410, R10 ;  /* 0x00005410110b7816 */ /* 0x000fc4000000000a */
[----:B------:R-:W-:Y:S01]  /*21630*/  PRMT R10, R8, 0x5410, R16 ;  /* 0x00005410080a7816 */ /* 0x000fe20000000010 */
[----:B------:R-:W-:Y:S01]  /*21640*/  HMMA.16816.F32 R64, R12, R22, R80 ;  /* 0x000000160c40723c */ /* 0x000fe20000001850 */
[--C-:B------:R-:W-:Y:S01]  /*21650*/  HSET2.LE.AND R3, R3, R93.reuse, PT ;  /* 0x0000005d03037233 */ /* 0x100fe20003803000 */
[----:B------:R-:W-:Y:S01]  /*21660*/  IMAD.MOV.U32 R116, RZ, RZ, R209 ;  /* 0x000000ffff747224 */ /* 0x000fe200078e00d1 */
[----:B------:R-:W-:Y:S01]  /*21670*/  LOP3.LUT R0, R7, R231, R72, 0x96, !PT ;  /* 0x000000e707007212 */ /* 0x000fe200078e9648 */
[----:B------:R-:W-:Y:S01]  /*21680*/  IMAD.MOV.U32 R117, RZ, RZ, R208 ;  /* 0x000000ffff757224 */ /* 0x000fe200078e00d0 */
[C---:B------:R-:W-:Y:S01]  /*21690*/  LOP3.LUT R16, R6.reuse, 0xffff, RZ, 0xc0, !PT ;  /* 0x0000ffff06107812 */ /* 0x040fe200078ec0ff */
[----:B------:R-:W-:Y:S01]  /*216a0*/  IMAD.MOV.U32 R118, RZ, RZ, R207 ;  /* 0x000000ffff767224 */ /* 0x000fe200078e00cf */
[----:B------:R-:W-:Y:S01]  /*216b0*/  HSET2.LE.AND R7, R9, R93, PT ;  /* 0x0000005d09077233 */ /* 0x000fe20003803000 */
[----:B------:R-:W-:Y:S01]  /*216c0*/  IMAD.MOV.U32 R119, RZ, RZ, R206 ;  /* 0x000000ffff777224 */ /* 0x000fe200078e00ce */
[----:B------:R-:W-:Y:S01]  /*216d0*/  LOP3.LUT R19, R6, 0xff, RZ, 0xc0, !PT ;  /* 0x000000ff06137812 */ /* 0x000fe200078ec0ff */
[----:B------:R-:W-:Y:S01]  /*216e0*/  IMAD.MOV.U32 R80, RZ, RZ, R205 ;  /* 0x000000ffff507224 */ /* 0x000fe200078e00cd */
[----:B------:R-:W-:Y:S01]  /*216f0*/  SHF.R.U32.HI R18, RZ, 0x18, R6 ;  /* 0x00000018ff127819 */ /* 0x000fe20000011606 */
[----:B------:R-:W-:Y:S01]  /*21700*/  IMAD.MOV.U32 R81, RZ, RZ, R204 ;  /* 0x000000ffff517224 */ /* 0x000fe200078e00cc */
[----:B------:R1:W5:Y:S01]  /*21710*/  LDL.LU R215, [R1+0x420] ;  /* 0x0004200001d77983 */ /* 0x0003620000300800 */
[----:B------:R-:W-:-:S02]  /*21720*/  IMAD.MOV.U32 R82, RZ, RZ, R203 ;  /* 0x000000ffff527224 */ /* 0x000fc400078e00cb */
[----:B------:R-:W-:Y:S01]  /*21730*/  IMAD.MOV.U32 R83, RZ, RZ, R200 ;  /* 0x000000ffff537224 */ /* 0x000fe200078e00c8 */
[--C-:B------:R-:W-:Y:S02]  /*21740*/  HSET2.LE.AND R9, R10, R93.reuse, PT ;  /* 0x0000005d0a097233 */ /* 0x100fe40003803000 */
[----:B------:R-:W-:Y:S01]  /*21750*/  SHF.R.U32.HI R17, RZ, 0x10, R6 ;  /* 0x00000010ff117819 */ /* 0x000fe20000011606 */
[C---:B------:R-:W-:Y:S01]  /*21760*/  HMMA.16816.F32 R76, R12.reuse, R24, R116 ;  /* 0x000000180c4c723c */ /* 0x040fe20000001874 */
[----:B------:R-:W-:Y:S02]  /*21770*/  LOP3.LUT R10, R166, R3, RZ, 0xc0, !PT ;  /* 0x00000003a60a7212 */ /* 0x000fe400078ec0ff */
[----:B------:R-:W-:Y:S01]  /*21780*/  HSET2.LE.AND R8, R11, R93, PT ;  /* 0x0000005d0b087233 */ /* 0x000fe20003803000 */
[----:B------:R-:W-:Y:S01]  /*21790*/  IMAD.WIDE.U32 R20, R34, -0x326172a9, RZ ;  /* 0xcd9e8d5722147825 */ /* 0x000fe200078e00ff */
[----:B------:R-:W-:Y:S01]  /*217a0*/  LOP3.LUT R3, R0, 0xffff, RZ, 0xc0, !PT ;  /* 0x0000ffff00037812 */ /* 0x000fe200078ec0ff */
[----:B------:R-:W-:Y:S01]  /*217b0*/  HMMA.16816.F32 R72, R12, R26, R80 ;  /* 0x0000001a0c48723c */ /* 0x000fe20000001850 */
[----:B------:R-:W-:Y:S01]  /*217c0*/  LOP3.LUT R11, R167, R7, RZ, 0xc0, !PT ;  /* 0x00000007a70b7212 */ /* 0x000fe200078ec0ff */
[----:B------:R-:W-:Y:S01]  /*217d0*/  IMAD.WIDE.U32 R22, R89, -0x2daee0ad, RZ ;  /* 0xd2511f5359167825 */ /* 0x000fe200078e00ff */
[----:B------:R-:W-:Y:S01]  /*217e0*/  SHF.R.U32.HI R6, RZ, 0x10, R0 ;  /* 0x00000010ff067819 */ /* 0x000fe20000011600 */
[----:B------:R-:W2:Y:S01]  /*217f0*/  LDSM.16.MT88.4 R24, [R171+0x4800] ;  /* 0x00480000ab18783b */ /* 0x000ea20000004200 */
[----:B------:R-:W-:-:S02]  /*21800*/  SHF.R.U32.HI R7, RZ, 0x8, R3 ;  /* 0x00000008ff077819 */ /* 0x000fc40000011603 */
[----:B------:R-:W-:Y:S01]  /*21810*/  LOP3.LUT R14, R0, 0xff, RZ, 0xc0, !PT ;  /* 0x000000ff000e7812 */ /* 0x000fe200078ec0ff */
[----:B------:R1:W5:Y:S01]  /*21820*/  LDL.LU R214, [R1+0x41c] ;  /* 0x00041c0001d67983 */ /* 0x0003620000300800 */
[----:B------:R-:W-:Y:S02]  /*21830*/  SHF.R.U32.HI R13, RZ, 0x8, R16 ;  /* 0x00000008ff0d7819 */ /* 0x000fe40000011610 */
[----:B------:R-:W-:Y:S02]  /*21840*/  LOP3.LUT R12, R17, 0xff, RZ, 0xc0, !PT ;  /* 0x000000ff110c7812 */ /* 0x000fe400078ec0ff */
[----:B------:R-:W-:Y:S02]  /*21850*/  LOP3.LUT R8, R182, R8, RZ, 0xc0, !PT ;  /* 0x00000008b6087212 */ /* 0x000fe400078ec0ff */
[----:B------:R-:W-:Y:S01]  /*21860*/  LOP3.LUT R9, R181, R9, RZ, 0xc0, !PT ;  /* 0x00000009b5097212 */ /* 0x000fe200078ec0ff */
[----:B------:R-:W-:Y:S01]  /*21870*/  IMAD.WIDE.U32 R88, R121, -0x326172a9, RZ ;  /* 0xcd9e8d5779587825 */ /* 0x000fe200078e00ff */
[----:B------:R-:W-:Y:S01]  /*21880*/  SHF.R.U32.HI R3, RZ, 0x18, R0 ;  /* 0x00000018ff037819 */ /* 0x000fe20000011600 */
[----:B------:R1:W5:Y:S01]  /*21890*/  LDL.LU R213, [R1+0x418] ;  /* 0x0004180001d57983 */ /* 0x0003620000300800 */
[----:B------:R-:W-:-:S02]  /*218a0*/  LOP3.LUT R0, R6, 0xff, RZ, 0xc0, !PT ;  /* 0x000000ff06007812 */ /* 0x000fc400078ec0ff */
[----:B------:R-:W-:Y:S02]  /*218b0*/  PRMT R6, R14, 0x5410, R7 ;  /* 0x000054100e067816 */ /* 0x000fe40000000007 */
[----:B------:R-:W-:Y:S02]  /*218c0*/  PRMT R13, R19, 0x5410, R13 ;  /* 0x00005410130d7816 */ /* 0x000fe4000000000d */
[----:B------:R-:W-:Y:S01]  /*218d0*/  PRMT R12, R12, 0x5410, R18 ;  /* 0x000054100c0c7816 */ /* 0x000fe20000000012 */
[----:B------:R-:W-:Y:S01]  /*218e0*/  HMMA.16816.F32 R80, R8, R28, R48 ;  /* 0x0000001c0850723c */ /* 0x000fe20000001830 */
[----:B------:R-:W-:Y:S01]  /*218f0*/  PRMT R3, R0, 0x5410, R3 ;  /* 0x0000541000037816 */ /* 0x000fe20000000003 */
[----:B------:R1:W5:Y:S01]  /*21900*/  LDL.LU R212, [R1+0x414] ;  /* 0x0004140001d47983 */ /* 0x0003620000300800 */
[--C-:B------:R-:W-:Y:S02]  /*21910*/  HSET2.LE.AND R0, R6, R93.reuse, PT ;  /* 0x0000005d06007233 */ /* 0x100fe40003803000 */
[----:B------:R-:W-:-:S02]  /*21920*/  HSET2.LE.AND R6, R13, R93, PT ;  /* 0x0000005d0d067233 */ /* 0x000fc40003803000 */
[--C-:B------:R-:W-:Y:S01]  /*21930*/  HSET2.LE.AND R7, R12, R93.reuse, PT ;  /* 0x0000005d0c077233 */ /* 0x100fe20003803000 */
[C---:B------:R-:W-:Y:S01]  /*21940*/  HMMA.16816.F32 R52, R8.reuse, R30, R40 ;  /* 0x0000001e0834723c */ /* 0x040fe20000001828 */
[----:B------:R-:W-:Y:S01]  /*21950*/  HSET2.LE.AND R3, R3, R93, PT ;  /* 0x0000005d03037233 */ /* 0x000fe20003803000 */
[----:B------:R1:W5:Y:S01]  /*21960*/  LDL.LU R211, [R1+0x410] ;  /* 0x0004100001d37983 */ /* 0x0003620000300800 */
[----:B------:R-:W-:Y:S02]  /*21970*/  LOP3.LUT R14, R196, R6, RZ, 0xc0, !PT ;  /* 0x00000006c40e7212 */ /* 0x000fe400078ec0ff */
[----:B------:R-:W-:Y:S01]  /*21980*/  LOP3.LUT R15, R195, R7, RZ, 0xc0, !PT ;  /* 0x00000007c30f7212 */ /* 0x000fe200078ec0ff */
[----:B------:R-:W-:Y:S01]  /*21990*/  IMAD.WIDE.U32 R6, R33, -0x326172a9, RZ ;  /* 0xcd9e8d5721067825 */ /* 0x000fe200078e00ff */
[C---:B----4-:R-:W-:Y:S01]  /*219a0*/  HMMA.16816.F32 R48, R8.reuse, R36, R60 ;  /* 0x000000240830723c */ /* 0x050fe2000000183c */
[----:B------:R-:W-:Y:S01]  /*219b0*/  LOP3.LUT R12, R198, R0, RZ, 0xc0, !PT ;  /* 0x00000000c60c7212 */ /* 0x000fe200078ec0ff */
[----:B------:R1:W5:Y:S04]  /*219c0*/  LDL.LU R210, [R1+0x40c] ;  /* 0x00040c0001d27983 */ /* 0x0003680000300800 */
[----:B------:R-:W-:Y:S01]  /*219d0*/  HMMA.16816.F32 R40, R8, R38, R68 ;  /* 0x000000260828723c */ /* 0x000fe20000001844 */
[----:B------:R-:W-:Y:S01]  /*219e0*/  LOP3.LUT R0, R7, R233, R20, 0x96, !PT ;  /* 0x000000e907007212 */ /* 0x000fe200078e9614 */
[----:B------:R1:W5:Y:S01]  /*219f0*/  LDL.LU R209, [R1+0x408] ;  /* 0x0004080001d17983 */ /* 0x0003620000300800 */
[----:B------:R-:W-:-:S04]  /*21a00*/  LOP3.LUT R2, R23, R227, R32, 0x96, !PT ;  /* 0x000000e317027212 */ /* 0x000fc800078e9620 */
[----:B------:R-:W-:Y:S01]  /*21a10*/  IMAD.WIDE.U32 R8, R35, -0x326172a9, RZ ;  /* 0xcd9e8d5723087825 */ /* 0x000fe200078e00ff */
[C---:B------:R-:W-:Y:S01]  /*21a20*/  LOP3.LUT R7, R6.reuse, 0xffff, RZ, 0xc0, !PT ;  /* 0x0000ffff06077812 */ /* 0x040fe200078ec0ff */
[----:B------:R-:W3:Y:S01]  /*21a30*/  LDSM.16.MT88.4 R32, [R188+0x4800] ;  /* 0x00480000bc20783b */ /* 0x000ee20000004200 */
[----:B------:R-:W-:Y:S02]  /*21a40*/  LOP3.LUT R20, R6, 0xff, RZ, 0xc0, !PT ;  /* 0x000000ff06147812 */ /* 0x000fe400078ec0ff */
[----:B------:R-:W-:Y:S01]  /*21a50*/  LOP3.LUT R23, R9, R228, R126, 0x96, !PT ;  /* 0x000000e409177212 */ /* 0x000fe200078e967e */
[----:B------:R1:W5:Y:S01]  /*21a60*/  LDL.LU R208, [R1+0x404] ;  /* 0x0004040001d07983 */ /* 0x0003620000300800 */
[--C-:B------:R-:W-:Y:S02]  /*21a70*/  SHF.R.U32.HI R9, RZ, 0x10, R6.reuse ;  /* 0x00000010ff097819 */ /* 0x100fe40000011606 */
[----:B------:R-:W-:Y:S01]  /*21a80*/  SHF.R.U32.HI R19, RZ, 0x18, R6 ;  /* 0x00000018ff137819 */ /* 0x000fe20000011606 */
[----:B------:R1:W5:Y:S01]  /*21a90*/  LDL.LU R207, [R1+0x400] ;  /* 0x0004000001cf7983 */ /* 0x0003620000300800 */
[----:B------:R-:W-:-:S02]  /*21aa0*/  LOP3.LUT R6, R0, 0xffff, RZ, 0xc0, !PT ;  /* 0x0000ffff00067812 */ /* 0x000fc400078ec0ff */
[----:B------:R-:W-:Y:S01]  /*21ab0*/  LOP3.LUT R13, R197, R3, RZ, 0xc0, !PT ;  /* 0x00000003c50d7212 */ /* 0x000fe200078ec0ff */
[----:B------:R-:W-:Y:S01]  /*21ac0*/  IMAD.WIDE.U32 R2, R2, -0x326172a9, RZ ;  /* 0xcd9e8d5702027825 */ /* 0x000fe200078e00ff */
[----:B------:R-:W-:Y:S01]  /*21ad0*/  SHF.R.U32.HI R16, RZ, 0x8, R7 ;  /* 0x00000008ff107819 */ /* 0x000fe20000011607 */
[----:B------:R1:W5:Y:S01]  /*21ae0*/  LDL.LU R206, [R1+0x3fc] ;  /* 0x0003fc0001ce7983 */ /* 0x0003620000300800 */
[----:B------:R-:W-:Y:S02]  /*21af0*/  SHF.R.U32.HI R7, RZ, 0x10, R0 ;  /* 0x00000010ff077819 */ /* 0x000fe40000011600 */
[----:B------:R-:W-:Y:S02]  /*21b00*/  LOP3.LUT R11, R9, 0xff, RZ, 0xc0, !PT ;  /* 0x000000ff090b7812 */ /* 0x000fe400078ec0ff */
[----:B------:R-:W-:Y:S02]  /*21b10*/  LOP3.LUT R18, R0, 0xff, RZ, 0xc0, !PT ;  /* 0x000000ff00127812 */ /* 0x000fe400078ec0ff */
[----:B------:R-:W-:-:S02]  /*21b20*/  SHF.R.U32.HI R10, RZ, 0x8, R6 ;  /* 0x00000008ff0a7819 */ /* 0x000fc40000011606 */
[----:B------:R-:W-:Y:S01]  /*21b30*/  SHF.R.U32.HI R17, RZ, 0x18, R0 ;  /* 0x00000018ff117819 */ /* 0x000fe20000011600 */
[C---:B------:R-:W-:Y:S01]  /*21b40*/  HMMA.16816.F32 R68, R12.reuse, R30, R64 ;  /* 0x0000001e0c44723c */ /* 0x040fe20000001840 */
[----:B------:R-:W-:Y:S01]  /*21b50*/  LOP3.LUT R9, R7, 0xff, RZ, 0xc0, !PT ;  /* 0x000000ff07097812 */ /* 0x000fe200078ec0ff */
[----:B------:R1:W5:Y:S01]  /*21b60*/  LDL.LU R205, [R1+0x3f8] ;  /* 0x0003f80001cd7983 */ /* 0x0003620000300800 */
[----:B------:R-:W-:Y:S02]  /*21b70*/  PRMT R6, R20, 0x5410, R16 ;  /* 0x0000541014067816 */ /* 0x000fe40000000010 */
[----:B------:R-:W-:Y:S01]  /*21b80*/  LOP3.LUT R0, R3, R233, R8, 0x96, !PT ;  /* 0x000000e903007212 */ /* 0x000fe200078e9608 */
[----:B------:R-:W-:Y:S01]  /*21b90*/  HMMA.16816.F32 R56, R12, R28, R56 ;  /* 0x0000001c0c38723c */ /* 0x000fe20000001838 */
[----:B------:R-:W-:Y:S01]  /*21ba0*/  PRMT R7, R11, 0x5410, R19 ;  /* 0x000054100b077816 */ /* 0x000fe20000000013 */
[----:B------:R-:W4:Y:S01]  /*21bb0*/  LDSM.16.MT88.4 R28, [R171+0x4c00] ;  /* 0x004c0000ab1c783b */ /* 0x000f220000004200 */
[----:B------:R-:W-:-:S02]  /*21bc0*/  PRMT R8, R18, 0x5410, R10 ;  /* 0x0000541012087816 */ /* 0x000fc4000000000a */
[C---:B------:R-:W-:Y:S01]  /*21bd0*/  LOP3.LUT R16, R2.reuse, 0xffff, RZ, 0xc0, !PT ;  /* 0x0000ffff02107812 */ /* 0x040fe200078ec0ff */
[C---:B------:R-:W-:Y:S01]  /*21be0*/  HMMA.16816.F32 R76, R12.reuse, R36, R76 ;  /* 0x000000240c4c723c */ /* 0x040fe2000000184c */
[--C-:B------:R-:W-:Y:S01]  /*21bf0*/  HSET2.LE.AND R3, R6, R93.reuse, PT ;  /* 0x0000005d06037233 */ /* 0x100fe20003803000 */
[----:B------:R1:W5:Y:S01]  /*21c00*/  LDL.LU R204, [R1+0x3f4] ;  /* 0x0003f40001cc7983 */ /* 0x0003620000300800 */
[--C-:B------:R-:W-:Y:S02]  /*21c10*/  HSET2.LE.AND R6, R7, R93.reuse, PT ;  /* 0x0000005d07067233 */ /* 0x100fe40003803000 */
[----:B------:R-:W-:Y:S01]  /*21c20*/  PRMT R9, R9, 0x5410, R17 ;  /* 0x0000541009097816 */ /* 0x000fe20000000011 */
[----:B------:R-:W-:Y:S01]  /*21c30*/  HMMA.16816.F32 R64, R12, R38, R72 ;  /* 0x000000260c40723c */ /* 0x000fe20000001848 */
[----:B------:R-:W-:Y:S01]  /*21c40*/  HSET2.LE.AND R7, R8, R93, PT ;  /* 0x0000005d08077233 */ /* 0x000fe20003803000 */
[----:B------:R-:W1:Y:S01]  /*21c50*/  LDSM.16.MT88.4 R36, [R188+0x4c00] ;  /* 0x004c0000bc24783b */ /* 0x000e620000004200 */
[----:B------:R-:W-:-:S02]  /*21c60*/  LOP3.LUT R19, R2, 0xff, RZ, 0xc0, !PT ;  /* 0x000000ff02137812 */ /* 0x000fc400078ec0ff */
[--C-:B------:R-:W-:Y:S01]  /*21c70*/  SHF.R.U32.HI R17, RZ, 0x10, R2.reuse ;  /* 0x00000010ff117819 */ /* 0x100fe20000011602 */
[----:B------:R1:W5:Y:S01]  /*21c80*/  LDL.LU R203, [R1+0x3f0] ;  /* 0x0003f00001cb7983 */ /* 0x0003620000300800 */
[----:B------:R-:W-:Y:S02]  /*21c90*/  SHF.R.U32.HI R18, RZ, 0x18, R2 ;  /* 0x00000018ff127819 */ /* 0x000fe40000011602 */
[----:B------:R-:W-:Y:S01]  /*21ca0*/  LOP3.LUT R2, R0, 0xffff, RZ, 0xc0, !PT ;  /* 0x0000ffff00027812 */ /* 0x000fe200078ec0ff */
[----:B------:R1:W5:Y:S01]  /*21cb0*/  LDL.LU R200, [R1+0x3ec] ;  /* 0x0003ec0001c87983 */ /* 0x0003620000300800 */
[----:B------:R-:W-:Y:S02]  /*21cc0*/  LOP3.LUT R10, R184, R3, RZ, 0xc0, !PT ;  /* 0x00000003b80a7212 */ /* 0x000fe400078ec0ff */
[----:B------:R-:W-:Y:S01]  /*21cd0*/  SHF.R.U32.HI R3, RZ, 0x10, R0 ;  /* 0x00000010ff037819 */ /* 0x000fe20000011600 */
[----:B------:R1:W5:Y:S01]  /*21ce0*/  LDL.LU R198, [R1+0x3e8] ;  /* 0x0003e80001c67983 */ /* 0x0003620000300800 */
[----:B------:R-:W-:-:S02]  /*21cf0*/  LOP3.LUT R8, R186, R7, RZ, 0xc0, !PT ;  /* 0x00000007ba087212 */ /* 0x000fc400078ec0ff */
[----:B------:R-:W-:Y:S01]  /*21d00*/  LOP3.LUT R14, R17, 0xff, RZ, 0xc0, !PT ;  /* 0x000000ff110e7812 */ /* 0x000fe200078ec0ff */
[----:B------:R1:W5:Y:S01]  /*21d10*/  LDL.LU R197, [R1+0x3e4] ;  /* 0x0003e40001c57983 */ /* 0x0003620000300800 */
[----:B------:R-:W-:Y:S02]  /*21d20*/  LOP3.LUT R12, R0, 0xff, RZ, 0xc0, !PT ;  /* 0x000000ff000c7812 */ /* 0x000fe400078ec0ff */
[----:B------:R-:W-:Y:S01]  /*21d30*/  SHF.R.U32.HI R7, RZ, 0x8, R2 ;  /* 0x00000008ff077819 */ /* 0x000fe20000011602 */
[----:B------:R1:W5:Y:S01]  /*21d40*/  LDL.LU R196, [R1+0x3e0] ;  /* 0x0003e00001c47983 */ /* 0x0003620000300800 */
[----:B------:R-:W-:Y:S02]  /*21d50*/  LOP3.LUT R11, R183, R6, RZ, 0xc0, !PT ;  /* 0x00000006b70b7212 */ /* 0x000fe400078ec0ff */
[----:B------:R-:W-:Y:S01]  /*21d60*/  LOP3.LUT R2, R3, 0xff, RZ, 0xc0, !PT ;  /* 0x000000ff03027812 */ /* 0x000fe200078ec0ff */
[----:B------:R1:W5:Y:S01]  /*21d70*/  LDL.LU R195, [R1+0x3dc] ;  /* 0x0003dc0001c37983 */ /* 0x0003620000300800 */
[----:B------:R-:W-:-:S02]  /*21d80*/  SHF.R.U32.HI R6, RZ, 0x18, R0 ;  /* 0x00000018ff067819 */ /* 0x000fc40000011600 */
[----:B------:R-:W-:Y:S02]  /*21d90*/  PRMT R3, R14, 0x5410, R18 ;  /* 0x000054100e037816 */ /* 0x000fe40000000012 */
[----:B------:R-:W-:Y:S02]  /*21da0*/  PRMT R7, R12, 0x5410, R7 ;  /* 0x000054100c077816 */ /* 0x000fe40000000007 */
[----:B------:R-:W-:Y:S02]  /*21db0*/  SHF.R.U32.HI R13, RZ, 0x8, R16 ;  /* 0x00000008ff0d7819 */ /* 0x000fe40000011610 */
[----:B------:R-:W-:Y:S02]  /*21dc0*/  PRMT R6, R2, 0x5410, R6 ;  /* 0x0000541002067816 */ /* 0x000fe40000000006 */
[--C-:B------:R-:W-:Y:S02]  /*21dd0*/  HSET2.LE.AND R9, R9, R93.reuse, PT ;  /* 0x0000005d09097233 */ /* 0x100fe40003803000 */
[----:B------:R-:W-:-:S02]  /*21de0*/  HSET2.LE.AND R2, R3, R93, PT ;  /* 0x0000005d03027233 */ /* 0x000fc40003803000 */
[----:B------:R-:W-:Y:S02]  /*21df0*/  PRMT R0, R19, 0x5410, R13 ;  /* 0x0000541013007816 */ /* 0x000fe4000000000d */
[--C-:B------:R-:W-:Y:S02]  /*21e00*/  HSET2.LE.AND R3, R7, R93.reuse, PT ;  /* 0x0000005d07037233 */ /* 0x100fe40003803000 */
[----:B------:R-:W-:Y:S02]  /*21e10*/  LOP3.LUT R12, R21, R228, R86, 0x96, !PT ;  /* 0x000000e4150c7212 */ /* 0x000fe400078e9656 */
[----:B------:R-:W-:Y:S02]  /*21e20*/  LOP3.LUT R9, R185, R9, RZ, 0xc0, !PT ;  /* 0x00000009b9097212 */ /* 0x000fe400078ec0ff */
[----:B------:R-:W-:Y:S02]  /*21e30*/  HSET2.LE.AND R0, R0, R93, PT ;  /* 0x0000005d00007233 */ /* 0x000fe40003803000 */
[----:B------:R-:W-:-:S02]  /*21e40*/  LOP3.LUT R19, R193, R2, RZ, 0xc0, !PT ;  /* 0x00000002c1137212 */ /* 0x000fc400078ec0ff */
[----:B------:R-:W-:Y:S01]  /*21e50*/  LOP3.LUT R16, R192, R3, RZ, 0xc0, !PT ;  /* 0x00000003c0107212 */ /* 0x000fe200078ec0ff */
[----:B------:R-:W-:Y:S01]  /*21e60*/  IMAD.WIDE.U32 R2, R12, -0x2daee0ad, RZ ;  /* 0xd2511f530c027825 */ /* 0x000fe200078e00ff */
[----:B------:R-:W-:Y:S01]  /*21e70*/  LOP3.LUT R18, R194, R0, RZ, 0xc0, !PT ;  /* 0x00000000c2127212 */ /* 0x000fe200078ec0ff */
[C---:B--2---:R-:W-:Y:S01]  /*21e80*/  HMMA.16816.F32 R60, R8.reuse, R26, R52 ;  /* 0x0000001a083c723c */ /* 0x044fe20000001834 */
[----:B------:R-:W-:Y:S01]  /*21e90*/  HSET2.LE.AND R6, R6, R93, PT ;  /* 0x0000005d06067233 */ /* 0x000fe20003803000 */
[----:B------:R2:W5:Y:S01]  /*21ea0*/  LDL.LU R194, [R1+0x3d8] ;  /* 0x0003d80001c27983 */ /* 0x0005620000300800 */
[----:B------:R-:W-:Y:S02]  /*21eb0*/  LOP3.LUT R0, R3, R231, R44, 0x96, !PT ;  /* 0x000000e703007212 */ /* 0x000fe400078e962c */
[C---:B------:R-:W-:Y:S01]  /*21ec0*/  LOP3.LUT R3, R2.reuse, 0xffff, RZ, 0xc0, !PT ;  /* 0x0000ffff02037812 */ /* 0x040fe200078ec0ff */
[----:B---3--:R-:W-:Y:S01]  /*21ed0*/  HMMA.16816.F32 R52, R8, R32, R48 ;  /* 0x000000200834723c */ /* 0x008fe20000001830 */
[----:B------:R-:W-:Y:S01]  /*21ee0*/  LOP3.LUT R15, R2, 0xff, RZ, 0xc0, !PT ;  /* 0x000000ff020f7812 */ /* 0x000fe200078ec0ff */
[----:B------:R2:W5:Y:S01]  /*21ef0*/  LDL.LU R193, [R1+0x3d4] ;  /* 0x0003d40001c17983 */ /* 0x0005620000300800 */
[----:B------:R-:W-:-:S03]  /*21f00*/  SHF.R.U32.HI R14, RZ, 0x18, R2 ;  /* 0x00000018ff0e7819 */ /* 0x000fc60000011602 */
[C---:B------:R-:W-:Y:S01]  /*21f10*/  HMMA.16816.F32 R72, R8.reuse, R24, R80 ;  /* 0x000000180848723c */ /* 0x040fe20000001850 */
[----:B------:R-:W-:Y:S01]  /*21f20*/  SHF.R.U32.HI R13, RZ, 0x8, R3 ;  /* 0x00000008ff0d7819 */ /* 0x000fe20000011603 */
[----:B------:R2:W5:Y:S04]  /*21f30*/  LDL.LU R192, [R1+0x3d0] ;  /* 0x0003d00001c07983 */ /* 0x0005680000300800 */
[----:B------:R-:W-:Y:S01]  /*21f40*/  HMMA.16816.F32 R48, R8, R34, R40 ;  /* 0x000000220830723c */ /* 0x000fe20000001828 */
[----:B------:R-:W-:-:S06]  /*21f50*/  SHF.R.U32.HI R3, RZ, 0x10, R0 ;  /* 0x00000010ff037819 */ /* 0x000fcc0000011600 */
[----:B------:R-:W-:Y:S02]  /*21f60*/  SHF.R.U32.HI R8, RZ, 0x10, R2 ;  /* 0x00000010ff087819 */ /* 0x000fe40000011602 */
[----:B------:R-:W-:Y:S02]  /*21f70*/  LOP3.LUT R2, R0, 0xffff, RZ, 0xc0, !PT ;  /* 0x0000ffff00027812 */ /* 0x000fe400078ec0ff */
[----:B------:R-:W-:Y:S02]  /*21f80*/  LOP3.LUT R11, R8, 0xff, RZ, 0xc0, !PT ;  /* 0x000000ff080b7812 */ /* 0x000fe400078ec0ff */
[----:B------:R-:W-:Y:S02]  /*21f90*/  LOP3.LUT R9, R0, 0xff, RZ, 0xc0, !PT ;  /* 0x000000ff00097812 */ /* 0x000fe400078ec0ff */
[----:B------:R-:W-:Y:S02]  /*21fa0*/  SHF.R.U32.HI R10, RZ, 0x18, R0 ;  /* 0x00000018ff0a7819 */ /* 0x000fe40000011600 */
[----:B------:R-:W-:-:S02]  /*21fb0*/  SHF.R.U32.HI R8, RZ, 0x8, R2 ;  /* 0x00000008ff087819 */ /* 0x000fc40000011602 */
[----:B------:R-:W-:Y:S02]  /*21fc0*/  LOP3.LUT R2, R3, 0xff, RZ, 0xc0, !PT ;  /* 0x000000ff03027812 */ /* 0x000fe400078ec0ff */
[----:B------:R-:W-:Y:S02]  /*21fd0*/  PRMT R0, R15, 0x5410, R13 ;  /* 0x000054100f007816 */ /* 0x000fe4000000000d */
[----:B------:R-:W-:Y:S01]  /*21fe0*/  LOP3.LUT R17, R191, R6, RZ, 0xc0, !PT ;  /* 0x00000006bf117212 */ /* 0x000fe200078ec0ff */
[----:B------:R-:W-:Y:S01]  /*21ff0*/  IMAD.WIDE.U32 R6, R23, -0x2daee0ad, RZ ;  /* 0xd2511f5317067825 */ /* 0x000fe200078e00ff */
[----:B------:R-:W-:Y:S01]  /*22000*/  PRMT R3, R11, 0x5410, R14 ;  /* 0x000054100b037816 */ /* 0x000fe2000000000e */
[----:B------:R2:W5:Y:S01]  /*22010*/  LDL.LU R191, [R1+0x3cc] ;  /* 0x0003cc0001bf7983 */ /* 0x0005620000300800 */
[----:B------:R-:W-:Y:S02]  /*22020*/  PRMT R9, R9, 0x5410, R8 ;  /* 0x0000541009097816 */ /* 0x000fe40000000008 */
[----:B------:R-:W-:-:S02]  /*22030*/  PRMT R8, R2, 0x5410, R10 ;  /* 0x0000541002087816 */ /* 0x000fc4000000000a */
[--C-:B------:R-:W-:Y:S02]  /*22040*/  HSET2.LE.AND R0, R0, R93.reuse, PT ;  /* 0x0000005d00007233 */ /* 0x100fe40003803000 */
[--C-:B------:R-:W-:Y:S02]  /*22050*/  HSET2.LE.AND R2, R3, R93.reuse, PT ;  /* 0x0000005d03027233 */ /* 0x100fe40003803000 */
[----:B------:R-:W-:Y:S02]  /*22060*/  LOP3.LUT R12, R7, R231, R22, 0x96, !PT ;  /* 0x000000e7070c7212 */ /* 0x000fe400078e9616 */
[----:B------:R-:W-:Y:S02]  /*22070*/  LOP3.LUT R13, R6, 0xffff, RZ, 0xc0, !PT ;  /* 0x0000ffff060d7812 */ /* 0x000fe400078ec0ff */
[--C-:B------:R-:W-:Y:S02]  /*22080*/  HSET2.LE.AND R3, R9, R93.reuse, PT ;  /* 0x0000005d09037233 */ /* 0x100fe40003803000 */
[----:B------:R-:W-:Y:S01]  /*22090*/  HSET2.LE.AND R7, R8, R93, PT ;  /* 0x0000005d08077233 */ /* 0x000fe20003803000 */
[----:B------:R-:W-:Y:S01]  /*220a0*/  IMAD.WIDE.U32 R42, R91, -0x2daee0ad, RZ ;  /* 0xd2511f535b2a7825 */ /* 0x000fe200078e00ff */
[----:B------:R-:W-:-:S02]  /*220b0*/  LOP3.LUT R10, R201, R0, RZ, 0xc0, !PT ;  /* 0x00000000c90a7212 */ /* 0x000fc400078ec0ff */
[----:B------:R-:W-:Y:S01]  /*220c0*/  SHF.R.U32.HI R20, RZ, 0x10, R6 ;  /* 0x00000010ff147819 */ /* 0x000fe20000011606 */
[----:B------:R-:W-:Y:S01]  /*220d0*/  IMAD.WIDE.U32 R40, R129, -0x326172a9, RZ ;  /* 0xcd9e8d5781287825 */ /* 0x000fe200078e00ff */
[----:B------:R-:W-:Y:S02]  /*220e0*/  LOP3.LUT R11, R187, R2, RZ, 0xc0, !PT ;  /* 0x00000002bb0b7212 */ /* 0x000fe400078ec0ff */
[----:B------:R-:W-:Y:S01]  /*220f0*/  LOP3.LUT R0, R12, 0xffff, RZ, 0xc0, !PT ;  /* 0x0000ffff0c007812 */ /* 0x000fe200078ec0ff */
[C---:B------:R-:W-:Y:S01]  /*22100*/  HMMA.16816.F32 R68, R16.reuse, R26, R68 ;  /* 0x0000001a1044723c */ /* 0x040fe20000001844 */
[----:B------:R-:W-:Y:S02]  /*22110*/  LOP3.LUT R91, R89, R230, R46, 0x96, !PT ;  /* 0x000000e6595b7212 */ /* 0x000fe400078e962e */
[----:B------:R-:W-:Y:S02]  /*22120*/  SHF.R.U32.HI R2, RZ, 0x10, R12 ;  /* 0x00000010ff027819 */ /* 0x000fe4000001160c */
[----:B------:R-:W-:Y:S01]  /*22130*/  LOP3.LUT R8, R216, R3, RZ, 0xc0, !PT ;  /* 0x00000003d8087212 */ /* 0x000fe200078ec0ff */
[----:B------:R-:W-:Y:S01]  /*22140*/  HMMA.16816.F32 R44, R16, R24, R56 ;  /* 0x00000018102c723c */ /* 0x000fe20000001838 */
[----:B------:R-:W-:-:S02]  /*22150*/  LOP3.LUT R22, R6, 0xff, RZ, 0xc0, !PT ;  /* 0x000000ff06167812 */ /* 0x000fc400078ec0ff */
[----:B------:R-:W-:Y:S02]  /*22160*/  SHF.R.U32.HI R21, RZ, 0x18, R6 ;  /* 0x00000018ff157819 */ /* 0x000fe40000011606 */
[----:B------:R-:W-:Y:S02]  /*22170*/  LOP3.LUT R9, R202, R7, RZ, 0xc0, !PT ;  /* 0x00000007ca097212 */ /* 0x000fe400078ec0ff */
[----:B------:R-:W-:Y:S02]  /*22180*/  SHF.R.U32.HI R3, RZ, 0x8, R13 ;  /* 0x00000008ff037819 */ /* 0x000fe4000001160d */
[----:B------:R-:W-:Y:S02]  /*22190*/  LOP3.LUT R13, R20, 0xff, RZ, 0xc0, !PT ;  /* 0x000000ff140d7812 */ /* 0x000fe400078ec0ff */
[----:B------:R-:W-:Y:S02]  /*221a0*/  LOP3.LUT R7, R12, 0xff, RZ, 0xc0, !PT ;  /* 0x000000ff0c077812 */ /* 0x000fe400078ec0ff */
[----:B------:R-:W-:-:S02]  /*221b0*/  SHF.R.U32.HI R6, RZ, 0x8, R0 ;  /* 0x00000008ff067819 */ /* 0x000fc40000011600 */
[----:B------:R-:W-:Y:S02]  /*221c0*/  SHF.R.U32.HI R12, RZ, 0x18, R12 ;  /* 0x00000018ff0c7819 */ /* 0x000fe4000001160c */
[----:B------:R-:W-:Y:S02]  /*221d0*/  LOP3.LUT R2, R2, 0xff, RZ, 0xc0, !PT ;  /* 0x000000ff02027812 */ /* 0x000fe400078ec0ff */
[----:B------:R-:W-:Y:S02]  /*221e0*/  LOP3.LUT R23, R41, R230, R84, 0x96, !PT ;  /* 0x000000e629177212 */ /* 0x000fe400078e9654 */
[----:B------:R-:W-:Y:S02]  /*221f0*/  PRMT R0, R22, 0x5410, R3 ;  /* 0x0000541016007816 */ /* 0x000fe40000000003 */
[----:B------:R-:W-:Y:S02]  /*22200*/  PRMT R3, R13, 0x5410, R21 ;  /* 0x000054100d037816 */ /* 0x000fe40000000015 */
[----:B------:R-:W-:-:S02]  /*22210*/  PRMT R7, R7, 0x5410, R6 ;  /* 0x0000541007077816 */ /* 0x000fc40000000006 */
[----:B------:R-:W-:Y:S01]  /*22220*/  PRMT R6, R2, 0x5410, R12 ;  /* 0x0000541002067816 */ /* 0x000fe2000000000c */
[----:B------:R-:W-:Y:S01]  /*22230*/  IMAD.WIDE.U32 R14, R90, -0x2daee0ad, RZ ;  /* 0xd2511f535a0e7825 */ /* 0x000fe200078e00ff */
[----:B------:R-:W-:-:S03]  /*22240*/  HSET2.LE.AND R2, R3, R93, PT ;  /* 0x0000005d03027233 */ /* 0x000fc60003803000 */
[----:B------:R-:W-:Y:S01]  /*22250*/  IMAD.WIDE.U32 R24, R23, -0x2daee0ad, RZ ;  /* 0xd2511f5317187825 */ /* 0x000fe200078e00ff */
[C---:B------:R-:W-:Y:S01]  /*22260*/  HMMA.16816.F32 R84, R16.reuse, R32, R76 ;  /* 0x000000201054723c */ /* 0x040fe2000000184c */
[--C-:B------:R-:W-:Y:S01]  /*22270*/  HSET2.LE.AND R0, R0, R93.reuse, PT ;  /* 0x0000005d00007233 */ /* 0x100fe20003803000 */
[----:B------:R-:W3:Y:S01]  /*22280*/  LDSM.16.MT88.4 R20, [R171+0x5000] ;  /* 0x00500000ab14783b */ /* 0x000ee20000004200 */
[--C-:B------:R-:W-:Y:S02]  /*22290*/  HSET2.LE.AND R3, R7, R93.reuse, PT ;  /* 0x0000005d07037233 */ /* 0x100fe40003803000 */
[----:B------:R-:W-:Y:S01]  /*222a0*/  HSET2.LE.AND R6, R6, R93, PT ;  /* 0x0000005d06067233 */ /* 0x000fe20003803000 */
[----:B------:R-:W-:Y:S01]  /*222b0*/  HMMA.16816.F32 R76, R16, R34, R64 ;  /* 0x00000022104c723c */ /* 0x000fe20000001840 */
[----:B------:R-:W-:Y:S02]  /*222c0*/  LOP3.LUT R41, R43, R229, R140, 0x96, !PT ;  /* 0x000000e52b297212 */ /* 0x000fe400078e968c */
[----:B------:R-:W-:-:S04]  /*222d0*/  LOP3.LUT R12, R173, R3, RZ, 0xc0, !PT ;  /* 0x00000003ad0c7212 */ /* 0x000fc800078ec0ff */
[----:B------:R-:W-:Y:S02]  /*222e0*/  LOP3.LUT R16, R25, R227, R14, 0x96, !PT ;  /* 0x000000e319107212 */ /* 0x000fe400078e960e */
[----:B------:R-:W-:Y:S01]  /*222f0*/  LOP3.LUT R17, R15, R229, R120, 0x96, !PT ;  /* 0x000000e50f117212 */ /* 0x000fe200078e9678 */
[----:B------:R-:W-:Y:S01]  /*22300*/  IMAD.WIDE.U32 R34, R132, -0x2daee0ad, RZ ;  /* 0xd2511f5384227825 */ /* 0x000fe200078e00ff */
[----:B------:R-:W-:Y:S02]  /*22310*/  LOP3.LUT R14, R190, R0, RZ, 0xc0, !PT ;  /* 0x00000000be0e7212 */ /* 0x000fe400078ec0ff */
[----:B------:R-:W-:Y:S02]  /*22320*/  LOP3.LUT R15, R189, R2, RZ, 0xc0, !PT ;  /* 0x00000002bd0f7212 */ /* 0x000fe400078ec0ff */
[----:B------:R-:W-:Y:S01]  /*22330*/  LOP3.LUT R13, R172, R6, RZ, 0xc0, !PT ;  /* 0x00000006ac0d7212 */ /* 0x000fe200078ec0ff */
[----:B------:R-:W-:Y:S01]  /*22340*/  IMAD.WIDE.U32 R6, R41, -0x326172a9, RZ ;  /* 0xcd9e8d5729067825 */ /* 0x000fe200078e00ff */
[C---:B----4-:R-:W-:Y:S01]  /*22350*/  HMMA.16816.F32 R80, R8.reuse, R28, R72 ;  /* 0x0000001c0850723c */ /* 0x050fe20000001848 */
[----:B------:R2:W5:Y:S02]  /*22360*/  LDL.LU R190, [R1+0x3c8] ;  /* 0x0003c80001be7983 */ /* 0x0005640000300800 */
[----:B------:R-:W-:Y:S01]  /*22370*/  IMAD.WIDE.U32 R2, R16, -0x326172a9, RZ ;  /* 0xcd9e8d5710027825 */ /* 0x000fe200078e00ff */
[----:B------:R-:W-:Y:S01]  /*22380*/  LOP3.LUT R25, R7, R228, R136, 0x96, !PT ;  /* 0x000000e407197212 */ /* 0x000fe200078e9688 */
[----:B------:R2:W5:Y:S02]  /*22390*/  LDL.LU R189, [R1+0x3c4] ;  /* 0x0003c40001bd7983 */ /* 0x0005640000300800 */
[----:B------:R-:W-:Y:S01]  /*223a0*/  IMAD.WIDE.U32 R26, R17, -0x326172a9, RZ ;  /* 0xcd9e8d57111a7825 */ /* 0x000fe200078e00ff */
[C---:B------:R-:W-:Y:S01]  /*223b0*/  HMMA.16816.F32 R72, R8.reuse, R30, R60 ;  /* 0x0000001e0848723c */ /* 0x040fe2000000183c */
[----:B------:R-:W-:Y:S01]  /*223c0*/  LOP3.LUT R7, R2, 0xffff, RZ, 0xc0, !PT ;  /* 0x0000ffff02077812 */ /* 0x000fe200078ec0ff */
[----:B------:R2:W5:Y:S04]  /*223d0*/  LDL.LU R173, [R1+0x3c0] ;  /* 0x0003c00001ad7983 */ /* 0x0005680000300800 */
[----:B-1----:R-:W-:Y:S01]  /*223e0*/  HMMA.16816.F32 R56, R8, R36, R52 ;  /* 0x000000240838723c */ /* 0x002fe20000001834 */
[----:B------:R-:W-:-:S05]  /*223f0*/  LOP3.LUT R0, R3, R233, R26, 0x96, !PT ;  /* 0x000000e903007212 */ /* 0x000fca00078e961a */
[----:B------:R-:W-:Y:S01]  /*22400*/  HMMA.16816.F32 R48, R8, R38, R48 ;  /* 0x000000260830723c */ /* 0x000fe20000001830 */
[----:B------:R-:W-:Y:S01]  /*22410*/  LOP3.LUT R19, R2, 0xff, RZ, 0xc0, !PT ;  /* 0x000000ff02137812 */ /* 0x000fe200078ec0ff */
[----:B------:R-:W-:Y:S01]  /*22420*/  IMAD.WIDE.U32 R32, R131, -0x2daee0ad, RZ ;  /* 0xd2511f5383207825 */ /* 0x000fe200078e00ff */
[----:B------:R-:W-:Y:S01]  /*22430*/  SHF.R.U32.HI R18, RZ, 0x18, R2 ;  /* 0x00000018ff127819 */ /* 0x000fe20000011602 */
[----:B------:R2:W5:Y:S02]  /*22440*/  LDL.LU R172, [R1+0x3bc] ;  /* 0x0003bc0001ac7983 */ /* 0x0005640000300800 */
[----:B------:R-:W-:Y:S01]  /*22450*/  HMMA.16816.F32 R44, R12, R28, R44 ;  /* 0x0000001c0c2c723c */ /* 0x000fe2000000182c */
[----:B------:R-:W-:Y:S02]  /*22460*/  LOP3.LUT R8, R35, R227, R42, 0x96, !PT ;  /* 0x000000e323087212 */ /* 0x000fe400078e962a */
[----:B------:R-:W-:-:S03]  /*22470*/  SHF.R.U32.HI R9, RZ, 0x10, R2 ;  /* 0x00000010ff097819 */ /* 0x000fc60000011602 */
[----:B------:R-:W-:Y:S01]  /*22480*/  HMMA.16816.F32 R64, R12, R30, R68 ;  /* 0x0000001e0c40723c */ /* 0x000fe20000001844 */
[----:B------:R-:W1:Y:S01]  /*22490*/  LDSM.16.MT88.4 R28, [R188+0x5000] ;  /* 0x00500000bc1c783b */ /* 0x000e620000004200 */
[----:B------:R-:W-:Y:S01]  /*224a0*/  IMAD.WIDE.U32 R2, R8, -0x326172a9, RZ ;  /* 0xcd9e8d5708027825 */ /* 0x000fe200078e00ff */
[----:B------:R-:W-:Y:S02]  /*224b0*/  SHF.R.U32.HI R11, RZ, 0x8, R7 ;  /* 0x00000008ff0b7819 */ /* 0x000fe40000011607 */
[C---:B------:R-:W-:Y:S02]  /*224c0*/  LOP3.LUT R7, R0.reuse, 0xffff, RZ, 0xc0, !PT ;  /* 0x0000ffff00077812 */ /* 0x040fe400078ec0ff */
[----:B------:R-:W-:Y:S02]  /*224d0*/  SHF.R.U32.HI R8, RZ, 0x10, R0 ;  /* 0x00000010ff087819 */ /* 0x000fe40000011600 */
[----:B------:R-:W-:Y:S02]  /*224e0*/  LOP3.LUT R10, R9, 0xff, RZ, 0xc0, !PT ;  /* 0x000000ff090a7812 */ /* 0x000fe400078ec0ff */
[----:B------:R-:W-:-:S02]  /*224f0*/  LOP3.LUT R17, R0, 0xff, RZ, 0xc0, !PT ;  /* 0x000000ff00117812 */ /* 0x000fc400078ec0ff */
[----:B------:R-:W-:Y:S02]  /*22500*/  SHF.R.U32.HI R16, RZ, 0x18, R0 ;  /* 0x00000018ff107819 */ /* 0x000fe40000011600 */
[----:B------:R-:W-:Y:S02]  /*22510*/  SHF.R.U32.HI R9, RZ, 0x8, R7 ;  /* 0x00000008ff097819 */ /* 0x000fe40000011607 */
[----:B------:R-:W-:Y:S02]  /*22520*/  LOP3.LUT R8, R8, 0xff, RZ, 0xc0, !PT ;  /* 0x000000ff08087812 */ /* 0x000fe400078ec0ff */
[----:B------:R-:W-:Y:S02]  /*22530*/  LOP3.LUT R0, R3, R233, R6, 0x96, !PT ;  /* 0x000000e903007212 */ /* 0x000fe400078e9606 */
[----:B------:R-:W-:Y:S02]  /*22540*/  PRMT R6, R19, 0x5410, R11 ;  /* 0x0000541013067816 */ /* 0x000fe4000000000b */
[----:B------:R-:W-:-:S02]  /*22550*/  PRMT R7, R10, 0x5410, R18 ;  /* 0x000054100a077816 */ /* 0x000fc40000000012 */
[----:B------:R-:W-:Y:S02]  /*22560*/  PRMT R9, R17, 0x5410, R9 ;  /* 0x0000541011097816 */ /* 0x000fe40000000009 */
[----:B------:R-:W-:Y:S02]  /*22570*/  PRMT R8, R8, 0x5410, R16 ;  /* 0x0000541008087816 */ /* 0x000fe40000000010 */
[C---:B------:R-:W-:Y:S02]  /*22580*/  LOP3.LUT R16, R2.reuse, 0xffff, RZ, 0xc0, !PT ;  /* 0x0000ffff02107812 */ /* 0x040fe400078ec0ff */
[--C-:B------:R-:W-:Y:S02]  /*22590*/  HSET2.LE.AND R3, R6, R93.reuse, PT ;  /* 0x0000005d06037233 */ /* 0x100fe40003803000 */
[----:B------:R-:W-:Y:S02]  /*225a0*/  HSET2.LE.AND R6, R7, R93, PT ;  /* 0x0000005d07067233 */ /* 0x000fe40003803000 */
[----:B------:R-:W-:-:S02]  /*225b0*/  LOP3.LUT R19, R2, 0xff, RZ, 0xc0, !PT ;  /* 0x000000ff02137812 */ /* 0x000fc400078ec0ff */
[--C-:B------:R-:W-:Y:S02]  /*225c0*/  SHF.R.U32.HI R17, RZ, 0x10, R2.reuse ;  /* 0x00000010ff117819 */ /* 0x100fe40000011602 */
[--C-:B------:R-:W-:Y:S02]  /*225d0*/  HSET2.LE.AND R7, R9, R93.reuse, PT ;  /* 0x0000005d09077233 */ /* 0x100fe40003803000 */
[----:B------:R-:W-:Y:S02]  /*225e0*/  SHF.R.U32.HI R18, RZ, 0x18, R2 ;  /* 0x00000018ff127819 */ /* 0x000fe40000011602 */
[----:B------:R-:W-:Y:S02]  /*225f0*/  LOP3.LUT R2, R0, 0xffff, RZ, 0xc0, !PT ;  /* 0x0000ffff00027812 */ /* 0x000fe400078ec0ff */
[----:B------:R-:W-:Y:S02]  /*22600*/  LOP3.LUT R10, R153, R3, RZ, 0xc0, !PT ;  /* 0x00000003990a7212 */ /* 0x000fe400078ec0ff */
[----:B------:R-:W-:Y:S01]  /*22610*/  SHF.R.U32.HI R3, RZ, 0x10, R0 ;  /* 0x00000010ff037819 */ /* 0x000fe20000011600 */
[----:B------:R-:W-:Y:S01]  /*22620*/  HMMA.16816.F32 R60, R12, R36, R84 ;  /* 0x000000240c3c723c */ /* 0x000fe20000001854 */
[----:B------:R-:W-:-:S02]  /*22630*/  HSET2.LE.AND R9, R8, R93, PT ;  /* 0x0000005d08097233 */ /* 0x000fc40003803000 */
[----:B------:R-:W-:Y:S02]  /*22640*/  LOP3.LUT R11, R152, R6, RZ, 0xc0, !PT ;  /* 0x00000006980b7212 */ /* 0x000fe400078ec0ff */
[----:B------:R-:W-:Y:S01]  /*22650*/  LOP3.LUT R8, R174, R7, RZ, 0xc0, !PT ;  /* 0x00000007ae087212 */ /* 0x000fe200078ec0ff */
[----:B------:R-:W-:Y:S01]  /*22660*/  HMMA.16816.F32 R52, R12, R38, R76 ;  /* 0x000000260c34723c */ /* 0x000fe2000000184c */
[----:B------:R-:W-:Y:S02]  /*22670*/  SHF.R.U32.HI R6, RZ, 0x8, R2 ;  /* 0x00000008ff067819 */ /* 0x000fe40000011602 */
[----:B------:R-:W-:Y:S02]  /*22680*/  LOP3.LUT R7, R0, 0xff, RZ, 0xc0, !PT ;  /* 0x000000ff00077812 */ /* 0x000fe400078ec0ff */
[----:B------:R-:W-:Y:S02]  /*22690*/  SHF.R.U32.HI R2, RZ, 0x18, R0 ;  /* 0x00000018ff027819 */ /* 0x000fe40000011600 */
[----:B------:R-:W-:-:S02]  /*226a0*/  SHF.R.U32.HI R12, RZ, 0x8, R16 ;  /* 0x00000008ff0c7819 */ /* 0x000fc40000011610 */
[----:B------:R-:W-:Y:S02]  /*226b0*/  LOP3.LUT R13, R17, 0xff, RZ, 0xc0, !PT ;  /* 0x000000ff110d7812 */ /* 0x000fe400078ec0ff */
[----:B------:R-:W-:Y:S02]  /*226c0*/  LOP3.LUT R0, R3, 0xff, RZ, 0xc0, !PT ;  /* 0x000000ff03007812 */ /* 0x000fe400078ec0ff */
[----:B------:R-:W-:Y:S02]  /*226d0*/  PRMT R3, R19, 0x5410, R12 ;  /* 0x0000541013037816 */ /* 0x000fe4000000000c */
[----:B------:R-:W-:Y:S02]  /*226e0*/  PRMT R6, R7, 0x5410, R6 ;  /* 0x0000541007067816 */ /* 0x000fe40000000006 */
[----:B------:R-:W-:Y:S02]  /*226f0*/  PRMT R12, R13, 0x5410, R18 ;  /* 0x000054100d0c7816 */ /* 0x000fe40000000012 */
[----:B------:R-:W-:-:S02]  /*22700*/  PRMT R2, R0, 0x5410, R2 ;  /* 0x0000541000027816 */ /* 0x000fc40000000002 */
[--C-:B------:R-:W-:Y:S02]  /*22710*/  HSET2.LE.AND R0, R6, R93.reuse, PT ;  /* 0x0000005d06007233 */ /* 0x100fe40003803000 */
[----:B------:R-:W-:Y:S02]  /*22720*/  LOP3.LUT R9, R164, R9, RZ, 0xc0, !PT ;  /* 0x00000009a4097212 */ /* 0x000fe400078ec0ff */
[--C-:B------:R-:W-:Y:S02]  /*22730*/  HSET2.LE.AND R3, R3, R93.reuse, PT ;  /* 0x0000005d03037233 */ /* 0x100fe40003803000 */
[--C-:B------:R-:W-:Y:S02]  /*22740*/  HSET2.LE.AND R2, R2, R93.reuse, PT ;  /* 0x0000005d02027233 */ /* 0x100fe40003803000 */
[----:B------:R-:W-:Y:S02]  /*22750*/  HSET2.LE.AND R6, R12, R93, PT ;  /* 0x0000005d0c067233 */ /* 0x000fe40003803000 */
[----:B------:R-:W-:-:S02]  /*22760*/  LOP3.LUT R12, R27, R228, R40, 0x96, !PT ;  /* 0x000000e41b0c7212 */ /* 0x000fc400078e9628 */
[----:B------:R-:W-:Y:S02]  /*22770*/  LOP3.LUT R17, R248, R2, RZ, 0xc0, !PT ;  /* 0x00000002f8117212 */ /* 0x000fe400078ec0ff */
[----:B------:R-:W-:Y:S01]  /*22780*/  LOP3.LUT R18, R242, R3, RZ, 0xc0, !PT ;  /* 0x00000003f2127212 */ /* 0x000fe200078ec0ff */
[----:B------:R-:W-:Y:S01]  /*22790*/  IMAD.WIDE.U32 R2, R12, -0x2daee0ad, RZ ;  /* 0xd2511f530c027825 */ /* 0x000fe200078e00ff */
[----:B---3--:R-:W-:Y:S01]  /*227a0*/  HMMA.16816.F32 R80, R8, R20, R80 ;  /* 0x000000140850723c */ /* 0x008fe20000001850 */
[----:B------:R-:W-:Y:S02]  /*227b0*/  LOP3.LUT R19, R240, R6, RZ, 0xc0, !PT ;  /* 0x00000006f0137212 */ /* 0x000fe400078ec0ff */
[----:B------:R-:W-:-:S03]  /*227c0*/  IMAD.WIDE.U32 R36, R91, -0x2daee0ad, RZ ;  /* 0xd2511f535b247825 */ /* 0x000fc600078e00ff */
[----:B------:R-:W-:Y:S01]  /*227d0*/  HMMA.16816.F32 R72, R8, R22, R72 ;  /* 0x000000160848723c */ /* 0x000fe20000001848 */
[----:B------:R-:W-:Y:S01]  /*227e0*/  IMAD.WIDE.U32 R68, R133, -0x2daee0ad, RZ ;  /* 0xd2511f5385447825 */ /* 0x000fe200078e00ff */
[----:B------:R-:W-:-:S04]  /*227f0*/  LOP3.LUT R16, R170, R0, RZ, 0xc0, !PT ;  /* 0x00000000aa107212 */ /* 0x000fc800078ec0ff */
[C---:B-1----:R-:W-:Y:S01]  /*22800*/  HMMA.16816.F32 R140, R8.reuse, R28, R56 ;  /* 0x0000001c088c723c */ /* 0x042fe20000001838 */
[----:B------:R-:W-:Y:S01]  /*22810*/  IMAD.WIDE.U32 R6, R25, -0x2daee0ad, RZ ;  /* 0xd2511f5319067825 */ /* 0x000fe200078e00ff */
[----:B------:R-:W-:Y:S01]  /*22820*/  LOP3.LUT R0, R3, R231, R24, 0x96, !PT ;  /* 0x000000e703007212 */ /* 0x000fe200078e9618 */
[----:B------:R2:W5:Y:S03]  /*22830*/  LDL.LU R170, [R1+0x3b8] ;  /* 0x0003b80001aa7983 */ /* 0x0005660000300800 */
[----:B------:R-:W-:Y:S01]  /*22840*/  HMMA.16816.F32 R40, R8, R30, R48 ;  /* 0x0000001e0828723c */ /* 0x000fe20000001830 */
[----:B------:R-:W-:Y:S01]  /*22850*/  LOP3.LUT R89, R33, R229, R146, 0x96, !PT ;  /* 0x000000e521597212 */ /* 0x000fe200078e9692 */
[----:B------:R-:W1:Y:S05]  /*22860*/  LDSM.16.MT88.4 R24, [R171+0x5400] ;  /* 0x00540000ab18783b */ /* 0x000e6a0000004200 */
[----:B------:R-:W-:Y:S01]  /*22870*/  IMAD.WIDE.U32 R8, R92, -0x2daee0ad, RZ ;  /* 0xd2511f535c087825 */ /* 0x000fe200078e00ff */
[----:B------:R-:W-:-:S02]  /*22880*/  LOP3.LUT R38, R69, R227, R32, 0x96, !PT ;  /* 0x000000e345267212 */ /* 0x000fc400078e9620 */
[----:B------:R-:W-:Y:S02]  /*22890*/  LOP3.LUT R12, R7, R231, R34, 0x96, !PT ;  /* 0x000000e7070c7212 */ /* 0x000fe400078e9622 */
[----:B------:R-:W-:Y:S01]  /*228a0*/  LOP3.LUT R37, R37, R227, R8, 0x96, !PT ;  /* 0x000000e325257212 */ /* 0x000fe200078e9608 */
[----:B------:R-:W3:Y:S01]  /*228b0*/  LDSM.16.MT88.4 R32, [R188+0x5400] ;  /* 0x00540000bc20783b */ /* 0x000ee20000004200 */
[C---:B------:R-:W-:Y:S02]  /*228c0*/  LOP3.LUT R8, R2.reuse, 0xffff, RZ, 0xc0, !PT ;  /* 0x0000ffff02087812 */ /* 0x040fe400078ec0ff */
[----:B------:R-:W-:Y:S02]  /*228d0*/  LOP3.LUT R14, R2, 0xff, RZ, 0xc0, !PT ;  /* 0x000000ff020e7812 */ /* 0x000fe400078ec0ff */
[--C-:B------:R-:W-:Y:S02]  /*228e0*/  SHF.R.U32.HI R11, RZ, 0x10, R2.reuse ;  /* 0x00000010ff0b7819 */ /* 0x100fe40000011602 */
[----:B------:R-:W-:-:S02]  /*228f0*/  SHF.R.U32.HI R13, RZ, 0x18, R2 ;  /* 0x00000018ff0d7819 */ /* 0x000fc40000011602 */
[C---:B------:R-:W-:Y:S02]  /*22900*/  LOP3.LUT R2, R0.reuse, 0xffff, RZ, 0xc0, !PT ;  /* 0x0000ffff00027812 */ /* 0x040fe400078ec0ff */
[----:B------:R-:W-:Y:S02]  /*22910*/  LOP3.LUT R39, R9, R229, R130, 0x96, !PT ;  /* 0x000000e509277212 */ /* 0x000fe400078e9682 */
[----:B------:R-:W-:Y:S02]  /*22920*/  LOP3.LUT R10, R0, 0xff, RZ, 0xc0, !PT ;  /* 0x000000ff000a7812 */ /* 0x000fe400078ec0ff */
[--C-:B------:R-:W-:Y:S02]  /*22930*/  SHF.R.U32.HI R3, RZ, 0x10, R0.reuse ;  /* 0x00000010ff037819 */ /* 0x100fe40000011600 */
        /* <DEDUP_REMOVED lines=11> */
[----:B------:R-:W-:Y:S02]  /*229f0*/  LOP3.LUT R13, R6, 0xffff, RZ, 0xc0, !PT ;  /* 0x0000ffff060d7812 */ /* 0x000fe400078ec0ff */
[--C-:B------:R-:W-:Y:S02]  /*22a00*/  HSET2.LE.AND R2, R2, R93.reuse, PT ;  /* 0x0000005d02027233 */ /* 0x100fe40003803000 */
[----:B------:R-:W-:Y:S01]  /*22a10*/  HSET2.LE.AND R7, R8, R93, PT ;  /* 0x0000005d08077233 */ /* 0x000fe20003803000 */
[----:B------:R-:W-:Y:S01]  /*22a20*/  HMMA.16816.F32 R44, R16, R20, R44 ;  /* 0x00000014102c723c */ /* 0x000fe2000000182c */
[----:B------:R-:W-:-:S02]  /*22a30*/  LOP3.LUT R8, R218, R0, RZ, 0xc0, !PT ;  /* 0x00000000da087212 */ /* 0x000fc400078ec0ff */
[----:B------:R-:W-:Y:S02]  /*22a40*/  LOP3.LUT R10, R217, R3, RZ, 0xc0, !PT ;  /* 0x00000003d90a7212 */ /* 0x000fe400078ec0ff */
[----:B------:R-:W-:Y:S01]  /*22a50*/  LOP3.LUT R0, R12, 0xffff, RZ, 0xc0, !PT ;  /* 0x0000ffff0c007812 */ /* 0x000fe200078ec0ff */
[C---:B------:R-:W-:Y:S01]  /*22a60*/  HMMA.16816.F32 R64, R16.reuse, R22, R64 ;  /* 0x000000161040723c */ /* 0x040fe20000001840 */
[----:B------:R-:W-:Y:S02]  /*22a70*/  SHF.R.U32.HI R20, RZ, 0x10, R6 ;  /* 0x00000010ff147819 */ /* 0x000fe40000011606 */
[----:B------:R-:W-:Y:S01]  /*22a80*/  SHF.R.U32.HI R3, RZ, 0x10, R12 ;  /* 0x00000010ff037819 */ /* 0x000fe2000001160c */
[----:B------:R-:W-:Y:S01]  /*22a90*/  IMAD.WIDE.U32 R14, R89, -0x326172a9, RZ ;  /* 0xcd9e8d57590e7825 */ /* 0x000fe200078e00ff */
[----:B------:R-:W-:Y:S01]  /*22aa0*/  LOP3.LUT R9, R219, R2, RZ, 0xc0, !PT ;  /* 0x00000002db097212 */ /* 0x000fe200078ec0ff */
[----:B------:R-:W-:Y:S01]  /*22ab0*/  HMMA.16816.F32 R60, R16, R28, R60 ;  /* 0x0000001c103c723c */ /* 0x000fe2000000183c */
[----:B------:R-:W-:-:S02]  /*22ac0*/  LOP3.LUT R22, R6, 0xff, RZ, 0xc0, !PT ;  /* 0x000000ff06167812 */ /* 0x000fc400078ec0ff */
[----:B------:R-:W-:Y:S02]  /*22ad0*/  SHF.R.U32.HI R21, RZ, 0x18, R6 ;  /* 0x00000018ff157819 */ /* 0x000fe40000011606 */
[----:B------:R-:W-:Y:S01]  /*22ae0*/  LOP3.LUT R11, R175, R7, RZ, 0xc0, !PT ;  /* 0x00000007af0b7212 */ /* 0x000fe200078ec0ff */
[----:B------:R-:W-:Y:S01]  /*22af0*/  HMMA.16816.F32 R48, R16, R30, R52 ;  /* 0x0000001e1030723c */ /* 0x000fe20000001834 */
[----:B------:R-:W-:Y:S01]  /*22b00*/  SHF.R.U32.HI R13, RZ, 0x8, R13 ;  /* 0x00000008ff0d7819 */ /* 0x000fe2000001160d */
[----:B------:R-:W4:Y:S01]  /*22b10*/  LDSM.16.MT88.4 R28, [R171+0x5800] ;  /* 0x00580000ab1c783b */ /* 0x000f220000004200 */
[----:B------:R-:W-:Y:S02]  /*22b20*/  SHF.R.U32.HI R2, RZ, 0x8, R0 ;  /* 0x00000008ff027819 */ /* 0x000fe40000011600 */
[----:B------:R-:W-:Y:S02]  /*22b30*/  LOP3.LUT R7, R12, 0xff, RZ, 0xc0, !PT ;  /* 0x000000ff0c077812 */ /* 0x000fe400078ec0ff */
[----:B------:R-:W-:-:S02]  /*22b40*/  LOP3.LUT R16, R20, 0xff, RZ, 0xc0, !PT ;  /* 0x000000ff14107812 */ /* 0x000fc400078ec0ff */
[----:B------:R-:W-:Y:S02]  /*22b50*/  SHF.R.U32.HI R6, RZ, 0x18, R12 ;  /* 0x00000018ff067819 */ /* 0x000fe4000001160c */
[----:B------:R-:W-:Y:S02]  /*22b60*/  LOP3.LUT R0, R3, 0xff, RZ, 0xc0, !PT ;  /* 0x000000ff03007812 */ /* 0x000fe400078ec0ff */
[----:B------:R-:W-:Y:S02]  /*22b70*/  LOP3.LUT R18, R15, R228, R148, 0x96, !PT ;  /* 0x000000e40f127212 */ /* 0x000fe400078e9694 */
[----:B------:R-:W-:Y:S02]  /*22b80*/  PRMT R3, R22, 0x5410, R13 ;  /* 0x0000541016037816 */ /* 0x000fe4000000000d */
[----:B------:R-:W-:Y:S02]  /*22b90*/  PRMT R15, R16, 0x5410, R21 ;  /* 0x00005410100f7816 */ /* 0x000fe40000000015 */
[----:B------:R-:W-:-:S02]  /*22ba0*/  PRMT R13, R7, 0x5410, R2 ;  /* 0x00005410070d7816 */ /* 0x000fc40000000002 */
[----:B------:R-:W-:Y:S02]  /*22bb0*/  PRMT R12, R0, 0x5410, R6 ;  /* 0x00005410000c7816 */ /* 0x000fe40000000006 */
[--C-:B------:R-:W-:Y:S02]  /*22bc0*/  HSET2.LE.AND R0, R3, R93.reuse, PT ;  /* 0x0000005d03007233 */ /* 0x100fe40003803000 */
[--C-:B------:R-:W-:Y:S02]  /*22bd0*/  HSET2.LE.AND R2, R15, R93.reuse, PT ;  /* 0x0000005d0f027233 */ /* 0x100fe40003803000 */
[--C-:B------:R-:W-:Y:S02]  /*22be0*/  HSET2.LE.AND R3, R13, R93.reuse, PT ;  /* 0x0000005d0d037233 */ /* 0x100fe40003803000 */
[----:B------:R-:W-:Y:S01]  /*22bf0*/  HSET2.LE.AND R12, R12, R93, PT ;  /* 0x0000005d0c0c7233 */ /* 0x000fe20003803000 */
[----:B------:R-:W-:Y:S01]  /*22c00*/  IMAD.WIDE.U32 R6, R38, -0x326172a9, RZ ;  /* 0xcd9e8d5726067825 */ /* 0x000fe200078e00ff */
[----:B------:R-:W-:-:S02]  /*22c10*/  LOP3.LUT R22, R154, R0, RZ, 0xc0, !PT ;  /* 0x000000009a167212 */ /* 0x000fc400078ec0ff */
[----:B------:R-:W-:Y:S02]  /*22c20*/  LOP3.LUT R23, R156, R2, RZ, 0xc0, !PT ;  /* 0x000000029c177212 */ /* 0x000fe400078ec0ff */
[----:B------:R-:W-:Y:S02]  /*22c30*/  LOP3.LUT R20, R157, R3, RZ, 0xc0, !PT ;  /* 0x000000039d147212 */ /* 0x000fe400078ec0ff */
[----:B------:R-:W-:Y:S01]  /*22c40*/  LOP3.LUT R21, R160, R12, RZ, 0xc0, !PT ;  /* 0x0000000ca0157212 */ /* 0x000fe200078ec0ff */
[C---:B-1----:R-:W-:Y:S01]  /*22c50*/  HMMA.16816.F32 R56, R8.reuse, R24, R80 ;  /* 0x000000180838723c */ /* 0x042fe20000001850 */
[----:B------:R-:W-:Y:S01]  /*22c60*/  LOP3.LUT R16, R7, R233, R14, 0x96, !PT ;  /* 0x000000e907107212 */ /* 0x000fe200078e960e */
[----:B------:R-:W-:Y:S01]  /*22c70*/  IMAD.WIDE.U32 R2, R37, -0x326172a9, RZ ;  /* 0xcd9e8d5725027825 */ /* 0x000fe200078e00ff */
[----:B------:R-:W-:Y:S01]  /*22c80*/  LOP3.LUT R7, R6, 0xffff, RZ, 0xc0, !PT ;  /* 0x0000ffff06077812 */ /* 0x000fe200078ec0ff */
[----:B------:R-:W-:Y:S02]  /*22c90*/  LDSM.16.MT88.4 R160, [R171+0x5c00] ;  /* 0x005c0000aba0783b */ /* 0x000fe40000004200 */
[----:B------:R-:W-:Y:S01]  /*22ca0*/  HMMA.16816.F32 R52, R8, R26, R72 ;  /* 0x0000001a0834723c */ /* 0x000fe20000001848 */
[----:B------:R-:W-:-:S05]  /*22cb0*/  SHF.R.U32.HI R14, RZ, 0x18, R6 ;  /* 0x00000018ff0e7819 */ /* 0x000fca0000011606 */
[C---:B---3--:R-:W-:Y:S06]  /*22cc0*/  HMMA.16816.F32 R140, R8.reuse, R32, R140 ;  /* 0x00000020088c723c */ /* 0x048fec000000188c */
[----:B------:R-:W-:Y:S07]  /*22cd0*/  HMMA.16816.F32 R40, R8, R34, R40 ;  /* 0x000000220828723c */ /* 0x000fee0000001828 */
[----:B------:R-:W-:Y:S01]  /*22ce0*/  IMAD.WIDE.U32 R8, R39, -0x326172a9, RZ ;  /* 0xcd9e8d5727087825 */ /* 0x000fe200078e00ff */
[----:B------:R-:W-:Y:S01]  /*22cf0*/  LOP3.LUT R11, R6, 0xff, RZ, 0xc0, !PT ;  /* 0x000000ff060b7812 */ /* 0x000fe200078ec0ff */
[----:B------:R-:W-:Y:S01]  /*22d00*/  HMMA.16816.F32 R44, R20, R24, R44 ;  /* 0x00000018142c723c */ /* 0x000fe2000000182c */
[----:B------:R-:W-:-:S02]  /*22d10*/  SHF.R.U32.HI R10, RZ, 0x10, R6 ;  /* 0x00000010ff0a7819 */ /* 0x000fc40000011606 */
[----:B------:R-:W-:Y:S02]  /*22d20*/  SHF.R.U32.HI R6, RZ, 0x8, R7 ;  /* 0x00000008ff067819 */ /* 0x000fe40000011607 */
[----:B------:R-:W-:Y:S01]  /*22d30*/  LOP3.LUT R0, R3, R233, R8, 0x96, !PT ;  /* 0x000000e903007212 */ /* 0x000fe200078e9608 */
[----:B------:R-:W-:Y:S01]  /*22d40*/  HMMA.16816.F32 R64, R20, R26, R64 ;  /* 0x0000001a1440723c */ /* 0x000fe20000001840 */
[----:B------:R-:W1:Y:S01]  /*22d50*/  LDSM.16.MT88.4 R24, [R188+0x5800] ;  /* 0x00580000bc18783b */ /* 0x000e620000004200 */
[----:B------:R-:W-:Y:S02]  /*22d60*/  LOP3.LUT R3, R2, 0xffff, RZ, 0xc0, !PT ;  /* 0x0000ffff02037812 */ /* 0x000fe400078ec0ff */
[----:B------:R-:W-:Y:S02]  /*22d70*/  SHF.R.U32.HI R7, RZ, 0x10, R2 ;  /* 0x00000010ff077819 */ /* 0x000fe40000011602 */
[----:B------:R-:W-:Y:S02]  /*22d80*/  PRMT R19, R11, 0x5410, R6 ;  /* 0x000054100b137816 */ /* 0x000fe40000000006 */
[----:B------:R-:W-:-:S02]  /*22d90*/  LOP3.LUT R6, R0, 0xffff, RZ, 0xc0, !PT ;  /* 0x0000ffff00067812 */ /* 0x000fc400078ec0ff */
[----:B------:R-:W-:Y:S02]  /*22da0*/  LOP3.LUT R37, R9, R228, R88, 0x96, !PT ;  /* 0x000000e409257212 */ /* 0x000fe400078e9658 */
[----:B------:R-:W-:Y:S02]  /*22db0*/  LOP3.LUT R13, R10, 0xff, RZ, 0xc0, !PT ;  /* 0x000000ff0a0d7812 */ /* 0x000fe400078ec0ff */
[----:B------:R-:W-:Y:S02]  /*22dc0*/  LOP3.LUT R12, R2, 0xff, RZ, 0xc0, !PT ;  /* 0x000000ff020c7812 */ /* 0x000fe400078ec0ff */
[----:B------:R-:W-:Y:S02]  /*22dd0*/  SHF.R.U32.HI R9, RZ, 0x18, R2 ;  /* 0x00000018ff097819 */ /* 0x000fe40000011602 */
[----:B------:R-:W-:Y:S02]  /*22de0*/  LOP3.LUT R11, R0, 0xff, RZ, 0xc0, !PT ;  /* 0x000000ff000b7812 */ /* 0x000fe400078ec0ff */
[----:B------:R-:W-:-:S02]  /*22df0*/  SHF.R.U32.HI R8, RZ, 0x10, R0 ;  /* 0x00000010ff087819 */ /* 0x000fc40000011600 */
[----:B------:R-:W-:Y:S02]  /*22e00*/  SHF.R.U32.HI R10, RZ, 0x18, R0 ;  /* 0x00000018ff0a7819 */ /* 0x000fe40000011600 */
[----:B------:R-:W-:Y:S02]  /*22e10*/  SHF.R.U32.HI R2, RZ, 0x8, R3 ;  /* 0x00000008ff027819 */ /* 0x000fe40000011603 */
[----:B------:R-:W-:Y:S02]  /*22e20*/  LOP3.LUT R0, R7, 0xff, RZ, 0xc0, !PT ;  /* 0x000000ff07007812 */ /* 0x000fe400078ec0ff */
[----:B------:R-:W-:Y:S02]  /*22e30*/  SHF.R.U32.HI R3, RZ, 0x8, R6 ;  /* 0x00000008ff037819 */ /* 0x000fe40000011606 */
[----:B------:R-:W-:Y:S02]  /*22e40*/  PRMT R6, R0, 0x5410, R9 ;  /* 0x0000541000067816 */ /* 0x000fe40000000009 */
[----:B------:R-:W-:-:S02]  /*22e50*/  LOP3.LUT R7, R8, 0xff, RZ, 0xc0, !PT ;  /* 0x000000ff08077812 */ /* 0x000fc400078ec0ff */
[----:B------:R-:W-:Y:S02]  /*22e60*/  PRMT R0, R11, 0x5410, R3 ;  /* 0x000054100b007816 */ /* 0x000fe40000000003 */
[----:B------:R-:W-:Y:S02]  /*22e70*/  PRMT R8, R12, 0x5410, R2 ;  /* 0x000054100c087816 */ /* 0x000fe40000000002 */
[----:B------:R-:W-:Y:S02]  /*22e80*/  PRMT R7, R7, 0x5410, R10 ;  /* 0x0000541007077816 */ /* 0x000fe4000000000a */
[--C-:B------:R-:W-:Y:S02]  /*22e90*/  HSET2.LE.AND R0, R0, R93.reuse, PT ;  /* 0x0000005d00007233 */ /* 0x100fe40003803000 */
[--C-:B------:R-:W-:Y:S02]  /*22ea0*/  HSET2.LE.AND R8, R8, R93.reuse, PT ;  /* 0x0000005d08087233 */ /* 0x100fe40003803000 */
[----:B------:R-:W-:-:S02]  /*22eb0*/  HSET2.LE.AND R7, R7, R93, PT ;  /* 0x0000005d07077233 */ /* 0x000fc40003803000 */
[----:B------:R-:W-:Y:S02]  /*22ec0*/  PRMT R17, R13, 0x5410, R14 ;  /* 0x000054100d117816 */ /* 0x000fe4000000000e */
[----:B------:R-:W-:Y:S02]  /*22ed0*/  HSET2.LE.AND R9, R6, R93, PT ;  /* 0x0000005d06097233 */ /* 0x000fe40003803000 */
[----:B------:R-:W-:Y:S02]  /*22ee0*/  LOP3.LUT R12, R234, R0, RZ, 0xc0, !PT ;  /* 0x00000000ea0c7212 */ /* 0x000fe400078ec0ff */
[----:B------:R-:W-:Y:S02]  /*22ef0*/  LOP3.LUT R14, R223, R8, RZ, 0xc0, !PT ;  /* 0x00000008df0e7212 */ /* 0x000fe400078ec0ff */
[----:B------:R-:W-:Y:S02]  /*22f00*/  LOP3.LUT R0, R16, 0xffff, RZ, 0xc0, !PT ;  /* 0x0000ffff10007812 */ /* 0x000fe400078ec0ff */
[----:B------:R-:W-:Y:S01]  /*22f10*/  SHF.R.U32.HI R8, RZ, 0x10, R16 ;  /* 0x00000010ff087819 */ /* 0x000fe20000011610 */
[----:B------:R-:W-:Y:S01]  /*22f20*/  IMAD.WIDE.U32 R2, R18, -0x2daee0ad, RZ ;  /* 0xd2511f5312027825 */ /* 0x000fe200078e00ff */
[----:B------:R-:W-:-:S02]  /*22f30*/  LOP3.LUT R13, R232, R7, RZ, 0xc0, !PT ;  /* 0x00000007e80d7212 */ /* 0x000fc400078ec0ff */
[----:B------:R-:W-:Y:S02]  /*22f40*/  LOP3.LUT R15, R222, R9, RZ, 0xc0, !PT ;  /* 0x00000009de0f7212 */ /* 0x000fe400078ec0ff */
[----:B------:R-:W-:Y:S02]  /*22f50*/  SHF.R.U32.HI R7, RZ, 0x8, R0 ;  /* 0x00000008ff077819 */ /* 0x000fe40000011600 */
[----:B------:R-:W-:Y:S02]  /*22f60*/  SHF.R.U32.HI R9, RZ, 0x18, R16 ;  /* 0x00000018ff097819 */ /* 0x000fe40000011610 */
[----:B------:R-:W-:Y:S02]  /*22f70*/  LOP3.LUT R0, R8, 0xff, RZ, 0xc0, !PT ;  /* 0x000000ff08007812 */ /* 0x000fe400078ec0ff */
[----:B------:R-:W-:Y:S02]  /*22f80*/  LOP3.LUT R10, R16, 0xff, RZ, 0xc0, !PT ;  /* 0x000000ff100a7812 */ /* 0x000fe400078ec0ff */
[----:B------:R-:W-:-:S02]  /*22f90*/  LOP3.LUT R6, R3, R231, R68, 0x96, !PT ;  /* 0x000000e703067212 */ /* 0x000fc400078e9644 */
[C---:B------:R-:W-:Y:S02]  /*22fa0*/  LOP3.LUT R16, R2.reuse, 0xffff, RZ, 0xc0, !PT ;  /* 0x0000ffff02107812 */ /* 0x040fe400078ec0ff */
[----:B------:R-:W-:Y:S02]  /*22fb0*/  LOP3.LUT R18, R2, 0xff, RZ, 0xc0, !PT ;  /* 0x000000ff02127812 */ /* 0x000fe400078ec0ff */
[--C-:B------:R-:W-:Y:S02]  /*22fc0*/  SHF.R.U32.HI R38, RZ, 0x10, R2.reuse ;  /* 0x00000010ff267819 */ /* 0x100fe40000011602 */
[----:B------:R-:W-:Y:S01]  /*22fd0*/  SHF.R.U32.HI R39, RZ, 0x18, R2 ;  /* 0x00000018ff277819 */ /* 0x000fe20000011602 */
[----:B------:R-:W-:Y:S01]  /*22fe0*/  IMAD.WIDE.U32 R2, R37, -0x2daee0ad, RZ ;  /* 0xd2511f5325027825 */ /* 0x000fe200078e00ff */
[----:B------:R-:W-:Y:S02]  /*22ff0*/  PRMT R0, R0, 0x5410, R9 ;  /* 0x0000541000007816 */ /* 0x000fe40000000009 */
[----:B------:R-:W-:-:S02]  /*23000*/  PRMT R8, R10, 0x5410, R7 ;  /* 0x000054100a087816 */ /* 0x000fc40000000007 */
[--C-:B------:R-:W-:Y:S02]  /*23010*/  HSET2.LE.AND R7, R19, R93.reuse, PT ;  /* 0x0000005d13077233 */ /* 0x100fe40003803000 */
[----:B------:R-:W-:Y:S02]  /*23020*/  HSET2.LE.AND R9, R0, R93, PT ;  /* 0x0000005d00097233 */ /* 0x000fe40003803000 */
[----:B------:R-:W-:Y:S01]  /*23030*/  LOP3.LUT R0, R3, R231, R36, 0x96, !PT ;  /* 0x000000e703007212 */ /* 0x000fe200078e9624 */
[----:B----4-:R-:W-:Y:S01]  /*23040*/  HMMA.16816.F32 R56, R12, R28, R56 ;  /* 0x0000001c0c38723c */ /* 0x010fe20000001838 */
[----:B------:R-:W-:Y:S02]  /*23050*/  LOP3.LUT R10, R251, R7, RZ, 0xc0, !PT ;  /* 0x00000007fb0a7212 */ /* 0x000fe400078ec0ff */
[----:B------:R-:W-:-:S03]  /*23060*/  LOP3.LUT R7, R0, 0xffff, RZ, 0xc0, !PT ;  /* 0x0000ffff00077812 */ /* 0x000fc600078ec0ff */
[C---:B------:R-:W-:Y:S06]  /*23070*/  HMMA.16816.F32 R52, R12.reuse, R30, R52 ;  /* 0x0000001e0c34723c */ /* 0x040fec0000001834 */
[C---:B-1----:R-:W-:Y:S06]  /*23080*/  HMMA.16816.F32 R140, R12.reuse, R24, R140 ;  /* 0x000000180c8c723c */ /* 0x042fec000000188c */
[----:B------:R-:W-:Y:S01]  /*23090*/  HMMA.16816.F32 R40, R12, R26, R40 ;  /* 0x0000001a0c28723c */ /* 0x000fe20000001828 */
[----:B------:R-:W-:-:S05]  /*230a0*/  SHF.R.U32.HI R7, RZ, 0x8, R7 ;  /* 0x00000008ff077819 */ /* 0x000fca0000011607 */
[----:B------:R-:W-:Y:S01]  /*230b0*/  HMMA.16816.F32 R60, R20, R32, R60 ;  /* 0x00000020143c723c */ /* 0x000fe2000000183c */
[----:B------:R-:W-:-:S05]  /*230c0*/  SHF.R.U32.HI R12, RZ, 0x10, R2 ;  /* 0x00000010ff0c7819 */ /* 0x000fca0000011602 */
[----:B------:R-:W-:Y:S01]  /*230d0*/  HMMA.16816.F32 R32, R20, R34, R48 ;  /* 0x000000221420723c */ /* 0x000fe20000001830 */
[----:B------:R-:W-:Y:S01]  /*230e0*/  LOP3.LUT R13, R12, 0xff, RZ, 0xc0, !PT ;  /* 0x000000ff0c0d7812 */ /* 0x000fe200078ec0ff */
[----:B------:R-:W1:Y:S01]  /*230f0*/  LDSM.16.MT88.4 R20, [R188+0x5c00] ;  /* 0x005c0000bc14783b */ /* 0x000e620000004200 */
[----:B------:R-:W-:Y:S02]  /*23100*/  LOP3.LUT R12, R0, 0xff, RZ, 0xc0, !PT ;  /* 0x000000ff000c7812 */ /* 0x000fe400078ec0ff */
[----:B------:R-:W-:Y:S02]  /*23110*/  SHF.R.U32.HI R15, RZ, 0x18, R2 ;  /* 0x00000018ff0f7819 */ /* 0x000fe40000011602 */
[----:B------:R-:W-:Y:S02]  /*23120*/  SHF.R.U32.HI R14, RZ, 0x8, R16 ;  /* 0x00000008ff0e7819 */ /* 0x000fe40000011610 */
[C---:B------:R-:W-:Y:S02]  /*23130*/  LOP3.LUT R3, R2.reuse, 0xffff, RZ, 0xc0, !PT ;  /* 0x0000ffff02037812 */ /* 0x040fe400078ec0ff */
[----:B------:R-:W-:-:S02]  /*23140*/  LOP3.LUT R16, R2, 0xff, RZ, 0xc0, !PT ;  /* 0x000000ff02107812 */ /* 0x000fc400078ec0ff */
[----:B------:R-:W-:Y:S02]  /*23150*/  SHF.R.U32.HI R2, RZ, 0x10, R0 ;  /* 0x00000010ff027819 */ /* 0x000fe40000011600 */
[----:B------:R-:W-:Y:S02]  /*23160*/  HSET2.LE.AND R11, R17, R93, PT ;  /* 0x0000005d110b7233 */ /* 0x000fe40003803000 */
[----:B------:R-:W-:Y:S02]  /*23170*/  PRMT R7, R12, 0x5410, R7 ;  /* 0x000054100c077816 */ /* 0x000fe40000000007 */
[----:B------:R-:W-:Y:S02]  /*23180*/  PRMT R17, R18, 0x5410, R14 ;  /* 0x0000541012117816 */ /* 0x000fe4000000000e */
[----:B------:R-:W-:Y:S02]  /*23190*/  PRMT R13, R13, 0x5410, R15 ;  /* 0x000054100d0d7816 */ /* 0x000fe4000000000f */
[----:B------:R-:W-:-:S02]  /*231a0*/  SHF.R.U32.HI R14, RZ, 0x8, R3 ;  /* 0x00000008ff0e7819 */ /* 0x000fc40000011603 */
[--C-:B------:R-:W-:Y:S02]  /*231b0*/  HSET2.LE.AND R8, R8, R93.reuse, PT ;  /* 0x0000005d08087233 */ /* 0x100fe40003803000 */
[----:B------:R-:W-:Y:S02]  /*231c0*/  SHF.R.U32.HI R12, RZ, 0x18, R0 ;  /* 0x00000018ff0c7819 */ /* 0x000fe40000011600 */
[----:B------:R-:W-:Y:S02]  /*231d0*/  LOP3.LUT R3, R2, 0xff, RZ, 0xc0, !PT ;  /* 0x000000ff02037812 */ /* 0x000fe400078ec0ff */
[--C-:B------:R-:W-:Y:S01]  /*231e0*/  HSET2.LE.AND R2, R7, R93.reuse, PT ;  /* 0x0000005d07027233 */ /* 0x100fe20003803000 */
[----:B------:R-:W-:Y:S01]  /*231f0*/  IMAD.MOV.U32 R7, RZ, RZ, R180 ;  /* 0x000000ffff077224 */ /* 0x000fe200078e00b4 */
[----:B------:R-:W-:Y:S02]  /*23200*/  HSET2.LE.AND R0, R13, R93, PT ;  /* 0x0000005d0d007233 */ /* 0x000fe40003803000 */
[----:B------:R-:W-:-:S02]  /*23210*/  PRMT R14, R16, 0x5410, R14 ;  /* 0x00005410100e7816 */ /* 0x000fc4000000000e */
[----:B------:R-:W-:Y:S02]  /*23220*/  PRMT R3, R3, 0x5410, R12 ;  /* 0x0000541003037816 */ /* 0x000fe4000000000c */
[----:B------:R-:W-:Y:S02]  /*23230*/  LOP3.LUT R11, R241, R11, RZ, 0xc0, !PT ;  /* 0x0000000bf10b7212 */ /* 0x000fe400078ec0ff */
[----:B------:R-:W-:Y:S02]  /*23240*/  LOP3.LUT R8, R176, R8, RZ, 0xc0, !PT ;  /* 0x00000008b0087212 */ /* 0x000fe400078ec0ff */
[----:B------:R-:W-:Y:S02]  /*23250*/  LOP3.LUT R9, R177, R9, RZ, 0xc0, !PT ;  /* 0x00000009b1097212 */ /* 0x000fe400078ec0ff */
[----:B------:R-:W-:Y:S02]  /*23260*/  SHF.R.U32.HI R12, RZ, 0x10, R6 ;  /* 0x00000010ff0c7819 */ /* 0x000fe40000011606 */
[----:B------:R-:W-:-:S02]  /*23270*/  LOP3.LUT R136, R235, R2, RZ, 0xc0, !PT ;  /* 0x00000002eb887212 */ /* 0x000fc400078ec0ff */
[----:B------:R-:W-:Y:S02]  /*23280*/  LOP3.LUT R139, R7, R0, RZ, 0xc0, !PT ;  /* 0x00000000078b7212 */ /* 0x000fe400078ec0ff */
[--C-:B------:R-:W-:Y:S02]  /*23290*/  HSET2.LE.AND R2, R14, R93.reuse, PT ;  /* 0x0000005d0e027233 */ /* 0x100fe40003803000 */
[C---:B------:R-:W-:Y:S02]  /*232a0*/  LOP3.LUT R7, R6.reuse, 0xffff, RZ, 0xc0, !PT ;  /* 0x0000ffff06077812 */ /* 0x040fe400078ec0ff */
[----:B------:R-:W-:Y:S02]  /*232b0*/  LOP3.LUT R13, R6, 0xff, RZ, 0xc0, !PT ;  /* 0x000000ff060d7812 */ /* 0x000fe400078ec0ff */
[----:B------:R-:W-:Y:S02]  /*232c0*/  HSET2.LE.AND R0, R3, R93, PT ;  /* 0x0000005d03007233 */ /* 0x000fe40003803000 */
[----:B------:R-:W-:-:S02]  /*232d0*/  SHF.R.U32.HI R6, RZ, 0x18, R6 ;  /* 0x00000018ff067819 */ /* 0x000fc40000011606 */
[----:B------:R-:W-:Y:S01]  /*232e0*/  LOP3.LUT R3, R12, 0xff, RZ, 0xc0, !PT ;  /* 0x000000ff0c037812 */ /* 0x000fe200078ec0ff */
[----:B------:R-:W-:Y:S01]  /*232f0*/  HMMA.16816.F32 R164, R8, R28, R44 ;  /* 0x0000001c08a4723c */ /* 0x000fe2000000182c */
[----:B------:R-:W-:Y:S02]  /*23300*/  LOP3.LUT R138, R237, R2, RZ, 0xc0, !PT ;  /* 0x00000002ed8a7212 */ /* 0x000fe400078ec0ff */
[----:B------:R-:W-:-:S03]  /*23310*/  PRMT R2, R3, 0x5410, R6 ;  /* 0x0000541003027816 */ /* 0x000fc60000000006 */
[----:B------:R-:W-:Y:S01]  /*23320*/  HMMA.16816.F32 R28, R8, R30, R64 ;  /* 0x0000001e081c723c */ /* 0x000fe20000001840 */
[----:B------:R-:W-:Y:S02]  /*23330*/  SHF.R.U32.HI R7, RZ, 0x8, R7 ;  /* 0x00000008ff077819 */ /* 0x000fe40000011607 */
[----:B------:R-:W-:-:S03]  /*23340*/  LOP3.LUT R6, R38, 0xff, RZ, 0xc0, !PT ;  /* 0x000000ff26067812 */ /* 0x000fc600078ec0ff */
[----:B------:R-:W-:Y:S01]  /*23350*/  HMMA.16816.F32 R156, R8, R24, R60 ;  /* 0x00000018089c723c */ /* 0x000fe2000000183c */
[----:B------:R-:W-:-:S05]  /*23360*/  LOP3.LUT R137, R236, R0, RZ, 0xc0, !PT ;  /* 0x00000000ec897212 */ /* 0x000fca00078ec0ff */
[----:B------:R-:W-:Y:S01]  /*23370*/  HMMA.16816.F32 R8, R8, R26, R32 ;  /* 0x0000001a0808723c */ /* 0x000fe20000001820 */
[----:B------:R-:W-:Y:S02]  /*23380*/  PRMT R0, R13, 0x5410, R7 ;  /* 0x000054100d007816 */ /* 0x000fe40000000007 */
[----:B------:R-:W-:Y:S02]  /*23390*/  PRMT R6, R6, 0x5410, R39 ;  /* 0x0000541006067816 */ /* 0x000fe40000000027 */
[--C-:B------:R-:W-:Y:S02]  /*233a0*/  HSET2.LE.AND R3, R17, R93.reuse, PT ;  /* 0x0000005d11037233 */ /* 0x100fe40003803000 */
[--C-:B------:R-:W-:Y:S02]  /*233b0*/  HSET2.LE.AND R0, R0, R93.reuse, PT ;  /* 0x0000005d00007233 */ /* 0x100fe40003803000 */
[--C-:B------:R-:W-:Y:S02]  /*233c0*/  HSET2.LE.AND R2, R2, R93.reuse, PT ;  /* 0x0000005d02027233 */ /* 0x100fe40003803000 */
[----:B------:R-:W-:-:S02]  /*233d0*/  HSET2.LE.AND R6, R6, R93, PT ;  /* 0x0000005d06067233 */ /* 0x000fc40003803000 */
[----:B------:R-:W-:Y:S02]  /*233e0*/  LOP3.LUT R146, R239, R3, RZ, 0xc0, !PT ;  /* 0x00000003ef927212 */ /* 0x000fe400078ec0ff */
[----:B------:R-:W-:Y:S02]  /*233f0*/  IADD3 R3, P0, R4, -0x200, RZ ;  /* 0xfffffe0004037810 */ /* 0x000fe40007f1e0ff */
[----:B------:R-:W-:Y:S02]  /*23400*/  LOP3.LUT R144, R244, R0, RZ, 0xc0, !PT ;  /* 0x00000000f4907212 */ /* 0x000fe400078ec0ff */
[----:B------:R-:W-:Y:S01]  /*23410*/  LOP3.LUT R145, R247, R2, RZ, 0xc0, !PT ;  /* 0x00000002f7917212 */ /* 0x000fe200078ec0ff */
[----:B------:R-:W-:Y:S01]  /*23420*/  FADD.FTZ R2, R243, R238 ;  /* 0x000000eef3027221 */ /* 0x000fe20000010000 */
[----:B------:R-:W-:Y:S02]  /*23430*/  LOP3.LUT R147, R245, R6, RZ, 0xc0, !PT ;  /* 0x00000006f5937212 */ /* 0x000fe400078ec0ff */
[----:B------:R-:W-:Y:S01]  /*23440*/  IADD3.X R0, R5, -0x1, RZ, P0, !PT ;  /* 0xffffffff05007810 */ /* 0x000fe200007fe4ff */
[----:B------:R2:W-:Y:S01]  /*23450*/  STL [R1+0xa8], R3 ;  /* 0x0000a80301007387 */ /* 0x0005e20000100800 */
[C---:B------:R-:W-:Y:S03]  /*23460*/  HMMA.16816.F32 R152, R136.reuse, R160, R56 ;  /* 0x000000a08898723c */ /* 0x040fe60000001838 */
[----:B------:R2:W-:Y:S03]  /*23470*/  STL [R1+0x100], R2 ;  /* 0x0001000201007387 */ /* 0x0005e60000100800 */
[----:B------:R-:W-:Y:S01]  /*23480*/  HMMA.16816.F32 R148, R136, R162, R52 ;  /* 0x000000a28894723c */ /* 0x000fe20000001834 */
[----:B------:R2:W-:Y:S05]  /*23490*/  STL [R1+0xa4], R0 ;  /* 0x0000a40001007387 */ /* 0x0005ea0000100800 */
[----:B------:R-:W-:Y:S06]  /*234a0*/  HMMA.16816.F32 R164, R144, R160, R164 ;  /* 0x000000a090a4723c */ /* 0x000fec00000018a4 */
[----:B-1----:R-:W-:Y:S06]  /*234b0*/  HMMA.16816.F32 R140, R136, R20, R140 ;  /* 0x00000014888c723c */ /* 0x002fec000000188c */
        /* <DEDUP_REMOVED lines=9> */
.L_x_1203:
[----:B------:R-:W2:Y:S04]  /*23550*/  LDL R2, [R1+0x364] ;  /* 0x0003640001027983 */ /* 0x000ea80000100800 */
[----:B------:R-:W2:Y:S02]  /*23560*/  LDL R0, [R1+0xa0] ;  /* 0x0000a00001007983 */ /* 0x000ea40000100800 */
[----:B--2---:R-:W-:-:S13]  /*23570*/  ISETP.GT.AND P0, PT, R0, R2, PT ;  /* 0x000000020000720c */ /* 0x004fda0003f04270 */
[----:B------:R-:W-:Y:S05]  /*23580*/  @!P0 BRA `(.L_x_1208) ;  /* 0x0000011400fc8947 */ /* 0x000fea0003800000 */
[----:B------:R-:W2:Y:S04]  /*23590*/  LDL R5, [R1+0x368] ;  /* 0x0003680001057983 */ /* 0x000ea80000100800 */
[----:B------:R-:W3:Y:S04]  /*235a0*/  LDL.LU R4, [R1+0x2a0] ;  /* 0x0002a00001047983 */ /* 0x000ee80000300800 */
[----:B------:R-:W4:Y:S04]  /*235b0*/  LDL.LU R8, [R1+0x2a4] ;  /* 0x0002a40001087983 */ /* 0x000f280000300800 */
[----:B------:R-:W4:Y:S01]  /*235c0*/  LDL.64 R6, [R1+0x120] ;  /* 0x0001200001067983 */ /* 0x000f220000100a00 */
[----:B-----5:R-:W-:Y:S01]  /*235d0*/  ISETP.GE.AND P4, PT, R172, R173, PT ;  /* 0x000000adac00720c */ /* 0x020fe20003f86270 */
[----:B------:R-:W-:Y:S01]  /*235e0*/  IMAD.MOV.U32 R133, RZ, RZ, R38 ;  /* 0x000000ffff857224 */ /* 0x000fe200078e0026 */
[----:B------:R-:W-:Y:S01]  /*235f0*/  MOV R132, R39 ;  /* 0x0000002700847202 */ /* 0x000fe20000000f00 */
[----:B------:R-:W-:Y:S01]  /*23600*/  IMAD.MOV.U32 R135, RZ, RZ, R36 ;  /* 0x000000ffff877224 */ /* 0x000fe200078e0024 */
[----:B------:R-:W-:-:S02]  /*23610*/  MOV R134, R37 ;  /* 0x0000002500867202 */ /* 0x000fc40000000f00 */
[----:B--2---:R-:W-:Y:S01]  /*23620*/  SHF.R.S32.HI R0, RZ, 0x1f, R5 ;  /* 0x0000001fff007819 */ /* 0x004fe20000011405 */
[----:B------:R-:W-:Y:S01]  /*23630*/  IMAD.WIDE.U32 R2, R5, 0x70, RZ ;  /* 0x0000007005027825 */ /* 0x000fe200078e00ff */
[----:B---3--:R-:W-:-:S03]  /*23640*/  SHF.R.S32.HI R2, RZ, 0x1f, R4 ;  /* 0x0000001fff027819 */ /* 0x008fc60000011404 */
[----:B------:R-:W-:-:S04]  /*23650*/  IMAD R0, R0, 0x70, RZ ;  /* 0x0000007000007824 */ /* 0x000fc800078e02ff */
[----:B------:R-:W-:Y:S01]  /*23660*/  IMAD.IADD R0, R3, 0x1, R0 ;  /* 0x0000000103007824 */ /* 0x000fe200078e0200 */
[----:B------:R-:W-:Y:S02]  /*23670*/  SHF.L.U64.HI R3, R4, 0x1, R2 ;  /* 0x0000000104037819 */ /* 0x000fe40000010202 */
[----:B----4-:R-:W-:Y:S02]  /*23680*/  SHF.R.S32.HI R2, RZ, 0x1f, R8 ;  /* 0x0000001fff027819 */ /* 0x010fe40000011408 */
[----:B------:R1:W-:Y:S02]  /*23690*/  STL [R1+0x360], R0 ;  /* 0x0003600001007387 */ /* 0x0003e40000100800 */
[C---:B------:R-:W-:Y:S01]  /*236a0*/  SHF.L.U64.HI R9, R8.reuse, 0x1, R2 ;  /* 0x0000000108097819 */ /* 0x040fe20000010202 */
[----:B------:R-:W-:Y:S01]  /*236b0*/  IMAD.SHL.U32 R8, R8, 0x2, RZ ;  /* 0x0000000208087824 */ /* 0x000fe200078e00ff */
[----:B------:R2:W-:Y:S01]  /*236c0*/  STL [R1+0x358], R3 ;  /* 0x0003580301007387 */ /* 0x0005e20000100800 */
[----:B-1----:R-:W-:-:S02]  /*236d0*/  IMAD R0, R5, 0x38, R4 ;  /* 0x0000003805007824 */ /* 0x002fc400078e0204 */
[----:B------:R-:W-:Y:S02]  /*236e0*/  IMAD.SHL.U32 R4, R4, 0x2, RZ ;  /* 0x0000000204047824 */ /* 0x000fe400078e00ff */
[----:B--2---:R-:W-:Y:S01]  /*236f0*/  IMAD R3, R7, 0x60, RZ ;  /* 0x0000006007037824 */ /* 0x004fe200078e02ff */
[----:B------:R-:W-:Y:S02]  /*23700*/  IADD3 R0, R0, 0x1, RZ ;  /* 0x0000000100007810 */ /* 0x000fe40007ffe0ff */
[----:B------:R1:W-:Y:S02]  /*23710*/  STL [R1+0x35c], R4 ;  /* 0x00035c0401007387 */ /* 0x0003e40000100800 */
[----:B------:R-:W-:Y:S02]  /*23720*/  SHF.R.S32.HI R2, RZ, 0x1f, R0 ;  /* 0x0000001fff027819 */ /* 0x000fe40000011400 */
[----:B------:R-:W-:Y:S02]  /*23730*/  STL [R1+0x350], R9 ;  /* 0x0003500901007387 */ /* 0x000fe40000100800 */
[----:B------:R-:W-:-:S02]  /*23740*/  SHF.L.U64.HI R2, R0, 0x1, R2 ;  /* 0x0000000100027819 */ /* 0x000fc40000010202 */
[----:B------:R-:W-:Y:S01]  /*23750*/  SHF.L.U32 R0, R0, 0x1, RZ ;  /* 0x0000000100007819 */ /* 0x000fe200000006ff */
[----:B-1----:R-:W-:-:S04]  /*23760*/  IMAD.WIDE.U32 R4, R6, 0x60, RZ ;  /* 0x0000006006047825 */ /* 0x002fc800078e00ff */
[----:B------:R-:W-:Y:S01]  /*23770*/  IMAD.IADD R3, R3, 0x1, R5 ;  /* 0x0000000103037824 */ /* 0x000fe200078e0205 */
[----:B------:R-:W-:Y:S04]  /*23780*/  STL.64 [R1+0x3a8], R4 ;  /* 0x0003a80401007387 */ /* 0x000fe80000100a00 */
[----:B------:R1:W-:Y:S02]  /*23790*/  STL [R1+0x354], R8 ;  /* 0x0003540801007387 */ /* 0x0003e40000100800 */
[C---:B-1----:R-:W-:Y:S02]  /*237a0*/  SHF.L.U64.HI R8, R6.reuse, 0x6, R7 ;  /* 0x0000000606087819 */ /* 0x042fe40000010207 */
[----:B------:R-:W-:-:S03]  /*237b0*/  SHF.L.U32 R6, R6, 0x6, RZ ;  /* 0x0000000606067819 */ /* 0x000fc600000006ff */
[----:B------:R1:W-:Y:S04]  /*237c0*/  STL [R1+0x3b0], R8 ;  /* 0x0003b00801007387 */ /* 0x0003e80000100800 */
[----:B------:R1:W-:Y:S04]  /*237d0*/  STL [R1+0x3b4], R6 ;  /* 0x0003b40601007387 */ /* 0x0003e80000100800 */
[----:B------:R1:W-:Y:S04]  /*237e0*/  STL [R1+0x34c], R3 ;  /* 0x00034c0301007387 */ /* 0x0003e80000100800 */
[----:B------:R1:W-:Y:S04]  /*237f0*/  STL [R1+0x344], R0 ;  /* 0x0003440001007387 */ /* 0x0003e80000100800 */
[----:B------:R1:W-:Y:S02]  /*23800*/  STL [R1+0x348], R2 ;  /* 0x0003480201007387 */ /* 0x0003e40000100800 */
.L_x_1211:
[----:B-1----:R-:W2:Y:S01]  /*23810*/  LDL R0, [R1+0xa0] ;  /* 0x0000a00001007983 */ /* 0x002ea20000100800 */
[----:B------:R-:W-:Y:S04]  /*23820*/  DEPBAR.LE SB0, 0x0 ;  /* 0x000080000000791a */ /* 0x000fe80000000000 */
[----:B------:R-:W3:Y:S01]  /*23830*/  LDL.64 R18, [R1+0xe8] ;  /* 0x0000e80001127983 */ /* 0x000ee20000100a00 */
[----:B------:R-:W-:Y:S05]  /*23840*/  WARPSYNC.ALL ;  /* 0x0000000000007948 */ /* 0x000fea0003800000 */
[----:B------:R-:W4:Y:S01]  /*23850*/  LDL.64 R6, [R1+0x378] ;  /* 0x0003780001067983 */ /* 0x000f220000100a00 */
[----:B------:R-:W-:Y:S05]  /*23860*/  BSSY B0, `(.L_x_1209) ;  /* 0x0000572000007945 */ /* 0x000fea0003800000 */
[----:B------:R-:W4:Y:S06]  /*23870*/  LDL.64 R2, [R1+0x380] ;  /* 0x0003800001027983 */ /* 0x000f2c0000100a00 */
[----:B-----5:R-:W5:Y:S06]  /*23880*/  LDL.64 R16, [R1+0xf8] ;  /* 0x0000f80001107983 */ /* 0x020f6c0000100a00 */
[----:B------:R-:W5:Y:S04]  /*23890*/  LDL R236, [R1+0x340] ;  /* 0x0003400001ec7983 */ /* 0x000f680000100800 */
[----:B------:R-:W5:Y:S04]  /*238a0*/  LDL R118, [R1+0x398] ;  /* 0x0003980001767983 */ /* 0x000f680000100800 */
[----:B------:R-:W5:Y:S06]  /*238b0*/  LDL.64 R116, [R1+0x110] ;  /* 0x0001100001747983 */ /* 0x000f6c0000100a00 */
[----:B------:R-:W5:Y:S01]  /*238c0*/  LDL R244, [R1+0x33c] ;  /* 0x00033c0001f47983 */ /* 0x000f620000100800 */
[----:B------:R-:W-:Y:S06]  /*238d0*/  BAR.SYNC.DEFER_BLOCKING 0x0 ;  /* 0x0000000000007b1d */ /* 0x000fec0000010000 */
[----:B------:R-:W-:Y:S06]  /*238e0*/  @P4 STS.64 [R215+0x4008], RZ ;  /* 0x004008ffd7004388 */ /* 0x000fec0000000a00 */
[----:B------:R-:W-:Y:S04]  /*238f0*/  @P4 STS [R215+0x4000], RZ ;  /* 0x004000ffd7004388 */ /* 0x000fe80000000800 */
[----:B------:R-:W-:Y:S01]  /*23900*/  @P4 STS [R215+0x4004], RZ ;  /* 0x004004ffd7004388 */ /* 0x000fe20000000800 */
[----:B------:R-:W1:Y:S01]  /*23910*/  S2R R100, SR_TID.X ;  /* 0x0000000000647919 */ /* 0x000e620000002100 */
        /* <DEDUP_REMOVED lines=10> */
[-C--:B------:R-:W-:Y:S02]  /*239c0*/  IMAD R0, R4, R5.reuse, R0 ;  /* 0x0000000504007224 */ /* 0x080fe400078e0200 */
[----:B------:R-:W-:Y:S04]  /*239d0*/  IMAD.WIDE.U32 R2, R232, R5, R2 ;  /* 0x00000005e8027225 */ /* 0x000fe800078e0002 */
[----:B------:R-:W-:Y:S01]  /*239e0*/  IMAD.IADD R0, R3, 0x1, R0 ;  /* 0x0000000103007824 */ /* 0x000fe200078e0200 */
[C---:B------:R-:W-:Y:S01]  /*239f0*/  @!P4 LEA R5, P0, R18.reuse, R2, 0x5 ;  /* 0x000000021205c211 */ /* 0x040fe200078028ff */
[----:B------:R-:W-:Y:S01]  /*23a00*/  IMAD.SHL.U32 R7, R18, 0x40, RZ ;  /* 0x0000004012077824 */ /* 0x000fe200078e00ff */
[----:B-----5:R-:W-:Y:S01]  /*23a10*/  @!P4 LEA R10, P6, R2, R16, 0x1 ;  /* 0x00000010020ac211 */ /* 0x020fe200078c08ff */
[----:B------:R-:W-:Y:S01]  /*23a20*/  IMAD.IADD R9, R9, 0x1, R13 ;  /* 0x0000000109097824 */ /* 0x000fe200078e020d */
[----:B------:R-:W-:Y:S01]  /*23a30*/  @!P4 LEA.HI.X R13, R18, R0, R19, 0x5, P0 ;  /* 0x00000000120dc211 */ /* 0x000fe200000f2c13 */
[----:B-1----:R-:W-:Y:S01]  /*23a40*/  IMAD.SHL.U32 R202, R202, 0x2, RZ ;  /* 0x00000002caca7824 */ /* 0x002fe200078e00ff */
[-C--:B------:R-:W-:Y:S01]  /*23a50*/  @!P4 LEA.HI.X R11, R2, R17.reuse, R0, 0x1, P6 ;  /* 0x00000011020bc211 */ /* 0x080fe200030f0c00 */
[----:B------:R-:W-:Y:S01]  /*23a60*/  IMAD.WIDE.U32 R222, R118, -0x2daee0ad, RZ ;  /* 0xd2511f5376de7825 */ /* 0x000fe200078e00ff */
[----:B------:R-:W-:Y:S02]  /*23a70*/  @!P4 IADD3 R12, P1, R12, R2, RZ ;  /* 0x000000020c0cc210 */ /* 0x000fe40007f3e0ff */
[----:B------:R-:W-:Y:S01]  /*23a80*/  LOP3.LUT R202, R202, 0x6, RZ, 0xc0, !PT ;  /* 0x00000006caca7812 */ /* 0x000fe200078ec0ff */
[----:B------:R-:W-:Y:S01]  /*23a90*/  @!PT LDS RZ, [RZ] ;  /* 0x00000000fffff984 */ /* 0x000fe20000000800 */
[----:B------:R-:W-:Y:S01]  /*23aa0*/  @!PT LDS RZ, [RZ] ;  /* 0x00000000fffff984 */ /* 0x000fe20000000800 */
[----:B------:R-:W-:Y:S01]  /*23ab0*/  @!PT LDS RZ, [RZ] ;  /* 0x00000000fffff984 */ /* 0x000fe20000000800 */
[----:B------:R-:W-:Y:S01]  /*23ac0*/  @!P4 LDGSTS.E.BYPASS.LTC128B.128 [R215+0x4000], desc[UR4][R10.64] ;  /* 0x040000000ad7cfae */ /* 0x000fe2000b901d44 */
[----:B------:R-:W-:Y:S01]  /*23ad0*/  @!P4 LEA R8, P5, R5, R16, 0x1 ;  /* 0x000000100508c211 */ /* 0x000fe200078a08ff */
[----:B------:R-:W-:Y:S01]  /*23ae0*/  @!P4 IMAD.X R3, R0, 0x1, R9, P1 ;  /* 0x000000010003c824 */ /* 0x000fe200008e0609 */
[----:B------:R-:W-:Y:S01]  /*23af0*/  @!P4 IADD3 R7, P3, R7, R2, RZ ;  /* 0x000000020707c210 */ /* 0x000fe20007f7e0ff */
[----:B------:R-:W-:Y:S01]  /*23b00*/  IMAD R202, R232, 0x80, R202 ;  /* 0x00000080e8ca7824 */ /* 0x000fe200078e02ca */
[----:B------:R-:W-:Y:S02]  /*23b10*/  SHF.R.S32.HI R2, RZ, 0x1f, R100 ;  /* 0x0000001fff027819 */ /* 0x000fe40000011464 */
[-C--:B------:R-:W-:Y:S01]  /*23b20*/  @!P4 LEA.HI.X R9, R5, R17.reuse, R13, 0x1, P5 ;  /* 0x000000110509c211 */ /* 0x080fe200028f0c0d */
[----:B------:R-:W-:Y:S01]  /*23b30*/  @P4 STS.128 [R215+0x4800], RZ ;  /* 0x004800ffd7004388 */ /* 0x000fe20000000c00 */
[----:B------:R-:W-:Y:S01]  /*23b40*/  LEA.HI R2, R2, R100, RZ, 0x5 ;  /* 0x0000006402027211 */ /* 0x000fe200078f28ff */
[----:B------:R-:W-:Y:S01]  /*23b50*/  @!P4 IMAD.X R14, R0, 0x1, R14, P3 ;  /* 0x00000001000ec824 */ /* 0x000fe200018e060e */
[C---:B------:R-:W-:Y:S01]  /*23b60*/  @!P4 LEA R6, P2, R7.reuse, R16, 0x1 ;  /* 0x000000100706c211 */ /* 0x040fe200078408ff */
[----:B------:R-:W-:Y:S01]  /*23b70*/  IMAD.U32 R0, RZ, RZ, UR9 ;  /* 0x00000009ff007e24 */ /* 0x000fe2000f8e00ff */
[----:B------:R-:W-:Y:S02]  /*23b80*/  SHF.R.S32.HI R2, RZ, 0x5, R2 ;  /* 0x00000005ff027819 */ /* 0x000fe40000011402 */
[----:B------:R-:W-:Y:S01]  /*23b90*/  @!P4 LEA.HI.X R7, R7, R17, R14, 0x1, P2 ;  /* 0x000000110707c211 */ /* 0x000fe200010f0c0e */
[----:B------:R-:W-:Y:S01]  /*23ba0*/  @!PT LDS RZ, [RZ] ;  /* 0x00000000fffff984 */ /* 0x000fe20000000800 */
[----:B------:R-:W-:Y:S01]  /*23bb0*/  @!PT LDS RZ, [RZ] ;  /* 0x00000000fffff984 */ /* 0x000fe20000000800 */
[----:B------:R-:W-:Y:S01]  /*23bc0*/  @!PT LDS RZ, [RZ] ;  /* 0x00000000fffff984 */ /* 0x000fe20000000800 */
[----:B------:R-:W-:Y:S01]  /*23bd0*/  @!P4 LDGSTS.E.BYPASS.LTC128B.128 [R215+0x4800], desc[UR4][R8.64] ;  /* 0x0480000008d7cfae */ /* 0x000fe2000b901d44 */
[----:B------:R-:W-:Y:S01]  /*23be0*/  ISETP.GE.AND P3, PT, R202, R206, PT ;  /* 0x000000ceca00720c */ /* 0x000fe20003f66270 */
[----:B------:R-:W-:Y:S01]  /*23bf0*/  IMAD R0, R0, 0x8, R2 ;  /* 0x0000000800007824 */ /* 0x000fe200078e0202 */
[----:B------:R-:W-:Y:S01]  /*23c00*/  @!P4 LEA R4, P0, R12, R16, 0x1 ;  /* 0x000000100c04c211 */ /* 0x000fe200078008ff */
[----:B------:R-:W-:Y:S01]  /*23c10*/  IMAD.SHL.U32 R2, R232, 0x4, RZ ;  /* 0x00000004e8027824 */ /* 0x000fe200078e00ff */
[----:B------:R-:W-:Y:S01]  /*23c20*/  ISETP.GE.AND P2, PT, R202, R205, PT ;  /* 0x000000cdca00720c */ /* 0x000fe20003f46270 */
[----:B------:R-:W-:Y:S01]  /*23c30*/  IMAD.WIDE.U32 R238, R0, -0x326172a9, RZ ;  /* 0xcd9e8d5700ee7825 */ /* 0x000fe200078e00ff */
[----:B------:R-:W-:Y:S01]  /*23c40*/  @!P4 LEA.HI.X R5, R12, R17, R3, 0x1, P0 ;  /* 0x000000110c05c211 */ /* 0x000fe200000f0c03 */
[----:B------:R-:W-:Y:S01]  /*23c50*/  @P4 STS.128 [R215+0x5000], RZ ;  /* 0x005000ffd7004388 */ /* 0x000fe20000000c00 */
[----:B------:R-:W-:Y:S02]  /*23c60*/  ISETP.GE.OR P3, PT, R202, R214, !P3 ;  /* 0x000000d6ca00720c */ /* 0x000fe40005f66670 */
[----:B------:R-:W-:Y:S02]  /*23c70*/  LOP3.LUT R0, R236, R239, RZ, 0x3c, !PT ;  /* 0x000000efec007212 */ /* 0x000fe400078e3cff */
[----:B------:R-:W-:Y:S03]  /*23c80*/  ISETP.GE.OR P2, PT, R202, R213, !P2 ;  /* 0x000000d5ca00720c */ /* 0x000fe60005746670 */
[----:B------:R-:W-:Y:S01]  /*23c90*/  @!PT LDS RZ, [RZ] ;  /* 0x00000000fffff984 */ /* 0x000fe20000000800 */
[----:B------:R-:W-:Y:S01]  /*23ca0*/  @!PT LDS RZ, [RZ] ;  /* 0x00000000fffff984 */ /* 0x000fe20000000800 */
[----:B------:R-:W-:Y:S01]  /*23cb0*/  @!PT LDS RZ, [RZ] ;  /* 0x00000000fffff984 */ /* 0x000fe20000000800 */
[----:B------:R-:W-:Y:S01]  /*23cc0*/  @!P4 LDGSTS.E.BYPASS.LTC128B.128 [R215+0x5000], desc[UR4][R6.64] ;  /* 0x0500000006d7cfae */ /* 0x000fe2000b901d44 */
[----:B------:R-:W-:Y:S05]  /*23cd0*/  IMAD.WIDE.U32 R234, R0, -0x2daee0ad, RZ ;  /* 0xd2511f5300ea7825 */ /* 0x000fea00078e00ff */
[----:B------:R-:W-:Y:S02]  /*23ce0*/  LOP3.LUT R0, R235, R244, R222, 0x96, !PT ;  /* 0x000000f4eb007212 */ /* 0x000fe400078e96de */
[----:B------:R-:W-:Y:S03]  /*23cf0*/  @P4 STS.128 [R215+0x5800], RZ ;  /* 0x005800ffd7004388 */ /* 0x000fe60000000c00 */
[----:B------:R-:W-:Y:S05]  /*23d00*/  IMAD.WIDE.U32 R216, R0, -0x326172a9, RZ ;  /* 0xcd9e8d5700d87825 */ /* 0x000fea00078e00ff */
        /* <DEDUP_REMOVED lines=15> */
[-C--:B------:R-:W-:Y:S07]  /*23e00*/  HMMA.16816.F32 R12, R124, R18.reuse, RZ ;  /* 0x000000127c0c723c */ /* 0x080fee00000018ff */
[----:B------:R-:W2:Y:S01]  /*23e10*/  LDSM.16.M88.4 R112, [R170+0x3800] ;  /* 0x00380000aa70783b */ /* 0x000ea20000000200 */
[C---:B------:R-:W-:Y:S06]  /*23e20*/  HMMA.16816.F32 R16, R128.reuse, R18, RZ ;  /* 0x000000128010723c */ /* 0x040fec00000018ff */
[-C--:B---3--:R-:W-:Y:S01]  /*23e30*/  HMMA.16816.F32 R20, R128, R32.reuse, RZ ;  /* 0x000000208014723c */ /* 0x088fe200000018ff */
[----:B------:R-:W3:Y:S05]  /*23e40*/  LDSM.16.M88.4 R172, [R170+0x3c00] ;  /* 0x003c0000aaac783b */ /* 0x000eea0000000200 */
[C---:B------:R-:W-:Y:S03]  /*23e50*/  HMMA.16816.F32 R24, R124.reuse, R32, RZ ;  /* 0x000000207c18723c */ /* 0x040fe600000018ff */
[----:B------:R-:W-:Y:S03]  /*23e60*/  LDSM.16.M88.4 R176, [R190] ;  /* 0x00000000beb0783b */ /* 0x000fe60000000200 */
[-C--:B------:R-:W-:Y:S05]  /*23e70*/  HMMA.16816.F32 R28, R124, R34.reuse, RZ ;  /* 0x000000227c1c723c */ /* 0x080fea00000018ff */
[----:B------:R-:W3:Y:S01]  /*23e80*/  LDSM.16.M88.4 R180, [R191] ;  /* 0x00000000bfb4783b */ /* 0x000ee20000000200 */
[C---:B------:R-:W-:Y:S06]  /*23e90*/  HMMA.16816.F32 R32, R128.reuse, R34, RZ ;  /* 0x000000228020723c */ /* 0x040fec00000018ff */
[-C--:B----4-:R-:W-:Y:S01]  /*23ea0*/  HMMA.16816.F32 R36, R128, R48.reuse, RZ ;  /* 0x000000308024723c */ /* 0x090fe200000018ff */
[----:B------:R-:W4:Y:S05]  /*23eb0*/  LDSM.16.M88.4 R184, [R190+0x1000] ;  /* 0x00100000beb8783b */ /* 0x000f2a0000000200 */
[C---:B------:R-:W-:Y:S03]  /*23ec0*/  HMMA.16816.F32 R40, R124.reuse, R48, RZ ;  /* 0x000000307c28723c */ /* 0x040fe600000018ff */
[----:B------:R-:W-:Y:S03]  /*23ed0*/  STL.64 [R1+0x330], R238 ;  /* 0x000330ee01007387 */ /* 0x000fe60000100a00 */
[-C--:B------:R-:W-:Y:S03]  /*23ee0*/  HMMA.16816.F32 R44, R124, R50.reuse, RZ ;  /* 0x000000327c2c723c */ /* 0x080fe600000018ff */
[----:B------:R1:W-:Y:S03]  /*23ef0*/  STL [R1+0x2c], R2 ;  /* 0x00002c0201007387 */ /* 0x0003e60000100800 */
[C---:B------:R-:W-:Y:S06]  /*23f00*/  HMMA.16816.F32 R48, R128.reuse, R50, RZ ;  /* 0x000000328030723c */ /* 0x040fec00000018ff */
[-C--:B-----5:R-:W-:Y:S06]  /*23f10*/  HMMA.16816.F32 R52, R128, R64.reuse, RZ ;  /* 0x000000408034723c */ /* 0x0a0fec00000018ff */
[C---:B------:R-:W-:Y:S06]  /*23f20*/  HMMA.16816.F32 R56, R124.reuse, R64, RZ ;  /* 0x000000407c38723c */ /* 0x040fec00000018ff */
[-C--:B------:R-:W-:Y:S01]  /*23f30*/  HMMA.16816.F32 R60, R124, R66.reuse, RZ ;  /* 0x000000427c3c723c */ /* 0x080fe200000018ff */
[----:B-1----:R-:W-:Y:S05]  /*23f40*/  LOP3.LUT R2, R117, R2, RZ, 0x3c, !PT ;  /* 0x0000000275027212 */ /* 0x002fea00078e3cff */
[C---:B------:R-:W-:Y:S02]  /*23f50*/  HMMA.16816.F32 R64, R128.reuse, R66, RZ ;  /* 0x000000428040723c */ /* 0x040fe400000018ff */
[----:B------:R-:W-:Y:S04]  /*23f60*/  LOP3.LUT R2, R2, R223, RZ, 0x3c, !PT ;  /* 0x000000df02027212 */ /* 0x000fe800078e3cff */
[-C--:B------:R-:W-:Y:S05]  /*23f70*/  HMMA.16816.F32 R68, R128, R80.reuse, RZ ;  /* 0x000000508044723c */ /* 0x080fea00000018ff */
[----:B------:R-:W-:Y:S01]  /*23f80*/  IMAD.WIDE.U32 R218, R2, -0x326172a9, RZ ;  /* 0xcd9e8d5702da7825 */ /* 0x000fe200078e00ff */
[C---:B------:R-:W-:Y:S02]  /*23f90*/  HMMA.16816.F32 R72, R124.reuse, R80, RZ ;  /* 0x000000507c48723c */ /* 0x040fe400000018ff */
[----:B------:R-:W-:Y:S04]  /*23fa0*/  LOP3.LUT R0, R217, R221, R218, 0x96, !PT ;  /* 0x000000ddd9007212 */ /* 0x000fe800078e96da */
[-C--:B------:R-:W-:Y:S01]  /*23fb0*/  HMMA.16816.F32 R76, R124, R82.reuse, RZ ;  /* 0x000000527c4c723c */ /* 0x080fe200000018ff */
[----:B------:R-:W-:Y:S05]  /*23fc0*/  LOP3.LUT R2, R219, R224, R238, 0x96, !PT ;  /* 0x000000e0db027212 */ /* 0x000fea00078e96ee */
[----:B------:R-:W-:Y:S01]  /*23fd0*/  IMAD.WIDE.U32 R2, R2, -0x2daee0ad, RZ ;  /* 0xd2511f5302027825 */ /* 0x000fe200078e00ff */
        /* <DEDUP_REMOVED lines=11> */
[-C--:B------:R-:W-:Y:S05]  /*24090*/  HMMA.16816.F32 R124, R124, R174.reuse, RZ ;  /* 0x000000ae7c7c723c */ /* 0x080fea00000018ff */
[----:B------:R-:W-:Y:S01]  /*240a0*/  IMAD.WIDE.U32 R172, R0, -0x2daee0ad, RZ ;  /* 0xd2511f5300ac7825 */ /* 0x000fe200078e00ff */
[----:B------:R-:W-:Y:S04]  /*240b0*/  HMMA.16816.F32 R128, R128, R174, RZ ;  /* 0x000000ae8080723c */ /* 0x000fe800000018ff */
[----:B------:R1:W-:Y:S01]  /*240c0*/  STL.64 [R1+0x60], R172 ;  /* 0x000060ac01007387 */ /* 0x0003e20000100a00 */
[----:B------:R-:W-:Y:S01]  /*240d0*/  LOP3.LUT R0, R173, R226, R2, 0x96, !PT ;  /* 0x000000e2ad007212 */ /* 0x000fe200078e9602 */
[-C--:B------:R-:W-:Y:S05]  /*240e0*/  HMMA.16816.F32 R4, R176, R180.reuse, R4 ;  /* 0x000000b4b004723c */ /* 0x080fea0000001804 */
[----:B------:R-:W-:Y:S01]  /*240f0*/  LOP3.LUT R174, R3, R225, R234, 0x96, !PT ;  /* 0x000000e103ae7212 */ /* 0x000fe200078e96ea */
[C---:B----4-:R-:W-:Y:S04]  /*24100*/  HMMA.16816.F32 R8, R184.reuse, R180, R8 ;  /* 0x000000b4b808723c */ /* 0x050fe80000001808 */
[----:B------:R-:W-:Y:S01]  /*24110*/  STL [R1+0x98], R174 ;  /* 0x000098ae01007387 */ /* 0x000fe20000100800 */
[--C-:B------:R-:W-:Y:S01]  /*24120*/  IMAD.IADD R3, R208, 0x1, -R202.reuse ;  /* 0x00000001d0037824 */ /* 0x100fe200078e0aca */
[-C--:B------:R-:W-:Y:S02]  /*24130*/  HMMA.16816.F32 R12, R184, R182.reuse, R12 ;  /* 0x000000b6b80c723c */ /* 0x080fe4000000180c */
[----:B------:R2:W-:Y:S03]  /*24140*/  STL [R1+0x9c], R0 ;  /* 0x00009c0001007387 */ /* 0x0005e60000100800 */
[----:B------:R-:W-:Y:S01]  /*24150*/  IABS R175, R3 ;  /* 0x0000000300af7213 */ /* 0x000fe20000000000 */
[C---:B------:R-:W-:Y:S05]  /*24160*/  HMMA.16816.F32 R16, R176.reuse, R182, R16 ;  /* 0x000000b6b010723c */ /* 0x040fea0000001810 */
[--C-:B------:R-:W-:Y:S02]  /*24170*/  IMAD.IADD R2, R207, 0x1, -R202.reuse ;  /* 0x00000001cf027824 */ /* 0x100fe400078e0aca */
[C---:B-1----:R-:W-:Y:S04]  /*24180*/  IMAD.IADD R173, R209.reuse, 0x1, -R202 ;  /* 0x00000001d1ad7824 */ /* 0x042fe800078e0aca */
[----:B------:R-:W-:Y:S02]  /*24190*/  IABS R172, R2 ;  /* 0x0000000200ac7213 */ /* 0x000fe40000000000 */
[----:B------:R-:W-:Y:S02]  /*241a0*/  IABS R173, R173 ;  /* 0x000000ad00ad7213 */ /* 0x000fe40000000000 */
[----:B------:R-:W-:Y:S05]  /*241b0*/  I2FP.F32.S32 R172, R172 ;  /* 0x000000ac00ac7245 */ /* 0x000fea0000201400 */
[----:B------:R-:W-:Y:S01]  /*241c0*/  FFMA.FTZ R4, R172, -R200, R4 ;  /* 0x800000c8ac047223 */ /* 0x000fe20000010004 */
[----:B--2---:R-:W-:Y:S04]  /*241d0*/  VIADD R0, R202, 0x1 ;  /* 0x00000001ca007836 */ /* 0x004fe80000000000 */
[----:B------:R-:W-:Y:S01]  /*241e0*/  FSEL R242, R4, -INF , !P3 ;  /* 0xff80000004f27808 */ /* 0x000fe20005800000 */
[--C-:B------:R-:W-:Y:S01]  /*241f0*/  IMAD.IADD R174, R209, 0x1, -R0.reuse ;  /* 0x00000001d1ae7824 */ /* 0x100fe200078e0a00 */
[C---:B------:R-:W-:Y:S01]  /*24200*/  ISETP.GE.AND P6, PT, R0.reuse, R206, PT ;  /* 0x000000ce0000720c */ /* 0x040fe20003fc6270 */
[----:B------:R-:W-:Y:S01]  /*24210*/  IMAD.IADD R2, R207, 0x1, -R0 ;  /* 0x00000001cf027824 */ /* 0x000fe200078e0a00 */
[C---:B------:R-:W-:Y:S01]  /*24220*/  ISETP.GE.AND P5, PT, R0.reuse, R205, PT ;  /* 0x000000cd0000720c */ /* 0x040fe20003fa6270 */
[----:B------:R-:W-:Y:S01]  /*24230*/  STL [R1+0x68], R242 ;  /* 0x000068f201007387 */ /* 0x000fe20000100800 */
[----:B------:R-:W-:Y:S02]  /*24240*/  ISETP.GE.AND P1, PT, R0, R204, PT ;  /* 0x000000cc0000720c */ /* 0x000fe40003f26270 */
[----:B------:R-:W-:Y:S02]  /*24250*/  IABS R3, R2 ;  /* 0x0000000200037213 */ /* 0x000fe40000000000 */
[----:B------:R-:W-:Y:S02]  /*24260*/  IABS R2, R174 ;  /* 0x000000ae00027213 */ /* 0x000fe40000000000 */
[----:B------:R-:W-:Y:S02]  /*24270*/  I2FP.F32.S32 R174, R173 ;  /* 0x000000ad00ae7245 */ /* 0x000fe40000201400 */
[----:B------:R-:W-:Y:S01]  /*24280*/  I2FP.F32.S32 R172, R2 ;  /* 0x0000000200ac7245 */ /* 0x000fe20000201400 */
[----:B------:R-:W-:Y:S01]  /*24290*/  IMAD.IADD R2, R210, 0x1, -R202 ;  /* 0x00000001d2027824 */ /* 0x000fe200078e0aca */
[----:B------:R-:W-:Y:S01]  /*242a0*/  I2FP.F32.S32 R173, R3 ;  /* 0x0000000300ad7245 */ /* 0x000fe20000201400 */
[-C--:B------:R-:W-:Y:S01]  /*242b0*/  FFMA.FTZ R6, R174, -R200.reuse, R6 ;  /* 0x800000c8ae067223 */ /* 0x080fe20000010006 */
[----:B------:R-:W-:Y:S01]  /*242c0*/  I2FP.F32.S32 R3, R175 ;  /* 0x000000af00037245 */ /* 0x000fe20000201400 */
[----:B------:R-:W-:Y:S01]  /*242d0*/  FFMA.FTZ R7, R172, -R200, R7 ;  /* 0x800000c8ac077223 */ /* 0x000fe20000010007 */
[----:B------:R-:W-:Y:S01]  /*242e0*/  IABS R2, R2 ;  /* 0x0000000200027213 */ /* 0x000fe20000000000 */
[-C--:B------:R-:W-:Y:S01]  /*242f0*/  FFMA.FTZ R5, R173, -R200.reuse, R5 ;  /* 0x800000c8ad057223 */ /* 0x080fe20000010005 */
[----:B------:R-:W-:Y:S01]  /*24300*/  ISETP.GE.AND P0, PT, R0, R203, PT ;  /* 0x000000cb0000720c */ /* 0x000fe20003f06270 */
[----:B------:R-:W-:Y:S01]  /*24310*/  FFMA.FTZ R8, R3, -R200, R8 ;  /* 0x800000c803087223 */ /* 0x000fe20000010008 */
[----:B------:R-:W-:Y:S01]  /*24320*/  I2FP.F32.S32 R172, R2 ;  /* 0x0000000200ac7245 */ /* 0x000fe20000201400 */
[----:B------:R-:W-:Y:S01]  /*24330*/  VIADD R3, R202, 0x8 ;  /* 0x00000008ca037836 */ /* 0x000fe20000000000 */
[----:B------:R-:W-:Y:S01]  /*24340*/  ISETP.GE.OR P6, PT, R0, R214, !P6 ;  /* 0x000000d60000720c */ /* 0x000fe200077c6670 */
[--C-:B------:R-:W-:Y:S01]  /*24350*/  IMAD.IADD R2, R210, 0x1, -R0.reuse ;  /* 0x00000001d2027824 */ /* 0x100fe200078e0a00 */
[----:B------:R-:W-:Y:S01]  /*24360*/  ISETP.GE.OR P5, PT, R0, R213, !P5 ;  /* 0x000000d50000720c */ /* 0x000fe20006fa6670 */
[----:B------:R-:W-:Y:S01]  /*24370*/  IMAD.IADD R173, R208, 0x1, -R0 ;  /* 0x00000001d0ad7824 */ /* 0x000fe200078e0a00 */
[----:B------:R-:W-:Y:S01]  /*24380*/  ISETP.GE.OR P1, PT, R0, R212, !P1 ;  /* 0x000000d40000720c */ /* 0x000fe20004f26670 */
[----:B------:R-:W-:Y:S01]  /*24390*/  FFMA.FTZ R10, R172, -R200, R10 ;  /* 0x800000c8ac0a7223 */ /* 0x000fe2000001000a */
[----:B------:R-:W-:Y:S01]  /*243a0*/  ISETP.GE.OR P0, PT, R0, R211, !P0 ;  /* 0x000000d30000720c */ /* 0x000fe20004706670 */
[--C-:B------:R-:W-:Y:S01]  /*243b0*/  IMAD.IADD R0, R208, 0x1, -R3.reuse ;  /* 0x00000001d0007824 */ /* 0x100fe200078e0a03 */
[----:B------:R-:W-:Y:S01]  /*243c0*/  IABS R173, R173 ;  /* 0x000000ad00ad7213 */ /* 0x000fe20000000000 */
[--C-:B------:R-:W-:Y:S01]  /*243d0*/  IMAD.IADD R172, R210, 0x1, -R3.reuse ;  /* 0x00000001d2ac7824 */ /* 0x100fe200078e0a03 */
[----:B------:R-:W-:Y:S01]  /*243e0*/  IABS R175, R2 ;  /* 0x0000000200af7213 */ /* 0x000fe20000000000 */
[----:B------:R-:W-:Y:S01]  /*243f0*/  IMAD.IADD R4, R209, 0x1, -R3 ;  /* 0x00000001d1047824 */ /* 0x000fe200078e0a03 */
[----:B------:R-:W-:Y:S02]  /*24400*/  I2FP.F32.S32 R173, R173 ;  /* 0x000000ad00ad7245 */ /* 0x000fe40000201400 */
[----:B------:R-:W-:Y:S01]  /*24410*/  IABS R2, R0 ;  /* 0x0000000000027213 */ /* 0x000fe20000000000 */
[----:B------:R-:W-:Y:S01]  /*24420*/  VIADD R0, R202, 0x9 ;  /* 0x00000009ca007836 */ /* 0x000fe20000000000 */
[----:B------:R-:W-:Y:S01]  /*24430*/  IABS R172, R172 ;  /* 0x000000ac00ac7213 */ /* 0x000fe20000000000 */
[----:B------:R-:W-:Y:S01]  /*24440*/  FFMA.FTZ R9, R173, -R200, R9 ;  /* 0x800000c8ad097223 */ /* 0x000fe20000010009 */
[----:B------:R-:W-:Y:S01]  /*24450*/  I2FP.F32.S32 R174, R2 ;  /* 0x0000000200ae7245 */ /* 0x000fe20000201400 */
[----:B------:R-:W-:Y:S01]  /*24460*/  IMAD.IADD R173, R208, 0x1, -R0 ;  /* 0x00000001d0ad7824 */ /* 0x000fe200078e0a00 */
[----:B------:R-:W-:Y:S02]  /*24470*/  I2FP.F32.S32 R175, R175 ;  /* 0x000000af00af7245 */ /* 0x000fe40000201400 */
[----:B------:R-:W-:Y:S01]  /*24480*/  FSEL R241, R5, -INF , !P6 ;  /* 0xff80000005f17808 */ /* 0x000fe20007000000 */
[-C--:B------:R-:W-:Y:S01]  /*24490*/  FFMA.FTZ R12, R174, -R200.reuse, R12 ;  /* 0x800000c8ae0c7223 */ /* 0x080fe2000001000c */
[----:B------:R-:W-:Y:S01]  /*244a0*/  IABS R2, R173 ;  /* 0x000000ad00027213 */ /* 0x000fe20000000000 */
[----:B------:R-:W-:Y:S01]  /*244b0*/  FFMA.FTZ R11, R175, -R200, R11 ;  /* 0x800000c8af0b7223 */ /* 0x000fe2000001000b */
[----:B------:R-:W-:Y:S01]  /*244c0*/  I2FP.F32.S32 R173, R172 ;  /* 0x000000ac00ad7245 */ /* 0x000fe20000201400 */
[----:B------:R-:W-:Y:S01]  /*244d0*/  STL [R1+0x74], R241 ;  /* 0x000074f101007387 */ /* 0x000fe20000100800 */
[----:B------:R-:W-:Y:S01]  /*244e0*/  I2FP.F32.S32 R181, R2 ;  /* 0x0000000200b57245 */ /* 0x000fe20000201400 */
[----:B------:R-:W-:Y:S01]  /*244f0*/  IMAD.IADD R172, R210, 0x1, -R0 ;  /* 0x00000001d2ac7824 */ /* 0x000fe200078e0a00 */
[----:B------:R-:W-:Y:S01]  /*24500*/  FSEL R240, R7, -INF , !P5 ;  /* 0xff80000007f07808 */ /* 0x000fe20006800000 */
[-C--:B------:R-:W-:Y:S01]  /*24510*/  FFMA.FTZ R14, R173, -R200.reuse, R14 ;  /* 0x800000c8ad0e7223 */ /* 0x080fe2000001000e */
[----:B------:R-:W-:Y:S01]  /*24520*/  FSEL R238, R6, -INF , !P2 ;  /* 0xff80000006ee7808 */ /* 0x000fe20005000000 */
[----:B------:R-:W-:Y:S01]  /*24530*/  FFMA.FTZ R13, R181, -R200, R13 ;  /* 0x800000c8b50d7223 */ /* 0x000fe2000001000d */
[----:B------:R-:W-:Y:S01]  /*24540*/  IABS R180, R172 ;  /* 0x000000ac00b47213 */ /* 0x000fe20000000000 */
[----:B------:R-:W-:Y:S01]  /*24550*/  IMAD.IADD R6, R207, 0x1, -R3 ;  /* 0x00000001cf067824 */ /* 0x000fe200078e0a03 */
[CC--:B------:R-:W-:Y:S01]  /*24560*/  ISETP.GE.AND P6, PT, R3.reuse, R204.reuse, PT ;  /* 0x000000cc0300720c */ /* 0x0c0fe20003fc6270 */
[----:B------:R-:W1:Y:S01]  /*24570*/  LDSM.16.M88.4 R172, [R198] ;  /* 0x00000000c6ac783b */ /* 0x000e620000000200 */
[-C--:B------:R-:W-:Y:S01]  /*24580*/  ISETP.GE.AND P5, PT, R3, R203.reuse, PT ;  /* 0x000000cb0300720c */ /* 0x080fe20003fa6270 */
[----:B------:R-:W-:Y:S01]  /*24590*/  IMAD.MOV.U32 R2, RZ, RZ, R180 ;  /* 0x000000ffff027224 */ /* 0x000fe200078e00b4 */
[C---:B------:R-:W-:Y:S01]  /*245a0*/  ISETP.GE.AND P3, PT, R202.reuse, R204, PT ;  /* 0x000000ccca00720c */ /* 0x040fe20003f66270 */
[----:B------:R-:W-:Y:S01]  /*245b0*/  IMAD.IADD R5, R207, 0x1, -R0 ;  /* 0x00000001cf057824 */ /* 0x000fe200078e0a00 */
[C---:B------:R-:W-:Y:S01]  /*245c0*/  ISETP.GE.AND P2, PT, R202.reuse, R203, PT ;  /* 0x000000cbca00720c */ /* 0x040fe20003f46270 */
[----:B------:R-:W-:Y:S01]  /*245d0*/  IMAD.MOV.U32 R180, RZ, RZ, R244 ;  /* 0x000000ffffb47224 */ /* 0x000fe200078e00f4 */
[C---:B------:R-:W-:Y:S02]  /*245e0*/  ISETP.GE.OR P6, PT, R3.reuse, R212, !P6 ;  /* 0x000000d40300720c */ /* 0x040fe400077c6670 */
[-C--:B------:R-:W-:Y:S02]  /*245f0*/  ISETP.GE.OR P5, PT, R3, R211.reuse, !P5 ;  /* 0x000000d30300720c */ /* 0x080fe40006fa6670 */
[----:B------:R-:W-:Y:S02]  /*24600*/  I2FP.F32.S32 R2, R2 ;  /* 0x0000000200027245 */ /* 0x000fe40000201400 */
[C---:B------:R-:W-:Y:S02]  /*24610*/  ISETP.GE.OR P3, PT, R202.reuse, R212, !P3 ;  /* 0x000000d4ca00720c */ /* 0x040fe40005f66670 */
[----:B------:R-:W-:Y:S01]  /*24620*/  ISETP.GE.OR P2, PT, R202, R211, !P2 ;  /* 0x000000d3ca00720c */ /* 0x000fe20005746670 */
[----:B------:R-:W-:Y:S01]  /*24630*/  FFMA.FTZ R15, R2, -R200, R15 ;  /* 0x800000c8020f7223 */ /* 0x000fe2000001000f */
[----:B------:R-:W-:Y:S01]  /*24640*/  FSEL R182, R9, -INF , !P1 ;  /* 0xff80000009b67808 */ /* 0x000fe20004800000 */
        /* <DEDUP_REMOVED lines=8> */
[CC--:B------:R-:W-:Y:S02]  /*246d0*/  ISETP.GE.AND P6, PT, R0.reuse, R206.reuse, PT ;  /* 0x000000ce0000720c */ /* 0x0c0fe40003fc6270 */
[CC--:B------:R-:W-:Y:S02]  /*246e0*/  ISETP.GE.AND P5, PT, R0.reuse, R205.reuse, PT ;  /* 0x000000cd0000720c */ /* 0x0c0fe40003fa6270 */
[C---:B------:R-:W-:Y:S02]  /*246f0*/  ISETP.GE.AND P3, PT, R3.reuse, R206, PT ;  /* 0x000000ce0300720c */ /* 0x040fe40003f66270 */
[C---:B------:R-:W-:Y:S01]  /*24700*/  ISETP.GE.AND P2, PT, R3.reuse, R205, PT ;  /* 0x000000cd0300720c */ /* 0x040fe20003f46270 */
[-C--:B-1----:R-:W-:Y:S03]  /*24710*/  HMMA.16816.F32 R20, R176, R172.reuse, R20 ;  /* 0x000000acb014723c */ /* 0x082fe60000001814 */
[C---:B------:R-:W-:Y:S02]  /*24720*/  ISETP.GE.OR P1, PT, R0.reuse, R212, !P1 ;  /* 0x000000d40000720c */ /* 0x040fe40004f26670 */
[C---:B------:R-:W-:Y:S01]  /*24730*/  ISETP.GE.OR P0, PT, R0.reuse, R211, !P0 ;  /* 0x000000d30000720c */ /* 0x040fe20004706670 */
[C---:B------:R-:W-:Y:S04]  /*24740*/  HMMA.16816.F32 R24, R184.reuse, R172, R24 ;  /* 0x000000acb818723c */ /* 0x040fe80000001818 */
[CC--:B------:R-:W-:Y:S02]  /*24750*/  ISETP.GE.OR P6, PT, R0.reuse, R214.reuse, !P6 ;  /* 0x000000d60000720c */ /* 0x0c0fe400077c6670 */
[-C--:B------:R-:W-:Y:S01]  /*24760*/  ISETP.GE.OR P5, PT, R0, R213.reuse, !P5 ;  /* 0x000000d50000720c */ /* 0x080fe20006fa6670 */
[-C--:B------:R-:W-:Y:S03]  /*24770*/  HMMA.16816.F32 R28, R184, R174.reuse, R28 ;  /* 0x000000aeb81c723c */ /* 0x080fe6000000181c */
[----:B------:R-:W-:Y:S01]  /*24780*/  ISETP.GE.OR P3, PT, R3, R214, !P3 ;  /* 0x000000d60300720c */ /* 0x000fe20005f66670 */
[----:B------:R-:W-:Y:S01]  /*24790*/  IMAD.IADD R0, R209, 0x1, -R0 ;  /* 0x00000001d1007824 */ /* 0x000fe200078e0a00 */
[----:B------:R-:W-:Y:S01]  /*247a0*/  ISETP.GE.OR P2, PT, R3, R213, !P2 ;  /* 0x000000d50300720c */ /* 0x000fe20005746670 */
[C---:B------:R-:W-:Y:S05]  /*247b0*/  HMMA.16816.F32 R32, R176.reuse, R174, R32 ;  /* 0x000000aeb020723c */ /* 0x040fea0000001820 */
[----:B------:R-:W-:Y:S01]  /*247c0*/  IABS R7, R6 ;  /* 0x0000000600077213 */ /* 0x000fe20000000000 */
[--C-:B------:R-:W-:Y:S01]  /*247d0*/  IMAD.IADD R3, R207, 0x1, -R2.reuse ;  /* 0x00000001cf037824 */ /* 0x100fe200078e0a02 */
[----:B------:R-:W-:Y:S04]  /*247e0*/  IABS R6, R0 ;  /* 0x0000000000067213 */ /* 0x000fe80000000000 */
[----:B------:R-:W-:Y:S01]  /*247f0*/  IABS R0, R3 ;  /* 0x0000000300007213 */ /* 0x000fe20000000000 */
[----:B------:R-:W-:Y:S01]  /*24800*/  IMAD.MOV.U32 R3, RZ, RZ, R7 ;  /* 0x000000ffff037224 */ /* 0x000fe200078e0007 */
[----:B------:R-:W-:Y:S01]  /*24810*/  IABS R4, R4 ;  /* 0x0000000400047213 */ /* 0x000fe20000000000 */
[----:B------:R-:W-:Y:S01]  /*24820*/  IMAD.IADD R7, R208, 0x1, -R2 ;  /* 0x00000001d0077824 */ /* 0x000fe200078e0a02 */
[----:B------:R-:W-:Y:S02]  /*24830*/  I2FP.F32.S32 R0, R0 ;  /* 0x0000000000007245 */ /* 0x000fe40000201400 */
[----:B------:R-:W-:Y:S02]  /*24840*/  I2FP.F32.S32 R3, R3 ;  /* 0x0000000300037245 */ /* 0x000fe40000201400 */
[----:B------:R-:W-:Y:S01]  /*24850*/  I2FP.F32.S32 R4, R4 ;  /* 0x0000000400047245 */ /* 0x000fe20000201400 */
[-C--:B------:R-:W-:Y:S01]  /*24860*/  FFMA.FTZ R20, R0, -R200.reuse, R20 ;  /* 0x800000c800147223 */ /* 0x080fe20000010014 */
[----:B------:R-:W-:Y:S01]  /*24870*/  IABS R5, R5 ;  /* 0x0000000500057213 */ /* 0x000fe20000000000 */
[----:B------:R-:W-:Y:S01]  /*24880*/  FFMA.FTZ R16, R3, -R200, R16 ;  /* 0x800000c803107223 */ /* 0x000fe20000010010 */
[----:B------:R-:W-:Y:S01]  /*24890*/  I2FP.F32.S32 R6, R6 ;  /* 0x0000000600067245 */ /* 0x000fe20000201400 */
[-C--:B------:R-:W-:Y:S01]  /*248a0*/  FFMA.FTZ R18, R4, -R200.reuse, R18 ;  /* 0x800000c804127223 */ /* 0x080fe20000010012 */
[----:B------:R-:W-:Y:S01]  /*248b0*/  I2FP.F32.S32 R5, R5 ;  /* 0x0000000500057245 */ /* 0x000fe20000201400 */
[----:B------:R-:W-:Y:S01]  /*248c0*/  VIADD R0, R202, 0x11 ;  /* 0x00000011ca007836 */ /* 0x000fe20000000000 */
[----:B------:R-:W-:Y:S01]  /*248d0*/  FSEL R3, R16, -INF , !P3 ;  /* 0xff80000010037808 */ /* 0x000fe20005800000 */
[-C--:B------:R-:W-:Y:S01]  /*248e0*/  FFMA.FTZ R19, R6, -R200.reuse, R19 ;  /* 0x800000c806137223 */ /* 0x080fe20000010013 */
[----:B------:R-:W-:Y:S01]  /*248f0*/  FSEL R4, R18, -INF , !P2 ;  /* 0xff80000012047808 */ /* 0x000fe20005000000 */
[----:B------:R-:W-:Y:S01]  /*24900*/  FFMA.FTZ R17, R5, -R200, R17 ;  /* 0x800000c805117223 */ /* 0x000fe20000010011 */
[----:B------:R-:W-:Y:S01]  /*24910*/  FSEL R14, R13, -INF , !P1 ;  /* 0xff8000000d0e7808 */ /* 0x000fe20004800000 */
[----:B------:R1:W-:Y:S01]  /*24920*/  STL [R1+0x4c], R3 ;  /* 0x00004c0301007387 */ /* 0x0003e20000100800 */
[----:B------:R-:W-:Y:S01]  /*24930*/  FSEL R15, R15, -INF , !P0 ;  /* 0xff8000000f0f7808 */ /* 0x000fe20004000000 */
[----:B------:R-:W-:Y:S01]  /*24940*/  IMAD.MOV.U32 R16, RZ, RZ, R241 ;  /* 0x000000ffff107224 */ /* 0x000fe200078e00f1 */
[C---:B------:R-:W-:Y:S01]  /*24950*/  ISETP.GE.AND P1, PT, R2.reuse, R206, PT ;  /* 0x000000ce0200720c */ /* 0x040fe20003f26270 */
[----:B------:R2:W-:Y:S01]  /*24960*/  STL [R1+0x5c], R4 ;  /* 0x00005c0401007387 */ /* 0x0005e20000100800 */
[C---:B------:R-:W-:Y:S01]  /*24970*/  ISETP.GE.AND P0, PT, R2.reuse, R205, PT ;  /* 0x000000cd0200720c */ /* 0x040fe20003f06270 */
[----:B------:R-:W-:Y:S01]  /*24980*/  IMAD.IADD R6, R209, 0x1, -R0 ;  /* 0x00000001d1067824 */ /* 0x000fe200078e0a00 */
[----:B------:R-:W-:Y:S01]  /*24990*/  ISETP.GE.AND P3, PT, R2, R204, PT ;  /* 0x000000cc0200720c */ /* 0x000fe20003f66270 */
[----:B------:R-:W-:Y:S01]  /*249a0*/  IMAD.IADD R5, R210, 0x1, -R2 ;  /* 0x00000001d2057824 */ /* 0x000fe200078e0a02 */
[C---:B------:R-:W-:Y:S01]  /*249b0*/  ISETP.GE.AND P2, PT, R2.reuse, R203, PT ;  /* 0x000000cb0200720c */ /* 0x040fe20003f46270 */
[----:B------:R-:W-:Y:S01]  /*249c0*/  IMAD.MOV.U32 R18, RZ, RZ, R242 ;  /* 0x000000ffff127224 */ /* 0x000fe200078e00f2 */
[----:B------:R-:W-:Y:S02]  /*249d0*/  IABS R7, R7 ;  /* 0x0000000700077213 */ /* 0x000fe40000000000 */
[C---:B------:R-:W-:Y:S02]  /*249e0*/  ISETP.GE.OR P1, PT, R2.reuse, R214, !P1 ;  /* 0x000000d60200720c */ /* 0x040fe40004f26670 */
[C---:B------:R-:W-:Y:S02]  /*249f0*/  ISETP.GE.OR P0, PT, R2.reuse, R213, !P0 ;  /* 0x000000d50200720c */ /* 0x040fe40004706670 */
[C---:B------:R-:W-:Y:S02]  /*24a00*/  ISETP.GE.OR P3, PT, R2.reuse, R212, !P3 ;  /* 0x000000d40200720c */ /* 0x040fe40005f66670 */
[----:B------:R-:W-:Y:S02]  /*24a10*/  ISETP.GE.OR P2, PT, R2, R211, !P2 ;  /* 0x000000d30200720c */ /* 0x000fe40005746670 */
[----:B------:R-:W-:Y:S01]  /*24a20*/  FSEL R13, R17, -INF , !P6 ;  /* 0xff800000110d7808 */ /* 0x000fe20007000000 */
[----:B------:R-:W-:Y:S01]  /*24a30*/  IMAD.MOV.U32 R17, RZ, RZ, R240 ;  /* 0x000000ffff117224 */ /* 0x000fe200078e00f0 */
[----:B------:R-:W-:Y:S01]  /*24a40*/  ISETP.GE.AND P6, PT, R0, R206, PT ;  /* 0x000000ce0000720c */ /* 0x000fe20003fc6270 */
[----:B-1----:R-:W-:Y:S01]  /*24a50*/  IMAD.IADD R3, R209, 0x1, -R2 ;  /* 0x00000001d1037824 */ /* 0x002fe200078e0a02 */
[----:B------:R-:W-:Y:S01]  /*24a60*/  IABS R2, R6 ;  /* 0x0000000600027213 */ /* 0x000fe20000000000 */
[----:B------:R-:W-:Y:S01]  /*24a70*/  STL [R1+0x40], R13 ;  /* 0x0000400d01007387 */ /* 0x000fe20000100800 */
[----:B------:R-:W-:Y:S01]  /*24a80*/  IABS R6, R5 ;  /* 0x0000000500067213 */ /* 0x000fe20000000000 */
[----:B------:R-:W-:Y:S01]  /*24a90*/  IMAD.MOV.U32 R5, RZ, RZ, R7 ;  /* 0x000000ffff057224 */ /* 0x000fe200078e0007 */
[----:B------:R-:W-:Y:S01]  /*24aa0*/  IABS R8, R3 ;  /* 0x0000000300087213 */ /* 0x000fe20000000000 */
[----:B--2---:R-:W-:Y:S01]  /*24ab0*/  IMAD.IADD R4, R207, 0x1, -R0 ;  /* 0x00000001cf047824 */ /* 0x004fe200078e0a00 */
[----:B------:R-:W-:Y:S02]  /*24ac0*/  I2FP.F32.S32 R6, R6 ;  /* 0x0000000600067245 */ /* 0x000fe40000201400 */
[----:B------:R-:W-:Y:S02]  /*24ad0*/  I2FP.F32.S32 R5, R5 ;  /* 0x0000000500057245 */ /* 0x000fe40000201400 */
[----:B------:R-:W-:Y:S01]  /*24ae0*/  IABS R3, R4 ;  /* 0x0000000400037213 */ /* 0x000fe20000000000 */
[----:B------:R-:W-:Y:S01]  /*24af0*/  FFMA.FTZ R26, R6, -R200, R26 ;  /* 0x800000c8061a7223 */ /* 0x000fe2000001001a */
[----:B------:R-:W-:Y:S01]  /*24b00*/  ISETP.GE.OR P6, PT, R0, R214, !P6 ;  /* 0x000000d60000720c */ /* 0x000fe200077c6670 */
[----:B------:R-:W-:Y:S01]  /*24b10*/  FFMA.FTZ R24, R5, -R200, R24 ;  /* 0x800000c805187223 */ /* 0x000fe20000010018 */
[----:B------:R-:W-:Y:S01]  /*24b20*/  FSEL R5, R20, -INF , !P1 ;  /* 0xff80000014057808 */ /* 0x000fe20004800000 */
[----:B------:R-:W-:Y:S01]  /*24b30*/  IMAD.MOV.U32 R4, RZ, RZ, R8 ;  /* 0x000000ffff047224 */ /* 0x000fe200078e0008 */
[----:B------:R-:W-:Y:S01]  /*24b40*/  I2FP.F32.S32 R3, R3 ;  /* 0x0000000300037245 */ /* 0x000fe20000201400 */
[----:B------:R-:W-:Y:S01]  /*24b50*/  IMAD.IADD R6, R208, 0x1, -R0 ;  /* 0x00000001d0067824 */ /* 0x000fe200078e0a00 */
[C---:B------:R-:W-:Y:S02]  /*24b60*/  ISETP.GE.AND P1, PT, R0.reuse, R204, PT ;  /* 0x000000cc0000720c */ /* 0x040fe40003f26270 */
[----:B------:R-:W-:Y:S01]  /*24b70*/  I2FP.F32.S32 R4, R4 ;  /* 0x0000000400047245 */ /* 0x000fe20000201400 */
[----:B------:R-:W-:Y:S01]  /*24b80*/  FFMA.FTZ R21, R3, -R200, R21 ;  /* 0x800000c803157223 */ /* 0x000fe20000010015 */
[----:B------:R-:W-:Y:S01]  /*24b90*/  ISETP.GE.OR P1, PT, R0, R212, !P1 ;  /* 0x000000d40000720c */ /* 0x000fe20004f26670 */
[----:B------:R-:W-:Y:S01]  /*24ba0*/  VIADD R3, R202, 0x18 ;  /* 0x00000018ca037836 */ /* 0x000fe20000000000 */
[----:B------:R-:W-:Y:S01]  /*24bb0*/  I2FP.F32.S32 R2, R2 ;  /* 0x0000000200027245 */ /* 0x000fe20000201400 */
[-C--:B------:R-:W-:Y:S01]  /*24bc0*/  FFMA.FTZ R22, R4, -R200.reuse, R22 ;  /* 0x800000c804167223 */ /* 0x080fe20000010016 */
[----:B------:R-:W-:Y:S01]  /*24bd0*/  FSEL R4, R19, -INF , !P5 ;  /* 0xff80000013047808 */ /* 0x000fe20006800000 */
[----:B------:R-:W-:Y:S01]  /*24be0*/  IMAD.MOV.U32 R19, RZ, RZ, R239 ;  /* 0x000000ffff137224 */ /* 0x000fe200078e00ef */
[----:B------:R-:W-:Y:S01]  /*24bf0*/  ISETP.GE.AND P5, PT, R0, R205, PT ;  /* 0x000000cd0000720c */ /* 0x000fe20003fa6270 */
[----:B------:R-:W-:Y:S01]  /*24c00*/  FFMA.FTZ R23, R2, -R200, R23 ;  /* 0x800000c802177223 */ /* 0x000fe20000010017 */
[----:B------:R-:W-:Y:S01]  /*24c10*/  IABS R7, R6 ;  /* 0x0000000600077213 */ /* 0x000fe20000000000 */
[----:B------:R1:W-:Y:S01]  /*24c20*/  STL [R1+0x48], R4 ;  /* 0x0000480401007387 */ /* 0x0003e20000100800 */
[----:B------:R-:W-:Y:S01]  /*24c30*/  ISETP.GE.OR P5, PT, R0, R213, !P5 ;  /* 0x000000d50000720c */ /* 0x000fe20006fa6670 */
[----:B------:R-:W-:Y:S01]  /*24c40*/  VIADD R2, R202, 0x19 ;  /* 0x00000019ca027836 */ /* 0x000fe20000000000 */
[----:B------:R-:W-:Y:S01]  /*24c50*/  FSEL R20, R26, -INF , !P2 ;  /* 0xff8000001a147808 */ /* 0x000fe20005000000 */
[----:B------:R2:W-:Y:S01]  /*24c60*/  STL [R1+0x3c], R5 ;  /* 0x00003c0501007387 */ /* 0x0005e20000100800 */
[----:B------:R-:W-:Y:S01]  /*24c70*/  ISETP.GE.AND P2, PT, R3, R205, PT ;  /* 0x000000cd0300720c */ /* 0x000fe20003f46270 */
[--C-:B------:R-:W-:Y:S02]  /*24c80*/  IMAD.IADD R6, R208, 0x1, -R2.reuse ;  /* 0x00000001d0067824 */ /* 0x100fe400078e0a02 */
[----:B------:R-:W-:Y:S01]  /*24c90*/  IMAD.IADD R9, R207, 0x1, -R2 ;  /* 0x00000001cf097824 */ /* 0x000fe200078e0a02 */
[----:B------:R-:W-:Y:S02]  /*24ca0*/  ISETP.GE.OR P2, PT, R3, R213, !P2 ;  /* 0x000000d50300720c */ /* 0x000fe40005746670 */
[----:B-1----:R-:W-:Y:S01]  /*24cb0*/  FSEL R4, R22, -INF , !P0 ;  /* 0xff80000016047808 */ /* 0x002fe20004000000 */
[----:B------:R-:W-:Y:S01]  /*24cc0*/  IMAD.MOV.U32 R22, RZ, RZ, R243 ;  /* 0x000000ffff167224 */ /* 0x000fe200078e00f3 */
[----:B------:R-:W-:Y:S01]  /*24cd0*/  ISETP.GE.AND P0, PT, R0, R203, PT ;  /* 0x000000cb0000720c */ /* 0x000fe20003f06270 */
[----:B--2---:R-:W-:Y:S02]  /*24ce0*/  IMAD.IADD R5, R210, 0x1, -R3 ;  /* 0x00000001d2057824 */ /* 0x004fe400078e0a03 */
[----:B------:R1:W-:Y:S01]  /*24cf0*/  STL [R1+0x44], R4 ;  /* 0x0000440401007387 */ /* 0x0003e20000100800 */
[----:B------:R-:W-:Y:S01]  /*24d00*/  ISETP.GE.OR P0, PT, R0, R211, !P0 ;  /* 0x000000d30000720c */ /* 0x000fe20004706670 */
[----:B------:R-:W-:Y:S05]  /*24d10*/  IMAD.IADD R0, R210, 0x1, -R0 ;  /* 0x00000001d2007824 */ /* 0x000fea00078e0a00 */
[----:B------:R-:W-:Y:S02]  /*24d20*/  IABS R8, R0 ;  /* 0x0000000000087213 */ /* 0x000fe40000000000 */
[----:B------:R-:W-:Y:S02]  /*24d30*/  IABS R0, R5 ;  /* 0x0000000500007213 */ /* 0x000fe40000000000 */
[----:B------:R-:W-:Y:S02]  /*24d40*/  IABS R5, R6 ;  /* 0x0000000600057213 */ /* 0x000fe40000000000 */
[----:B------:R-:W-:Y:S02]  /*24d50*/  I2FP.F32.S32 R0, R0 ;  /* 0x0000000000007245 */ /* 0x000fe40000201400 */
[----:B------:R-:W-:Y:S02]  /*24d60*/  I2FP.F32.S32 R6, R7 ;  /* 0x0000000700067245 */ /* 0x000fe40000201400 */
[----:B------:R-:W-:Y:S01]  /*24d70*/  I2FP.F32.S32 R7, R8 ;  /* 0x0000000800077245 */ /* 0x000fe20000201400 */
[-C--:B------:R-:W-:Y:S01]  /*24d80*/  FFMA.FTZ R30, R0, -R200.reuse, R30 ;  /* 0x800000c8001e7223 */ /* 0x080fe2000001001e */
[----:B------:R-:W-:Y:S01]  /*24d90*/  FSEL R0, R21, -INF , !P6 ;  /* 0xff80000015007808 */ /* 0x000fe20007000000 */
[-C--:B------:R-:W-:Y:S01]  /*24da0*/  FFMA.FTZ R25, R6, -R200.reuse, R25 ;  /* 0x800000c806197223 */ /* 0x080fe20000010019 */
[----:B------:R-:W-:Y:S01]  /*24db0*/  I2FP.F32.S32 R5, R5 ;  /* 0x0000000500057245 */ /* 0x000fe20000201400 */
[----:B------:R-:W-:Y:S01]  /*24dc0*/  FFMA.FTZ R27, R7, -R200, R27 ;  /* 0x800000c8071b7223 */ /* 0x000fe2000001001b */
[----:B------:R-:W-:Y:S01]  /*24dd0*/  ISETP.GE.AND P6, PT, R3, R204, PT ;  /* 0x000000cc0300720c */ /* 0x000fe20003fc6270 */
[----:B------:R2:W-:Y:S01]  /*24de0*/  STL [R1+0x14], R0 ;  /* 0x0000140001007387 */ /* 0x0005e20000100800 */
[----:B-1----:R-:W-:Y:S02]  /*24df0*/  IMAD.IADD R4, R208, 0x1, -R3 ;  /* 0x00000001d0047824 */ /* 0x002fe400078e0a03 */
[----:B------:R-:W-:Y:S01]  /*24e00*/  FFMA.FTZ R29, R5, -R200, R29 ;  /* 0x800000c8051d7223 */ /* 0x000fe2000001001d */
[----:B------:R-:W-:Y:S01]  /*24e10*/  ISETP.GE.OR P6, PT, R3, R212, !P6 ;  /* 0x000000d40300720c */ /* 0x000fe200077c6670 */
[--C-:B------:R-:W-:Y:S01]  /*24e20*/  IMAD.IADD R8, R207, 0x1, -R3.reuse ;  /* 0x00000001cf087824 */ /* 0x100fe200078e0a03 */
[----:B------:R-:W-:Y:S02]  /*24e30*/  FSEL R21, R27, -INF , !P0 ;  /* 0xff8000001b157808 */ /* 0x000fe40004000000 */
[----:B------:R-:W-:Y:S02]  /*24e40*/  IABS R4, R4 ;  /* 0x0000000400047213 */ /* 0x000fe40000000000 */
[C---:B------:R-:W-:Y:S02]  /*24e50*/  ISETP.GE.AND P0, PT, R2.reuse, R203, PT ;  /* 0x000000cb0200720c */ /* 0x040fe40003f06270 */
[----:B------:R-:W-:Y:S02]  /*24e60*/  I2FP.F32.S32 R4, R4 ;  /* 0x0000000400047245 */ /* 0x000fe40000201400 */
[----:B------:R-:W-:Y:S02]  /*24e70*/  ISETP.GE.OR P0, PT, R2, R211, !P0 ;  /* 0x000000d30200720c */ /* 0x000fe40004706670 */
[----:B------:R-:W-:Y:S01]  /*24e80*/  IABS R10, R8 ;  /* 0x00000008000a7213 */ /* 0x000fe20000000000 */
[----:B------:R-:W-:Y:S01]  /*24e90*/  FFMA.FTZ R28, R4, -R200, R28 ;  /* 0x800000c8041c7223 */ /* 0x000fe2000001001c */
[----:B------:R-:W-:Y:S02]  /*24ea0*/  FSEL R4, R23, -INF , !P5 ;  /* 0xff80000017047808 */ /* 0x000fe40006800000 */
[C---:B------:R-:W-:Y:S02]  /*24eb0*/  ISETP.GE.AND P5, PT, R3.reuse, R203, PT ;  /* 0x000000cb0300720c */ /* 0x040fe40003fa6270 */
[----:B------:R-:W-:Y:S01]  /*24ec0*/  IABS R8, R9 ;  /* 0x0000000900087213 */ /* 0x000fe20000000000 */
[----:B------:R-:W-:Y:S01]  /*24ed0*/  STL [R1+0x28], R4 ;  /* 0x0000280401007387 */ /* 0x000fe20000100800 */
[C---:B------:R-:W-:Y:S02]  /*24ee0*/  ISETP.GE.OR P5, PT, R3.reuse, R211, !P5 ;  /* 0x000000d30300720c */ /* 0x040fe40006fa6670 */
[----:B--2---:R-:W-:Y:S01]  /*24ef0*/  FSEL R0, R24, -INF , !P3 ;  /* 0xff80000018007808 */ /* 0x004fe20005800000 */
[----:B------:R-:W1:Y:S01]  /*24f00*/  LDSM.16.M88.4 R4, [R197] ;  /* 0x00000000c504783b */ /* 0x000e620000000200 */
[----:B------:R-:W-:Y:S02]  /*24f10*/  FSEL R172, R30, -INF , !P5 ;  /* 0xff8000001eac7808 */ /* 0x000fe40006800000 */
[C---:B------:R-:W-:Y:S02]  /*24f20*/  ISETP.GE.AND P5, PT, R2.reuse, R205, PT ;  /* 0x000000cd0200720c */ /* 0x040fe40003fa6270 */
[C---:B------:R-:W-:Y:S02]  /*24f30*/  ISETP.GE.AND P3, PT, R3.reuse, R206, PT ;  /* 0x000000ce0300720c */ /* 0x040fe40003f66270 */
[C---:B------:R-:W-:Y:S01]  /*24f40*/  ISETP.GE.OR P5, PT, R2.reuse, R213, !P5 ;  /* 0x000000d50200720c */ /* 0x040fe20006fa6670 */
[----:B------:R2:W-:Y:S01]  /*24f50*/  STL [R1+0x38], R0 ;  /* 0x0000380001007387 */ /* 0x0005e20000100800 */
[----:B------:R-:W-:Y:S01]  /*24f60*/  ISETP.GE.OR P3, PT, R3, R214, !P3 ;  /* 0x000000d60300720c */ /* 0x000fe20005f66670 */
[----:B------:R-:W-:Y:S05]  /*24f70*/  IMAD.IADD R3, R209, 0x1, -R3 ;  /* 0x00000001d1037824 */ /* 0x000fea00078e0a03 */
[----:B------:R-:W-:Y:S02]  /*24f80*/  IABS R3, R3 ;  /* 0x0000000300037213 */ /* 0x000fe40000000000 */
[----:B--2---:R-:W-:Y:S02]  /*24f90*/  FSEL R0, R25, -INF , !P1 ;  /* 0xff80000019007808 */ /* 0x004fe40004800000 */
[C---:B------:R-:W-:Y:S03]  /*24fa0*/  ISETP.GE.AND P1, PT, R2.reuse, R204, PT ;  /* 0x000000cc0200720c */ /* 0x040fe60003f26270 */
[----:B------:R2:W-:Y:S01]  /*24fb0*/  STL [R1+0x34], R0 ;  /* 0x0000340001007387 */ /* 0x0005e20000100800 */
[----:B------:R-:W-:Y:S01]  /*24fc0*/  ISETP.GE.OR P1, PT, R2, R212, !P1 ;  /* 0x000000d40200720c */ /* 0x000fe20004f26670 */
[-C--:B-1----:R-:W-:Y:S06]  /*24fd0*/  HMMA.16816.F32 R36, R176, R4.reuse, R36 ;  /* 0x00000004b024723c */ /* 0x082fec0000001824 */
[C---:B------:R-:W-:Y:S06]  /*24fe0*/  HMMA.16816.F32 R40, R184.reuse, R4, R40 ;  /* 0x00000004b828723c */ /* 0x040fec0000001828 */
[-C--:B------:R-:W-:Y:S05]  /*24ff0*/  HMMA.16816.F32 R44, R184, R6.reuse, R44 ;  /* 0x00000006b82c723c */ /* 0x080fea000000182c */
[----:B------:R-:W-:Y:S01]  /*25000*/  FSEL R4, R29, -INF , !P1 ;  /* 0xff8000001d047808 */ /* 0x000fe20004800000 */
[C---:B------:R-:W-:Y:S05]  /*25010*/  HMMA.16816.F32 R48, R176.reuse, R6, R48 ;  /* 0x00000006b030723c */ /* 0x040fea0000001830 */
[----:B--2---:R-:W-:Y:S02]  /*25020*/  FSEL R0, R28, -INF , !P6 ;  /* 0xff8000001c007808 */ /* 0x004fe40007000000 */
[C---:B------:R-:W-:Y:S03]  /*25030*/  ISETP.GE.AND P6, PT, R2.reuse, R206, PT ;  /* 0x000000ce0200720c */ /* 0x040fe60003fc6270 */
[----:B------:R1:W-:Y:S01]  /*25040*/  STL [R1+0x30], R0 ;  /* 0x0000300001007387 */ /* 0x0003e20000100800 */
[----:B------:R-:W-:Y:S03]  /*25050*/  ISETP.GE.OR P6, PT, R2, R214, !P6 ;  /* 0x000000d60200720c */ /* 0x000fe600077c6670 */
[----:B------:R2:W-:Y:S01]  /*25060*/  STL [R1+0x20], R4 ;  /* 0x0000200401007387 */ /* 0x0005e20000100800 */
[--C-:B-1----:R-:W-:Y:S02]  /*25070*/  IMAD.IADD R0, R210, 0x1, -R2.reuse ;  /* 0x00000001d2007824 */ /* 0x102fe400078e0a02 */
[----:B------:R-:W-:Y:S03]  /*25080*/  IMAD.IADD R2, R209, 0x1, -R2 ;  /* 0x00000001d1027824 */ /* 0x000fe600078e0a02 */
[----:B------:R-:W-:Y:S02]  /*25090*/  IABS R0, R0 ;  /* 0x0000000000007213 */ /* 0x000fe40000000000 */
[----:B------:R-:W-:Y:S02]  /*250a0*/  IABS R9, R2 ;  /* 0x0000000200097213 */ /* 0x000fe40000000000 */
[----:B------:R-:W-:Y:S02]  /*250b0*/  I2FP.F32.S32 R2, R10 ;  /* 0x0000000a00027245 */ /* 0x000fe40000201400 */
[----:B------:R-:W-:Y:S03]  /*250c0*/  I2FP.F32.S32 R0, R0 ;  /* 0x0000000000007245 */ /* 0x000fe60000201400 */
[-C--:B------:R-:W-:Y:S01]  /*250d0*/  FFMA.FTZ R32, R2, -R200.reuse, R32 ;  /* 0x800000c802207223 */ /* 0x080fe20000010020 */
[----:B------:R-:W-:Y:S01]  /*250e0*/  I2FP.F32.S32 R2, R9 ;  /* 0x0000000900027245 */ /* 0x000fe20000201400 */
[-C--:B------:R-:W-:Y:S01]  /*250f0*/  FFMA.FTZ R31, R0, -R200.reuse, R31 ;  /* 0x800000c8001f7223 */ /* 0x080fe2000001001f */
[----:B------:R-:W-:Y:S02]  /*25100*/  I2FP.F32.S32 R0, R3 ;  /* 0x0000000300007245 */ /* 0x000fe40000201400 */
[----:B--2---:R-:W-:Y:S01]  /*25110*/  FSEL R4, R32, -INF , !P3 ;  /* 0xff80000020047808 */ /* 0x004fe20005800000 */
[----:B------:R-:W-:Y:S01]  /*25120*/  FFMA.FTZ R35, R2, -R200, R35 ;  /* 0x800000c802237223 */ /* 0x000fe20000010023 */
[----:B------:R-:W-:Y:S01]  /*25130*/  I2FP.F32.S32 R3, R8 ;  /* 0x0000000800037245 */ /* 0x000fe20000201400 */
[-C--:B------:R-:W-:Y:S01]  /*25140*/  FFMA.FTZ R34, R0, -R200.reuse, R34 ;  /* 0x800000c800227223 */ /* 0x080fe20000010022 */
[----:B------:R-:W-:Y:S01]  /*25150*/  FSEL R173, R31, -INF , !P0 ;  /* 0xff8000001fad7808 */ /* 0x000fe20004000000 */
[----:B------:R1:W-:Y:S01]  /*25160*/  STL [R1+0x8], R4 ;  /* 0x0000080401007387 */ /* 0x0003e20000100800 */
[----:B------:R-:W-:Y:S02]  /*25170*/  VIADD R0, R202, 0x20 ;  /* 0x00000020ca007836 */ /* 0x000fe40000000000 */
[----:B------:R-:W-:Y:S01]  /*25180*/  FFMA.FTZ R33, R3, -R200, R33 ;  /* 0x800000c803217223 */ /* 0x000fe20000010021 */
[----:B------:R-:W-:Y:S01]  /*25190*/  FSEL R5, R34, -INF , !P2 ;  /* 0xff80000022057808 */ /* 0x000fe20005000000 */
[----:B------:R-:W-:Y:S01]  /*251a0*/  VIADD R3, R202, 0x21 ;  /* 0x00000021ca037836 */ /* 0x000fe20000000000 */
[C---:B------:R-:W-:Y:S01]  /*251b0*/  ISETP.GE.AND P0, PT, R0.reuse, R205, PT ;  /* 0x000000cd0000720c */ /* 0x040fe20003f06270 */
[--C-:B------:R-:W-:Y:S01]  /*251c0*/  IMAD.IADD R8, R207, 0x1, -R0.reuse ;  /* 0x00000001cf087824 */ /* 0x100fe200078e0a00 */
[C---:B------:R-:W-:Y:S01]  /*251d0*/  ISETP.GE.AND P1, PT, R0.reuse, R206, PT ;  /* 0x000000ce0000720c */ /* 0x040fe20003f26270 */
[----:B------:R2:W-:Y:S01]  /*251e0*/  STL [R1+0x18], R5 ;  /* 0x0000180501007387 */ /* 0x0005e20000100800 */
[C---:B------:R-:W-:Y:S01]  /*251f0*/  ISETP.GE.OR P0, PT, R0.reuse, R213, !P0 ;  /* 0x000000d50000720c */ /* 0x040fe20004706670 */
[C-C-:B------:R-:W-:Y:S01]  /*25200*/  IMAD.IADD R11, R209.reuse, 0x1, -R3.reuse ;  /* 0x00000001d10b7824 */ /* 0x140fe200078e0a03 */
[----:B------:R-:W-:Y:S01]  /*25210*/  IABS R10, R8 ;  /* 0x00000008000a7213 */ /* 0x000fe20000000000 */
[----:B------:R-:W-:Y:S01]  /*25220*/  IMAD.IADD R2, R209, 0x1, -R0 ;  /* 0x00000001d1027824 */ /* 0x000fe200078e0a00 */
[----:B------:R-:W-:Y:S01]  /*25230*/  ISETP.GE.OR P1, PT, R0, R214, !P1 ;  /* 0x000000d60000720c */ /* 0x000fe20004f26670 */
[----:B------:R-:W-:Y:S01]  /*25240*/  IMAD.IADD R9, R207, 0x1, -R3 ;  /* 0x00000001cf097824 */ /* 0x000fe200078e0a03 */
[----:B------:R-:W-:Y:S02]  /*25250*/  I2FP.F32.S32 R10, R10 ;  /* 0x0000000a000a7245 */ /* 0x000fe40000201400 */
[----:B------:R-:W-:Y:S02]  /*25260*/  IABS R2, R2 ;  /* 0x0000000200027213 */ /* 0x000fe40000000000 */
[----:B------:R-:W-:Y:S01]  /*25270*/  IABS R8, R11 ;  /* 0x0000000b00087213 */ /* 0x000fe20000000000 */
[----:B------:R-:W-:Y:S01]  /*25280*/  FFMA.FTZ R36, R10, -R200, R36 ;  /* 0x800000c80a247223 */ /* 0x000fe20000010024 */
[----:B------:R-:W-:Y:S02]  /*25290*/  I2FP.F32.S32 R2, R2 ;  /* 0x0000000200027245 */ /* 0x000fe40000201400 */
[----:B------:R-:W-:Y:S02]  /*252a0*/  I2FP.F32.S32 R8, R8 ;  /* 0x0000000800087245 */ /* 0x000fe40000201400 */
[----:B-1----:R-:W-:Y:S01]  /*252b0*/  FSEL R4, R33, -INF , !P6 ;  /* 0xff80000021047808 */ /* 0x002fe20007000000 */
[-C--:B------:R-:W-:Y:S01]  /*252c0*/  FFMA.FTZ R38, R2, -R200.reuse, R38 ;  /* 0x800000c802267223 */ /* 0x080fe20000010026 */
[----:B------:R-:W-:Y:S01]  /*252d0*/  IABS R9, R9 ;  /* 0x0000000900097213 */ /* 0x000fe20000000000 */
[----:B------:R-:W-:Y:S01]  /*252e0*/  FFMA.FTZ R39, R8, -R200, R39 ;  /* 0x800000c808277223 */ /* 0x000fe20000010027 */
[----:B------:R-:W-:Y:S01]  /*252f0*/  FSEL R251, R36, -INF , !P1 ;  /* 0xff80000024fb7808 */ /* 0x000fe20004800000 */
[----:B------:R1:W-:Y:S01]  /*25300*/  STL [R1+0x4], R4 ;  /* 0x0000040401007387 */ /* 0x0003e20000100800 */
[----:B------:R-:W-:Y:S01]  /*25310*/  I2FP.F32.S32 R9, R9 ;  /* 0x0000000900097245 */ /* 0x000fe20000201400 */
[----:B------:R-:W-:Y:S01]  /*25320*/  VIADD R2, R202, 0x28 ;  /* 0x00000028ca027836 */ /* 0x000fe20000000000 */
[C---:B------:R-:W-:Y:S01]  /*25330*/  ISETP.GE.AND P6, PT, R3.reuse, R206, PT ;  /* 0x000000ce0300720c */ /* 0x040fe20003fc6270 */
[----:B--2---:R-:W-:Y:S01]  /*25340*/  IMAD.IADD R5, R208, 0x1, -R3 ;  /* 0x00000001d0057824 */ /* 0x004fe200078e0a03 */
[-C--:B------:R-:W-:Y:S01]  /*25350*/  ISETP.GE.AND P1, PT, R3, R204.reuse, PT ;  /* 0x000000cc0300720c */ /* 0x080fe20003f26270 */
[----:B------:R-:W-:Y:S01]  /*25360*/  IMAD.IADD R11, R207, 0x1, -R2 ;  /* 0x00000001cf0b7824 */ /* 0x000fe200078e0a02 */
[----:B------:R-:W-:Y:S01]  /*25370*/  ISETP.GE.AND P3, PT, R0, R204, PT ;  /* 0x000000cc0000720c */ /* 0x000fe20003f66270 */
[----:B------:R-:W-:Y:S01]  /*25380*/  FFMA.FTZ R37, R9, -R200, R37 ;  /* 0x800000c809257223 */ /* 0x000fe20000010025 */
[----:B------:R-:W-:Y:S01]  /*25390*/  IABS R5, R5 ;  /* 0x0000000500057213 */ /* 0x000fe20000000000 */
[----:B------:R-:W-:Y:S01]  /*253a0*/  IMAD.IADD R8, R208, 0x1, -R0 ;  /* 0x00000001d0087824 */ /* 0x000fe200078e0a00 */
[C---:B------:R-:W-:Y:S01]  /*253b0*/  ISETP.GE.AND P2, PT, R0.reuse, R203, PT ;  /* 0x000000cb0000720c */ /* 0x040fe20003f46270 */
[----:B------:R-:W-:Y:S01]  /*253c0*/  IMAD.IADD R10, R209, 0x1, -R2 ;  /* 0x00000001d10a7824 */ /* 0x000fe200078e0a02 */
[----:B------:R-:W-:Y:S01]  /*253d0*/  I2FP.F32.S32 R5, R5 ;  /* 0x0000000500057245 */ /* 0x000fe20000201400 */
[----:B------:R-:W-:Y:S01]  /*253e0*/  IMAD.MOV.U32 R36, RZ, RZ, R238 ;  /* 0x000000ffff247224 */ /* 0x000fe200078e00ee */
[C---:B------:R-:W-:Y:S02]  /*253f0*/  ISETP.GE.OR P6, PT, R3.reuse, R214, !P6 ;  /* 0x000000d60300720c */ /* 0x040fe400077c6670 */
[----:B------:R-:W-:Y:S01]  /*25400*/  ISETP.GE.OR P1, PT, R3, R212, !P1 ;  /* 0x000000d40300720c */ /* 0x000fe20004f26670 */
[----:B------:R-:W-:Y:S01]  /*25410*/  FFMA.FTZ R41, R5, -R200, R41 ;  /* 0x800000c805297223 */ /* 0x000fe20000010029 */
[----:B------:R-:W-:Y:S02]  /*25420*/  IABS R9, R8 ;  /* 0x0000000800097213 */ /* 0x000fe40000000000 */
[C---:B------:R-:W-:Y:S02]  /*25430*/  ISETP.GE.OR P3, PT, R0.reuse, R212, !P3 ;  /* 0x000000d40000720c */ /* 0x040fe40005f66670 */
[----:B------:R-:W-:Y:S02]  /*25440*/  ISETP.GE.OR P2, PT, R0, R211, !P2 ;  /* 0x000000d30000720c */ /* 0x000fe40005746670 */
[----:B-1----:R-:W-:Y:S02]  /*25450*/  FSEL R4, R35, -INF , !P5 ;  /* 0xff80000023047808 */ /* 0x002fe40006800000 */
[----:B------:R-:W-:Y:S02]  /*25460*/  ISETP.GE.AND P5, PT, R3, R205, PT ;  /* 0x000000cd0300720c */ /* 0x000fe40003fa6270 */
[----:B------:R-:W-:Y:S01]  /*25470*/  FSEL R245, R37, -INF , !P6 ;  /* 0xff80000025f57808 */ /* 0x000fe20007000000 */
[----:B------:R1:W-:Y:S01]  /*25480*/  STL [R1+0x10], R4 ;  /* 0x0000100401007387 */ /* 0x0003e20000100800 */
[----:B------:R-:W-:Y:S01]  /*25490*/  ISETP.GE.OR P5, PT, R3, R213, !P5 ;  /* 0x000000d50300720c */ /* 0x000fe20006fa6670 */
[----:B------:R-:W-:Y:S01]  /*254a0*/  IMAD.MOV.U32 R37, RZ, RZ, R236 ;  /* 0x000000ffff257224 */ /* 0x000fe200078e00ec */
[C---:B------:R-:W-:Y:S02]  /*254b0*/  ISETP.GE.AND P6, PT, R2.reuse, R204, PT ;  /* 0x000000cc0200720c */ /* 0x040fe40003fc6270 */
[----:B------:R-:W-:Y:S02]  /*254c0*/  FSEL R249, R39, -INF , !P5 ;  /* 0xff80000027f97808 */ /* 0x000fe40006800000 */
[C---:B------:R-:W-:Y:S02]  /*254d0*/  ISETP.GE.AND P5, PT, R2.reuse, R203, PT ;  /* 0x000000cb0200720c */ /* 0x040fe40003fa6270 */
[C---:B------:R-:W-:Y:S02]  /*254e0*/  ISETP.GE.OR P6, PT, R2.reuse, R212, !P6 ;  /* 0x000000d40200720c */ /* 0x040fe400077c6670 */
[----:B------:R-:W-:Y:S02]  /*254f0*/  ISETP.GE.OR P5, PT, R2, R211, !P5 ;  /* 0x000000d30200720c */ /* 0x000fe40006fa6670 */
[----:B------:R-:W-:Y:S02]  /*25500*/  IABS R10, R10 ;  /* 0x0000000a000a7213 */ /* 0x000fe40000000000 */
[----:B------:R-:W-:Y:S01]  /*25510*/  FSEL R248, R41, -INF , !P1 ;  /* 0xff80000029f87808 */ /* 0x000fe20004800000 */
[----:B------:R-:W-:Y:S01]  /*25520*/  IMAD.MOV.U32 R41, RZ, RZ, R21 ;  /* 0x000000ffff297224 */ /* 0x000fe200078e0015 */
[----:B------:R-:W-:Y:S05]  /*25530*/  I2FP.F32.S32 R10, R10 ;  /* 0x0000000a000a7245 */ /* 0x000fea0000201400 */
[----:B------:R-:W-:Y:S01]  /*25540*/  FFMA.FTZ R50, R10, -R200, R50 ;  /* 0x800000c80a327223 */ /* 0x000fe20000010032 */
[----:B-1----:R-:W-:Y:S01]  /*25550*/  FSEL R4, R38, -INF , !P0 ;  /* 0xff80000026047808 */ /* 0x002fe20004000000 */
[----:B------:R-:W-:Y:S01]  /*25560*/  IMAD.MOV.U32 R38, RZ, RZ, R237 ;  /* 0x000000ffff267224 */ /* 0x000fe200078e00ed */
[C---:B------:R-:W-:Y:S03]  /*25570*/  ISETP.GE.AND P0, PT, R3.reuse, R203, PT ;  /* 0x000000cb0300720c */ /* 0x040fe60003f06270 */
[----:B------:R1:W-:Y:S01]  /*25580*/  STL [R1+0xc], R4 ;  /* 0x00000c0401007387 */ /* 0x0003e20000100800 */
[----:B------:R-:W-:Y:S01]  /*25590*/  ISETP.GE.OR P0, PT, R3, R211, !P0 ;  /* 0x000000d30300720c */ /* 0x000fe20004706670 */
[----:B------:R-:W-:Y:S02]  /*255a0*/  IMAD.IADD R3, R210, 0x1, -R3 ;  /* 0x00000001d2037824 */ /* 0x000fe400078e0a03 */
[----:B------:R-:W2:Y:S03]  /*255b0*/  LDL R39, [R1+0x338] ;  /* 0x0003380001277983 */ /* 0x000ea60000100800 */
[----:B------:R-:W-:Y:S01]  /*255c0*/  IABS R8, R3 ;  /* 0x0000000300087213 */ /* 0x000fe20000000000 */
[----:B------:R-:W-:Y:S03]  /*255d0*/  IMAD.MOV.U32 R3, RZ, RZ, R9 ;  /* 0x000000ffff037224 */ /* 0x000fe600078e0009 */
[----:B------:R-:W-:Y:S02]  /*255e0*/  I2FP.F32.S32 R8, R8 ;  /* 0x0000000800087245 */ /* 0x000fe40000201400 */
[----:B------:R-:W-:Y:S03]  /*255f0*/  I2FP.F32.S32 R3, R3 ;  /* 0x0000000300037245 */ /* 0x000fe60000201400 */
[-C--:B------:R-:W-:Y:S02]  /*25600*/  FFMA.FTZ R43, R8, -R200.reuse, R43 ;  /* 0x800000c8082b7223 */ /* 0x080fe4000001002b */
[----:B------:R-:W-:Y:S01]  /*25610*/  FFMA.FTZ R40, R3, -R200, R40 ;  /* 0x800000c803287223 */ /* 0x000fe20000010028 */
[----:B------:R-:W-:Y:S02]  /*25620*/  VIADD R3, R202, 0x29 ;  /* 0x00000029ca037836 */ /* 0x000fe40000000000 */
[----:B------:R-:W-:Y:S02]  /*25630*/  FSEL R175, R43, -INF , !P0 ;  /* 0xff8000002baf7808 */ /* 0x000fe40004000000 */
[----:B------:R-:W-:Y:S01]  /*25640*/  FSEL R250, R40, -INF , !P3 ;  /* 0xff80000028fa7808 */ /* 0x000fe20005800000 */
[----:B------:R-:W-:Y:S01]  /*25650*/  IMAD.IADD R10, R207, 0x1, -R3 ;  /* 0x00000001cf0a7824 */ /* 0x000fe200078e0a03 */
[----:B------:R-:W-:Y:S01]  /*25660*/  ISETP.GE.AND P3, PT, R2, R206, PT ;  /* 0x000000ce0200720c */ /* 0x000fe20003f66270 */
[----:B-1----:R-:W-:Y:S01]  /*25670*/  IMAD.IADD R4, R210, 0x1, -R0 ;  /* 0x00000001d2047824 */ /* 0x002fe200078e0a00 */
[C---:B------:R-:W-:Y:S01]  /*25680*/  ISETP.GE.AND P1, PT, R3.reuse, R204, PT ;  /* 0x000000cc0300720c */ /* 0x040fe20003f26270 */
[----:B------:R-:W-:Y:S01]  /*25690*/  IMAD.MOV.U32 R40, RZ, RZ, R181 ;  /* 0x000000ffff287224 */ /* 0x000fe200078e00b5 */
[----:B------:R-:W-:Y:S01]  /*256a0*/  ISETP.GE.OR P3, PT, R2, R214, !P3 ;  /* 0x000000d60200720c */ /* 0x000fe20005f66670 */
[--C-:B------:R-:W-:Y:S01]  /*256b0*/  IMAD.IADD R8, R208, 0x1, -R3.reuse ;  /* 0x00000001d0087824 */ /* 0x100fe200078e0a03 */
[----:B------:R-:W-:Y:S01]  /*256c0*/  IABS R4, R4 ;  /* 0x0000000400047213 */ /* 0x000fe20000000000 */
[----:B------:R-:W-:Y:S01]  /*256d0*/  IMAD.IADD R9, R210, 0x1, -R3 ;  /* 0x00000001d2097824 */ /* 0x000fe200078e0a03 */
[C---:B------:R-:W-:Y:S01]  /*256e0*/  ISETP.GE.AND P0, PT, R3.reuse, R203, PT ;  /* 0x000000cb0300720c */ /* 0x040fe20003f06270 */
[----:B------:R-:W-:Y:S01]  /*256f0*/  IMAD.IADD R0, R208, 0x1, -R2 ;  /* 0x00000001d0007824 */ /* 0x000fe200078e0a02 */
[----:B------:R-:W-:Y:S02]  /*25700*/  I2FP.F32.S32 R4, R4 ;  /* 0x0000000400047245 */ /* 0x000fe40000201400 */
[C---:B------:R-:W-:Y:S02]  /*25710*/  ISETP.GE.OR P1, PT, R3.reuse, R212, !P1 ;  /* 0x000000d40300720c */ /* 0x040fe40004f26670 */
[----:B------:R-:W-:Y:S01]  /*25720*/  IABS R0, R0 ;  /* 0x0000000000007213 */ /* 0x000fe20000000000 */
[----:B------:R-:W-:Y:S01]  /*25730*/  FFMA.FTZ R42, R4, -R200, R42 ;  /* 0x800000c8042a7223 */ /* 0x000fe2000001002a */
[C---:B------:R-:W-:Y:S01]  /*25740*/  ISETP.GE.OR P0, PT, R3.reuse, R211, !P0 ;  /* 0x000000d30300720c */ /* 0x040fe20004706670 */
[----:B------:R-:W1:Y:S01]  /*25750*/  LDSM.16.M88.4 R4, [R196] ;  /* 0x00000000c404783b */ /* 0x000e620000000200 */
[----:B------:R-:W-:Y:S02]  /*25760*/  I2FP.F32.S32 R0, R0 ;  /* 0x0000000000007245 */ /* 0x000fe40000201400 */
[----:B------:R-:W-:Y:S02]  /*25770*/  FSEL R174, R42, -INF , !P2 ;  /* 0xff8000002aae7808 */ /* 0x000fe40005000000 */
[----:B------:R-:W-:Y:S01]  /*25780*/  ISETP.GE.AND P2, PT, R2, R205, PT ;  /* 0x000000cd0200720c */ /* 0x000fe20003f46270 */
[----:B------:R-:W-:Y:S01]  /*25790*/  FFMA.FTZ R44, R0, -R200, R44 ;  /* 0x800000c8002c7223 */ /* 0x000fe2000001002c */
[----:B------:R-:W-:Y:S02]  /*257a0*/  IMAD.IADD R0, R210, 0x1, -R2 ;  /* 0x00000001d2007824 */ /* 0x000fe400078e0a02 */
[----:B------:R-:W-:Y:S02]  /*257b0*/  ISETP.GE.OR P2, PT, R2, R213, !P2 ;  /* 0x000000d50200720c */ /* 0x000fe40005746670 */
        /* <DEDUP_REMOVED lines=14> */
[C---:B------:R-:W-:Y:S01]  /*258a0*/  VIADD R0, R202.reuse, 0x31 ;  /* 0x00000031ca007836 */ /* 0x040fe20000000000 */
[----:B------:R-:W-:Y:S01]  /*258b0*/  IABS R11, R10 ;  /* 0x0000000a000b7213 */ /* 0x000fe20000000000 */
[----:B------:R-:W-:Y:S01]  /*258c0*/  VIADD R2, R202, 0x30 ;  /* 0x00000030ca027836 */ /* 0x000fe20000000000 */
[----:B------:R-:W-:Y:S01]  /*258d0*/  FSEL R252, R46, -INF , !P5 ;  /* 0xff8000002efc7808 */ /* 0x000fe20006800000 */
[----:B------:R-:W-:Y:S01]  /*258e0*/  IMAD.IADD R10, R207, 0x1, -R0 ;  /* 0x00000001cf0a7824 */ /* 0x000fe200078e0a00 */
[----:B------:R-:W-:Y:S01]  /*258f0*/  ISETP.GE.AND P5, PT, R3, R205, PT ;  /* 0x000000cd0300720c */ /* 0x000fe20003fa6270 */
[----:B------:R-:W-:Y:S01]  /*25900*/  FFMA.FTZ R48, R9, -R200, R48 ;  /* 0x800000c809307223 */ /* 0x000fe20000010030 */
[----:B------:R-:W-:Y:S01]  /*25910*/  ISETP.GE.OR P6, PT, R3, R214, !P6 ;  /* 0x000000d60300720c */ /* 0x000fe200077c6670 */
[--C-:B------:R-:W-:Y:S01]  /*25920*/  IMAD.IADD R9, R209, 0x1, -R2.reuse ;  /* 0x00000001d1097824 */ /* 0x100fe200078e0a02 */
[----:B------:R-:W-:Y:S01]  /*25930*/  ISETP.GE.OR P5, PT, R3, R213, !P5 ;  /* 0x000000d50300720c */ /* 0x000fe20006fa6670 */
[-C--:B-1----:R-:W-:Y:S03]  /*25940*/  HMMA.16816.F32 R52, R176, R4.reuse, R52 ;  /* 0x00000004b034723c */ /* 0x082fe60000001834 */
[----:B------:R-:W-:Y:S01]  /*25950*/  FSEL R244, R45, -INF , !P1 ;  /* 0xff8000002df47808 */ /* 0x000fe20004800000 */
[----:B------:R-:W-:Y:S01]  /*25960*/  IMAD.IADD R3, R209, 0x1, -R3 ;  /* 0x00000001d1037824 */ /* 0x000fe200078e0a03 */
[----:B------:R-:W-:Y:S01]  /*25970*/  FSEL R246, R47, -INF , !P0 ;  /* 0xff8000002ff67808 */ /* 0x000fe20004000000 */
[C---:B------:R-:W-:Y:S04]  /*25980*/  HMMA.16816.F32 R56, R184.reuse, R4, R56 ;  /* 0x00000004b838723c */ /* 0x040fe80000001838 */
[C---:B------:R-:W-:Y:S01]  /*25990*/  ISETP.GE.AND P1, PT, R2.reuse, R206, PT ;  /* 0x000000ce0200720c */ /* 0x040fe20003f26270 */
[--C-:B------:R-:W-:Y:S01]  /*259a0*/  IMAD.IADD R8, R207, 0x1, -R2.reuse ;  /* 0x00000001cf087824 */ /* 0x100fe200078e0a02 */
[----:B------:R-:W-:Y:S01]  /*259b0*/  IABS R12, R3 ;  /* 0x00000003000c7213 */ /* 0x000fe20000000000 */
[-C--:B------:R-:W-:Y:S03]  /*259c0*/  HMMA.16816.F32 R60, R184, R6.reuse, R60 ;  /* 0x00000006b83c723c */ /* 0x080fe6000000183c */
[----:B------:R-:W-:Y:S01]  /*259d0*/  ISETP.GE.AND P0, PT, R2, R205, PT ;  /* 0x000000cd0200720c */ /* 0x000fe20003f06270 */
[--C-:B------:R-:W-:Y:S01]  /*259e0*/  IMAD.IADD R4, R208, 0x1, -R2.reuse ;  /* 0x00000001d0047824 */ /* 0x100fe200078e0a02 */
[----:B------:R-:W-:Y:S01]  /*259f0*/  IABS R8, R8 ;  /* 0x0000000800087213 */ /* 0x000fe20000000000 */
[C---:B------:R-:W-:Y:S04]  /*25a00*/  HMMA.16816.F32 R64, R176.reuse, R6, R64 ;  /* 0x00000006b040723c */ /* 0x040fe80000001840 */
[----:B------:R-:W-:Y:S01]  /*25a10*/  ISETP.GE.OR P1, PT, R2, R214, !P1 ;  /* 0x000000d60200720c */ /* 0x000fe20004f26670 */
[----:B------:R-:W-:Y:S01]  /*25a20*/  IMAD.IADD R5, R210, 0x1, -R2 ;  /* 0x00000001d2057824 */ /* 0x000fe200078e0a02 */
[----:B------:R-:W-:Y:S02]  /*25a30*/  IABS R3, R9 ;  /* 0x0000000900037213 */ /* 0x000fe40000000000 */
[----:B------:R-:W-:Y:S02]  /*25a40*/  IABS R9, R10 ;  /* 0x0000000a00097213 */ /* 0x000fe40000000000 */
[----:B------:R-:W-:Y:S02]  /*25a50*/  ISETP.GE.OR P0, PT, R2, R213, !P0 ;  /* 0x000000d50200720c */ /* 0x000fe40004706670 */
        /* <DEDUP_REMOVED lines=10> */
[----:B------:R-:W-:Y:S01]  /*25b00*/  ISETP.GE.AND P3, PT, R2, R204, PT ;  /* 0x000000cc0200720c */ /* 0x000fe20003f66270 */
[--C-:B------:R-:W-:Y:S01]  /*25b10*/  IMAD.IADD R8, R208, 0x1, -R0.reuse ;  /* 0x00000001d0087824 */ /* 0x100fe200078e0a00 */
[----:B------:R-:W-:Y:S01]  /*25b20*/  ISETP.GE.AND P2, PT, R2, R203, PT ;  /* 0x000000cb0200720c */ /* 0x000fe20003f46270 */
[--C-:B------:R-:W-:Y:S01]  /*25b30*/  IMAD.IADD R3, R209, 0x1, -R0.reuse ;  /* 0x00000001d1037824 */ /* 0x100fe200078e0a00 */
[----:B------:R-:W-:Y:S02]  /*25b40*/  I2FP.F32.S32 R9, R9 ;  /* 0x0000000900097245 */ /* 0x000fe40000201400 */
[----:B------:R-:W-:Y:S02]  /*25b50*/  FSEL R242, R51, -INF , !P5 ;  /* 0xff80000033f27808 */ /* 0x000fe40006800000 */
[----:B------:R-:W-:Y:S01]  /*25b60*/  FSEL R239, R49, -INF , !P6 ;  /* 0xff80000031ef7808 */ /* 0x000fe20007000000 */
[----:B------:R-:W-:Y:S01]  /*25b70*/  FFMA.FTZ R53, R9, -R200, R53 ;  /* 0x800000c809357223 */ /* 0x000fe20000010035 */
[----:B------:R-:W-:Y:S02]  /*25b80*/  FSEL R50, R52, -INF , !P1 ;  /* 0xff80000034327808 */ /* 0x000fe40004800000 */
[----:B------:R-:W-:Y:S02]  /*25b90*/  FSEL R51, R54, -INF , !P0 ;  /* 0xff80000036337808 */ /* 0x000fe40004000000 */
[C---:B------:R-:W-:Y:S02]  /*25ba0*/  ISETP.GE.OR P3, PT, R2.reuse, R212, !P3 ;  /* 0x000000d40200720c */ /* 0x040fe40005f66670 */
[----:B------:R-:W-:Y:S02]  /*25bb0*/  ISETP.GE.OR P2, PT, R2, R211, !P2 ;  /* 0x000000d30200720c */ /* 0x000fe40005746670 */
[C---:B------:R-:W-:Y:S02]  /*25bc0*/  ISETP.GE.AND P6, PT, R0.reuse, R206, PT ;  /* 0x000000ce0000720c */ /* 0x040fe40003fc6270 */
[C---:B------:R-:W-:Y:S02]  /*25bd0*/  ISETP.GE.AND P5, PT, R0.reuse, R205, PT ;  /* 0x000000cd0000720c */ /* 0x040fe40003fa6270 */
[C---:B------:R-:W-:Y:S02]  /*25be0*/  ISETP.GE.AND P1, PT, R0.reuse, R204, PT ;  /* 0x000000cc0000720c */ /* 0x040fe40003f26270 */
[----:B------:R-:W-:Y:S02]  /*25bf0*/  ISETP.GE.AND P0, PT, R0, R203, PT ;  /* 0x000000cb0000720c */ /* 0x000fe40003f06270 */
[----:B------:R-:W-:Y:S01]  /*25c00*/  IABS R2, R3 ;  /* 0x0000000300027213 */ /* 0x000fe20000000000 */
[----:B------:R-:W-:Y:S01]  /*25c10*/  IMAD.IADD R3, R210, 0x1, -R0 ;  /* 0x00000001d2037824 */ /* 0x000fe200078e0a00 */
[----:B------:R-:W-:Y:S02]  /*25c20*/  IABS R4, R4 ;  /* 0x0000000400047213 */ /* 0x000fe40000000000 */
[----:B------:R-:W-:Y:S02]  /*25c30*/  IABS R9, R8 ;  /* 0x0000000800097213 */ /* 0x000fe40000000000 */
[C---:B------:R-:W-:Y:S02]  /*25c40*/  ISETP.GE.OR P6, PT, R0.reuse, R214, !P6 ;  /* 0x000000d60000720c */ /* 0x040fe400077c6670 */
[C---:B------:R-:W-:Y:S02]  /*25c50*/  ISETP.GE.OR P5, PT, R0.reuse, R213, !P5 ;  /* 0x000000d50000720c */ /* 0x040fe40006fa6670 */
[C---:B------:R-:W-:Y:S02]  /*25c60*/  ISETP.GE.OR P1, PT, R0.reuse, R212, !P1 ;  /* 0x000000d40000720c */ /* 0x040fe40004f26670 */
[----:B------:R-:W-:Y:S02]  /*25c70*/  ISETP.GE.OR P0, PT, R0, R211, !P0 ;  /* 0x000000d30000720c */ /* 0x000fe40004706670 */
[----:B------:R-:W-:Y:S02]  /*25c80*/  I2FP.F32.S32 R0, R2 ;  /* 0x0000000200007245 */ /* 0x000fe40000201400 */
[----:B------:R-:W-:Y:S01]  /*25c90*/  IABS R8, R3 ;  /* 0x0000000300087213 */ /* 0x000fe20000000000 */
[----:B------:R-:W-:Y:S01]  /*25ca0*/  IMAD.MOV.U32 R3, RZ, RZ, R9 ;  /* 0x000000ffff037224 */ /* 0x000fe200078e0009 */
[----:B------:R-:W-:Y:S01]  /*25cb0*/  I2FP.F32.S32 R2, R4 ;  /* 0x0000000400027245 */ /* 0x000fe20000201400 */
[-C--:B------:R-:W-:Y:S01]  /*25cc0*/  FFMA.FTZ R55, R0, -R200.reuse, R55 ;  /* 0x800000c800377223 */ /* 0x080fe20000010037 */
[----:B------:R-:W-:Y:S01]  /*25cd0*/  IABS R5, R5 ;  /* 0x0000000500057213 */ /* 0x000fe20000000000 */
[----:B------:R-:W-:Y:S01]  /*25ce0*/  IMAD.MOV.U32 R4, RZ, RZ, R8 ;  /* 0x000000ffff047224 */ /* 0x000fe200078e0008 */
[----:B------:R-:W-:Y:S01]  /*25cf0*/  FSEL R44, R53, -INF , !P6 ;  /* 0xff800000352c7808 */ /* 0x000fe20007000000 */
[----:B------:R-:W-:Y:S01]  /*25d00*/  FFMA.FTZ R56, R2, -R200, R56 ;  /* 0x800000c802387223 */ /* 0x000fe20000010038 */
[----:B------:R-:W-:Y:S01]  /*25d10*/  I2FP.F32.S32 R2, R3 ;  /* 0x0000000300027245 */ /* 0x000fe20000201400 */
[----:B------:R-:W-:Y:S01]  /*25d20*/  VIADD R3, R202, 0x39 ;  /* 0x00000039ca037836 */ /* 0x000fe20000000000 */
[----:B------:R-:W-:Y:S02]  /*25d30*/  I2FP.F32.S32 R0, R5 ;  /* 0x0000000500007245 */ /* 0x000fe40000201400 */
[----:B------:R-:W-:Y:S01]  /*25d40*/  I2FP.F32.S32 R4, R4 ;  /* 0x0000000400047245 */ /* 0x000fe20000201400 */
[----:B------:R-:W-:Y:S01]  /*25d50*/  IMAD.IADD R8, R208, 0x1, -R3 ;  /* 0x00000001d0087824 */ /* 0x000fe200078e0a03 */
[----:B------:R-:W-:Y:S01]  /*25d60*/  FSEL R46, R55, -INF , !P5 ;  /* 0xff800000372e7808 */ /* 0x000fe20006800000 */
[----:B------:R-:W-:Y:S01]  /*25d70*/  FFMA.FTZ R58, R0, -R200, R58 ;  /* 0x800000c8003a7223 */ /* 0x000fe2000001003a */
[----:B------:R-:W-:Y:S01]  /*25d80*/  FSEL R56, R56, -INF , !P3 ;  /* 0xff80000038387808 */ /* 0x000fe20005800000 */
[----:B------:R-:W-:Y:S01]  /*25d90*/  VIADD R0, R202, 0x38 ;  /* 0x00000038ca007836 */ /* 0x000fe20000000000 */
[----:B------:R-:W-:Y:S01]  /*25da0*/  IABS R12, R8 ;  /* 0x00000008000c7213 */ /* 0x000fe20000000000 */
[----:B------:R-:W-:Y:S01]  /*25db0*/  FFMA.FTZ R57, R2, -R200, R57 ;  /* 0x800000c802397223 */ /* 0x000fe20000010039 */
[----:B------:R-:W-:Y:S01]  /*25dc0*/  FSEL R241, R58, -INF , !P2 ;  /* 0xff8000003af17808 */ /* 0x000fe20005000000 */
[----:B------:R-:W1:Y:S01]  /*25dd0*/  LDSM.16.M88.4 R8, [R195] ;  /* 0x00000000c308783b */ /* 0x000e620000000200 */
[----:B------:R-:W-:Y:S01]  /*25de0*/  ISETP.GE.AND P6, PT, R0, R204, PT ;  /* 0x000000cc0000720c */ /* 0x000fe20003fc6270 */
[--C-:B------:R-:W-:Y:S01]  /*25df0*/  IMAD.IADD R2, R208, 0x1, -R0.reuse ;  /* 0x00000001d0027824 */ /* 0x100fe200078e0a00 */
[----:B------:R-:W-:Y:S01]  /*25e00*/  ISETP.GE.AND P5, PT, R0, R203, PT ;  /* 0x000000cb0000720c */ /* 0x000fe20003fa6270 */
[--C-:B------:R-:W-:Y:S01]  /*25e10*/  IMAD.IADD R5, R210, 0x1, -R0.reuse ;  /* 0x00000001d2057824 */ /* 0x100fe200078e0a00 */
[----:B------:R-:W-:Y:S01]  /*25e20*/  ISETP.GE.OR P6, PT, R0, R212, !P6 ;  /* 0x000000d40000720c */ /* 0x000fe200077c6670 */
[----:B------:R-:W-:Y:S01]  /*25e30*/  IMAD.IADD R6, R207, 0x1, -R0 ;  /* 0x00000001cf067824 */ /* 0x000fe200078e0a00 */
[----:B------:R-:W-:Y:S01]  /*25e40*/  IABS R2, R2 ;  /* 0x0000000200027213 */ /* 0x000fe20000000000 */
[----:B------:R-:W-:Y:S01]  /*25e50*/  FFMA.FTZ R59, R4, -R200, R59 ;  /* 0x800000c8043b7223 */ /* 0x000fe2000001003b */
[----:B------:R-:W-:Y:S01]  /*25e60*/  IABS R5, R5 ;  /* 0x0000000500057213 */ /* 0x000fe20000000000 */
[--C-:B------:R-:W-:Y:S01]  /*25e70*/  IMAD.IADD R4, R210, 0x1, -R3.reuse ;  /* 0x00000001d2047824 */ /* 0x100fe200078e0a03 */
[----:B------:R-:W-:Y:S02]  /*25e80*/  I2FP.F32.S32 R2, R2 ;  /* 0x0000000200027245 */ /* 0x000fe40000201400 */
[----:B------:R-:W-:Y:S02]  /*25e90*/  I2FP.F32.S32 R5, R5 ;  /* 0x0000000500057245 */ /* 0x000fe40000201400 */
[----:B------:R-:W-:Y:S01]  /*25ea0*/  ISETP.GE.OR P5, PT, R0, R211, !P5 ;  /* 0x000000d30000720c */ /* 0x000fe20006fa6670 */
[----:B------:R-:W-:Y:S01]  /*25eb0*/  FFMA.FTZ R60, R2, -R200, R60 ;  /* 0x800000c8023c7223 */ /* 0x000fe2000001003c */
[----:B------:R-:W-:Y:S01]  /*25ec0*/  IABS R4, R4 ;  /* 0x0000000400047213 */ /* 0x000fe20000000000 */
[----:B------:R-:W-:Y:S01]  /*25ed0*/  VIADD R2, R202, 0x40 ;  /* 0x00000040ca027836 */ /* 0x000fe20000000000 */
[----:B------:R-:W-:Y:S01]  /*25ee0*/  FSEL R49, R57, -INF , !P1 ;  /* 0xff80000039317808 */ /* 0x000fe20004800000 */
[----:B------:R-:W-:Y:S01]  /*25ef0*/  FFMA.FTZ R62, R5, -R200, R62 ;  /* 0x800000c8053e7223 */ /* 0x000fe2000001003e */
[----:B------:R-:W-:Y:S01]  /*25f00*/  FSEL R238, R59, -INF , !P0 ;  /* 0xff8000003bee7808 */ /* 0x000fe20004000000 */
[----:B------:R-:W-:Y:S01]  /*25f10*/  IMAD.IADD R5, R207, 0x1, -R3 ;  /* 0x00000001cf057824 */ /* 0x000fe200078e0a03 */
[----:B------:R-:W-:Y:S01]  /*25f20*/  FSEL R48, R60, -INF , !P6 ;  /* 0xff8000003c307808 */ /* 0x000fe20007000000 */
[----:B------:R-:W-:Y:S01]  /*25f30*/  IMAD.MOV.U32 R59, RZ, RZ, R17 ;  /* 0x000000ffff3b7224 */ /* 0x000fe200078e0011 */
[----:B------:R-:W-:Y:S01]  /*25f40*/  FSEL R236, R62, -INF , !P5 ;  /* 0xff8000003eec7808 */ /* 0x000fe20006800000 */
[----:B------:R-:W-:Y:S01]  /*25f50*/  IMAD.MOV.U32 R57, RZ, RZ, R19 ;  /* 0x000000ffff397224 */ /* 0x000fe200078e0013 */
[----:B------:R-:W-:Y:S02]  /*25f60*/  I2FP.F32.S32 R4, R4 ;  /* 0x0000000400047245 */ /* 0x000fe40000201400 */
[C---:B------:R-:W-:Y:S02]  /*25f70*/  ISETP.GE.AND P1, PT, R3.reuse, R204, PT ;  /* 0x000000cc0300720c */ /* 0x040fe40003f26270 */
[C---:B------:R-:W-:Y:S01]  /*25f80*/  ISETP.GE.AND P0, PT, R3.reuse, R203, PT ;  /* 0x000000cb0300720c */ /* 0x040fe20003f06270 */
[----:B------:R-:W-:Y:S01]  /*25f90*/  FFMA.FTZ R63, R4, -R200, R63 ;  /* 0x800000c8043f7223 */ /* 0x000fe2000001003f */
[-C--:B------:R-:W-:Y:S01]  /*25fa0*/  ISETP.GE.AND P6, PT, R3, R206.reuse, PT ;  /* 0x000000ce0300720c */ /* 0x080fe20003fc6270 */
[----:B------:R-:W-:Y:S01]  /*25fb0*/  IMAD.IADD R4, R209, 0x1, -R0 ;  /* 0x00000001d1047824 */ /* 0x000fe200078e0a00 */
        /* <DEDUP_REMOVED lines=10> */
[C---:B------:R-:W-:Y:S01]  /*26060*/  ISETP.GE.OR P3, PT, R0.reuse, R214, !P3 ;  /* 0x000000d60000720c */ /* 0x040fe20005f66670 */
        /* <DEDUP_REMOVED lines=13> */
[----:B------:R-:W-:Y:S01]  /*26140*/  FFMA.FTZ R68, R0, -R200, R68 ;  /* 0x800000c800447223 */ /* 0x000fe20000010044 */
[----:B------:R-:W-:Y:S01]  /*26150*/  I2FP.F32.S32 R12, R12 ;  /* 0x0000000c000c7245 */ /* 0x000fe20000201400 */
[----:B------:R-:W-:Y:S01]  /*26160*/  VIADD R0, R202, 0x41 ;  /* 0x00000041ca007836 */ /* 0x000fe20000000000 */
[----:B------:R-:W-:Y:S01]  /*26170*/  IABS R5, R5 ;  /* 0x0000000500057213 */ /* 0x000fe20000000000 */
[----:B------:R-:W-:Y:S01]  /*26180*/  FFMA.FTZ R64, R3, -R200, R64 ;  /* 0x800000c803407223 */ /* 0x000fe20000010040 */
[----:B------:R-:W-:Y:S01]  /*26190*/  I2FP.F32.S32 R6, R6 ;  /* 0x0000000600067245 */ /* 0x000fe20000201400 */
[----:B------:R-:W-:Y:S01]  /*261a0*/  IMAD.IADD R3, R209, 0x1, -R2 ;  /* 0x00000001d1037824 */ /* 0x000fe200078e0a02 */
[----:B------:R-:W-:Y:S01]  /*261b0*/  I2FP.F32.S32 R5, R5 ;  /* 0x0000000500057245 */ /* 0x000fe20000201400 */
[-C--:B------:R-:W-:Y:S01]  /*261c0*/  FFMA.FTZ R66, R4, -R200.reuse, R66 ;  /* 0x800000c804427223 */ /* 0x080fe20000010042 */
[----:B------:R-:W-:Y:S01]  /*261d0*/  FSEL R237, R63, -INF , !P0 ;  /* 0xff8000003fed7808 */ /* 0x000fe20004000000 */
[----:B------:R-:W-:Y:S01]  /*261e0*/  IMAD.IADD R4, R207, 0x1, -R0 ;  /* 0x00000001cf047824 */ /* 0x000fe200078e0a00 */
[----:B------:R-:W-:Y:S01]  /*261f0*/  IABS R8, R3 ;  /* 0x0000000300087213 */ /* 0x000fe20000000000 */
[-C--:B------:R-:W-:Y:S01]  /*26200*/  FFMA.FTZ R61, R12, -R200.reuse, R61 ;  /* 0x800000c80c3d7223 */ /* 0x080fe2000001003d */
[----:B------:R-:W-:Y:S01]  /*26210*/  FSEL R64, R64, -INF , !P3 ;  /* 0xff80000040407808 */ /* 0x000fe20005800000 */
[----:B------:R-:W-:Y:S01]  /*26220*/  FFMA.FTZ R67, R6, -R200, R67 ;  /* 0x800000c806437223 */ /* 0x000fe20000010043 */
[----:B------:R-:W-:Y:S01]  /*26230*/  IABS R3, R4 ;  /* 0x0000000400037213 */ /* 0x000fe20000000000 */
[----:B------:R-:W-:Y:S01]  /*26240*/  IMAD.MOV.U32 R4, RZ, RZ, R8 ;  /* 0x000000ffff047224 */ /* 0x000fe200078e0008 */
[----:B------:R-:W-:Y:S01]  /*26250*/  FSEL R45, R61, -INF , !P1 ;  /* 0xff8000003d2d7808 */ /* 0x000fe20004800000 */
[----:B------:R-:W-:Y:S01]  /*26260*/  IMAD.IADD R6, R209, 0x1, -R0 ;  /* 0x00000001d1067824 */ /* 0x000fe200078e0a00 */
[----:B------:R-:W-:Y:S01]  /*26270*/  FSEL R66, R66, -INF , !P2 ;  /* 0xff80000042427808 */ /* 0x000fe20005000000 */
[----:B------:R-:W-:Y:S01]  /*26280*/  FFMA.FTZ R65, R5, -R200, R65 ;  /* 0x800000c805417223 */ /* 0x000fe20000010041 */
[----:B------:R-:W-:Y:S01]  /*26290*/  ISETP.GE.AND P1, PT, R2, R206, PT ;  /* 0x000000ce0200720c */ /* 0x000fe20003f26270 */
[----:B------:R-:W-:Y:S01]  /*262a0*/  IMAD.IADD R5, R210, 0x1, -R2 ;  /* 0x00000001d2057824 */ /* 0x000fe200078e0a02 */
[C---:B------:R-:W-:Y:S02]  /*262b0*/  ISETP.GE.AND P0, PT, R2.reuse, R205, PT ;  /* 0x000000cd0200720c */ /* 0x040fe40003f06270 */
[C---:B------:R-:W-:Y:S02]  /*262c0*/  ISETP.GE.AND P3, PT, R2.reuse, R204, PT ;  /* 0x000000cc0200720c */ /* 0x040fe40003f66270 */
[C---:B------:R-:W-:Y:S02]  /*262d0*/  ISETP.GE.AND P2, PT, R2.reuse, R203, PT ;  /* 0x000000cb0200720c */ /* 0x040fe40003f46270 */
[C---:B------:R-:W-:Y:S02]  /*262e0*/  ISETP.GE.OR P1, PT, R2.reuse, R214, !P1 ;  /* 0x000000d60200720c */ /* 0x040fe40004f26670 */
[C---:B------:R-:W-:Y:S02]  /*262f0*/  ISETP.GE.OR P0, PT, R2.reuse, R213, !P0 ;  /* 0x000000d50200720c */ /* 0x040fe40004706670 */
[C---:B------:R-:W-:Y:S02]  /*26300*/  ISETP.GE.OR P3, PT, R2.reuse, R212, !P3 ;  /* 0x000000d40200720c */ /* 0x040fe40005f66670 */
[----:B------:R-:W-:Y:S02]  /*26310*/  ISETP.GE.OR P2, PT, R2, R211, !P2 ;  /* 0x000000d30200720c */ /* 0x000fe40005746670 */
[----:B------:R-:W-:Y:S01]  /*26320*/  I2FP.F32.S32 R4, R4 ;  /* 0x0000000400047245 */ /* 0x000fe20000201400 */
[----:B--2---:R-:W-:Y:S01]  /*26330*/  IMAD.WIDE.U32 R54, R39, -0x326172a9, RZ ;  /* 0xcd9e8d5727367825 */ /* 0x004fe200078e00ff */
[----:B------:R-:W-:Y:S02]  /*26340*/  IABS R2, R6 ;  /* 0x0000000600027213 */ /* 0x000fe40000000000 */
[----:B------:R-:W-:Y:S01]  /*26350*/  IABS R7, R7 ;  /* 0x0000000700077213 */ /* 0x000fe20000000000 */
[----:B------:R-:W-:Y:S01]  /*26360*/  IMAD.MOV.U32 R39, RZ, RZ, R14 ;  /* 0x000000ffff277224 */ /* 0x000fe200078e000e */
[----:B------:R-:W-:Y:S01]  /*26370*/  IABS R6, R5 ;  /* 0x0000000500067213 */ /* 0x000fe20000000000 */
[----:B------:R-:W-:Y:S01]  /*26380*/  STL.64 [R1+0x328], R54 ;  /* 0x0003283601007387 */ /* 0x000fe20000100a00 */
[----:B------:R-:W-:Y:S01]  /*26390*/  I2FP.F32.S32 R3, R3 ;  /* 0x0000000300037245 */ /* 0x000fe20000201400 */
[----:B------:R-:W-:Y:S01]  /*263a0*/  IMAD.MOV.U32 R14, RZ, RZ, R183 ;  /* 0x000000ffff0e7224 */ /* 0x000fe200078e00b7 */
[----:B------:R-:W-:Y:S01]  /*263b0*/  I2FP.F32.S32 R6, R6 ;  /* 0x0000000600067245 */ /* 0x000fe20000201400 */
[----:B------:R-:W-:Y:S01]  /*263c0*/  IMAD.MOV.U32 R5, RZ, RZ, R7 ;  /* 0x000000ffff057224 */ /* 0x000fe200078e0007 */
[----:B------:R-:W-:Y:S01]  /*263d0*/  I2FP.F32.S32 R2, R2 ;  /* 0x0000000200027245 */ /* 0x000fe20000201400 */
[----:B------:R-:W-:Y:S01]  /*263e0*/  IMAD.MOV.U32 R58, RZ, RZ, R14 ;  /* 0x000000ffff3a7224 */ /* 0x000fe200078e000e */
[----:B------:R-:W-:Y:S01]  /*263f0*/  FSEL R65, R65, -INF , !P6 ;  /* 0xff80000041417808 */ /* 0x000fe20007000000 */
[-C--:B------:R-:W-:Y:S01]  /*26400*/  FFMA.FTZ R74, R6, -R200.reuse, R74 ;  /* 0x800000c8064a7223 */ /* 0x080fe2000001004a */
[----:B------:R-:W-:Y:S01]  /*26410*/  FSEL R67, R67, -INF , !P5 ;  /* 0xff80000043437808 */ /* 0x000fe20006800000 */
[----:B------:R-:W-:Y:S01]  /*26420*/  FFMA.FTZ R69, R3, -R200, R69 ;  /* 0x800000c803457223 */ /* 0x000fe20000010045 */
[----:B------:R-:W-:Y:S01]  /*26430*/  FSEL R43, R68, -INF , !P1 ;  /* 0xff800000442b7808 */ /* 0x000fe20004800000 */
[----:B------:R-:W-:Y:S01]  /*26440*/  IMAD.IADD R6, R208, 0x1, -R0 ;  /* 0x00000001d0067824 */ /* 0x000fe200078e0a00 */
[----:B------:R-:W-:Y:S01]  /*26450*/  I2FP.F32.S32 R5, R5 ;  /* 0x0000000500057245 */ /* 0x000fe20000201400 */
[----:B------:R-:W2:Y:S01]  /*26460*/  LDL R68, [R1+0x3c] ;  /* 0x00003c0001447983 */ /* 0x000ea20000100800 */
[----:B------:R-:W-:Y:S01]  /*26470*/  ISETP.GE.AND P6, PT, R0, R206, PT ;  /* 0x000000ce0000720c */ /* 0x000fe20003fc6270 */
[----:B------:R-:W-:Y:S01]  /*26480*/  VIADD R3, R202, 0x48 ;  /* 0x00000048ca037836 */ /* 0x000fe20000000000 */
[C---:B------:R-:W-:Y:S01]  /*26490*/  ISETP.GE.AND P5, PT, R0.reuse, R205, PT ;  /* 0x000000cd0000720c */ /* 0x040fe20003fa6270 */
[----:B------:R-:W-:Y:S01]  /*264a0*/  FFMA.FTZ R72, R5, -R200, R72 ;  /* 0x800000c805487223 */ /* 0x000fe20000010048 */
[----:B------:R-:W-:Y:S01]  /*264b0*/  ISETP.GE.AND P1, PT, R0, R204, PT ;  /* 0x000000cc0000720c */ /* 0x000fe20003f26270 */
[--C-:B------:R-:W-:Y:S01]  /*264c0*/  IMAD.IADD R5, R210, 0x1, -R3.reuse ;  /* 0x00000001d2057824 */ /* 0x100fe200078e0a03 */
[----:B------:R-:W-:Y:S01]  /*264d0*/  ISETP.GE.OR P6, PT, R0, R214, !P6 ;  /* 0x000000d60000720c */ /* 0x000fe200077c6670 */
[----:B------:R-:W-:Y:S01]  /*264e0*/  FFMA.FTZ R70, R4, -R200, R70 ;  /* 0x800000c804467223 */ /* 0x000fe20000010046 */
[----:B------:R-:W-:Y:S01]  /*264f0*/  ISETP.GE.OR P5, PT, R0, R213, !P5 ;  /* 0x000000d50000720c */ /* 0x000fe20006fa6670 */
[----:B------:R-:W-:Y:S01]  /*26500*/  IMAD.IADD R4, R208, 0x1, -R3 ;  /* 0x00000001d0047824 */ /* 0x000fe200078e0a03 */
[----:B------:R-:W-:Y:S01]  /*26510*/  ISETP.GE.OR P1, PT, R0, R212, !P1 ;  /* 0x000000d40000720c */ /* 0x000fe20004f26670 */
[----:B------:R-:W-:Y:S01]  /*26520*/  FFMA.FTZ R71, R2, -R200, R71 ;  /* 0x800000c802477223 */ /* 0x000fe20000010047 */
[----:B------:R-:W-:Y:S01]  /*26530*/  FSEL R70, R70, -INF , !P0 ;  /* 0xff80000046467808 */ /* 0x000fe20004000000 */
[----:B------:R-:W-:Y:S01]  /*26540*/  VIADD R2, R202, 0x49 ;  /* 0x00000049ca027836 */ /* 0x000fe20000000000 */
[----:B------:R-:W-:Y:S01]  /*26550*/  ISETP.GE.AND P0, PT, R0, R203, PT ;  /* 0x000000cb0000720c */ /* 0x000fe20003f06270 */
[----:B------:R-:W-:Y:S01]  /*26560*/  IMAD.MOV.U32 R62, RZ, RZ, R39 ;  /* 0x000000ffff3e7224 */ /* 0x000fe200078e0027 */
[----:B------:R-:W-:Y:S01]  /*26570*/  IABS R7, R6 ;  /* 0x0000000600077213 */ /* 0x000fe20000000000 */
[----:B------:R-:W-:Y:S01]  /*26580*/  IMAD.IADD R6, R208, 0x1, -R2 ;  /* 0x00000001d0067824 */ /* 0x000fe200078e0a02 */
[----:B------:R-:W-:Y:S01]  /*26590*/  ISETP.GE.OR P0, PT, R0, R211, !P0 ;  /* 0x000000d30000720c */ /* 0x000fe20004706670 */
[----:B------:R-:W-:Y:S01]  /*265a0*/  IMAD.IADD R0, R210, 0x1, -R0 ;  /* 0x00000001d2007824 */ /* 0x000fe200078e0a00 */
[----:B------:R-:W-:Y:S01]  /*265b0*/  IABS R4, R4 ;  /* 0x0000000400047213 */ /* 0x000fe20000000000 */
[----:B------:R-:W-:Y:S01]  /*265c0*/  IMAD.IADD R9, R207, 0x1, -R2 ;  /* 0x00000001cf097824 */ /* 0x000fe200078e0a02 */
[----:B------:R-:W-:Y:S02]  /*265d0*/  FSEL R32, R69, -INF , !P6 ;  /* 0xff80000045207808 */ /* 0x000fe40007000000 */
[----:B------:R-:W-:Y:S02]  /*265e0*/  IABS R8, R0 ;  /* 0x0000000000087213 */ /* 0x000fe40000000000 */
        /* <DEDUP_REMOVED lines=9> */
[----:B------:R-:W-:Y:S01]  /*26680*/  I2FP.F32.S32 R0, R0 ;  /* 0x0000000000007245 */ /* 0x000fe20000201400 */
[-C--:B------:R-:W-:Y:S01]  /*26690*/  FFMA.FTZ R76, R4, -R200.reuse, R76 ;  /* 0x800000c8044c7223 */ /* 0x080fe2000001004c */
[----:B------:R-:W-:Y:S01]  /*266a0*/  FSEL R71, R71, -INF , !P5 ;  /* 0xff80000047477808 */ /* 0x000fe20006800000 */
[----:B------:R-:W-:Y:S01]  /*266b0*/  FFMA.FTZ R77, R5, -R200, R77 ;  /* 0x800000c8054d7223 */ /* 0x000fe2000001004d */
[C---:B------:R-:W-:Y:S01]  /*266c0*/  ISETP.GE.AND P6, PT, R3.reuse, R204, PT ;  /* 0x000000cc0300720c */ /* 0x040fe20003fc6270 */
[----:B------:R-:W1:Y:S01]  /*266d0*/  LDSM.16.M88.4 R4, [R194] ;  /* 0x00000000c204783b */ /* 0x000e620000000200 */
[C---:B------:R-:W-:Y:S01]  /*266e0*/  ISETP.GE.AND P5, PT, R3.reuse, R203, PT ;  /* 0x000000cb0300720c */ /* 0x040fe20003fa6270 */
[----:B------:R-:W-:Y:S01]  /*266f0*/  FFMA.FTZ R78, R0, -R200, R78 ;  /* 0x800000c8004e7223 */ /* 0x000fe2000001004e */
[C---:B------:R-:W-:Y:S01]  /*26700*/  ISETP.GE.OR P6, PT, R3.reuse, R212, !P6 ;  /* 0x000000d40300720c */ /* 0x040fe200077c6670 */
[--C-:B------:R-:W-:Y:S01]  /*26710*/  IMAD.IADD R0, R210, 0x1, -R2.reuse ;  /* 0x00000001d2007824 */ /* 0x100fe200078e0a02 */
[C---:B------:R-:W-:Y:S02]  /*26720*/  ISETP.GE.OR P5, PT, R3.reuse, R211, !P5 ;  /* 0x000000d30300720c */ /* 0x040fe40006fa6670 */
[----:B------:R-:W-:Y:S02]  /*26730*/  FSEL R35, R72, -INF , !P3 ;  /* 0xff80000048237808 */ /* 0x000fe40005800000 */
[----:B------:R-:W-:Y:S01]  /*26740*/  FSEL R53, R74, -INF , !P2 ;  /* 0xff8000004a357808 */ /* 0x000fe20005000000 */
[----:B------:R-:W3:Y:S01]  /*26750*/  LDL R72, [R1+0x28] ;  /* 0x0000280001487983 */ /* 0x000ee20000100800 */
[C---:B------:R-:W-:Y:S02]  /*26760*/  ISETP.GE.AND P3, PT, R3.reuse, R206, PT ;  /* 0x000000ce0300720c */ /* 0x040fe40003f66270 */
[----:B------:R-:W-:Y:S01]  /*26770*/  ISETP.GE.AND P2, PT, R3, R205, PT ;  /* 0x000000cd0300720c */ /* 0x000fe20003f46270 */
[----:B------:R-:W4:Y:S01]  /*26780*/  LDL R74, [R1+0x38] ;  /* 0x00003800014a7983 */ /* 0x000f220000100800 */
[----:B------:R-:W-:Y:S02]  /*26790*/  FSEL R34, R73, -INF , !P1 ;  /* 0xff80000049227808 */ /* 0x000fe40004800000 */
[----:B------:R-:W-:Y:S01]  /*267a0*/  FSEL R52, R75, -INF , !P0 ;  /* 0xff8000004b347808 */ /* 0x000fe20004000000 */
[----:B------:R-:W5:Y:S01]  /*267b0*/  LDL R73, [R1+0x44] ;  /* 0x0000440001497983 */ /* 0x000f620000100800 */
[----:B------:R-:W-:Y:S02]  /*267c0*/  FSEL R33, R76, -INF , !P6 ;  /* 0xff8000004c217808 */ /* 0x000fe40007000000 */
[----:B------:R-:W-:Y:S01]  /*267d0*/  FSEL R47, R78, -INF , !P5 ;  /* 0xff8000004e2f7808 */ /* 0x000fe20006800000 */
[----:B------:R-:W2:Y:S01]  /*267e0*/  LDL R75, [R1+0x34] ;  /* 0x00003400014b7983 */ /* 0x000ea20000100800 */
[C---:B------:R-:W-:Y:S02]  /*267f0*/  ISETP.GE.AND P1, PT, R2.reuse, R204, PT ;  /* 0x000000cc0200720c */ /* 0x040fe40003f26270 */
[C---:B------:R-:W-:Y:S01]  /*26800*/  ISETP.GE.AND P0, PT, R2.reuse, R203, PT ;  /* 0x000000cb0200720c */ /* 0x040fe20003f06270 */
[----:B------:R-:W3:Y:S01]  /*26810*/  LDL R78, [R1+0x8] ;  /* 0x00000800014e7983 */ /* 0x000ee20000100800 */
[C---:B------:R-:W-:Y:S02]  /*26820*/  ISETP.GE.AND P6, PT, R2.reuse, R206, PT ;  /* 0x000000ce0200720c */ /* 0x040fe40003fc6270 */
[C---:B------:R-:W-:Y:S01]  /*26830*/  ISETP.GE.AND P5, PT, R2.reuse, R205, PT ;  /* 0x000000cd0200720c */ /* 0x040fe20003fa6270 */
[----:B------:R-:W3:Y:S01]  /*26840*/  LDL R76, [R1+0x4] ;  /* 0x00000400014c7983 */ /* 0x000ee20000100800 */
[C---:B------:R-:W-:Y:S02]  /*26850*/  ISETP.GE.OR P3, PT, R3.reuse, R214, !P3 ;  /* 0x000000d60300720c */ /* 0x040fe40005f66670 */
[----:B------:R-:W-:Y:S01]  /*26860*/  ISETP.GE.OR P2, PT, R3, R213, !P2 ;  /* 0x000000d50300720c */ /* 0x000fe20005746670 */
[C---:B------:R-:W-:Y:S01]  /*26870*/  IMAD.IADD R3, R209.reuse, 0x1, -R3 ;  /* 0x00000001d1037824 */ /* 0x040fe200078e0a03 */
[----:B------:R-:W-:Y:S02]  /*26880*/  IABS R0, R0 ;  /* 0x0000000000007213 */ /* 0x000fe40000000000 */
[C---:B------:R-:W-:Y:S02]  /*26890*/  ISETP.GE.OR P1, PT, R2.reuse, R212, !P1 ;  /* 0x000000d40200720c */ /* 0x040fe40004f26670 */
[C---:B------:R-:W-:Y:S01]  /*268a0*/  ISETP.GE.OR P0, PT, R2.reuse, R211, !P0 ;  /* 0x000000d30200720c */ /* 0x040fe20004706670 */
[-C--:B-1----:R-:W-:Y:S03]  /*268b0*/  HMMA.16816.F32 R84, R176, R4.reuse, R84 ;  /* 0x00000004b054723c */ /* 0x082fe60000001854 */
[C---:B------:R-:W-:Y:S02]  /*268c0*/  ISETP.GE.OR P6, PT, R2.reuse, R214, !P6 ;  /* 0x000000d60200720c */ /* 0x040fe400077c6670 */
[----:B------:R-:W-:Y:S01]  /*268d0*/  ISETP.GE.OR P5, PT, R2, R213, !P5 ;  /* 0x000000d50200720c */ /* 0x000fe20006fa6670 */
[C---:B------:R-:W-:Y:S05]  /*268e0*/  HMMA.16816.F32 R88, R184.reuse, R4, R88 ;  /* 0x00000004b858723c */ /* 0x040fea0000001858 */
[----:B------:R-:W-:Y:S01]  /*268f0*/  IABS R10, R8 ;  /* 0x00000008000a7213 */ /* 0x000fe20000000000 */
[-C--:B------:R-:W-:Y:S05]  /*26900*/  HMMA.16816.F32 R92, R184, R6.reuse, R92 ;  /* 0x00000006b85c723c */ /* 0x080fea000000185c */
[----:B------:R-:W-:Y:S01]  /*26910*/  I2FP.F32.S32 R0, R0 ;  /* 0x0000000000007245 */ /* 0x000fe20000201400 */
[C---:B------:R-:W-:Y:S05]  /*26920*/  HMMA.16816.F32 R96, R176.reuse, R6, R96 ;  /* 0x00000006b060723c */ /* 0x040fea0000001860 */
[----:B------:R-:W-:Y:S01]  /*26930*/  IABS R3, R3 ;  /* 0x0000000300037213 */ /* 0x000fe20000000000 */
[----:B------:R-:W-:Y:S01]  /*26940*/  FFMA.FTZ R79, R0, -R200, R79 ;  /* 0x800000c8004f7223 */ /* 0x000fe2000001004f */
[----:B------:R-:W-:Y:S01]  /*26950*/  IABS R8, R9 ;  /* 0x0000000900087213 */ /* 0x000fe20000000000 */
[----:B------:R-:W-:Y:S03]  /*26960*/  IMAD.IADD R2, R209, 0x1, -R2 ;  /* 0x00000001d1027824 */ /* 0x000fe600078e0a02 */
[----:B------:R-:W-:Y:S02]  /*26970*/  I2FP.F32.S32 R0, R3 ;  /* 0x0000000300007245 */ /* 0x000fe40000201400 */
[----:B------:R-:W-:Y:S02]  /*26980*/  IABS R9, R2 ;  /* 0x0000000200097213 */ /* 0x000fe40000000000 */
[----:B------:R-:W-:Y:S01]  /*26990*/  I2FP.F32.S32 R2, R10 ;  /* 0x0000000a00027245 */ /* 0x000fe20000201400 */
[----:B------:R-:W-:Y:S01]  /*269a0*/  FFMA.FTZ R82, R0, -R200, R82 ;  /* 0x800000c800527223 */ /* 0x000fe20000010052 */
[----:B------:R-:W-:Y:S01]  /*269b0*/  I2FP.F32.S32 R3, R8 ;  /* 0x0000000800037245 */ /* 0x000fe20000201400 */
[----:B------:R-:W-:Y:S01]  /*269c0*/  VIADD R0, R202, 0x50 ;  /* 0x00000050ca007836 */ /* 0x000fe20000000000 */
[----:B------:R-:W-:Y:S01]  /*269d0*/  FSEL R77, R77, -INF , !P1 ;  /* 0xff8000004d4d7808 */ /* 0x000fe20004800000 */
[----:B------:R-:W-:Y:S01]  /*269e0*/  FFMA.FTZ R80, R2, -R200, R80 ;  /* 0x800000c802507223 */ /* 0x000fe20000010050 */
[----:B------:R-:W-:Y:S01]  /*269f0*/  I2FP.F32.S32 R2, R9 ;  /* 0x0000000900027245 */ /* 0x000fe20000201400 */
[--C-:B------:R-:W-:Y:S01]  /*26a00*/  IMAD.IADD R4, R210, 0x1, -R0.reuse ;  /* 0x00000001d2047824 */ /* 0x100fe200078e0a00 */
[----:B------:R-:W-:Y:S01]  /*26a10*/  FSEL R79, R79, -INF , !P0 ;  /* 0xff8000004f4f7808 */ /* 0x000fe20004000000 */
[--C-:B------:R-:W-:Y:S01]  /*26a20*/  IMAD.IADD R8, R207, 0x1, -R0.reuse ;  /* 0x00000001cf087824 */ /* 0x100fe200078e0a00 */
[C---:B------:R-:W-:Y:S01]  /*26a30*/  ISETP.GE.AND P1, PT, R0.reuse, R206, PT ;  /* 0x000000ce0000720c */ /* 0x040fe20003f26270 */
[----:B------:R-:W-:Y:S01]  /*26a40*/  FFMA.FTZ R81, R3, -R200, R81 ;  /* 0x800000c803517223 */ /* 0x000fe20000010051 */
[----:B------:R-:W-:Y:S01]  /*26a50*/  ISETP.GE.AND P0, PT, R0, R205, PT ;  /* 0x000000cd0000720c */ /* 0x000fe20003f06270 */
[----:B------:R-:W-:Y:S01]  /*26a60*/  VIADD R3, R202, 0x51 ;  /* 0x00000051ca037836 */ /* 0x000fe20000000000 */
[----:B------:R-:W-:Y:S01]  /*26a70*/  IABS R10, R8 ;  /* 0x00000008000a7213 */ /* 0x000fe20000000000 */
[----:B------:R-:W-:Y:S01]  /*26a80*/  FFMA.FTZ R83, R2, -R200, R83 ;  /* 0x800000c802537223 */ /* 0x000fe20000010053 */
[----:B------:R-:W-:Y:S01]  /*26a90*/  IABS R4, R4 ;  /* 0x0000000400047213 */ /* 0x000fe20000000000 */
[--C-:B------:R-:W-:Y:S01]  /*26aa0*/  IMAD.IADD R5, R208, 0x1, -R3.reuse ;  /* 0x00000001d0057824 */ /* 0x100fe200078e0a03 */
[----:B------:R-:W-:Y:S01]  /*26ab0*/  I2FP.F32.S32 R10, R10 ;  /* 0x0000000a000a7245 */ /* 0x000fe20000201400 */
[C---:B------:R-:W-:Y:S01]  /*26ac0*/  IMAD.IADD R2, R209.reuse, 0x1, -R0 ;  /* 0x00000001d1027824 */ /* 0x040fe200078e0a00 */
[----:B------:R-:W-:Y:S01]  /*26ad0*/  ISETP.GE.OR P1, PT, R0, R214, !P1 ;  /* 0x000000d60000720c */ /* 0x000fe20004f26670 */
[--C-:B------:R-:W-:Y:S01]  /*26ae0*/  IMAD.IADD R11, R209, 0x1, -R3.reuse ;  /* 0x00000001d10b7824 */ /* 0x100fe200078e0a03 */
[----:B------:R-:W-:Y:S01]  /*26af0*/  IABS R5, R5 ;  /* 0x0000000500057213 */ /* 0x000fe20000000000 */
[----:B------:R-:W-:Y:S01]  /*26b00*/  FFMA.FTZ R84, R10, -R200, R84 ;  /* 0x800000c80a547223 */ /* 0x000fe20000010054 */
[----:B------:R-:W-:Y:S01]  /*26b10*/  IABS R2, R2 ;  /* 0x0000000200027213 */ /* 0x000fe20000000000 */
[C---:B------:R-:W-:Y:S01]  /*26b20*/  IMAD.IADD R9, R207.reuse, 0x1, -R3 ;  /* 0x00000001cf097824 */ /* 0x040fe200078e0a03 */
[----:B------:R-:W-:Y:S02]  /*26b30*/  IABS R8, R11 ;  /* 0x0000000b00087213 */ /* 0x000fe40000000000 */
[----:B------:R-:W-:Y:S02]  /*26b40*/  I2FP.F32.S32 R2, R2 ;  /* 0x0000000200027245 */ /* 0x000fe40000201400 */
[----:B------:R-:W-:Y:S02]  /*26b50*/  I2FP.F32.S32 R8, R8 ;  /* 0x0000000800087245 */ /* 0x000fe40000201400 */
[----:B------:R-:W-:Y:S01]  /*26b60*/  ISETP.GE.OR P0, PT, R0, R213, !P0 ;  /* 0x000000d50000720c */ /* 0x000fe20004706670 */
[----:B------:R-:W-:Y:S01]  /*26b70*/  FFMA.FTZ R86, R2, -R200, R86 ;  /* 0x800000c802567223 */ /* 0x000fe20000010056 */
[----:B------:R-:W-:Y:S01]  /*26b80*/  IABS R9, R9 ;  /* 0x0000000900097213 */ /* 0x000fe20000000000 */
[----:B------:R-:W-:Y:S01]  /*26b90*/  VIADD R2, R202, 0x58 ;  /* 0x00000058ca027836 */ /* 0x000fe20000000000 */
[----:B------:R-:W-:Y:S01]  /*26ba0*/  I2FP.F32.S32 R4, R4 ;  /* 0x0000000400047245 */ /* 0x000fe20000201400 */
[-C--:B------:R-:W-:Y:S01]  /*26bb0*/  FFMA.FTZ R87, R8, -R200.reuse, R87 ;  /* 0x800000c808577223 */ /* 0x080fe20000010057 */
[----:B------:R-:W-:Y:S01]  /*26bc0*/  I2FP.F32.S32 R5, R5 ;  /* 0x0000000500057245 */ /* 0x000fe20000201400 */
[----:B------:R-:W-:Y:S01]  /*26bd0*/  IMAD.IADD R11, R207, 0x1, -R2 ;  /* 0x00000001cf0b7824 */ /* 0x000fe200078e0a02 */
[----:B------:R-:W-:Y:S01]  /*26be0*/  FSEL R29, R81, -INF , !P6 ;  /* 0xff800000511d7808 */ /* 0x000fe20007000000 */
[-C--:B------:R-:W-:Y:S01]  /*26bf0*/  FFMA.FTZ R90, R4, -R200.reuse, R90 ;  /* 0x800000c8045a7223 */ /* 0x080fe2000001005a */
[----:B------:R-:W-:Y:S01]  /*26c00*/  FSEL R31, R83, -INF , !P5 ;  /* 0xff800000531f7808 */ /* 0x000fe20006800000 */
[----:B------:R-:W-:Y:S01]  /*26c10*/  FFMA.FTZ R89, R5, -R200, R89 ;  /* 0x800000c805597223 */ /* 0x000fe20000010059 */
[----:B------:R-:W-:Y:S01]  /*26c20*/  FSEL R28, R84, -INF , !P1 ;  /* 0xff800000541c7808 */ /* 0x000fe20004800000 */
[----:B------:R-:W1:Y:S01]  /*26c30*/  LDSM.16.M88.4 R4, [R193] ;  /* 0x00000000c104783b */ /* 0x000e620000000200 */
[----:B------:R-:W-:Y:S01]  /*26c40*/  FSEL R86, R86, -INF , !P0 ;  /* 0xff80000056567808 */ /* 0x000fe20004000000 */
[----:B------:R-:W-:Y:S01]  /*26c50*/  IMAD.IADD R10, R209, 0x1, -R2 ;  /* 0x00000001d10a7824 */ /* 0x000fe200078e0a02 */
[----:B------:R-:W-:Y:S01]  /*26c60*/  I2FP.F32.S32 R9, R9 ;  /* 0x0000000900097245 */ /* 0x000fe20000201400 */
[----:B------:R-:W-:Y:S01]  /*26c70*/  IMAD.IADD R8, R208, 0x1, -R0 ;  /* 0x00000001d0087824 */ /* 0x000fe200078e0a00 */
[C---:B------:R-:W-:Y:S01]  /*26c80*/  ISETP.GE.AND P6, PT, R3.reuse, R206, PT ;  /* 0x000000ce0300720c */ /* 0x040fe20003fc6270 */
[----:B------:R-:W-:Y:S01]  /*26c90*/  IMAD.MOV.U32 R81, RZ, RZ, R40 ;  /* 0x000000ffff517224 */ /* 0x000fe200078e0028 */
[----:B------:R-:W-:Y:S01]  /*26ca0*/  ISETP.GE.AND P5, PT, R3, R205, PT ;  /* 0x000000cd0300720c */ /* 0x000fe20003fa6270 */
[----:B------:R-:W-:Y:S01]  /*26cb0*/  FFMA.FTZ R85, R9, -R200, R85 ;  /* 0x800000c809557223 */ /* 0x000fe20000010055 */
[CC--:B------:R-:W-:Y:S02]  /*26cc0*/  ISETP.GE.AND P1, PT, R3.reuse, R204.reuse, PT ;  /* 0x000000cc0300720c */ /* 0x0c0fe40003f26270 */
[CC--:B------:R-:W-:Y:S02]  /*26cd0*/  ISETP.GE.AND P0, PT, R3.reuse, R203.reuse, PT ;  /* 0x000000cb0300720c */ /* 0x0c0fe40003f06270 */
[----:B------:R-:W-:Y:S02]  /*26ce0*/  FSEL R80, R80, -INF , !P3 ;  /* 0xff80000050507808 */ /* 0x000fe40005800000 */
[----:B------:R-:W-:Y:S02]  /*26cf0*/  FSEL R82, R82, -INF , !P2 ;  /* 0xff80000052527808 */ /* 0x000fe40005000000 */
[C---:B------:R-:W-:Y:S02]  /*26d00*/  ISETP.GE.AND P3, PT, R0.reuse, R204, PT ;  /* 0x000000cc0000720c */ /* 0x040fe40003f66270 */
[----:B------:R-:W-:Y:S02]  /*26d10*/  ISETP.GE.AND P2, PT, R0, R203, PT ;  /* 0x000000cb0000720c */ /* 0x000fe40003f46270 */
[C---:B------:R-:W-:Y:S02]  /*26d20*/  ISETP.GE.OR P6, PT, R3.reuse, R214, !P6 ;  /* 0x000000d60300720c */ /* 0x040fe400077c6670 */
[C---:B------:R-:W-:Y:S02]  /*26d30*/  ISETP.GE.OR P5, PT, R3.reuse, R213, !P5 ;  /* 0x000000d50300720c */ /* 0x040fe40006fa6670 */
[C---:B------:R-:W-:Y:S02]  /*26d40*/  ISETP.GE.OR P1, PT, R3.reuse, R212, !P1 ;  /* 0x000000d40300720c */ /* 0x040fe40004f26670 */
[-C--:B------:R-:W-:Y:S01]  /*26d50*/  ISETP.GE.OR P0, PT, R3, R211.reuse, !P0 ;  /* 0x000000d30300720c */ /* 0x080fe20004706670 */
[----:B------:R-:W-:Y:S01]  /*26d60*/  IMAD.IADD R3, R210, 0x1, -R3 ;  /* 0x00000001d2037824 */ /* 0x000fe200078e0a03 */
[----:B------:R-:W-:Y:S02]  /*26d70*/  IABS R9, R8 ;  /* 0x0000000800097213 */ /* 0x000fe40000000000 */
[C---:B------:R-:W-:Y:S02]  /*26d80*/  ISETP.GE.OR P3, PT, R0.reuse, R212, !P3 ;  /* 0x000000d40000720c */ /* 0x040fe40005f66670 */
[----:B------:R-:W-:Y:S01]  /*26d90*/  ISETP.GE.OR P2, PT, R0, R211, !P2 ;  /* 0x000000d30000720c */ /* 0x000fe20005746670 */
[----:B------:R-:W-:Y:S01]  /*26da0*/  IMAD.IADD R0, R208, 0x1, -R2 ;  /* 0x00000001d0007824 */ /* 0x000fe200078e0a02 */
[----:B------:R-:W-:Y:S01]  /*26db0*/  IABS R8, R3 ;  /* 0x0000000300087213 */ /* 0x000fe20000000000 */
[----:B------:R-:W-:Y:S01]  /*26dc0*/  IMAD.MOV.U32 R3, RZ, RZ, R9 ;  /* 0x000000ffff037224 */ /* 0x000fe200078e0009 */
[----:B------:R-:W-:Y:S02]  /*26dd0*/  FSEL R85, R85, -INF , !P6 ;  /* 0xff80000055557808 */ /* 0x000fe40007000000 */
[----:B------:R-:W-:Y:S01]  /*26de0*/  IABS R0, R0 ;  /* 0x0000000000007213 */ /* 0x000fe20000000000 */
[-C--:B-1----:R-:W-:Y:S03]  /*26df0*/  HMMA.16816.F32 R100, R176, R4.reuse, R100 ;  /* 0x00000004b064723c */ /* 0x082fe60000001864 */
[----:B------:R-:W-:Y:S02]  /*26e00*/  I2FP.F32.S32 R3, R3 ;  /* 0x0000000300037245 */ /* 0x000fe40000201400 */
[----:B------:R-:W-:Y:S01]  /*26e10*/  I2FP.F32.S32 R0, R0 ;  /* 0x0000000000007245 */ /* 0x000fe20000201400 */
[C---:B------:R-:W-:Y:S04]  /*26e20*/  HMMA.16816.F32 R104, R184.reuse, R4, R104 ;  /* 0x00000004b868723c */ /* 0x040fe80000001868 */
[----:B------:R-:W-:Y:S01]  /*26e30*/  ISETP.GE.AND P6, PT, R2, R204, PT ;  /* 0x000000cc0200720c */ /* 0x000fe20003fc6270 */
[----:B------:R-:W-:Y:S01]  /*26e40*/  FFMA.FTZ R92, R0, -R200, R92 ;  /* 0x800000c8005c7223 */ /* 0x000fe2000001005c */
[----:B------:R-:W-:Y:S01]  /*26e50*/  I2FP.F32.S32 R8, R8 ;  /* 0x0000000800087245 */ /* 0x000fe20000201400 */
[-C--:B------:R-:W-:Y:S03]  /*26e60*/  HMMA.16816.F32 R108, R184, R6.reuse, R108 ;  /* 0x00000006b86c723c */ /* 0x080fe6000000186c */
[C---:B------:R-:W-:Y:S01]  /*26e70*/  ISETP.GE.OR P6, PT, R2.reuse, R212, !P6 ;  /* 0x000000d40200720c */ /* 0x040fe200077c6670 */
[----:B------:R-:W-:Y:S01]  /*26e80*/  FFMA.FTZ R88, R3, -R200, R88 ;  /* 0x800000c803587223 */ /* 0x000fe20000010058 */
[----:B------:R-:W-:Y:S01]  /*26e90*/  FSEL R87, R87, -INF , !P5 ;  /* 0xff80000057577808 */ /* 0x000fe20006800000 */
[C---:B------:R-:W-:Y:S04]  /*26ea0*/  HMMA.16816.F32 R112, R176.reuse, R6, R112 ;  /* 0x00000006b070723c */ /* 0x040fe80000001870 */
[----:B------:R-:W-:Y:S01]  /*26eb0*/  ISETP.GE.AND P5, PT, R2, R203, PT ;  /* 0x000000cb0200720c */ /* 0x000fe20003fa6270 */
[----:B------:R-:W-:Y:S01]  /*26ec0*/  VIADD R3, R202, 0x59 ;  /* 0x00000059ca037836 */ /* 0x000fe20000000000 */
[----:B------:R-:W-:Y:S01]  /*26ed0*/  FSEL R88, R88, -INF , !P3 ;  /* 0xff80000058587808 */ /* 0x000fe20005800000 */
[----:B------:R-:W-:Y:S01]  /*26ee0*/  IMAD.IADD R0, R210, 0x1, -R2 ;  /* 0x00000001d2007824 */ /* 0x000fe200078e0a02 */
[----:B------:R-:W-:Y:S02]  /*26ef0*/  FSEL R30, R90, -INF , !P2 ;  /* 0xff8000005a1e7808 */ /* 0x000fe40005000000 */
[----:B------:R-:W-:Y:S01]  /*26f00*/  ISETP.GE.AND P3, PT, R2, R206, PT ;  /* 0x000000ce0200720c */ /* 0x000fe20003f66270 */
[----:B------:R-:W-:Y:S01]  /*26f10*/  FFMA.FTZ R91, R8, -R200, R91 ;  /* 0x800000c8085b7223 */ /* 0x000fe2000001005b */
[----:B------:R-:W-:Y:S01]  /*26f20*/  ISETP.GE.AND P2, PT, R2, R205, PT ;  /* 0x000000cd0200720c */ /* 0x000fe20003f46270 */
[--C-:B------:R-:W-:Y:S01]  /*26f30*/  IMAD.IADD R8, R208, 0x1, -R3.reuse ;  /* 0x00000001d0087824 */ /* 0x100fe200078e0a03 */
[----:B------:R-:W-:Y:S01]  /*26f40*/  IABS R12, R0 ;  /* 0x00000000000c7213 */ /* 0x000fe20000000000 */
[----:B------:R-:W-:Y:S01]  /*26f50*/  IMAD.IADD R9, R210, 0x1, -R3 ;  /* 0x00000001d2097824 */ /* 0x000fe200078e0a03 */
[C---:B------:R-:W-:Y:S02]  /*26f60*/  ISETP.GE.OR P5, PT, R2.reuse, R211, !P5 ;  /* 0x000000d30200720c */ /* 0x040fe40006fa6670 */
[C---:B------:R-:W-:Y:S02]  /*26f70*/  ISETP.GE.OR P3, PT, R2.reuse, R214, !P3 ;  /* 0x000000d60200720c */ /* 0x040fe40005f66670 */
[----:B------:R-:W-:Y:S02]  /*26f80*/  ISETP.GE.OR P2, PT, R2, R213, !P2 ;  /* 0x000000d50200720c */ /* 0x000fe40005746670 */
[----:B------:R-:W-:Y:S01]  /*26f90*/  IABS R2, R8 ;  /* 0x0000000800027213 */ /* 0x000fe20000000000 */
[----:B------:R-:W-:Y:S01]  /*26fa0*/  IMAD.MOV.U32 R8, RZ, RZ, R12 ;  /* 0x000000ffff087224 */ /* 0x000fe200078e000c */
[----:B------:R-:W-:Y:S02]  /*26fb0*/  IABS R10, R10 ;  /* 0x0000000a000a7213 */ /* 0x000fe40000000000 */
[----:B------:R-:W-:Y:S02]  /*26fc0*/  IABS R0, R9 ;  /* 0x0000000900007213 */ /* 0x000fe40000000000 */
[----:B------:R-:W-:Y:S02]  /*26fd0*/  I2FP.F32.S32 R8, R8 ;  /* 0x0000000800087245 */ /* 0x000fe40000201400 */
[----:B------:R-:W-:Y:S02]  /*26fe0*/  IABS R9, R11 ;  /* 0x0000000b00097213 */ /* 0x000fe40000000000 */
[----:B------:R-:W-:Y:S01]  /*26ff0*/  I2FP.F32.S32 R2, R2 ;  /* 0x0000000200027245 */ /* 0x000fe20000201400 */
[----:B------:R-:W-:Y:S01]  /*27000*/  FFMA.FTZ R94, R8, -R200, R94 ;  /* 0x800000c8085e7223 */ /* 0x000fe2000001005e */
[----:B------:R-:W-:Y:S02]  /*27010*/  I2FP.F32.S32 R10, R10 ;  /* 0x0000000a000a7245 */ /* 0x000fe40000201400 */
[----:B------:R-:W-:Y:S01]  /*27020*/  I2FP.F32.S32 R0, R0 ;  /* 0x0000000000007245 */ /* 0x000fe20000201400 */
[-C--:B------:R-:W-:Y:S01]  /*27030*/  FFMA.FTZ R93, R2, -R200.reuse, R93 ;  /* 0x800000c8025d7223 */ /* 0x080fe2000001005d */
[----:B------:R-:W-:Y:S01]  /*27040*/  FSEL R89, R89, -INF , !P1 ;  /* 0xff80000059597808 */ /* 0x000fe20004800000 */
[----:B------:R-:W-:Y:S01]  /*27050*/  VIADD R2, R202, 0x60 ;  /* 0x00000060ca027836 */ /* 0x000fe20000000000 */
[----:B------:R-:W-:Y:S01]  /*27060*/  FSEL R91, R91, -INF , !P0 ;  /* 0xff8000005b5b7808 */ /* 0x000fe20004000000 */
[----:B------:R-:W-:Y:S01]  /*27070*/  FFMA.FTZ R98, R10, -R200, R98 ;  /* 0x800000c80a627223 */ /* 0x000fe20000010062 */
[----:B------:R-:W-:Y:S01]  /*27080*/  FSEL R26, R92, -INF , !P6 ;  /* 0xff8000005c1a7808 */ /* 0x000fe20007000000 */
[----:B------:R-:W-:Y:S01]  /*27090*/  IMAD.IADD R10, R207, 0x1, -R3 ;  /* 0x00000001cf0a7824 */ /* 0x000fe200078e0a03 */
[----:B------:R-:W-:Y:S01]  /*270a0*/  FSEL R27, R94, -INF , !P5 ;  /* 0xff8000005e1b7808 */ /* 0x000fe20006800000 */
[----:B------:R-:W5:Y:S01]  /*270b0*/  LDL R92, [R1+0x30] ;  /* 0x00003000015c7983 */ /* 0x000f620000100800 */
[----:B------:R-:W-:Y:S01]  /*270c0*/  I2FP.F32.S32 R9, R9 ;  /* 0x0000000900097245 */ /* 0x000fe20000201400 */
[--C-:B------:R-:W-:Y:S01]  /*270d0*/  IMAD.IADD R4, R208, 0x1, -R2.reuse ;  /* 0x00000001d0047824 */ /* 0x100fe200078e0a02 */
[C---:B------:R-:W-:Y:S01]  /*270e0*/  ISETP.GE.AND P1, PT, R3.reuse, R204, PT ;  /* 0x000000cc0300720c */ /* 0x040fe20003f26270 */
[----:B------:R-:W3:Y:S01]  /*270f0*/  LDL R94, [R1+0x20] ;  /* 0x00002000015e7983 */ /* 0x000ee20000100800 */
[C---:B------:R-:W-:Y:S01]  /*27100*/  ISETP.GE.AND P0, PT, R3.reuse, R203, PT ;  /* 0x000000cb0300720c */ /* 0x040fe20003f06270 */
[----:B------:R-:W-:Y:S01]  /*27110*/  IMAD.IADD R5, R210, 0x1, -R2 ;  /* 0x00000001d2057824 */ /* 0x000fe200078e0a02 */
[C---:B------:R-:W-:Y:S01]  /*27120*/  ISETP.GE.AND P6, PT, R3.reuse, R206, PT ;  /* 0x000000ce0300720c */ /* 0x040fe20003fc6270 */
[----:B------:R-:W-:Y:S01]  /*27130*/  FFMA.FTZ R95, R0, -R200, R95 ;  /* 0x800000c8005f7223 */ /* 0x000fe2000001005f */
[C---:B------:R-:W-:Y:S01]  /*27140*/  ISETP.GE.AND P5, PT, R3.reuse, R205, PT ;  /* 0x000000cd0300720c */ /* 0x040fe20003fa6270 */
[----:B------:R-:W-:Y:S01]  /*27150*/  VIADD R0, R202, 0x61 ;  /* 0x00000061ca007836 */ /* 0x000fe20000000000 */
[----:B------:R-:W-:Y:S01]  /*27160*/  ISETP.GE.OR P1, PT, R3, R212, !P1 ;  /* 0x000000d40300720c */ /* 0x000fe20004f26670 */
[----:B------:R-:W-:Y:S01]  /*27170*/  FFMA.FTZ R96, R9, -R200, R96 ;  /* 0x800000c809607223 */ /* 0x000fe20000010060 */
[----:B------:R-:W-:Y:S01]  /*27180*/  ISETP.GE.OR P0, PT, R3, R211, !P0 ;  /* 0x000000d30300720c */ /* 0x000fe20004706670 */
[--C-:B------:R-:W-:Y:S01]  /*27190*/  IMAD.IADD R9, R209, 0x1, -R2.reuse ;  /* 0x00000001d1097824 */ /* 0x100fe200078e0a02 */
[----:B------:R-:W-:Y:S01]  /*271a0*/  ISETP.GE.OR P6, PT, R3, R214, !P6 ;  /* 0x000000d60300720c */ /* 0x000fe200077c6670 */
[----:B------:R-:W-:Y:S01]  /*271b0*/  IMAD.IADD R8, R207, 0x1, -R2 ;  /* 0x00000001cf087824 */ /* 0x000fe200078e0a02 */
        /* <DEDUP_REMOVED lines=10> */
[----:B------:R-:W-:Y:S01]  /*27260*/  LOP3.LUT R12, R219, R224, R54, 0x96, !PT ;  /* 0x000000e0db0c7212 */ /* 0x000fe200078e9636 */
[----:B------:R-:W-:Y:S01]  /*27270*/  IMAD.MOV.U32 R54, RZ, RZ, R20 ;  /* 0x000000ffff367224 */ /* 0x000fe200078e0014 */
[----:B------:R-:W-:Y:S01]  /*27280*/  I2FP.F32.S32 R8, R8 ;  /* 0x0000000800087245 */ /* 0x000fe20000201400 */
[-C--:B------:R-:W-:Y:S01]  /*27290*/  FFMA.FTZ R97, R10, -R200.reuse, R97 ;  /* 0x800000c80a617223 */ /* 0x080fe20000010061 */
[----:B------:R-:W-:Y:S01]  /*272a0*/  I2FP.F32.S32 R3, R3 ;  /* 0x0000000300037245 */ /* 0x000fe20000201400 */
[-C--:B------:R-:W-:Y:S01]  /*272b0*/  FFMA.FTZ R99, R11, -R200.reuse, R99 ;  /* 0x800000c80b637223 */ /* 0x080fe20000010063 */
[----:B------:R-:W-:Y:S01]  /*272c0*/  FSEL R24, R93, -INF , !P1 ;  /* 0xff8000005d187808 */ /* 0x000fe20004800000 */
[----:B------:R-:W-:Y:S01]  /*272d0*/  FFMA.FTZ R100, R8, -R200, R100 ;  /* 0x800000c808647223 */ /* 0x000fe20000010064 */
[----:B------:R-:W-:Y:S01]  /*272e0*/  FSEL R25, R95, -INF , !P0 ;  /* 0xff8000005f197808 */ /* 0x000fe20004000000 */
[----:B------:R-:W3:Y:S01]  /*272f0*/  LDL R93, [R1+0x18] ;  /* 0x00001800015d7983 */ /* 0x000ee20000100800 */
[----:B------:R-:W-:Y:S01]  /*27300*/  ISETP.GE.AND P1, PT, R2, R206, PT ;  /* 0x000000ce0200720c */ /* 0x000fe20003f26270 */
[----:B------:R-:W-:Y:S01]  /*27310*/  IMAD.IADD R8, R208, 0x1, -R0 ;  /* 0x00000001d0087824 */ /* 0x000fe200078e0a00 */
[C---:B------:R-:W-:Y:S01]  /*27320*/  ISETP.GE.AND P0, PT, R2.reuse, R205, PT ;  /* 0x000000cd0200720c */ /* 0x040fe20003f06270 */
[----:B------:R-:W-:Y:S01]  /*27330*/  FFMA.FTZ R102, R3, -R200, R102 ;  /* 0x800000c803667223 */ /* 0x000fe20000010066 */
[C---:B------:R-:W-:Y:S01]  /*27340*/  ISETP.GE.OR P1, PT, R2.reuse, R214, !P1 ;  /* 0x000000d60200720c */ /* 0x040fe20004f26670 */
[--C-:B------:R-:W-:Y:S01]  /*27350*/  IMAD.IADD R3, R209, 0x1, -R0.reuse ;  /* 0x00000001d1037824 */ /* 0x100fe200078e0a00 */
        /* <DEDUP_REMOVED lines=14> */
[----:B------:R-:W-:Y:S02]  /*27440*/  ISETP.GE.OR P2, PT, R2, R211, !P2 ;  /* 0x000000d30200720c */ /* 0x000fe40005746670 */
[----:B------:R-:W-:Y:S02]  /*27450*/  IABS R2, R3 ;  /* 0x0000000300027213 */ /* 0x000fe40000000000 */
[C---:B------:R-:W-:Y:S02]  /*27460*/  ISETP.GE.OR P6, PT, R0.reuse, R214, !P6 ;  /* 0x000000d60000720c */ /* 0x040fe400077c6670 */
[C---:B------:R-:W-:Y:S02]  /*27470*/  ISETP.GE.OR P5, PT, R0.reuse, R213, !P5 ;  /* 0x000000d50000720c */ /* 0x040fe40006fa6670 */
[C---:B------:R-:W-:Y:S02]  /*27480*/  ISETP.GE.OR P1, PT, R0.reuse, R212, !P1 ;  /* 0x000000d40000720c */ /* 0x040fe40004f26670 */
[----:B------:R-:W-:Y:S01]  /*27490*/  ISETP.GE.OR P0, PT, R0, R211, !P0 ;  /* 0x000000d30000720c */ /* 0x000fe20004706670 */
[----:B------:R-:W-:Y:S01]  /*274a0*/  IMAD.IADD R0, R210, 0x1, -R0 ;  /* 0x00000001d2007824 */ /* 0x000fe200078e0a00 */
[----:B------:R-:W-:Y:S02]  /*274b0*/  IABS R3, R4 ;  /* 0x0000000400037213 */ /* 0x000fe40000000000 */
[----:B------:R-:W-:Y:S02]  /*274c0*/  IABS R5, R5 ;  /* 0x0000000500057213 */ /* 0x000fe40000000000 */
[----:B------:R-:W-:Y:S02]  /*274d0*/  I2FP.F32.S32 R3, R3 ;  /* 0x0000000300037245 */ /* 0x000fe40000201400 */
[----:B------:R-:W-:Y:S01]  /*274e0*/  IABS R4, R0 ;  /* 0x0000000000047213 */ /* 0x000fe20000000000 */
[----:B------:R-:W-:Y:S01]  /*274f0*/  IMAD.MOV.U32 R0, RZ, RZ, R5 ;  /* 0x000000ffff007224 */ /* 0x000fe200078e0005 */
[----:B------:R-:W-:Y:S01]  /*27500*/  I2FP.F32.S32 R2, R2 ;  /* 0x0000000200027245 */ /* 0x000fe20000201400 */
[----:B------:R-:W-:Y:S01]  /*27510*/  FFMA.FTZ R104, R3, -R200, R104 ;  /* 0x800000c803687223 */ /* 0x000fe20000010068 */
[----:B------:R-:W-:Y:S01]  /*27520*/  I2FP.F32.S32 R9, R9 ;  /* 0x0000000900097245 */ /* 0x000fe20000201400 */
[----:B------:R-:W-:Y:S01]  /*27530*/  IMAD.MOV.U32 R3, RZ, RZ, R4 ;  /* 0x000000ffff037224 */ /* 0x000fe200078e0004 */
[----:B------:R-:W-:Y:S01]  /*27540*/  I2FP.F32.S32 R0, R0 ;  /* 0x0000000000007245 */ /* 0x000fe20000201400 */
[----:B------:R-:W-:Y:S01]  /*27550*/  FFMA.FTZ R103, R2, -R200, R103 ;  /* 0x800000c802677223 */ /* 0x000fe20000010067 */
[----:B------:R-:W-:Y:S01]  /*27560*/  IABS R8, R8 ;  /* 0x0000000800087213 */ /* 0x000fe20000000000 */
[-C--:B------:R-:W-:Y:S01]  /*27570*/  FFMA.FTZ R101, R9, -R200.reuse, R101 ;  /* 0x800000c809657223 */ /* 0x080fe20000010065 */
[----:B------:R-:W-:Y:S01]  /*27580*/  I2FP.F32.S32 R3, R3 ;  /* 0x0000000300037245 */ /* 0x000fe20000201400 */
[-C--:B------:R-:W-:Y:S01]  /*27590*/  FFMA.FTZ R106, R0, -R200.reuse, R106 ;  /* 0x800000c8006a7223 */ /* 0x080fe2000001006a */
[----:B------:R-:W-:Y:S01]  /*275a0*/  FSEL R103, R103, -INF , !P5 ;  /* 0xff80000067677808 */ /* 0x000fe20006800000 */
[----:B------:R-:W-:Y:S01]  /*275b0*/  IMAD.MOV.U32 R2, RZ, RZ, R8 ;  /* 0x000000ffff027224 */ /* 0x000fe200078e0008 */
[----:B------:R-:W-:Y:S01]  /*275c0*/  FSEL R101, R101, -INF , !P6 ;  /* 0xff80000065657808 */ /* 0x000fe20007000000 */
[----:B------:R-:W-:Y:S01]  /*275d0*/  VIADD R0, R202, 0x69 ;  /* 0x00000069ca007836 */ /* 0x000fe20000000000 */
[----:B------:R-:W-:Y:S01]  /*275e0*/  FSEL R106, R106, -INF , !P2 ;  /* 0xff8000006a6a7808 */ /* 0x000fe20005000000 */
[----:B------:R-:W-:Y:S01]  /*275f0*/  FFMA.FTZ R107, R3, -R200, R107 ;  /* 0x800000c8036b7223 */ /* 0x000fe2000001006b */
[----:B------:R-:W-:Y:S01]  /*27600*/  I2FP.F32.S32 R2, R2 ;  /* 0x0000000200027245 */ /* 0x000fe20000201400 */
[----:B------:R-:W-:Y:S02]  /*27610*/  IMAD.IADD R5, R208, 0x1, -R0 ;  /* 0x00000001d0057824 */ /* 0x000fe400078e0a00 */
[----:B------:R-:W-:Y:S01]  /*27620*/  VIADD R3, R202, 0x68 ;  /* 0x00000068ca037836 */ /* 0x000fe20000000000 */
[----:B------:R-:W-:Y:S01]  /*27630*/  FSEL R107, R107, -INF , !P0 ;  /* 0xff8000006b6b7808 */ /* 0x000fe20004000000 */
[----:B------:R-:W-:Y:S01]  /*27640*/  FFMA.FTZ R105, R2, -R200, R105 ;  /* 0x800000c802697223 */ /* 0x000fe20000010069 */
[----:B------:R-:W-:Y:S01]  /*27650*/  IABS R5, R5 ;  /* 0x0000000500057213 */ /* 0x000fe20000000000 */
[----:B------:R-:W-:Y:S01]  /*27660*/  IMAD.IADD R6, R208, 0x1, -R3 ;  /* 0x00000001d0067824 */ /* 0x000fe200078e0a03 */
[----:B------:R-:W-:Y:S01]  /*27670*/  LOP3.LUT R2, R37, R55, RZ, 0x3c, !PT ;  /* 0x0000003725027212 */ /* 0x000fe200078e3cff */
[----:B------:R-:W-:Y:S01]  /*27680*/  IMAD.MOV.U32 R55, RZ, RZ, R15 ;  /* 0x000000ffff377224 */ /* 0x000fe200078e000f */
[C---:B------:R-:W-:Y:S01]  /*27690*/  ISETP.GE.AND P6, PT, R3.reuse, R204, PT ;  /* 0x000000cc0300720c */ /* 0x040fe20003fc6270 */
[----:B------:R-:W-:Y:S01]  /*276a0*/  IMAD.MOV.U32 R9, RZ, RZ, R5 ;  /* 0x000000ffff097224 */ /* 0x000fe200078e0005 */
[----:B------:R-:W-:Y:S01]  /*276b0*/  IABS R7, R6 ;  /* 0x0000000600077213 */ /* 0x000fe20000000000 */
[----:B------:R-:W-:Y:S01]  /*276c0*/  IMAD.MOV.U32 R219, RZ, RZ, R55 ;  /* 0x000000ffffdb7224 */ /* 0x000fe200078e0037 */
[C---:B------:R-:W-:Y:S01]  /*276d0*/  ISETP.GE.AND P5, PT, R3.reuse, R203, PT ;  /* 0x000000cb0300720c */ /* 0x040fe20003fa6270 */
[----:B------:R-:W3:Y:S01]  /*276e0*/  LDL R55, [R1+0x5c] ;  /* 0x00005c0001377983 */ /* 0x000ee20000100800 */
[C---:B------:R-:W-:Y:S01]  /*276f0*/  ISETP.GE.AND P2, PT, R3.reuse, R205, PT ;  /* 0x000000cd0300720c */ /* 0x040fe20003f46270 */
[----:B------:R-:W-:Y:S01]  /*27700*/  IMAD.IADD R4, R210, 0x1, -R3 ;  /* 0x00000001d2047824 */ /* 0x000fe200078e0a03 */
[C---:B------:R-:W-:Y:S01]  /*27710*/  ISETP.GE.OR P6, PT, R3.reuse, R212, !P6 ;  /* 0x000000d40300720c */ /* 0x040fe200077c6670 */
[----:B------:R-:W-:Y:S01]  /*27720*/  IMAD.MOV.U32 R37, RZ, RZ, R22 ;  /* 0x000000ffff257224 */ /* 0x000fe200078e0016 */
[C---:B------:R-:W-:Y:S01]  /*27730*/  ISETP.GE.OR P5, PT, R3.reuse, R211, !P5 ;  /* 0x000000d30300720c */ /* 0x040fe20006fa6670 */
[----:B------:R-:W-:Y:S01]  /*27740*/  IMAD.MOV.U32 R22, RZ, RZ, R182 ;  /* 0x000000ffff167224 */ /* 0x000fe200078e00b6 */
[----:B------:R-:W-:Y:S01]  /*27750*/  IABS R6, R4 ;  /* 0x0000000400067213 */ /* 0x000fe20000000000 */
[----:B------:R-:W-:Y:S01]  /*27760*/  IMAD.MOV.U32 R4, RZ, RZ, R7 ;  /* 0x000000ffff047224 */ /* 0x000fe200078e0007 */
[C---:B------:R-:W-:Y:S01]  /*27770*/  ISETP.GE.OR P2, PT, R3.reuse, R213, !P2 ;  /* 0x000000d50300720c */ /* 0x040fe20005746670 */
[----:B------:R-:W-:Y:S01]  /*27780*/  IMAD.MOV.U32 R42, RZ, RZ, R22 ;  /* 0x000000ffff2a7224 */ /* 0x000fe200078e0016 */
[----:B------:R-:W-:Y:S01]  /*27790*/  FSEL R22, R104, -INF , !P3 ;  /* 0xff80000068167808 */ /* 0x000fe20005800000 */
[----:B------:R-:W-:Y:S01]  /*277a0*/  IMAD.MOV.U32 R8, RZ, RZ, R6 ;  /* 0x000000ffff087224 */ /* 0x000fe200078e0006 */
[----:B------:R-:W-:Y:S01]  /*277b0*/  I2FP.F32.S32 R10, R4 ;  /* 0x00000004000a7245 */ /* 0x000fe20000201400 */
[----:B------:R-:W3:Y:S01]  /*277c0*/  LDL R104, [R1+0x10] ;  /* 0x0000100001687983 */ /* 0x000ee20000100800 */
[C---:B------:R-:W-:Y:S01]  /*277d0*/  ISETP.GE.AND P3, PT, R3.reuse, R206, PT ;  /* 0x000000ce0300720c */ /* 0x040fe20003f66270 */
[----:B------:R-:W-:Y:S01]  /*277e0*/  IMAD.MOV.U32 R69, RZ, RZ, R42 ;  /* 0x000000ffff457224 */ /* 0x000fe200078e002a */
[----:B------:R-:W-:Y:S01]  /*277f0*/  I2FP.F32.S32 R8, R8 ;  /* 0x0000000800087245 */ /* 0x000fe20000201400 */
[----:B------:R-:W1:Y:S01]  /*27800*/  LDSM.16.M88.4 R4, [R192] ;  /* 0x00000000c004783b */ /* 0x000e620000000200 */
[----:B------:R-:W-:Y:S01]  /*27810*/  ISETP.GE.OR P3, PT, R3, R214, !P3 ;  /* 0x000000d60300720c */ /* 0x000fe20005f66670 */
[----:B------:R-:W-:Y:S04]  /*27820*/  DEPBAR.LE SB0, 0x0 ;  /* 0x000080000000791a */ /* 0x000fe80000000000 */
[----:B------:R-:W-:Y:S01]  /*27830*/  I2FP.F32.S32 R9, R9 ;  /* 0x0000000900097245 */ /* 0x000fe20000201400 */
[----:B------:R-:W-:Y:S01]  /*27840*/  IMAD.WIDE.U32 R182, R2, -0x2daee0ad, RZ ;  /* 0xd2511f5302b67825 */ /* 0x000fe200078e00ff */
[----:B------:R-:W-:Y:S01]  /*27850*/  FSEL R105, R105, -INF , !P1 ;  /* 0xff80000069697808 */ /* 0x000fe20004800000 */
[----:B------:R-:W3:Y:S01]  /*27860*/  LDL R42, [R1+0x4c] ;  /* 0x00004c00012a7983 */ /* 0x000ee20000100800 */
[----:B------:R-:W-:Y:S01]  /*27870*/  ISETP.GE.AND P1, PT, R0, R204, PT ;  /* 0x000000cc0000720c */ /* 0x000fe20003f26270 */
[----:B------:R-:W-:Y:S01]  /*27880*/  IMAD.IADD R2, R210, 0x1, -R0 ;  /* 0x00000001d2027824 */ /* 0x000fe200078e0a00 */
[----:B------:R-:W-:Y:S01]  /*27890*/  LOP3.LUT R180, R183, R180, R222, 0x96, !PT ;  /* 0x000000b4b7b47212 */ /* 0x000fe200078e96de */
[----:B------:R-:W-:Y:S01]  /*278a0*/  BAR.SYNC.DEFER_BLOCKING 0x0 ;  /* 0x0000000000007b1d */ /* 0x000fe20000010000 */
[----:B------:R-:W-:Y:S01]  /*278b0*/  ISETP.GE.AND P0, PT, R0, R203, PT ;  /* 0x000000cb0000720c */ /* 0x000fe20003f06270 */
[----:B------:R-:W-:Y:S01]  /*278c0*/  FFMA.FTZ R110, R8, -R200, R110 ;  /* 0x800000c8086e7223 */ /* 0x000fe2000001006e */
[----:B------:R-:W-:Y:S01]  /*278d0*/  IABS R2, R2 ;  /* 0x0000000200027213 */ /* 0x000fe20000000000 */
[----:B------:R-:W-:Y:S01]  /*278e0*/  IMAD.WIDE.U32 R180, R180, -0x326172a9, RZ ;  /* 0xcd9e8d57b4b47825 */ /* 0x000fe200078e00ff */
[----:B------:R-:W-:Y:S02]  /*278f0*/  ISETP.GE.OR P1, PT, R0, R212, !P1 ;  /* 0x000000d40000720c */ /* 0x000fe40004f26670 */
[----:B------:R-:W-:Y:S01]  /*27900*/  I2FP.F32.S32 R2, R2 ;  /* 0x0000000200027245 */ /* 0x000fe20000201400 */
[----:B------:R-:W-:Y:S01]  /*27910*/  FFMA.FTZ R108, R10, -R200, R108 ;  /* 0x800000c80a6c7223 */ /* 0x000fe2000001006c */
[----:B------:R-:W-:Y:S01]  /*27920*/  LOP3.LUT R11, R181, R221, R218, 0x96, !PT ;  /* 0x000000ddb50b7212 */ /* 0x000fe200078e96da */
[----:B------:R-:W-:Y:S01]  /*27930*/  IMAD.MOV.U32 R218, RZ, RZ, R54 ;  /* 0x000000ffffda7224 */ /* 0x000fe200078e0036 */
[----:B------:R-:W-:Y:S01]  /*27940*/  FSEL R110, R110, -INF , !P5 ;  /* 0xff8000006e6e7808 */ /* 0x000fe20006800000 */
[--C-:B------:R-:W-:Y:S01]  /*27950*/  IMAD.IADD R8, R207, 0x1, -R3.reuse ;  /* 0x00000001cf087824 */ /* 0x100fe200078e0a03 */
[----:B------:R-:W-:Y:S01]  /*27960*/  FSEL R108, R108, -INF , !P6 ;  /* 0xff8000006c6c7808 */ /* 0x000fe20007000000 */
[----:B------:R-:W-:Y:S01]  /*27970*/  IMAD.IADD R3, R209, 0x1, -R3 ;  /* 0x00000001d1037824 */ /* 0x000fe200078e0a03 */
[C---:B------:R-:W-:Y:S01]  /*27980*/  ISETP.GE.AND P6, PT, R0.reuse, R206, PT ;  /* 0x000000ce0000720c */ /* 0x040fe20003fc6270 */
[-C--:B------:R-:W-:Y:S01]  /*27990*/  FFMA.FTZ R109, R9, -R200.reuse, R109 ;  /* 0x800000c8096d7223 */ /* 0x080fe2000001006d */
[----:B------:R-:W-:Y:S01]  /*279a0*/  ISETP.GE.AND P5, PT, R0, R205, PT ;  /* 0x000000cd0000720c */ /* 0x000fe20003fa6270 */
[----:B------:R-:W-:Y:S01]  /*279b0*/  FFMA.FTZ R111, R2, -R200, R111 ;  /* 0x800000c8026f7223 */ /* 0x000fe2000001006f */
[----:B------:R-:W-:Y:S01]  /*279c0*/  IABS R8, R8 ;  /* 0x0000000800087213 */ /* 0x000fe20000000000 */
[----:B------:R-:W-:Y:S01]  /*279d0*/  VIADD R2, R202, 0x70 ;  /* 0x00000070ca027836 */ /* 0x000fe20000000000 */
[----:B------:R-:W-:Y:S01]  /*279e0*/  IABS R3, R3 ;  /* 0x0000000300037213 */ /* 0x000fe20000000000 */
[----:B------:R-:W-:Y:S01]  /*279f0*/  IMAD.IADD R9, R207, 0x1, -R0 ;  /* 0x00000001cf097824 */ /* 0x000fe200078e0a00 */
[C---:B------:R-:W-:Y:S01]  /*27a00*/  ISETP.GE.OR P0, PT, R0.reuse, R211, !P0 ;  /* 0x000000d30000720c */ /* 0x040fe20004706670 */
[----:B------:R-:W3:Y:S01]  /*27a10*/  LDL R54, [R1+0x48] ;  /* 0x0000480001367983 */ /* 0x000ee20000100800 */
[C---:B------:R-:W-:Y:S01]  /*27a20*/  ISETP.GE.OR P6, PT, R0.reuse, R214, !P6 ;  /* 0x000000d60000720c */ /* 0x040fe200077c6670 */
[----:B------:R-:W-:Y:S01]  /*27a30*/  IMAD.MOV.U32 R10, RZ, RZ, R3 ;  /* 0x000000ffff0a7224 */ /* 0x000fe200078e0003 */
[----:B------:R-:W-:Y:S01]  /*27a40*/  I2FP.F32.S32 R8, R8 ;  /* 0x0000000800087245 */ /* 0x000fe20000201400 */
[-C--:B-1----:R-:W-:Y:S05]  /*27a50*/  HMMA.16816.F32 R116, R176, R4.reuse, R116 ;  /* 0x00000004b074723c */ /* 0x082fea0000001874 */
[----:B------:R-:W-:Y:S01]  /*27a60*/  ISETP.GE.OR P5, PT, R0, R213, !P5 ;  /* 0x000000d50000720c */ /* 0x000fe20006fa6670 */
[C---:B------:R-:W-:Y:S05]  /*27a70*/  HMMA.16816.F32 R120, R184.reuse, R4, R120 ;  /* 0x00000004b878723c */ /* 0x040fea0000001878 */
[----:B------:R-:W-:Y:S01]  /*27a80*/  IABS R9, R9 ;  /* 0x0000000900097213 */ /* 0x000fe20000000000 */
[-C--:B------:R-:W-:Y:S01]  /*27a90*/  HMMA.16816.F32 R124, R184, R6.reuse, R124 ;  /* 0x00000006b87c723c */ /* 0x080fe2000000187c */
[----:B------:R-:W3:Y:S04]  /*27aa0*/  LDL R187, [R1+0xc] ;  /* 0x00000c0001bb7983 */ /* 0x000ee80000100800 */
[----:B------:R-:W-:Y:S01]  /*27ab0*/  I2FP.F32.S32 R10, R10 ;  /* 0x0000000a000a7245 */ /* 0x000fe20000201400 */
[----:B------:R-:W-:Y:S01]  /*27ac0*/  HMMA.16816.F32 R128, R176, R6, R128 ;  /* 0x00000006b080723c */ /* 0x000fe20000001880 */
[----:B------:R-:W3:Y:S04]  /*27ad0*/  LDL R7, [R1+0x364] ;  /* 0x0003640001077983 */ /* 0x000ee80000100800 */
[----:B------:R-:W-:Y:S01]  /*27ae0*/  FSEL R109, R109, -INF , !P1 ;  /* 0xff8000006d6d7808 */ /* 0x000fe20004800000 */
[----:B------:R-:W-:Y:S01]  /*27af0*/  IMAD.MOV.U32 R185, RZ, RZ, R58 ;  /* 0x000000ffffb97224 */ /* 0x000fe200078e003a */
[----:B------:R-:W-:Y:S01]  /*27b00*/  FSEL R111, R111, -INF , !P0 ;  /* 0xff8000006f6f7808 */ /* 0x000fe20004000000 */
[----:B------:R-:W3:Y:S01]  /*27b10*/  LDL R58, [R1+0x14] ;  /* 0x00001400013a7983 */ /* 0x000ee20000100800 */
[C---:B------:R-:W-:Y:S02]  /*27b20*/  ISETP.GE.AND P1, PT, R2.reuse, R206, PT ;  /* 0x000000ce0200720c */ /* 0x040fe40003f26270 */
[C---:B------:R-:W-:Y:S01]  /*27b30*/  ISETP.GE.AND P0, PT, R2.reuse, R205, PT ;  /* 0x000000cd0200720c */ /* 0x040fe20003f06270 */
[----:B------:R-:W-:Y:S01]  /*27b40*/  IMAD.IADD R0, R209, 0x1, -R0 ;  /* 0x00000001d1007824 */ /* 0x000fe200078e0a00 */
[C---:B------:R-:W-:Y:S01]  /*27b50*/  ISETP.GE.OR P1, PT, R2.reuse, R214, !P1 ;  /* 0x000000d60200720c */ /* 0x040fe20004f26670 */
[----:B------:R-:W-:Y:S01]  /*27b60*/  IMAD.IADD R3, R207, 0x1, -R2 ;  /* 0x00000001cf037824 */ /* 0x000fe200078e0a02 */
[----:B------:R-:W-:Y:S01]  /*27b70*/  ISETP.GE.OR P0, PT, R2, R213, !P0 ;  /* 0x000000d50200720c */ /* 0x000fe20004706670 */
[----:B------:R-:W-:Y:S01]  /*27b80*/  FFMA.FTZ R112, R8, -R200, R112 ;  /* 0x800000c808707223 */ /* 0x000fe20000010070 */
[----:B------:R-:W-:Y:S01]  /*27b90*/  IABS R8, R0 ;  /* 0x0000000000087213 */ /* 0x000fe20000000000 */
[----:B------:R-:W-:Y:S01]  /*27ba0*/  FFMA.FTZ R114, R10, -R200, R114 ;  /* 0x800000c80a727223 */ /* 0x000fe20000010072 */
[----:B------:R-:W-:Y:S01]  /*27bb0*/  IABS R0, R3 ;  /* 0x0000000300007213 */ /* 0x000fe20000000000 */
[----:B------:R-:W-:Y:S01]  /*27bc0*/  IMAD.MOV.U32 R3, RZ, RZ, R9 ;  /* 0x000000ffff037224 */ /* 0x000fe200078e0009 */
[----:B------:R-:W-:Y:S01]  /*27bd0*/  FSEL R112, R112, -INF , !P3 ;  /* 0xff80000070707808 */ /* 0x000fe20005800000 */
[----:B------:R-:W-:Y:S01]  /*27be0*/  IMAD.MOV.U32 R10, RZ, RZ, R8 ;  /* 0x000000ffff0a7224 */ /* 0x000fe200078e0008 */
[----:B------:R-:W-:Y:S01]  /*27bf0*/  I2FP.F32.S32 R0, R0 ;  /* 0x0000000000007245 */ /* 0x000fe20000201400 */
[----:B------:R-:W-:Y:S01]  /*27c00*/  IMAD.WIDE.U32 R8, R12, -0x2daee0ad, RZ ;  /* 0xd2511f530c087825 */ /* 0x000fe200078e00ff */
[----:B------:R-:W-:Y:S02]  /*27c10*/  I2FP.F32.S32 R3, R3 ;  /* 0x0000000300037245 */ /* 0x000fe40000201400 */
[----:B------:R-:W-:Y:S01]  /*27c20*/  I2FP.F32.S32 R10, R10 ;  /* 0x0000000a000a7245 */ /* 0x000fe20000201400 */
[-C--:B------:R-:W-:Y:S01]  /*27c30*/  FFMA.FTZ R116, R0, -R200.reuse, R116 ;  /* 0x800000c800747223 */ /* 0x080fe20000010074 */
[----:B------:R-:W-:Y:S01]  /*27c40*/  FSEL R114, R114, -INF , !P2 ;  /* 0xff80000072727808 */ /* 0x000fe20005000000 */
[----:B------:R-:W-:Y:S01]  /*27c50*/  FFMA.FTZ R113, R3, -R200, R113 ;  /* 0x800000c803717223 */ /* 0x000fe20000010071 */
[----:B------:R-:W-:Y:S01]  /*27c60*/  ISETP.GE.AND P3, PT, R2, R204, PT ;  /* 0x000000cc0200720c */ /* 0x000fe20003f66270 */
[----:B------:R-:W-:Y:S01]  /*27c70*/  VIADD R3, R202, 0x71 ;  /* 0x00000071ca037836 */ /* 0x000fe20000000000 */
[----:B------:R-:W-:Y:S01]  /*27c80*/  ISETP.GE.AND P2, PT, R2, R203, PT ;  /* 0x000000cb0200720c */ /* 0x000fe20003f46270 */
[----:B------:R-:W-:Y:S01]  /*27c90*/  IMAD.IADD R0, R209, 0x1, -R2 ;  /* 0x00000001d1007824 */ /* 0x000fe200078e0a02 */
[----:B------:R-:W-:Y:S01]  /*27ca0*/  LOP3.LUT R14, R9, R225, R182, 0x96, !PT ;  /* 0x000000e1090e7212 */ /* 0x000fe200078e96b6 */
[----:B------:R-:W-:Y:S01]  /*27cb0*/  FFMA.FTZ R115, R10, -R200, R115 ;  /* 0x800000c80a737223 */ /* 0x000fe20000010073 */
[C---:B------:R-:W-:Y:S01]  /*27cc0*/  ISETP.GE.OR P3, PT, R2.reuse, R212, !P3 ;  /* 0x000000d40200720c */ /* 0x040fe20005f66670 */
[--C-:B------:R-:W-:Y:S01]  /*27cd0*/  IMAD.IADD R4, R207, 0x1, -R3.reuse ;  /* 0x00000001cf047824 */ /* 0x100fe200078e0a03 */
[----:B------:R-:W-:Y:S01]  /*27ce0*/  IABS R10, R0 ;  /* 0x00000000000a7213 */ /* 0x000fe20000000000 */
[----:B------:R-:W-:Y:S01]  /*27cf0*/  IMAD.WIDE.U32 R20, R11, -0x2daee0ad, RZ ;  /* 0xd2511f530b147825 */ /* 0x000fe200078e00ff */
[----:B------:R-:W-:Y:S02]  /*27d00*/  ISETP.GE.OR P2, PT, R2, R211, !P2 ;  /* 0x000000d30200720c */ /* 0x000fe40005746670 */
[----:B------:R-:W-:Y:S01]  /*27d10*/  FSEL R113, R113, -INF , !P6 ;  /* 0xff80000071717808 */ /* 0x000fe20007000000 */
[----:B------:R-:W-:Y:S01]  /*27d20*/  IMAD.IADD R9, R208, 0x1, -R2 ;  /* 0x00000001d0097824 */ /* 0x000fe200078e0a02 */
[----:B------:R-:W-:Y:S01]  /*27d30*/  LOP3.LUT R15, R21, R226, R8, 0x96, !PT ;  /* 0x000000e2150f7212 */ /* 0x000fe200078e9608 */
[----:B------:R-:W-:Y:S01]  /*27d40*/  IMAD.IADD R5, R210, 0x1, -R2 ;  /* 0x00000001d2057824 */ /* 0x000fe200078e0a02 */
[----:B------:R-:W-:Y:S01]  /*27d50*/  IABS R2, R4 ;  /* 0x0000000400027213 */ /* 0x000fe20000000000 */
[----:B------:R-:W-:Y:S01]  /*27d60*/  IMAD.MOV.U32 R4, RZ, RZ, R10 ;  /* 0x000000ffff047224 */ /* 0x000fe200078e000a */
[----:B------:R-:W-:Y:S01]  /*27d70*/  IABS R9, R9 ;  /* 0x0000000900097213 */ /* 0x000fe20000000000 */
[----:B------:R-:W-:Y:S01]  /*27d80*/  IMAD.IADD R8, R209, 0x1, -R3 ;  /* 0x00000001d1087824 */ /* 0x000fe200078e0a03 */
[----:B------:R-:W-:Y:S01]  /*27d90*/  I2FP.F32.S32 R2, R2 ;  /* 0x0000000200027245 */ /* 0x000fe20000201400 */
[----:B------:R-:W-:Y:S01]  /*27da0*/  IMAD.MOV.U32 R178, RZ, RZ, R36 ;  /* 0x000000ffffb27224 */ /* 0x000fe200078e0024 */
[----:B------:R-:W-:Y:S01]  /*27db0*/  I2FP.F32.S32 R4, R4 ;  /* 0x0000000400047245 */ /* 0x000fe20000201400 */
[----:B------:R-:W-:Y:S01]  /*27dc0*/  IMAD.MOV.U32 R179, RZ, RZ, R38 ;  /* 0x000000ffffb37224 */ /* 0x000fe200078e0026 */
[----:B------:R-:W-:Y:S01]  /*27dd0*/  IABS R0, R8 ;  /* 0x0000000800007213 */ /* 0x000fe20000000000 */
[----:B------:R-:W-:Y:S01]  /*27de0*/  FFMA.FTZ R117, R2, -R200, R117 ;  /* 0x800000c802757223 */ /* 0x000fe20000010075 */
[----:B------:R-:W-:Y:S01]  /*27df0*/  IABS R8, R5 ;  /* 0x0000000500087213 */ /* 0x000fe20000000000 */
[----:B------:R-:W-:Y:S01]  /*27e00*/  IMAD.MOV.U32 R5, RZ, RZ, R9 ;  /* 0x000000ffff057224 */ /* 0x000fe200078e0009 */
[----:B------:R-:W-:Y:S01]  /*27e10*/  I2FP.F32.S32 R0, R0 ;  /* 0x0000000000007245 */ /* 0x000fe20000201400 */
[-C--:B------:R-:W-:Y:S01]  /*27e20*/  FFMA.FTZ R118, R4, -R200.reuse, R118 ;  /* 0x800000c804767223 */ /* 0x080fe20000010076 */
[----:B------:R-:W-:Y:S01]  /*27e30*/  FSEL R115, R115, -INF , !P5 ;  /* 0xff80000073737808 */ /* 0x000fe20006800000 */
[----:B------:R-:W-:Y:S01]  /*27e40*/  VIADD R2, R202, 0x78 ;  /* 0x00000078ca027836 */ /* 0x000fe20000000000 */
[----:B------:R-:W-:Y:S01]  /*27e50*/  I2FP.F32.S32 R4, R5 ;  /* 0x0000000500047245 */ /* 0x000fe20000201400 */
[-C--:B------:R-:W-:Y:S01]  /*27e60*/  FFMA.FTZ R119, R0, -R200.reuse, R119 ;  /* 0x800000c800777223 */ /* 0x080fe20000010077 */
[----:B------:R-:W-:Y:S01]  /*27e70*/  FSEL R116, R116, -INF , !P1 ;  /* 0xff80000074747808 */ /* 0x000fe20004800000 */
[----:B------:R-:W-:Y:S01]  /*27e80*/  VIADD R0, R202, 0x79 ;  /* 0x00000079ca007836 */ /* 0x000fe20000000000 */
[----:B------:R-:W-:Y:S01]  /*27e90*/  FSEL R118, R118, -INF , !P0 ;  /* 0xff80000076767808 */ /* 0x000fe20004000000 */
[----:B------:R-:W-:Y:S01]  /*27ea0*/  FFMA.FTZ R120, R4, -R200, R120 ;  /* 0x800000c804787223 */ /* 0x000fe20000010078 */
[----:B------:R-:W-:Y:S01]  /*27eb0*/  I2FP.F32.S32 R5, R8 ;  /* 0x0000000800057245 */ /* 0x000fe20000201400 */
[C---:B------:R-:W-:Y:S01]  /*27ec0*/  IMAD.IADD R8, R208.reuse, 0x1, -R3 ;  /* 0x00000001d0087824 */ /* 0x040fe200078e0a03 */
[C---:B------:R-:W-:Y:S01]  /*27ed0*/  ISETP.GE.AND P6, PT, R3.reuse, R206, PT ;  /* 0x000000ce0300720c */ /* 0x040fe20003fc6270 */
[----:B------:R-:W-:Y:S01]  /*27ee0*/  IMAD.IADD R4, R208, 0x1, -R2 ;  /* 0x00000001d0047824 */ /* 0x000fe200078e0a02 */
[----:B------:R-:W-:Y:S01]  /*27ef0*/  ISETP.GE.AND P5, PT, R3, R205, PT ;  /* 0x000000cd0300720c */ /* 0x000fe20003fa6270 */
[----:B------:R-:W-:Y:S01]  /*27f00*/  FFMA.FTZ R122, R5, -R200, R122 ;  /* 0x800000c8057a7223 */ /* 0x000fe2000001007a */
[C---:B------:R-:W-:Y:S01]  /*27f10*/  ISETP.GE.AND P1, PT, R3.reuse, R204, PT ;  /* 0x000000cc0300720c */ /* 0x040fe20003f26270 */
[C---:B------:R-:W-:Y:S01]  /*27f20*/  IMAD.IADD R5, R210.reuse, 0x1, -R2 ;  /* 0x00000001d2057824 */ /* 0x040fe200078e0a02 */
[C---:B------:R-:W-:Y:S01]  /*27f30*/  ISETP.GE.AND P0, PT, R3.reuse, R203, PT ;  /* 0x000000cb0300720c */ /* 0x040fe20003f06270 */
[----:B------:R-:W-:Y:S01]  /*27f40*/  IMAD.MOV.U32 R63, RZ, RZ, R37 ;  /* 0x000000ffff3f7224 */ /* 0x000fe200078e0025 */
[C---:B------:R-:W-:Y:S01]  /*27f50*/  ISETP.GE.OR P6, PT, R3.reuse, R214, !P6 ;  /* 0x000000d60300720c */ /* 0x040fe200077c6670 */
[----:B------:R-:W-:Y:S01]  /*27f60*/  IMAD.MOV.U32 R184, RZ, RZ, R41 ;  /* 0x000000ffffb87224 */ /* 0x000fe200078e0029 */
        /* <DEDUP_REMOVED lines=20> */
[C---:B------:R-:W-:Y:S01]  /*280b0*/  ISETP.GE.AND P6, PT, R2.reuse, R204, PT ;  /* 0x000000cc0200720c */ /* 0x040fe20003fc6270 */
[----:B------:R-:W-:Y:S01]  /*280c0*/  IMAD.IADD R3, R209, 0x1, -R2 ;  /* 0x00000001d1037824 */ /* 0x000fe200078e0a02 */
[----:B------:R-:W-:Y:S01]  /*280d0*/  ISETP.GE.AND P5, PT, R2, R203, PT ;  /* 0x000000cb0200720c */ /* 0x000fe20003fa6270 */
[----:B------:R-:W-:Y:S01]  /*280e0*/  IMAD.IADD R4, R207, 0x1, -R0 ;  /* 0x00000001cf047824 */ /* 0x000fe200078e0a00 */
[----:B------:R-:W-:Y:S02]  /*280f0*/  I2FP.F32.S32 R5, R5 ;  /* 0x0000000500057245 */ /* 0x000fe40000201400 */
[----:B------:R-:W-:Y:S02]  /*28100*/  FSEL R120, R120, -INF , !P3 ;  /* 0xff80000078787808 */ /* 0x000fe40005800000 */
[----:B------:R-:W-:Y:S01]  /*28110*/  FSEL R122, R122, -INF , !P2 ;  /* 0xff8000007a7a7808 */ /* 0x000fe20005000000 */
[----:B------:R-:W-:Y:S01]  /*28120*/  FFMA.FTZ R125, R5, -R200, R125 ;  /* 0x800000c8057d7223 */ /* 0x000fe2000001007d */
[C---:B------:R-:W-:Y:S01]  /*28130*/  ISETP.GE.OR P6, PT, R2.reuse, R212, !P6 ;  /* 0x000000d40200720c */ /* 0x040fe200077c6670 */
[----:B------:R-:W-:Y:S01]  /*28140*/  IMAD.IADD R5, R207, 0x1, -R2 ;  /* 0x00000001cf057824 */ /* 0x000fe200078e0a02 */
[C---:B------:R-:W-:Y:S02]  /*28150*/  ISETP.GE.OR P5, PT, R2.reuse, R211, !P5 ;  /* 0x000000d30200720c */ /* 0x040fe40006fa6670 */
        /* <DEDUP_REMOVED lines=12> */
[--C-:B------:R-:W-:Y:S01]  /*28220*/  IMAD.IADD R2, R210, 0x1, -R0.reuse ;  /* 0x00000001d2027824 */ /* 0x100fe200078e0a00 */
[C---:B------:R-:W-:Y:S02]  /*28230*/  ISETP.GE.OR P1, PT, R0.reuse, R212, !P1 ;  /* 0x000000d40000720c */ /* 0x040fe40004f26670 */
        /* <DEDUP_REMOVED lines=9> */
[----:B------:R-:W-:Y:S02]  /*282d0*/  I2FP.F32.S32 R3, R3 ;  /* 0x0000000300037245 */ /* 0x000fe40000201400 */
[----:B------:R-:W-:Y:S02]  /*282e0*/  I2FP.F32.S32 R2, R2 ;  /* 0x0000000200027245 */ /* 0x000fe40000201400 */
[----:B------:R-:W-:Y:S01]  /*282f0*/  I2FP.F32.S32 R0, R0 ;  /* 0x0000000000007245 */ /* 0x000fe20000201400 */
[----:B------:R-:W-:Y:S01]  /*28300*/  FFMA.FTZ R130, R3, -R200, R130 ;  /* 0x800000c803827223 */ /* 0x000fe20000010082 */
[----:B------:R-:W-:Y:S01]  /*28310*/  I2FP.F32.S32 R4, R4 ;  /* 0x0000000400047245 */ /* 0x000fe20000201400 */
[----:B------:R-:W-:Y:S01]  /*28320*/  FFMA.FTZ R131, R2, -R200, R131 ;  /* 0x800000c802837223 */ /* 0x000fe20000010083 */
        /* <DEDUP_REMOVED lines=16> */
[----:B--2---:R-:W-:Y:S02]  /*28430*/  FMNMX.FTZ R2, R75, R2, !PT ;  /* 0x000000024b027209 */ /* 0x004fe40007810000 */
[----:B------:R-:W-:Y:S02]  /*28440*/  FMNMX.FTZ R0, R184, R0, !PT ;  /* 0x00000000b8007209 */ /* 0x000fe40007810000 */
[----:B-----5:R-:W-:Y:S02]  /*28450*/  FMNMX.FTZ R2, R92, R2, !PT ;  /* 0x000000025c027209 */ /* 0x020fe40007810000 */
[----:B------:R-:W-:Y:S02]  /*28460*/  FMNMX.FTZ R0, R172, R0, !PT ;  /* 0x00000000ac007209 */ /* 0x000fe40007810000 */
        /* <DEDUP_REMOVED lines=90> */
[----:B------:R-:W-:Y:S01]  /*28a10*/  FSEL R125, R125, -INF , !P1 ;  /* 0xff8000007d7d7808 */ /* 0x000fe20004800000 */
[----:B------:R-:W-:Y:S01]  /*28a20*/  FFMA.FTZ R128, R5, -R200, R128 ;  /* 0x800000c805807223 */ /* 0x000fe20000010080 */
[----:B------:R-:W-:Y:S02]  /*28a30*/  FMNMX.FTZ R39, R101, R39, !PT ;  /* 0x0000002765277209 */ /* 0x000fe40007810000 */
[----:B------:R-:W-:Y:S02]  /*28a40*/  FMNMX.FTZ R3, R115, R3, !PT ;  /* 0x0000000373037209 */ /* 0x000fe40007810000 */
[----:B------:R-:W-:Y:S02]  /*28a50*/  FMNMX.FTZ R39, R112, R39, !PT ;  /* 0x0000002770277209 */ /* 0x000fe40007810000 */
[----:B------:R-:W-:Y:S02]  /*28a60*/  FMNMX.FTZ R2, R109, R2, !PT ;  /* 0x000000026d027209 */ /* 0x000fe40007810000 */
[----:B------:R-:W-:Y:S02]  /*28a70*/  FMNMX.FTZ R39, R113, R39, !PT ;  /* 0x0000002771277209 */ /* 0x000fe40007810000 */
[----:B------:R-:W-:Y:S02]  /*28a80*/  FMNMX.FTZ R0, R111, R0, !PT ;  /* 0x000000006f007209 */ /* 0x000fe40007810000 */
[----:B------:R-:W-:Y:S02]  /*28a90*/  ISETP.GT.AND P1, PT, R232, R7, PT ;  /* 0x00000007e800720c */ /* 0x000fe40003f24270 */
[----:B------:R-:W-:Y:S02]  /*28aa0*/  FMNMX.FTZ R39, R116, R39, !PT ;  /* 0x0000002774277209 */ /* 0x000fe40007810000 */
[----:B------:R-:W-:Y:S02]  /*28ab0*/  FMNMX.FTZ R3, R118, R3, !PT ;  /* 0x0000000376037209 */ /* 0x000fe40007810000 */
[----:B------:R-:W-:Y:S02]  /*28ac0*/  FMNMX.FTZ R2, R120, R2, !PT ;  /* 0x0000000278027209 */ /* 0x000fe40007810000 */
[----:B------:R-:W-:Y:S02]  /*28ad0*/  FMNMX.FTZ R0, R122, R0, !PT ;  /* 0x000000007a007209 */ /* 0x000fe40007810000 */
[----:B------:R-:W-:Y:S02]  /*28ae0*/  FSEL R128, R128, -INF , !P3 ;  /* 0xff80000080807808 */ /* 0x000fe40005800000 */
[----:B------:R-:W-:Y:S02]  /*28af0*/  FMNMX.FTZ R39, R117, R39, !PT ;  /* 0x0000002775277209 */ /* 0x000fe40007810000 */
[----:B------:R-:W-:Y:S02]  /*28b00*/  FSEL R130, R130, -INF , !P2 ;  /* 0xff80000082827808 */ /* 0x000fe40005000000 */
        /* <DEDUP_REMOVED lines=21> */
[----:B------:R-:W5:Y:S04]  /*28c60*/  LDL.64 R10, [R1+0x3a8] ;  /* 0x0003a800010a7983 */ /* 0x000f680000100a00 */
[----:B------:R-:W5:Y:S04]  /*28c70*/  LDL R7, [R1+0x34c] ;  /* 0x00034c0001077983 */ /* 0x000f680000100800 */
[----:B------:R1:W-:Y:S04]  /*28c80*/  @P4 STS [R215+0x2000], RZ ;  /* 0x002000ffd7004388 */ /* 0x0003e80000000800 */
[----:B------:R1:W-:Y:S04]  /*28c90*/  @P4 STS [R215+0x2004], RZ ;  /* 0x002004ffd7004388 */ /* 0x0003e80000000800 */
[----:B------:R1:W-:Y:S01]  /*28ca0*/  @P4 STS.64 [R215+0x2008], RZ ;  /* 0x002008ffd7004388 */ /* 0x0003e20000000a00 */
[----:B--2---:R-:W-:Y:S03]  /*28cb0*/  VIADD R0, R13, 0xfffffffe ;  /* 0xfffffffe0d007836 */ /* 0x004fe60000000000 */
[----:B------:R-:W2:Y:S01]  /*28cc0*/  LDL R13, [R1+0x3b4] ;  /* 0x0003b400010d7983 */ /* 0x000ea20000100800 */
[C---:B---3--:R-:W-:Y:S01]  /*28cd0*/  SHF.L.U64.HI R4, R16.reuse, 0x7, R17 ;  /* 0x0000000710047819 */ /* 0x048fe20000010211 */
[----:B------:R-:W-:Y:S01]  /*28ce0*/  IMAD.SHL.U32 R6, R16, 0x80, RZ ;  /* 0x0000008010067824 */ /* 0x000fe200078e00ff */
[----:B------:R-:W-:Y:S01]  /*28cf0*/  SHF.R.S32.HI R5, RZ, 0x1f, R0 ;  /* 0x0000001fff057819 */ /* 0x000fe20000011400 */
[----:B----4-:R-:W-:Y:S02]  /*28d00*/  IMAD.MOV.U32 R3, RZ, RZ, R41 ;  /* 0x000000ffff037224 */ /* 0x010fe400078e0029 */
[----:B------:R-:W-:Y:S02]  /*28d10*/  IMAD R4, R4, R0, RZ ;  /* 0x0000000004047224 */ /* 0x000fe400078e02ff */
[----:B-----5:R-:W-:Y:S04]  /*28d20*/  IMAD.MOV.U32 R2, RZ, RZ, R18 ;  /* 0x000000ffff027224 */ /* 0x020fe800078e0012 */
        /* <DEDUP_REMOVED lines=11> */
[C---:B---3--:R-:W-:Y:S02]  /*28de0*/  @!P4 LEA R4, P0, R3.reuse, R8, 0x1 ;  /* 0x000000080304c211 */ /* 0x048fe400078008ff */
[----:B------:R-:W-:Y:S04]  /*28df0*/  @!P4 LEA.HI.X R5, R16, R0, R17, 0x5, P1 ;  /* 0x000000001005c211 */ /* 0x000fe800008f2c11 */
[-C--:B------:R-:W-:Y:S05]  /*28e00*/  @!P4 LEA.HI.X R5, R3, R9.reuse, R5, 0x1, P0 ;  /* 0x000000090305c211 */ /* 0x080fea00000f0c05 */
[----:B------:R-:W-:Y:S01]  /*28e10*/  @!PT LDS RZ, [RZ] ;  /* 0x00000000fffff984 */ /* 0x000fe20000000800 */
[----:B------:R-:W-:Y:S01]  /*28e20*/  @!PT LDS RZ, [RZ] ;  /* 0x00000000fffff984 */ /* 0x000fe20000000800 */
[----:B------:R-:W-:Y:S01]  /*28e30*/  @!PT LDS RZ, [RZ] ;  /* 0x00000000fffff984 */ /* 0x000fe20000000800 */
[----:B------:R3:W-:Y:S04]  /*28e40*/  @!P4 LDGSTS.E.BYPASS.LTC128B.128 [R215+0x2800], desc[UR4][R4.64] ;  /* 0x0280000004d7cfae */ /* 0x0007e8000b901d44 */
[----:B------:R1:W-:Y:S01]  /*28e50*/  @P4 STS.128 [R215+0x3000], RZ ;  /* 0x003000ffd7004388 */ /* 0x0003e20000000c00 */
[----:B--2---:R-:W-:Y:S04]  /*28e60*/  @!P4 IADD3 R3, P1, R13, R2, RZ ;  /* 0x000000020d03c210 */ /* 0x004fe80007f3e0ff */
[C---:B---3--:R-:W-:Y:S01]  /*28e70*/  @!P4 LEA R4, P0, R3.reuse, R8, 0x1 ;  /* 0x000000080304c211 */ /* 0x048fe200078008ff */
[----:B------:R-:W-:Y:S05]  /*28e80*/  @!P4 IMAD.X R5, R0, 0x1, R12, P1 ;  /* 0x000000010005c824 */ /* 0x000fea00008e060c */
[-C--:B------:R-:W-:Y:S02]  /*28e90*/  @!P4 LEA.HI.X R5, R3, R9.reuse, R5, 0x1, P0 ;  /* 0x000000090305c211 */ /* 0x080fe400000f0c05 */
[----:B------:R-:W-:Y:S03]  /*28ea0*/  @!P4 IADD3 R3, P1, R10, R2, RZ ;  /* 0x000000020a03c210 */ /* 0x000fe60007f3e0ff */
        /* <DEDUP_REMOVED lines=13> */
.L_x_1210:
[----:B------:R-:W-:Y:S05]  /*28f80*/  BSYNC B0 ;  /* 0x0000000000007941 */ /* 0x000fea0003800000 */
.L_x_1209:
[----:B------:R-:W-:Y:S01]  /*28f90*/  LOP3.LUT R201, R201, 0xfffeffff, RZ, 0xc0, !PT ;  /* 0xfffeffffc9c97812 */ /* 0x000fe200078ec0ff */
[----:B-1----:R-:W2:Y:S01]  /*28fa0*/  LDL.LU R2, [R1+0x98] ;  /* 0x0000980001027983 */ /* 0x002ea20000300800 */
[----:B------:R-:W-:Y:S03]  /*28fb0*/  IMAD.WIDE.U32 R4, R14, -0x326172a9, RZ ;  /* 0xcd9e8d570e047825 */ /* 0x000fe600078e00ff */
[----:B------:R-:W-:Y:S01]  /*28fc0*/  @P4 LOP3.LUT R201, R201, 0x10000, RZ, 0xfc, !PT ;  /* 0x00010000c9c94812 */ /* 0x000fe200078efcff */
[----:B------:R-:W3:Y:S01]  /*28fd0*/  LDL.LU R0, [R1+0x9c] ;  /* 0x00009c0001007983 */ /* 0x000ee20000300800 */
[----:B------:R-:W-:Y:S02]  /*28fe0*/  IMAD.MOV.U32 R222, RZ, RZ, R57 ;  /* 0x000000ffffde7224 */ /* 0x000fe400078e0039 */
[----:B------:R-:W-:Y:S01]  /*28ff0*/  LOP3.LUT R201, R201, 0x7fffffff, RZ, 0xc0, !PT ;  /* 0x7fffffffc9c97812 */ /* 0x000fe200078ec0ff */
[----:B------:R-:W4:Y:S01]  /*29000*/  LDL.LU.64 R60, [R1+0x60] ;  /* 0x00006000013c7983 */ /* 0x000f220000300a00 */
[----:B------:R-:W-:Y:S05]  /*29010*/  IMAD.MOV.U32 R235, RZ, RZ, R59 ;  /* 0x000000ffffeb7224 */ /* 0x000fea00078e003b */
[----:B------:R1:W-:Y:S04]  /*29020*/  STL [R1+0x428], R232 ;  /* 0x000428e801007387 */ /* 0x0003e80000100800 */
[----:B------:R1:W-:Y:S04]  /*29030*/  STL [R1+0x424], R171 ;  /* 0x000424ab01007387 */ /* 0x0003e80000100800 */
[----:B------:R1:W-:Y:S04]  /*29040*/  STL [R1+0x420], R188 ;  /* 0x000420bc01007387 */ /* 0x0003e80000100800 */
[----:B------:R1:W-:Y:S04]  /*29050*/  STL [R1+0x41c], R215 ;  /* 0x00041cd701007387 */ /* 0x0003e80000100800 */
[----:B------:R1:W-:Y:S04]  /*29060*/  STL [R1+0x418], R214 ;  /* 0x000418d601007387 */ /* 0x0003e80000100800 */
[----:B------:R1:W-:Y:S04]  /*29070*/  STL [R1+0x414], R213 ;  /* 0x000414d501007387 */ /* 0x0003e80000100800 */
[----:B------:R1:W-:Y:S02]  /*29080*/  STL [R1+0x410], R212 ;  /* 0x000410d401007387 */ /* 0x0003e40000100800 */
[----:B-1----:R-:W-:Y:S02]  /*29090*/  IMAD.MOV.U32 R232, RZ, RZ, R172 ;  /* 0x000000ffffe87224 */ /* 0x002fe400078e00ac */
[----:B------:R1:W-:Y:S01]  /*290a0*/  STL [R1+0x40c], R211 ;  /* 0x00040cd301007387 */ /* 0x0003e20000100800 */
[----:B------:R-:W-:Y:S03]  /*290b0*/  IMAD.MOV.U32 R171, RZ, RZ, R175 ;  /* 0x000000ffffab7224 */ /* 0x000fe600078e00af */
[----:B------:R1:W-:Y:S01]  /*290c0*/  STL [R1+0x408], R210 ;  /* 0x000408d201007387 */ /* 0x0003e20000100800 */
[----:B------:R-:W-:Y:S03]  /*290d0*/  IMAD.MOV.U32 R188, RZ, RZ, R174 ;  /* 0x000000ffffbc7224 */ /* 0x000fe600078e00ae */
[----:B------:R1:W-:Y:S01]  /*290e0*/  STL [R1+0x404], R209 ;  /* 0x000404d101007387 */ /* 0x0003e20000100800 */
[----:B------:R-:W-:Y:S03]  /*290f0*/  IMAD.MOV.U32 R215, RZ, RZ, R173 ;  /* 0x000000ffffd77224 */ /* 0x000fe600078e00ad */
[----:B------:R-:W-:Y:S01]  /*29100*/  STL [R1+0x400], R208 ;  /* 0x000400d001007387 */ /* 0x000fe20000100800 */
[----:B------:R-:W-:Y:S03]  /*29110*/  IMAD.MOV.U32 R214, RZ, RZ, R62 ;  /* 0x000000ffffd67224 */ /* 0x000fe600078e003e */
[----:B------:R-:W-:Y:S01]  /*29120*/  STL [R1+0x3fc], R207 ;  /* 0x0003fccf01007387 */ /* 0x000fe20000100800 */
[----:B------:R-:W-:Y:S03]  /*29130*/  IMAD.MOV.U32 R213, RZ, RZ, R63 ;  /* 0x000000ffffd57224 */ /* 0x000fe600078e003f */
[----:B------:R-:W-:Y:S01]  /*29140*/  STL [R1+0x3f8], R206 ;  /* 0x0003f8ce01007387 */ /* 0x000fe20000100800 */
[----:B------:R-:W-:Y:S02]  /*29150*/  IMAD.MOV.U32 R212, RZ, RZ, R235 ;  /* 0x000000ffffd47224 */ /* 0x000fe400078e00eb */
[----:B------:R-:W-:Y:S01]  /*29160*/  IMAD.MOV.U32 R235, RZ, RZ, R179 ;  /* 0x000000ffffeb7224 */ /* 0x000fe200078e00b3 */
[----:B------:R-:W-:Y:S01]  /*29170*/  STL.64 [R1+0x3f0], R204 ;  /* 0x0003f0cc01007387 */ /* 0x000fe20000100a00 */
[----:B-1----:R-:W-:Y:S02]  /*29180*/  IMAD.MOV.U32 R211, RZ, RZ, R178 ;  /* 0x000000ffffd37224 */ /* 0x002fe400078e00b2 */
[----:B------:R-:W-:Y:S03]  /*29190*/  IMAD.MOV.U32 R210, RZ, RZ, R212 ;  /* 0x000000ffffd27224 */ /* 0x000fe600078e00d4 */
[----:B------:R-:W-:Y:S01]  /*291a0*/  STL [R1+0x3ec], R203 ;  /* 0x0003eccb01007387 */ /* 0x000fe20000100800 */
[----:B------:R-:W-:Y:S02]  /*291b0*/  IMAD.MOV.U32 R212, RZ, RZ, R69 ;  /* 0x000000ffffd47224 */ /* 0x000fe400078e0045 */
[----:B------:R-:W-:Y:S01]  /*291c0*/  IMAD.MOV.U32 R209, RZ, RZ, R211 ;  /* 0x000000ffffd17224 */ /* 0x000fe200078e00d3 */
[----:B------:R-:W-:Y:S01]  /*291d0*/  STL [R1+0x3e8], R200 ;  /* 0x0003e8c801007387 */ /* 0x000fe20000100800 */
[----:B------:R-:W-:Y:S03]  /*291e0*/  IMAD.MOV.U32 R211, RZ, RZ, R81 ;  /* 0x000000ffffd37224 */ /* 0x000fe600078e0051 */
[----:B------:R-:W-:Y:S04]  /*291f0*/  STL [R1+0x3e4], R198 ;  /* 0x0003e4c601007387 */ /* 0x000fe80000100800 */
[----:B------:R-:W-:Y:S04]  /*29200*/  STL [R1+0x3e0], R195 ;  /* 0x0003e0c301007387 */ /* 0x000fe80000100800 */
[----:B------:R-:W-:Y:S06]  /*29210*/  STL.64 [R1+0x3d8], R196 ;  /* 0x0003d8c401007387 */ /* 0x000fec0000100a00 */
[----:B------:R-:W-:Y:S04]  /*29220*/  STL [R1+0x3d4], R194 ;  /* 0x0003d4c201007387 */ /* 0x000fe80000100800 */
[----:B------:R-:W-:Y:S04]  /*29230*/  STL [R1+0x3d0], R193 ;  /* 0x0003d0c101007387 */ /* 0x000fe80000100800 */
[----:B------:R-:W-:Y:S04]  /*29240*/  STL [R1+0x3cc], R192 ;  /* 0x0003ccc001007387 */ /* 0x000fe80000100800 */
[----:B------:R-:W-:Y:S04]  /*29250*/  STL [R1+0x3c8], R189 ;  /* 0x0003c8bd01007387 */ /* 0x000fe80000100800 */
[----:B------:R-:W-:Y:S04]  /*29260*/  STL [R1+0x42c], R189 ;  /* 0x00042cbd01007387 */ /* 0x000fe80000100800 */
[----:B------:R-:W-:Y:S06]  /*29270*/  STL.64 [R1+0x3c0], R190 ;  /* 0x0003c0be01007387 */ /* 0x000fec0000100a00 */
[----:B------:R-:W-:Y:S04]  /*29280*/  STL [R1+0x3b8], R170 ;  /* 0x0003b8aa01007387 */ /* 0x000fe80000100800 */
[----:B------:R-:W-:Y:S04]  /*29290*/  STL [R1+0x430], R170 ;  /* 0x000430aa01007387 */ /* 0x000fe80000100800 */
[----:B------:R-:W-:Y:S04]  /*292a0*/  STL [R1+0x43c], R170 ;  /* 0x00043caa01007387 */ /* 0x000fe80000100800 */
[----:B------:R-:W4:Y:S04]  /*292b0*/  LDL.LU R83, [R1+0xa4] ;  /* 0x0000a40001537983 */ /* 0x000f280000300800 */
[----:B------:R-:W1:Y:S08]  /*292c0*/  SHFL.BFLY PT, R10, R39, 0x2, 0x1f ;  /* 0x0c401f00270a7f89 */ /* 0x000e7000000e0000 */
[----:B------:R-:W1:Y:S08]  /*292d0*/  SHFL.BFLY PT, R12, R37, 0x2, 0x1f ;  /* 0x0c401f00250c7f89 */ /* 0x000e7000000e0000 */
[----:B------:R-:W1:Y:S08]  /*292e0*/  SHFL.BFLY PT, R11, R38, 0x2, 0x1f ;  /* 0x0c401f00260b7f89 */ /* 0x000e7000000e0000 */
[----:B------:R-:W1:Y:S02]  /*292f0*/  SHFL.BFLY PT, R13, R36, 0x2, 0x1f ;  /* 0x0c401f00240d7f89 */ /* 0x000e6400000e0000 */
[----:B-1----:R-:W-:Y:S02]  /*29300*/  FMNMX.FTZ R39, R39, R10, !PT ;  /* 0x0000000a27277209 */ /* 0x002fe40007810000 */
[----:B------:R-:W-:Y:S02]  /*29310*/  FMNMX.FTZ R37, R37, R12, !PT ;  /* 0x0000000c25257209 */ /* 0x000fe40007810000 */
[----:B------:R-:W-:Y:S02]  /*29320*/  FMNMX.FTZ R38, R38, R11, !PT ;  /* 0x0000000b26267209 */ /* 0x000fe40007810000 */
[----:B------:R-:W-:Y:S05]  /*29330*/  FMNMX.FTZ R36, R36, R13, !PT ;  /* 0x0000000d24247209 */ /* 0x000fea0007810000 */
[----:B------:R-:W1:Y:S02]  /*29340*/  SHFL.BFLY PT, R12, R36, 0x1, 0x1f ;  /* 0x0c201f00240c7f89 */ /* 0x000e6400000e0000 */
[----:B-1----:R-:W-:Y:S04]  /*29350*/  FMNMX.FTZ R36, R36, R12, !PT ;  /* 0x0000000c24247209 */ /* 0x002fe80007810000 */
[----:B------:R-:W-:Y:S01]  /*29360*/  FSETP.NEU.FTZ.AND P0, PT, R36, -INF , PT ;  /* 0xff8000002400780b */ /* 0x000fe20003f1d000 */
[----:B--2---:R-:W-:Y:S04]  /*29370*/  IMAD.WIDE.U32 R8, R2, -0x326172a9, RZ ;  /* 0xcd9e8d5702087825 */ /* 0x004fe800078e00ff */
[----:B------:R-:W-:Y:S01]  /*29380*/  IMAD.WIDE.U32 R2, R15, -0x326172a9, RZ ;  /* 0xcd9e8d570f027825 */ /* 0x000fe200078e00ff */
[----:B------:R-:W-:Y:S03]  /*29390*/  LOP3.LUT R9, R9, R220, R216, 0x96, !PT ;  /* 0x000000dc09097212 */ /* 0x000fe600078e96d8 */
[----:B---3--:R-:W-:Y:S01]  /*293a0*/  IMAD.WIDE.U32 R6, R0, -0x326172a9, RZ ;  /* 0xcd9e8d5700067825 */ /* 0x008fe200078e00ff */
[----:B------:R-:W-:Y:S02]  /*293b0*/  LOP3.LUT R4, R3, R230, R4, 0x96, !PT ;  /* 0x000000e603047212 */ /* 0x000fe400078e9604 */
[----:B------:R-:W-:Y:S01]  /*293c0*/  LOP3.LUT R0, R5, R220, R180, 0x96, !PT ;  /* 0x000000dc05007212 */ /* 0x000fe200078e96b4 */
[----:B------:R-:W-:Y:S01]  /*293d0*/  IMAD.WIDE.U32 R16, R9, -0x2daee0ad, RZ ;  /* 0xd2511f5309107825 */ /* 0x000fe200078e00ff */
[----:B------:R-:W-:Y:S02]  /*293e0*/  LOP3.LUT R8, R7, R230, R8, 0x96, !PT ;  /* 0x000000e607087212 */ /* 0x000fe400078e9608 */
[----:B------:R-:W1:Y:S01]  /*293f0*/  SHFL.BFLY PT, R7, R37, 0x1, 0x1f ;  /* 0x0c201f0025077f89 */ /* 0x000e6200000e0000 */
[----:B------:R-:W-:Y:S01]  /*29400*/  IMAD.WIDE.U32 R18, R4, -0x2daee0ad, RZ ;  /* 0xd2511f5304127825 */ /* 0x000fe200078e00ff */
[-C--:B----4-:R-:W-:Y:S06]  /*29410*/  LOP3.LUT R3, R17, R229.reuse, R60, 0x96, !PT ;  /* 0x000000e511037212 */ /* 0x090fec00078e963c */
[----:B------:R-:W2:Y:S01]  /*29420*/  LDL.LU R60, [R1+0xa8] ;  /* 0x0000a800013c7983 */ /* 0x000ea20000300800 */
[----:B------:R-:W-:Y:S03]  /*29430*/  IMAD.WIDE.U32 R14, R0, -0x2daee0ad, RZ ;  /* 0xd2511f53000e7825 */ /* 0x000fe600078e00ff */
[----:B------:R-:W3:Y:S01]  /*29440*/  LDL R57, [R1+0x35c] ;  /* 0x00035c0001397983 */ /* 0x000ee20000100800 */
[----:B------:R-:W-:Y:S01]  /*29450*/  IMAD.WIDE.U32 R40, R8, -0x2daee0ad, RZ ;  /* 0xd2511f5308287825 */ /* 0x000fe200078e00ff */
[----:B------:R-:W-:Y:S02]  /*29460*/  LOP3.LUT R0, R15, R229, R20, 0x96, !PT ;  /* 0x000000e50f007212 */ /* 0x000fe400078e9614 */
[-C--:B------:R-:W-:Y:S01]  /*29470*/  LOP3.LUT R4, R19, R227.reuse, R14, 0x96, !PT ;  /* 0x000000e313047212 */ /* 0x080fe200078e960e */
[----:B------:R-:W4:Y:S01]  /*29480*/  LDL R177, [R1+0x358] ;  /* 0x0003580001b17983 */ /* 0x000f220000100800 */
[----:B------:R-:W-:Y:S01]  /*29490*/  LOP3.LUT R8, R41, R227, R16, 0x96, !PT ;  /* 0x000000e329087212 */ /* 0x000fe200078e9610 */
[----:B------:R-:W-:Y:S02]  /*294a0*/  IMAD.WIDE.U32 R10, R0, -0x326172a9, RZ ;  /* 0xcd9e8d57000a7825 */ /* 0x000fe400078e00ff */
[----:B------:R-:W4:Y:S02]  /*294b0*/  LDL R176, [R1+0x344] ;  /* 0x0003440001b07983 */ /* 0x000f240000100800 */
[----:B------:R-:W-:Y:S01]  /*294c0*/  IMAD.WIDE.U32 R14, R3, -0x326172a9, RZ ;  /* 0xcd9e8d57030e7825 */ /* 0x000fe200078e00ff */
[-C--:B------:R-:W-:Y:S01]  /*294d0*/  LOP3.LUT R2, R11, R228.reuse, R2, 0x96, !PT ;  /* 0x000000e40b027212 */ /* 0x080fe200078e9602 */
[----:B------:R-:W4:Y:S02]  /*294e0*/  LDL R170, [R1+0x348] ;  /* 0x0003480001aa7983 */ /* 0x000f240000100800 */
[----:B------:R-:W-:Y:S01]  /*294f0*/  IMAD.WIDE.U32 R4, R4, -0x326172a9, RZ ;  /* 0xcd9e8d5704047825 */ /* 0x000fe200078e00ff */
[----:B-1----:R-:W-:Y:S01]  /*29500*/  FMNMX.FTZ R37, R37, R7, !PT ;  /* 0x0000000725257209 */ /* 0x002fe20007810000 */
[----:B------:R-:W1:Y:S01]  /*29510*/  SHFL.BFLY PT, R0, R39, 0x1, 0x1f ;  /* 0x0c201f0027007f89 */ /* 0x000e6200000e0000 */
[----:B------:R-:W-:Y:S01]  /*29520*/  LOP3.LUT R6, R15, R228, R6, 0x96, !PT ;  /* 0x000000e40f067212 */ /* 0x000fe200078e9606 */
[----:B------:R-:W-:Y:S01]  /*29530*/  IMAD.WIDE.U32 R8, R8, -0x326172a9, RZ ;  /* 0xcd9e8d5708087825 */ /* 0x000fe200078e00ff */
[----:B------:R-:W-:Y:S05]  /*29540*/  FSETP.NEU.FTZ.AND P1, PT, R37, -INF , PT ;  /* 0xff8000002500780b */ /* 0x000fea0003f3d000 */
[----:B------:R-:W1:Y:S01]  /*29550*/  SHFL.BFLY PT, R3, R38, 0x1, 0x1f ;  /* 0x0c201f0026037f89 */ /* 0x000e6200000e0000 */
[----:B------:R-:W-:Y:S02]  /*29560*/  SHF.R.U32.HI R13, RZ, 0x18, R4 ;  /* 0x00000018ff0d7819 */ /* 0x000fe40000011604 */
[-C--:B------:R-:W-:Y:S05]  /*29570*/  LOP3.LUT R11, R9, R233.reuse, R14, 0x96, !PT ;  /* 0x000000e9090b7212 */ /* 0x080fea00078e960e */
[----:B------:R-:W4:Y:S01]  /*29580*/  LDL R12, [R1+0x368] ;  /* 0x00036800010c7983 */ /* 0x000f220000100800 */
[----:B------:R-:W-:Y:S02]  /*29590*/  LOP3.LUT R10, R5, R233, R10, 0x96, !PT ;  /* 0x000000e9050a7212 */ /* 0x000fe400078e960a */
[C---:B------:R-:W-:Y:S01]  /*295a0*/  LOP3.LUT R186, R4.reuse, 0xff, RZ, 0xc0, !PT ;  /* 0x000000ff04ba7812 */ /* 0x040fe200078ec0ff */
[----:B------:R-:W4:Y:S01]  /*295b0*/  LDL R7, [R1+0x360] ;  /* 0x0003600001077983 */ /* 0x000f220000100800 */
[----:B------:R-:W-:Y:S02]  /*295c0*/  SHF.R.U32.HI R14, RZ, 0x10, R4 ;  /* 0x00000010ff0e7819 */ /* 0x000fe40000011604 */
[----:B------:R-:W-:Y:S01]  /*295d0*/  LOP3.LUT R17, R4, 0xffff, RZ, 0xc0, !PT ;  /* 0x0000ffff04117812 */ /* 0x000fe200078ec0ff */
[----:B------:R-:W-:Y:S01]  /*295e0*/  IMAD.WIDE.U32 R4, R6, -0x2daee0ad, RZ ;  /* 0xd2511f5306047825 */ /* 0x000fe200078e00ff */
[C---:B------:R-:W-:Y:S02]  /*295f0*/  LOP3.LUT R95, R8.reuse, 0xff, RZ, 0xc0, !PT ;  /* 0x000000ff085f7812 */ /* 0x040fe400078ec0ff */
[--C-:B------:R-:W-:Y:S02]  /*29600*/  SHF.R.U32.HI R202, RZ, 0x18, R8.reuse ;  /* 0x00000018ffca7819 */ /* 0x100fe40000011608 */
[----:B------:R-:W-:Y:S02]  /*29610*/  SHF.R.U32.HI R15, RZ, 0x10, R8 ;  /* 0x00000010ff0f7819 */ /* 0x000fe40000011608 */
[----:B------:R-:W-:Y:S01]  /*29620*/  LOP3.LUT R21, R8, 0xffff, RZ, 0xc0, !PT ;  /* 0x0000ffff08157812 */ /* 0x000fe200078ec0ff */
[----:B------:R-:W-:Y:S01]  /*29630*/  IMAD.WIDE.U32 R8, R2, -0x2daee0ad, RZ ;  /* 0xd2511f5302087825 */ /* 0x000fe200078e00ff */
[----:B-1----:R-:W-:Y:S02]  /*29640*/  FMNMX.FTZ R39, R39, R0, !PT ;  /* 0x0000000027277209 */ /* 0x002fe40007810000 */
[----:B------:R-:W-:Y:S02]  /*29650*/  FSEL R0, R37, RZ, P1 ;  /* 0x000000ff25007208 */ /* 0x000fe40000800000 */
[C---:B------:R-:W-:Y:S02]  /*29660*/  FSETP.NEU.FTZ.AND P3, PT, R39.reuse, -INF , PT ;  /* 0xff8000002700780b */ /* 0x040fe40003f7d000 */
[----:B------:R-:W-:Y:S02]  /*29670*/  FMNMX.FTZ R38, R38, R3, !PT ;  /* 0x0000000326267209 */ /* 0x000fe40007810000 */
[----:B------:R-:W-:Y:S02]  /*29680*/  FSEL R3, R39, RZ, P3 ;  /* 0x000000ff27037208 */ /* 0x000fe40001800000 */
[----:B------:R-:W-:Y:S02]  /*29690*/  FSETP.NEU.FTZ.AND P2, PT, R38, -INF , PT ;  /* 0xff8000002600780b */ /* 0x000fe40003f5d000 */
[----:B------:R-:W-:Y:S01]  /*296a0*/  LOP3.LUT R90, R4, 0xff, RZ, 0xc0, !PT ;  /* 0x000000ff045a7812 */ /* 0x000fe200078ec0ff */
[----:B------:R-:W-:Y:S01]  /*296b0*/  FADD.FTZ R6, -R3, R132 ;  /* 0x0000008403067221 */ /* 0x000fe20000010100 */
[----:B------:R-:W-:Y:S01]  /*296c0*/  FSEL R2, R38, RZ, P2 ;  /* 0x000000ff26027208 */ /* 0x000fe20001000000 */
[----:B------:R-:W-:Y:S01]  /*296d0*/  FADD.FTZ R3, -R0, R134 ;  /* 0x0000008600037221 */ /* 0x000fe20000010100 */
[----:B------:R-:W-:Y:S02]  /*296e0*/  FSEL R0, R36, RZ, P0 ;  /* 0x000000ff24007208 */ /* 0x000fe40000000000 */
[----:B------:R-:W-:Y:S02]  /*296f0*/  @P3 LOP3.LUT R201, R201, 0x80000000, RZ, 0xfc, !PT ;  /* 0x80000000c9c93812 */ /* 0x000fe400078efcff */
[--C-:B------:R-:W-:Y:S02]  /*29700*/  SHF.R.U32.HI R61, RZ, 0x18, R4.reuse ;  /* 0x00000018ff3d7819 */ /* 0x100fe40000011604 */
[----:B------:R-:W-:Y:S02]  /*29710*/  SHF.R.U32.HI R84, RZ, 0x10, R4 ;  /* 0x00000010ff547819 */ /* 0x000fe40000011604 */
[----:B------:R-:W-:Y:S01]  /*29720*/  LOP3.LUT R96, R4, 0xffff, RZ, 0xc0, !PT ;  /* 0x0000ffff04607812 */ /* 0x000fe200078ec0ff */
[----:B------:R-:W-:Y:S01]  /*29730*/  FADD.FTZ R4, -R2, R133 ;  /* 0x0000008502047221 */ /* 0x000fe20000010100 */
[----:B------:R-:W-:Y:S01]  /*29740*/  LOP3.LUT R201, R201, 0xbfffffff, RZ, 0xc0, !PT ;  /* 0xbfffffffc9c97812 */ /* 0x000fe200078ec0ff */
[----:B------:R-:W-:Y:S01]  /*29750*/  FADD.FTZ R2, -R0, R135 ;  /* 0x0000008700027221 */ /* 0x000fe20000010100 */
[----:B------:R-:W-:Y:S02]  /*29760*/  LOP3.LUT R0, R11, 0xff, RZ, 0xc0, !PT ;  /* 0x000000ff0b007812 */ /* 0x000fe400078ec0ff */
[----:B------:R-:W-:Y:S02]  /*29770*/  LOP3.LUT R134, R15, 0xff, RZ, 0xc0, !PT ;  /* 0x000000ff0f867812 */ /* 0x000fe400078ec0ff */
[-C--:B------:R-:W-:Y:S02]  /*29780*/  LOP3.LUT R59, R9, R231.reuse, R18, 0x96, !PT ;  /* 0x000000e7093b7212 */ /* 0x080fe400078e9612 */
[----:B------:R-:W-:Y:S01]  /*29790*/  LOP3.LUT R40, R5, R231, R40, 0x96, !PT ;  /* 0x000000e705287212 */ /* 0x000fe200078e9628 */
[----:B------:R-:W4:Y:S01]  /*297a0*/  LDL R18, [R1+0x354] ;  /* 0x0003540001127983 */ /* 0x000f220000100800 */
[----:B------:R-:W-:Y:S02]  /*297b0*/  LOP3.LUT R183, R8, 0xffff, RZ, 0xc0, !PT ;  /* 0x0000ffff08b77812 */ /* 0x000fe400078ec0ff */
[----:B------:R-:W-:Y:S01]  /*297c0*/  SHF.R.U32.HI R16, RZ, 0x18, R11 ;  /* 0x00000018ff107819 */ /* 0x000fe2000001160b */
[----:B------:R-:W4:Y:S01]  /*297d0*/  LDL R5, [R1+0x350] ;  /* 0x0003500001057983 */ /* 0x000f220000100800 */
[----:B------:R-:W-:Y:S02]  /*297e0*/  LOP3.LUT R19, R10, 0xff, RZ, 0xc0, !PT ;  /* 0x000000ff0a137812 */ /* 0x000fe400078ec0ff */
[----:B------:R-:W-:Y:S01]  /*297f0*/  LOP3.LUT R84, R84, 0xff, RZ, 0xc0, !PT ;  /* 0x000000ff54547812 */ /* 0x000fe200078ec0ff */
[----:B------:R-:W4:Y:S04]  /*29800*/  LDL.LU R206, [R1+0x68] ;  /* 0x0000680001ce7983 */ /* 0x000f280000300800 */
[----:B------:R-:W4:Y:S04]  /*29810*/  LDL.LU R207, [R1+0x74] ;  /* 0x0000740001cf7983 */ /* 0x000f280000300800 */
[----:B------:R-:W4:Y:S04]  /*29820*/  LDL.LU R208, [R1+0x40] ;  /* 0x0000400001d07983 */ /* 0x000f280000300800 */
[----:B------:R-:W-:Y:S04]  /*29830*/  STL [R1+0x438], R168 ;  /* 0x000438a801007387 */ /* 0x000fe80000100800 */
[----:B------:R-:W-:Y:S04]  /*29840*/  STL [R1+0x434], R169 ;  /* 0x000434a901007387 */ /* 0x000fe80000100800 */
[----:B------:R-:W-:Y:S04]  /*29850*/  STL [R1+0x440], R39 ;  /* 0x0004402701007387 */ /* 0x000fe80000100800 */
[----:B------:R1:W-:Y:S01]  /*29860*/  STL [R1+0x444], R38 ;  /* 0x0004442601007387 */ /* 0x0003e20000100800 */
[----:B------:R-:W-:Y:S01]  /*29870*/  IMAD.MOV.U32 R175, RZ, RZ, R83 ;  /* 0x000000ffffaf7224 */ /* 0x000fe200078e0053 */
[----:B------:R-:W-:Y:S02]  /*29880*/  SHF.R.U32.HI R83, RZ, 0x10, R8 ;  /* 0x00000010ff537819 */ /* 0x000fe40000011608 */
[----:B------:R-:W-:Y:S04]  /*29890*/  STL [R1+0x448], R37 ;  /* 0x0004482501007387 */ /* 0x000fe80000100800 */
[----:B------:R-:W-:Y:S04]  /*298a0*/  STL [R1+0x44c], R37 ;  /* 0x00044c2501007387 */ /* 0x000fe80000100800 */
[----:B------:R-:W-:Y:S01]  /*298b0*/  STL [R1+0x450], R36 ;  /* 0x0004502401007387 */ /* 0x000fe20000100800 */
[----:B--2---:R-:W-:Y:S01]  /*298c0*/  IMAD.MOV.U32 R174, RZ, RZ, R60 ;  /* 0x000000ffffae7224 */ /* 0x004fe200078e003c */
[----:B------:R-:W-:Y:S04]  /*298d0*/  SHF.R.U32.HI R60, RZ, 0x18, R8 ;  /* 0x00000018ff3c7819 */ /* 0x000fe80000011608 */
[----:B---3--:R-:W-:Y:S02]  /*298e0*/  IADD3 R172, P5, R174, R57, RZ ;  /* 0x00000039aeac7210 */ /* 0x008fe40007fbe0ff */
[----:B------:R-:W-:Y:S03]  /*298f0*/  LOP3.LUT R57, R8, 0xff, RZ, 0xc0, !PT ;  /* 0x000000ff08397812 */ /* 0x000fe600078ec0ff */
[C---:B----4-:R-:W-:Y:S01]  /*29900*/  IMAD.X R173, R175.reuse, 0x1, R177, P5 ;  /* 0x00000001afad7824 */ /* 0x050fe200028e06b1 */
[----:B------:R-:W-:Y:S05]  /*29910*/  IADD3 R176, P5, R174, R176, RZ ;  /* 0x000000b0aeb07210 */ /* 0x000fea0007fbe0ff */
[----:B------:R-:W-:Y:S01]  /*29920*/  IMAD.X R177, R175, 0x1, R170, P5 ;  /* 0x00000001afb17824 */ /* 0x000fe200028e06aa */
[----:B------:R-:W-:Y:S01]  /*29930*/  ISETP.GE.U32.AND P5, PT, R199, R13, PT ;  /* 0x0000000dc700720c */ /* 0x000fe20003fa6070 */
[----:B------:R-:W-:Y:S11]  /*29940*/  IMAD R62, R12, 0x70, RZ ;  /* 0x000000700c3e7824 */ /* 0x000ff600078e02ff */
[----:B------:R-:W-:Y:S01]  /*29950*/  @!UPT UIADD3 URZ, URZ, URZ, URZ ;  /* 0x0000003f3f3ff290 */ /* 0x000fe2000fffe03f */
[----:B------:R-:W-:Y:S02]  /*29960*/  @P5 LOP3.LUT R201, R201, 0x40000000, RZ, 0xfc, !PT ;  /* 0x40000000c9c95812 */ /* 0x000fe400078efcff */
[C---:B------:R-:W-:Y:S02]  /*29970*/  ISETP.GE.U32.AND P5, PT, R199.reuse, R0, PT ;  /* 0x00000000c700720c */ /* 0x040fe40003fa6070 */
[--C-:B------:R-:W-:Y:S02]  /*29980*/  SHF.R.U32.HI R0, RZ, 0x18, R10.reuse ;  /* 0x00000018ff007819 */ /* 0x100fe4000001160a */
[----:B------:R-:W-:Y:S02]  /*29990*/  IADD3 R62, P3, R62, R172, RZ ;  /* 0x000000ac3e3e7210 */ /* 0x000fe40007f7e0ff */
[----:B------:R-:W-:Y:S02]  /*299a0*/  ISETP.GE.U32.AND P4, PT, R199, R0, PT ;  /* 0x00000000c700720c */ /* 0x000fe40003f86070 */
[----:B------:R-:W-:Y:S01]  /*299b0*/  SHF.R.U32.HI R0, RZ, 0x10, R11 ;  /* 0x00000010ff007819 */ /* 0x000fe2000001160b */
[----:B------:R-:W-:Y:S01]  /*299c0*/  IMAD.X R63, R7, 0x1, R173, P3 ;  /* 0x00000001073f7824 */ /* 0x000fe200018e06ad */
[----:B------:R-:W-:Y:S02]  /*299d0*/  LOP3.LUT P3, RZ, R201, 0x80000000, RZ, 0xc0, !PT ;  /* 0x80000000c9ff7812 */ /* 0x000fe4000786c0ff */
[----:B------:R-:W-:Y:S02]  /*299e0*/  LOP3.LUT R15, R0, 0xff, RZ, 0xc0, !PT ;  /* 0x000000ff000f7812 */ /* 0x000fe400078ec0ff */
[----:B------:R-:W-:Y:S02]  /*299f0*/  SHF.R.U32.HI R0, RZ, 0x10, R10 ;  /* 0x00000010ff007819 */ /* 0x000fe4000001160a */
[----:B------:R-:W-:Y:S02]  /*29a00*/  LOP3.LUT R11, R11, 0xffff, RZ, 0xc0, !PT ;  /* 0x0000ffff0b0b7812 */ /* 0x000fe400078ec0ff */
[----:B------:R-:W-:Y:S02]  /*29a10*/  LOP3.LUT R20, R0, 0xff, RZ, 0xc0, !PT ;  /* 0x000000ff00147812 */ /* 0x000fe400078ec0ff */
[----:B------:R-:W-:Y:S02]  /*29a20*/  SHF.R.U32.HI R0, RZ, 0x8, R21 ;  /* 0x00000008ff007819 */ /* 0x000fe40000011615 */
[----:B------:R-:W-:Y:S02]  /*29a30*/  LOP3.LUT R10, R10, 0xffff, RZ, 0xc0, !PT ;  /* 0x0000ffff0a0a7812 */ /* 0x000fe400078ec0ff */
[----:B------:R-:W-:Y:S02]  /*29a40*/  LOP3.LUT R69, R0, 0xffff, RZ, 0xc0, !PT ;  /* 0x0000ffff00457812 */ /* 0x000fe400078ec0ff */
[----:B------:R-:W-:Y:S01]  /*29a50*/  SHF.R.U32.HI R10, RZ, 0x8, R10 ;  /* 0x00000008ff0a7819 */ /* 0x000fe2000001160a */
[----:B------:R-:W2:Y:S03]  /*29a60*/  LD.E R0, desc[UR4][R168.64+0xdc] ;  /* 0x0000dc04a8007980 */ /* 0x000ea6000c101900 */
[----:B------:R-:W-:Y:S02]  /*29a70*/  LOP3.LUT R10, R10, 0xffff, RZ, 0xc0, !PT ;  /* 0x0000ffff0a0a7812 */ /* 0x000fe400078ec0ff */
[----:B------:R-:W-:Y:S05]  /*29a80*/  IADD3 R178, P6, R174, R18, RZ ;  /* 0x00000012aeb27210 */ /* 0x000fea0007fde0ff */
[----:B------:R-:W-:Y:S01]  /*29a90*/  IMAD.X R179, R175, 0x1, R5, P6 ;  /* 0x00000001afb37824 */ /* 0x000fe200030e0605 */
[----:B------:R-:W-:Y:S04]  /*29aa0*/  LOP3.LUT R5, R14, 0xff, RZ, 0xc0, !PT ;  /* 0x000000ff0e057812 */ /* 0x000fe800078ec0ff */
[----:B------:R-:W-:Y:S02]  /*29ab0*/  ISETP.GE.U32.AND P6, PT, R199, R5, PT ;  /* 0x00000005c700720c */ /* 0x000fe40003fc6070 */
[----:B------:R-:W-:Y:S04]  /*29ac0*/  SHF.R.U32.HI R5, RZ, 0x8, R17 ;  /* 0x00000008ff057819 */ /* 0x000fe80000011611 */
        /* <DEDUP_REMOVED lines=13> */
[--C-:B------:R-:W-:Y:S01]  /*29ba0*/  FFMA.FTZ R17, R32, R0, -R8.reuse ;  /* 0x0000000020117223 */ /* 0x100fe20000010808 */
[----:B------:R-:W-:Y:S01]  /*29bb0*/  ISETP.GE.U32.AND P3, PT, R199, R16, PT ;  /* 0x00000010c700720c */ /* 0x000fe20003f66070 */
[--C-:B------:R-:W-:Y:S01]  /*29bc0*/  FFMA.FTZ R14, R80, R0, -R8.reuse ;  /* 0x00000000500e7223 */ /* 0x100fe20000010808 */
[----:B------:R-:W-:Y:S01]  /*29bd0*/  FSEL R9, R9, RZ, P0 ;  /* 0x000000ff09097208 */ /* 0x000fe20000000000 */
[----:B------:R2:W-:Y:S01]  /*29be0*/  STL [R1+0x8], R18 ;  /* 0x0000081201007387 */ /* 0x0005e20000100800 */
[----:B------:R-:W-:Y:S01]  /*29bf0*/  ISETP.GE.U32.AND P0, PT, R199, R10, PT ;  /* 0x0000000ac700720c */ /* 0x000fe20003f06070 */
[-CC-:B------:R-:W-:Y:S01]  /*29c00*/  FFMA.FTZ R13, R206, R0.reuse, -R8.reuse ;  /* 0x00000000ce0d7223 */ /* 0x180fe20000010808 */
[-CC-:B------:R-:W-:Y:S01]  /*29c10*/  FFMA.FTZ R12, R207, R0.reuse, -R8.reuse ;  /* 0x00000000cf0c7223 */ /* 0x180fe20000010808 */
[----:B------:R3:W-:Y:S01]  /*29c20*/  STL [R1+0x14], R17 ;  /* 0x0000141101007387 */ /* 0x0007e20000100800 */
[-CC-:B------:R-:W-:Y:S01]  /*29c30*/  FFMA.FTZ R41, R208, R0.reuse, -R8.reuse ;  /* 0x00000000d0297223 */ /* 0x180fe20000010808 */
[----:B------:R-:W-:Y:S02]  /*29c40*/  IMAD.MOV.U32 R206, RZ, RZ, R209 ;  /* 0x000000ffffce7224 */ /* 0x000fe400078e00d1 */
[-C--:B-1----:R-:W-:Y:S01]  /*29c50*/  FFMA.FTZ R38, R112, R0.reuse, -R8 ;  /* 0x0000000070267223 */ /* 0x082fe20000010808 */
[----:B------:R1:W-:Y:S01]  /*29c60*/  STL [R1+0x40], R14 ;  /* 0x0000400e01007387 */ /* 0x0003e20000100800 */
[----:B------:R-:W-:Y:S02]  /*29c70*/  IMAD.MOV.U32 R207, RZ, RZ, R210 ;  /* 0x000000ffffcf7224 */ /* 0x000fe400078e00d2 */
[-C--:B------:R-:W-:Y:S01]  /*29c80*/  FFMA.FTZ R39, R113, R0.reuse, -R8 ;  /* 0x0000000071277223 */ /* 0x080fe20000010808 */
[----:B------:R-:W-:Y:S02]  /*29c90*/  IMAD.MOV.U32 R209, RZ, RZ, R212 ;  /* 0x000000ffffd17224 */ /* 0x000fe400078e00d4 */
[-C--:B------:R-:W-:Y:S01]  /*29ca0*/  FFMA.FTZ R21, R86, R0.reuse, -R7 ;  /* 0x0000000056157223 */ /* 0x080fe20000010807 */
[----:B------:R-:W-:Y:S02]  /*29cb0*/  IMAD.MOV.U32 R208, RZ, RZ, R211 ;  /* 0x000000ffffd07224 */ /* 0x000fe400078e00d3 */
[-CC-:B------:R-:W-:Y:S01]  /*29cc0*/  FFMA.FTZ R194, R102, R0.reuse, -R7.reuse ;  /* 0x0000000066c27223 */ /* 0x180fe20000010807 */
[----:B------:R-:W-:Y:S02]  /*29cd0*/  IMAD.MOV.U32 R211, RZ, RZ, R214 ;  /* 0x000000ffffd37224 */ /* 0x000fe400078e00d6 */
[-C--:B------:R-:W-:Y:S01]  /*29ce0*/  FFMA.FTZ R168, R114, R0.reuse, -R7 ;  /* 0x0000000072a87223 */ /* 0x080fe20000010807 */
[----:B------:R-:W-:Y:S02]  /*29cf0*/  IMAD.MOV.U32 R210, RZ, RZ, R213 ;  /* 0x000000ffffd27224 */ /* 0x000fe400078e00d5 */
[-C--:B------:R-:W-:Y:S01]  /*29d00*/  FFMA.FTZ R169, R115, R0.reuse, -R7 ;  /* 0x0000000073a97223 */ /* 0x080fe20000010807 */
[----:B------:R-:W-:Y:S02]  /*29d10*/  IMAD.MOV.U32 R212, RZ, RZ, R215 ;  /* 0x000000ffffd47224 */ /* 0x000fe400078e00d7 */
[-C--:B------:R-:W-:Y:S01]  /*29d20*/  FFMA.FTZ R135, R240, R0.reuse, -R8 ;  /* 0x00000000f0877223 */ /* 0x080fe20000010808 */
[----:B------:R-:W-:Y:S02]  /*29d30*/  IMAD.MOV.U32 R213, RZ, RZ, R232 ;  /* 0x000000ffffd57224 */ /* 0x000fe400078e00e8 */
[-C--:B------:R-:W-:Y:S01]  /*29d40*/  FFMA.FTZ R132, R251, R0.reuse, -R8 ;  /* 0x00000000fb847223 */ /* 0x080fe20000010808 */
[----:B------:R-:W-:Y:S02]  /*29d50*/  IMAD.MOV.U32 R215, RZ, RZ, R218 ;  /* 0x000000ffffd77224 */ /* 0x000fe400078e00da */
[-CC-:B------:R-:W-:Y:S01]  /*29d60*/  FFMA.FTZ R42, R42, R0.reuse, -R8.reuse ;  /* 0x000000002a2a7223 */ /* 0x180fe20000010808 */
[-CC-:B--2---:R-:W-:Y:S01]  /*29d70*/  FFMA.FTZ R18, R29, R0.reuse, -R8.reuse ;  /* 0x000000001d127223 */ /* 0x184fe20000010808 */
[----:B------:R-:W-:Y:S02]  /*29d80*/  IMAD.MOV.U32 R205, RZ, RZ, R209 ;  /* 0x000000ffffcd7224 */ /* 0x000fe400078e00d1 */
[-CC-:B------:R-:W-:Y:S01]  /*29d90*/  FFMA.FTZ R76, R76, R0.reuse, -R8.reuse ;  /* 0x000000004c4c7223 */ /* 0x180fe20000010808 */
[----:B------:R-:W-:Y:S02]  /*29da0*/  IMAD.MOV.U32 R209, RZ, RZ, R211 ;  /* 0x000000ffffd17224 */ /* 0x000fe400078e00d3 */
[-CC-:B---3--:R-:W-:Y:S01]  /*29db0*/  FFMA.FTZ R17, R28, R0.reuse, -R8.reuse ;  /* 0x000000001c117223 */ /* 0x188fe20000010808 */
[----:B------:R2:W-:Y:S01]  /*29dc0*/  STL [R1+0x3c], R18 ;  /* 0x00003c1201007387 */ /* 0x0005e20000100800 */
[----:B------:R-:W-:Y:S02]  /*29dd0*/  IMAD.MOV.U32 R211, RZ, RZ, R213 ;  /* 0x000000ffffd37224 */ /* 0x000fe400078e00d5 */
[-CC-:B------:R-:W-:Y:S01]  /*29de0*/  FFMA.FTZ R133, R245, R0.reuse, -R8.reuse ;  /* 0x00000000f5857223 */ /* 0x180fe20000010808 */
[-C--:B-1----:R-:W-:Y:S01]  /*29df0*/  FFMA.FTZ R14, R85, R0.reuse, -R8 ;  /* 0x00000000550e7223 */ /* 0x082fe20000010808 */
[----:B------:R1:W-:Y:S01]  /*29e00*/  STL [R1+0x60], R17 ;  /* 0x0000601101007387 */ /* 0x0003e20000100800 */
[----:B------:R-:W-:Y:S02]  /*29e10*/  IMAD.MOV.U32 R214, RZ, RZ, R184 ;  /* 0x000000ffffd67224 */ /* 0x000fe400078e00b8 */
[-CC-:B------:R-:W-:Y:S01]  /*29e20*/  FFMA.FTZ R184, R239, R0.reuse, -R8.reuse ;  /* 0x00000000efb87223 */ /* 0x180fe20000010808 */
[----:B------:R-:W-:Y:S01]  /*29e30*/  IMAD.MOV.U32 R213, RZ, RZ, R215 ;  /* 0x000000ffffd57224 */ /* 0x000fe200078e00d7 */
[----:B------:R3:W-:Y:S01]  /*29e40*/  STL [R1+0x4c], R14 ;  /* 0x00004c0e01007387 */ /* 0x0007e20000100800 */
        /* <DEDUP_REMOVED lines=12> */
[-CC-:B------:R-:W-:Y:S01]  /*29f10*/  FFMA.FTZ R206, R129, R0.reuse, -R8.reuse ;  /* 0x0000000081ce7223 */ /* 0x180fe20000010808 */
[----:B------:R-:W-:Y:S02]  /*29f20*/  IMAD.MOV.U32 R232, RZ, RZ, R219 ;  /* 0x000000ffffe87224 */ /* 0x000fe400078e00db */
[-CC-:B------:R-:W-:Y:S01]  /*29f30*/  FFMA.FTZ R68, R68, R0.reuse, -R8.reuse ;  /* 0x0000000044447223 */ /* 0x180fe20000010808 */
[-CC-:B------:R-:W-:Y:S01]  /*29f40*/  FFMA.FTZ R58, R58, R0.reuse, -R8.reuse ;  /* 0x000000003a3a7223 */ /* 0x180fe20000010808 */
[-CC-:B--2---:R-:W-:Y:S01]  /*29f50*/  FFMA.FTZ R18, R97, R0.reuse, -R8.reuse ;  /* 0x0000000061127223 */ /* 0x184fe20000010808 */
[-CC-:B------:R-:W-:Y:S01]  /*29f60*/  FFMA.FTZ R78, R78, R0.reuse, -R8.reuse ;  /* 0x000000004e4e7223 */ /* 0x180fe20000010808 */
[-C--:B------:R-:W-:Y:S01]  /*29f70*/  FFMA.FTZ R219, R44, R0.reuse, -R8 ;  /* 0x000000002cdb7223 */ /* 0x080fe20000010808 */
[----:B------:R-:W-:Y:S02]  /*29f80*/  IMAD.MOV.U32 R198, RZ, RZ, R204 ;  /* 0x000000ffffc67224 */ /* 0x000fe400078e00cc */
[-C--:B-1----:R-:W-:Y:S01]  /*29f90*/  FFMA.FTZ R17, R100, R0.reuse, -R8 ;  /* 0x0000000064117223 */ /* 0x082fe20000010808 */
[----:B------:R-:W-:Y:S02]  /*29fa0*/  IMAD.MOV.U32 R204, RZ, RZ, R209 ;  /* 0x000000ffffcc7224 */ /* 0x000fe400078e00d1 */
[-C--:B------:R-:W-:Y:S01]  /*29fb0*/  FFMA.FTZ R116, R187, R0.reuse, -R7 ;  /* 0x00000000bb747223 */ /* 0x080fe20000010807 */
[----:B------:R-:W-:Y:S02]  /*29fc0*/  IMAD.MOV.U32 R209, RZ, RZ, R210 ;  /* 0x000000ffffd17224 */ /* 0x000fe400078e00d2 */
[-C--:B---3--:R-:W-:Y:S01]  /*29fd0*/  FFMA.FTZ R14, R23, R0.reuse, -R8 ;  /* 0x00000000170e7223 */ /* 0x088fe20000010808 */
[----:B------:R-:W-:Y:S02]  /*29fe0*/  IMAD.MOV.U32 R210, RZ, RZ, R213 ;  /* 0x000000ffffd27224 */ /* 0x000fe400078e00d5 */
[-C--:B------:R-:W-:Y:S01]  /*29ff0*/  FFMA.FTZ R115, R248, R0.reuse, -R5 ;  /* 0x00000000f8737223 */ /* 0x080fe20000010805 */
[----:B------:R-:W-:Y:S02]  /*2a000*/  IMAD.MOV.U32 R213, RZ, RZ, R235 ;  /* 0x000000ffffd57224 */ /* 0x000fe400078e00eb */
[-C--:B------:R-:W-:Y:S01]  /*2a010*/  FFMA.FTZ R235, R46, R0.reuse, -R7 ;  /* 0x000000002eeb7223 */ /* 0x080fe20000010807 */
[----:B------:R1:W-:Y:S01]  /*2a020*/  STL [R1+0x64], R14 ;  /* 0x0000640e01007387 */ /* 0x0003e20000100800 */
[----:B------:R-:W-:Y:S02]  /*2a030*/  IMAD.MOV.U32 R193, RZ, RZ, R198 ;  /* 0x000000ffffc17224 */ /* 0x000fe400078e00c6 */
[-C--:B------:R-:W-:Y:S01]  /*2a040*/  FFMA.FTZ R129, R244, R0.reuse, -R5 ;  /* 0x00000000f4817223 */ /* 0x080fe20000010805 */
[----:B------:R-:W-:Y:S01]  /*2a050*/  IMAD.MOV.U32 R195, RZ, RZ, R204 ;  /* 0x000000ffffc37224 */ /* 0x000fe200078e00cc */
[----:B------:R2:W-:Y:S01]  /*2a060*/  STL [R1+0x68], R18 ;  /* 0x0000681201007387 */ /* 0x0005e20000100800 */
[----:B------:R-:W-:Y:S02]  /*2a070*/  IMAD.MOV.U32 R204, RZ, RZ, R210 ;  /* 0x000000ffffcc7224 */ /* 0x000fe400078e00d2 */
[-C--:B------:R-:W-:Y:S01]  /*2a080*/  FFMA.FTZ R117, R249, R0.reuse, -R7 ;  /* 0x00000000f9757223 */ /* 0x080fe20000010807 */
[-C--:B------:R-:W-:Y:S01]  /*2a090*/  FFMA.FTZ R44, R195, R0.reuse, -R5 ;  /* 0x00000000c32c7223 */ /* 0x080fe20000010805 */
[----:B------:R3:W-:Y:S01]  /*2a0a0*/  STL [R1+0x98], R17 ;  /* 0x0000981101007387 */ /* 0x0007e20000100800 */
        /* <DEDUP_REMOVED lines=16> */
[-C--:B-1----:R-:W-:Y:S01]  /*2a1b0*/  FFMA.FTZ R14, R101, R0.reuse, -R8 ;  /* 0x00000000650e7223 */ /* 0x082fe20000010808 */
[-CC-:B------:R-:W-:Y:S01]  /*2a1c0*/  FFMA.FTZ R8, R203, R0.reuse, -R7.reuse ;  /* 0x00000000cb087223 */ /* 0x180fe20000010807 */
[----:B------:R-:W-:Y:S02]  /*2a1d0*/  IMAD.MOV.U32 R203, RZ, RZ, R208 ;  /* 0x000000ffffcb7224 */ /* 0x000fe400078e00d0 */
[-CC-:B------:R-:W-:Y:S01]  /*2a1e0*/  FFMA.FTZ R54, R54, R0.reuse, -R7.reuse ;  /* 0x0000000036367223 */ /* 0x180fe20000010807 */
[-C--:B--2---:R-:W-:Y:S01]  /*2a1f0*/  FFMA.FTZ R18, R71, R0.reuse, -R7 ;  /* 0x0000000047127223 */ /* 0x084fe20000010807 */
[----:B------:R1:W-:Y:S01]  /*2a200*/  STL [R1+0x9c], R14 ;  /* 0x00009c0e01007387 */ /* 0x0003e20000100800 */
[----:B------:R-:W-:Y:S02]  /*2a210*/  IMAD.MOV.U32 R208, RZ, RZ, R211 ;  /* 0x000000ffffd07224 */ /* 0x000fe400078e00d3 */
[-CC-:B------:R-:W-:Y:S01]  /*2a220*/  FFMA.FTZ R73, R73, R0.reuse, -R7.reuse ;  /* 0x0000000049497223 */ /* 0x180fe20000010807 */
[-CC-:B---3--:R-:W-:Y:S01]  /*2a230*/  FFMA.FTZ R17, R82, R0.reuse, -R7.reuse ;  /* 0x0000000052117223 */ /* 0x188fe20000010807 */
[----:B------:R2:W-:Y:S01]  /*2a240*/  STL [R1+0x454], R38 ;  /* 0x0004542601007387 */ /* 0x0005e20000100800 */
[----:B------:R-:W-:Y:S02]  /*2a250*/  IMAD.MOV.U32 R211, RZ, RZ, R232 ;  /* 0x000000ffffd37224 */ /* 0x000fe400078e00e8 */
[-C--:B------:R-:W-:Y:S01]  /*2a260*/  FFMA.FTZ R72, R72, R0.reuse, -R7 ;  /* 0x0000000048487223 */ /* 0x080fe20000010807 */
[----:B------:R-:W-:Y:S01]  /*2a270*/  IMAD.MOV.U32 R232, RZ, RZ, R185 ;  /* 0x000000ffffe87224 */ /* 0x000fe200078e00b9 */
[----:B------:R-:W-:Y:S01]  /*2a280*/  STL [R1+0x458], R39 ;  /* 0x0004582701007387 */ /* 0x000fe20000100800 */
[----:B------:R-:W-:Y:S02]  /*2a290*/  IMAD.MOV.U32 R198, RZ, RZ, R211 ;  /* 0x000000ffffc67224 */ /* 0x000fe400078e00d3 */
[-C--:B------:R-:W-:Y:S01]  /*2a2a0*/  FFMA.FTZ R185, R243, R0.reuse, -R7 ;  /* 0x00000000f3b97223 */ /* 0x080fe20000010807 */
[----:B------:R-:W-:Y:S01]  /*2a2b0*/  IMAD.MOV.U32 R211, RZ, RZ, R213 ;  /* 0x000000ffffd37224 */ /* 0x000fe200078e00d5 */
[----:B------:R3:W-:Y:S01]  /*2a2c0*/  STL [R1+0x45c], R215 ;  /* 0x00045cd701007387 */ /* 0x0007e20000100800 */
[-CC-:B------:R-:W-:Y:S01]  /*2a2d0*/  FFMA.FTZ R213, R118, R0.reuse, -R7.reuse ;  /* 0x0000000076d57223 */ /* 0x180fe20000010807 */
[-C--:B------:R-:W-:Y:S01]  /*2a2e0*/  FFMA.FTZ R243, R66, R0.reuse, -R7 ;  /* 0x0000000042f37223 */ /* 0x080fe20000010807 */
[----:B------:R-:W-:Y:S01]  /*2a2f0*/  IMAD.MOV.U32 R197, RZ, RZ, R203 ;  /* 0x000000ffffc57224 */ /* 0x000fe200078e00cb */
[----:B------:R-:W-:Y:S01]  /*2a300*/  STL [R1+0x460], R214 ;  /* 0x000460d601007387 */ /* 0x000fe20000100800 */
[----:B------:R-:W-:Y:S01]  /*2a310*/  MUFU.EX2 R66, R13 ;  /* 0x0000000d00427308 */ /* 0x000fe20000000800 */
[-C--:B------:R-:W-:Y:S01]  /*2a320*/  FFMA.FTZ R203, R130, R0.reuse, -R7 ;  /* 0x0000000082cb7223 */ /* 0x080fe20000010807 */
[-CC-:B------:R-:W-:Y:S01]  /*2a330*/  FFMA.FTZ R46, R197, R0.reuse, -R5.reuse ;  /* 0x00000000c52e7223 */ /* 0x180fe20000010805 */
[----:B------:R-:W-:Y:S01]  /*2a340*/  STL [R1+0x464], R207 ;  /* 0x000464cf01007387 */ /* 0x000fe20000100800 */
[----:B------:R-:W-:Y:S02]  /*2a350*/  IMAD.MOV.U32 R197, RZ, RZ, R198 ;  /* 0x000000ffffc57224 */ /* 0x000fe400078e00c6 */
[-C--:B------:R-:W-:Y:S01]  /*2a360*/  FFMA.FTZ R130, R56, R0.reuse, -R5 ;  /* 0x0000000038827223 */ /* 0x080fe20000010805 */
[----:B------:R-:W-:Y:S01]  /*2a370*/  IMAD.MOV.U32 R192, RZ, RZ, R232 ;  /* 0x000000ffffc07224 */ /* 0x000fe200078e00e8 */
[----:B------:R4:W-:Y:S01]  /*2a380*/  STL [R1+0x468], R206 ;  /* 0x000468ce01007387 */ /* 0x0009e20000100800 */
[-C--:B-1----:R-:W-:Y:S01]  /*2a390*/  FFMA.FTZ R14, R200, R0.reuse, -R7 ;  /* 0x00000000c80e7223 */ /* 0x082fe20000010807 */
[----:B------:R-:W-:Y:S01]  /*2a3a0*/  IMAD.MOV.U32 R200, RZ, RZ, R205 ;  /* 0x000000ffffc87224 */ /* 0x000fe200078e00cd */
[----:B------:R-:W1:Y:S01]  /*2a3b0*/  MUFU.EX2 R118, R12 ;  /* 0x0000000c00767308 */ /* 0x000e620000000800 */
[----:B------:R4:W-:Y:S01]  /*2a3c0*/  STL [R1+0x4], R18 ;  /* 0x0000041201007387 */ /* 0x0009e20000100800 */
[----:B------:R-:W-:Y:S02]  /*2a3d0*/  IMAD.MOV.U32 R205, RZ, RZ, R212 ;  /* 0x000000ffffcd7224 */ /* 0x000fe400078e00d4 */
[-C--:B--2---:R-:W-:Y:S01]  /*2a3e0*/  FFMA.FTZ R38, R105, R0.reuse, -R5 ;  /* 0x0000000069267223 */ /* 0x084fe20000010805 */
[----:B------:R-:W-:Y:S01]  /*2a3f0*/  IMAD.MOV.U32 R212, RZ, RZ, R222 ;  /* 0x000000ffffd47224 */ /* 0x000fe200078e00de */
[----:B------:R2:W-:Y:S01]  /*2a400*/  STL [R1+0x28], R17 ;  /* 0x0000281101007387 */ /* 0x0005e20000100800 */
[----:B------:R-:W-:Y:S02]  /*2a410*/  IMAD.MOV.U32 R196, RZ, RZ, R200 ;  /* 0x000000ffffc47224 */ /* 0x000fe400078e00c8 */
[-C--:B------:R-:W-:Y:S01]  /*2a420*/  FFMA.FTZ R200, R131, R0.reuse, -R7 ;  /* 0x0000000083c87223 */ /* 0x080fe20000010807 */
[----:B------:R-:W-:Y:S02]  /*2a430*/  IMAD.MOV.U32 R210, RZ, RZ, R212 ;  /* 0x000000ffffd27224 */ /* 0x000fe400078e00d4 */
[-C--:B------:R-:W-:Y:S01]  /*2a440*/  FFMA.FTZ R131, R49, R0.reuse, -R5 ;  /* 0x0000000031837223 */ /* 0x080fe20000010805 */
[-C--:B---3--:R-:W-:Y:S01]  /*2a450*/  FFMA.FTZ R215, R103, R0.reuse, -R7 ;  /* 0x0000000067d77223 */ /* 0x088fe20000010807 */
[-CC-:B------:R-:W-:Y:S01]  /*2a460*/  FFMA.FTZ R39, R22, R0.reuse, -R5.reuse ;  /* 0x0000000016277223 */ /* 0x180fe20000010805 */
[-CC-:B------:R-:W-:Y:S01]  /*2a470*/  FFMA.FTZ R232, R109, R0.reuse, -R5.reuse ;  /* 0x000000006de87223 */ /* 0x180fe20000010805 */
[-C--:B------:R-:W-:Y:S01]  /*2a480*/  FFMA.FTZ R198, R124, R0.reuse, -R5 ;  /* 0x000000007cc67223 */ /* 0x080fe20000010805 */
[----:B------:R-:W-:Y:S01]  /*2a490*/  MUFU.EX2 R109, R8 ;  /* 0x00000008006d7308 */ /* 0x000fe20000000800 */
[-C--:B------:R-:W-:Y:S01]  /*2a4a0*/  FFMA.FTZ R212, R119, R0.reuse, -R7 ;  /* 0x0000000077d47223 */ /* 0x080fe20000010807 */
[--C-:B------:R-:W-:Y:S01]  /*2a4b0*/  FFMA.FTZ R85, R208, R0, -R9.reuse ;  /* 0x00000000d0557223 */ /* 0x100fe20000010809 */
[----:B-1----:R-:W-:Y:S01]  /*2a4c0*/  F2FP.F16.F32.PACK_AB R49, R118, R66 ;  /* 0x000000427631723e */ /* 0x002fe200000000ff */
[-CC-:B------:R-:W-:Y:S01]  /*2a4d0*/  FFMA.FTZ R112, R188, R0.reuse, -R9.reuse ;  /* 0x00000000bc707223 */ /* 0x180fe20000010809 */
[-CC-:B------:R-:W-:Y:S01]  /*2a4e0*/  FFMA.FTZ R119, R252, R0.reuse, -R9.reuse ;  /* 0x00000000fc777223 */ /* 0x180fe20000010809 */
[-C--:B------:R-:W-:Y:S01]  /*2a4f0*/  FFMA.FTZ R45, R197, R0.reuse, -R9 ;  /* 0x00000000c52d7223 */ /* 0x080fe20000010809 */
[----:B------:R-:W-:Y:S01]  /*2a500*/  PRMT R48, R49, 0x7632, R48 ;  /* 0x0000763231307816 */ /* 0x000fe20000000030 */
[-C--:B----4-:R-:W-:Y:S02]  /*2a510*/  FFMA.FTZ R206, R24, R0.reuse, -R5 ;  /* 0x0000000018ce7223 */ /* 0x090fe40000010805 */
[----:B------:R-:W1:Y:S01]  /*2a520*/  MUFU.EX2 R14, R14 ;  /* 0x0000000e000e7308 */ /* 0x000e620000000800 */
[-CC-:B------:R-:W-:Y:S01]  /*2a530*/  FFMA.FTZ R222, R51, R0.reuse, -R7.reuse ;  /* 0x0000000033de7223 */ /* 0x180fe20000010807 */
[----:B------:R-:W-:Y:S01]  /*2a540*/  PRMT R100, R49, 0x5410, R48 ;  /* 0x0000541031647816 */ /* 0x000fe20000000030 */
[-C--:B------:R-:W-:Y:S01]  /*2a550*/  FFMA.FTZ R18, R87, R0.reuse, -R7 ;  /* 0x0000000057127223 */ /* 0x080fe20000010807 */
[-CC-:B------:R-:W-:Y:S01]  /*2a560*/  FFMA.FTZ R70, R204, R0.reuse, -R9.reuse ;  /* 0x00000000cc467223 */ /* 0x180fe20000010809 */
[-CC-:B------:R-:W-:Y:S01]  /*2a570*/  FFMA.FTZ R71, R205, R0.reuse, -R9.reuse ;  /* 0x00000000cd477223 */ /* 0x180fe20000010809 */
[-C--:B------:R-:W-:Y:S01]  /*2a580*/  FFMA.FTZ R207, R27, R0.reuse, -R9 ;  /* 0x000000001bcf7223 */ /* 0x080fe20000010809 */
[-C--:B--2---:R-:W-:Y:S01]  /*2a590*/  FFMA.FTZ R17, R31, R0.reuse, -R7 ;  /* 0x000000001f117223 */ /* 0x084fe20000010807 */
[-CC-:B------:R-:W-:Y:S01]  /*2a5a0*/  FFMA.FTZ R214, R25, R0.reuse, -R9.reuse ;  /* 0x0000000019d67223 */ /* 0x180fe20000010809 */
[-CC-:B------:R-:W-:Y:S01]  /*2a5b0*/  FFMA.FTZ R36, R106, R0.reuse, -R9.reuse ;  /* 0x000000006a247223 */ /* 0x180fe20000010809 */
[-CC-:B------:R-:W-:Y:S01]  /*2a5c0*/  FFMA.FTZ R37, R107, R0.reuse, -R9.reuse ;  /* 0x000000006b257223 */ /* 0x180fe20000010809 */
[-CC-:B------:R-:W-:Y:S01]  /*2a5d0*/  FFMA.FTZ R188, R111, R0.reuse, -R9.reuse ;  /* 0x000000006fbc7223 */ /* 0x180fe20000010809 */
[----:B------:R2:W-:Y:S01]  /*2a5e0*/  STL [R1+0x18], R17 ;  /* 0x0000181101007387 */ /* 0x0005e20000100800 */
[-CC-:B------:R-:W-:Y:S01]  /*2a5f0*/  FFMA.FTZ R208, R123, R0.reuse, -R9.reuse ;  /* 0x000000007bd07223 */ /* 0x180fe20000010809 */
[-CC-:B------:R-:W-:Y:S01]  /*2a600*/  FFMA.FTZ R113, R171, R0.reuse, -R9.reuse ;  /* 0x00000000ab717223 */ /* 0x180fe20000010809 */
[--C-:B------:R-:W-:Y:S01]  /*2a610*/  FFMA.FTZ R171, R110, R0, -R9.reuse ;  /* 0x000000006eab7223 */ /* 0x100fe20000010809 */
[----:B------:R-:W-:Y:S01]  /*2a620*/  STL [R1+0x48], R21 ;  /* 0x0000481501007387 */ /* 0x000fe20000100800 */
[----:B-1----:R-:W-:Y:S01]  /*2a630*/  F2FP.F16.F32.PACK_AB R51, R109, R14 ;  /* 0x0000000e6d33723e */ /* 0x002fe200000000ff */
[-CC-:B------:R-:W-:Y:S01]  /*2a640*/  FFMA.FTZ R236, R236, R0.reuse, -R9.reuse ;  /* 0x00000000ecec7223 */ /* 0x180fe20000010809 */
[-CC-:B------:R-:W-:Y:S01]  /*2a650*/  FFMA.FTZ R237, R237, R0.reuse, -R9.reuse ;  /* 0x00000000eded7223 */ /* 0x180fe20000010809 */
[----:B------:R1:W-:Y:S01]  /*2a660*/  STL [R1+0x44], R18 ;  /* 0x0000441201007387 */ /* 0x0003e20000100800 */
[----:B------:R-:W-:Y:S01]  /*2a670*/  PRMT R50, R51, 0x7632, R50 ;  /* 0x0000763233327816 */ /* 0x000fe20000000032 */
[-CC-:B------:R-:W-:Y:S01]  /*2a680*/  FFMA.FTZ R247, R79, R0.reuse, -R9.reuse ;  /* 0x000000004ff77223 */ /* 0x180fe20000010809 */
[-CC-:B------:R-:W-:Y:S01]  /*2a690*/  FFMA.FTZ R250, R30, R0.reuse, -R9.reuse ;  /* 0x000000001efa7223 */ /* 0x180fe20000010809 */
[-C--:B------:R-:W-:Y:S01]  /*2a6a0*/  FFMA.FTZ R252, R91, R0.reuse, -R9 ;  /* 0x000000005bfc7223 */ /* 0x080fe20000010809 */
[----:B------:R-:W-:Y:S01]  /*2a6b0*/  PRMT R101, R51, 0x5410, R50 ;  /* 0x0000541033657816 */ /* 0x000fe20000000032 */
[-CC-:B------:R-:W-:Y:S01]  /*2a6c0*/  FFMA.FTZ R93, R93, R0.reuse, -R7.reuse ;  /* 0x000000005d5d7223 */ /* 0x180fe20000010807 */
[-CC-:B------:R-:W-:Y:S01]  /*2a6d0*/  FFMA.FTZ R104, R104, R0.reuse, -R7.reuse ;  /* 0x0000000068687223 */ /* 0x180fe20000010807 */
[-C--:B------:R-:W-:Y:S01]  /*2a6e0*/  FFMA.FTZ R245, R67, R0.reuse, -R7 ;  /* 0x0000000043f57223 */ /* 0x080fe20000010807 */
[-CC-:B------:R-:W-:Y:S01]  /*2a6f0*/  FFMA.FTZ R125, R238, R0.reuse, -R9.reuse ;  /* 0x00000000ee7d7223 */ /* 0x180fe20000010809 */
[-CC-:B------:R-:W-:Y:S01]  /*2a700*/  FFMA.FTZ R238, R53, R0.reuse, -R9.reuse ;  /* 0x0000000035ee7223 */ /* 0x180fe20000010809 */
[-CC-:B------:R-:W-:Y:S01]  /*2a710*/  FFMA.FTZ R124, R241, R0.reuse, -R9.reuse ;  /* 0x00000000f17c7223 */ /* 0x180fe20000010809 */
[-C--:B------:R-:W-:Y:S01]  /*2a720*/  FFMA.FTZ R241, R52, R0.reuse, -R9 ;  /* 0x0000000034f17223 */ /* 0x080fe20000010809 */
[----:B------:R-:W3:Y:S01]  /*2a730*/  MUFU.EX2 R35, R4 ;  /* 0x0000000400237308 */ /* 0x000ee20000000800 */
[-C--:B--2---:R-:W-:Y:S09]  /*2a740*/  FFMA.FTZ R17, R98, R0.reuse, -R7 ;  /* 0x0000000062117223 */ /* 0x084ff20000010807 */
[----:B------:R-:W-:Y:S01]  /*2a750*/  MUFU.EX2 R91, R41 ;  /* 0x00000029005b7308 */ /* 0x000fe20000000800 */
[----:B------:R2:W-:Y:S01]  /*2a760*/  STL [R1+0x5c], R17 ;  /* 0x00005c1101007387 */ /* 0x0005e20000100800 */
[-CC-:B-1----:R-:W-:Y:S03]  /*2a770*/  FFMA.FTZ R18, R196, R0.reuse, -R5.reuse ;  /* 0x00000000c4127223 */ /* 0x182fe60000010805 */
[----:B------:R1:W-:Y:S01]  /*2a780*/  STL [R1+0x46c], R194 ;  /* 0x00046cc201007387 */ /* 0x0003e20000100800 */
[----:B------:R-:W-:Y:S02]  /*2a790*/  IMAD.MOV.U32 R196, RZ, RZ, R210 ;  /* 0x000000ffffc47224 */ /* 0x000fe400078e00d2 */
[----:B------:R-:W-:Y:S02]  /*2a7a0*/  FFMA.FTZ R210, R121, R0, -R5 ;  /* 0x0000000079d27223 */ /* 0x000fe40000010805 */
[----:B------:R4:W-:Y:S01]  /*2a7b0*/  MUFU.EX2 R108, R18 ;  /* 0x00000012006c7308 */ /* 0x0009e20000000800 */
[C---:B---3--:R-:W-:Y:S01]  /*2a7c0*/  FMUL.FTZ R34, R35.reuse, R146 ;  /* 0x0000009223227220 */ /* 0x048fe20000410000 */
[----:B------:R-:W-:Y:S08]  /*2a7d0*/  FFMA.FTZ R43, R196, R0, -R9 ;  /* 0x00000000c42b7223 */ /* 0x000ff00000010809 */
[----:B------:R-:W3:Y:S10]  /*2a7e0*/  MUFU.EX2 R79, R42 ;  /* 0x0000002a004f7308 */ /* 0x000ef40000000800 */
[----:B------:R-:W-:Y:S01]  /*2a7f0*/  MUFU.EX2 R87, R44 ;  /* 0x0000002c00577308 */ /* 0x000fe20000000800 */
[----:B----4-:R-:W-:Y:S01]  /*2a800*/  FMUL.FTZ R18, R35, R162 ;  /* 0x000000a223127220 */ /* 0x010fe20000410000 */
[-C--:B--2---:R-:W-:Y:S01]  /*2a810*/  FFMA.FTZ R17, R99, R0.reuse, -R7 ;  /* 0x0000000063117223 */ /* 0x084fe20000010807 */
[-C--:B-1----:R-:W-:Y:S04]  /*2a820*/  FFMA.FTZ R194, R26, R0.reuse, -R5 ;  /* 0x000000001ac27223 */ /* 0x082fe80000010805 */
[----:B------:R1:W-:Y:S03]  /*2a830*/  STL [R1+0x6c], R17 ;  /* 0x00006c1101007387 */ /* 0x0003e60000100800 */
[----:B------:R-:W-:Y:S01]  /*2a840*/  MUFU.EX2 R82, R46 ;  /* 0x0000002e00527308 */ /* 0x000fe20000000800 */
[----:B---3--:R-:W-:Y:S01]  /*2a850*/  F2FP.F16.F32.PACK_AB R42, R91, R79 ;  /* 0x0000004f5b2a723e */ /* 0x008fe200000000ff */
[----:B------:R2:W-:Y:S03]  /*2a860*/  STL [R1+0x470], R215 ;  /* 0x000470d701007387 */ /* 0x0005e60000100800 */
[----:B------:R-:W-:Y:S01]  /*2a870*/  PRMT R41, R42, 0x7632, R41 ;  /* 0x000076322a297816 */ /* 0x000fe20000000029 */
[----:B------:R3:W-:Y:S04]  /*2a880*/  STL [R1+0x474], R168 ;  /* 0x000474a801007387 */ /* 0x0007e80000100800 */
[----:B------:R-:W-:Y:S01]  /*2a890*/  MUFU.EX2 R89, R54 ;  /* 0x0000003600597308 */ /* 0x000fe20000000800 */
[----:B------:R4:W-:Y:S04]  /*2a8a0*/  STL [R1+0x478], R169 ;  /* 0x000478a901007387 */ /* 0x0009e80000100800 */
[----:B------:R4:W4:Y:S05]  /*2a8b0*/  LDL.S16 R29, [R1+0x2a8] ;  /* 0x0002a800011d7983 */ /* 0x00092a0000100600 */
[----:B------:R-:W-:Y:S01]  /*2a8c0*/  MUFU.EX2 R80, R43 ;  /* 0x0000002b00507308 */ /* 0x000fe20000000800 */
[----:B------:R4:W4:Y:S04]  /*2a8d0*/  LDL.S16 R28, [R1+0x2a4] ;  /* 0x0002a400011c7983 */ /* 0x0009280000100600 */
[----:B------:R4:W4:Y:S01]  /*2a8e0*/  LDL.S16 R23, [R1+0x2a0] ;  /* 0x0002a00001177983 */ /* 0x0009220000100600 */
[-C--:B-1----:R-:W-:Y:S01]  /*2a8f0*/  FFMA.FTZ R17, R193, R0.reuse, -R5 ;  /* 0x00000000c1117223 */ /* 0x082fe20000010805 */
[----:B------:R-:W-:Y:S02]  /*2a900*/  IMAD.MOV.U32 R193, RZ, RZ, R211 ;  /* 0x000000ffffc17224 */ /* 0x000fe400078e00d3 */
[-CC-:B------:R-:W-:Y:S01]  /*2a910*/  FFMA.FTZ R211, R120, R0.reuse, -R5.reuse ;  /* 0x0000000078d37223 */ /* 0x180fe20000010805 */
[----:B------:R1:W4:Y:S01]  /*2a920*/  LDL.S16 R21, [R1+0x29c] ;  /* 0x00029c0001157983 */ /* 0x0003220000100600 */
[-C--:B--2---:R-:W-:Y:S01]  /*2a930*/  FFMA.FTZ R215, R88, R0.reuse, -R5 ;  /* 0x0000000058d77223 */ /* 0x084fe20000010805 */
[-CC-:B------:R-:W-:Y:S01]  /*2a940*/  FFMA.FTZ R120, R246, R0.reuse, -R9.reuse ;  /* 0x00000000f6787223 */ /* 0x180fe20000010809 */
[----:B------:R-:W2:Y:S01]  /*2a950*/  MUFU.EX2 R17, R17 ;  /* 0x0000001100117308 */ /* 0x000ea20000000800 */
[-C--:B------:R-:W-:Y:S01]  /*2a960*/  FFMA.FTZ R246, R47, R0.reuse, -R9 ;  /* 0x000000002ff67223 */ /* 0x080fe20000010809 */
[-C--:B---3--:R-:W-:Y:S01]  /*2a970*/  FFMA.FTZ R168, R77, R0.reuse, -R5 ;  /* 0x000000004da87223 */ /* 0x088fe20000010805 */
[-CC-:B------:R-:W-:Y:S01]  /*2a980*/  FFMA.FTZ R88, R209, R0.reuse, -R9.reuse ;  /* 0x00000000d1587223 */ /* 0x180fe20000010809 */
[-C--:B------:R-:W-:Y:S01]  /*2a990*/  FFMA.FTZ R209, R122, R0.reuse, -R9 ;  /* 0x000000007ad17223 */ /* 0x080fe20000010809 */
[----:B----4-:R-:W-:Y:S01]  /*2a9a0*/  FFMA.FTZ R169, R33, R0, -R5 ;  /* 0x0000000021a97223 */ /* 0x010fe20000010805 */
[----:B------:R-:W-:Y:S04]  /*2a9b0*/  SHF.R.U32.HI R5, RZ, 0x8, R11 ;  /* 0x00000008ff057819 */ /* 0x000fe8000001160b */
[----:B------:R3:W4:Y:S01]  /*2a9c0*/  MUFU.EX2 R77, R55 ;  /* 0x00000037004d7308 */ /* 0x0007220000000800 */
[----:B------:R-:W-:Y:S04]  /*2a9d0*/  LOP3.LUT R5, R5, 0xffff, RZ, 0xc0, !PT ;  /* 0x0000ffff05057812 */ /* 0x000fe800078ec0ff */
[----:B------:R-:W-:Y:S05]  /*2a9e0*/  ISETP.GE.U32.AND P1, PT, R199, R5, PT ;  /* 0x00000005c700720c */ /* 0x000fea0003f26070 */
[----:B------:R-:W-:Y:S01]  /*2a9f0*/  MUFU.EX2 R75, R75 ;  /* 0x0000004b004b7308 */ /* 0x000fe20000000800 */
[----:B--2---:R-:W-:Y:S04]  /*2aa00*/  F2FP.F16.F32.PACK_AB R47, R108, R17 ;  /* 0x000000116c2f723e */ /* 0x004fe800000000ff */
[C---:B------:R-:W-:Y:S05]  /*2aa10*/  PRMT R53, R47.reuse, 0x7632, R53 ;  /* 0x000076322f357816 */ /* 0x040fea0000000035 */
[----:B------:R-:W-:Y:S01]  /*2aa20*/  MUFU.EX2 R78, R78 ;  /* 0x0000004e004e7308 */ /* 0x000fe20000000800 */
[----:B------:R-:W-:Y:S02]  /*2aa30*/  PRMT R102, R47, 0x5410, R53 ;  /* 0x000054102f667816 */ /* 0x000fe40000000035 */
[----:B---3--:R-:W-:Y:S02]  /*2aa40*/  LOP3.LUT R55, R40, 0xff, RZ, 0xc0, !PT ;  /* 0x000000ff28377812 */ /* 0x008fe400078ec0ff */
[----:B----4-:R-:W-:Y:S05]  /*2aa50*/  F2FP.F16.F32.PACK_AB R44, R89, R77 ;  /* 0x0000004d592c723e */ /* 0x010fea00000000ff */
[----:B------:R-:W-:Y:S01]  /*2aa60*/  MUFU.EX2 R86, R45 ;  /* 0x0000002d00567308 */ /* 0x000fe20000000800 */
[----:B------:R-:W-:Y:S09]  /*2aa70*/  PRMT R43, R44, 0x7632, R43 ;  /* 0x000076322c2b7816 */ /* 0x000ff2000000002b */
[----:B------:R-:W-:Y:S10]  /*2aa80*/  MUFU.EX2 R68, R68 ;  /* 0x0000004400447308 */ /* 0x000ff40000000800 */
[----:B------:R-:W-:Y:S10]  /*2aa90*/  MUFU.EX2 R73, R73 ;  /* 0x0000004900497308 */ /* 0x000ff40000000800 */
[----:B------:R-:W-:Y:S10]  /*2aaa0*/  MUFU.EX2 R72, R72 ;  /* 0x0000004800487308 */ /* 0x000ff40000000800 */
[----:B------:R-:W2:Y:S02]  /*2aab0*/  MUFU.EX2 R6, R6 ;  /* 0x0000000600067308 */ /* 0x000ea40000000800 */
[C---:B--2---:R-:W-:Y:S01]  /*2aac0*/  FMUL.FTZ R32, R6.reuse, R144 ;  /* 0x0000009006207220 */ /* 0x044fe20000410000 */
[----:B------:R-:W-:Y:S01]  /*2aad0*/  FMUL.FTZ R33, R6, R145 ;  /* 0x0000009106217220 */ /* 0x000fe20000410000 */
[----:B------:R-:W-:Y:S02]  /*2aae0*/  @!P5 HADD2 R29, -R49.H0_H0, -RZ.H0_H0 ;  /* 0xa00000ff311dd230 */ /* 0x000fe40000000900 */
[----:B------:R-:W-:Y:S03]  /*2aaf0*/  @!P1 HADD2 R28, -R48.H0_H0, -RZ.H0_H0 ;  /* 0xa00000ff301c9230 */ /* 0x000fe60000000900 */
[----:B------:R-:W-:Y:S01]  /*2ab00*/  PRMT R7, R29, 0x7610, R7 ;  /* 0x000076101d077816 */ /* 0x000fe20000000007 */
[----:B------:R-:W-:Y:S01]  /*2ab10*/  @!P5 STL.S16 [R1+0x2a8], R29 ;  /* 0x0002a81d0100d387 */ /* 0x000fe20000100600 */
[----:B------:R-:W-:Y:S01]  /*2ab20*/  @!P2 HADD2 R23, -R51.H0_H0, -RZ.H0_H0 ;  /* 0xa00000ff3317a230 */ /* 0x000fe20000000900 */
[----:B------:R-:W-:Y:S02]  /*2ab30*/  PRMT R5, R28, 0x7610, R5 ;  /* 0x000076101c057816 */ /* 0x000fe40000000005 */
[----:B------:R-:W-:Y:S01]  /*2ab40*/  @!P1 STL.S16 [R1+0x2a4], R28 ;  /* 0x0002a41c01009387 */ /* 0x000fe20000100600 */
[----:B------:R-:W-:Y:S01]  /*2ab50*/  @!P5 PRMT R49, R7, 0x5410, RZ ;  /* 0x000054100731d816 */ /* 0x000fe200000000ff */
[----:B------:R-:W-:Y:S01]  /*2ab60*/  @!P3 HADD2 R21, -R50.H0_H0, -RZ.H0_H0 ;  /* 0xa00000ff3215b230 */ /* 0x000fe20000000900 */
[----:B------:R-:W-:Y:S01]  /*2ab70*/  PRMT R11, R23, 0x7610, R11 ;  /* 0x00007610170b7816 */ /* 0x000fe2000000000b */
[----:B------:R2:W-:Y:S01]  /*2ab80*/  @!P2 STL.S16 [R1+0x2a0], R23 ;  /* 0x0002a0170100a387 */ /* 0x0005e20000100600 */
[----:B------:R-:W-:Y:S01]  /*2ab90*/  @!P1 PRMT R48, R5, 0x5410, RZ ;  /* 0x0000541005309816 */ /* 0x000fe200000000ff */
[-CC-:B------:R-:W-:Y:S01]  /*2aba0*/  FFMA.FTZ R5, R192, R0.reuse, -R9.reuse ;  /* 0x00000000c0057223 */ /* 0x180fe20000010809 */
[----:B------:R-:W-:Y:S01]  /*2abb0*/  PRMT R10, R21, 0x7610, R10 ;  /* 0x00007610150a7816 */ /* 0x000fe2000000000a */
[----:B------:R3:W-:Y:S01]  /*2abc0*/  @!P3 STL.S16 [R1+0x29c], R21 ;  /* 0x00029c150100b387 */ /* 0x0007e20000100600 */
[----:B------:R-:W-:Y:S01]  /*2abd0*/  @!P2 PRMT R51, R11, 0x5410, RZ ;  /* 0x000054100b33a816 */ /* 0x000fe200000000ff */
[-CC-:B------:R-:W-:Y:S01]  /*2abe0*/  FFMA.FTZ R192, R127, R0.reuse, -R9.reuse ;  /* 0x000000007fc07223 */ /* 0x180fe20000010809 */
[----:B------:R-:W-:Y:S01]  /*2abf0*/  @!P3 PRMT R50, R10, 0x5410, RZ ;  /* 0x000054100a32b816 */ /* 0x000fe200000000ff */
[----:B------:R-:W4:Y:S01]  /*2ac00*/  LDL.LU R22, [R1+0x10c] ;  /* 0x00010c0001167983 */ /* 0x000f220000300800 */
[----:B------:R-:W-:Y:S01]  /*2ac10*/  ISETP.GE.U32.AND P2, PT, R199, R19, PT ;  /* 0x00000013c700720c */ /* 0x000fe20003f46070 */
[--C-:B------:R-:W-:Y:S01]  /*2ac20*/  FFMA.FTZ R7, R193, R0, -R9.reuse ;  /* 0x00000000c1077223 */ /* 0x100fe20000010809 */
[----:B------:R-:W-:Y:S01]  /*2ac30*/  ISETP.GE.U32.AND P3, PT, R199, R20, PT ;  /* 0x00000014c700720c */ /* 0x000fe20003f66070 */
[----:B------:R-:W-:Y:S01]  /*2ac40*/  MUFU.EX2 R5, R5 ;  /* 0x0000000500057308 */ /* 0x000fe20000000800 */
[C---:B------:R-:W-:Y:S01]  /*2ac50*/  LOP3.LUT P5, RZ, R201.reuse, 0x40000000, RZ, 0xc0, !PT ;  /* 0x40000000c9ff7812 */ /* 0x040fe200078ac0ff */
[----:B------:R-:W-:Y:S01]  /*2ac60*/  FFMA.FTZ R193, R126, R0, -R9 ;  /* 0x000000007ec17223 */ /* 0x000fe20000010809 */
[----:B------:R-:W-:Y:S01]  /*2ac70*/  LOP3.LUT R201, R201, 0xffdfffff, RZ, 0xc0, !PT ;  /* 0xffdfffffc9c97812 */ /* 0x000fe200078ec0ff */
[----:B------:R-:W-:Y:S01]  /*2ac80*/  FMUL.FTZ R0, R0, R2 ;  /* 0x0000000200007220 */ /* 0x000fe20000410000 */
[----:B------:R-:W-:Y:S01]  /*2ac90*/  ST.E.U16 desc[UR4][R174.64], R49 ;  /* 0x00000031ae007985 */ /* 0x000fe2000c101504 */
[----:B------:R-:W-:Y:S01]  /*2aca0*/  FMUL.FTZ R20, R6, R156 ;  /* 0x0000009c06147220 */ /* 0x000fe20000410000 */
[C---:B------:R-:W-:Y:S03]  /*2acb0*/  FMUL.FTZ R19, R35.reuse, R163 ;  /* 0x000000a323137220 */ /* 0x040fe60000410000 */
[----:B------:R-:W1:Y:S01]  /*2acc0*/  MUFU.EX2 R103, R7 ;  /* 0x0000000700677308 */ /* 0x000e620000000800 */
[----:B------:R-:W-:Y:S04]  /*2acd0*/  ST.E.U16 desc[UR4][R174.64+0x2], R48 ;  /* 0x00000230ae007985 */ /* 0x000fe8000c101504 */
[----:B------:R-:W-:Y:S01]  /*2ace0*/  ST.E.U16 desc[UR4][R172.64+0x2], R50 ;  /* 0x00000232ac007985 */ /* 0x000fe2000c101504 */
[----:B--2---:R-:W-:Y:S04]  /*2acf0*/  FMUL.FTZ R23, R35, R159 ;  /* 0x0000009f23177220 */ /* 0x004fe80000410000 */
[----:B------:R-:W2:Y:S01]  /*2ad00*/  MUFU.EX2 R0, R0 ;  /* 0x0000000000007308 */ /* 0x000ea20000000800 */
[----:B---3--:R-:W3:Y:S04]  /*2ad10*/  LDL.LU R21, [R1+0x108] ;  /* 0x0001080001157983 */ /* 0x008ee80000300800 */
[----:B------:R-:W3:Y:S05]  /*2ad20*/  LDL.LU R16, [R1+0x100] ;  /* 0x0001000001107983 */ /* 0x000eea0000300800 */
[----:B------:R-:W-:Y:S01]  /*2ad30*/  MUFU.EX2 R163, R214 ;  /* 0x000000d600a37308 */ /* 0x000fe20000000800 */
[----:B-1----:R-:W-:Y:S01]  /*2ad40*/  F2FP.F16.F32.PACK_AB R52, R103, R5 ;  /* 0x000000056734723e */ /* 0x002fe200000000ff */
[----:B------:R1:W3:Y:S01]  /*2ad50*/  LDL.S16 R15, [R1+0x2b8] ;  /* 0x0002b800010f7983 */ /* 0x0002e20000100600 */
[C---:B------:R-:W-:Y:S02]  /*2ad60*/  FMUL.FTZ R7, R35.reuse, R167 ;  /* 0x000000a723077220 */ /* 0x040fe40000410000 */
[C---:B------:R-:W-:Y:S01]  /*2ad70*/  PRMT R56, R52.reuse, 0x7632, R56 ;  /* 0x0000763234387816 */ /* 0x040fe20000000038 */
[----:B------:R1:W3:Y:S04]  /*2ad80*/  LDL.S16 R13, [R1+0x2b4] ;  /* 0x0002b400010d7983 */ /* 0x0002e80000100600 */
[----:B------:R-:W1:Y:S01]  /*2ad90*/  MUFU.EX2 R2, R3 ;  /* 0x0000000300027308 */ /* 0x000e620000000800 */
[----:B------:R-:W-:Y:S01]  /*2ada0*/  PRMT R99, R52, 0x5410, R56 ;  /* 0x0000541034637816 */ /* 0x000fe20000000038 */
[----:B------:R-:W3:Y:S01]  /*2adb0*/  LDL.LU R12, [R1+0x104] ;  /* 0x00010400010c7983 */ /* 0x000ee20000300800 */
[C---:B--2---:R-:W-:Y:S01]  /*2adc0*/  FMUL.FTZ R26, R0.reuse, R142 ;  /* 0x0000008e001a7220 */ /* 0x044fe20000410000 */
[C---:B------:R-:W-:Y:S01]  /*2add0*/  FMUL.FTZ R27, R0.reuse, R143 ;  /* 0x0000008f001b7220 */ /* 0x040fe20000410000 */
[C---:B------:R-:W-:Y:S01]  /*2ade0*/  FMUL.FTZ R30, R0.reuse, R138 ;  /* 0x0000008a001e7220 */ /* 0x040fe20000410000 */
[----:B------:R2:W2:Y:S01]  /*2adf0*/  LDL.S16 R11, [R1+0x2c8] ;  /* 0x0002c800010b7983 */ /* 0x0004a20000100600 */
[----:B------:R-:W-:Y:S03]  /*2ae00*/  FMUL.FTZ R31, R0, R139 ;  /* 0x0000008b001f7220 */ /* 0x000fe60000410000 */
[----:B------:R2:W2:Y:S04]  /*2ae10*/  LDL.S16 R10, [R1+0x2c4] ;  /* 0x0002c400010a7983 */ /* 0x0004a80000100600 */
[----:B------:R-:W-:Y:S01]  /*2ae20*/  ST.E.U16 desc[UR4][R172.64], R51 ;  /* 0x00000033ac007985 */ /* 0x000fe2000c101504 */
[C---:B-1----:R-:W-:Y:S01]  /*2ae30*/  FMUL.FTZ R29, R2.reuse, R137 ;  /* 0x00000089021d7220 */ /* 0x042fe20000410000 */
[C---:B------:R-:W-:Y:S01]  /*2ae40*/  FMUL.FTZ R28, R2.reuse, R136 ;  /* 0x00000088021c7220 */ /* 0x040fe20000410000 */
[C---:B------:R-:W-:Y:S01]  /*2ae50*/  FMUL.FTZ R24, R2.reuse, R140 ;  /* 0x0000008c02187220 */ /* 0x040fe20000410000 */
[----:B------:R-:W-:Y:S01]  /*2ae60*/  FMUL.FTZ R25, R2, R141 ;  /* 0x0000008d02197220 */ /* 0x000fe20000410000 */
[----:B----4-:R-:W-:Y:S01]  /*2ae70*/  FFMA.FTZ R66, R6, R22, R66 ;  /* 0x0000001606427223 */ /* 0x010fe20000010042 */
[C---:B------:R-:W-:Y:S01]  /*2ae80*/  FMUL.FTZ R22, R35.reuse, R158 ;  /* 0x0000009e23167220 */ /* 0x040fe20000410000 */
[----:B---3--:R-:W-:Y:S01]  /*2ae90*/  FFMA.FTZ R65, R35, R21, R14 ;  /* 0x0000001523417223 */ /* 0x008fe2000001000e */
[----:B------:R-:W-:Y:S01]  /*2aea0*/  FMUL.FTZ R14, R0, R150 ;  /* 0x00000096000e7220 */ /* 0x000fe20000410000 */
[----:B------:R-:W-:Y:S01]  /*2aeb0*/  FMUL.FTZ R21, R6, R157 ;  /* 0x0000009d06157220 */ /* 0x000fe20000410000 */
[----:B------:R-:W-:Y:S01]  /*2aec0*/  FFMA.FTZ R67, R2, R16, R17 ;  /* 0x0000001002437223 */ /* 0x000fe20000010011 */
[C---:B------:R-:W-:Y:S01]  /*2aed0*/  FMUL.FTZ R17, R6.reuse, R161 ;  /* 0x000000a106117220 */ /* 0x040fe20000410000 */
[----:B------:R-:W-:Y:S02]  /*2aee0*/  FMUL.FTZ R16, R6, R160 ;  /* 0x000000a006107220 */ /* 0x000fe40000410000 */
[----:B------:R-:W-:Y:S01]  /*2aef0*/  MUFU.EX2 R160, R252 ;  /* 0x000000fc00a07308 */ /* 0x000fe20000000800 */
[----:B------:R-:W-:Y:S02]  /*2af00*/  @!P2 HADD2 R15, -R47.H0_H0, -RZ.H0_H0 ;  /* 0xa00000ff2f0fa230 */ /* 0x000fe40000000900 */
[----:B------:R-:W-:Y:S03]  /*2af10*/  @!P0 HADD2 R13, -R53.H0_H0, -RZ.H0_H0 ;  /* 0xa00000ff350d8230 */ /* 0x000fe60000000900 */
[----:B------:R-:W-:Y:S01]  /*2af20*/  PRMT R9, R15, 0x7610, R9 ;  /* 0x000076100f097816 */ /* 0x000fe20000000009 */
[----:B------:R1:W-:Y:S03]  /*2af30*/  @!P2 STL.S16 [R1+0x2b8], R15 ;  /* 0x0002b80f0100a387 */ /* 0x0003e60000100600 */
[----:B------:R-:W-:Y:S01]  /*2af40*/  MUFU.EX2 R252, R37 ;  /* 0x0000002500fc7308 */ /* 0x000fe20000000800 */
[----:B------:R-:W-:Y:S01]  /*2af50*/  FFMA.FTZ R64, R0, R12, R5 ;  /* 0x0000000c00407223 */ /* 0x000fe20000010005 */
[----:B------:R-:W-:Y:S01]  /*2af60*/  @!P2 PRMT R47, R9, 0x5410, RZ ;  /* 0x00005410092fa816 */ /* 0x000fe200000000ff */
[----:B------:R3:W-:Y:S01]  /*2af70*/  @!P0 STL.S16 [R1+0x2b4], R13 ;  /* 0x0002b40d01008387 */ /* 0x0007e20000100600 */
[----:B------:R-:W-:Y:S01]  /*2af80*/  ISETP.GE.U32.AND P2, PT, R199, R95, PT ;  /* 0x0000005fc700720c */ /* 0x000fe20003f46070 */
[----:B--2---:R-:W-:Y:S01]  /*2af90*/  @!P3 HADD2 R11, -R52.H0_H0, -RZ.H0_H0 ;  /* 0xa00000ff340bb230 */ /* 0x004fe20000000900 */
        /* <DEDUP_REMOVED lines=19> */
[----:B-1----:R-:W-:Y:S01]  /*2b0d0*/  FMUL.FTZ R15, R0, R151 ;  /* 0x00000097000f7220 */ /* 0x002fe20000410000 */
[----:B------:R-:W-:Y:S01]  /*2b0e0*/  MUFU.EX2 R165, R207 ;  /* 0x000000cf00a57308 */ /* 0x000fe20000000800 */
[----:B------:R-:W-:Y:S01]  /*2b0f0*/  ST.E.U16 desc[UR4][R178.64], R52 ;  /* 0x00000034b2007985 */ /* 0x000fe2000c101504 */
[----:B---3--:R-:W-:Y:S01]  /*2b100*/  FMUL.FTZ R13, R2, R149 ;  /* 0x00000095020d7220 */ /* 0x008fe20000410000 */
[----:B------:R-:W-:Y:S01]  /*2b110*/  SHF.R.U32.HI R2, RZ, 0x18, R59 ;  /* 0x00000018ff027819 */ /* 0x000fe2000001163b */
[----:B------:R-:W-:Y:S01]  /*2b120*/  FMUL.FTZ R4, R6, R164 ;  /* 0x000000a406047220 */ /* 0x000fe20000410000 */
[----:B------:R-:W-:Y:S01]  /*2b130*/  ST.E.U16 desc[UR4][R178.64+0x2], R56 ;  /* 0x00000238b2007985 */ /* 0x000fe2000c101504 */
[C---:B------:R-:W-:Y:S01]  /*2b140*/  FMUL.FTZ R6, R35.reuse, R166 ;  /* 0x000000a623067220 */ /* 0x040fe20000410000 */
[----:B------:R-:W-:Y:S01]  /*2b150*/  FMUL.FTZ R35, R35, R147 ;  /* 0x0000009323237220 */ /* 0x000fe20000410000 */
[----:B--2---:R-:W-:Y:S02]  /*2b160*/  SHF.R.U32.HI R47, RZ, 0x8, R183 ;  /* 0x00000008ff2f7819 */ /* 0x004fe400000116b7 */
[----:B------:R-:W-:Y:S01]  /*2b170*/  MUFU.EX2 R164, R170 ;  /* 0x000000aa00a47308 */ /* 0x000fe20000000800 */
[----:B------:R-:W-:Y:S01]  /*2b180*/  @P4 LOP3.LUT R201, R201, 0x200000, RZ, 0xfc, !PT ;  /* 0x00200000c9c94812 */ /* 0x000fe200078efcff */
[C---:B----4-:R-:W-:Y:S01]  /*2b190*/  FMUL.FTZ R11, R0.reuse, R155 ;  /* 0x0000009b000b7220 */ /* 0x050fe20000410000 */
[----:B------:R-:W-:Y:S02]  /*2b1a0*/  LOP3.LUT R47, R47, 0xffff, RZ, 0xc0, !PT ;  /* 0x0000ffff2f2f7812 */ /* 0x000fe400078ec0ff */
[----:B------:R-:W-:Y:S01]  /*2b1b0*/  LOP3.LUT R201, R201, 0xffbfffff, RZ, 0xc0, !PT ;  /* 0xffbfffffc9c97812 */ /* 0x000fe200078ec0ff */
[----:B------:R-:W-:Y:S02]  /*2b1c0*/  FMUL.FTZ R10, R0, R154 ;  /* 0x0000009a000a7220 */ /* 0x000fe40000410000 */
[----:B------:R2:W3:Y:S02]  /*2b1d0*/  LDL.S16 R0, [R1+0x2bc] ;  /* 0x0002bc0001007983 */ /* 0x0004e40000100600 */
[----:B------:R-:W-:Y:S10]  /*2b1e0*/  MUFU.EX2 R63, R74 ;  /* 0x0000004a003f7308 */ /* 0x000ff40000000800 */
[----:B------:R-:W-:Y:S10]  /*2b1f0*/  MUFU.EX2 R62, R70 ;  /* 0x00000046003e7308 */ /* 0x000ff40000000800 */
[----:B------:R-:W-:Y:S01]  /*2b200*/  MUFU.EX2 R170, R250 ;  /* 0x000000fa00aa7308 */ /* 0x000fe20000000800 */
[----:B------:R-:W-:Y:S05]  /*2b210*/  @!P2 HADD2 R3, -R42.H0_H0, -RZ.H0_H0 ;  /* 0xa00000ff2a03a230 */ /* 0x000fea0000000900 */
[----:B------:R-:W-:Y:S01]  /*2b220*/  PRMT R121, R3, 0x7610, R121 ;  /* 0x0000761003797816 */ /* 0x000fe20000000079 */
[----:B------:R1:W-:Y:S01]  /*2b230*/  @!P2 STL.S16 [R1+0x2c0], R3 ;  /* 0x0002c0030100a387 */ /* 0x0003e20000100600 */
[----:B------:R-:W-:Y:S02]  /*2b240*/  ISETP.GE.U32.AND P2, PT, R199, R57, PT ;  /* 0x00000039c700720c */ /* 0x000fe40003f46070 */
[----:B------:R-:W-:Y:S11]  /*2b250*/  SHF.R.U32.HI R57, RZ, 0x18, R40 ;  /* 0x00000018ff397819 */ /* 0x000ff60000011628 */
[----:B------:R-:W-:Y:S01]  /*2b260*/  @P2 LOP3.LUT R201, R201, 0x400000, RZ, 0xfc, !PT ;  /* 0x00400000c9c92812 */ /* 0x000fe200078efcff */
[----:B---3--:R-:W-:Y:S03]  /*2b270*/  @!P3 HADD2 R0, -R41.H0_H0, -RZ.H0_H0 ;  /* 0xa00000ff2900b230 */ /* 0x008fe60000000900 */
        /* <DEDUP_REMOVED lines=8> */
[----:B------:R2:W2:Y:S01]  /*2b300*/  LDL.S16 R138, [R1+0x2e8] ;  /* 0x0002e800018a7983 */ /* 0x0004a20000100600 */
[C---:B------:R-:W-:Y:S02]  /*2b310*/  ISETP.GE.U32.AND P0, PT, R199.reuse, R81, PT ;  /* 0x00000051c700720c */ /* 0x040fe40003f06070 */
[----:B------:R-:W-:Y:S01]  /*2b320*/  ISETP.GE.U32.AND P1, PT, R199, R2, PT ;  /* 0x00000002c700720c */ /* 0x000fe20003f26070 */
[----:B------:R2:W2:Y:S01]  /*2b330*/  LDL.S16 R137, [R1+0x2e0] ;  /* 0x0002e00001897983 */ /* 0x0004a20000100600 */
[----:B------:R-:W-:Y:S01]  /*2b340*/  SHF.R.U32.HI R2, RZ, 0x10, R59 ;  /* 0x00000010ff027819 */ /* 0x000fe2000001163b */
[----:B------:R-:W3:Y:S01]  /*2b350*/  MUFU.EX2 R81, R58 ;  /* 0x0000003a00517308 */ /* 0x000ee20000000800 */
[----:B-1----:R-:W-:Y:S01]  /*2b360*/  SHF.R.U32.HI R3, RZ, 0x8, R96 ;  /* 0x00000008ff037819 */ /* 0x002fe20000011660 */
[----:B------:R1:W2:Y:S01]  /*2b370*/  LDL.S16 R136, [R1+0x2dc] ;  /* 0x0002dc0001887983 */ /* 0x0002a20000100600 */
[----:B------:R-:W-:Y:S02]  /*2b380*/  LOP3.LUT R60, R2, 0xff, RZ, 0xc0, !PT ;  /* 0x000000ff023c7812 */ /* 0x000fe400078ec0ff */
[----:B------:R-:W-:Y:S01]  /*2b390*/  F2FP.F16.F32.PACK_AB R2, R87, R82 ;  /* 0x000000525702723e */ /* 0x000fe200000000ff */
[----:B------:R1:W2:Y:S01]  /*2b3a0*/  LDL.S16 R127, [R1+0x2d8] ;  /* 0x0002d800017f7983 */ /* 0x0002a20000100600 */
[----:B------:R-:W-:Y:S02]  /*2b3b0*/  LOP3.LUT R61, R3, 0xffff, RZ, 0xc0, !PT ;  /* 0x0000ffff033d7812 */ /* 0x000fe400078ec0ff */
[----:B------:R-:W-:Y:S01]  /*2b3c0*/  PRMT R96, R44, 0x5410, R43 ;  /* 0x000054102c607816 */ /* 0x000fe2000000002b */
[----:B------:R1:W2:Y:S01]  /*2b3d0*/  LDL.S16 R126, [R1+0x2d4] ;  /* 0x0002d400017e7983 */ /* 0x0002a20000100600 */
[C---:B---3--:R-:W-:Y:S02]  /*2b3e0*/  LOP3.LUT R0, R59.reuse, 0xff, RZ, 0xc0, !PT ;  /* 0x000000ff3b007812 */ /* 0x048fe400078ec0ff */
[----:B------:R-:W-:Y:S01]  /*2b3f0*/  LOP3.LUT R59, R59, 0xffff, RZ, 0xc0, !PT ;  /* 0x0000ffff3b3b7812 */ /* 0x000fe200078ec0ff */
[----:B------:R1:W3:Y:S01]  /*2b400*/  LDL.S16 R123, [R1+0x308] ;  /* 0x00030800017b7983 */ /* 0x0002e20000100600 */
[C---:B------:R-:W-:Y:S02]  /*2b410*/  ISETP.GE.U32.AND P4, PT, R199.reuse, R0, PT ;  /* 0x00000000c700720c */ /* 0x040fe40003f86070 */
[----:B------:R-:W-:Y:S01]  /*2b420*/  LOP3.LUT R0, R40, 0xffff, RZ, 0xc0, !PT ;  /* 0x0000ffff28007812 */ /* 0x000fe200078ec0ff */
[----:B------:R1:W3:Y:S01]  /*2b430*/  LDL.S16 R122, [R1+0x2e4] ;  /* 0x0002e400017a7983 */ /* 0x0002e20000100600 */
[----:B------:R-:W-:Y:S02]  /*2b440*/  SHF.R.U32.HI R40, RZ, 0x10, R40 ;  /* 0x00000010ff287819 */ /* 0x000fe40000011628 */
[----:B------:R-:W-:Y:S02]  /*2b450*/  SHF.R.U32.HI R0, RZ, 0x8, R0 ;  /* 0x00000008ff007819 */ /* 0x000fe40000011600 */
[----:B------:R-:W-:Y:S02]  /*2b460*/  LOP3.LUT R40, R40, 0xff, RZ, 0xc0, !PT ;  /* 0x000000ff28287812 */ /* 0x000fe400078ec0ff */
[----:B------:R-:W-:Y:S02]  /*2b470*/  LOP3.LUT R54, R0, 0xffff, RZ, 0xc0, !PT ;  /* 0x0000ffff00367812 */ /* 0x000fe400078ec0ff */
[----:B------:R-:W-:Y:S02]  /*2b480*/  ISETP.GE.U32.AND P2, PT, R199, R40, PT ;  /* 0x00000028c700720c */ /* 0x000fe40003f46070 */
[----:B------:R-:W-:Y:S02]  /*2b490*/  @P4 LOP3.LUT R201, R201, 0x1000000, RZ, 0xfc, !PT ;  /* 0x01000000c9c94812 */ /* 0x000fe400078efcff */
[----:B------:R-:W-:Y:S02]  /*2b4a0*/  ISETP.GE.U32.AND P4, PT, R199, R186, PT ;  /* 0x000000bac700720c */ /* 0x000fe40003f86070 */
[----:B------:R-:W-:Y:S01]  /*2b4b0*/  LOP3.LUT R201, R201, 0xfdffffff, RZ, 0xc0, !PT ;  /* 0xfdffffffc9c97812 */ /* 0x000fe200078ec0ff */
[----:B------:R-:W-:Y:S01]  /*2b4c0*/  MUFU.EX2 R186, R206 ;  /* 0x000000ce00ba7308 */ /* 0x000fe20000000800 */
[----:B------:R-:W-:Y:S02]  /*2b4d0*/  PRMT R0, R2, 0x7632, R0 ;  /* 0x0000763202007816 */ /* 0x000fe40000000000 */
[----:B------:R-:W-:Y:S02]  /*2b4e0*/  @P3 LOP3.LUT R201, R201, 0x2000000, RZ, 0xfc, !PT ;  /* 0x02000000c9c93812 */ /* 0x000fe400078efcff */
[----:B------:R-:W-:Y:S02]  /*2b4f0*/  ISETP.GE.U32.AND P3, PT, R199, R202, PT ;  /* 0x000000cac700720c */ /* 0x000fe40003f66070 */
[----:B------:R-:W-:Y:S02]  /*2b500*/  LOP3.LUT R201, R201, 0xfbffffff, RZ, 0xc0, !PT ;  /* 0xfbffffffc9c97812 */ /* 0x000fe400078ec0ff */
[----:B------:R-:W-:Y:S02]  /*2b510*/  F2FP.F16.F32.PACK_AB R40, R86, R80 ;  /* 0x000000505628723e */ /* 0x000fe400000000ff */
[----:B------:R-:W-:Y:S02]  /*2b520*/  @P1 LOP3.LUT R201, R201, 0x4000000, RZ, 0xfc, !PT ;  /* 0x04000000c9c91812 */ /* 0x000fe400078efcff */
[----:B------:R-:W-:Y:S02]  /*2b530*/  ISETP.GE.U32.AND P1, PT, R199, R134, PT ;  /* 0x00000086c700720c */ /* 0x000fe40003f26070 */
[----:B------:R-:W-:Y:S02]  /*2b540*/  LOP3.LUT R201, R201, 0xf7ffffff, RZ, 0xc0, !PT ;  /* 0xf7ffffffc9c97812 */ /* 0x000fe400078ec0ff */
[----:B------:R-:W-:Y:S02]  /*2b550*/  PRMT R3, R40, 0x7632, R3 ;  /* 0x0000763228037816 */ /* 0x000fe40000000003 */
[----:B------:R-:W-:Y:S02]  /*2b560*/  @P2 LOP3.LUT R201, R201, 0x8000000, RZ, 0xfc, !PT ;  /* 0x08000000c9c92812 */ /* 0x000fe400078efcff */
[----:B------:R-:W-:Y:S02]  /*2b570*/  ISETP.GE.U32.AND P2, PT, R199, R55, PT ;  /* 0x00000037c700720c */ /* 0x000fe40003f46070 */
[----:B------:R-:W-:Y:S02]  /*2b580*/  LOP3.LUT R201, R201, 0xefffffff, RZ, 0xc0, !PT ;  /* 0xefffffffc9c97812 */ /* 0x000fe400078ec0ff */
[----:B------:R-:W-:Y:S02]  /*2b590*/  F2FP.F16.F32.PACK_AB R46, R81, R68 ;  /* 0x00000044512e723e */ /* 0x000fe400000000ff */
[----:B------:R-:W-:Y:S02]  /*2b5a0*/  @P1 LOP3.LUT R201, R201, 0x10000000, RZ, 0xfc, !PT ;  /* 0x10000000c9c91812 */ /* 0x000fe400078efcff */
[----:B------:R-:W-:Y:S02]  /*2b5b0*/  PRMT R45, R46, 0x7632, R45 ;  /* 0x000076322e2d7816 */ /* 0x000fe4000000002d */
[----:B------:R-:W-:Y:S02]  /*2b5c0*/  LOP3.LUT R201, R201, 0xdfffffff, RZ, 0xc0, !PT ;  /* 0xdfffffffc9c97812 */ /* 0x000fe400078ec0ff */
[----:B------:R-:W-:Y:S02]  /*2b5d0*/  F2FP.F16.F32.PACK_AB R58, R72, R73 ;  /* 0x00000049483a723e */ /* 0x000fe400000000ff */
[----:B------:R-:W-:Y:S01]  /*2b5e0*/  @P3 LOP3.LUT R201, R201, 0x20000000, RZ, 0xfc, !PT ;  /* 0x20000000c9c93812 */ /* 0x000fe200078efcff */
[----:B----4-:R-:W-:Y:S02]  /*2b5f0*/  @!P1 HADD2 R139, -R44.H0_H0, -RZ.H0_H0 ;  /* 0xa00000ff2c8b9230 */ /* 0x010fe40000000900 */
[----:B--2---:R-:W-:Y:S03]  /*2b600*/  @!P3 HADD2 R138, -R43.H0_H0, -RZ.H0_H0 ;  /* 0xa00000ff2b8ab230 */ /* 0x004fe60000000900 */
[----:B------:R-:W-:Y:S01]  /*2b610*/  PRMT R83, R139, 0x7610, R83 ;  /* 0x000076108b537816 */ /* 0x000fe20000000053 */
[----:B------:R-:W-:Y:S01]  /*2b620*/  @!P1 STL.S16 [R1+0x2ec], R139 ;  /* 0x0002ec8b01009387 */ /* 0x000fe20000100600 */
[C---:B------:R-:W-:Y:S01]  /*2b630*/  ISETP.GE.U32.AND P1, PT, R199.reuse, R95, PT ;  /* 0x0000005fc700720c */ /* 0x040fe20003f26070 */
[----:B------:R-:W-:Y:S01]  /*2b640*/  @!P4 HADD2 R137, -R2.H0_H0, -RZ.H0_H0 ;  /* 0xa00000ff0289c230 */ /* 0x000fe20000000900 */
[----:B------:R-:W-:Y:S01]  /*2b650*/  PRMT R95, R42, 0x5410, R41 ;  /* 0x000054102a5f7816 */ /* 0x000fe20000000029 */
[----:B------:R-:W-:Y:S01]  /*2b660*/  @!P3 STL.S16 [R1+0x2e8], R138 ;  /* 0x0002e88a0100b387 */ /* 0x000fe20000100600 */
[-C--:B------:R-:W-:Y:S01]  /*2b670*/  ISETP.GE.U32.AND P3, PT, R199, R54.reuse, PT ;  /* 0x00000036c700720c */ /* 0x080fe20003f66070 */
[----:B------:R-:W-:Y:S01]  /*2b680*/  @!P0 HADD2 R136, -R0.H0_H0, -RZ.H0_H0 ;  /* 0xa00000ff00888230 */ /* 0x000fe20000000900 */
[----:B------:R-:W-:Y:S01]  /*2b690*/  PRMT R98, R138, 0x7610, R98 ;  /* 0x000076108a627816 */ /* 0x000fe20000000062 */
[----:B------:R-:W-:Y:S01]  /*2b6a0*/  @!P4 STL.S16 [R1+0x2e0], R137 ;  /* 0x0002e0890100c387 */ /* 0x000fe20000100600 */
[----:B------:R-:W-:Y:S01]  /*2b6b0*/  PRMT R110, R137, 0x7610, R110 ;  /* 0x00007610896e7816 */ /* 0x000fe2000000006e */
[----:B------:R-:W-:Y:S01]  /*2b6c0*/  @!P6 HADD2 R127, -R40.H0_H0, -RZ.H0_H0 ;  /* 0xa00000ff287fe230 */ /* 0x000fe20000000900 */
[----:B------:R-:W-:Y:S01]  /*2b6d0*/  PRMT R97, R136, 0x7610, R97 ;  /* 0x0000761088617816 */ /* 0x000fe20000000061 */
[----:B------:R2:W-:Y:S02]  /*2b6e0*/  @!P0 STL.S16 [R1+0x2dc], R136 ;  /* 0x0002dc8801008387 */ /* 0x0005e40000100600 */
[----:B------:R-:W-:Y:S01]  /*2b6f0*/  @!P1 PRMT R42, R121, 0x5410, RZ ;  /* 0x00005410792a9816 */ /* 0x000fe200000000ff */
[----:B------:R-:W-:Y:S01]  /*2b700*/  @!P5 HADD2 R126, -R3.H0_H0, -RZ.H0_H0 ;  /* 0xa00000ff037ed230 */ /* 0x000fe20000000900 */
[----:B------:R-:W-:Y:S01]  /*2b710*/  LOP3.LUT P1, RZ, R201, 0x10000000, RZ, 0xc0, !PT ;  /* 0x10000000c9ff7812 */ /* 0x000fe2000782c0ff */
[----:B------:R-:W-:Y:S01]  /*2b720*/  @!P6 STL.S16 [R1+0x2d8], R127 ;  /* 0x0002d87f0100e387 */ /* 0x000fe20000100600 */
[----:B------:R-:W-:Y:S01]  /*2b730*/  PRMT R107, R127, 0x7610, R107 ;  /* 0x000076107f6b7816 */ /* 0x000fe2000000006b */
[----:B---3--:R-:W-:Y:S01]  /*2b740*/  @!P2 HADD2 R123, -R46.H0_H0, -RZ.H0_H0 ;  /* 0xa00000ff2e7ba230 */ /* 0x008fe20000000900 */
[----:B------:R-:W-:Y:S01]  /*2b750*/  PRMT R106, R126, 0x7610, R106 ;  /* 0x000076107e6a7816 */ /* 0x000fe2000000006a */
[----:B------:R-:W-:Y:S01]  /*2b760*/  @!P5 STL.S16 [R1+0x2d4], R126 ;  /* 0x0002d47e0100d387 */ /* 0x000fe20000100600 */
[----:B------:R-:W-:Y:S02]  /*2b770*/  @!P3 HADD2 R122, -R45.H0_H0, -RZ.H0_H0 ;  /* 0xa00000ff2d7ab230 */ /* 0x000fe40000000900 */
[----:B------:R-:W-:Y:S01]  /*2b780*/  PRMT R105, R123, 0x7610, R105 ;  /* 0x000076107b697816 */ /* 0x000fe20000000069 */
[----:B------:R-:W-:Y:S01]  /*2b790*/  @!P2 STL.S16 [R1+0x308], R123 ;  /* 0x0003087b0100a387 */ /* 0x000fe20000100600 */
[----:B------:R-:W-:Y:S02]  /*2b7a0*/  ISETP.GE.U32.AND P2, PT, R199, R69, PT ;  /* 0x00000045c700720c */ /* 0x000fe40003f46070 */
[----:B------:R-:W-:Y:S01]  /*2b7b0*/  PRMT R69, R122, 0x7610, R69 ;  /* 0x000076107a457816 */ /* 0x000fe20000000045 */
[----:B------:R-:W-:Y:S01]  /*2b7c0*/  @!P3 STL.S16 [R1+0x2e4], R122 ;  /* 0x0002e47a0100b387 */ /* 0x000fe20000100600 */
[----:B------:R-:W-:Y:S02]  /*2b7d0*/  @!P1 PRMT R44, R83, 0x5410, RZ ;  /* 0x00005410532c9816 */ /* 0x000fe400000000ff */
[C---:B------:R-:W-:Y:S01]  /*2b7e0*/  LOP3.LUT P3, RZ, R201.reuse, 0x20000000, RZ, 0xc0, !PT ;  /* 0x20000000c9ff7812 */ /* 0x040fe2000786c0ff */
[----:B------:R1:W3:Y:S01]  /*2b7f0*/  LDL.S16 R83, [R1+0x298] ;  /* 0x0002980001537983 */ /* 0x0002e20000100600 */
[----:B------:R-:W-:Y:S03]  /*2b800*/  LOP3.LUT P1, RZ, R201, 0x4000000, RZ, 0xc0, !PT ;  /* 0x04000000c9ff7812 */ /* 0x000fe6000782c0ff */
[----:B------:R1:W4:Y:S01]  /*2b810*/  LDL.S16 R49, [R1+0x294] ;  /* 0x0002940001317983 */ /* 0x0003220000100600 */
[----:B--2---:R-:W-:Y:S01]  /*2b820*/  MUFU.EX2 R136, R246 ;  /* 0x000000f600887308 */ /* 0x004fe20000000800 */
[----:B------:R-:W-:Y:S02]  /*2b830*/  @!P2 PRMT R41, R111, 0x5410, RZ ;  /* 0x000054106f29a816 */ /* 0x000fe400000000ff */
[----:B------:R-:W-:Y:S01]  /*2b840*/  LOP3.LUT P2, RZ, R201, 0x8000000, RZ, 0xc0, !PT ;  /* 0x08000000c9ff7812 */ /* 0x000fe2000784c0ff */
[----:B------:R1:W2:Y:S03]  /*2b850*/  LDL.S16 R48, [R1+0x28c] ;  /* 0x00028c0001307983 */ /* 0x0002a60000100600 */
[----:B------:R-:W-:Y:S01]  /*2b860*/  @!P3 PRMT R43, R98, 0x5410, RZ ;  /* 0x00005410622bb816 */ /* 0x000fe200000000ff */
[----:B------:R-:W-:Y:S01]  /*2b870*/  ST.E.U16 desc[UR4][R174.64+0x10], R42 ;  /* 0x0000102aae007985 */ /* 0x000fe2000c101504 */
[----:B------:R-:W-:Y:S02]  /*2b880*/  PRMT R98, R2, 0x5410, R0 ;  /* 0x0000541002627816 */ /* 0x000fe40000000000 */
[----:B------:R-:W-:Y:S01]  /*2b890*/  @!P0 PRMT R0, R97, 0x5410, RZ ;  /* 0x0000541061008816 */ /* 0x000fe200000000ff */
[----:B------:R-:W-:Y:S01]  /*2b8a0*/  ST.E.U16 desc[UR4][R174.64+0x12], R41 ;  /* 0x00001229ae007985 */ /* 0x000fe2000c101504 */
[----:B------:R-:W-:Y:S02]  /*2b8b0*/  PRMT R97, R40, 0x5410, R3 ;  /* 0x0000541028617816 */ /* 0x000fe40000000003 */
[----:B------:R-:W-:Y:S01]  /*2b8c0*/  @!P6 PRMT R40, R107, 0x5410, RZ ;  /* 0x000054106b28e816 */ /* 0x000fe200000000ff */
[----:B------:R1:W-:Y:S01]  /*2b8d0*/  ST.E.U16 desc[UR4][R172.64+0x10], R44 ;  /* 0x0000102cac007985 */ /* 0x0003e2000c101504 */
[C---:B------:R-:W-:Y:S02]  /*2b8e0*/  ISETP.GE.U32.AND P6, PT, R199.reuse, R54, PT ;  /* 0x00000036c700720c */ /* 0x040fe40003fc6070 */
[----:B------:R-:W-:Y:S01]  /*2b8f0*/  @!P5 PRMT R3, R106, 0x5410, RZ ;  /* 0x000054106a03d816 */ /* 0x000fe200000000ff */
[----:B------:R-:W-:Y:S01]  /*2b900*/  ST.E.U16 desc[UR4][R172.64+0x12], R43 ;  /* 0x0000122bac007985 */ /* 0x000fe2000c101504 */
[----:B------:R-:W-:Y:S02]  /*2b910*/  PRMT R106, R46, 0x5410, R45 ;  /* 0x000054102e6a7816 */ /* 0x000fe4000000002d */
[----:B------:R-:W-:Y:S01]  /*2b920*/  ISETP.GE.U32.AND P5, PT, R199, R55, PT ;  /* 0x00000037c700720c */ /* 0x000fe20003fa6070 */
[----:B------:R-:W-:Y:S01]  /*2b930*/  ST.E.U16 desc[UR4][R176.64+0x10], R0 ;  /* 0x00001000b0007985 */ /* 0x000fe2000c101504 */
[----:B------:R-:W-:Y:S02]  /*2b940*/  @!P4 PRMT R2, R110, 0x5410, RZ ;  /* 0x000054106e02c816 */ /* 0x000fe400000000ff */
[----:B------:R-:W-:Y:S02]  /*2b950*/  LOP3.LUT P4, RZ, R201, 0x1000000, RZ, 0xc0, !PT ;  /* 0x01000000c9ff7812 */ /* 0x000fe4000788c0ff */
[----:B------:R-:W-:Y:S01]  /*2b960*/  F2FP.F16.F32.PACK_AB R55, R75, R63 ;  /* 0x0000003f4b37723e */ /* 0x000fe200000000ff */
[----:B------:R-:W-:Y:S01]  /*2b970*/  ST.E.U16 desc[UR4][R176.64+0xe], R2 ;  /* 0x00000e02b0007985 */ /* 0x000fe2000c101504 */
[----:B------:R-:W-:Y:S02]  /*2b980*/  @!P6 PRMT R45, R69, 0x5410, RZ ;  /* 0x00005410452de816 */ /* 0x000fe400000000ff */
[----:B------:R-:W-:Y:S01]  /*2b990*/  ISETP.GE.U32.AND P6, PT, R199, R57, PT ;  /* 0x00000039c700720c */ /* 0x000fe20003fc6070 */
[----:B------:R2:W2:Y:S01]  /*2b9a0*/  LDL.S16 R69, [R1+0x274] ;  /* 0x0002740001457983 */ /* 0x0004a20000100600 */
[C---:B------:R-:W-:Y:S02]  /*2b9b0*/  PRMT R57, R58.reuse, 0x7632, R57 ;  /* 0x000076323a397816 */ /* 0x040fe40000000039 */
[----:B------:R-:W-:Y:S01]  /*2b9c0*/  @!P5 PRMT R46, R105, 0x5410, RZ ;  /* 0x00005410692ed816 */ /* 0x000fe200000000ff */
[----:B------:R1:W-:Y:S01]  /*2b9d0*/  ST.E.U16 desc[UR4][R178.64+0x10], R40 ;  /* 0x00001028b2007985 */ /* 0x0003e2000c101504 */
[----:B------:R-:W-:Y:S02]  /*2b9e0*/  ISETP.GE.U32.AND P5, PT, R199, R47, PT ;  /* 0x0000002fc700720c */ /* 0x000fe40003fa6070 */
[----:B------:R-:W-:Y:S01]  /*2b9f0*/  PRMT R105, R58, 0x5410, R57 ;  /* 0x000054103a697816 */ /* 0x000fe20000000039 */
[----:B------:R-:W-:Y:S01]  /*2ba00*/  ST.E.U16 desc[UR4][R178.64+0x12], R3 ;  /* 0x00001203b2007985 */ /* 0x000fe2000c101504 */
[----:B------:R-:W-:Y:S01]  /*2ba10*/  PRMT R54, R55, 0x7632, R54 ;  /* 0x0000763237367816 */ /* 0x000fe20000000036 */
[----:B-1----:R-:W-:Y:S01]  /*2ba20*/  MUFU.EX2 R44, R185 ;  /* 0x000000b9002c7308 */ /* 0x002fe20000000800 */
[----:B------:R-:W-:Y:S01]  /*2ba30*/  LOP3.LUT P3, RZ, R201, 0x2000000, RZ, 0xc0, !PT ;  /* 0x02000000c9ff7812 */ /* 0x000fe2000786c0ff */
[----:B------:R-:W-:Y:S01]  /*2ba40*/  ST.E.U16 desc[UR4][R174.64+0x22], R45 ;  /* 0x0000222dae007985 */ /* 0x000fe2000c101504 */
[----:B------:R-:W-:Y:S02]  /*2ba50*/  PRMT R107, R55, 0x5410, R54 ;  /* 0x00005410376b7816 */ /* 0x000fe40000000036 */
[----:B------:R-:W-:Y:S01]  /*2ba60*/  LOP3.LUT P0, RZ, R201, 0x800000, RZ, 0xc0, !PT ;  /* 0x00800000c9ff7812 */ /* 0x000fe2000780c0ff */
[----:B------:R-:W-:Y:S04]  /*2ba70*/  ST.E.U16 desc[UR4][R174.64+0x20], R46 ;  /* 0x0000202eae007985 */ /* 0x000fe8000c101504 */
[----:B------:R-:W-:Y:S10]  /*2ba80*/  MUFU.EX2 R40, R124 ;  /* 0x0000007c00287308 */ /* 0x000ff40000000800 */
[----:B------:R-:W-:Y:S01]  /*2ba90*/  MUFU.EX2 R124, R245 ;  /* 0x000000f5007c7308 */ /* 0x000fe20000000800 */
[----:B---3--:R-:W-:Y:S02]  /*2baa0*/  @!P2 HADD2 R83, -R58.H0_H0, -RZ.H0_H0 ;  /* 0xa00000ff3a53a230 */ /* 0x008fe40000000900 */
[----:B----4-:R-:W-:Y:S03]  /*2bab0*/  @!P6 HADD2 R49, -R57.H0_H0, -RZ.H0_H0 ;  /* 0xa00000ff3931e230 */ /* 0x010fe60000000900 */
[----:B------:R-:W-:Y:S01]  /*2bac0*/  PRMT R50, R83, 0x7610, R50 ;  /* 0x0000761053327816 */ /* 0x000fe20000000032 */
[----:B------:R1:W-:Y:S01]  /*2bad0*/  @!P2 STL.S16 [R1+0x298], R83 ;  /* 0x000298530100a387 */ /* 0x0003e20000100600 */
[----:B------:R-:W-:Y:S03]  /*2bae0*/  PRMT R47, R49, 0x7610, R47 ;  /* 0x00007610312f7816 */ /* 0x000fe6000000002f */
[----:B------:R3:W-:Y:S01]  /*2baf0*/  @!P6 STL.S16 [R1+0x294], R49 ;  /* 0x000294310100e387 */ /* 0x0007e20000100600 */
[----:B------:R-:W-:Y:S01]  /*2bb00*/  @!P2 PRMT R58, R50, 0x5410, RZ ;  /* 0x00005410323aa816 */ /* 0x000fe200000000ff */
[----:B------:R-:W-:Y:S01]  /*2bb10*/  FADD.FTZ R50, R109, R65 ;  /* 0x000000416d327221 */ /* 0x000fe20000010000 */
[----:B------:R-:W-:Y:S01]  /*2bb20*/  @!P6 PRMT R57, R47, 0x5410, RZ ;  /* 0x000054102f39e816 */ /* 0x000fe200000000ff */
[----:B------:R4:W4:Y:S01]  /*2bb30*/  LDL.S16 R111, [R1+0x270] ;  /* 0x00027000016f7983 */ /* 0x0009220000100600 */
[----:B------:R-:W-:Y:S01]  /*2bb40*/  SHF.R.U32.HI R47, RZ, 0x8, R59 ;  /* 0x00000008ff2f7819 */ /* 0x000fe2000001163b */
[----:B------:R-:W-:Y:S01]  /*2bb50*/  FADD.FTZ R50, R77, R50 ;  /* 0x000000324d327221 */ /* 0x000fe20000010000 */
[----:B------:R-:W-:Y:S01]  /*2bb60*/  LOP3.LUT P2, RZ, R201, 0x400000, RZ, 0xc0, !PT ;  /* 0x00400000c9ff7812 */ /* 0x000fe2000784c0ff */
[----:B------:R4:W4:Y:S01]  /*2bb70*/  LDL.S16 R110, [R1+0x290] ;  /* 0x00029000016e7983 */ /* 0x0009220000100600 */
[----:B------:R-:W-:Y:S03]  /*2bb80*/  LOP3.LUT R47, R47, 0xffff, RZ, 0xc0, !PT ;  /* 0x0000ffff2f2f7812 */ /* 0x000fe600078ec0ff */
[----:B------:R-:W-:Y:S01]  /*2bb90*/  ST.E.U16 desc[UR4][R172.64+0x20], R58 ;  /* 0x0000203aac007985 */ /* 0x000fe2000c101504 */
[----:B------:R-:W-:Y:S03]  /*2bba0*/  ISETP.GE.U32.AND P6, PT, R199, R47, PT ;  /* 0x0000002fc700720c */ /* 0x000fe60003fc6070 */
[----:B------:R2:W-:Y:S04]  /*2bbb0*/  ST.E.U16 desc[UR4][R172.64+0x22], R57 ;  /* 0x00002239ac007985 */ /* 0x0005e8000c101504 */
[----:B-1----:R1:W4:Y:S01]  /*2bbc0*/  LDL.S16 R83, [R1+0x26c] ;  /* 0x00026c0001537983 */ /* 0x0023220000100600 */
[----:B---3--:R-:W-:Y:S05]  /*2bbd0*/  FADD.FTZ R49, R118, R66 ;  /* 0x0000004276317221 */ /* 0x008fea0000010000 */
[----:B--2---:R-:W-:Y:S02]  /*2bbe0*/  @!P6 HADD2 R48, -R54.H0_H0, -RZ.H0_H0 ;  /* 0xa00000ff3630e230 */ /* 0x004fe40000000900 */
[----:B------:R-:W-:Y:S02]  /*2bbf0*/  @!P4 HADD2 R69, -R55.H0_H0, -RZ.H0_H0 ;  /* 0xa00000ff3745c230 */ /* 0x000fe40000000900 */
[----:B------:R-:W-:Y:S01]  /*2bc00*/  FADD.FTZ R49, R79, R49 ;  /* 0x000000314f317221 */ /* 0x000fe20000010000 */
[----:B------:R-:W-:Y:S02]  /*2bc10*/  PRMT R47, R48, 0x7610, R47 ;  /* 0x00007610302f7816 */ /* 0x000fe4000000002f */
[----:B------:R-:W-:Y:S01]  /*2bc20*/  PRMT R59, R69, 0x7610, R59 ;  /* 0x00007610453b7816 */ /* 0x000fe2000000003b */
[----:B------:R2:W-:Y:S01]  /*2bc30*/  @!P4 STL.S16 [R1+0x274], R69 ;  /* 0x000274450100c387 */ /* 0x0005e20000100600 */
[----:B------:R-:W-:Y:S01]  /*2bc40*/  @!P6 PRMT R54, R47, 0x5410, RZ ;  /* 0x000054102f36e816 */ /* 0x000fe200000000ff */
[----:B------:R-:W-:Y:S01]  /*2bc50*/  FADD.FTZ R49, R91, R49 ;  /* 0x000000315b317221 */ /* 0x000fe20000010000 */
[----:B------:R-:W-:Y:S01]  /*2bc60*/  @!P4 PRMT R55, R59, 0x5410, RZ ;  /* 0x000054103b37c816 */ /* 0x000fe200000000ff */
[----:B------:R3:W-:Y:S01]  /*2bc70*/  @!P6 STL.S16 [R1+0x28c], R48 ;  /* 0x00028c300100e387 */ /* 0x0007e20000100600 */
[----:B------:R-:W-:Y:S01]  /*2bc80*/  ISETP.GE.U32.AND P6, PT, R199, R60, PT ;  /* 0x0000003cc700720c */ /* 0x000fe20003fc6070 */
[----:B------:R-:W-:Y:S01]  /*2bc90*/  FADD.FTZ R47, R108, R67 ;  /* 0x000000436c2f7221 */ /* 0x000fe20000010000 */
[C---:B------:R-:W-:Y:S01]  /*2bca0*/  LOP3.LUT P4, RZ, R201.reuse, 0x200000, RZ, 0xc0, !PT ;  /* 0x00200000c9ff7812 */ /* 0x040fe2000788c0ff */
[----:B------:R1:W4:Y:S01]  /*2bcb0*/  LDL.S16 R59, [R1+0x244] ;  /* 0x00024400013b7983 */ /* 0x0003220000100600 */
[----:B------:R-:W-:Y:S01]  /*2bcc0*/  LOP3.LUT R201, R201, 0xfff7ffff, RZ, 0xc0, !PT ;  /* 0xfff7ffffc9c97812 */ /* 0x000fe200078ec0ff */
[----:B------:R-:W-:Y:S01]  /*2bcd0*/  FADD.FTZ R47, R82, R47 ;  /* 0x0000002f522f7221 */ /* 0x000fe20000010000 */
[----:B------:R-:W-:Y:S01]  /*2bce0*/  MUFU.EX2 R57, R236 ;  /* 0x000000ec00397308 */ /* 0x000fe20000000800 */
[----:B------:R-:W4:Y:S04]  /*2bcf0*/  LDL.LU R154, [R1+0x2c] ;  /* 0x00002c00019a7983 */ /* 0x000f280000300800 */
[----:B------:R-:W4:Y:S05]  /*2bd00*/  LDL.64 R204, [R1+0x110] ;  /* 0x0001100001cc7983 */ /* 0x000f2a0000100a00 */
[----:B------:R-:W-:Y:S01]  /*2bd10*/  MUFU.EX2 R82, R85 ;  /* 0x0000005500527308 */ /* 0x000fe20000000800 */
[----:B------:R-:W4:Y:S09]  /*2bd20*/  LDL.LU.64 R196, [R1+0x330] ;  /* 0x0003300001c47983 */ /* 0x000f320000300a00 */
[----:B--2---:R-:W2:Y:S01]  /*2bd30*/  MUFU.EX2 R69, R71 ;  /* 0x0000004700457308 */ /* 0x004ea20000000800 */
[----:B------:R-:W-:Y:S01]  /*2bd40*/  ST.E.U16 desc[UR4][R176.64+0x20], R54 ;  /* 0x00002036b0007985 */ /* 0x000fe2000c101504 */
[----:B---3--:R-:W-:Y:S03]  /*2bd50*/  FADD.FTZ R48, R103, R64 ;  /* 0x0000004067307221 */ /* 0x008fe60000010000 */
[----:B------:R-:W-:Y:S01]  /*2bd60*/  ST.E.U16 desc[UR4][R176.64+0x1e], R55 ;  /* 0x00001e37b0007985 */ /* 0x000fe2000c101504 */
[----:B------:R-:W-:Y:S04]  /*2bd70*/  FADD.FTZ R48, R80, R48 ;  /* 0x0000003050307221 */ /* 0x000fe80000010000 */
[----:B------:R-:W-:Y:S10]  /*2bd80*/  MUFU.EX2 R236, R215 ;  /* 0x000000d700ec7308 */ /* 0x000ff40000000800 */
[----:B------:R-:W-:Y:S01]  /*2bd90*/  MUFU.EX2 R80, R88 ;  /* 0x0000005800507308 */ /* 0x000fe20000000800 */
[----:B--2---:R-:W-:Y:S04]  /*2bda0*/  F2FP.F16.F32.PACK_AB R71, R69, R62 ;  /* 0x0000003e4547723e */ /* 0x004fe800000000ff */
[C---:B------:R-:W-:Y:S05]  /*2bdb0*/  PRMT R70, R71.reuse, 0x7632, R70 ;  /* 0x0000763247467816 */ /* 0x040fea0000000046 */
[----:B------:R-:W-:Y:S01]  /*2bdc0*/  MUFU.EX2 R88, R115 ;  /* 0x0000007300587308 */ /* 0x000fe20000000800 */
[----:B------:R-:W-:Y:S09]  /*2bdd0*/  PRMT R108, R71, 0x5410, R70 ;  /* 0x00005410476c7816 */ /* 0x000ff20000000046 */
[----:B------:R-:W-:Y:S01]  /*2bde0*/  MUFU.EX2 R58, R237 ;  /* 0x000000ed003a7308 */ /* 0x000fe20000000800 */
[----:B----4-:R-:W-:Y:S05]  /*2bdf0*/  @!P6 HADD2 R111, -R71.H0_H0, -RZ.H0_H0 ;  /* 0xa00000ff476fe230 */ /* 0x010fea0000000900 */
[----:B------:R-:W-:Y:S01]  /*2be00*/  PRMT R65, R111, 0x7610, R65 ;  /* 0x000076106f417816 */ /* 0x000fe20000000041 */
[----:B------:R-:W-:Y:S03]  /*2be10*/  @!P6 STL.S16 [R1+0x270], R111 ;  /* 0x0002706f0100e387 */ /* 0x000fe60000100600 */
[----:B------:R-:W-:Y:S02]  /*2be20*/  @!P6 PRMT R71, R65, 0x5410, RZ ;  /* 0x000054104147e816 */ /* 0x000fe400000000ff */
[-C--:B------:R-:W-:Y:S03]  /*2be30*/  ISETP.GE.U32.AND P6, PT, R199, R90.reuse, PT ;  /* 0x0000005ac700720c */ /* 0x080fe60003fc6070 */
[----:B------:R-:W-:Y:S01]  /*2be40*/  ST.E.U16 desc[UR4][R178.64+0x20], R71 ;  /* 0x00002047b2007985 */ /* 0x000fe2000c101504 */
[----:B------:R-:W-:Y:S05]  /*2be50*/  @!P3 HADD2 R83, -R70.H0_H0, -RZ.H0_H0 ;  /* 0xa00000ff4653b230 */ /* 0x000fea0000000900 */
[----:B------:R-:W-:Y:S01]  /*2be60*/  PRMT R64, R83, 0x7610, R64 ;  /* 0x0000761053407816 */ /* 0x000fe20000000040 */
[----:B------:R2:W-:Y:S03]  /*2be70*/  @!P3 STL.S16 [R1+0x26c], R83 ;  /* 0x00026c530100b387 */ /* 0x0005e60000100600 */
[----:B------:R-:W-:Y:S02]  /*2be80*/  @!P3 PRMT R70, R64, 0x5410, RZ ;  /* 0x000054104046b816 */ /* 0x000fe400000000ff */
[----:B------:R-:W-:Y:S03]  /*2be90*/  ISETP.GE.U32.AND P3, PT, R199, R90, PT ;  /* 0x0000005ac700720c */ /* 0x000fe60003f66070 */
[----:B------:R-:W-:Y:S01]  /*2bea0*/  ST.E.U16 desc[UR4][R178.64+0x22], R70 ;  /* 0x00002246b2007985 */ /* 0x000fe2000c101504 */
[----:B--2---:R-:W2:Y:S02]  /*2beb0*/  MUFU.EX2 R83, R76 ;  /* 0x0000004c00537308 */ /* 0x004ea40000000800 */
[----:B--2---:R-:W-:Y:S04]  /*2bec0*/  F2FP.F16.F32.PACK_AB R77, R83, R78 ;  /* 0x0000004e534d723e */ /* 0x004fe800000000ff */
[C---:B------:R-:W-:Y:S01]  /*2bed0*/  PRMT R76, R77.reuse, 0x7632, R76 ;  /* 0x000076324d4c7816 */ /* 0x040fe2000000004c */
[----:B------:R-:W-:Y:S03]  /*2bee0*/  @!P6 HADD2 R110, -R77.H0_H0, -RZ.H0_H0 ;  /* 0xa00000ff4d6ee230 */ /* 0x000fe60000000900 */
[----:B------:R-:W-:Y:S02]  /*2bef0*/  PRMT R103, R77, 0x5410, R76 ;  /* 0x000054104d677816 */ /* 0x000fe4000000004c */
[----:B------:R-:W-:Y:S01]  /*2bf00*/  PRMT R60, R110, 0x7610, R60 ;  /* 0x000076106e3c7816 */ /* 0x000fe2000000003c */
[----:B------:R2:W-:Y:S01]  /*2bf10*/  @!P6 STL.S16 [R1+0x290], R110 ;  /* 0x0002906e0100e387 */ /* 0x0005e20000100600 */
[----:B------:R-:W-:Y:S01]  /*2bf20*/  ISETP.GE.U32.AND P6, PT, R199, R61, PT ;  /* 0x0000003dc700720c */ /* 0x000fe20003fc6070 */
[----:B------:R-:W-:Y:S01]  /*2bf30*/  FADD.FTZ R61, R68, R49 ;  /* 0x00000031443d7221 */ /* 0x000fe20000010000 */
[----:B------:R-:W-:Y:S01]  /*2bf40*/  @!P3 PRMT R77, R60, 0x5410, RZ ;  /* 0x000054103c4db816 */ /* 0x000fe200000000ff */
[----:B------:R-:W-:Y:S01]  /*2bf50*/  FADD.FTZ R60, R87, R47 ;  /* 0x0000002f573c7221 */ /* 0x000fe20000010000 */
[----:B------:R-:W-:Y:S02]  /*2bf60*/  VIADD R47, R154, 0x1 ;  /* 0x000000019a2f7836 */ /* 0x000fe40000000000 */
[----:B------:R-:W-:Y:S01]  /*2bf70*/  FADD.FTZ R66, R81, R61 ;  /* 0x0000003d51427221 */ /* 0x000fe20000010000 */
[----:B------:R-:W-:Y:S01]  /*2bf80*/  ST.E.U16 desc[UR4][R174.64+0x30], R77 ;  /* 0x0000304dae007985 */ /* 0x000fe2000c101504 */
[----:B------:R-:W-:Y:S01]  /*2bf90*/  MUFU.EX2 R81, R94 ;  /* 0x0000005e00517308 */ /* 0x000fe20000000800 */
[----:B------:R-:W-:Y:S01]  /*2bfa0*/  LOP3.LUT R159, R205, R47, RZ, 0x3c, !PT ;  /* 0x0000002fcd9f7212 */ /* 0x000fe200078e3cff */
[----:B------:R-:W-:Y:S01]  /*2bfb0*/  FADD.FTZ R47, R86, R48 ;  /* 0x00000030562f7221 */ /* 0x000fe20000010000 */
[----:B------:R-:W-:Y:S02]  /*2bfc0*/  FADD.FTZ R64, R63, R60 ;  /* 0x0000003c3f407221 */ /* 0x000fe40000010000 */
[----:B------:R-:W-:Y:S02]  /*2bfd0*/  @!P6 HADD2 R59, -R76.H0_H0, -RZ.H0_H0 ;  /* 0xa00000ff4c3be230 */ /* 0x000fe40000000900 */
[----:B------:R-:W-:Y:S01]  /*2bfe0*/  FADD.FTZ R47, R62, R47 ;  /* 0x0000002f3e2f7221 */ /* 0x000fe20000010000 */
[----:B------:R-:W-:Y:S02]  /*2bff0*/  FADD.FTZ R68, R75, R64 ;  /* 0x000000404b447221 */ /* 0x000fe40000010000 */
[----:B------:R-:W-:Y:S01]  /*2c000*/  MUFU.EX2 R75, R132 ;  /* 0x00000084004b7308 */ /* 0x000fe20000000800 */
[----:B------:R-:W-:Y:S01]  /*2c010*/  PRMT R51, R59, 0x7610, R51 ;  /* 0x000076103b337816 */ /* 0x000fe20000000033 */
[----:B------:R3:W-:Y:S01]  /*2c020*/  @!P6 STL.S16 [R1+0x244], R59 ;  /* 0x0002443b0100e387 */ /* 0x0007e20000100600 */
[----:B------:R-:W-:Y:S02]  /*2c030*/  FADD.FTZ R69, R69, R47 ;  /* 0x0000002f45457221 */ /* 0x000fe40000010000 */
[----:B------:R-:W-:Y:S01]  /*2c040*/  @!P6 PRMT R76, R51, 0x5410, RZ ;  /* 0x00005410334ce816 */ /* 0x000fe200000000ff */
[----:B------:R1:W4:Y:S01]  /*2c050*/  LDL.S16 R118, [R1+0x1a4] ;  /* 0x0001a40001767983 */ /* 0x0003220000100600 */
[----:B------:R-:W-:Y:S03]  /*2c060*/  ISETP.GE.U32.AND P6, PT, R199, R84, PT ;  /* 0x00000054c700720c */ /* 0x000fe60003fc6070 */
[----:B------:R-:W-:Y:S01]  /*2c070*/  MUFU.EX2 R47, R93 ;  /* 0x0000005d002f7308 */ /* 0x000fe20000000800 */
[----:B------:R1:W4:Y:S04]  /*2c080*/  LDL.S16 R111, [R1+0x220] ;  /* 0x00022000016f7983 */ /* 0x0003280000100600 */
[----:B--2---:R1:W2:Y:S04]  /*2c090*/  LDL.S16 R110, [R1+0x1fc] ;  /* 0x0001fc00016e7983 */ /* 0x0042a80000100600 */
[----:B------:R1:W2:Y:S04]  /*2c0a0*/  LDL.S16 R109, [R1+0x1c0] ;  /* 0x0001c000016d7983 */ /* 0x0002a80000100600 */
[----:B------:R-:W-:Y:S01]  /*2c0b0*/  ST.E.U16 desc[UR4][R174.64+0x32], R76 ;  /* 0x0000324cae007985 */ /* 0x000fe2000c101504 */
[----:B---3--:R-:W-:Y:S01]  /*2c0c0*/  FADD.FTZ R59, R89, R50 ;  /* 0x00000032593b7221 */ /* 0x008fe20000010000 */
[----:B------:R-:W-:Y:S01]  /*2c0d0*/  LOP3.LUT R50, R159, R223, RZ, 0x3c, !PT ;  /* 0x000000df9f327212 */ /* 0x000fe200078e3cff */
[----:B------:R-:W-:Y:S02]  /*2c0e0*/  MUFU.EX2 R89, R113 ;  /* 0x0000007100597308 */ /* 0x000fe40000000800 */
[----:B------:R-:W-:Y:S02]  /*2c0f0*/  FADD.FTZ R59, R73, R59 ;  /* 0x0000003b493b7221 */ /* 0x000fe40000010000 */
[----:B------:R-:W-:Y:S04]  /*2c100*/  IMAD.WIDE.U32 R50, R50, -0x326172a9, RZ ;  /* 0xcd9e8d5732327825 */ /* 0x000fe800078e00ff */
[----:B------:R-:W-:Y:S02]  /*2c110*/  FADD.FTZ R67, R72, R59 ;  /* 0x0000003b48437221 */ /* 0x000fe40000010000 */
[----:B------:R-:W3:Y:S01]  /*2c120*/  MUFU.EX2 R73, R104 ;  /* 0x0000006800497308 */ /* 0x000ee20000000800 */
[----:B------:R-:W-:Y:S01]  /*2c130*/  LOP3.LUT R48, R51, R224, R196, 0x96, !PT ;  /* 0x000000e033307212 */ /* 0x000fe200078e96c4 */
[----:B------:R-:W-:Y:S01]  /*2c140*/  FADD.FTZ R59, R78, R66 ;  /* 0x000000424e3b7221 */ /* 0x000fe20000010000 */
[-CC-:B------:R-:W-:Y:S02]  /*2c150*/  LOP3.LUT R62, R217, R221.reuse, R50.reuse, 0x96, !PT ;  /* 0x000000ddd93e7212 */ /* 0x180fe400078e9632 */
[----:B------:R-:W-:Y:S01]  /*2c160*/  LOP3.LUT R50, R181, R221, R50, 0x96, !PT ;  /* 0x000000ddb5327212 */ /* 0x000fe200078e9632 */
[----:B------:R-:W-:Y:S04]  /*2c170*/  IMAD.WIDE.U32 R48, R48, -0x2daee0ad, RZ ;  /* 0xd2511f5330307825 */ /* 0x000fe800078e00ff */
[----:B------:R-:W-:Y:S01]  /*2c180*/  IMAD.WIDE.U32 R62, R62, -0x2daee0ad, RZ ;  /* 0xd2511f533e3e7825 */ /* 0x000fe200078e00ff */
[----:B------:R-:W-:Y:S04]  /*2c190*/  LOP3.LUT R60, R49, R225, R234, 0x96, !PT ;  /* 0x000000e1313c7212 */ /* 0x000fe800078e96ea */
[----:B------:R-:W-:Y:S01]  /*2c1a0*/  LOP3.LUT R63, R63, R226, R48, 0x96, !PT ;  /* 0x000000e23f3f7212 */ /* 0x000fe200078e9630 */
[----:B------:R-:W-:Y:S01]  /*2c1b0*/  IMAD.WIDE.U32 R60, R60, -0x326172a9, RZ ;  /* 0xcd9e8d573c3c7825 */ /* 0x000fe200078e00ff */
[----:B---3--:R-:W-:Y:S04]  /*2c1c0*/  F2FP.F16.F32.PACK_AB R79, R73, R47 ;  /* 0x0000002f494f723e */ /* 0x008fe800000000ff */
[----:B------:R-:W-:Y:S02]  /*2c1d0*/  LOP3.LUT R48, R61, R220, R216, 0x96, !PT ;  /* 0x000000dc3d307212 */ /* 0x000fe400078e96d8 */
[C---:B------:R-:W-:Y:S03]  /*2c1e0*/  PRMT R78, R79.reuse, 0x7632, R78 ;  /* 0x000076324f4e7816 */ /* 0x040fe6000000004e */
[----:B------:R-:W-:Y:S01]  /*2c1f0*/  IMAD.WIDE.U32 R48, R48, -0x2daee0ad, RZ ;  /* 0xd2511f5330307825 */ /* 0x000fe200078e00ff */
[----:B------:R-:W-:Y:S04]  /*2c200*/  PRMT R104, R79, 0x5410, R78 ;  /* 0x000054104f687816 */ /* 0x000fe8000000004e */
[----:B------:R-:W-:Y:S01]  /*2c210*/  LOP3.LUT R61, R49, R229, R62, 0x96, !PT ;  /* 0x000000e5313d7212 */ /* 0x000fe200078e963e */
[----:B------:R-:W-:Y:S05]  /*2c220*/  IMAD.WIDE.U32 R62, R63, -0x326172a9, RZ ;  /* 0xcd9e8d573f3e7825 */ /* 0x000fea00078e00ff */
[----:B------:R-:W-:Y:S01]  /*2c230*/  LOP3.LUT R64, R63, R230, R60, 0x96, !PT ;  /* 0x000000e63f407212 */ /* 0x000fe200078e963c */
[----:B------:R-:W-:Y:S01]  /*2c240*/  IMAD.WIDE.U32 R60, R61, -0x326172a9, RZ ;  /* 0xcd9e8d573d3c7825 */ /* 0x000fe200078e00ff */
[----:B------:R-:W3:Y:S03]  /*2c250*/  MUFU.EX2 R63, R92 ;  /* 0x0000005c003f7308 */ /* 0x000ee60000000800 */
[----:B------:R-:W-:Y:S01]  /*2c260*/  IMAD.WIDE.U32 R64, R64, -0x2daee0ad, RZ ;  /* 0xd2511f5340407825 */ /* 0x000fe200078e00ff */
[----:B------:R-:W-:Y:S03]  /*2c270*/  LOP3.LUT R74, R61, R228, R62, 0x96, !PT ;  /* 0x000000e43d4a7212 */ /* 0x000fe600078e963e */
[----:B------:R-:W-:Y:S01]  /*2c280*/  FADD.FTZ R61, R47, R67 ;  /* 0x000000432f3d7221 */ /* 0x000fe20000010000 */
[----:B------:R-:W-:Y:S01]  /*2c290*/  FADD.FTZ R62, R83, R59 ;  /* 0x0000003b533e7221 */ /* 0x000fe20000010000 */
[----:B------:R-:W-:Y:S05]  /*2c2a0*/  LOP3.LUT R48, R65, R227, R48, 0x96, !PT ;  /* 0x000000e341307212 */ /* 0x000fea00078e9630 */
[----:B------:R-:W-:Y:S01]  /*2c2b0*/  IMAD.WIDE.U32 R48, R48, -0x326172a9, RZ ;  /* 0xcd9e8d5730307825 */ /* 0x000fe200078e00ff */
[----:B---3--:R-:W-:Y:S04]  /*2c2c0*/  F2FP.F16.F32.PACK_AB R67, R81, R63 ;  /* 0x0000003f5143723e */ /* 0x008fe800000000ff */
[----:B------:R-:W-:Y:S01]  /*2c2d0*/  LOP3.LUT R47, R49, R233, R60, 0x96, !PT ;  /* 0x000000e9312f7212 */ /* 0x000fe200078e963c */
[----:B------:R-:W-:Y:S01]  /*2c2e0*/  FADD.FTZ R60, R63, R68 ;  /* 0x000000443f3c7221 */ /* 0x000fe20000010000 */
[----:B------:R-:W-:Y:S01]  /*2c2f0*/  PRMT R66, R67, 0x7632, R66 ;  /* 0x0000763243427816 */ /* 0x000fe20000000042 */
[----:B------:R-:W-:Y:S01]  /*2c300*/  FADD.FTZ R63, R73, R61 ;  /* 0x0000003d493f7221 */ /* 0x000fe20000010000 */
[C---:B------:R-:W-:Y:S01]  /*2c310*/  LOP3.LUT R59, R47.reuse, 0xffff, RZ, 0xc0, !PT ;  /* 0x0000ffff2f3b7812 */ /* 0x040fe200078ec0ff */
[----:B------:R-:W3:Y:S01]  /*2c320*/  MUFU.EX2 R61, R133 ;  /* 0x00000085003d7308 */ /* 0x000ee20000000800 */
[----:B------:R-:W-:Y:S02]  /*2c330*/  LOP3.LUT R72, R47, 0xff, RZ, 0xc0, !PT ;  /* 0x000000ff2f487812 */ /* 0x000fe400078ec0ff */
[----:B------:R-:W-:Y:S04]  /*2c340*/  SHF.R.U32.HI R59, RZ, 0x8, R59 ;  /* 0x00000008ff3b7819 */ /* 0x000fe8000001163b */
[----:B------:R-:W-:Y:S02]  /*2c350*/  LOP3.LUT R59, R59, 0xffff, RZ, 0xc0, !PT ;  /* 0x0000ffff3b3b7812 */ /* 0x000fe400078ec0ff */
[----:B---3--:R-:W-:Y:S01]  /*2c360*/  F2FP.F16.F32.PACK_AB R73, R61, R75 ;  /* 0x0000004b3d49723e */ /* 0x008fe200000000ff */
[----:B----4-:R-:W-:Y:S02]  /*2c370*/  @!P6 HADD2 R118, -R79.H0_H0, -RZ.H0_H0 ;  /* 0xa00000ff4f76e230 */ /* 0x010fe40000000900 */
[----:B------:R-:W-:Y:S03]  /*2c380*/  @!P4 HADD2 R111, -R78.H0_H0, -RZ.H0_H0 ;  /* 0xa00000ff4e6fc230 */ /* 0x000fe60000000900 */
[----:B------:R-:W-:Y:S01]  /*2c390*/  PRMT R84, R118, 0x7610, R84 ;  /* 0x0000761076547816 */ /* 0x000fe20000000054 */
[----:B------:R-:W-:Y:S01]  /*2c3a0*/  @!P6 STL.S16 [R1+0x1a4], R118 ;  /* 0x0001a4760100e387 */ /* 0x000fe20000100600 */
[----:B--2---:R-:W-:Y:S01]  /*2c3b0*/  @!P2 HADD2 R110, -R67.H0_H0, -RZ.H0_H0 ;  /* 0xa00000ff436ea230 */ /* 0x004fe20000000900 */
[----:B------:R-:W-:Y:S02]  /*2c3c0*/  PRMT R65, R111, 0x7610, R65 ;  /* 0x000076106f417816 */ /* 0x000fe40000000041 */
[----:B------:R1:W2:Y:S01]  /*2c3d0*/  LDL.S16 R85, [R1+0x1bc] ;  /* 0x0001bc0001557983 */ /* 0x0002a20000100600 */
[----:B------:R-:W-:Y:S01]  /*2c3e0*/  @!P6 PRMT R79, R84, 0x5410, RZ ;  /* 0x00005410544fe816 */ /* 0x000fe200000000ff */
[----:B------:R-:W-:Y:S01]  /*2c3f0*/  @!P5 HADD2 R109, -R66.H0_H0, -RZ.H0_H0 ;  /* 0xa00000ff426dd230 */ /* 0x000fe20000000900 */
[----:B------:R-:W-:Y:S01]  /*2c400*/  @!P4 PRMT R78, R65, 0x5410, RZ ;  /* 0x00005410414ec816 */ /* 0x000fe200000000ff */
[----:B------:R-:W-:Y:S01]  /*2c410*/  @!P4 STL.S16 [R1+0x220], R111 ;  /* 0x0002206f0100c387 */ /* 0x000fe20000100600 */
[----:B------:R-:W-:Y:S01]  /*2c420*/  PRMT R86, R110, 0x7610, R86 ;  /* 0x000076106e567816 */ /* 0x000fe20000000056 */
[----:B------:R-:W-:Y:S01]  /*2c430*/  FADD.FTZ R65, R81, R60 ;  /* 0x0000003c51417221 */ /* 0x000fe20000010000 */
[----:B------:R-:W-:Y:S01]  /*2c440*/  PRMT R87, R109, 0x7610, R87 ;  /* 0x000076106d577816 */ /* 0x000fe20000000057 */
[----:B------:R3:W-:Y:S01]  /*2c450*/  @!P2 STL.S16 [R1+0x1fc], R110 ;  /* 0x0001fc6e0100a387 */ /* 0x0007e20000100600 */
[----:B------:R-:W-:Y:S01]  /*2c460*/  ISETP.GE.U32.AND P4, PT, R199, R59, PT ;  /* 0x0000003bc700720c */ /* 0x000fe20003f86070 */
[----:B------:R-:W-:Y:S01]  /*2c470*/  FADD.FTZ R60, R82, R69 ;  /* 0x00000045523c7221 */ /* 0x000fe20000010000 */
[C---:B------:R-:W-:Y:S01]  /*2c480*/  F2FP.F16.F32.PACK_AB R69, R80.reuse, R82 ;  /* 0x000000525045723e */ /* 0x040fe200000000ff */
[----:B------:R1:W4:Y:S01]  /*2c490*/  LDL.S16 R83, [R1+0x1f8] ;  /* 0x0001f80001537983 */ /* 0x0003220000100600 */
[--C-:B------:R-:W-:Y:S01]  /*2c4a0*/  SHF.R.U32.HI R59, RZ, 0x18, R47.reuse ;  /* 0x00000018ff3b7819 */ /* 0x100fe2000001162f */
[----:B------:R-:W-:Y:S01]  /*2c4b0*/  FADD.FTZ R80, R80, R60 ;  /* 0x0000003c50507221 */ /* 0x000fe20000010000 */
[----:B------:R-:W-:Y:S01]  /*2c4c0*/  PRMT R68, R69, 0x7632, R68 ;  /* 0x0000763245447816 */ /* 0x000fe20000000044 */
[----:B------:R1:W-:Y:S01]  /*2c4d0*/  @!P5 STL.S16 [R1+0x1c0], R109 ;  /* 0x0001c06d0100d387 */ /* 0x0003e20000100600 */
[----:B------:R-:W-:Y:S01]  /*2c4e0*/  SHF.R.U32.HI R47, RZ, 0x10, R47 ;  /* 0x00000010ff2f7819 */ /* 0x000fe2000001162f */
[----:B------:R-:W-:Y:S01]  /*2c4f0*/  MUFU.EX2 R84, R116 ;  /* 0x0000007400547308 */ /* 0x000fe20000000800 */
[----:B------:R-:W-:Y:S01]  /*2c500*/  ISETP.GE.U32.AND P6, PT, R199, R59, PT ;  /* 0x0000003bc700720c */ /* 0x000fe20003fc6070 */
[----:B------:R2:W4:Y:S01]  /*2c510*/  LDL.S16 R92, [R1+0x1a0] ;  /* 0x0001a000015c7983 */ /* 0x0005220000100600 */
[----:B------:R-:W-:Y:S02]  /*2c520*/  LOP3.LUT R47, R47, 0xff, RZ, 0xc0, !PT ;  /* 0x000000ff2f2f7812 */ /* 0x000fe400078ec0ff */
[----:B------:R-:W-:Y:S01]  /*2c530*/  LOP3.LUT R59, R48, 0xff, RZ, 0xc0, !PT ;  /* 0x000000ff303b7812 */ /* 0x000fe200078ec0ff */
[----:B------:R2:W4:Y:S04]  /*2c540*/  LDL.S16 R91, [R1+0x19c] ;  /* 0x00019c00015b7983 */ /* 0x0005280000100600 */
[----:B------:R-:W1:Y:S01]  /*2c550*/  MUFU.EX2 R82, R114 ;  /* 0x0000007200527308 */ /* 0x000e620000000800 */
[----:B------:R-:W-:Y:S01]  /*2c560*/  ISETP.GE.U32.AND P3, PT, R199, R59, PT ;  /* 0x0000003bc700720c */ /* 0x000fe20003f66070 */
[----:B------:R-:W-:Y:S01]  /*2c570*/  ST.E.U16 desc[UR4][R172.64+0x30], R79 ;  /* 0x0000304fac007985 */ /* 0x000fe2000c101504 */
[----:B------:R-:W-:Y:S03]  /*2c580*/  FADD.FTZ R59, R75, R62 ;  /* 0x0000003e4b3b7221 */ /* 0x000fe60000010000 */
[----:B------:R-:W-:Y:S01]  /*2c590*/  ST.E.U16 desc[UR4][R172.64+0x32], R78 ;  /* 0x0000324eac007985 */ /* 0x000fe2000c101504 */
[----:B---3--:R-:W-:Y:S01]  /*2c5a0*/  PRMT R110, R69, 0x5410, R68 ;  /* 0x00005410456e7816 */ /* 0x008fe20000000044 */
[----:B------:R-:W-:Y:S01]  /*2c5b0*/  FADD.FTZ R62, R61, R59 ;  /* 0x0000003b3d3e7221 */ /* 0x000fe20000010000 */
[--C-:B------:R-:W-:Y:S02]  /*2c5c0*/  SHF.R.U32.HI R59, RZ, 0x18, R48.reuse ;  /* 0x00000018ff3b7819 */ /* 0x100fe40000011630 */
[----:B------:R-:W-:Y:S02]  /*2c5d0*/  SHF.R.U32.HI R61, RZ, 0x10, R48 ;  /* 0x00000010ff3d7819 */ /* 0x000fe40000011630 */
[----:B-1----:R-:W-:Y:S02]  /*2c5e0*/  PRMT R109, R67, 0x5410, R66 ;  /* 0x00005410436d7816 */ /* 0x002fe40000000042 */
[----:B------:R-:W-:Y:S02]  /*2c5f0*/  @!P5 PRMT R66, R87, 0x5410, RZ ;  /* 0x000054105742d816 */ /* 0x000fe400000000ff */
[----:B------:R-:W-:Y:S02]  /*2c600*/  @!P2 PRMT R67, R86, 0x5410, RZ ;  /* 0x000054105643a816 */ /* 0x000fe400000000ff */
[----:B------:R-:W-:Y:S01]  /*2c610*/  ISETP.GE.U32.AND P5, PT, R199, R72, PT ;  /* 0x00000048c700720c */ /* 0x000fe20003fa6070 */
[----:B------:R-:W1:Y:S01]  /*2c620*/  MUFU.EX2 R86, R117 ;  /* 0x0000007500567308 */ /* 0x000e620000000800 */
[----:B------:R-:W-:Y:S01]  /*2c630*/  PRMT R72, R73, 0x7632, R72 ;  /* 0x0000763249487816 */ /* 0x000fe20000000048 */
[----:B------:R-:W-:Y:S01]  /*2c640*/  ST.E.U16 desc[UR4][R176.64+0x2e], R67 ;  /* 0x00002e43b0007985 */ /* 0x000fe2000c101504 */
[----:B------:R-:W-:Y:S01]  /*2c650*/  ISETP.GE.U32.AND P2, PT, R199, R59, PT ;  /* 0x0000003bc700720c */ /* 0x000fe20003f46070 */
[----:B------:R-:W-:Y:S01]  /*2c660*/  FADD.FTZ R59, R82, R65 ;  /* 0x00000041523b7221 */ /* 0x000fe20000010000 */
[----:B------:R-:W-:Y:S01]  /*2c670*/  PRMT R113, R73, 0x5410, R72 ;  /* 0x0000541049717816 */ /* 0x000fe20000000048 */
[----:B------:R-:W-:Y:S01]  /*2c680*/  ST.E.U16 desc[UR4][R176.64+0x30], R66 ;  /* 0x00003042b0007985 */ /* 0x000fe2000c101504 */
[----:B-1----:R-:W-:Y:S01]  /*2c690*/  F2FP.F16.F32.PACK_AB R75, R86, R84 ;  /* 0x00000054564b723e */ /* 0x002fe200000000ff */
[----:B--2---:R-:W-:Y:S05]  /*2c6a0*/  @!P1 HADD2 R85, -R69.H0_H0, -RZ.H0_H0 ;  /* 0xa00000ff45559230 */ /* 0x004fea0000000900 */
[----:B------:R-:W-:Y:S01]  /*2c6b0*/  PRMT R60, R85, 0x7610, R60 ;  /* 0x00007610553c7816 */ /* 0x000fe2000000003c */
[----:B------:R1:W-:Y:S03]  /*2c6c0*/  @!P1 STL.S16 [R1+0x1bc], R85 ;  /* 0x0001bc5501009387 */ /* 0x0003e60000100600 */
[----:B------:R-:W-:Y:S01]  /*2c6d0*/  @!P1 PRMT R69, R60, 0x5410, RZ ;  /* 0x000054103c459816 */ /* 0x000fe200000000ff */
[----:B------:R2:W3:Y:S01]  /*2c6e0*/  LDL.S16 R87, [R1+0x198] ;  /* 0x0001980001577983 */ /* 0x0004e20000100600 */
[----:B------:R-:W-:Y:S01]  /*2c6f0*/  ISETP.GE.U32.AND P1, PT, R199, R47, PT ;  /* 0x0000002fc700720c */ /* 0x000fe20003f26070 */
[----:B----4-:R-:W-:Y:S01]  /*2c700*/  @!P0 HADD2 R83, -R68.H0_H0, -RZ.H0_H0 ;  /* 0xa00000ff44538230 */ /* 0x010fe20000000900 */
[----:B------:R-:W-:Y:S01]  /*2c710*/  LOP3.LUT R60, R48, 0xffff, RZ, 0xc0, !PT ;  /* 0x0000ffff303c7812 */ /* 0x000fe200078ec0ff */
[----:B------:R-:W-:Y:S01]  /*2c720*/  IMAD.WIDE.U32 R48, R74, -0x2daee0ad, RZ ;  /* 0xd2511f534a307825 */ /* 0x000fe200078e00ff */
[----:B------:R-:W-:Y:S01]  /*2c730*/  PRMT R74, R75, 0x7632, R74 ;  /* 0x000076324b4a7816 */ /* 0x000fe2000000004a */
[----:B------:R-:W-:Y:S01]  /*2c740*/  ST.E.U16 desc[UR4][R178.64+0x30], R69 ;  /* 0x00003045b2007985 */ /* 0x000fe2000c101504 */
[----:B------:R-:W-:Y:S01]  /*2c750*/  PRMT R81, R83, 0x7610, R81 ;  /* 0x0000761053517816 */ /* 0x000fe20000000051 */
[----:B------:R-:W-:Y:S01]  /*2c760*/  FADD.FTZ R47, R84, R63 ;  /* 0x0000003f542f7221 */ /* 0x000fe20000010000 */
[C---:B------:R-:W-:Y:S01]  /*2c770*/  F2FP.F16.F32.PACK_AB R63, R88.reuse, R82 ;  /* 0x00000052583f723e */ /* 0x040fe200000000ff */
[----:B------:R-:W-:Y:S01]  /*2c780*/  @!P5 HADD2 R92, -R73.H0_H0, -RZ.H0_H0 ;  /* 0xa00000ff495cd230 */ /* 0x000fe20000000900 */
[----:B------:R-:W-:Y:S01]  /*2c790*/  @!P0 PRMT R68, R81, 0x5410, RZ ;  /* 0x0000541051448816 */ /* 0x000fe200000000ff */
[----:B------:R-:W-:Y:S01]  /*2c7a0*/  FADD.FTZ R88, R88, R59 ;  /* 0x0000003b58587221 */ /* 0x000fe20000010000 */
[----:B------:R-:W-:Y:S01]  /*2c7b0*/  LOP3.LUT R81, R49, R231, R64, 0x96, !PT ;  /* 0x000000e731517212 */ /* 0x000fe200078e9640 */
[----:B------:R-:W-:Y:S01]  /*2c7c0*/  @!P4 HADD2 R91, -R72.H0_H0, -RZ.H0_H0 ;  /* 0xa00000ff485bc230 */ /* 0x000fe20000000900 */
[----:B------:R-:W-:Y:S01]  /*2c7d0*/  PRMT R114, R75, 0x5410, R74 ;  /* 0x000054104b727816 */ /* 0x000fe2000000004a */
[----:B------:R-:W-:Y:S01]  /*2c7e0*/  FADD.FTZ R86, R86, R47 ;  /* 0x0000002f56567221 */ /* 0x000fe20000010000 */
[----:B------:R-:W-:Y:S01]  /*2c7f0*/  SHF.R.U32.HI R47, RZ, 0x8, R60 ;  /* 0x00000008ff2f7819 */ /* 0x000fe2000001163c */
[----:B------:R-:W-:Y:S01]  /*2c800*/  ST.E.U16 desc[UR4][R178.64+0x32], R68 ;  /* 0x00003244b2007985 */ /* 0x000fe2000c101504 */
[----:B------:R-:W-:Y:S01]  /*2c810*/  PRMT R64, R91, 0x7610, R64 ;  /* 0x000076105b407816 */ /* 0x000fe20000000040 */
[----:B------:R-:W-:Y:S01]  /*2c820*/  MUFU.EX2 R82, R135 ;  /* 0x0000008700527308 */ /* 0x000fe20000000800 */
[----:B------:R-:W-:Y:S01]  /*2c830*/  LOP3.LUT R84, R47, 0xffff, RZ, 0xc0, !PT ;  /* 0x0000ffff2f547812 */ /* 0x000fe200078ec0ff */
[----:B-1----:R2:W4:Y:S01]  /*2c840*/  LDL.S16 R85, [R1+0x194] ;  /* 0x0001940001557983 */ /* 0x0025220000100600 */
[----:B------:R-:W-:Y:S02]  /*2c850*/  @!P4 PRMT R72, R64, 0x5410, RZ ;  /* 0x000054104048c816 */ /* 0x000fe400000000ff */
[----:B------:R-:W-:Y:S01]  /*2c860*/  LOP3.LUT R47, R61, 0xff, RZ, 0xc0, !PT ;  /* 0x000000ff3d2f7812 */ /* 0x000fe200078ec0ff */
[----:B------:R1:W-:Y:S01]  /*2c870*/  @!P0 STL.S16 [R1+0x1f8], R83 ;  /* 0x0001f85301008387 */ /* 0x0003e20000100600 */
[----:B------:R-:W-:Y:S03]  /*2c880*/  PRMT R90, R92, 0x7610, R90 ;  /* 0x000076105c5a7816 */ /* 0x000fe6000000005a */
[----:B------:R-:W2:Y:S01]  /*2c890*/  MUFU.EX2 R64, R184 ;  /* 0x000000b800407308 */ /* 0x000ea20000000800 */
[----:B------:R-:W4:Y:S01]  /*2c8a0*/  LDL.LU.64 R190, [R1+0x328] ;  /* 0x0003280001be7983 */ /* 0x000f220000300a00 */
[----:B------:R-:W-:Y:S05]  /*2c8b0*/  @!P5 PRMT R73, R90, 0x5410, RZ ;  /* 0x000054105a49d816 */ /* 0x000fea00000000ff */
[----:B------:R1:W-:Y:S04]  /*2c8c0*/  @!P5 STL.S16 [R1+0x1a0], R92 ;  /* 0x0001a05c0100d387 */ /* 0x0003e80000100600 */
[----:B------:R-:W-:Y:S01]  /*2c8d0*/  @!P4 STL.S16 [R1+0x19c], R91 ;  /* 0x00019c5b0100c387 */ /* 0x000fe20000100600 */
[----:B------:R-:W-:Y:S03]  /*2c8e0*/  ISETP.GE.U32.AND P4, PT, R199, R47, PT ;  /* 0x0000002fc700720c */ /* 0x000fe60003f86070 */
[----:B------:R-:W-:Y:S01]  /*2c8f0*/  ST.E.U16 desc[UR4][R174.64+0x40], R73 ;  /* 0x00004049ae007985 */ /* 0x000fe2000c101504 */
[----:B--2---:R-:W-:Y:S03]  /*2c900*/  F2FP.F16.F32.PACK_AB R61, R64, R82 ;  /* 0x00000052403d723e */ /* 0x004fe600000000ff */
[----:B------:R2:W-:Y:S01]  /*2c910*/  ST.E.U16 desc[UR4][R174.64+0x42], R72 ;  /* 0x00004248ae007985 */ /* 0x0005e2000c101504 */
[----:B-1----:R-:W1:Y:S01]  /*2c920*/  MUFU.EX2 R83, R112 ;  /* 0x0000007000537308 */ /* 0x002e620000000800 */
[----:B------:R-:W-:Y:S02]  /*2c930*/  SHF.R.U32.HI R92, RZ, 0x18, R48 ;  /* 0x00000018ff5c7819 */ /* 0x000fe40000011630 */
[----:B-1----:R-:W-:Y:S01]  /*2c940*/  F2FP.F16.F32.PACK_AB R65, R89, R83 ;  /* 0x000000535941723e */ /* 0x002fe200000000ff */
[--C-:B------:R-:W-:Y:S01]  /*2c950*/  FADD.FTZ R47, R83, R80.reuse ;  /* 0x00000050532f7221 */ /* 0x100fe20000010000 */
[----:B------:R-:W-:Y:S03]  /*2c960*/  PRMT R80, R61, 0x7632, R80 ;  /* 0x000076323d507816 */ /* 0x000fe60000000050 */
[----:B------:R-:W-:Y:S01]  /*2c970*/  FADD.FTZ R89, R89, R47 ;  /* 0x0000002f59597221 */ /* 0x000fe20000010000 */
[----:B------:R-:W-:Y:S02]  /*2c980*/  SHF.R.U32.HI R47, RZ, 0x18, R81 ;  /* 0x00000018ff2f7819 */ /* 0x000fe40000011651 */
[----:B--2---:R-:W-:Y:S02]  /*2c990*/  F2FP.F16.F32.PACK_AB R72, R160, R170 ;  /* 0x000000aaa048723e */ /* 0x004fe400000000ff */
[----:B------:R-:W-:Y:S01]  /*2c9a0*/  ISETP.GE.U32.AND P0, PT, R199, R47, PT ;  /* 0x0000002fc700720c */ /* 0x000fe20003f06070 */
[--C-:B------:R-:W-:Y:S01]  /*2c9b0*/  FADD.FTZ R47, R82, R62.reuse ;  /* 0x0000003e522f7221 */ /* 0x100fe20000010000 */
[C---:B------:R-:W-:Y:S01]  /*2c9c0*/  PRMT R62, R63.reuse, 0x7632, R62 ;  /* 0x000076323f3e7816 */ /* 0x040fe2000000003e */
[----:B------:R-:W-:Y:S03]  /*2c9d0*/  IMAD.WIDE.U32 R82, R50, -0x2daee0ad, RZ ;  /* 0xd2511f5332527825 */ /* 0x000fe600078e00ff */
[----:B------:R-:W-:Y:S01]  /*2c9e0*/  PRMT R118, R63, 0x5410, R62 ;  /* 0x000054103f767816 */ /* 0x000fe2000000003e */
[----:B------:R-:W-:Y:S01]  /*2c9f0*/  FADD.FTZ R93, R64, R47 ;  /* 0x0000002f405d7221 */ /* 0x000fe20000010000 */
[----:B------:R-:W-:Y:S02]  /*2ca00*/  SHF.R.U32.HI R47, RZ, 0x10, R81 ;  /* 0x00000010ff2f7819 */ /* 0x000fe40000011651 */
[----:B------:R-:W-:Y:S02]  /*2ca10*/  PRMT R64, R65, 0x7632, R64 ;  /* 0x0000763241407816 */ /* 0x000fe40000000040 */
[----:B------:R-:W-:Y:S02]  /*2ca20*/  LOP3.LUT R47, R47, 0xff, RZ, 0xc0, !PT ;  /* 0x000000ff2f2f7812 */ /* 0x000fe400078ec0ff */
[----:B------:R-:W-:Y:S02]  /*2ca30*/  @P0 LOP3.LUT R201, R201, 0x80000, RZ, 0xfc, !PT ;  /* 0x00080000c9c90812 */ /* 0x000fe400078efcff */
[----:B------:R-:W-:Y:S02]  /*2ca40*/  PRMT R117, R65, 0x5410, R64 ;  /* 0x0000541041757816 */ /* 0x000fe40000000040 */
[----:B------:R-:W-:Y:S01]  /*2ca50*/  LOP3.LUT R201, R201, 0xffefffff, RZ, 0xc0, !PT ;  /* 0xffefffffc9c97812 */ /* 0x000fe200078ec0ff */
[----:B---3--:R-:W-:Y:S05]  /*2ca60*/  @!P1 HADD2 R87, -R75.H0_H0, -RZ.H0_H0 ;  /* 0xa00000ff4b579230 */ /* 0x008fea0000000900 */
[----:B------:R-:W-:Y:S01]  /*2ca70*/  PRMT R60, R87, 0x7610, R60 ;  /* 0x00007610573c7816 */ /* 0x000fe2000000003c */
[----:B------:R1:W-:Y:S03]  /*2ca80*/  @!P1 STL.S16 [R1+0x198], R87 ;  /* 0x0001985701009387 */ /* 0x0003e60000100600 */
[----:B------:R-:W-:Y:S02]  /*2ca90*/  @!P1 PRMT R75, R60, 0x5410, RZ ;  /* 0x000054103c4b9816 */ /* 0x000fe400000000ff */
[C---:B------:R-:W-:Y:S03]  /*2caa0*/  LOP3.LUT R60, R48.reuse, 0xffff, RZ, 0xc0, !PT ;  /* 0x0000ffff303c7812 */ /* 0x040fe600078ec0ff */
[----:B------:R2:W-:Y:S01]  /*2cab0*/  ST.E.U16 desc[UR4][R172.64+0x40], R75 ;  /* 0x0000404bac007985 */ /* 0x0005e2000c101504 */
[----:B------:R-:W-:Y:S04]  /*2cac0*/  SHF.R.U32.HI R41, RZ, 0x8, R60 ;  /* 0x00000008ff297819 */ /* 0x000fe8000001163c */
[----:B------:R-:W-:Y:S01]  /*2cad0*/  LOP3.LUT R41, R41, 0xffff, RZ, 0xc0, !PT ;  /* 0x0000ffff29297812 */ /* 0x000fe200078ec0ff */
[----:B----4-:R-:W-:Y:S05]  /*2cae0*/  @!P6 HADD2 R85, -R74.H0_H0, -RZ.H0_H0 ;  /* 0xa00000ff4a55e230 */ /* 0x010fea0000000900 */
[----:B------:R-:W-:Y:S01]  /*2caf0*/  PRMT R59, R85, 0x7610, R59 ;  /* 0x00007610553b7816 */ /* 0x000fe2000000003b */
[----:B------:R3:W-:Y:S03]  /*2cb00*/  @!P6 STL.S16 [R1+0x194], R85 ;  /* 0x000194550100e387 */ /* 0x0007e60000100600 */
[----:B------:R-:W-:Y:S01]  /*2cb10*/  @!P6 PRMT R74, R59, 0x5410, RZ ;  /* 0x000054103b4ae816 */ /* 0x000fe200000000ff */
[----:B------:R4:W4:Y:S01]  /*2cb20*/  LDL.S16 R94, [R1+0x288] ;  /* 0x00028800015e7983 */ /* 0x0009220000100600 */
[----:B------:R-:W-:Y:S02]  /*2cb30*/  LOP3.LUT R59, R48, 0xff, RZ, 0xc0, !PT ;  /* 0x000000ff303b7812 */ /* 0x000fe400078ec0ff */
[C---:B------:R-:W-:Y:S01]  /*2cb40*/  ISETP.GE.U32.AND P6, PT, R199.reuse, R47, PT ;  /* 0x0000002fc700720c */ /* 0x040fe20003fc6070 */
[----:B------:R4:W4:Y:S01]  /*2cb50*/  LDL.S16 R116, [R1+0x2b0] ;  /* 0x0002b00001747983 */ /* 0x0009220000100600 */
[----:B------:R-:W-:Y:S02]  /*2cb60*/  ISETP.GE.U32.AND P1, PT, R199, R59, PT ;  /* 0x0000003bc700720c */ /* 0x000fe40003f26070 */
[C---:B-1----:R-:W-:Y:S01]  /*2cb70*/  LOP3.LUT R87, R81.reuse, 0xff, RZ, 0xc0, !PT ;  /* 0x000000ff51577812 */ /* 0x042fe200078ec0ff */
[----:B------:R1:W4:Y:S01]  /*2cb80*/  LDL.S16 R115, [R1+0x250] ;  /* 0x0002500001737983 */ /* 0x0003220000100600 */
[----:B------:R-:W-:Y:S02]  /*2cb90*/  LOP3.LUT R81, R81, 0xffff, RZ, 0xc0, !PT ;  /* 0x0000ffff51517812 */ /* 0x000fe400078ec0ff */
[----:B--2---:R-:W-:Y:S01]  /*2cba0*/  PRMT R75, R72, 0x7632, R75 ;  /* 0x00007632484b7816 */ /* 0x004fe2000000004b */
[----:B------:R1:W2:Y:S01]  /*2cbb0*/  LDL.S16 R112, [R1+0x268] ;  /* 0x0002680001707983 */ /* 0x0002a20000100600 */
[----:B------:R-:W-:Y:S03]  /*2cbc0*/  SHF.R.U32.HI R81, RZ, 0x8, R81 ;  /* 0x00000008ff517819 */ /* 0x000fe60000011651 */
[----:B------:R-:W-:Y:S01]  /*2cbd0*/  @P6 LOP3.LUT R201, R201, 0x100000, RZ, 0xfc, !PT ;  /* 0x00100000c9c96812 */ /* 0x000fe200078efcff */
[----:B------:R1:W2:Y:S01]  /*2cbe0*/  LDL.S16 R111, [R1+0x240] ;  /* 0x00024000016f7983 */ /* 0x0002a20000100600 */
[----:B------:R-:W-:Y:S02]  /*2cbf0*/  LOP3.LUT R81, R81, 0xffff, RZ, 0xc0, !PT ;  /* 0x0000ffff51517812 */ /* 0x000fe400078ec0ff */
[----:B---3--:R-:W-:Y:S01]  /*2cc00*/  SHF.R.U32.HI R85, RZ, 0x10, R48 ;  /* 0x00000010ff557819 */ /* 0x008fe20000011630 */
[----:B------:R-:W-:Y:S01]  /*2cc10*/  ST.E.U16 desc[UR4][R172.64+0x42], R74 ;  /* 0x0000424aac007985 */ /* 0x000fe2000c101504 */
[----:B------:R-:W-:Y:S05]  /*2cc20*/  LOP3.LUT R48, R51, R224, R190, 0x96, !PT ;  /* 0x000000e033307212 */ /* 0x000fea00078e96be */
[----:B------:R-:W-:Y:S05]  /*2cc30*/  IMAD.WIDE.U32 R48, R48, -0x2daee0ad, RZ ;  /* 0xd2511f5330307825 */ /* 0x000fea00078e00ff */
        /* <DEDUP_REMOVED lines=26> */
[----:B--2---:R-:W-:Y:S03]  /*2cde0*/  @!P3 HADD2 R111, -R61.H0_H0, -RZ.H0_H0 ;  /* 0xa00000ff3d6fb230 */ /* 0x004fe60000000900 */
[----:B------:R-:W-:Y:S04]  /*2cdf0*/  LOP3.LUT R50, R50, 0xffff, RZ, 0xc0, !PT ;  /* 0x0000ffff32327812 */ /* 0x000fe800078ec0ff */
[C---:B------:R-:W-:Y:S01]  /*2ce00*/  ISETP.GE.U32.AND P5, PT, R199.reuse, R50, PT ;  /* 0x00000032c700720c */ /* 0x040fe20003fa6070 */
[----:B---3--:R1:W2:Y:S11]  /*2ce10*/  LDL.S16 R94, [R1+0x23c] ;  /* 0x00023c00015e7983 */ /* 0x0082b60000100600 */
        /* <DEDUP_REMOVED lines=19> */
[----:B------:R-:W-:Y:S02]  /*2cf50*/  @!P0 PRMT R65, R51, 0x5410, RZ ;  /* 0x0000541033418816 */ /* 0x000fe400000000ff */
[C---:B------:R-:W-:Y:S01]  /*2cf60*/  ISETP.GE.U32.AND P0, PT, R199.reuse, R84, PT ;  /* 0x00000054c700720c */ /* 0x040fe20003f06070 */
[----:B------:R1:W4:Y:S01]  /*2cf70*/  LDL.S16 R51, [R1+0x218] ;  /* 0x0002180001337983 */ /* 0x0003220000100600 */
[----:B------:R-:W-:Y:S03]  /*2cf80*/  MUFU.EX2 R84, R129 ;  /* 0x0000008100547308 */ /* 0x000fe60000000800 */
[----:B------:R1:W-:Y:S01]  /*2cf90*/  @!P5 STL.S16 [R1+0x268], R112 ;  /* 0x000268700100d387 */ /* 0x0003e20000100600 */
[----:B------:R-:W-:Y:S02]  /*2cfa0*/  ISETP.GE.U32.AND P5, PT, R199, R41, PT ;  /* 0x00000029c700720c */ /* 0x000fe40003fa6070 */
[----:B------:R-:W-:Y:S01]  /*2cfb0*/  LOP3.LUT R41, R85, 0xff, RZ, 0xc0, !PT ;  /* 0x000000ff55297812 */ /* 0x000fe200078ec0ff */
[----:B------:R1:W-:Y:S03]  /*2cfc0*/  @!P3 STL.S16 [R1+0x240], R111 ;  /* 0x0002406f0100b387 */ /* 0x0003e60000100600 */
[----:B------:R-:W-:Y:S01]  /*2cfd0*/  MUFU.EX2 R85, R218 ;  /* 0x000000da00557308 */ /* 0x000fe20000000800 */
[----:B------:R-:W-:Y:S04]  /*2cfe0*/  ST.E.U16 desc[UR4][R178.64+0x40], R65 ;  /* 0x00004041b2007985 */ /* 0x000fe8000c101504 */
[----:B------:R-:W-:Y:S05]  /*2cff0*/  ST.E.U16 desc[UR4][R178.64+0x42], R64 ;  /* 0x00004240b2007985 */ /* 0x000fea000c101504 */
[----:B------:R-:W-:Y:S01]  /*2d000*/  MUFU.EX2 R218, R168 ;  /* 0x000000a800da7308 */ /* 0x000fe20000000800 */
[----:B-1----:R-:W-:Y:S02]  /*2d010*/  PRMT R112, R61, 0x5410, R80 ;  /* 0x000054103d707816 */ /* 0x002fe40000000050 */
[----:B------:R-:W-:Y:S02]  /*2d020*/  @!P3 PRMT R61, R47, 0x5410, RZ ;  /* 0x000054102f3db816 */ /* 0x000fe400000000ff */
[----:B------:R-:W-:Y:S05]  /*2d030*/  ISETP.GE.U32.AND P3, PT, R199, R41, PT ;  /* 0x00000029c700720c */ /* 0x000fea0003f66070 */
[----:B------:R-:W1:Y:S01]  /*2d040*/  MUFU.EX2 R47, R187 ;  /* 0x000000bb002f7308 */ /* 0x000e620000000800 */
[----:B------:R1:W-:Y:S02]  /*2d050*/  ST.E.U16 desc[UR4][R174.64+0x50], R61 ;  /* 0x0000503dae007985 */ /* 0x0003e4000c101504 */
[----:B-1----:R-:W-:Y:S04]  /*2d060*/  F2FP.F16.F32.PACK_AB R60, R47, R44 ;  /* 0x0000002c2f3c723e */ /* 0x002fe800000000ff */
[C---:B------:R-:W-:Y:S04]  /*2d070*/  PRMT R59, R60.reuse, 0x7632, R59 ;  /* 0x000076323c3b7816 */ /* 0x040fe8000000003b */
[----:B------:R-:W-:Y:S01]  /*2d080*/  PRMT R111, R60, 0x5410, R59 ;  /* 0x000054103c6f7816 */ /* 0x000fe2000000003b */
        /* <DEDUP_REMOVED lines=8> */
[----:B------:R2:W2:Y:S01]  /*2d110*/  LDL.S16 R53, [R1+0x1dc] ;  /* 0x0001dc0001357983 */ /* 0x0004a20000100600 */
        /* <DEDUP_REMOVED lines=10> */
[----:B----4-:R-:W-:Y:S02]  /*2d1c0*/  @!P2 HADD2 R51, -R59.H0_H0, -RZ.H0_H0 ;  /* 0xa00000ff3b33a230 */ /* 0x010fe40000000900 */
[----:B------:R-:W-:Y:S05]  /*2d1d0*/  FADD.FTZ R85, R85, R93 ;  /* 0x0000005d55557221 */ /* 0x000fea0000010000 */
[----:B------:R-:W-:Y:S01]  /*2d1e0*/  MUFU.EX2 R93, R244 ;  /* 0x000000f4005d7308 */ /* 0x000fe20000000800 */
[----:B------:R-:W-:Y:S01]  /*2d1f0*/  PRMT R41, R51, 0x7610, R41 ;  /* 0x0000761033297816 */ /* 0x000fe20000000029 */
[----:B------:R1:W-:Y:S01]  /*2d200*/  @!P2 STL.S16 [R1+0x218], R51 ;  /* 0x000218330100a387 */ /* 0x0003e20000100600 */
[----:B------:R-:W-:Y:S02]  /*2d210*/  FADD.FTZ R46, R94, R85 ;  /* 0x000000555e2e7221 */ /* 0x000fe40000010000 */
        /* <DEDUP_REMOVED lines=13> */
[----:B------:R-:W-:Y:S03]  /*2d2f0*/  @!P0 HADD2 R53, -R56.H0_H0, -RZ.H0_H0 ;  /* 0xa00000ff38358230 */ /* 0x000fe60000000900 */
[----:B------:R-:W-:Y:S01]  /*2d300*/  PRMT R41, R115, 0x7610, R41 ;  /* 0x0000761073297816 */ /* 0x000fe20000000029 */
[----:B------:R1:W-:Y:S01]  /*2d310*/  @!P2 STL.S16 [R1+0x1b8], R115 ;  /* 0x0001b8730100a387 */ /* 0x0003e20000100600 */
[----:B------:R-:W-:Y:S03]  /*2d320*/  PRMT R83, R53, 0x7610, R83 ;  /* 0x0000761035537816 */ /* 0x000fe60000000053 */
[----:B------:R2:W-:Y:S04]  /*2d330*/  @!P0 STL.S16 [R1+0x1dc], R53 ;  /* 0x0001dc3501008387 */ /* 0x0005e80000100600 */
[----:B------:R3:W3:Y:S01]  /*2d340*/  LDL.S16 R81, [R1+0x1d8] ;  /* 0x0001d80001517983 */ /* 0x0006e20000100600 */
        /* <DEDUP_REMOVED lines=8> */
[----:B------:R-:W-:Y:S02]  /*2d3d0*/  LOP3.LUT R41, R41, 0xffff, RZ, 0xc0, !PT ;  /* 0x0000ffff29297812 */ /* 0x000fe400078ec0ff */
[----:B------:R-:W-:Y:S02]  /*2d3e0*/  PRMT R121, R56, 0x5410, R49 ;  /* 0x0000541038797816 */ /* 0x000fe40000000031 */
[----:B------:R-:W-:Y:S02]  /*2d3f0*/  ISETP.GE.U32.AND P2, PT, R199, R41, PT ;  /* 0x00000029c700720c */ /* 0x000fe40003f46070 */
[----:B------:R-:W-:Y:S01]  /*2d400*/  @!P0 PRMT R56, R83, 0x5410, RZ ;  /* 0x0000541053388816 */ /* 0x000fe200000000ff */
[----:B------:R-:W-:Y:S01]  /*2d410*/  IMAD.WIDE.U32 R82, R82, -0x2daee0ad, RZ ;  /* 0xd2511f5352527825 */ /* 0x000fe200078e00ff */
[----:B------:R-:W-:Y:S09]  /*2d420*/  LOP3.LUT P0, RZ, R201, 0x80000, RZ, 0xc0, !PT ;  /* 0x00080000c9ff7812 */ /* 0x000ff2000780c0ff */
[----:B----4-:R-:W-:Y:S05]  /*2d430*/  @!P2 HADD2 R44, -R50.H0_H0, -RZ.H0_H0 ;  /* 0xa00000ff322ca230 */ /* 0x010fea0000000900 */
[----:B------:R-:W-:Y:S01]  /*2d440*/  PRMT R41, R44, 0x7610, R41 ;  /* 0x000076102c297816 */ /* 0x000fe20000000029 */
[----:B------:R2:W-:Y:S03]  /*2d450*/  @!P2 STL.S16 [R1+0x1f4], R44 ;  /* 0x0001f42c0100a387 */ /* 0x0005e60000100600 */
[----:B------:R-:W-:Y:S01]  /*2d460*/  @!P2 PRMT R50, R41, 0x5410, RZ ;  /* 0x000054102932a816 */ /* 0x000fe200000000ff */
[--C-:B-1----:R-:W-:Y:S01]  /*2d470*/  FADD.FTZ R41, R53, R89.reuse ;  /* 0x0000005935297221 */ /* 0x102fe20000010000 */
[----:B------:R-:W-:Y:S01]  /*2d480*/  ISETP.GE.U32.AND P2, PT, R199, R48, PT ;  /* 0x00000030c700720c */ /* 0x000fe20003f46070 */
[----:B------:R4:W4:Y:S04]  /*2d490*/  LDL.S16 R122, [R1+0x190] ;  /* 0x00019000017a7983 */ /* 0x0009280000100600 */
[----:B------:R-:W-:Y:S01]  /*2d4a0*/  ST.E.U16 desc[UR4][R176.64+0x50], R50 ;  /* 0x00005032b0007985 */ /* 0x000fe2000c101504 */
[----:B--2---:R-:W1:Y:S02]  /*2d4b0*/  MUFU.EX2 R44, R120 ;  /* 0x00000078002c7308 */ /* 0x004e640000000800 */
[----:B-1----:R-:W-:Y:S04]  /*2d4c0*/  F2FP.F16.F32.PACK_AB R53, R44, R53 ;  /* 0x000000352c35723e */ /* 0x002fe800000000ff */
[----:B------:R-:W-:Y:S01]  /*2d4d0*/  PRMT R52, R53, 0x7632, R52 ;  /* 0x0000763235347816 */ /* 0x000fe20000000034 */
[----:B------:R-:W-:Y:S04]  /*2d4e0*/  @!P6 HADD2 R116, -R53.H0_H0, -RZ.H0_H0 ;  /* 0xa00000ff3574e230 */ /* 0x000fe80000000900 */
[----:B---3--:R-:W-:Y:S01]  /*2d4f0*/  @!P2 HADD2 R91, -R52.H0_H0, -RZ.H0_H0 ;  /* 0xa00000ff345ba230 */ /* 0x008fe20000000900 */
[----:B------:R-:W-:Y:S01]  /*2d500*/  PRMT R89, R116, 0x7610, R89 ;  /* 0x0000761074597816 */ /* 0x000fe20000000059 */
[----:B------:R1:W-:Y:S03]  /*2d510*/  @!P6 STL.S16 [R1+0x1b4], R116 ;  /* 0x0001b4740100e387 */ /* 0x0003e60000100600 */
[----:B------:R-:W-:Y:S01]  /*2d520*/  PRMT R88, R91, 0x7610, R88 ;  /* 0x000076105b587816 */ /* 0x000fe20000000058 */
[----:B------:R2:W-:Y:S01]  /*2d530*/  @!P2 STL.S16 [R1+0x1f0], R91 ;  /* 0x0001f05b0100a387 */ /* 0x0005e20000100600 */
[----:B-1----:R-:W-:Y:S02]  /*2d540*/  PRMT R116, R53, 0x5410, R52 ;  /* 0x0000541035747816 */ /* 0x002fe40000000034 */
[----:B------:R-:W-:Y:S02]  /*2d550*/  @!P6 PRMT R53, R89, 0x5410, RZ ;  /* 0x000054105935e816 */ /* 0x000fe400000000ff */
[----:B------:R-:W-:Y:S01]  /*2d560*/  @!P2 PRMT R52, R88, 0x5410, RZ ;  /* 0x000054105834a816 */ /* 0x000fe200000000ff */
[----:B------:R3:W3:Y:S01]  /*2d570*/  LDL.S16 R89, [R1+0x18c] ;  /* 0x00018c0001597983 */ /* 0x0006e20000100600 */
[----:B------:R-:W-:Y:S01]  /*2d580*/  LOP3.LUT P6, RZ, R201, 0x100000, RZ, 0xc0, !PT ;  /* 0x00100000c9ff7812 */ /* 0x000fe200078cc0ff */
[----:B--2---:R-:W-:Y:S01]  /*2d590*/  MUFU.EX2 R91, R235 ;  /* 0x000000eb005b7308 */ /* 0x004fe20000000800 */
[----:B------:R-:W-:Y:S01]  /*2d5a0*/  ISETP.GE.U32.AND P2, PT, R199, R92, PT ;  /* 0x0000005cc700720c */ /* 0x000fe20003f46070 */
[----:B------:R-:W-:Y:S01]  /*2d5b0*/  ST.E.U16 desc[UR4][R178.64+0x50], R53 ;  /* 0x00005035b2007985 */ /* 0x000fe2000c101504 */
[----:B------:R-:W-:Y:S03]  /*2d5c0*/  LOP3.LUT R201, R201, 0xfffdffff, RZ, 0xc0, !PT ;  /* 0xfffdffffc9c97812 */ /* 0x000fe600078ec0ff */
[----:B------:R-:W-:Y:S04]  /*2d5d0*/  ST.E.U16 desc[UR4][R178.64+0x52], R52 ;  /* 0x00005234b2007985 */ /* 0x000fe8000c101504 */
[----:B------:R-:W-:Y:S01]  /*2d5e0*/  MUFU.EX2 R92, R131 ;  /* 0x00000083005c7308 */ /* 0x000fe20000000800 */
[----:B------:R-:W-:Y:S09]  /*2d5f0*/  ST.E.U16 desc[UR4][R174.64+0x60], R56 ;  /* 0x00006038ae007985 */ /* 0x000ff2000c101504 */
[----:B------:R-:W-:Y:S01]  /*2d600*/  MUFU.EX2 R235, R38 ;  /* 0x0000002600eb7308 */ /* 0x000fe20000000800 */
[----:B------:R-:W-:Y:S05]  /*2d610*/  @!P4 HADD2 R81, -R49.H0_H0, -RZ.H0_H0 ;  /* 0xa00000ff3151c230 */ /* 0x000fea0000000900 */
[----:B------:R-:W-:Y:S01]  /*2d620*/  PRMT R43, R81, 0x7610, R43 ;  /* 0x00007610512b7816 */ /* 0x000fe2000000002b */
[----:B------:R1:W-:Y:S03]  /*2d630*/  @!P4 STL.S16 [R1+0x1d8], R81 ;  /* 0x0001d8510100c387 */ /* 0x0003e60000100600 */
[----:B------:R-:W-:Y:S01]  /*2d640*/  @!P4 PRMT R49, R43, 0x5410, RZ ;  /* 0x000054102b31c816 */ /* 0x000fe200000000ff */
[----:B------:R2:W2:Y:S01]  /*2d650*/  LDL.S16 R88, [R1+0x168] ;  /* 0x0001680001587983 */ /* 0x0004a20000100600 */
[----:B------:R-:W-:Y:S01]  /*2d660*/  FADD.FTZ R43, R44, R41 ;  /* 0x000000292c2b7221 */ /* 0x000fe20000010000 */
[----:B------:R-:W-:Y:S01]  /*2d670*/  LOP3.LUT R41, R83, R231, R90, 0x96, !PT ;  /* 0x000000e753297212 */ /* 0x000fe200078e965a */
[----:B------:R-:W1:Y:S01]  /*2d680*/  MUFU.EX2 R44, R130 ;  /* 0x00000082002c7308 */ /* 0x000e620000000800 */
[----:B------:R2:W2:Y:S02]  /*2d690*/  LDL.S16 R126, [R1+0x164] ;  /* 0x00016400017e7983 */ /* 0x0004a40000100600 */
        /* <DEDUP_REMOVED lines=8> */
[----:B-1----:R-:W-:Y:S01]  /*2d720*/  F2FP.F16.F32.PACK_AB R2, R92, R44 ;  /* 0x0000002c5c02723e */ /* 0x002fe200000000ff */
[----:B------:R-:W1:Y:S01]  /*2d730*/  MUFU.EX2 R81, R222 ;  /* 0x000000de00517308 */ /* 0x000e620000000800 */
[----:B------:R-:W-:Y:S02]  /*2d740*/  LOP3.LUT R0, R0, 0xffff, RZ, 0xc0, !PT ;  /* 0x0000ffff00007812 */ /* 0x000fe400078ec0ff */
[----:B-1----:R-:W-:Y:S01]  /*2d750*/  F2FP.F16.F32.PACK_AB R48, R91, R81 ;  /* 0x000000515b30723e */ /* 0x002fe200000000ff */
[----:B------:R-:W-:Y:S02]  /*2d760*/  IMAD.MOV.U32 R222, RZ, RZ, R170 ;  /* 0x000000ffffde7224 */ /* 0x000fe400078e00aa */
[----:B------:R-:W-:Y:S01]  /*2d770*/  FADD.FTZ R86, R81, R86 ;  /* 0x0000005651567221 */ /* 0x000fe20000010000 */
[----:B------:R-:W-:Y:S01]  /*2d780*/  PRMT R47, R48, 0x7632, R47 ;  /* 0x00007632302f7816 */ /* 0x000fe2000000002f */
[----:B----4-:R-:W-:Y:S05]  /*2d790*/  @!P6 HADD2 R122, -R48.H0_H0, -RZ.H0_H0 ;  /* 0xa00000ff307ae230 */ /* 0x010fea0000000900 */
[----:B------:R-:W-:Y:S01]  /*2d7a0*/  PRMT R90, R122, 0x7610, R90 ;  /* 0x000076107a5a7816 */ /* 0x000fe2000000005a */
[----:B------:R1:W-:Y:S04]  /*2d7b0*/  @!P6 STL.S16 [R1+0x190], R122 ;  /* 0x0001907a0100e387 */ /* 0x0003e80000100600 */
[----:B------:R4:W4:Y:S04]  /*2d7c0*/  LDL.S16 R120, [R1+0x160] ;  /* 0x0001600001787983 */ /* 0x0009280000100600 */
[----:B------:R2:W4:Y:S01]  /*2d7d0*/  LDL.S16 R119, [R1+0x15c] ;  /* 0x00015c0001777983 */ /* 0x0005220000100600 */
[----:B-1----:R-:W-:Y:S02]  /*2d7e0*/  PRMT R122, R48, 0x5410, R47 ;  /* 0x00005410307a7816 */ /* 0x002fe4000000002f */
[----:B------:R-:W-:Y:S02]  /*2d7f0*/  @!P6 PRMT R48, R90, 0x5410, RZ ;  /* 0x000054105a30e816 */ /* 0x000fe400000000ff */
[----:B------:R-:W-:Y:S01]  /*2d800*/  ISETP.GE.U32.AND P6, PT, R199, R0, PT ;  /* 0x00000000c700720c */ /* 0x000fe20003fc6070 */
[----:B------:R-:W-:Y:S01]  /*2d810*/  MUFU.EX2 R90, R239 ;  /* 0x000000ef005a7308 */ /* 0x000fe20000000800 */
[C---:B------:R-:W-:Y:S01]  /*2d820*/  PRMT R0, R2.reuse, 0x7632, R0 ;  /* 0x0000763202007816 */ /* 0x040fe20000000000 */
[----:B------:R-:W-:Y:S03]  /*2d830*/  ST.E.U16 desc[UR4][R172.64+0x60], R48 ;  /* 0x00006030ac007985 */ /* 0x000fe6000c101504 */
[----:B------:R-:W-:Y:S01]  /*2d840*/  PRMT R123, R2, 0x5410, R0 ;  /* 0x00005410027b7816 */ /* 0x000fe20000000000 */
[----:B---3--:R-:W-:Y:S05]  /*2d850*/  @!P0 HADD2 R89, -R47.H0_H0, -RZ.H0_H0 ;  /* 0xa00000ff2f598230 */ /* 0x008fea0000000900 */
[----:B------:R-:W-:Y:S01]  /*2d860*/  PRMT R87, R89, 0x7610, R87 ;  /* 0x0000761059577816 */ /* 0x000fe20000000057 */
[----:B------:R1:W-:Y:S03]  /*2d870*/  @!P0 STL.S16 [R1+0x18c], R89 ;  /* 0x00018c5901008387 */ /* 0x0003e60000100600 */
[----:B------:R-:W-:Y:S02]  /*2d880*/  @!P0 PRMT R47, R87, 0x5410, RZ ;  /* 0x00005410572f8816 */ /* 0x000fe400000000ff */
[----:B------:R-:W-:Y:S01]  /*2d890*/  ISETP.GE.U32.AND P0, PT, R199, R3, PT ;  /* 0x00000003c700720c */ /* 0x000fe20003f06070 */
[----:B------:R-:W3:Y:S02]  /*2d8a0*/  MUFU.EX2 R87, R125 ;  /* 0x0000007d00577308 */ /* 0x000ee40000000800 */
[----:B------:R-:W-:Y:S08]  /*2d8b0*/  ST.E.U16 desc[UR4][R172.64+0x62], R47 ;  /* 0x0000622fac007985 */ /* 0x000ff0000c101504 */
[----:B------:R-:W3:Y:S01]  /*2d8c0*/  MUFU.EX2 R125, R240 ;  /* 0x000000f0007d7308 */ /* 0x000ee20000000800 */
[----:B--2---:R-:W-:Y:S02]  /*2d8d0*/  @!P4 HADD2 R88, -R2.H0_H0, -RZ.H0_H0 ;  /* 0xa00000ff0258c230 */ /* 0x004fe40000000900 */
[----:B------:R-:W-:Y:S03]  /*2d8e0*/  @!P6 HADD2 R126, -R0.H0_H0, -RZ.H0_H0 ;  /* 0xa00000ff007ee230 */ /* 0x000fe60000000900 */
[----:B------:R-:W-:Y:S01]  /*2d8f0*/  PRMT R84, R88, 0x7610, R84 ;  /* 0x0000761058547816 */ /* 0x000fe20000000054 */
[----:B------:R2:W-:Y:S01]  /*2d900*/  @!P4 STL.S16 [R1+0x168], R88 ;  /* 0x000168580100c387 */ /* 0x0005e20000100600 */
[----:B------:R-:W-:Y:S03]  /*2d910*/  PRMT R81, R126, 0x7610, R81 ;  /* 0x000076107e517816 */ /* 0x000fe60000000051 */
[----:B-1----:R1:W4:Y:S01]  /*2d920*/  LDL.S16 R89, [R1+0x188] ;  /* 0x0001880001597983 */ /* 0x0023220000100600 */
[----:B------:R-:W-:Y:S01]  /*2d930*/  @!P4 PRMT R2, R84, 0x5410, RZ ;  /* 0x000054105402c816 */ /* 0x000fe200000000ff */
[----:B------:R-:W-:Y:S01]  /*2d940*/  FADD.FTZ R84, R40, R43 ;  /* 0x0000002b28547221 */ /* 0x000fe20000010000 */
[----:B------:R-:W-:Y:S01]  /*2d950*/  @!P6 PRMT R0, R81, 0x5410, RZ ;  /* 0x000054105100e816 */ /* 0x000fe200000000ff */
[----:B------:R-:W-:Y:S01]  /*2d960*/  FADD.FTZ R81, R44, R42 ;  /* 0x0000002a2c517221 */ /* 0x000fe20000010000 */
[----:B---3--:R-:W-:Y:S01]  /*2d970*/  F2FP.F16.F32.PACK_AB R40, R87, R40 ;  /* 0x000000285728723e */ /* 0x008fe200000000ff */
[----:B------:R-:W-:Y:S01]  /*2d980*/  ST.E.U16 desc[UR4][R176.64+0x5e], R2 ;  /* 0x00005e02b0007985 */ /* 0x000fe2000c101504 */
[----:B------:R-:W-:Y:S01]  /*2d990*/  F2FP.F16.F32.PACK_AB R42, R125, R90 ;  /* 0x0000005a7d2a723e */ /* 0x000fe200000000ff */
[----:B------:R-:W-:Y:S01]  /*2d9a0*/  FADD.FTZ R92, R92, R81 ;  /* 0x000000515c5c7221 */ /* 0x000fe20000010000 */
[----:B------:R-:W-:Y:S01]  /*2d9b0*/  PRMT R3, R40, 0x7632, R3 ;  /* 0x0000763228037816 */ /* 0x000fe20000000003 */
[----:B------:R-:W-:Y:S04]  /*2d9c0*/  ST.E.U16 desc[UR4][R176.64+0x60], R0 ;  /* 0x00006000b0007985 */ /* 0x000fe8000c101504 */
[----:B--2---:R1:W2:Y:S04]  /*2d9d0*/  LDL.S16 R88, [R1+0x184] ;  /* 0x0001840001587983 */ /* 0x0042a80000100600 */
[----:B------:R3:W-:Y:S01]  /*2d9e0*/  @!P6 STL.S16 [R1+0x164], R126 ;  /* 0x0001647e0100e387 */ /* 0x0007e20000100600 */
[----:B------:R-:W-:Y:S02]  /*2d9f0*/  ISETP.GE.U32.AND P6, PT, R199, R41, PT ;  /* 0x00000029c700720c */ /* 0x000fe40003fc6070 */
[----:B------:R-:W-:Y:S01]  /*2da00*/  LOP3.LUT R41, R82, 0xff, RZ, 0xc0, !PT ;  /* 0x000000ff52297812 */ /* 0x000fe200078ec0ff */
[----:B----4-:R-:W-:Y:S01]  /*2da10*/  @!P0 HADD2 R120, -R40.H0_H0, -RZ.H0_H0 ;  /* 0xa00000ff28788230 */ /* 0x010fe20000000900 */
[----:B---3--:R-:W-:Y:S09]  /*2da20*/  PRMT R126, R40, 0x5410, R3 ;  /* 0x00005410287e7816 */ /* 0x008ff20000000003 */
[----:B------:R-:W-:Y:S01]  /*2da30*/  @!P6 HADD2 R119, -R3.H0_H0, -RZ.H0_H0 ;  /* 0xa00000ff0377e230 */ /* 0x000fe20000000900 */
[----:B------:R-:W-:Y:S01]  /*2da40*/  PRMT R43, R120, 0x7610, R43 ;  /* 0x00007610782b7816 */ /* 0x000fe2000000002b */
[----:B------:R3:W-:Y:S03]  /*2da50*/  @!P0 STL.S16 [R1+0x160], R120 ;  /* 0x0001607801008387 */ /* 0x0007e60000100600 */
[----:B------:R-:W-:Y:S01]  /*2da60*/  @!P0 PRMT R40, R43, 0x5410, RZ ;  /* 0x000054102b288816 */ /* 0x000fe200000000ff */
[----:B------:R-:W-:Y:S01]  /*2da70*/  @!P6 STL.S16 [R1+0x15c], R119 ;  /* 0x00015c770100e387 */ /* 0x000fe20000100600 */
[----:B------:R-:W-:Y:S02]  /*2da80*/  ISETP.GE.U32.AND P0, PT, R199, R41, PT ;  /* 0x00000029c700720c */ /* 0x000fe40003f06070 */
[----:B------:R-:W-:Y:S01]  /*2da90*/  LOP3.LUT R41, R82, 0xffff, RZ, 0xc0, !PT ;  /* 0x0000ffff52297812 */ /* 0x000fe200078ec0ff */
[----:B------:R4:W-:Y:S01]  /*2daa0*/  ST.E.U16 desc[UR4][R178.64+0x60], R40 ;  /* 0x00006028b2007985 */ /* 0x0009e2000c101504 */
[----:B------:R-:W-:Y:S02]  /*2dab0*/  PRMT R44, R119, 0x7610, R44 ;  /* 0x00007610772c7816 */ /* 0x000fe4000000002c */
[----:B------:R-:W-:Y:S02]  /*2dac0*/  SHF.R.U32.HI R41, RZ, 0x8, R41 ;  /* 0x00000008ff297819 */ /* 0x000fe40000011629 */
[----:B------:R-:W-:Y:S02]  /*2dad0*/  @!P6 PRMT R3, R44, 0x5410, RZ ;  /* 0x000054102c03e816 */ /* 0x000fe400000000ff */
[----:B------:R-:W-:Y:S02]  /*2dae0*/  LOP3.LUT R43, R41, 0xffff, RZ, 0xc0, !PT ;  /* 0x0000ffff292b7812 */ /* 0x000fe400078ec0ff */
[----:B------:R-:W-:Y:S01]  /*2daf0*/  PRMT R41, R42, 0x7632, R41 ;  /* 0x000076322a297816 */ /* 0x000fe20000000029 */
[----:B------:R1:W-:Y:S01]  /*2db00*/  ST.E.U16 desc[UR4][R178.64+0x62], R3 ;  /* 0x00006203b2007985 */ /* 0x0003e2000c101504 */
[----:B------:R-:W-:Y:S01]  /*2db10*/  ISETP.GE.U32.AND P6, PT, R199, R43, PT ;  /* 0x0000002bc700720c */ /* 0x000fe20003fc6070 */
[----:B------:R-:W-:Y:S01]  /*2db20*/  VIADD R43, R154, 0x2 ;  /* 0x000000029a2b7836 */ /* 0x000fe20000000000 */
[--C-:B------:R-:W-:Y:S02]  /*2db30*/  SHF.R.U32.HI R44, RZ, 0x18, R82.reuse ;  /* 0x00000018ff2c7819 */ /* 0x100fe40000011652 */
[----:B------:R-:W-:Y:S02]  /*2db40*/  SHF.R.U32.HI R82, RZ, 0x10, R82 ;  /* 0x00000010ff527819 */ /* 0x000fe40000011652 */
[----:B------:R-:W-:Y:S02]  /*2db50*/  LOP3.LUT R158, R205, R43, RZ, 0x3c, !PT ;  /* 0x0000002bcd9e7212 */ /* 0x000fe400078e3cff */
[----:B------:R-:W-:Y:S02]  /*2db60*/  LOP3.LUT R43, R82, 0xff, RZ, 0xc0, !PT ;  /* 0x000000ff522b7812 */ /* 0x000fe400078ec0ff */
[----:B---3--:R-:W-:Y:S02]  /*2db70*/  PRMT R120, R42, 0x5410, R41 ;  /* 0x000054102a787816 */ /* 0x008fe40000000029 */
[----:B----4-:R-:W-:Y:S04]  /*2db80*/  F2FP.F16.F32.PACK_AB R40, R163, R165 ;  /* 0x000000a5a328723e */ /* 0x010fe800000000ff */
[----:B-1----:R-:W-:Y:S01]  /*2db90*/  PRMT R3, R40, 0x7632, R3 ;  /* 0x0000763228037816 */ /* 0x002fe20000000003 */
[----:B------:R-:W-:Y:S05]  /*2dba0*/  @!P1 HADD2 R89, -R42.H0_H0, -RZ.H0_H0 ;  /* 0xa00000ff2a599230 */ /* 0x000fea0000000900 */
[----:B------:R-:W-:Y:S01]  /*2dbb0*/  PRMT R83, R89, 0x7610, R83 ;  /* 0x0000761059537816 */ /* 0x000fe20000000053 */
[----:B------:R-:W-:Y:S03]  /*2dbc0*/  @!P1 STL.S16 [R1+0x188], R89 ;  /* 0x0001885901009387 */ /* 0x000fe60000100600 */
[----:B------:R-:W-:Y:S02]  /*2dbd0*/  @!P1 PRMT R42, R83, 0x5410, RZ ;  /* 0x00005410532a9816 */ /* 0x000fe400000000ff */
[----:B------:R-:W-:Y:S03]  /*2dbe0*/  ISETP.GE.U32.AND P1, PT, R199, R44, PT ;  /* 0x0000002cc700720c */ /* 0x000fe60003f26070 */
[----:B------:R-:W-:Y:S01]  /*2dbf0*/  ST.E.U16 desc[UR4][R174.64+0x70], R42 ;  /* 0x0000702aae007985 */ /* 0x000fe2000c101504 */
[----:B--2---:R-:W-:Y:S05]  /*2dc00*/  @!P5 HADD2 R88, -R41.H0_H0, -RZ.H0_H0 ;  /* 0xa00000ff2958d230 */ /* 0x004fea0000000900 */
[----:B------:R-:W-:Y:S01]  /*2dc10*/  PRMT R45, R88, 0x7610, R45 ;  /* 0x00007610582d7816 */ /* 0x000fe2000000002d */
[----:B------:R1:W-:Y:S03]  /*2dc20*/  @!P5 STL.S16 [R1+0x184], R88 ;  /* 0x000184580100d387 */ /* 0x0003e60000100600 */
[----:B------:R-:W-:Y:S01]  /*2dc30*/  @!P5 PRMT R41, R45, 0x5410, RZ ;  /* 0x000054102d29d816 */ /* 0x000fe200000000ff */
[----:B------:R2:W3:Y:S01]  /*2dc40*/  LDL.S16 R119, [R1+0x180] ;  /* 0x0001800001777983 */ /* 0x0004e20000100600 */
[----:B------:R-:W-:Y:S01]  /*2dc50*/  ISETP.GE.U32.AND P5, PT, R199, R43, PT ;  /* 0x0000002bc700720c */ /* 0x000fe20003fa6070 */
[----:B------:R-:W-:Y:S01]  /*2dc60*/  FADD.FTZ R43, R91, R86 ;  /* 0x000000565b2b7221 */ /* 0x000fe20000010000 */
[----:B------:R-:W-:Y:S01]  /*2dc70*/  FADD.FTZ R86, R87, R84 ;  /* 0x0000005457567221 */ /* 0x000fe20000010000 */
[----:B------:R2:W4:Y:S01]  /*2dc80*/  LDL.S16 R129, [R1+0x1d4] ;  /* 0x0001d40001817983 */ /* 0x0005220000100600 */
[----:B------:R-:W-:Y:S02]  /*2dc90*/  FADD.FTZ R87, R90, R46 ;  /* 0x0000002e5a577221 */ /* 0x000fe40000010000 */
[----:B------:R-:W1:Y:S01]  /*2dca0*/  MUFU.EX2 R46, R243 ;  /* 0x000000f3002e7308 */ /* 0x000e620000000800 */
[----:B------:R-:W2:Y:S04]  /*2dcb0*/  LDL.LU R155, [R1+0x8] ;  /* 0x00000800019b7983 */ /* 0x000ea80000300800 */
[----:B------:R2:W2:Y:S04]  /*2dcc0*/  LDL.S16 R128, [R1+0x1b0] ;  /* 0x0001b00001807983 */ /* 0x0004a80000100600 */
[----:B------:R-:W2:Y:S04]  /*2dcd0*/  LDL.LU R127, [R1+0x14] ;  /* 0x00001400017f7983 */ /* 0x000ea80000300800 */
[----:B------:R2:W2:Y:S01]  /*2dce0*/  LDL.S16 R131, [R1+0x158] ;  /* 0x0001580001837983 */ /* 0x0004a20000100600 */
[----:B-1----:R-:W-:Y:S01]  /*2dcf0*/  LOP3.LUT R88, R158, R223, RZ, 0x3c, !PT ;  /* 0x000000df9e587212 */ /* 0x002fe200078e3cff */
[----:B------:R-:W-:Y:S02]  /*2dd00*/  FADD.FTZ R81, R46, R43 ;  /* 0x0000002b2e517221 */ /* 0x000fe40000010000 */
[----:B------:R-:W-:Y:S02]  /*2dd10*/  ST.E.U16 desc[UR4][R174.64+0x72], R41 ;  /* 0x00007229ae007985 */ /* 0x000fe4000c101504 */
[----:B------:R-:W-:Y:S05]  /*2dd20*/  IMAD.WIDE.U32 R88, R88, -0x326172a9, RZ ;  /* 0xcd9e8d5758587825 */ /* 0x000fea00078e00ff */
[----:B------:R-:W-:Y:S02]  /*2dd30*/  LOP3.LUT R82, R89, R224, R196, 0x96, !PT ;  /* 0x000000e059527212 */ /* 0x000fe400078e96c4 */
        /* <DEDUP_REMOVED lines=22> */
[----:B------:R-:W2:Y:S01]  /*2dea0*/  MUFU.EX2 R85, R242 ;  /* 0x000000f200557308 */ /* 0x000ea20000000800 */
        /* <DEDUP_REMOVED lines=9> */
[----:B---3--:R-:W-:Y:S02]  /*2df40*/  @!P3 HADD2 R119, -R44.H0_H0, -RZ.H0_H0 ;  /* 0xa00000ff2c77b230 */ /* 0x008fe40000000900 */
[----:B----4-:R-:W-:Y:S03]  /*2df50*/  @!P2 HADD2 R129, -R43.H0_H0, -RZ.H0_H0 ;  /* 0xa00000ff2b81a230 */ /* 0x010fe60000000900 */
[----:B------:R-:W-:Y:S01]  /*2df60*/  PRMT R55, R119, 0x7610, R55 ;  /* 0x0000761077377816 */ /* 0x000fe20000000037 */
[----:B------:R1:W-:Y:S01]  /*2df70*/  @!P3 STL.S16 [R1+0x180], R119 ;  /* 0x000180770100b387 */ /* 0x0003e20000100600 */
[----:B--2---:R-:W2:Y:S01]  /*2df80*/  MUFU.EX2 R84, R155 ;  /* 0x0000009b00547308 */ /* 0x004ea20000000800 */
[----:B------:R-:W-:Y:S02]  /*2df90*/  PRMT R91, R129, 0x7610, R91 ;  /* 0x00007610815b7816 */ /* 0x000fe4000000005b */
[----:B------:R3:W4:Y:S04]  /*2dfa0*/  LDL.S16 R130, [R1+0x154] ;  /* 0x0001540001827983 */ /* 0x0007280000100600 */
        /* <DEDUP_REMOVED lines=20> */
[----:B------:R-:W-:Y:S01]  /*2e0f0*/  @!P6 HADD2 R131, -R45.H0_H0, -RZ.H0_H0 ;  /* 0xa00000ff2d83e230 */ /* 0x000fe20000000900 */
[----:B------:R-:W-:Y:S01]  /*2e100*/  @!P0 PRMT R46, R92, 0x5410, RZ ;  /* 0x000054105c2e8816 */ /* 0x000fe200000000ff */
[----:B--2---:R-:W-:Y:S01]  /*2e110*/  FADD.FTZ R85, R84, R85 ;  /* 0x0000005554557221 */ /* 0x004fe20000010000 */
[----:B------:R-:W-:Y:S01]  /*2e120*/  ISETP.GE.U32.AND P0, PT, R199, R55, PT ;  /* 0x00000037c700720c */ /* 0x000fe20003f06070 */
[----:B------:R-:W-:Y:S01]  /*2e130*/  MUFU.EX2 R92, R241 ;  /* 0x000000f1005c7308 */ /* 0x000fe20000000800 */
[----:B------:R-:W-:Y:S01]  /*2e140*/  PRMT R124, R131, 0x7610, R124 ;  /* 0x00007610837c7816 */ /* 0x000fe2000000007c */
[----:B------:R-:W-:Y:S01]  /*2e150*/  ST.E.U16 desc[UR4][R176.64+0x6e], R46 ;  /* 0x00006e2eb0007985 */ /* 0x000fe2000c101504 */
[C---:B------:R-:W-:Y:S02]  /*2e160*/  PRMT R55, R57.reuse, 0x7632, R55 ;  /* 0x0000763239377816 */ /* 0x040fe40000000037 */
[----:B------:R-:W-:Y:S02]  /*2e170*/  @!P6 PRMT R45, R124, 0x5410, RZ ;  /* 0x000054107c2de816 */ /* 0x000fe400000000ff */
[----:B------:R-:W-:Y:S02]  /*2e180*/  PRMT R124, R57, 0x5410, R55 ;  /* 0x00005410397c7816 */ /* 0x000fe40000000037 */
[----:B------:R-:W-:Y:S01]  /*2e190*/  SHF.R.U32.HI R54, RZ, 0x10, R54 ;  /* 0x00000010ff367819 */ /* 0x000fe20000011636 */
[----:B------:R-:W-:Y:S03]  /*2e1a0*/  ST.E.U16 desc[UR4][R176.64+0x70], R45 ;  /* 0x0000702db0007985 */ /* 0x000fe6000c101504 */
[----:B------:R-:W-:Y:S01]  /*2e1b0*/  LOP3.LUT R54, R54, 0xff, RZ, 0xc0, !PT ;  /* 0x000000ff36367812 */ /* 0x000fe200078ec0ff */
[----:B-1----:R1:W2:Y:S02]  /*2e1c0*/  MUFU.EX2 R128, R127 ;  /* 0x0000007f00807308 */ /* 0x0022a40000000800 */
[----:B-1----:R-:W2:Y:S04]  /*2e1d0*/  LDL.LU R127, [R1+0x4] ;  /* 0x00000400017f7983 */ /* 0x002ea80000300800 */
[----:B------:R1:W2:Y:S04]  /*2e1e0*/  LDL.S16 R129, [R1+0x214] ;  /* 0x0002140001817983 */ /* 0x0002a80000100600 */
[----:B------:R1:W-:Y:S01]  /*2e1f0*/  @!P6 STL.S16 [R1+0x158], R131 ;  /* 0x000158830100e387 */ /* 0x0003e20000100600 */
[----:B----4-:R-:W-:Y:S05]  /*2e200*/  @!P5 HADD2 R130, -R57.H0_H0, -RZ.H0_H0 ;  /* 0xa00000ff3982d230 */ /* 0x010fea0000000900 */
[----:B------:R-:W-:Y:S01]  /*2e210*/  PRMT R133, R130, 0x7610, R133 ;  /* 0x0000761082857816 */ /* 0x000fe20000000085 */
[----:B------:R4:W-:Y:S01]  /*2e220*/  @!P5 STL.S16 [R1+0x154], R130 ;  /* 0x000154820100d387 */ /* 0x0009e20000100600 */
[----:B---3--:R-:W-:Y:S02]  /*2e230*/  @!P1 HADD2 R132, -R55.H0_H0, -RZ.H0_H0 ;  /* 0xa00000ff37849230 */ /* 0x008fe40000000900 */
[----:B------:R-:W-:Y:S01]  /*2e240*/  @!P5 PRMT R57, R133, 0x5410, RZ ;  /* 0x000054108539d816 */ /* 0x000fe200000000ff */
[----:B-1----:R3:W3:Y:S01]  /*2e250*/  LDL.S16 R131, [R1+0x234] ;  /* 0x0002340001837983 */ /* 0x0026e20000100600 */
[C---:B------:R-:W-:Y:S02]  /*2e260*/  ISETP.GE.U32.AND P5, PT, R199.reuse, R54, PT ;  /* 0x00000036c700720c */ /* 0x040fe40003fa6070 */
[----:B--2---:R-:W-:Y:S01]  /*2e270*/  F2FP.F16.F32.PACK_AB R54, R128, R84 ;  /* 0x000000548036723e */ /* 0x004fe200000000ff */
[----:B------:R2:W2:Y:S01]  /*2e280*/  LDL.S16 R134, [R1+0x1d0] ;  /* 0x0001d00001867983 */ /* 0x0004a20000100600 */
[C---:B------:R-:W-:Y:S01]  /*2e290*/  F2FP.F16.F32.PACK_AB R84, R92.reuse, R86 ;  /* 0x000000565c54723e */ /* 0x040fe200000000ff */
[----:B------:R-:W-:Y:S01]  /*2e2a0*/  FADD.FTZ R92, R92, R58 ;  /* 0x0000003a5c5c7221 */ /* 0x000fe20000010000 */
[----:B------:R-:W-:Y:S01]  /*2e2b0*/  LOP3.LUT R58, R82, 0xffff, RZ, 0xc0, !PT ;  /* 0x0000ffff523a7812 */ /* 0x000fe200078ec0ff */
[----:B------:R1:W2:Y:S01]  /*2e2c0*/  LDL.S16 R133, [R1+0x1cc] ;  /* 0x0001cc0001857983 */ /* 0x0002a20000100600 */
[----:B------:R-:W-:Y:S01]  /*2e2d0*/  PRMT R81, R54, 0x7632, R81 ;  /* 0x0000763236517816 */ /* 0x000fe20000000051 */
[----:B------:R-:W-:Y:S01]  /*2e2e0*/  FADD.FTZ R128, R128, R85 ;  /* 0x0000005580807221 */ /* 0x000fe20000010000 */
[----:B------:R-:W-:Y:S01]  /*2e2f0*/  SHF.R.U32.HI R58, RZ, 0x8, R58 ;  /* 0x00000008ff3a7819 */ /* 0x000fe2000001163a */
[----:B------:R1:W-:Y:S01]  /*2e300*/  @!P1 STL.S16 [R1+0x150], R132 ;  /* 0x0001508401009387 */ /* 0x0003e20000100600 */
[----:B------:R-:W-:Y:S02]  /*2e310*/  SHF.R.U32.HI R82, RZ, 0x10, R82 ;  /* 0x00000010ff527819 */ /* 0x000fe40000011652 */
[----:B------:R-:W-:Y:S01]  /*2e320*/  LOP3.LUT R138, R58, 0xffff, RZ, 0xc0, !PT ;  /* 0x0000ffff3a8a7812 */ /* 0x000fe200078ec0ff */
[----:B------:R-:W-:Y:S01]  /*2e330*/  ST.E.U16 desc[UR4][R178.64+0x70], R57 ;  /* 0x00007039b2007985 */ /* 0x000fe2000c101504 */
[----:B------:R-:W-:Y:S02]  /*2e340*/  LOP3.LUT R58, R82, 0xff, RZ, 0xc0, !PT ;  /* 0x000000ff523a7812 */ /* 0x000fe400078ec0ff */
[----:B------:R-:W-:Y:S02]  /*2e350*/  PRMT R87, R132, 0x7610, R87 ;  /* 0x0000761084577816 */ /* 0x000fe40000000057 */
[----:B------:R-:W-:Y:S01]  /*2e360*/  ISETP.GE.U32.AND P4, PT, R199, R58, PT ;  /* 0x0000003ac700720c */ /* 0x000fe20003f86070 */
[----:B----4-:R-:W4:Y:S01]  /*2e370*/  MUFU.EX2 R130, R251 ;  /* 0x000000fb00827308 */ /* 0x010f220000000800 */
[----:B------:R-:W-:Y:S02]  /*2e380*/  @!P1 PRMT R55, R87, 0x5410, RZ ;  /* 0x0000541057379816 */ /* 0x000fe400000000ff */
[----:B------:R-:W-:Y:S03]  /*2e390*/  ISETP.GE.U32.AND P1, PT, R199, R71, PT ;  /* 0x00000047c700720c */ /* 0x000fe60003f26070 */
[----:B------:R-:W-:Y:S04]  /*2e3a0*/  ST.E.U16 desc[UR4][R178.64+0x72], R55 ;  /* 0x00007237b2007985 */ /* 0x000fe8000c101504 */
[----:B-1----:R-:W-:Y:S01]  /*2e3b0*/  MUFU.EX2 R132, R248 ;  /* 0x000000f800847308 */ /* 0x002fe20000000800 */
[----:B----4-:R-:W-:Y:S09]  /*2e3c0*/  FADD.FTZ R85, R130, R91 ;  /* 0x0000005b82557221 */ /* 0x010ff20000010000 */
[----:B------:R-:W-:Y:S10]  /*2e3d0*/  MUFU.EX2 R248, R194 ;  /* 0x000000c200f87308 */ /* 0x000ff40000000800 */
[----:B------:R-:W1:Y:S01]  /*2e3e0*/  MUFU.EX2 R127, R127 ;  /* 0x0000007f007f7308 */ /* 0x000e620000000800 */
[----:B------:R-:W-:Y:S05]  /*2e3f0*/  @!P3 HADD2 R129, -R54.H0_H0, -RZ.H0_H0 ;  /* 0xa00000ff3681b230 */ /* 0x000fea0000000900 */
[----:B------:R-:W-:Y:S01]  /*2e400*/  PRMT R86, R129, 0x7610, R86 ;  /* 0x0000761081567816 */ /* 0x000fe20000000056 */
[----:B------:R4:W-:Y:S01]  /*2e410*/  @!P3 STL.S16 [R1+0x214], R129 ;  /* 0x000214810100b387 */ /* 0x0009e20000100600 */
[C---:B-1----:R-:W-:Y:S01]  /*2e420*/  F2FP.F16.F32.PACK_AB R83, R127.reuse, R130 ;  /* 0x000000827f53723e */ /* 0x042fe200000000ff */
        /* <DEDUP_REMOVED lines=12> */
[----:B---3--:R-:W-:Y:S02]  /*2e4f0*/  @!P2 HADD2 R131, -R81.H0_H0, -RZ.H0_H0 ;  /* 0xa00000ff5183a230 */ /* 0x008fe40000000900 */
[----:B--2---:R-:W-:Y:S03]  /*2e500*/  @!P5 HADD2 R134, -R83.H0_H0, -RZ.H0_H0 ;  /* 0xa00000ff5386d230 */ /* 0x004fe60000000900 */
[----:B------:R-:W-:Y:S01]  /*2e510*/  PRMT R130, R131, 0x7610, R130 ;  /* 0x0000761083827816 */ /* 0x000fe20000000082 */
[----:B------:R1:W-:Y:S01]  /*2e520*/  @!P2 STL.S16 [R1+0x234], R131 ;  /* 0x000234830100a387 */ /* 0x0003e20000100600 */
[----:B------:R-:W-:Y:S01]  /*2e530*/  @!P0 HADD2 R133, -R82.H0_H0, -RZ.H0_H0 ;  /* 0xa00000ff52858230 */ /* 0x000fe20000000900 */
[----:B------:R-:W-:Y:S02]  /*2e540*/  PRMT R94, R134, 0x7610, R94 ;  /* 0x00007610865e7816 */ /* 0x000fe4000000005e */
[----:B------:R2:W-:Y:S01]  /*2e550*/  @!P5 STL.S16 [R1+0x1d0], R134 ;  /* 0x0001d0860100d387 */ /* 0x0005e20000100600 */
[----:B------:R-:W-:Y:S02]  /*2e560*/  @!P2 PRMT R81, R130, 0x5410, RZ ;  /* 0x000054108251a816 */ /* 0x000fe400000000ff */
[----:B------:R-:W-:Y:S01]  /*2e570*/  PRMT R91, R133, 0x7610, R91 ;  /* 0x00007610855b7816 */ /* 0x000fe2000000005b */
[----:B------:R3:W-:Y:S01]  /*2e580*/  @!P0 STL.S16 [R1+0x1cc], R133 ;  /* 0x0001cc8501008387 */ /* 0x0007e20000100600 */
[----:B------:R-:W-:Y:S02]  /*2e590*/  PRMT R130, R83, 0x5410, R82 ;  /* 0x0000541053827816 */ /* 0x000fe40000000052 */
[----:B------:R-:W-:Y:S01]  /*2e5a0*/  @!P5 PRMT R83, R94, 0x5410, RZ ;  /* 0x000054105e53d816 */ /* 0x000fe200000000ff */
[----:B------:R4:W4:Y:S01]  /*2e5b0*/  LDL.S16 R151, [R1+0x284] ;  /* 0x0002840001977983 */ /* 0x0009220000100600 */
[----:B------:R-:W-:Y:S02]  /*2e5c0*/  @!P0 PRMT R82, R91, 0x5410, RZ ;  /* 0x000054105b528816 */ /* 0x000fe400000000ff */
[C---:B------:R-:W-:Y:S01]  /*2e5d0*/  LOP3.LUT R91, R86.reuse, 0xff, RZ, 0xc0, !PT ;  /* 0x000000ff565b7812 */ /* 0x040fe200078ec0ff */
[----:B------:R2:W4:Y:S01]  /*2e5e0*/  LDL.S16 R148, [R1+0x2ac] ;  /* 0x0002ac0001947983 */ /* 0x0005220000100600 */
[----:B------:R-:W-:Y:S02]  /*2e5f0*/  LOP3.LUT R94, R86, 0xffff, RZ, 0xc0, !PT ;  /* 0x0000ffff565e7812 */ /* 0x000fe400078ec0ff */
[----:B------:R-:W-:Y:S01]  /*2e600*/  LOP3.LUT R86, R89, R224, R190, 0x96, !PT ;  /* 0x000000e059567212 */ /* 0x000fe200078e96be */
[----:B------:R2:W4:Y:S01]  /*2e610*/  LDL.S16 R156, [R1+0x264] ;  /* 0x00026400019c7983 */ /* 0x0005220000100600 */
[C---:B------:R-:W-:Y:S01]  /*2e620*/  ISETP.GE.U32.AND P0, PT, R199.reuse, R58, PT ;  /* 0x0000003ac700720c */ /* 0x040fe20003f06070 */
[----:B------:R-:W-:Y:S01]  /*2e630*/  FADD.FTZ R58, R136, R92 ;  /* 0x0000005c883a7221 */ /* 0x000fe20000010000 */
[----:B------:R-:W-:Y:S01]  /*2e640*/  ISETP.GE.U32.AND P3, PT, R199, R91, PT ;  /* 0x0000005bc700720c */ /* 0x000fe20003f66070 */
[----:B------:R-:W-:Y:S01]  /*2e650*/  IMAD.WIDE.U32 R86, R86, -0x2daee0ad, RZ ;  /* 0xd2511f5356567825 */ /* 0x000fe200078e00ff */
[----:B-1----:R-:W1:Y:S01]  /*2e660*/  MUFU.EX2 R131, R249 ;  /* 0x000000f900837308 */ /* 0x002e620000000800 */
[----:B------:R4:W4:Y:S03]  /*2e670*/  LDL.S16 R146, [R1+0x280] ;  /* 0x0002800001927983 */ /* 0x0009260000100600 */
[----:B------:R-:W-:Y:S01]  /*2e680*/  LOP3.LUT R92, R87, R225, R182, 0x96, !PT ;  /* 0x000000e1575c7212 */ /* 0x000fe200078e96b6 */
[----:B------:R-:W4:Y:S05]  /*2e690*/  LDL.LU R150, [R1+0x40] ;  /* 0x0000400001967983 */ /* 0x000f2a0000300800 */
[----:B------:R-:W-:Y:S01]  /*2e6a0*/  MUFU.EX2 R249, R36 ;  /* 0x0000002400f97308 */ /* 0x000fe20000000800 */
[----:B------:R-:W-:Y:S01]  /*2e6b0*/  @P0 LOP3.LUT R201, R201, 0x20000, RZ, 0xfc, !PT ;  /* 0x00020000c9c90812 */ /* 0x000fe200078efcff */
[----:B------:R-:W4:Y:S01]  /*2e6c0*/  LDL.LU R155, [R1+0x3c] ;  /* 0x00003c00019b7983 */ /* 0x000f220000300800 */
[----:B------:R-:W-:Y:S01]  /*2e6d0*/  ISETP.GE.U32.AND P0, PT, R199, R138, PT ;  /* 0x0000008ac700720c */ /* 0x000fe20003f06070 */
[----:B------:R-:W-:Y:S01]  /*2e6e0*/  IMAD.WIDE.U32 R92, R92, -0x326172a9, RZ ;  /* 0xcd9e8d575c5c7825 */ /* 0x000fe200078e00ff */
[----:B------:R-:W-:Y:S01]  /*2e6f0*/  LOP3.LUT R201, R201, 0xfffbffff, RZ, 0xc0, !PT ;  /* 0xfffbffffc9c97812 */ /* 0x000fe200078ec0ff */
[----:B------:R-:W-:Y:S04]  /*2e700*/  ST.E.U16 desc[UR4][R174.64+0x82], R81 ;  /* 0x00008251ae007985 */ /* 0x000fe8000c101504 */
[----:B--2---:R-:W2:Y:S01]  /*2e710*/  MUFU.EX2 R134, R247 ;  /* 0x000000f700867308 */ /* 0x004ea20000000800 */
[----:B-1----:R-:W-:Y:S01]  /*2e720*/  F2FP.F16.F32.PACK_AB R90, R131, R132 ;  /* 0x00000084835a723e */ /* 0x002fe200000000ff */
[----:B---3--:R-:W-:Y:S01]  /*2e730*/  IMAD.WIDE.U32 R132, R88, -0x2daee0ad, RZ ;  /* 0xd2511f5358847825 */ /* 0x008fe200078e00ff */
[----:B------:R-:W-:Y:S01]  /*2e740*/  @P3 LOP3.LUT R201, R201, 0x40000, RZ, 0xfc, !PT ;  /* 0x00040000c9c93812 */ /* 0x000fe200078efcff */
[----:B------:R1:W-:Y:S01]  /*2e750*/  ST.E.U16 desc[UR4][R172.64+0x80], R83 ;  /* 0x00008053ac007985 */ /* 0x0003e2000c101504 */
[----:B------:R-:W-:Y:S01]  /*2e760*/  PRMT R89, R90, 0x7632, R89 ;  /* 0x000076325a597816 */ /* 0x000fe20000000059 */
[----:B------:R-:W-:Y:S01]  /*2e770*/  FADD.FTZ R131, R131, R85 ;  /* 0x0000005583837221 */ /* 0x000fe20000010000 */
[----:B------:R-:W-:Y:S01]  /*2e780*/  LOP3.LUT R85, R133, R226, R86, 0x96, !PT ;  /* 0x000000e285557212 */ /* 0x000fe200078e9656 */
[----:B------:R-:W-:Y:S01]  /*2e790*/  ST.E.U16 desc[UR4][R172.64+0x82], R82 ;  /* 0x00008252ac007985 */ /* 0x000fe2000c101504 */
[----:B------:R-:W-:Y:S02]  /*2e7a0*/  LOP3.LUT R86, R93, R220, R180, 0x96, !PT ;  /* 0x000000dc5d567212 */ /* 0x000fe400078e96b4 */
[----:B------:R-:W-:Y:S03]  /*2e7b0*/  ISETP.GE.U32.AND P3, PT, R199, R140, PT ;  /* 0x0000008cc700720c */ /* 0x000fe60003f66070 */
[----:B------:R-:W-:Y:S01]  /*2e7c0*/  IMAD.WIDE.U32 R86, R86, -0x2daee0ad, RZ ;  /* 0xd2511f5356567825 */ /* 0x000fe200078e00ff */
[C---:B--2---:R-:W-:Y:S03]  /*2e7d0*/  F2FP.F16.F32.PACK_AB R88, R134.reuse, R136 ;  /* 0x000000888658723e */ /* 0x044fe600000000ff */
[----:B------:R-:W-:Y:S01]  /*2e7e0*/  FADD.FTZ R184, R134, R58 ;  /* 0x0000003a86b87221 */ /* 0x000fe20000010000 */
[----:B------:R-:W-:Y:S01]  /*2e7f0*/  LOP3.LUT R87, R87, R229, R132, 0x96, !PT ;  /* 0x000000e557577212 */ /* 0x000fe200078e9684 */
[----:B------:R-:W-:Y:S01]  /*2e800*/  IMAD.WIDE.U32 R132, R85, -0x326172a9, RZ ;  /* 0xcd9e8d5755847825 */ /* 0x000fe200078e00ff */
[----:B------:R-:W-:Y:S02]  /*2e810*/  SHF.R.U32.HI R58, RZ, 0x10, R71 ;  /* 0x00000010ff3a7819 */ /* 0x000fe40000011647 */
[----:B------:R-:W-:Y:S02]  /*2e820*/  PRMT R134, R90, 0x5410, R89 ;  /* 0x000054105a867816 */ /* 0x000fe40000000059 */
[----:B------:R-:W-:Y:S02]  /*2e830*/  LOP3.LUT R92, R133, R230, R92, 0x96, !PT ;  /* 0x000000e6855c7212 */ /* 0x000fe400078e965c */
[----:B------:R-:W-:Y:S02]  /*2e840*/  LOP3.LUT R58, R58, 0xff, RZ, 0xc0, !PT ;  /* 0x000000ff3a3a7812 */ /* 0x000fe400078ec0ff */
[----:B------:R-:W-:Y:S01]  /*2e850*/  LOP3.LUT R71, R71, 0xffff, RZ, 0xc0, !PT ;  /* 0x0000ffff47477812 */ /* 0x000fe200078ec0ff */
[----:B------:R-:W-:Y:S01]  /*2e860*/  IMAD.WIDE.U32 R142, R92, -0x2daee0ad, RZ ;  /* 0xd2511f535c8e7825 */ /* 0x000fe200078e00ff */
[----:B------:R-:W-:Y:S02]  /*2e870*/  ISETP.GE.U32.AND P6, PT, R199, R58, PT ;  /* 0x0000003ac700720c */ /* 0x000fe40003fc6070 */
[C---:B------:R-:W-:Y:S01]  /*2e880*/  PRMT R92, R84.reuse, 0x7632, R92 ;  /* 0x00007632545c7816 */ /* 0x040fe2000000005c */
[----:B-1----:R-:W-:Y:S01]  /*2e890*/  IMAD.MOV.U32 R83, RZ, RZ, R248 ;  /* 0x000000ffff537224 */ /* 0x002fe200078e00f8 */
[----:B------:R-:W-:Y:S01]  /*2e8a0*/  LOP3.LUT R136, R143, R227, R86, 0x96, !PT ;  /* 0x000000e38f887212 */ /* 0x000fe200078e9656 */
[----:B------:R-:W-:Y:S01]  /*2e8b0*/  IMAD.WIDE.U32 R86, R87, -0x326172a9, RZ ;  /* 0xcd9e8d5757567825 */ /* 0x000fe200078e00ff */
[----:B------:R-:W-:Y:S02]  /*2e8c0*/  PRMT R133, R84, 0x5410, R92 ;  /* 0x0000541054857816 */ /* 0x000fe4000000005c */
[----:B------:R-:W-:Y:S01]  /*2e8d0*/  SHF.R.U32.HI R71, RZ, 0x8, R71 ;  /* 0x00000008ff477819 */ /* 0x000fe20000011647 */
[----:B------:R-:W-:Y:S01]  /*2e8e0*/  IMAD.WIDE.U32 R136, R136, -0x326172a9, RZ ;  /* 0xcd9e8d5788887825 */ /* 0x000fe200078e00ff */
[----:B------:R-:W-:Y:S02]  /*2e8f0*/  LOP3.LUT R91, R87, R228, R132, 0x96, !PT ;  /* 0x000000e4575b7212 */ /* 0x000fe400078e9684 */
[----:B------:R-:W-:Y:S02]  /*2e900*/  PRMT R87, R88, 0x7632, R87 ;  /* 0x0000763258577816 */ /* 0x000fe40000000057 */
[----:B------:R-:W-:Y:S02]  /*2e910*/  LOP3.LUT R58, R137, R233, R86, 0x96, !PT ;  /* 0x000000e9893a7212 */ /* 0x000fe400078e9656 */
[----:B------:R-:W-:Y:S02]  /*2e920*/  LOP3.LUT R71, R71, 0xffff, RZ, 0xc0, !PT ;  /* 0x0000ffff47477812 */ /* 0x000fe400078ec0ff */
[----:B------:R-:W-:Y:S02]  /*2e930*/  LOP3.LUT R85, R58, 0xff, RZ, 0xc0, !PT ;  /* 0x000000ff3a557812 */ /* 0x000fe400078ec0ff */
[--C-:B------:R-:W-:Y:S02]  /*2e940*/  SHF.R.U32.HI R70, RZ, 0x10, R58.reuse ;  /* 0x00000010ff467819 */ /* 0x100fe4000001163a */
[C---:B------:R-:W-:Y:S02]  /*2e950*/  ISETP.GE.U32.AND P2, PT, R199.reuse, R85, PT ;  /* 0x00000055c700720c */ /* 0x040fe40003f46070 */
[----:B------:R-:W-:Y:S04]  /*2e960*/  LOP3.LUT R70, R70, 0xff, RZ, 0xc0, !PT ;  /* 0x000000ff46467812 */ /* 0x000fe800078ec0ff */
[----:B------:R-:W-:Y:S07]  /*2e970*/  ISETP.GE.U32.AND P5, PT, R199, R70, PT ;  /* 0x00000046c700720c */ /* 0x000fee0003fa6070 */
[----:B----4-:R-:W-:Y:S05]  /*2e980*/  @!P2 HADD2 R151, -R90.H0_H0, -RZ.H0_H0 ;  /* 0xa00000ff5a97a230 */ /* 0x010fea0000000900 */
[----:B------:R-:W-:Y:S01]  /*2e990*/  PRMT R85, R151, 0x7610, R85 ;  /* 0x0000761097557816 */ /* 0x000fe20000000055 */
[----:B------:R-:W-:Y:S01]  /*2e9a0*/  @!P2 STL.S16 [R1+0x284], R151 ;  /* 0x000284970100a387 */ /* 0x000fe20000100600 */
[----:B------:R-:W-:Y:S02]  /*2e9b0*/  @!P5 HADD2 R156, -R84.H0_H0, -RZ.H0_H0 ;  /* 0xa00000ff549cd230 */ /* 0x000fe40000000900 */
[----:B------:R-:W-:Y:S01]  /*2e9c0*/  @!P2 PRMT R90, R85, 0x5410, RZ ;  /* 0x00005410555aa816 */ /* 0x000fe200000000ff */
[----:B------:R2:W3:Y:S01]  /*2e9d0*/  LDL.S16 R153, [R1+0x258] ;  /* 0x0002580001997983 */ /* 0x0004e20000100600 */
[----:B------:R-:W-:Y:S02]  /*2e9e0*/  LOP3.LUT R85, R58, 0xffff, RZ, 0xc0, !PT ;  /* 0x0000ffff3a557812 */ /* 0x000fe400078ec0ff */
[----:B------:R-:W-:Y:S01]  /*2e9f0*/  SHF.R.U32.HI R58, RZ, 0x18, R58 ;  /* 0x00000018ff3a7819 */ /* 0x000fe2000001163a */
[----:B------:R-:W-:Y:S01]  /*2ea00*/  ST.E.U16 desc[UR4][R176.64+0x7e], R90 ;  /* 0x00007e5ab0007985 */ /* 0x000fe2000c101504 */
[----:B------:R-:W-:Y:S04]  /*2ea10*/  SHF.R.U32.HI R85, RZ, 0x8, R85 ;  /* 0x00000008ff557819 */ /* 0x000fe80000011655 */
[----:B------:R-:W-:Y:S04]  /*2ea20*/  LOP3.LUT R85, R85, 0xffff, RZ, 0xc0, !PT ;  /* 0x0000ffff55557812 */ /* 0x000fe800078ec0ff */
[----:B------:R-:W-:Y:S02]  /*2ea30*/  ISETP.GE.U32.AND P2, PT, R199, R85, PT ;  /* 0x00000055c700720c */ /* 0x000fe40003f46070 */
[----:B------:R-:W-:Y:S04]  /*2ea40*/  PRMT R85, R156, 0x7610, R85 ;  /* 0x000076109c557816 */ /* 0x000fe80000000055 */
[----:B------:R-:W-:Y:S02]  /*2ea50*/  @!P5 PRMT R84, R85, 0x5410, RZ ;  /* 0x000054105554d816 */ /* 0x000fe400000000ff */
[----:B------:R-:W1:Y:S05]  /*2ea60*/  MUFU.EX2 R85, R150 ;  /* 0x0000009600557308 */ /* 0x000e6a0000000800 */
[----:B------:R-:W-:Y:S05]  /*2ea70*/  @!P2 HADD2 R148, -R89.H0_H0, -RZ.H0_H0 ;  /* 0xa00000ff5994a230 */ /* 0x000fea0000000900 */
[----:B------:R-:W-:Y:S01]  /*2ea80*/  PRMT R86, R148, 0x7610, R86 ;  /* 0x0000761094567816 */ /* 0x000fe20000000056 */
[----:B------:R4:W-:Y:S03]  /*2ea90*/  @!P2 STL.S16 [R1+0x2ac], R148 ;  /* 0x0002ac940100a387 */ /* 0x0009e60000100600 */
[----:B------:R-:W-:Y:S02]  /*2eaa0*/  @!P2 PRMT R89, R86, 0x5410, RZ ;  /* 0x000054105659a816 */ /* 0x000fe400000000ff */
[----:B------:R-:W-:Y:S01]  /*2eab0*/  ISETP.GE.U32.AND P2, PT, R199, R58, PT ;  /* 0x0000003ac700720c */ /* 0x000fe20003f46070 */
[----:B------:R-:W2:Y:S02]  /*2eac0*/  MUFU.EX2 R86, R155 ;  /* 0x0000009b00567308 */ /* 0x000ea40000000800 */
[----:B------:R-:W-:Y:S04]  /*2ead0*/  ST.E.U16 desc[UR4][R176.64+0x80], R89 ;  /* 0x00008059b0007985 */ /* 0x000fe8000c101504 */
[----:B------:R-:W-:Y:S06]  /*2eae0*/  ST.E.U16 desc[UR4][R178.64+0x80], R84 ;  /* 0x00008054b2007985 */ /* 0x000fec000c101504 */
[----:B------:R-:W-:Y:S05]  /*2eaf0*/  @!P2 HADD2 R146, -R92.H0_H0, -RZ.H0_H0 ;  /* 0xa00000ff5c92a230 */ /* 0x000fea0000000900 */
[----:B------:R-:W-:Y:S01]  /*2eb00*/  PRMT R70, R146, 0x7610, R70 ;  /* 0x0000761092467816 */ /* 0x000fe20000000046 */
[----:B----4-:R4:W4:Y:S03]  /*2eb10*/  LDL.S16 R148, [R1+0x254] ;  /* 0x0002540001947983 */ /* 0x0109260000100600 */
[----:B------:R-:W-:Y:S01]  /*2eb20*/  @!P2 PRMT R92, R70, 0x5410, RZ ;  /* 0x00005410465ca816 */ /* 0x000fe200000000ff */
[----:B-1----:R-:W-:Y:S01]  /*2eb30*/  FADD.FTZ R70, R85, R128 ;  /* 0x0000008055467221 */ /* 0x002fe20000010000 */
[C---:B--2---:R-:W-:Y:S01]  /*2eb40*/  F2FP.F16.F32.PACK_AB R85, R86.reuse, R85 ;  /* 0x000000555655723e */ /* 0x044fe200000000ff */
[----:B------:R-:W2:Y:S02]  /*2eb50*/  LDL.LU R152, [R1+0x28] ;  /* 0x0000280001987983 */ /* 0x000ea40000300800 */
[----:B------:R-:W-:Y:S01]  /*2eb60*/  FADD.FTZ R167, R86, R70 ;  /* 0x0000004656a77221 */ /* 0x000fe20000010000 */
[C---:B------:R-:W-:Y:S01]  /*2eb70*/  PRMT R77, R85.reuse, 0x7632, R77 ;  /* 0x00007632554d7816 */ /* 0x040fe2000000004d */
[----:B------:R-:W2:Y:S03]  /*2eb80*/  LDL.LU R151, [R1+0x18] ;  /* 0x0000180001977983 */ /* 0x000ea60000300800 */
[----:B------:R-:W-:Y:S01]  /*2eb90*/  PRMT R128, R85, 0x5410, R77 ;  /* 0x0000541055807816 */ /* 0x000fe2000000004d */
[----:B------:R-:W-:Y:S04]  /*2eba0*/  @!P5 STL.S16 [R1+0x264], R156 ;  /* 0x0002649c0100d387 */ /* 0x000fe80000100600 */
[----:B------:R1:W-:Y:S04]  /*2ebb0*/  @!P2 STL.S16 [R1+0x280], R146 ;  /* 0x000280920100a387 */ /* 0x0003e80000100600 */
[----:B------:R2:W2:Y:S04]  /*2ebc0*/  LDL.S16 R76, [R1+0x22c] ;  /* 0x00022c00014c7983 */ /* 0x0004a80000100600 */
[----:B------:R-:W-:Y:S04]  /*2ebd0*/  ST.E.U16 desc[UR4][R178.64+0x82], R92 ;  /* 0x0000825cb2007985 */ /* 0x000fe8000c101504 */
[----:B-1----:R1:W2:Y:S04]  /*2ebe0*/  LDL.S16 R146, [R1+0x230] ;  /* 0x0002300001927983 */ /* 0x0022a80000100600 */
[----:B------:R-:W2:Y:S04]  /*2ebf0*/  LDL.LU R150, [R1+0x60] ;  /* 0x0000600001967983 */ /* 0x000ea80000300800 */
[----:B------:R-:W2:Y:S01]  /*2ec00*/  LDL.LU R155, [R1+0x4c] ;  /* 0x00004c00019b7983 */ /* 0x000ea20000300800 */
[----:B---3--:R-:W-:Y:S05]  /*2ec10*/  @!P3 HADD2 R153, -R85.H0_H0, -RZ.H0_H0 ;  /* 0xa00000ff5599b230 */ /* 0x008fea0000000900 */
[----:B------:R-:W-:Y:S01]  /*2ec20*/  PRMT R149, R153, 0x7610, R149 ;  /* 0x0000761099957816 */ /* 0x000fe20000000095 */
[----:B------:R-:W-:Y:S03]  /*2ec30*/  @!P3 STL.S16 [R1+0x258], R153 ;  /* 0x000258990100b387 */ /* 0x000fe60000100600 */
[----:B------:R-:W-:Y:S05]  /*2ec40*/  @!P3 PRMT R85, R149, 0x5410, RZ ;  /* 0x000054109555b816 */ /* 0x000fea00000000ff */
[----:B------:R-:W-:Y:S01]  /*2ec50*/  ST.E.U16 desc[UR4][R174.64+0x90], R85 ;  /* 0x00009055ae007985 */ /* 0x000fe2000c101504 */
[----:B----4-:R-:W-:Y:S05]  /*2ec60*/  @!P0 HADD2 R148, -R77.H0_H0, -RZ.H0_H0 ;  /* 0xa00000ff4d948230 */ /* 0x010fea0000000900 */
[----:B------:R-:W-:Y:S01]  /*2ec70*/  PRMT R58, R148, 0x7610, R58 ;  /* 0x00007610943a7816 */ /* 0x000fe2000000003a */
[----:B------:R3:W-:Y:S01]  /*2ec80*/  @!P0 STL.S16 [R1+0x254], R148 ;  /* 0x0002549401008387 */ /* 0x0007e20000100600 */
[----:B--2---:R-:W2:Y:S02]  /*2ec90*/  MUFU.EX2 R79, R152 ;  /* 0x00000098004f7308 */ /* 0x004ea40000000800 */
[----:B------:R-:W-:Y:S01]  /*2eca0*/  @!P0 PRMT R77, R58, 0x5410, RZ ;  /* 0x000054103a4d8816 */ /* 0x000fe200000000ff */
[----:B------:R1:W4:Y:S01]  /*2ecb0*/  LDL.S16 R149, [R1+0x1ec] ;  /* 0x0001ec0001957983 */ /* 0x0003220000100600 */
[----:B------:R-:W-:Y:S02]  /*2ecc0*/  SHF.R.U32.HI R58, RZ, 0x8, R94 ;  /* 0x00000008ff3a7819 */ /* 0x000fe4000001165e */
[C---:B------:R-:W-:Y:S01]  /*2ecd0*/  ISETP.GE.U32.AND P0, PT, R199.reuse, R139, PT ;  /* 0x0000008bc700720c */ /* 0x040fe20003f06070 */
[----:B------:R-:W-:Y:S01]  /*2ece0*/  ST.E.U16 desc[UR4][R174.64+0x92], R77 ;  /* 0x0000924dae007985 */ /* 0x000fe2000c101504 */
[----:B------:R-:W-:Y:S02]  /*2ecf0*/  LOP3.LUT R58, R58, 0xffff, RZ, 0xc0, !PT ;  /* 0x0000ffff3a3a7812 */ /* 0x000fe400078ec0ff */
[----:B------:R-:W1:Y:S02]  /*2ed00*/  MUFU.EX2 R187, R151 ;  /* 0x0000009700bb7308 */ /* 0x000e640000000800 */
[----:B------:R-:W-:Y:S02]  /*2ed10*/  ISETP.GE.U32.AND P5, PT, R199, R58, PT ;  /* 0x0000003ac700720c */ /* 0x000fe40003fa6070 */
[----:B------:R-:W-:Y:S01]  /*2ed20*/  LOP3.LUT R58, R135, 0xff, RZ, 0xc0, !PT ;  /* 0x000000ff873a7812 */ /* 0x000fe200078ec0ff */
[----:B--2---:R-:W-:Y:S03]  /*2ed30*/  FADD.FTZ R183, R79, R127 ;  /* 0x0000007f4fb77221 */ /* 0x004fe60000010000 */
[----:B------:R-:W-:Y:S01]  /*2ed40*/  ISETP.GE.U32.AND P2, PT, R199, R58, PT ;  /* 0x0000003ac700720c */ /* 0x000fe20003f46070 */
[----:B---3--:R2:W3:Y:S01]  /*2ed50*/  LDL.S16 R148, [R1+0x210] ;  /* 0x0002100001947983 */ /* 0x0084e20000100600 */
[----:B-1----:R-:W-:Y:S04]  /*2ed60*/  F2FP.F16.F32.PACK_AB R79, R187, R79 ;  /* 0x0000004fbb4f723e */ /* 0x002fe800000000ff */
[C---:B------:R-:W-:Y:S04]  /*2ed70*/  PRMT R78, R79.reuse, 0x7632, R78 ;  /* 0x000076324f4e7816 */ /* 0x040fe8000000004e */
[----:B------:R-:W-:Y:S01]  /*2ed80*/  PRMT R127, R79, 0x5410, R78 ;  /* 0x000054104f7f7816 */ /* 0x000fe2000000004e */
[----:B------:R-:W-:Y:S02]  /*2ed90*/  @!P4 HADD2 R146, -R79.H0_H0, -RZ.H0_H0 ;  /* 0xa00000ff4f92c230 */ /* 0x000fe40000000900 */
[----:B------:R-:W-:Y:S01]  /*2eda0*/  @!P1 HADD2 R76, -R78.H0_H0, -RZ.H0_H0 ;  /* 0xa00000ff4e4c9230 */ /* 0x000fe20000000900 */
[----:B------:R-:W-:Y:S02]  /*2edb0*/  MUFU.EX2 R237, R150 ;  /* 0x0000009600ed7308 */ /* 0x000fe40000000800 */
[----:B------:R-:W-:Y:S01]  /*2edc0*/  PRMT R132, R146, 0x7610, R132 ;  /* 0x0000761092847816 */ /* 0x000fe20000000084 */
[----:B------:R-:W-:Y:S01]  /*2edd0*/  @!P4 STL.S16 [R1+0x230], R146 ;  /* 0x000230920100c387 */ /* 0x000fe20000100600 */
[----:B------:R-:W-:Y:S02]  /*2ede0*/  PRMT R58, R76, 0x7610, R58 ;  /* 0x000076104c3a7816 */ /* 0x000fe4000000003a */
[----:B------:R-:W-:Y:S01]  /*2edf0*/  @!P4 PRMT R79, R132, 0x5410, RZ ;  /* 0x00005410844fc816 */ /* 0x000fe200000000ff */
[----:B------:R1:W-:Y:S01]  /*2ee00*/  @!P1 STL.S16 [R1+0x22c], R76 ;  /* 0x00022c4c01009387 */ /* 0x0003e20000100600 */
[----:B------:R-:W-:Y:S02]  /*2ee10*/  @!P1 PRMT R78, R58, 0x5410, RZ ;  /* 0x000054103a4e9816 */ /* 0x000fe400000000ff */
[----:B------:R-:W2:Y:S01]  /*2ee20*/  MUFU.EX2 R240, R155 ;  /* 0x0000009b00f07308 */ /* 0x000ea20000000800 */
[----:B------:R-:W-:Y:S01]  /*2ee30*/  LOP3.LUT R58, R136, 0xff, RZ, 0xc0, !PT ;  /* 0x000000ff883a7812 */ /* 0x000fe200078ec0ff */
[----:B------:R-:W-:Y:S01]  /*2ee40*/  ST.E.U16 desc[UR4][R172.64+0x90], R79 ;  /* 0x0000904fac007985 */ /* 0x000fe2000c101504 */
[C---:B------:R-:W-:Y:S02]  /*2ee50*/  ISETP.GE.U32.AND P4, PT, R199.reuse, R71, PT ;  /* 0x00000047c700720c */ /* 0x040fe40003f86070 */
[----:B------:R-:W-:Y:S01]  /*2ee60*/  ISETP.GE.U32.AND P1, PT, R199, R58, PT ;  /* 0x0000003ac700720c */ /* 0x000fe20003f26070 */
[----:B------:R-:W-:Y:S01]  /*2ee70*/  ST.E.U16 desc[UR4][R172.64+0x92], R78 ;  /* 0x0000924eac007985 */ /* 0x000fe2000c101504 */
[----:B------:R-:W-:Y:S04]  /*2ee80*/  F2FP.F16.F32.PACK_AB R71, R164, R236 ;  /* 0x000000eca447723e */ /* 0x000fe800000000ff */
[----:B------:R-:W-:Y:S02]  /*2ee90*/  PRMT R74, R71, 0x7632, R74 ;  /* 0x00007632474a7816 */ /* 0x000fe4000000004a */
[----:B--2---:R-:W-:Y:S04]  /*2eea0*/  F2FP.F16.F32.PACK_AB R94, R240, R237 ;  /* 0x000000edf05e723e */ /* 0x004fe800000000ff */
[----:B------:R-:W-:Y:S01]  /*2eeb0*/  PRMT R93, R94, 0x7632, R93 ;  /* 0x000076325e5d7816 */ /* 0x000fe2000000005d */
[----:B-1----:R1:W2:Y:S02]  /*2eec0*/  MUFU.EX2 R76, R169 ;  /* 0x000000a9004c7308 */ /* 0x0022a40000000800 */
[----:B-1----:R-:W3:Y:S01]  /*2eed0*/  LDL.LU R169, [R1+0x478] ;  /* 0x0004780001a97983 */ /* 0x002ee20000300800 */
[----:B--2---:R-:W-:Y:S01]  /*2eee0*/  FADD.FTZ R166, R76, R131 ;  /* 0x000000834ca67221 */ /* 0x004fe20000010000 */
[----:B------:R-:W-:Y:S02]  /*2eef0*/  F2FP.F16.F32.PACK_AB R76, R218, R76 ;  /* 0x0000004cda4c723e */ /* 0x000fe400000000ff */
[----:B------:R-:W2:Y:S02]  /*2ef00*/  LDL.LU R168, [R1+0x474] ;  /* 0x0004740001a87983 */ /* 0x000ea40000300800 */
[C---:B------:R-:W-:Y:S02]  /*2ef10*/  PRMT R86, R76.reuse, 0x7632, R86 ;  /* 0x000076324c567816 */ /* 0x040fe40000000056 */
[----:B------:R1:W2:Y:S02]  /*2ef20*/  LDL.S16 R138, [R1+0x224] ;  /* 0x00022400018a7983 */ /* 0x0002a40000100600 */
[----:B------:R-:W-:Y:S02]  /*2ef30*/  PRMT R131, R76, 0x5410, R86 ;  /* 0x000054104c837816 */ /* 0x000fe40000000056 */
[----:B------:R1:W2:Y:S04]  /*2ef40*/  LDL.S16 R132, [R1+0x1ac] ;  /* 0x0001ac0001847983 */ /* 0x0002a80000100600 */
[----:B------:R1:W2:Y:S01]  /*2ef50*/  LDL.S16 R146, [R1+0x1e8] ;  /* 0x0001e80001927983 */ /* 0x0002a20000100600 */
[----:B----4-:R-:W-:Y:S05]  /*2ef60*/  @!P1 HADD2 R149, -R76.H0_H0, -RZ.H0_H0 ;  /* 0xa00000ff4c959230 */ /* 0x010fea0000000900 */
[----:B------:R-:W-:Y:S01]  /*2ef70*/  PRMT R58, R149, 0x7610, R58 ;  /* 0x00007610953a7816 */ /* 0x000fe2000000003a */
[----:B------:R-:W-:Y:S03]  /*2ef80*/  @!P1 STL.S16 [R1+0x1ec], R149 ;  /* 0x0001ec9501009387 */ /* 0x000fe60000100600 */
[----:B------:R-:W-:Y:S02]  /*2ef90*/  @!P1 PRMT R76, R58, 0x5410, RZ ;  /* 0x000054103a4c9816 */ /* 0x000fe400000000ff */
[----:B------:R-:W-:Y:S03]  /*2efa0*/  LOP3.LUT R58, R136, 0xffff, RZ, 0xc0, !PT ;  /* 0x0000ffff883a7812 */ /* 0x000fe600078ec0ff */
[----:B------:R-:W-:Y:S01]  /*2efb0*/  ST.E.U16 desc[UR4][R176.64+0x8e], R76 ;  /* 0x00008e4cb0007985 */ /* 0x000fe2000c101504 */
[----:B------:R-:W-:Y:S04]  /*2efc0*/  SHF.R.U32.HI R58, RZ, 0x8, R58 ;  /* 0x00000008ff3a7819 */ /* 0x000fe8000001163a */
[----:B------:R-:W-:Y:S01]  /*2efd0*/  LOP3.LUT R58, R58, 0xffff, RZ, 0xc0, !PT ;  /* 0x0000ffff3a3a7812 */ /* 0x000fe200078ec0ff */
[----:B---3--:R-:W-:Y:S03]  /*2efe0*/  @!P0 HADD2 R148, -R94.H0_H0, -RZ.H0_H0 ;  /* 0xa00000ff5e948230 */ /* 0x008fe60000000900 */
[C---:B------:R-:W-:Y:S02]  /*2eff0*/  ISETP.GE.U32.AND P1, PT, R199.reuse, R58, PT ;  /* 0x0000003ac700720c */ /* 0x040fe40003f26070 */
[----:B------:R-:W-:Y:S01]  /*2f000*/  PRMT R140, R148, 0x7610, R140 ;  /* 0x00007610948c7816 */ /* 0x000fe2000000008c */
[----:B------:R-:W-:Y:S04]  /*2f010*/  @!P0 STL.S16 [R1+0x210], R148 ;  /* 0x0002109401008387 */ /* 0x000fe80000100600 */
[----:B------:R1:W3:Y:S04]  /*2f020*/  LDL.S16 R67, [R1+0x1c8] ;  /* 0x0001c80001437983 */ /* 0x0002e80000100600 */
[----:B------:R-:W4:Y:S04]  /*2f030*/  LDL.LU R150, [R1+0x48] ;  /* 0x0000480001967983 */ /* 0x000f280000300800 */
[----:B------:R-:W4:Y:S01]  /*2f040*/  LDL.LU R155, [R1+0x44] ;  /* 0x00004400019b7983 */ /* 0x000f220000300800 */
[----:B--2---:R-:W-:Y:S05]  /*2f050*/  @!P1 HADD2 R138, -R86.H0_H0, -RZ.H0_H0 ;  /* 0xa00000ff568a9230 */ /* 0x004fea0000000900 */
[----:B------:R-:W-:Y:S01]  /*2f060*/  PRMT R58, R138, 0x7610, R58 ;  /* 0x000076108a3a7816 */ /* 0x000fe2000000003a */
[----:B------:R2:W-:Y:S03]  /*2f070*/  @!P1 STL.S16 [R1+0x224], R138 ;  /* 0x0002248a01009387 */ /* 0x0005e60000100600 */
[----:B------:R-:W-:Y:S02]  /*2f080*/  @!P1 PRMT R86, R58, 0x5410, RZ ;  /* 0x000054103a569816 */ /* 0x000fe400000000ff */
[--C-:B------:R-:W-:Y:S02]  /*2f090*/  SHF.R.U32.HI R58, RZ, 0x10, R136.reuse ;  /* 0x00000010ff3a7819 */ /* 0x100fe40000011688 */
[----:B------:R-:W-:Y:S01]  /*2f0a0*/  SHF.R.U32.HI R136, RZ, 0x18, R136 ;  /* 0x00000018ff887819 */ /* 0x000fe20000011688 */
[----:B------:R-:W-:Y:S01]  /*2f0b0*/  ST.E.U16 desc[UR4][R176.64+0x90], R86 ;  /* 0x00009056b0007985 */ /* 0x000fe2000c101504 */
[----:B------:R-:W-:Y:S02]  /*2f0c0*/  LOP3.LUT R58, R58, 0xff, RZ, 0xc0, !PT ;  /* 0x000000ff3a3a7812 */ /* 0x000fe400078ec0ff */
[C---:B------:R-:W-:Y:S02]  /*2f0d0*/  ISETP.GE.U32.AND P1, PT, R199.reuse, R136, PT ;  /* 0x00000088c700720c */ /* 0x040fe40003f26070 */
[----:B------:R-:W-:Y:S11]  /*2f0e0*/  ISETP.GE.U32.AND P3, PT, R199, R58, PT ;  /* 0x0000003ac700720c */ /* 0x000ff60003f66070 */
[----:B------:R-:W-:Y:S01]  /*2f0f0*/  @!P1 HADD2 R146, -R87.H0_H0, -RZ.H0_H0 ;  /* 0xa00000ff57929230 */ /* 0x000fe20000000900 */
[----:B--2---:R1:W2:Y:S01]  /*2f100*/  LDL.S16 R138, [R1+0x17c] ;  /* 0x00017c00018a7983 */ /* 0x0042a20000100600 */
[----:B------:R-:W-:Y:S03]  /*2f110*/  @!P3 HADD2 R132, -R88.H0_H0, -RZ.H0_H0 ;  /* 0xa00000ff5884b230 */ /* 0x000fe60000000900 */
[----:B------:R-:W-:Y:S02]  /*2f120*/  PRMT R139, R146, 0x7610, R139 ;  /* 0x00007610928b7816 */ /* 0x000fe4000000008b */
[----:B------:R-:W-:Y:S01]  /*2f130*/  PRMT R147, R132, 0x7610, R147 ;  /* 0x0000761084937816 */ /* 0x000fe20000000093 */
[----:B------:R1:W-:Y:S04]  /*2f140*/  @!P3 STL.S16 [R1+0x1ac], R132 ;  /* 0x0001ac840100b387 */ /* 0x0003e80000100600 */
[----:B------:R4:W-:Y:S01]  /*2f150*/  @!P1 STL.S16 [R1+0x1e8], R146 ;  /* 0x0001e89201009387 */ /* 0x0009e20000100600 */
[----:B-1----:R-:W-:Y:S02]  /*2f160*/  PRMT R132, R88, 0x5410, R87 ;  /* 0x0000541058847816 */ /* 0x002fe40000000057 */
[----:B------:R-:W-:Y:S02]  /*2f170*/  @!P3 PRMT R88, R147, 0x5410, RZ ;  /* 0x000054109358b816 */ /* 0x000fe400000000ff */
[----:B------:R-:W-:Y:S01]  /*2f180*/  @!P1 PRMT R87, R139, 0x5410, RZ ;  /* 0x000054108b579816 */ /* 0x000fe200000000ff */
[----:B------:R1:W2:Y:S01]  /*2f190*/  LDL.S16 R147, [R1+0x1c4] ;  /* 0x0001c40001937983 */ /* 0x0002a20000100600 */
[----:B------:R-:W-:Y:S02]  /*2f1a0*/  ISETP.GE.U32.AND P1, PT, R199, R141, PT ;  /* 0x0000008dc700720c */ /* 0x000fe40003f26070 */
[----:B------:R-:W-:Y:S01]  /*2f1b0*/  PRMT R139, R94, 0x5410, R93 ;  /* 0x000054105e8b7816 */ /* 0x000fe2000000005d */
[----:B------:R-:W-:Y:S01]  /*2f1c0*/  ST.E.U16 desc[UR4][R178.64+0x92], R87 ;  /* 0x00009257b2007985 */ /* 0x000fe2000c101504 */
[----:B------:R-:W-:Y:S02]  /*2f1d0*/  @!P0 PRMT R94, R140, 0x5410, RZ ;  /* 0x000054108c5e8816 */ /* 0x000fe400000000ff */
[C---:B------:R-:W-:Y:S01]  /*2f1e0*/  LOP3.LUT P0, RZ, R201.reuse, 0x20000, RZ, 0xc0, !PT ;  /* 0x00020000c9ff7812 */ /* 0x040fe2000780c0ff */
[----:B------:R-:W-:Y:S01]  /*2f1f0*/  ST.E.U16 desc[UR4][R178.64+0x90], R88 ;  /* 0x00009058b2007985 */ /* 0x000fe2000c101504 */
[----:B------:R-:W-:Y:S03]  /*2f200*/  LOP3.LUT P3, RZ, R201, 0x40000, RZ, 0xc0, !PT ;  /* 0x00040000c9ff7812 */ /* 0x000fe6000786c0ff */
[----:B------:R-:W-:Y:S01]  /*2f210*/  ST.E.U16 desc[UR4][R174.64+0xa0], R94 ;  /* 0x0000a05eae007985 */ /* 0x000fe2000c101504 */
[----:B---3--:R-:W-:Y:S01]  /*2f220*/  @!P4 HADD2 R67, -R93.H0_H0, -RZ.H0_H0 ;  /* 0xa00000ff5d43c230 */ /* 0x008fe20000000900 */
[----:B----4-:R3:W-:Y:S04]  /*2f230*/  MUFU.EX2 R238, R150 ;  /* 0x0000009600ee7308 */ /* 0x0107e80000000800 */
[----:B------:R-:W-:Y:S01]  /*2f240*/  PRMT R58, R67, 0x7610, R58 ;  /* 0x00007610433a7816 */ /* 0x000fe2000000003a */
[----:B------:R4:W-:Y:S03]  /*2f250*/  @!P4 STL.S16 [R1+0x1c8], R67 ;  /* 0x0001c8430100c387 */ /* 0x0009e60000100600 */
[----:B------:R-:W-:Y:S01]  /*2f260*/  @!P4 PRMT R93, R58, 0x5410, RZ ;  /* 0x000054103a5dc816 */ /* 0x000fe200000000ff */
[----:B------:R-:W2:Y:S01]  /*2f270*/  LDL.LU R215, [R1+0x470] ;  /* 0x0004700001d77983 */ /* 0x000ea20000300800 */
[----:B------:R-:W-:Y:S01]  /*2f280*/  LOP3.LUT P4, RZ, R201, 0x10000, RZ, 0xc0, !PT ;  /* 0x00010000c9ff7812 */ /* 0x000fe2000788c0ff */
[----:B------:R-:W1:Y:S02]  /*2f290*/  MUFU.EX2 R243, R155 ;  /* 0x0000009b00f37308 */ /* 0x000e640000000800 */
[----:B------:R2:W2:Y:S04]  /*2f2a0*/  LDL.S16 R141, [R1+0x14c] ;  /* 0x00014c00018d7983 */ /* 0x0004a80000100600 */
[----:B------:R2:W2:Y:S04]  /*2f2b0*/  LDL.S16 R146, [R1+0x148] ;  /* 0x0001480001927983 */ /* 0x0004a80000100600 */
[----:B---3--:R-:W3:Y:S04]  /*2f2c0*/  LDL.LU R150, [R1+0x64] ;  /* 0x0000640001967983 */ /* 0x008ee80000300800 */
[----:B------:R-:W-:Y:S01]  /*2f2d0*/  ST.E.U16 desc[UR4][R174.64+0xa2], R93 ;  /* 0x0000a25dae007985 */ /* 0x000fe2000c101504 */
[----:B-1----:R-:W-:Y:S01]  /*2f2e0*/  F2FP.F16.F32.PACK_AB R68, R243, R238 ;  /* 0x000000eef344723e */ /* 0x002fe200000000ff */
[----:B----4-:R-:W-:Y:S03]  /*2f2f0*/  IMAD.WIDE.U32 R66, R91, -0x2daee0ad, RZ ;  /* 0xd2511f535b427825 */ /* 0x010fe600078e00ff */
[C---:B------:R-:W-:Y:S02]  /*2f300*/  PRMT R73, R68.reuse, 0x7610, R73 ;  /* 0x0000761044497816 */ /* 0x040fe40000000049 */
[----:B------:R-:W-:Y:S02]  /*2f310*/  PRMT R91, R68, 0x7632, R91 ;  /* 0x00007632445b7816 */ /* 0x000fe4000000005b */
[----:B------:R-:W-:Y:S04]  /*2f320*/  LOP3.LUT R58, R67, R231, R142, 0x96, !PT ;  /* 0x000000e7433a7212 */ /* 0x000fe800078e968e */
[----:B------:R-:W-:Y:S01]  /*2f330*/  LOP3.LUT R69, R58, 0xff, RZ, 0xc0, !PT ;  /* 0x000000ff3a457812 */ /* 0x000fe200078ec0ff */
[----:B--2---:R-:W-:Y:S05]  /*2f340*/  @!P6 HADD2 R138, -R73.H0_H0, -RZ.H0_H0 ;  /* 0xa00000ff498ae230 */ /* 0x004fea0000000900 */
[----:B------:R-:W-:Y:S01]  /*2f350*/  PRMT R68, R138, 0x7610, R68 ;  /* 0x000076108a447816 */ /* 0x000fe20000000044 */
[----:B------:R1:W-:Y:S04]  /*2f360*/  @!P6 STL.S16 [R1+0x17c], R138 ;  /* 0x00017c8a0100e387 */ /* 0x0003e80000100600 */
[----:B------:R-:W2:Y:S04]  /*2f370*/  LDL.LU R155, [R1+0x68] ;  /* 0x00006800019b7983 */ /* 0x000ea80000300800 */
[----:B------:R4:W4:Y:S01]  /*2f380*/  LDL.S16 R140, [R1+0x144] ;  /* 0x00014400018c7983 */ /* 0x0009220000100600 */
[----:B-1----:R-:W-:Y:S02]  /*2f390*/  PRMT R138, R73, 0x5410, R91 ;  /* 0x00005410498a7816 */ /* 0x002fe4000000005b */
[----:B------:R-:W-:Y:S02]  /*2f3a0*/  @!P6 PRMT R73, R68, 0x5410, RZ ;  /* 0x000054104449e816 */ /* 0x000fe400000000ff */
[----:B------:R-:W-:Y:S01]  /*2f3b0*/  LOP3.LUT R68, R58, 0xffff, RZ, 0xc0, !PT ;  /* 0x0000ffff3a447812 */ /* 0x000fe200078ec0ff */
[----:B------:R-:W-:Y:S02]  /*2f3c0*/  @!P0 HADD2 R147, -R91.H0_H0, -RZ.H0_H0 ;  /* 0xa00000ff5b938230 */ /* 0x000fe40000000900 */
[----:B------:R-:W-:Y:S01]  /*2f3d0*/  ST.E.U16 desc[UR4][R172.64+0xa0], R73 ;  /* 0x0000a049ac007985 */ /* 0x000fe2000c101504 */
[----:B------:R-:W-:Y:S02]  /*2f3e0*/  SHF.R.U32.HI R68, RZ, 0x8, R68 ;  /* 0x00000008ff447819 */ /* 0x000fe40000011644 */
[----:B------:R-:W-:Y:S01]  /*2f3f0*/  PRMT R142, R147, 0x7610, R142 ;  /* 0x00007610938e7816 */ /* 0x000fe2000000008e */
[----:B------:R1:W-:Y:S01]  /*2f400*/  @!P0 STL.S16 [R1+0x1c4], R147 ;  /* 0x0001c49301008387 */ /* 0x0003e20000100600 */
[----:B------:R-:W-:Y:S02]  /*2f410*/  LOP3.LUT R68, R68, 0xffff, RZ, 0xc0, !PT ;  /* 0x0000ffff44447812 */ /* 0x000fe400078ec0ff */
[----:B------:R-:W-:Y:S02]  /*2f420*/  @!P0 PRMT R91, R142, 0x5410, RZ ;  /* 0x000054108e5b8816 */ /* 0x000fe400000000ff */
[C---:B------:R-:W-:Y:S01]  /*2f430*/  ISETP.GE.U32.AND P0, PT, R199.reuse, R69, PT ;  /* 0x00000045c700720c */ /* 0x040fe20003f06070 */
[----:B------:R2:W4:Y:S01]  /*2f440*/  LDL.S16 R142, [R1+0x140] ;  /* 0x00014000018e7983 */ /* 0x0005220000100600 */
[----:B------:R-:W-:Y:S02]  /*2f450*/  ISETP.GE.U32.AND P6, PT, R199, R68, PT ;  /* 0x00000044c700720c */ /* 0x000fe40003fc6070 */
[--C-:B------:R-:W-:Y:S01]  /*2f460*/  SHF.R.U32.HI R68, RZ, 0x10, R58.reuse ;  /* 0x00000010ff447819 */ /* 0x100fe2000001163a */
[----:B------:R-:W-:Y:S01]  /*2f470*/  ST.E.U16 desc[UR4][R172.64+0xa2], R91 ;  /* 0x0000a25bac007985 */ /* 0x000fe2000c101504 */
[----:B------:R-:W-:Y:S02]  /*2f480*/  SHF.R.U32.HI R58, RZ, 0x18, R58 ;  /* 0x00000018ff3a7819 */ /* 0x000fe4000001163a */
[----:B------:R-:W-:Y:S02]  /*2f490*/  LOP3.LUT R68, R68, 0xff, RZ, 0xc0, !PT ;  /* 0x000000ff44447812 */ /* 0x000fe400078ec0ff */
[----:B-1----:R-:W-:Y:S01]  /*2f4a0*/  LOP3.LUT R147, R205, R61, RZ, 0x3c, !PT ;  /* 0x0000003dcd937212 */ /* 0x002fe200078e3cff */
[----:B------:R-:W-:Y:S02]  /*2f4b0*/  MUFU.EX2 R247, R215 ;  /* 0x000000d700f77308 */ /* 0x000fe40000000800 */
[----:B------:R-:W-:Y:S02]  /*2f4c0*/  @!P0 HADD2 R141, -R71.H0_H0, -RZ.H0_H0 ;  /* 0xa00000ff478d8230 */ /* 0x000fe40000000900 */
[----:B------:R-:W-:Y:S03]  /*2f4d0*/  @!P6 HADD2 R146, -R74.H0_H0, -RZ.H0_H0 ;  /* 0xa00000ff4a92e230 */ /* 0x000fe60000000900 */
[----:B------:R-:W-:Y:S01]  /*2f4e0*/  PRMT R135, R141, 0x7610, R135 ;  /* 0x000076108d877816 */ /* 0x000fe20000000087 */
[----:B------:R1:W-:Y:S02]  /*2f4f0*/  @!P0 STL.S16 [R1+0x14c], R141 ;  /* 0x00014c8d01008387 */ /* 0x0003e40000100600 */
[----:B---3--:R-:W-:Y:S01]  /*2f500*/  MUFU.EX2 R162, R150 ;  /* 0x0000009600a27308 */ /* 0x008fe20000000800 */
[----:B------:R-:W-:Y:S02]  /*2f510*/  PRMT R145, R146, 0x7610, R145 ;  /* 0x0000761092917816 */ /* 0x000fe40000000091 */
[----:B-1----:R-:W-:Y:S02]  /*2f520*/  PRMT R141, R71, 0x5410, R74 ;  /* 0x00005410478d7816 */ /* 0x002fe4000000004a */
[----:B------:R-:W-:Y:S02]  /*2f530*/  @!P0 PRMT R71, R135, 0x5410, RZ ;  /* 0x0000541087478816 */ /* 0x000fe400000000ff */
[----:B------:R-:W-:Y:S01]  /*2f540*/  ISETP.GE.U32.AND P0, PT, R199, R68, PT ;  /* 0x00000044c700720c */ /* 0x000fe20003f06070 */
[----:B------:R3:W3:Y:S01]  /*2f550*/  LDL.S16 R135, [R1+0x178] ;  /* 0x0001780001877983 */ /* 0x0006e20000100600 */
[----:B------:R-:W-:Y:S03]  /*2f560*/  @!P6 PRMT R74, R145, 0x5410, RZ ;  /* 0x00005410914ae816 */ /* 0x000fe600000000ff */
[----:B------:R-:W-:Y:S01]  /*2f570*/  @!P6 STL.S16 [R1+0x148], R146 ;  /* 0x000148920100e387 */ /* 0x000fe20000100600 */
[----:B------:R-:W-:Y:S02]  /*2f580*/  ISETP.GE.U32.AND P6, PT, R199, R58, PT ;  /* 0x0000003ac700720c */ /* 0x000fe40003fc6070 */
[----:B------:R-:W-:Y:S01]  /*2f590*/  LOP3.LUT R58, R66, 0xff, RZ, 0xc0, !PT ;  /* 0x000000ff423a7812 */ /* 0x000fe200078ec0ff */
[----:B------:R1:W3:Y:S04]  /*2f5a0*/  LDL.S16 R62, [R1+0x174] ;  /* 0x00017400013e7983 */ /* 0x0002e80000100600 */
[----:B------:R-:W-:Y:S04]  /*2f5b0*/  ST.E.U16 desc[UR4][R176.64+0x9e], R71 ;  /* 0x00009e47b0007985 */ /* 0x000fe8000c101504 */
[----:B------:R-:W-:Y:S01]  /*2f5c0*/  ST.E.U16 desc[UR4][R176.64+0xa0], R74 ;  /* 0x0000a04ab0007985 */ /* 0x000fe2000c101504 */
[----:B--2---:R-:W2:Y:S01]  /*2f5d0*/  MUFU.EX2 R239, R155 ;  /* 0x0000009b00ef7308 */ /* 0x004ea20000000800 */
[----:B----4-:R-:W-:Y:S05]  /*2f5e0*/  @!P0 HADD2 R140, -R72.H0_H0, -RZ.H0_H0 ;  /* 0xa00000ff488c8230 */ /* 0x010fea0000000900 */
[----:B------:R-:W-:Y:S01]  /*2f5f0*/  PRMT R143, R140, 0x7610, R143 ;  /* 0x000076108c8f7816 */ /* 0x000fe2000000008f */
[----:B------:R4:W-:Y:S01]  /*2f600*/  @!P0 STL.S16 [R1+0x144], R140 ;  /* 0x0001448c01008387 */ /* 0x0009e20000100600 */
[----:B--2---:R-:W-:Y:S01]  /*2f610*/  F2FP.F16.F32.PACK_AB R70, R239, R162 ;  /* 0x000000a2ef46723e */ /* 0x004fe200000000ff */
[----:B------:R-:W-:Y:S02]  /*2f620*/  IMAD.MOV.U32 R88, RZ, RZ, R239 ;  /* 0x000000ffff587224 */ /* 0x000fe400078e00ef */
[----:B------:R-:W-:Y:S01]  /*2f630*/  MUFU.EX2 R239, R210 ;  /* 0x000000d200ef7308 */ /* 0x000fe20000000800 */
[----:B------:R-:W-:Y:S02]  /*2f640*/  PRMT R69, R70, 0x7632, R69 ;  /* 0x0000763246457816 */ /* 0x000fe40000000045 */
[----:B----4-:R-:W-:Y:S02]  /*2f650*/  PRMT R140, R72, 0x5410, R75 ;  /* 0x00005410488c7816 */ /* 0x010fe4000000004b */
[----:B------:R-:W-:Y:S02]  /*2f660*/  @!P0 PRMT R72, R143, 0x5410, RZ ;  /* 0x000054108f488816 */ /* 0x000fe400000000ff */
[----:B------:R-:W-:Y:S01]  /*2f670*/  ISETP.GE.U32.AND P0, PT, R199, R58, PT ;  /* 0x0000003ac700720c */ /* 0x000fe20003f06070 */
[----:B------:R-:W-:Y:S01]  /*2f680*/  @!P6 HADD2 R142, -R75.H0_H0, -RZ.H0_H0 ;  /* 0xa00000ff4b8ee230 */ /* 0x000fe20000000900 */
[----:B------:R-:W-:Y:S01]  /*2f690*/  LOP3.LUT R58, R66, 0xffff, RZ, 0xc0, !PT ;  /* 0x0000ffff423a7812 */ /* 0x000fe200078ec0ff */
[----:B------:R-:W-:Y:S03]  /*2f6a0*/  ST.E.U16 desc[UR4][R178.64+0xa0], R72 ;  /* 0x0000a048b2007985 */ /* 0x000fe6000c101504 */
[----:B------:R-:W-:Y:S01]  /*2f6b0*/  SHF.R.U32.HI R58, RZ, 0x8, R58 ;  /* 0x00000008ff3a7819 */ /* 0x000fe2000001163a */
[----:B------:R-:W-:Y:S01]  /*2f6c0*/  @!P6 STL.S16 [R1+0x140], R142 ;  /* 0x0001408e0100e387 */ /* 0x000fe20000100600 */
[----:B------:R-:W-:Y:S02]  /*2f6d0*/  PRMT R137, R142, 0x7610, R137 ;  /* 0x000076108e897816 */ /* 0x000fe40000000089 */
[----:B------:R-:W-:Y:S01]  /*2f6e0*/  LOP3.LUT R58, R58, 0xffff, RZ, 0xc0, !PT ;  /* 0x0000ffff3a3a7812 */ /* 0x000fe200078ec0ff */
[----:B------:R-:W2:Y:S01]  /*2f6f0*/  LDL.LU R155, [R1+0x5c] ;  /* 0x00005c00019b7983 */ /* 0x000ea20000300800 */
[----:B------:R-:W-:Y:S02]  /*2f700*/  @!P6 PRMT R75, R137, 0x5410, RZ ;  /* 0x00005410894be816 */ /* 0x000fe400000000ff */
[----:B------:R-:W-:Y:S01]  /*2f710*/  ISETP.GE.U32.AND P6, PT, R199, R58, PT ;  /* 0x0000003ac700720c */ /* 0x000fe20003fc6070 */
[----:B------:R-:W4:Y:S01]  /*2f720*/  LDL.LU R154, [R1+0x6c] ;  /* 0x00006c00019a7983 */ /* 0x000f220000300800 */
[--C-:B------:R-:W-:Y:S02]  /*2f730*/  SHF.R.U32.HI R58, RZ, 0x18, R66.reuse ;  /* 0x00000018ff3a7819 */ /* 0x100fe40000011642 */
[----:B------:R-:W-:Y:S01]  /*2f740*/  SHF.R.U32.HI R66, RZ, 0x10, R66 ;  /* 0x00000010ff427819 */ /* 0x000fe20000011642 */
[----:B------:R-:W-:Y:S01]  /*2f750*/  ST.E.U16 desc[UR4][R178.64+0xa2], R75 ;  /* 0x0000a24bb2007985 */ /* 0x000fe2000c101504 */
[----:B---3--:R-:W-:Y:S05]  /*2f760*/  @!P3 HADD2 R135, -R70.H0_H0, -RZ.H0_H0 ;  /* 0xa00000ff4687b230 */ /* 0x008fea0000000900 */
[----:B------:R-:W-:Y:S01]  /*2f770*/  PRMT R63, R135, 0x7610, R63 ;  /* 0x00007610873f7816 */ /* 0x000fe2000000003f */
[----:B------:R3:W-:Y:S01]  /*2f780*/  @!P3 STL.S16 [R1+0x178], R135 ;  /* 0x000178870100b387 */ /* 0x0007e20000100600 */
[----:B------:R-:W-:Y:S05]  /*2f790*/  @!P5 HADD2 R62, -R69.H0_H0, -RZ.H0_H0 ;  /* 0xa00000ff453ed230 */ /* 0x000fea0000000900 */
[----:B------:R-:W-:Y:S01]  /*2f7a0*/  PRMT R136, R62, 0x7610, R136 ;  /* 0x000076103e887816 */ /* 0x000fe20000000088 */
[----:B------:R1:W-:Y:S04]  /*2f7b0*/  @!P5 STL.S16 [R1+0x174], R62 ;  /* 0x0001743e0100d387 */ /* 0x0003e80000100600 */
[----:B------:R2:W4:Y:S04]  /*2f7c0*/  LDL.S16 R80, [R1+0x170] ;  /* 0x0001700001507983 */ /* 0x0005280000100600 */
[----:B------:R2:W4:Y:S01]  /*2f7d0*/  LDL.S16 R137, [R1+0x16c] ;  /* 0x00016c0001897983 */ /* 0x0005220000100600 */
[----:B---3--:R-:W-:Y:S02]  /*2f7e0*/  PRMT R135, R70, 0x5410, R69 ;  /* 0x0000541046877816 */ /* 0x008fe40000000045 */
[----:B------:R-:W-:Y:S02]  /*2f7f0*/  @!P3 PRMT R70, R63, 0x5410, RZ ;  /* 0x000054103f46b816 */ /* 0x000fe400000000ff */
[----:B------:R-:W-:Y:S02]  /*2f800*/  ISETP.GE.U32.AND P3, PT, R199, R58, PT ;  /* 0x0000003ac700720c */ /* 0x000fe40003f66070 */
[----:B------:R-:W-:Y:S01]  /*2f810*/  LOP3.LUT R58, R66, 0xff, RZ, 0xc0, !PT ;  /* 0x000000ff423a7812 */ /* 0x000fe200078ec0ff */
[----:B------:R-:W-:Y:S01]  /*2f820*/  ST.E.U16 desc[UR4][R174.64+0xb0], R70 ;  /* 0x0000b046ae007985 */ /* 0x000fe2000c101504 */
[-C--:B-1----:R-:W-:Y:S02]  /*2f830*/  LOP3.LUT R62, R147, R223.reuse, RZ, 0x3c, !PT ;  /* 0x000000df933e7212 */ /* 0x082fe400078e3cff */
[----:B------:R-:W-:Y:S02]  /*2f840*/  @!P5 PRMT R69, R136, 0x5410, RZ ;  /* 0x000054108845d816 */ /* 0x000fe400000000ff */
[----:B------:R-:W-:Y:S01]  /*2f850*/  ISETP.GE.U32.AND P5, PT, R199, R58, PT ;  /* 0x0000003ac700720c */ /* 0x000fe20003fa6070 */
[----:B------:R-:W-:Y:S01]  /*2f860*/  IMAD.WIDE.U32 R62, R62, -0x326172a9, RZ ;  /* 0xcd9e8d573e3e7825 */ /* 0x000fe200078e00ff */
[----:B------:R-:W-:Y:S01]  /*2f870*/  F2FP.F16.F32.PACK_AB R66, R186, R248 ;  /* 0x000000f8ba42723e */ /* 0x000fe200000000ff */
[----:B------:R-:W-:Y:S01]  /*2f880*/  ST.E.U16 desc[UR4][R174.64+0xb2], R69 ;  /* 0x0000b245ae007985 */ /* 0x000fe2000c101504 */
[----:B------:R-:W-:Y:S01]  /*2f890*/  LOP3.LUT R147, R147, R223, RZ, 0x3c, !PT ;  /* 0x000000df93937212 */ /* 0x000fe200078e3cff */
[----:B------:R-:W-:Y:S01]  /*2f8a0*/  MUFU.EX2 R248, R168 ;  /* 0x000000a800f87308 */ /* 0x000fe20000000800 */
[----:B------:R-:W-:Y:S02]  /*2f8b0*/  LOP3.LUT R58, R63, R224, R196, 0x96, !PT ;  /* 0x000000e03f3a7212 */ /* 0x000fe400078e96c4 */
[-CC-:B------:R-:W-:Y:S02]  /*2f8c0*/  LOP3.LUT R60, R217, R221.reuse, R62.reuse, 0x96, !PT ;  /* 0x000000ddd93c7212 */ /* 0x180fe400078e963e */
[----:B------:R-:W-:Y:S01]  /*2f8d0*/  PRMT R65, R66, 0x7632, R65 ;  /* 0x0000763242417816 */ /* 0x000fe20000000041 */
[----:B------:R-:W-:Y:S01]  /*2f8e0*/  IMAD.WIDE.U32 R58, R58, -0x2daee0ad, RZ ;  /* 0xd2511f533a3a7825 */ /* 0x000fe200078e00ff */
[----:B------:R-:W-:Y:S03]  /*2f8f0*/  LOP3.LUT R62, R181, R221, R62, 0x96, !PT ;  /* 0x000000ddb53e7212 */ /* 0x000fe600078e963e */
        /* <DEDUP_REMOVED lines=9> */
[----:B------:R-:W-:Y:S05]  /*2f990*/  IMAD.WIDE.U32 R58, R58, -0x2daee0ad, RZ ;  /* 0xd2511f533a3a7825 */ /* 0x000fea00078e00ff */
[----:B------:R-:W-:Y:S01]  /*2f9a0*/  LOP3.LUT R51, R59, R227, R52, 0x96, !PT ;  /* 0x000000e33b337212 */ /* 0x000fe200078e9634 */
[----:B------:R-:W-:Y:S05]  /*2f9b0*/  IMAD.WIDE.U32 R52, R53, -0x326172a9, RZ ;  /* 0xcd9e8d5735347825 */ /* 0x000fea00078e00ff */
[----:B------:R-:W-:Y:S01]  /*2f9c0*/  LOP3.LUT R53, R53, R228, R50, 0x96, !PT ;  /* 0x000000e435357212 */ /* 0x000fe200078e9632 */
[----:B--2---:R1:W-:Y:S01]  /*2f9d0*/  MUFU.EX2 R161, R155 ;  /* 0x0000009b00a17308 */ /* 0x0043e20000000800 */
[----:B------:R-:W-:Y:S05]  /*2f9e0*/  IMAD.WIDE.U32 R50, R51, -0x326172a9, RZ ;  /* 0xcd9e8d5733327825 */ /* 0x000fea00078e00ff */
[----:B------:R-:W-:Y:S02]  /*2f9f0*/  LOP3.LUT R49, R51, R233, R52, 0x96, !PT ;  /* 0x000000e933317212 */ /* 0x000fe400078e9634 */
[----:B------:R-:W-:Y:S02]  /*2fa00*/  SHF.R.U32.HI R149, RZ, 0x18, R50 ;  /* 0x00000018ff957819 */ /* 0x000fe40000011632 */
[----:B----4-:R-:W2:Y:S01]  /*2fa10*/  MUFU.EX2 R241, R154 ;  /* 0x0000009a00f17308 */ /* 0x010ea20000000800 */
[----:B------:R-:W-:Y:S02]  /*2fa20*/  LOP3.LUT R48, R49, 0xff, RZ, 0xc0, !PT ;  /* 0x000000ff31307812 */ /* 0x000fe400078ec0ff */
[----:B------:R-:W-:Y:S01]  /*2fa30*/  SHF.R.U32.HI R0, RZ, 0x18, R49 ;  /* 0x00000018ff007819 */ /* 0x000fe20000011631 */
[----:B-1----:R-:W3:Y:S04]  /*2fa40*/  LDL.LU R155, [R1+0x98] ;  /* 0x00009800019b7983 */ /* 0x002ee80000300800 */
[----:B------:R-:W4:Y:S04]  /*2fa50*/  LDL.LU R194, [R1+0x46c] ;  /* 0x00046c0001c27983 */ /* 0x000f280000300800 */
[----:B------:R-:W4:Y:S01]  /*2fa60*/  LDL.LU R206, [R1+0x468] ;  /* 0x0004680001ce7983 */ /* 0x000f220000300800 */
[----:B--2---:R-:W-:Y:S03]  /*2fa70*/  F2FP.F16.F32.PACK_AB R68, R241, R161 ;  /* 0x000000a1f144723e */ /* 0x004fe600000000ff */
[----:B------:R-:W2:Y:S01]  /*2fa80*/  LDL.LU R154, [R1+0x9c] ;  /* 0x00009c00019a7983 */ /* 0x000ea20000300800 */
[----:B------:R-:W-:Y:S03]  /*2fa90*/  PRMT R67, R68, 0x7632, R67 ;  /* 0x0000763244437816 */ /* 0x000fe60000000043 */
[----:B------:R1:W2:Y:S04]  /*2faa0*/  LDL.S16 R136, [R1+0x13c] ;  /* 0x00013c0001887983 */ /* 0x0002a80000100600 */
[----:B------:R-:W2:Y:S01]  /*2fab0*/  LDL.LU R207, [R1+0x464] ;  /* 0x0004640001cf7983 */ /* 0x000ea20000300800 */
[----:B------:R-:W-:Y:S02]  /*2fac0*/  @!P2 HADD2 R80, -R68.H0_H0, -RZ.H0_H0 ;  /* 0xa00000ff4450a230 */ /* 0x000fe40000000900 */
[----:B------:R-:W-:Y:S03]  /*2fad0*/  @!P1 HADD2 R137, -R67.H0_H0, -RZ.H0_H0 ;  /* 0xa00000ff43899230 */ /* 0x000fe60000000900 */
[----:B------:R-:W-:Y:S01]  /*2fae0*/  PRMT R52, R80, 0x7610, R52 ;  /* 0x0000761050347816 */ /* 0x000fe20000000034 */
[----:B------:R1:W-:Y:S01]  /*2faf0*/  @!P2 STL.S16 [R1+0x170], R80 ;  /* 0x000170500100a387 */ /* 0x0003e20000100600 */
[----:B------:R-:W-:Y:S03]  /*2fb00*/  PRMT R59, R137, 0x7610, R59 ;  /* 0x00007610893b7816 */ /* 0x000fe6000000003b */
[----:B------:R-:W2:Y:S04]  /*2fb10*/  LDL.LU R214, [R1+0x460] ;  /* 0x0004600001d67983 */ /* 0x000ea80000300800 */
[----:B------:R2:W2:Y:S01]  /*2fb20*/  LDL.S16 R60, [R1+0x138] ;  /* 0x00013800013c7983 */ /* 0x0004a20000100600 */
[----:B-1----:R-:W-:Y:S02]  /*2fb30*/  PRMT R80, R68, 0x5410, R67 ;  /* 0x0000541044507816 */ /* 0x002fe40000000043 */
[----:B------:R-:W-:Y:S02]  /*2fb40*/  @!P2 PRMT R68, R52, 0x5410, RZ ;  /* 0x000054103444a816 */ /* 0x000fe400000000ff */
[----:B------:R-:W-:Y:S01]  /*2fb50*/  @!P1 PRMT R67, R59, 0x5410, RZ ;  /* 0x000054103b439816 */ /* 0x000fe200000000ff */
[----:B------:R1:W2:Y:S01]  /*2fb60*/  LDL.S16 R52, [R1+0x134] ;  /* 0x0001340001347983 */ /* 0x0002a20000100600 */
[----:B------:R-:W-:Y:S02]  /*2fb70*/  ISETP.GE.U32.AND P2, PT, R199, R48, PT ;  /* 0x00000030c700720c */ /* 0x000fe40003f46070 */
[----:B------:R-:W-:Y:S01]  /*2fb80*/  LOP3.LUT R48, R49, 0xffff, RZ, 0xc0, !PT ;  /* 0x0000ffff31307812 */ /* 0x000fe200078ec0ff */
[----:B------:R1:W-:Y:S01]  /*2fb90*/  @!P1 STL.S16 [R1+0x16c], R137 ;  /* 0x00016c8901009387 */ /* 0x0003e20000100600 */
[----:B------:R-:W-:Y:S02]  /*2fba0*/  SHF.R.U32.HI R49, RZ, 0x10, R49 ;  /* 0x00000010ff317819 */ /* 0x000fe40000011631 */
[----:B------:R-:W-:Y:S01]  /*2fbb0*/  SHF.R.U32.HI R47, RZ, 0x8, R48 ;  /* 0x00000008ff2f7819 */ /* 0x000fe20000011630 */
[----:B------:R2:W2:Y:S01]  /*2fbc0*/  LDL.S16 R59, [R1+0x1a8] ;  /* 0x0001a800013b7983 */ /* 0x0004a20000100600 */
[----:B------:R-:W-:Y:S02]  /*2fbd0*/  LOP3.LUT R49, R49, 0xff, RZ, 0xc0, !PT ;  /* 0x000000ff31317812 */ /* 0x000fe400078ec0ff */
[----:B------:R-:W-:Y:S01]  /*2fbe0*/  LOP3.LUT R47, R47, 0xffff, RZ, 0xc0, !PT ;  /* 0x0000ffff2f2f7812 */ /* 0x000fe200078ec0ff */
[----:B------:R-:W-:Y:S03]  /*2fbf0*/  ST.E.U16 desc[UR4][R172.64+0xb0], R68 ;  /* 0x0000b044ac007985 */ /* 0x000fe6000c101504 */
[C---:B------:R-:W-:Y:S01]  /*2fc00*/  ISETP.GE.U32.AND P1, PT, R199.reuse, R47, PT ;  /* 0x0000002fc700720c */ /* 0x040fe20003f26070 */
[----:B------:R-:W-:Y:S01]  /*2fc10*/  ST.E.U16 desc[UR4][R172.64+0xb2], R67 ;  /* 0x0000b243ac007985 */ /* 0x000fe2000c101504 */
[----:B-1----:R-:W-:Y:S01]  /*2fc20*/  PRMT R137, R66, 0x5410, R65 ;  /* 0x0000541042897816 */ /* 0x002fe20000000041 */
[----:B---3--:R-:W-:Y:S10]  /*2fc30*/  MUFU.EX2 R202, R155 ;  /* 0x0000009b00ca7308 */ /* 0x008ff40000000800 */
[----:B----4-:R-:W1:Y:S01]  /*2fc40*/  MUFU.EX2 R194, R194 ;  /* 0x000000c200c27308 */ /* 0x010e620000000800 */
[----:B--2---:R-:W-:Y:S09]  /*2fc50*/  @!P0 HADD2 R136, -R66.H0_H0, -RZ.H0_H0 ;  /* 0xa00000ff42888230 */ /* 0x004ff20000000900 */
[----:B------:R-:W2:Y:S01]  /*2fc60*/  MUFU.EX2 R219, R154 ;  /* 0x0000009a00db7308 */ /* 0x000ea20000000800 */
[----:B------:R-:W-:Y:S01]  /*2fc70*/  PRMT R56, R136, 0x7610, R56 ;  /* 0x0000761088387816 */ /* 0x000fe20000000038 */
[----:B------:R3:W-:Y:S03]  /*2fc80*/  @!P0 STL.S16 [R1+0x13c], R136 ;  /* 0x00013c8801008387 */ /* 0x0007e60000100600 */
[----:B------:R-:W-:Y:S01]  /*2fc90*/  @!P0 PRMT R66, R56, 0x5410, RZ ;  /* 0x0000541038428816 */ /* 0x000fe200000000ff */
[----:B------:R4:W4:Y:S01]  /*2fca0*/  LDL.S16 R143, [R1+0x20c] ;  /* 0x00020c00018f7983 */ /* 0x0009220000100600 */
[----:B------:R-:W-:Y:S02]  /*2fcb0*/  ISETP.GE.U32.AND P0, PT, R199, R0, PT ;  /* 0x00000000c700720c */ /* 0x000fe40003f06070 */
[----:B-1----:R-:W-:Y:S01]  /*2fcc0*/  F2FP.F16.F32.PACK_AB R61, R247, R194 ;  /* 0x000000c2f73d723e */ /* 0x002fe200000000ff */
[----:B------:R1:W4:Y:S03]  /*2fcd0*/  LDL.S16 R142, [R1+0x208] ;  /* 0x00020800018e7983 */ /* 0x0003260000100600 */
[----:B------:R-:W-:Y:S01]  /*2fce0*/  PRMT R64, R61, 0x7632, R64 ;  /* 0x000076323d407816 */ /* 0x000fe20000000040 */
[----:B------:R1:W4:Y:S01]  /*2fcf0*/  LDL.S16 R56, [R1+0x204] ;  /* 0x0002040001387983 */ /* 0x0003220000100600 */
[----:B--2---:R-:W-:Y:S03]  /*2fd00*/  F2FP.F16.F32.PACK_AB R2, R219, R202 ;  /* 0x000000cadb02723e */ /* 0x004fe600000000ff */
[----:B------:R-:W-:Y:S01]  /*2fd10*/  ST.E.U16 desc[UR4][R176.64+0xae], R66 ;  /* 0x0000ae42b0007985 */ /* 0x000fe2000c101504 */
[----:B---3--:R-:W-:Y:S01]  /*2fd20*/  PRMT R136, R40, 0x5410, R3 ;  /* 0x0000541028887816 */ /* 0x008fe20000000003 */
[----:B------:R-:W-:Y:S05]  /*2fd30*/  @!P6 HADD2 R60, -R65.H0_H0, -RZ.H0_H0 ;  /* 0xa00000ff413ce230 */ /* 0x000fea0000000900 */
[----:B------:R-:W-:Y:S01]  /*2fd40*/  PRMT R0, R60, 0x7610, R0 ;  /* 0x000076103c007816 */ /* 0x000fe20000000000 */
[----:B------:R2:W-:Y:S03]  /*2fd50*/  @!P6 STL.S16 [R1+0x138], R60 ;  /* 0x0001383c0100e387 */ /* 0x0005e60000100600 */
[----:B------:R-:W-:Y:S02]  /*2fd60*/  @!P6 PRMT R65, R0, 0x5410, RZ ;  /* 0x000054100041e816 */ /* 0x000fe400000000ff */
[----:B------:R-:W-:Y:S03]  /*2fd70*/  LOP3.LUT R0, R50, 0xffff, RZ, 0xc0, !PT ;  /* 0x0000ffff32007812 */ /* 0x000fe600078ec0ff */
[----:B------:R-:W-:Y:S01]  /*2fd80*/  ST.E.U16 desc[UR4][R176.64+0xb0], R65 ;  /* 0x0000b041b0007985 */ /* 0x000fe2000c101504 */
[----:B------:R-:W-:Y:S01]  /*2fd90*/  SHF.R.U32.HI R0, RZ, 0x8, R0 ;  /* 0x00000008ff007819 */ /* 0x000fe20000011600 */
[----:B------:R-:W-:Y:S05]  /*2fda0*/  @!P5 HADD2 R52, -R40.H0_H0, -RZ.H0_H0 ;  /* 0xa00000ff2834d230 */ /* 0x000fea0000000900 */
[----:B------:R-:W-:Y:S01]  /*2fdb0*/  PRMT R144, R52, 0x7610, R144 ;  /* 0x0000761034907816 */ /* 0x000fe20000000090 */
[----:B------:R3:W-:Y:S01]  /*2fdc0*/  @!P5 STL.S16 [R1+0x134], R52 ;  /* 0x000134340100d387 */ /* 0x0007e20000100600 */
[----:B------:R-:W-:Y:S02]  /*2fdd0*/  @!P3 HADD2 R59, -R3.H0_H0, -RZ.H0_H0 ;  /* 0xa00000ff033bb230 */ /* 0x000fe40000000900 */
[----:B------:R-:W-:Y:S01]  /*2fde0*/  @!P5 PRMT R40, R144, 0x5410, RZ ;  /* 0x000054109028d816 */ /* 0x000fe200000000ff */
[----:B------:R-:W4:Y:S01]  /*2fdf0*/  LDL.LU R215, [R1+0x45c] ;  /* 0x00045c0001d77983 */ /* 0x000f220000300800 */
[----:B------:R-:W-:Y:S02]  /*2fe00*/  ISETP.GE.U32.AND P5, PT, R199, R49, PT ;  /* 0x00000031c700720c */ /* 0x000fe40003fa6070 */
[----:B------:R-:W-:Y:S01]  /*2fe10*/  PRMT R42, R59, 0x7610, R42 ;  /* 0x000076103b2a7816 */ /* 0x000fe2000000002a */
[----:B------:R-:W-:Y:S01]  /*2fe20*/  ST.E.U16 desc[UR4][R178.64+0xb0], R40 ;  /* 0x0000b028b2007985 */ /* 0x000fe2000c101504 */
[----:B------:R-:W-:Y:S02]  /*2fe30*/  PRMT R144, R61, 0x5410, R64 ;  /* 0x000054103d907816 */ /* 0x000fe40000000040 */
[----:B------:R-:W-:Y:S01]  /*2fe40*/  @!P3 PRMT R3, R42, 0x5410, RZ ;  /* 0x000054102a03b816 */ /* 0x000fe200000000ff */
[----:B------:R-:W-:Y:S01]  /*2fe50*/  IMAD.WIDE.U32 R42, R53, -0x2daee0ad, RZ ;  /* 0xd2511f53352a7825 */ /* 0x000fe200078e00ff */
[----:B--2---:R-:W-:Y:S02]  /*2fe60*/  LOP3.LUT R60, R50, 0xff, RZ, 0xc0, !PT ;  /* 0x000000ff323c7812 */ /* 0x004fe400078ec0ff */
[----:B------:R-:W-:Y:S01]  /*2fe70*/  SHF.R.U32.HI R50, RZ, 0x10, R50 ;  /* 0x00000010ff327819 */ /* 0x000fe20000011632 */
[----:B------:R-:W-:Y:S01]  /*2fe80*/  ST.E.U16 desc[UR4][R178.64+0xb2], R3 ;  /* 0x0000b203b2007985 */ /* 0x000fe2000c101504 */
[----:B------:R-:W-:Y:S02]  /*2fe90*/  LOP3.LUT R155, R42, 0xff, RZ, 0xc0, !PT ;  /* 0x000000ff2a9b7812 */ /* 0x000fe400078ec0ff */
[----:B------:R-:W-:Y:S01]  /*2fea0*/  SHF.R.U32.HI R157, RZ, 0x18, R42 ;  /* 0x00000018ff9d7819 */ /* 0x000fe2000001162a */
[----:B---3--:R1:W2:Y:S04]  /*2feb0*/  LDL.S16 R52, [R1+0x200] ;  /* 0x0002000001347983 */ /* 0x0082a80000100600 */
[----:B------:R3:W-:Y:S02]  /*2fec0*/  @!P3 STL.S16 [R1+0x1a8], R59 ;  /* 0x0001a83b0100b387 */ /* 0x0007e40000100600 */
[----:B---3--:R-:W-:Y:S02]  /*2fed0*/  LOP3.LUT R59, R0, 0xffff, RZ, 0xc0, !PT ;  /* 0x0000ffff003b7812 */ /* 0x008fe400078ec0ff */
[----:B------:R-:W-:Y:S01]  /*2fee0*/  PRMT R0, R2, 0x7632, R0 ;  /* 0x0000763202007816 */ /* 0x000fe20000000000 */
[----:B----4-:R-:W-:Y:S04]  /*2fef0*/  @!P2 HADD2 R143, -R2.H0_H0, -RZ.H0_H0 ;  /* 0xa00000ff028fa230 */ /* 0x010fe80000000900 */
[----:B------:R-:W-:Y:S01]  /*2ff00*/  @!P1 HADD2 R142, -R0.H0_H0, -RZ.H0_H0 ;  /* 0xa00000ff008e9230 */ /* 0x000fe20000000900 */
[----:B------:R-:W-:Y:S01]  /*2ff10*/  PRMT R41, R143, 0x7610, R41 ;  /* 0x000076108f297816 */ /* 0x000fe20000000029 */
[----:B------:R3:W-:Y:S01]  /*2ff20*/  @!P2 STL.S16 [R1+0x20c], R143 ;  /* 0x00020c8f0100a387 */ /* 0x0007e20000100600 */
[----:B------:R-:W-:Y:S02]  /*2ff30*/  @!P5 HADD2 R56, -R61.H0_H0, -RZ.H0_H0 ;  /* 0xa00000ff3d38d230 */ /* 0x000fe40000000900 */
[----:B------:R-:W-:Y:S01]  /*2ff40*/  PRMT R48, R142, 0x7610, R48 ;  /* 0x000076108e307816 */ /* 0x000fe20000000030 */
[----:B------:R4:W-:Y:S02]  /*2ff50*/  @!P1 STL.S16 [R1+0x208], R142 ;  /* 0x0002088e01009387 */ /* 0x0009e40000100600 */
[----:B------:R-:W-:Y:S02]  /*2ff60*/  PRMT R44, R56, 0x7610, R44 ;  /* 0x00007610382c7816 */ /* 0x000fe4000000002c */
[----:B------:R1:W-:Y:S02]  /*2ff70*/  @!P5 STL.S16 [R1+0x204], R56 ;  /* 0x000204380100d387 */ /* 0x0003e40000100600 */
[----:B------:R-:W-:Y:S02]  /*2ff80*/  @!P5 PRMT R61, R44, 0x5410, RZ ;  /* 0x000054102c3dd816 */ /* 0x000fe400000000ff */
[----:B---3--:R-:W-:Y:S02]  /*2ff90*/  PRMT R143, R2, 0x5410, R0 ;  /* 0x00005410028f7816 */ /* 0x008fe40000000000 */
[----:B------:R-:W-:Y:S02]  /*2ffa0*/  @!P2 PRMT R2, R41, 0x5410, RZ ;  /* 0x000054102902a816 */ /* 0x000fe400000000ff */
[----:B------:R-:W-:Y:S01]  /*2ffb0*/  LOP3.LUT R41, R43, R231, R58, 0x96, !PT ;  /* 0x000000e72b297212 */ /* 0x000fe200078e963a */
[----:B----4-:R-:W3:Y:S01]  /*2ffc0*/  MUFU.EX2 R142, R39 ;  /* 0x00000027008e7308 */ /* 0x010ee20000000800 */
[----:B------:R-:W-:Y:S01]  /*2ffd0*/  @!P1 PRMT R0, R48, 0x5410, RZ ;  /* 0x0000541030009816 */ /* 0x000fe200000000ff */
[----:B------:R-:W-:Y:S01]  /*2ffe0*/  ST.E.U16 desc[UR4][R174.64+0xc0], R2 ;  /* 0x0000c002ae007985 */ /* 0x000fe2000c101504 */
[C---:B------:R-:W-:Y:S02]  /*2fff0*/  LOP3.LUT R44, R41.reuse, 0xffff, RZ, 0xc0, !PT ;  /* 0x0000ffff292c7812 */ /* 0x040fe400078ec0ff */
[----:B------:R-:W-:Y:S01]  /*30000*/  LOP3.LUT R151, R41, 0xff, RZ, 0xc0, !PT ;  /* 0x000000ff29977812 */ /* 0x000fe200078ec0ff */
[----:B------:R-:W-:Y:S01]  /*30010*/  ST.E.U16 desc[UR4][R174.64+0xc2], R0 ;  /* 0x0000c200ae007985 */ /* 0x000fe2000c101504 */
[----:B------:R-:W-:Y:S02]  /*30020*/  SHF.R.U32.HI R44, RZ, 0x8, R44 ;  /* 0x00000008ff2c7819 */ /* 0x000fe4000001162c */
[--C-:B------:R-:W-:Y:S01]  /*30030*/  SHF.R.U32.HI R153, RZ, 0x18, R41.reuse ;  /* 0x00000018ff997819 */ /* 0x100fe20000011629 */
[----:B------:R-:W-:Y:S01]  /*30040*/  ST.E.U16 desc[UR4][R172.64+0xc0], R61 ;  /* 0x0000c03dac007985 */ /* 0x000fe2000c101504 */
[----:B------:R-:W-:Y:S02]  /*30050*/  LOP3.LUT R150, R44, 0xffff, RZ, 0xc0, !PT ;  /* 0x0000ffff2c967812 */ /* 0x000fe400078ec0ff */
[----:B------:R-:W-:Y:S02]  /*30060*/  SHF.R.U32.HI R44, RZ, 0x10, R41 ;  /* 0x00000010ff2c7819 */ /* 0x000fe40000011629 */
[----:B------:R-:W-:Y:S02]  /*30070*/  LOP3.LUT R41, R42, 0xffff, RZ, 0xc0, !PT ;  /* 0x0000ffff2a297812 */ /* 0x000fe400078ec0ff */
[----:B------:R-:W-:Y:S02]  /*30080*/  LOP3.LUT R152, R44, 0xff, RZ, 0xc0, !PT ;  /* 0x000000ff2c987812 */ /* 0x000fe400078ec0ff */
[----:B------:R-:W-:Y:S02]  /*30090*/  SHF.R.U32.HI R44, RZ, 0x10, R42 ;  /* 0x00000010ff2c7819 */ /* 0x000fe4000001162a */
[----:B------:R-:W-:Y:S01]  /*300a0*/  LOP3.LUT R42, R63, R224, R190, 0x96, !PT ;  /* 0x000000e03f2a7212 */ /* 0x000fe200078e96be */
[----:B------:R-:W-:Y:S01]  /*300b0*/  IMAD.WIDE.U32 R62, R62, -0x2daee0ad, RZ ;  /* 0xd2511f533e3e7825 */ /* 0x000fe200078e00ff */
[----:B------:R-:W-:Y:S02]  /*300c0*/  SHF.R.U32.HI R41, RZ, 0x8, R41 ;  /* 0x00000008ff297819 */ /* 0x000fe40000011629 */
[----:B-1----:R-:W-:Y:S01]  /*300d0*/  LOP3.LUT R56, R50, 0xff, RZ, 0xc0, !PT ;  /* 0x000000ff32387812 */ /* 0x002fe200078ec0ff */
[----:B------:R-:W-:Y:S01]  /*300e0*/  IMAD.WIDE.U32 R42, R42, -0x2daee0ad, RZ ;  /* 0xd2511f532a2a7825 */ /* 0x000fe200078e00ff */
[----:B------:R-:W-:Y:S02]  /*300f0*/  LOP3.LUT R154, R41, 0xffff, RZ, 0xc0, !PT ;  /* 0x0000ffff299a7812 */ /* 0x000fe400078ec0ff */
[----:B------:R-:W-:Y:S02]  /*30100*/  LOP3.LUT R156, R44, 0xff, RZ, 0xc0, !PT ;  /* 0x000000ff2c9c7812 */ /* 0x000fe400078ec0ff */
[----:B------:R-:W-:Y:S02]  /*30110*/  LOP3.LUT R48, R43, R225, R182, 0x96, !PT ;  /* 0x000000e12b307212 */ /* 0x000fe400078e96b6 */
[----:B------:R-:W-:Y:S02]  /*30120*/  LOP3.LUT R41, R63, R226, R42, 0x96, !PT ;  /* 0x000000e23f297212 */ /* 0x000fe400078e962a */
[----:B---3--:R-:W-:Y:S01]  /*30130*/  F2FP.F16.F32.PACK_AB R63, R235, R142 ;  /* 0x0000008eeb3f723e */ /* 0x008fe200000000ff */
[----:B------:R-:W-:Y:S05]  /*30140*/  IMAD.WIDE.U32 R48, R48, -0x326172a9, RZ ;  /* 0xcd9e8d5730307825 */ /* 0x000fea00078e00ff */
[----:B------:R-:W-:Y:S05]  /*30150*/  LOP3.LUT R42, R49, R220, R180, 0x96, !PT ;  /* 0x000000dc312a7212 */ /* 0x000fea00078e96b4 */
[----:B------:R-:W-:Y:S05]  /*30160*/  IMAD.WIDE.U32 R42, R42, -0x2daee0ad, RZ ;  /* 0xd2511f532a2a7825 */ /* 0x000fea00078e00ff */
[--C-:B------:R-:W-:Y:S02]  /*30170*/  LOP3.LUT R49, R43, R229, R62.reuse, 0x96, !PT ;  /* 0x000000e52b317212 */ /* 0x100fe400078e963e */
[----:B------:R-:W-:Y:S01]  /*30180*/  PRMT R62, R63, 0x7632, R62 ;  /* 0x000076323f3e7816 */ /* 0x000fe2000000003e */
[----:B--2---:R-:W-:Y:S05]  /*30190*/  @!P0 HADD2 R52, -R64.H0_H0, -RZ.H0_H0 ;  /* 0xa00000ff40348230 */ /* 0x004fea0000000900 */
[----:B------:R-:W-:Y:S01]  /*301a0*/  PRMT R47, R52, 0x7610, R47 ;  /* 0x00007610342f7816 */ /* 0x000fe2000000002f */
[----:B------:R1:W-:Y:S03]  /*301b0*/  @!P0 STL.S16 [R1+0x200], R52 ;  /* 0x0002003401008387 */ /* 0x0003e60000100600 */
[----:B------:R-:W-:Y:S01]  /*301c0*/  @!P0 PRMT R64, R47, 0x5410, RZ ;  /* 0x000054102f408816 */ /* 0x000fe200000000ff */
[----:B------:R2:W3:Y:S04]  /*301d0*/  LDL.S16 R146, [R1+0x318] ;  /* 0x0003180001927983 */ /* 0x0004e80000100600 */
[----:B------:R2:W4:Y:S04]  /*301e0*/  LDL.S16 R145, [R1+0x320] ;  /* 0x0003200001917983 */ /* 0x0005280000100600 */
[----:B------:R-:W2:Y:S04]  /*301f0*/  LDL.LU R39, [R1+0x458] ;  /* 0x0004580001277983 */ /* 0x000ea80000300800 */
[----:B------:R-:W2:Y:S04]  /*30200*/  LDL.LU R38, [R1+0x454] ;  /* 0x0004540001267983 */ /* 0x000ea80000300800 */
[----:B------:R-:W-:Y:S01]  /*30210*/  ST.E.U16 desc[UR4][R172.64+0xc2], R64 ;  /* 0x0000c240ac007985 */ /* 0x000fe2000c101504 */
[----:B-1----:R-:W-:Y:S05]  /*30220*/  IMAD.WIDE.U32 R52, R41, -0x326172a9, RZ ;  /* 0xcd9e8d5729347825 */ /* 0x002fea00078e00ff */
[----:B------:R-:W-:Y:S05]  /*30230*/  LOP3.LUT R48, R53, R230, R48, 0x96, !PT ;  /* 0x000000e635307212 */ /* 0x000fea00078e9630 */
[----:B------:R-:W-:Y:S04]  /*30240*/  IMAD.WIDE.U32 R50, R48, -0x2daee0ad, RZ ;  /* 0xd2511f5330327825 */ /* 0x000fe800078e00ff */
        /* <DEDUP_REMOVED lines=26> */
[----:B---3--:R-:W-:Y:S05]  /*303f0*/  @!P5 HADD2 R146, -R63.H0_H0, -RZ.H0_H0 ;  /* 0xa00000ff3f92d230 */ /* 0x008fea0000000900 */
[----:B------:R-:W-:Y:S01]  /*30400*/  PRMT R42, R146, 0x7610, R42 ;  /* 0x00007610922a7816 */ /* 0x000fe2000000002a */
[----:B------:R1:W-:Y:S02]  /*30410*/  @!P5 STL.S16 [R1+0x318], R146 ;  /* 0x000318920100d387 */ /* 0x0003e40000100600 */
[----:B-1----:R-:W-:Y:S02]  /*30420*/  PRMT R146, R63, 0x5410, R62 ;  /* 0x000054103f927816 */ /* 0x002fe4000000003e */
[----:B------:R-:W-:Y:S02]  /*30430*/  @!P5 PRMT R63, R42, 0x5410, RZ ;  /* 0x000054102a3fd816 */ /* 0x000fe400000000ff */
[----:B------:R-:W-:Y:S03]  /*30440*/  LOP3.LUT R42, R41, 0xffff, RZ, 0xc0, !PT ;  /* 0x0000ffff292a7812 */ /* 0x000fe600078ec0ff */
[----:B------:R-:W-:Y:S01]  /*30450*/  ST.E.U16 desc[UR4][R176.64+0xbe], R63 ;  /* 0x0000be3fb0007985 */ /* 0x000fe2000c101504 */
[----:B------:R-:W-:Y:S04]  /*30460*/  SHF.R.U32.HI R42, RZ, 0x8, R42 ;  /* 0x00000008ff2a7819 */ /* 0x000fe8000001162a */
[----:B------:R-:W-:Y:S04]  /*30470*/  LOP3.LUT R42, R42, 0xffff, RZ, 0xc0, !PT ;  /* 0x0000ffff2a2a7812 */ /* 0x000fe800078ec0ff */
[----:B------:R-:W-:Y:S11]  /*30480*/  ISETP.GE.U32.AND P5, PT, R199, R42, PT ;  /* 0x0000002ac700720c */ /* 0x000ff60003fa6070 */
[----:B------:R-:W-:Y:S02]  /*30490*/  @!UPT UIADD3 URZ, URZ, URZ, URZ ;  /* 0x0000003f3f3ff290 */ /* 0x000fe4000fffe03f */
[----:B----4-:R-:W-:Y:S05]  /*304a0*/  @!P5 HADD2 R145, -R62.H0_H0, -RZ.H0_H0 ;  /* 0xa00000ff3e91d230 */ /* 0x010fea0000000900 */
        /* <DEDUP_REMOVED lines=9> */
[----:B------:R-:W-:Y:S01]  /*30540*/  ISETP.GE.U32.AND P6, PT, R199, R42, PT ;  /* 0x0000002ac700720c */ /* 0x000fe20003fc6070 */
[----:B-1----:R3:W4:Y:S04]  /*30550*/  LDL.S16 R145, [R1+0x314] ;  /* 0x0003140001917983 */ /* 0x0027280000100600 */
[----:B------:R-:W3:Y:S04]  /*30560*/  LDL.LU R36, [R1+0x450] ;  /* 0x0004500001247983 */ /* 0x000ee80000300800 */
[----:B------:R-:W2:Y:S04]  /*30570*/  LDL.LU R37, [R1+0x44c] ;  /* 0x00044c0001257983 */ /* 0x000ea80000300800 */
[----:B------:R1:W3:Y:S04]  /*30580*/  LDL.S16 R251, [R1+0x31c] ;  /* 0x00031c0001fb7983 */ /* 0x0002e80000100600 */
[----:B------:R1:W3:Y:S04]  /*30590*/  LDL.S16 R170, [R1+0x310] ;  /* 0x0003100001aa7983 */ /* 0x0002e80000100600 */
[----:B------:R1:W3:Y:S01]  /*305a0*/  LDL.S16 R142, [R1+0x30c] ;  /* 0x00030c00018e7983 */ /* 0x0002e20000100600 */
[----:B----4-:R-:W-:Y:S05]  /*305b0*/  @!P6 HADD2 R145, -R50.H0_H0, -RZ.H0_H0 ;  /* 0xa00000ff3291e230 */ /* 0x010fea0000000900 */
[----:B------:R4:W-:Y:S01]  /*305c0*/  @!P6 STL.S16 [R1+0x314], R145 ;  /* 0x000314910100e387 */ /* 0x0009e20000100600 */
[----:B--2---:R-:W-:Y:S01]  /*305d0*/  PRMT R37, R145, 0x7610, R37 ;  /* 0x0000761091257816 */ /* 0x004fe20000000025 */
[----:B---3--:R-:W-:Y:S05]  /*305e0*/  @!P5 HADD2 R251, -R49.H0_H0, -RZ.H0_H0 ;  /* 0xa00000ff31fbd230 */ /* 0x008fea0000000900 */
[----:B------:R-:W-:Y:S02]  /*305f0*/  PRMT R242, R251, 0x7610, R242 ;  /* 0x00007610fbf27816 */ /* 0x000fe400000000f2 */
[----:B----4-:R-:W-:Y:S02]  /*30600*/  PRMT R145, R50, 0x5410, R49 ;  /* 0x0000541032917816 */ /* 0x010fe40000000031 */
[----:B------:R-:W-:Y:S02]  /*30610*/  @!P6 PRMT R50, R37, 0x5410, RZ ;  /* 0x000054102532e816 */ /* 0x000fe400000000ff */
[----:B------:R-:W-:Y:S01]  /*30620*/  @!P5 PRMT R49, R242, 0x5410, RZ ;  /* 0x00005410f231d816 */ /* 0x000fe200000000ff */
[----:B------:R-:W2:Y:S01]  /*30630*/  LDL.LU R37, [R1+0x448] ;  /* 0x0004480001257983 */ /* 0x000ea20000300800 */
[C---:B------:R-:W-:Y:S01]  /*30640*/  ISETP.GE.U32.AND P6, PT, R199.reuse, R59, PT ;  /* 0x0000003bc700720c */ /* 0x040fe20003fc6070 */
[----:B------:R-:W3:Y:S02]  /*30650*/  MUFU.EX2 R242, R39 ;  /* 0x0000002700f27308 */ /* 0x000ee40000000800 */
[----:B------:R4:W-:Y:S01]  /*30660*/  @!P5 STL.S16 [R1+0x31c], R251 ;  /* 0x00031cfb0100d387 */ /* 0x0009e20000100600 */
[C---:B------:R-:W-:Y:S03]  /*30670*/  ISETP.GE.U32.AND P5, PT, R199.reuse, R60, PT ;  /* 0x0000003cc700720c */ /* 0x040fe60003fa6070 */
[----:B------:R-:W-:Y:S04]  /*30680*/  ST.E.U16 desc[UR4][R178.64+0xc0], R50 ;  /* 0x0000c032b2007985 */ /* 0x000fe8000c101504 */
[----:B------:R-:W-:Y:S01]  /*30690*/  ST.E.U16 desc[UR4][R178.64+0xc2], R49 ;  /* 0x0000c231b2007985 */ /* 0x000fe2000c101504 */
[----:B---3--:R-:W-:Y:S01]  /*306a0*/  IMAD.MOV.U32 R90, RZ, RZ, R242 ;  /* 0x000000ffff5a7224 */ /* 0x008fe200078e00f2 */
[----:B----4-:R-:W3:Y:S02]  /*306b0*/  MUFU.EX2 R251, R38 ;  /* 0x0000002600fb7308 */ /* 0x010ee40000000800 */
[----:B---3--:R-:W-:Y:S01]  /*306c0*/  F2FP.F16.F32.PACK_AB R58, R242, R251 ;  /* 0x000000fbf23a723e */ /* 0x008fe200000000ff */
[----:B------:R-:W3:Y:S07]  /*306d0*/  LDL.LU R38, [R1+0x444] ;  /* 0x0004440001267983 */ /* 0x000eee0000300800 */
[----:B------:R-:W-:Y:S01]  /*306e0*/  MUFU.EX2 R242, R188 ;  /* 0x000000bc00f27308 */ /* 0x000fe20000000800 */
[----:B------:R-:W-:Y:S01]  /*306f0*/  PRMT R57, R58, 0x7632, R57 ;  /* 0x000076323a397816 */ /* 0x000fe20000000039 */
[----:B------:R-:W-:Y:S01]  /*30700*/  @!P5 HADD2 R170, -R58.H0_H0, -RZ.H0_H0 ;  /* 0xa00000ff3aaad230 */ /* 0x000fe20000000900 */
[----:B------:R-:W4:Y:S03]  /*30710*/  LDL.LU R39, [R1+0x440] ;  /* 0x0004400001277983 */ /* 0x000f260000300800 */
[----:B------:R-:W-:Y:S01]  /*30720*/  @!P6 HADD2 R142, -R57.H0_H0, -RZ.H0_H0 ;  /* 0xa00000ff398ee230 */ /* 0x000fe20000000900 */
[----:B------:R-:W-:Y:S01]  /*30730*/  PRMT R250, R170, 0x7610, R250 ;  /* 0x00007610aafa7816 */ /* 0x000fe200000000fa */
[----:B------:R1:W-:Y:S04]  /*30740*/  @!P5 STL.S16 [R1+0x310], R170 ;  /* 0x000310aa0100d387 */ /* 0x0003e80000100600 */
[----:B-1----:R-:W2:Y:S04]  /*30750*/  LDL.LU R170, [R1+0x43c] ;  /* 0x00043c0001aa7983 */ /* 0x002ea80000300800 */
[----:B------:R1:W-:Y:S04]  /*30760*/  @!P6 STL.S16 [R1+0x30c], R142 ;  /* 0x00030c8e0100e387 */ /* 0x0003e80000100600 */
[----:B------:R1:W3:Y:S01]  /*30770*/  LDL.S16 R81, [R1+0x300] ;  /* 0x0003000001517983 */ /* 0x0002e20000100600 */
[----:B--2---:R-:W-:Y:S02]  /*30780*/  PRMT R170, R142, 0x7610, R170 ;  /* 0x000076108eaa7816 */ /* 0x004fe400000000aa */
[----:B-1----:R-:W-:Y:S02]  /*30790*/  PRMT R142, R58, 0x5410, R57 ;  /* 0x000054103a8e7816 */ /* 0x002fe40000000039 */
[----:B------:R-:W-:Y:S02]  /*307a0*/  @!P6 PRMT R57, R170, 0x5410, RZ ;  /* 0x00005410aa39e816 */ /* 0x000fe400000000ff */
[----:B------:R-:W-:Y:S01]  /*307b0*/  @!P5 PRMT R58, R250, 0x5410, RZ ;  /* 0x00005410fa3ad816 */ /* 0x000fe200000000ff */
[----:B------:R2:W4:Y:S01]  /*307c0*/  LDL.S16 R170, [R1+0x304] ;  /* 0x0003040001aa7983 */ /* 0x0005220000100600 */
[C---:B------:R-:W-:Y:S01]  /*307d0*/  ISETP.GE.U32.AND P6, PT, R199.reuse, R149, PT ;  /* 0x00000095c700720c */ /* 0x040fe20003fc6070 */
[----:B------:R-:W1:Y:S01]  /*307e0*/  MUFU.EX2 R250, R169 ;  /* 0x000000a900fa7308 */ /* 0x000e620000000800 */
[----:B------:R-:W-:Y:S01]  /*307f0*/  ISETP.GE.U32.AND P5, PT, R199, R56, PT ;  /* 0x00000038c700720c */ /* 0x000fe20003fa6070 */
[----:B------:R2:W5:Y:S04]  /*30800*/  LDL.LU R168, [R1+0x438] ;  /* 0x0004380001a87983 */ /* 0x0005680000300800 */
[----:B------:R-:W-:Y:S04]  /*30810*/  ST.E.U16 desc[UR4][R174.64+0xd0], R58 ;  /* 0x0000d03aae007985 */ /* 0x000fe8000c101504 */
[----:B------:R-:W-:Y:S01]  /*30820*/  ST.E.U16 desc[UR4][R174.64+0xd2], R57 ;  /* 0x0000d239ae007985 */ /* 0x000fe2000c101504 */
[----:B-1----:R-:W-:Y:S03]  /*30830*/  F2FP.F16.F32.PACK_AB R60, R250, R248 ;  /* 0x000000f8fa3c723e */ /* 0x002fe600000000ff */
[----:B------:R2:W5:Y:S01]  /*30840*/  LDL.LU R169, [R1+0x434] ;  /* 0x0004340001a97983 */ /* 0x0005620000300800 */
[----:B------:R-:W-:Y:S03]  /*30850*/  PRMT R59, R60, 0x7632, R59 ;  /* 0x000076323c3b7816 */ /* 0x000fe6000000003b */
[----:B------:R2:W2:Y:S04]  /*30860*/  LDL.S16 R149, [R1+0x2fc] ;  /* 0x0002fc0001957983 */ /* 0x0004a80000100600 */
[----:B------:R1:W2:Y:S01]  /*30870*/  LDL.S16 R82, [R1+0x2f8] ;  /* 0x0002f80001527983 */ /* 0x0002a20000100600 */
[----:B---3--:R-:W-:Y:S05]  /*30880*/  @!P6 HADD2 R81, -R59.H0_H0, -RZ.H0_H0 ;  /* 0xa00000ff3b51e230 */ /* 0x008fea0000000900 */
[----:B------:R-:W-:Y:S01]  /*30890*/  PRMT R245, R81, 0x7610, R245 ;  /* 0x0000761051f57816 */ /* 0x000fe200000000f5 */
[----:B----4-:R-:W-:Y:S05]  /*308a0*/  @!P5 HADD2 R170, -R60.H0_H0, -RZ.H0_H0 ;  /* 0xa00000ff3caad230 */ /* 0x010fea0000000900 */
[----:B------:R-:W-:Y:S01]  /*308b0*/  PRMT R246, R170, 0x7610, R246 ;  /* 0x00007610aaf67816 */ /* 0x000fe200000000f6 */
[----:B------:R3:W-:Y:S04]  /*308c0*/  @!P5 STL.S16 [R1+0x304], R170 ;  /* 0x000304aa0100d387 */ /* 0x0007e80000100600 */
[----:B---3--:R-:W3:Y:S04]  /*308d0*/  LDL.LU R170, [R1+0x430] ;  /* 0x0004300001aa7983 */ /* 0x008ee80000300800 */
[----:B------:R4:W-:Y:S02]  /*308e0*/  @!P6 STL.S16 [R1+0x300], R81 ;  /* 0x000300510100e387 */ /* 0x0009e40000100600 */
[----:B----4-:R-:W-:Y:S02]  /*308f0*/  PRMT R81, R60, 0x5410, R59 ;  /* 0x000054103c517816 */ /* 0x010fe4000000003b */
[----:B------:R-:W-:Y:S02]  /*30900*/  @!P5 PRMT R60, R246, 0x5410, RZ ;  /* 0x00005410f63cd816 */ /* 0x000fe400000000ff */
[----:B------:R-:W-:Y:S01]  /*30910*/  @!P6 PRMT R59, R245, 0x5410, RZ ;  /* 0x00005410f53be816 */ /* 0x000fe200000000ff */
[----:B------:R-:W-:Y:S01]  /*30920*/  MUFU.EX2 R246, R232 ;  /* 0x000000e800f67308 */ /* 0x000fe20000000800 */
[C---:B------:R-:W-:Y:S01]  /*30930*/  ISETP.GE.U32.AND P5, PT, R199.reuse, R151, PT ;  /* 0x00000097c700720c */ /* 0x040fe20003fa6070 */
[----:B------:R-:W-:Y:S01]  /*30940*/  ST.E.U16 desc[UR4][R172.64+0xd0], R60 ;  /* 0x0000d03cac007985 */ /* 0x000fe2000c101504 */
[----:B------:R-:W-:Y:S03]  /*30950*/  ISETP.GE.U32.AND P6, PT, R199, R150, PT ;  /* 0x00000096c700720c */ /* 0x000fe60003fc6070 */
[----:B------:R-:W-:Y:S04]  /*30960*/  ST.E.U16 desc[UR4][R172.64+0xd2], R59 ;  /* 0x0000d23bac007985 */ /* 0x000fe8000c101504 */
[----:B------:R-:W4:Y:S02]  /*30970*/  MUFU.EX2 R245, R189 ;  /* 0x000000bd00f57308 */ /* 0x000f240000000800 */
[----:B----4-:R-:W-:Y:S01]  /*30980*/  F2FP.F16.F32.PACK_AB R46, R246, R245 ;  /* 0x000000f5f62e723e */ /* 0x010fe200000000ff */
[----:B------:R-:W4:Y:S03]  /*30990*/  LDL.LU R189, [R1+0x42c] ;  /* 0x00042c0001bd7983 */ /* 0x000f260000300800 */
[----:B------:R-:W-:Y:S01]  /*309a0*/  PRMT R45, R46, 0x7632, R45 ;  /* 0x000076322e2d7816 */ /* 0x000fe2000000002d */
[----:B--2---:R-:W-:Y:S01]  /*309b0*/  @!P3 HADD2 R149, -R46.H0_H0, -RZ.H0_H0 ;  /* 0xa00000ff2e95b230 */ /* 0x004fe20000000900 */
[----:B------:R-:W2:Y:S03]  /*309c0*/  LDL.LU R232, [R1+0x428] ;  /* 0x0004280001e87983 */ /* 0x000ea60000300800 */
[----:B------:R-:W-:Y:S01]  /*309d0*/  @!P2 HADD2 R82, -R45.H0_H0, -RZ.H0_H0 ;  /* 0xa00000ff2d52a230 */ /* 0x000fe20000000900 */
[----:B------:R-:W-:Y:S01]  /*309e0*/  PRMT R89, R149, 0x7610, R89 ;  /* 0x0000761095597816 */ /* 0x000fe20000000059 */
[----:B------:R1:W-:Y:S03]  /*309f0*/  @!P3 STL.S16 [R1+0x2fc], R149 ;  /* 0x0002fc950100b387 */ /* 0x0003e60000100600 */
[----:B------:R-:W-:Y:S01]  /*30a00*/  PRMT R84, R82, 0x7610, R84 ;  /* 0x0000761052547816 */ /* 0x000fe20000000054 */
[----:B------:R1:W-:Y:S04]  /*30a10*/  @!P2 STL.S16 [R1+0x2f8], R82 ;  /* 0x0002f8520100a387 */ /* 0x0003e80000100600 */
[----:B------:R2:W3:Y:S01]  /*30a20*/  LDL.S16 R77, [R1+0x2f4] ;  /* 0x0002f400014d7983 */ /* 0x0004e20000100600 */
[----:B-1----:R-:W-:Y:S03]  /*30a30*/  IMAD.MOV.U32 R149, RZ, RZ, R247 ;  /* 0x000000ffff957224 */ /* 0x002fe600078e00f7 */
[----:B------:R1:W4:Y:S01]  /*30a40*/  LDL.S16 R247, [R1+0x2f0] ;  /* 0x0002f00001f77983 */ /* 0x0003220000100600 */
[----:B------:R-:W-:Y:S02]  /*30a50*/  PRMT R82, R46, 0x5410, R45 ;  /* 0x000054102e527816 */ /* 0x000fe4000000002d */
[----:B------:R-:W-:Y:S01]  /*30a60*/  @!P3 PRMT R46, R89, 0x5410, RZ ;  /* 0x00005410592eb816 */ /* 0x000fe200000000ff */
[----:B------:R-:W-:Y:S01]  /*30a70*/  IMAD.MOV.U32 R89, RZ, RZ, R240 ;  /* 0x000000ffff597224 */ /* 0x000fe200078e00f0 */
[----:B------:R-:W-:Y:S01]  /*30a80*/  @!P2 PRMT R45, R84, 0x5410, RZ ;  /* 0x00005410542da816 */ /* 0x000fe200000000ff */
[----:B------:R-:W1:Y:S02]  /*30a90*/  MUFU.EX2 R240, R171 ;  /* 0x000000ab00f07308 */ /* 0x000e640000000800 */
[----:B------:R-:W-:Y:S04]  /*30aa0*/  ST.E.U16 desc[UR4][R176.64+0xce], R46 ;  /* 0x0000ce2eb0007985 */ /* 0x000fe8000c101504 */
[----:B------:R-:W-:Y:S01]  /*30ab0*/  ST.E.U16 desc[UR4][R176.64+0xd0], R45 ;  /* 0x0000d02db0007985 */ /* 0x000fe2000c101504 */
[----:B-1----:R-:W-:Y:S03]  /*30ac0*/  F2FP.F16.F32.PACK_AB R48, R242, R240 ;  /* 0x000000f0f230723e */ /* 0x002fe600000000ff */
[----:B------:R-:W2:Y:S01]  /*30ad0*/  LDL.LU R171, [R1+0x424] ;  /* 0x0004240001ab7983 */ /* 0x000ea20000300800 */
[C---:B------:R-:W-:Y:S03]  /*30ae0*/  PRMT R47, R48.reuse, 0x7632, R47 ;  /* 0x00007632302f7816 */ /* 0x040fe6000000002f */
[----:B------:R-:W2:Y:S04]  /*30af0*/  LDL.LU R188, [R1+0x420] ;  /* 0x0004200001bc7983 */ /* 0x000ea80000300800 */
[----:B------:R1:W2:Y:S04]  /*30b00*/  LDL.S16 R85, [R1+0x2d0] ;  /* 0x0002d00001557983 */ /* 0x0002a80000100600 */
[----:B------:R1:W2:Y:S01]  /*30b10*/  LDL.S16 R84, [R1+0x2cc] ;  /* 0x0002cc0001547983 */ /* 0x0002a20000100600 */
[----:B---3--:R-:W-:Y:S05]  /*30b20*/  @!P1 HADD2 R77, -R48.H0_H0, -RZ.H0_H0 ;  /* 0xa00000ff304d9230 */ /* 0x008fea0000000900 */
[----:B------:R-:W-:Y:S01]  /*30b30*/  PRMT R244, R77, 0x7610, R244 ;  /* 0x000076104df47816 */ /* 0x000fe200000000f4 */
[----:B------:R3:W-:Y:S01]  /*30b40*/  @!P1 STL.S16 [R1+0x2f4], R77 ;  /* 0x0002f44d01009387 */ /* 0x0007e20000100600 */
[----:B----4-:R-:W-:Y:S05]  /*30b50*/  @!P0 HADD2 R247, -R47.H0_H0, -RZ.H0_H0 ;  /* 0xa00000ff2ff78230 */ /* 0x010fea0000000900 */
[----:B------:R-:W-:Y:S01]  /*30b60*/  PRMT R92, R247, 0x7610, R92 ;  /* 0x00007610f75c7816 */ /* 0x000fe2000000005c */
[----:B------:R4:W-:Y:S01]  /*30b70*/  @!P0 STL.S16 [R1+0x2f0], R247 ;  /* 0x0002f0f701008387 */ /* 0x0009e20000100600 */
[----:B---3--:R-:W-:Y:S02]  /*30b80*/  PRMT R77, R48, 0x5410, R47 ;  /* 0x00005410304d7816 */ /* 0x008fe4000000002f */
[----:B------:R-:W-:Y:S02]  /*30b90*/  @!P1 PRMT R48, R244, 0x5410, RZ ;  /* 0x00005410f4309816 */ /* 0x000fe400000000ff */
[----:B------:R-:W-:Y:S01]  /*30ba0*/  @!P0 PRMT R47, R92, 0x5410, RZ ;  /* 0x000054105c2f8816 */ /* 0x000fe200000000ff */
[----:B------:R3:W-:Y:S01]  /*30bb0*/  MUFU.EX2 R244, R215 ;  /* 0x000000d700f47308 */ /* 0x0007e20000000800 */
[----:B------:R-:W-:Y:S01]  /*30bc0*/  ISETP.GE.U32.AND P1, PT, R199, R51, PT ;  /* 0x00000033c700720c */ /* 0x000fe20003f26070 */
[----:B------:R-:W-:Y:S01]  /*30bd0*/  IMAD.MOV.U32 R92, RZ, RZ, R149 ;  /* 0x000000ffff5c7224 */ /* 0x000fe200078e0095 */
[----:B------:R-:W-:Y:S01]  /*30be0*/  ST.E.U16 desc[UR4][R178.64+0xd0], R48 ;  /* 0x0000d030b2007985 */ /* 0x000fe2000c101504 */
[----:B------:R-:W-:Y:S02]  /*30bf0*/  IMAD.MOV.U32 R149, RZ, RZ, R222 ;  /* 0x000000ffff957224 */ /* 0x000fe400078e00de */
[----:B------:R-:W-:Y:S01]  /*30c00*/  IMAD.MOV.U32 R222, RZ, RZ, R238 ;  /* 0x000000ffffde7224 */ /* 0x000fe200078e00ee */
[----:B------:R-:W-:Y:S03]  /*30c10*/  ST.E.U16 desc[UR4][R178.64+0xd2], R47 ;  /* 0x0000d22fb2007985 */ /* 0x000fe6000c101504 */
[----:B------:R-:W1:Y:S01]  /*30c20*/  MUFU.EX2 R238, R211 ;  /* 0x000000d300ee7308 */ /* 0x000e620000000800 */
[----:B------:R-:W-:Y:S02]  /*30c30*/  IMAD.MOV.U32 R151, RZ, RZ, R92 ;  /* 0x000000ffff977224 */ /* 0x000fe400078e005c */
[----:B------:R-:W-:Y:S02]  /*30c40*/  IMAD.MOV.U32 R92, RZ, RZ, R149 ;  /* 0x000000ffff5c7224 */ /* 0x000fe400078e0095 */
[----:B------:R-:W-:Y:S05]  /*30c50*/  IMAD.MOV.U32 R149, RZ, RZ, R235 ;  /* 0x000000ffff957224 */ /* 0x000fea00078e00eb */
[----:B----4-:R-:W4:Y:S01]  /*30c60*/  MUFU.EX2 R247, R214 ;  /* 0x000000d600f77308 */ /* 0x010f220000000800 */
[----:B---3--:R3:W5:Y:S01]  /*30c70*/  LDL.LU R215, [R1+0x41c] ;  /* 0x00041c0001d77983 */ /* 0x0087620000300800 */
[----:B------:R-:W-:Y:S02]  /*30c80*/  IMAD.MOV.U32 R94, RZ, RZ, R149 ;  /* 0x000000ffff5e7224 */ /* 0x000fe400078e0095 */
[----:B------:R-:W-:Y:S06]  /*30c90*/  IMAD.MOV.U32 R149, RZ, RZ, R187 ;  /* 0x000000ffff957224 */ /* 0x000fec00078e00bb */
[----:B------:R-:W-:Y:S01]  /*30ca0*/  MUFU.EX2 R235, R208 ;  /* 0x000000d000eb7308 */ /* 0x000fe20000000800 */
[----:B-1----:R-:W-:Y:S09]  /*30cb0*/  F2FP.F16.F32.PACK_AB R42, R239, R238 ;  /* 0x000000eeef2a723e */ /* 0x002ff200000000ff */
[----:B------:R-:W-:Y:S01]  /*30cc0*/  MUFU.EX2 R187, R195 ;  /* 0x000000c300bb7308 */ /* 0x000fe20000000800 */
[----:B----4-:R-:W-:Y:S01]  /*30cd0*/  F2FP.F16.F32.PACK_AB R54, R247, R244 ;  /* 0x000000f4f736723e */ /* 0x010fe200000000ff */
[----:B------:R3:W5:Y:S03]  /*30ce0*/  LDL.LU R214, [R1+0x418] ;  /* 0x0004180001d67983 */ /* 0x0007660000300800 */
[C---:B------:R-:W-:Y:S01]  /*30cf0*/  PRMT R53, R54.reuse, 0x7632, R53 ;  /* 0x0000763236357816 */ /* 0x040fe20000000035 */
[----:B--2---:R-:W-:Y:S03]  /*30d00*/  @!P5 HADD2 R85, -R54.H0_H0, -RZ.H0_H0 ;  /* 0xa00000ff3655d230 */ /* 0x004fe60000000900 */
[----:B------:R-:W-:Y:S01]  /*30d10*/  PRMT R78, R54, 0x5410, R53 ;  /* 0x00005410364e7816 */ /* 0x000fe20000000035 */
[----:B------:R-:W-:Y:S01]  /*30d20*/  @!P6 HADD2 R84, -R53.H0_H0, -RZ.H0_H0 ;  /* 0xa00000ff3554e230 */ /* 0x000fe20000000900 */
[----:B------:R-:W-:Y:S01]  /*30d30*/  PRMT R79, R85, 0x7610, R79 ;  /* 0x00007610554f7816 */ /* 0x000fe2000000004f */
[----:B------:R1:W-:Y:S03]  /*30d40*/  @!P5 STL.S16 [R1+0x2d0], R85 ;  /* 0x0002d0550100d387 */ /* 0x0003e60000100600 */
[----:B------:R-:W-:Y:S01]  /*30d50*/  PRMT R76, R84, 0x7610, R76 ;  /* 0x00007610544c7816 */ /* 0x000fe2000000004c */
[----:B------:R2:W-:Y:S01]  /*30d60*/  @!P6 STL.S16 [R1+0x2cc], R84 ;  /* 0x0002cc540100e387 */ /* 0x0005e20000100600 */
[----:B------:R-:W-:Y:S01]  /*30d70*/  @!P5 PRMT R54, R79, 0x5410, RZ ;  /* 0x000054104f36d816 */ /* 0x000fe200000000ff */
[----:B------:R-:W-:Y:S01]  /*30d80*/  IMAD.MOV.U32 R79, RZ, RZ, R89 ;  /* 0x000000ffff4f7224 */ /* 0x000fe200078e0059 */
[----:B------:R-:W-:Y:S01]  /*30d90*/  @!P6 PRMT R53, R76, 0x5410, RZ ;  /* 0x000054104c35e816 */ /* 0x000fe200000000ff */
[----:B------:R-:W-:Y:S01]  /*30da0*/  IMAD.MOV.U32 R89, RZ, RZ, R83 ;  /* 0x000000ffff597224 */ /* 0x000fe200078e0053 */
[C---:B------:R-:W-:Y:S01]  /*30db0*/  ISETP.GE.U32.AND P5, PT, R199.reuse, R152, PT ;  /* 0x00000098c700720c */ /* 0x040fe20003fa6070 */
[----:B------:R3:W4:Y:S01]  /*30dc0*/  LDL.S16 R76, [R1+0x27c] ;  /* 0x00027c00014c7983 */ /* 0x0007220000100600 */
[----:B------:R-:W-:Y:S01]  /*30dd0*/  ISETP.GE.U32.AND P6, PT, R199, R153, PT ;  /* 0x00000099c700720c */ /* 0x000fe20003fc6070 */
[----:B------:R-:W-:Y:S02]  /*30de0*/  IMAD.MOV.U32 R83, RZ, RZ, R243 ;  /* 0x000000ffff537224 */ /* 0x000fe400078e00f3 */
[----:B------:R-:W-:Y:S01]  /*30df0*/  MUFU.EX2 R243, R212 ;  /* 0x000000d400f37308 */ /* 0x000fe20000000800 */
[----:B------:R-:W-:Y:S01]  /*30e00*/  IMAD.MOV.U32 R152, RZ, RZ, R236 ;  /* 0x000000ffff987224 */ /* 0x000fe200078e00ec */
[----:B------:R-:W-:Y:S01]  /*30e10*/  ST.E.U16 desc[UR4][R174.64+0xe0], R54 ;  /* 0x0000e036ae007985 */ /* 0x000fe2000c101504 */
[----:B------:R-:W-:Y:S02]  /*30e20*/  IMAD.MOV.U32 R93, RZ, RZ, R89 ;  /* 0x000000ffff5d7224 */ /* 0x000fe400078e0059 */
[----:B------:R-:W-:Y:S01]  /*30e30*/  IMAD.MOV.U32 R89, RZ, RZ, R202 ;  /* 0x000000ffff597224 */ /* 0x000fe200078e00ca */
[----:B------:R-:W-:Y:S04]  /*30e40*/  ST.E.U16 desc[UR4][R174.64+0xe2], R53 ;  /* 0x0000e235ae007985 */ /* 0x000fe8000c101504 */
[----:B------:R-:W-:Y:S01]  /*30e50*/  MUFU.EX2 R236, R207 ;  /* 0x000000cf00ec7308 */ /* 0x000fe20000000800 */
[----:B-1----:R-:W-:Y:S02]  /*30e60*/  IMAD.MOV.U32 R85, RZ, RZ, R241 ;  /* 0x000000ffff557224 */ /* 0x002fe400078e00f1 */
[----:B--2---:R-:W-:Y:S07]  /*30e70*/  IMAD.MOV.U32 R84, RZ, RZ, R90 ;  /* 0x000000ffff547224 */ /* 0x004fee00078e005a */
[----:B------:R-:W1:Y:S01]  /*30e80*/  MUFU.EX2 R241, R213 ;  /* 0x000000d500f17308 */ /* 0x000e620000000800 */
[----:B------:R-:W-:Y:S01]  /*30e90*/  IMAD.MOV.U32 R90, RZ, RZ, R41 ;  /* 0x000000ffff5a7224 */ /* 0x000fe200078e0029 */
[----:B------:R-:W-:Y:S01]  /*30ea0*/  SHF.R.U32.HI R41, RZ, 0x8, R43 ;  /* 0x00000008ff297819 */ /* 0x000fe2000001162b */
[----:B------:R-:W-:Y:S02]  /*30eb0*/  IMAD.MOV.U32 R150, RZ, RZ, R85 ;  /* 0x000000ffff967224 */ /* 0x000fe400078e0055 */
[----:B------:R-:W-:Y:S01]  /*30ec0*/  IMAD.MOV.U32 R85, RZ, RZ, R84 ;  /* 0x000000ffff557224 */ /* 0x000fe200078e0054 */
[----:B------:R-:W-:Y:S01]  /*30ed0*/  LOP3.LUT R41, R41, 0xffff, RZ, 0xc0, !PT ;  /* 0x0000ffff29297812 */ /* 0x000fe200078ec0ff */
[----:B------:R-:W-:Y:S03]  /*30ee0*/  IMAD.MOV.U32 R84, RZ, RZ, R83 ;  /* 0x000000ffff547224 */ /* 0x000fe600078e0053 */
[----:B------:R-:W2:Y:S01]  /*30ef0*/  MUFU.EX2 R202, R198 ;  /* 0x000000c600ca7308 */ /* 0x000ea20000000800 */
[----:B------:R-:W-:Y:S01]  /*30f00*/  IMAD.MOV.U32 R83, RZ, RZ, R222 ;  /* 0x000000ffff537224 */ /* 0x000fe200078e00de */
[----:B------:R-:W-:Y:S03]  /*30f10*/  ISETP.GE.U32.AND P0, PT, R199, R41, PT ;  /* 0x00000029c700720c */ /* 0x000fe60003f06070 */
[----:B------:R-:W-:Y:S01]  /*30f20*/  IMAD.MOV.U32 R153, RZ, RZ, R83 ;  /* 0x000000ffff997224 */ /* 0x000fe200078e0053 */
[----:B------:R-:W-:Y:S04]  /*30f30*/  LOP3.LUT R83, R159, R223, RZ, 0x3c, !PT ;  /* 0x000000df9f537212 */ /* 0x000fe800078e3cff */
[----:B------:R3:W3:Y:S01]  /*30f40*/  MUFU.EX2 R222, R209 ;  /* 0x000000d100de7308 */ /* 0x0006e20000000800 */
[----:B-1----:R-:W-:Y:S01]  /*30f50*/  F2FP.F16.F32.PACK_AB R56, R243, R241 ;  /* 0x000000f1f338723e */ /* 0x002fe200000000ff */
[----:B------:R1:W5:Y:S03]  /*30f60*/  LDL.LU R213, [R1+0x414] ;  /* 0x0004140001d57983 */ /* 0x0003660000300800 */
[----:B------:R-:W-:Y:S01]  /*30f70*/  PRMT R55, R56, 0x7632, R55 ;  /* 0x0000763238377816 */ /* 0x000fe20000000037 */
[----:B------:R1:W3:Y:S01]  /*30f80*/  LDL.S16 R87, [R1+0x278] ;  /* 0x0002780001577983 */ /* 0x0002e20000100600 */
[----:B--2---:R-:W-:Y:S03]  /*30f90*/  F2FP.F16.F32.PACK_AB R2, R187, R202 ;  /* 0x000000cabb02723e */ /* 0x004fe600000000ff */
[----:B------:R1:W5:Y:S01]  /*30fa0*/  LDL.LU R212, [R1+0x410] ;  /* 0x0004100001d47983 */ /* 0x0003620000300800 */
[----:B------:R-:W-:Y:S01]  /*30fb0*/  PRMT R0, R2, 0x7632, R0 ;  /* 0x0000763202007816 */ /* 0x000fe20000000000 */
[----:B----4-:R-:W-:Y:S05]  /*30fc0*/  @!P5 HADD2 R76, -R56.H0_H0, -RZ.H0_H0 ;  /* 0xa00000ff384cd230 */ /* 0x010fea0000000900 */
[----:B------:R-:W-:Y:S01]  /*30fd0*/  PRMT R51, R76, 0x7610, R51 ;  /* 0x000076104c337816 */ /* 0x000fe20000000033 */
[----:B------:R2:W-:Y:S02]  /*30fe0*/  @!P5 STL.S16 [R1+0x27c], R76 ;  /* 0x00027c4c0100d387 */ /* 0x0005e40000100600 */
[----:B--2---:R-:W-:Y:S02]  /*30ff0*/  PRMT R76, R56, 0x5410, R55 ;  /* 0x00005410384c7816 */ /* 0x004fe40000000037 */
[----:B------:R-:W-:Y:S02]  /*31000*/  @!P5 PRMT R56, R51, 0x5410, RZ ;  /* 0x000054103338d816 */ /* 0x000fe400000000ff */
[----:B------:R-:W-:Y:S01]  /*31010*/  ISETP.GE.U32.AND P5, PT, R199, R155, PT ;  /* 0x0000009bc700720c */ /* 0x000fe20003fa6070 */
[----:B------:R-:W-:Y:S02]  /*31020*/  IMAD.MOV.U32 R155, RZ, RZ, R150 ;  /* 0x000000ffff9b7224 */ /* 0x000fe400078e0096 */
[----:B------:R-:W-:Y:S01]  /*31030*/  IMAD.MOV.U32 R150, RZ, RZ, R92 ;  /* 0x000000ffff967224 */ /* 0x000fe200078e005c */
[----:B------:R2:W-:Y:S01]  /*31040*/  ST.E.U16 desc[UR4][R172.64+0xe0], R56 ;  /* 0x0000e038ac007985 */ /* 0x0005e2000c101504 */
[----:B------:R-:W-:Y:S02]  /*31050*/  IMAD.MOV.U32 R92, RZ, RZ, R84 ;  /* 0x000000ffff5c7224 */ /* 0x000fe400078e0054 */
[----:B---3--:R-:W-:Y:S02]  /*31060*/  @!P6 HADD2 R87, -R55.H0_H0, -RZ.H0_H0 ;  /* 0xa00000ff3757e230 */ /* 0x008fe40000000900 */
[----:B------:R-:W-:Y:S03]  /*31070*/  IMAD.MOV.U32 R53, RZ, RZ, R150 ;  /* 0x000000ffff357224 */ /* 0x000fe600078e0096 */
[----:B------:R-:W-:Y:S01]  /*31080*/  PRMT R41, R87, 0x7610, R41 ;  /* 0x0000761057297816 */ /* 0x000fe20000000029 */
[----:B------:R3:W-:Y:S03]  /*31090*/  @!P6 STL.S16 [R1+0x278], R87 ;  /* 0x000278570100e387 */ /* 0x0007e60000100600 */
[----:B------:R-:W-:Y:S01]  /*310a0*/  @!P6 PRMT R55, R41, 0x5410, RZ ;  /* 0x000054102937e816 */ /* 0x000fe200000000ff */
[----:B------:R1:W5:Y:S01]  /*310b0*/  LDL.LU R211, [R1+0x40c] ;  /* 0x00040c0001d37983 */ /* 0x0003620000300800 */
[----:B------:R-:W-:Y:S02]  /*310c0*/  LOP3.LUT R41, R44, 0xff, RZ, 0xc0, !PT ;  /* 0x000000ff2c297812 */ /* 0x000fe400078ec0ff */
[C---:B------:R-:W-:Y:S01]  /*310d0*/  ISETP.GE.U32.AND P6, PT, R199.reuse, R154, PT ;  /* 0x0000009ac700720c */ /* 0x040fe20003fc6070 */
[----:B------:R-:W-:Y:S01]  /*310e0*/  ST.E.U16 desc[UR4][R172.64+0xe2], R55 ;  /* 0x0000e237ac007985 */ /* 0x000fe2000c101504 */
[----:B------:R-:W-:Y:S01]  /*310f0*/  ISETP.GE.U32.AND P2, PT, R199, R41, PT ;  /* 0x00000029c700720c */ /* 0x000fe20003f46070 */
[----:B------:R-:W-:Y:S01]  /*31100*/  IMAD.MOV.U32 R154, RZ, RZ, R151 ;  /* 0x000000ffff9a7224 */ /* 0x000fe200078e0097 */
[C---:B------:R-:W-:Y:S01]  /*31110*/  PRMT R41, R42.reuse, 0x7632, R41 ;  /* 0x000076322a297816 */ /* 0x040fe20000000029 */
[----:B------:R-:W-:Y:S02]  /*31120*/  IMAD.MOV.U32 R151, RZ, RZ, R85 ;  /* 0x000000ffff977224 */ /* 0x000fe400078e0055 */
[----:B--2---:R-:W-:Y:S02]  /*31130*/  IMAD.MOV.U32 R56, RZ, RZ, R92 ;  /* 0x000000ffff387224 */ /* 0x004fe400078e005c */
[----:B---3--:R-:W-:Y:S02]  /*31140*/  IMAD.MOV.U32 R87, RZ, RZ, R79 ;  /* 0x000000ffff577224 */ /* 0x008fe400078e004f */
[----:B------:R1:W2:Y:S04]  /*31150*/  LDL.S16 R79, [R1+0x24c] ;  /* 0x00024c00014f7983 */ /* 0x0002a80000100600 */
[----:B------:R1:W5:Y:S04]  /*31160*/  LDL.LU R210, [R1+0x408] ;  /* 0x0004080001d27983 */ /* 0x0003680000300800 */
[----:B------:R1:W3:Y:S01]  /*31170*/  LDL.S16 R51, [R1+0x260] ;  /* 0x0002600001337983 */ /* 0x0002e20000100600 */
[----:B--2---:R-:W-:Y:S05]  /*31180*/  @!P2 HADD2 R79, -R42.H0_H0, -RZ.H0_H0 ;  /* 0xa00000ff2a4fa230 */ /* 0x004fea0000000900 */
[----:B------:R-:W-:Y:S01]  /*31190*/  PRMT R43, R79, 0x7610, R43 ;  /* 0x000076104f2b7816 */ /* 0x000fe2000000002b */
[----:B------:R2:W-:Y:S02]  /*311a0*/  @!P2 STL.S16 [R1+0x24c], R79 ;  /* 0x00024c4f0100a387 */ /* 0x0005e40000100600 */
        /* <DEDUP_REMOVED lines=11> */
[----:B------:R-:W-:Y:S01]  /*31260*/  @!P2 PRMT R41, R43, 0x5410, RZ ;  /* 0x000054102b29a816 */ /* 0x000fe200000000ff */
[----:B------:R1:W5:Y:S01]  /*31270*/  LDL.LU R209, [R1+0x404] ;  /* 0x0004040001d17983 */ /* 0x0003620000300800 */
[--C-:B------:R-:W-:Y:S03]  /*31280*/  SHF.R.U32.HI R43, RZ, 0x10, R44.reuse ;  /* 0x00000010ff2b7819 */ /* 0x100fe6000001162c */
[----:B------:R1:W5:Y:S01]  /*31290*/  LDL.LU R208, [R1+0x400] ;  /* 0x0004000001d07983 */ /* 0x0003620000300800 */
[----:B------:R-:W-:Y:S03]  /*312a0*/  LOP3.LUT R43, R43, 0xff, RZ, 0xc0, !PT ;  /* 0x000000ff2b2b7812 */ /* 0x000fe600078ec0ff */
[----:B------:R1:W3:Y:S01]  /*312b0*/  LDL.S16 R73, [R1+0x248] ;  /* 0x0002480001497983 */ /* 0x0002e20000100600 */
[----:B------:R-:W-:Y:S03]  /*312c0*/  ISETP.GE.U32.AND P3, PT, R199, R43, PT ;  /* 0x0000002bc700720c */ /* 0x000fe60003f66070 */
[----:B------:R1:W4:Y:S04]  /*312d0*/  LDL.S16 R71, [R1+0x25c] ;  /* 0x00025c0001477983 */ /* 0x0003280000100600 */
[----:B------:R-:W-:Y:S01]  /*312e0*/  ST.E.U16 desc[UR4][R176.64+0xe0], R41 ;  /* 0x0000e029b0007985 */ /* 0x000fe2000c101504 */
[----:B--2---:R-:W-:Y:S02]  /*312f0*/  SHF.R.U32.HI R51, RZ, 0x18, R44 ;  /* 0x00000018ff337819 */ /* 0x004fe4000001162c */
[----:B------:R-:W-:Y:S02]  /*31300*/  F2FP.F16.F32.PACK_AB R44, R235, R222 ;  /* 0x000000deeb2c723e */ /* 0x000fe400000000ff */
[----:B------:R-:W-:Y:S02]  /*31310*/  ISETP.GE.U32.AND P2, PT, R199, R51, PT ;  /* 0x00000033c700720c */ /* 0x000fe40003f46070 */
[C---:B------:R-:W-:Y:S01]  /*31320*/  PRMT R43, R44.reuse, 0x7632, R43 ;  /* 0x000076322c2b7816 */ /* 0x040fe2000000002b */
[----:B---3--:R-:W-:Y:S10]  /*31330*/  @!P3 HADD2 R73, -R44.H0_H0, -RZ.H0_H0 ;  /* 0xa00000ff2c49b230 */ /* 0x008ff40000000900 */
[----:B----4-:R-:W-:Y:S01]  /*31340*/  @!P2 HADD2 R71, -R43.H0_H0, -RZ.H0_H0 ;  /* 0xa00000ff2b47a230 */ /* 0x010fe20000000900 */
[----:B------:R-:W-:Y:S01]  /*31350*/  PRMT R86, R73, 0x7610, R86 ;  /* 0x0000761049567816 */ /* 0x000fe20000000056 */
[----:B------:R2:W-:Y:S03]  /*31360*/  @!P3 STL.S16 [R1+0x248], R73 ;  /* 0x000248490100b387 */ /* 0x0005e60000100600 */
[----:B------:R-:W-:Y:S01]  /*31370*/  PRMT R51, R71, 0x7610, R51 ;  /* 0x0000761047337816 */ /* 0x000fe20000000033 */
[----:B------:R3:W-:Y:S04]  /*31380*/  @!P2 STL.S16 [R1+0x25c], R71 ;  /* 0x00025c470100a387 */ /* 0x0007e80000100600 */
[----:B------:R1:W5:Y:S01]  /*31390*/  LDL.LU R207, [R1+0x3fc] ;  /* 0x0003fc0001cf7983 */ /* 0x0003620000300800 */
[----:B--2---:R-:W-:Y:S02]  /*313a0*/  PRMT R73, R44, 0x5410, R43 ;  /* 0x000054102c497816 */ /* 0x004fe4000000002b */
[----:B------:R-:W-:Y:S01]  /*313b0*/  @!P3 PRMT R44, R86, 0x5410, RZ ;  /* 0x00005410562cb816 */ /* 0x000fe200000000ff */
[----:B------:R-:W-:Y:S01]  /*313c0*/  IMAD.MOV.U32 R86, RZ, RZ, R237 ;  /* 0x000000ffff567224 */ /* 0x000fe200078e00ed */
[----:B------:R-:W-:Y:S01]  /*313d0*/  @!P2 PRMT R43, R51, 0x5410, RZ ;  /* 0x00005410332ba816 */ /* 0x000fe200000000ff */
[----:B------:R-:W2:Y:S01]  /*313e0*/  MUFU.EX2 R237, R206 ;  /* 0x000000ce00ed7308 */ /* 0x000ea20000000800 */
[----:B------:R-:W-:Y:S01]  /*313f0*/  LOP3.LUT R51, R52, 0xff, RZ, 0xc0, !PT ;  /* 0x000000ff34337812 */ /* 0x000fe200078ec0ff */
[----:B------:R-:W-:Y:S01]  /*31400*/  ST.E.U16 desc[UR4][R178.64+0xe0], R44 ;  /* 0x0000e02cb2007985 */ /* 0x000fe2000c101504 */
[C---:B------:R-:W-:Y:S01]  /*31410*/  ISETP.GE.U32.AND P2, PT, R199.reuse, R148, PT ;  /* 0x00000094c700720c */ /* 0x040fe20003f46070 */
[----:B------:R-:W-:Y:S01]  /*31420*/  IMAD.MOV.U32 R148, RZ, RZ, R90 ;  /* 0x000000ffff947224 */ /* 0x000fe200078e005a */
[----:B------:R-:W-:Y:S01]  /*31430*/  ISETP.GE.U32.AND P3, PT, R199, R51, PT ;  /* 0x00000033c700720c */ /* 0x000fe20003f66070 */
[----:B------:R-:W-:Y:S01]  /*31440*/  ST.E.U16 desc[UR4][R178.64+0xe2], R43 ;  /* 0x0000e22bb2007985 */ /* 0x000fe2000c101504 */
[----:B------:R-:W-:Y:S01]  /*31450*/  IMAD.MOV.U32 R159, RZ, RZ, R86 ;  /* 0x000000ffff9f7224 */ /* 0x000fe200078e0056 */
[----:B------:R-:W-:Y:S01]  /*31460*/  LOP3.LUT R86, R158, R223, RZ, 0x3c, !PT ;  /* 0x000000df9e567212 */ /* 0x000fe200078e3cff */
[----:B------:R-:W-:Y:S02]  /*31470*/  IMAD.MOV.U32 R158, RZ, RZ, R88 ;  /* 0x000000ffff9e7224 */ /* 0x000fe400078e0058 */
[----:B------:R-:W-:Y:S02]  /*31480*/  IMAD.MOV.U32 R88, RZ, RZ, R218 ;  /* 0x000000ffff587224 */ /* 0x000fe400078e00da */
[----:B------:R-:W-:Y:S01]  /*31490*/  MUFU.EX2 R218, R200 ;  /* 0x000000c800da7308 */ /* 0x000fe20000000800 */
[----:B------:R-:W-:Y:S01]  /*314a0*/  IMAD.WIDE.U32 R58, R86, -0x326172a9, RZ ;  /* 0xcd9e8d57563a7825 */ /* 0x000fe200078e00ff */
[----:B--2---:R-:W-:Y:S01]  /*314b0*/  F2FP.F16.F32.PACK_AB R52, R237, R236 ;  /* 0x000000eced34723e */ /* 0x004fe200000000ff */
[----:B------:R1:W5:Y:S03]  /*314c0*/  LDL.LU R206, [R1+0x3f8] ;  /* 0x0003f80001ce7983 */ /* 0x0003660000300800 */
[----:B------:R-:W-:Y:S01]  /*314d0*/  PRMT R51, R52, 0x7632, R51 ;  /* 0x0000763234337816 */ /* 0x000fe20000000033 */
[----:B---3--:R1:W2:Y:S04]  /*314e0*/  LDL.S16 R71, [R1+0x238] ;  /* 0x0002380001477983 */ /* 0x0082a80000100600 */
[----:B------:R1:W3:Y:S01]  /*314f0*/  LDL.S16 R74, [R1+0x228] ;  /* 0x00022800014a7983 */ /* 0x0002e20000100600 */
[----:B--2---:R-:W-:Y:S02]  /*31500*/  @!P5 HADD2 R71, -R52.H0_H0, -RZ.H0_H0 ;  /* 0xa00000ff3447d230 */ /* 0x004fe40000000900 */
[----:B---3--:R-:W-:Y:S03]  /*31510*/  @!P6 HADD2 R74, -R51.H0_H0, -RZ.H0_H0 ;  /* 0xa00000ff334ae230 */ /* 0x008fe60000000900 */
[----:B------:R-:W-:Y:S01]  /*31520*/  PRMT R91, R71, 0x7610, R91 ;  /* 0x00007610475b7816 */ /* 0x000fe2000000005b */
[----:B------:R2:W-:Y:S01]  /*31530*/  @!P5 STL.S16 [R1+0x238], R71 ;  /* 0x000238470100d387 */ /* 0x0005e20000100600 */
[----:B------:R-:W-:Y:S03]  /*31540*/  PRMT R72, R74, 0x7610, R72 ;  /* 0x000076104a487816 */ /* 0x000fe60000000048 */
[----:B------:R3:W-:Y:S01]  /*31550*/  @!P6 STL.S16 [R1+0x228], R74 ;  /* 0x0002284a0100e387 */ /* 0x0007e20000100600 */
[----:B--2---:R-:W-:Y:S02]  /*31560*/  PRMT R71, R52, 0x5410, R51 ;  /* 0x0000541034477816 */ /* 0x004fe40000000033 */
[----:B------:R-:W-:Y:S01]  /*31570*/  @!P6 PRMT R51, R72, 0x5410, RZ ;  /* 0x000054104833e816 */ /* 0x000fe200000000ff */
[----:B------:R-:W-:Y:S01]  /*31580*/  IMAD.SHL.U32 R72, R232, 0x4, RZ ;  /* 0x00000004e8487824 */ /* 0x000fe200078e00ff */
[----:B------:R-:W-:Y:S02]  /*31590*/  @!P5 PRMT R52, R91, 0x5410, RZ ;  /* 0x000054105b34d816 */ /* 0x000fe400000000ff */
[----:B------:R-:W-:Y:S01]  /*315a0*/  ISETP.GE.U32.AND P5, PT, R199, R156, PT ;  /* 0x0000009cc700720c */ /* 0x000fe20003fa6070 */
[----:B------:R-:W-:Y:S01]  /*315b0*/  ST.E.U16 desc[UR4][R174.64+0xf2], R51 ;  /* 0x0000f233ae007985 */ /* 0x000fe2000c101504 */
[----:B------:R-:W-:Y:S01]  /*315c0*/  LOP3.LUT R72, R223, R205, R72, 0x96, !PT ;  /* 0x000000cddf487212 */ /* 0x000fe200078e9648 */
[----:B------:R-:W-:Y:S01]  /*315d0*/  IMAD.MOV.U32 R223, RZ, RZ, R87 ;  /* 0x000000ffffdf7224 */ /* 0x000fe200078e0057 */
[----:B------:R-:W-:Y:S01]  /*315e0*/  ISETP.GE.U32.AND P6, PT, R199, R157, PT ;  /* 0x0000009dc700720c */ /* 0x000fe20003fc6070 */
[----:B------:R-:W-:Y:S01]  /*315f0*/  IMAD.MOV.U32 R87, RZ, RZ, R219 ;  /* 0x000000ffff577224 */ /* 0x000fe200078e00db */
[----:B------:R1:W5:Y:S01]  /*31600*/  LDL.LU.64 R204, [R1+0x3f0] ;  /* 0x0003f00001cc7983 */ /* 0x0003620000300a00 */
[----:B------:R2:W4:Y:S01]  /*31610*/  MUFU.EX2 R219, R203 ;  /* 0x000000cb00db7308 */ /* 0x0005220000000800 */
[----:B------:R-:W-:Y:S04]  /*31620*/  IMAD.WIDE.U32 R90, R72, -0x326172a9, RZ ;  /* 0xcd9e8d57485a7825 */ /* 0x000fe800078e00ff */
[----:B------:R-:W-:Y:S01]  /*31630*/  ST.E.U16 desc[UR4][R174.64+0xf0], R52 ;  /* 0x0000f034ae007985 */ /* 0x000fe2000c101504 */
[----:B---3--:R-:W-:Y:S01]  /*31640*/  LOP3.LUT R74, R91, R224, R196, 0x96, !PT ;  /* 0x000000e05b4a7212 */ /* 0x008fe200078e96c4 */
[----:B------:R-:W-:Y:S01]  /*31650*/  IMAD.MOV.U32 R157, RZ, RZ, R94 ;  /* 0x000000ffff9d7224 */ /* 0x000fe200078e005e */
[----:B------:R-:W-:Y:S03]  /*31660*/  LOP3.LUT R69, R217, R221, R90, 0x96, !PT ;  /* 0x000000ddd9457212 */ /* 0x000fe600078e965a */
[----:B------:R-:W-:Y:S04]  /*31670*/  IMAD.WIDE.U32 R74, R74, -0x2daee0ad, RZ ;  /* 0xd2511f534a4a7825 */ /* 0x000fe800078e00ff */
[----:B------:R-:W-:Y:S01]  /*31680*/  IMAD.WIDE.U32 R68, R69, -0x2daee0ad, RZ ;  /* 0xd2511f5345447825 */ /* 0x000fe200078e00ff */
[----:B------:R-:W-:Y:S01]  /*31690*/  LOP3.LUT R84, R75, R225, R234, 0x96, !PT ;  /* 0x000000e14b547212 */ /* 0x000fe200078e96ea */
[----:B--2---:R1:W5:Y:S03]  /*316a0*/  LDL.LU R203, [R1+0x3ec] ;  /* 0x0003ec0001cb7983 */ /* 0x0043660000300800 */
[----:B------:R-:W-:Y:S01]  /*316b0*/  LOP3.LUT R74, R69, R226, R74, 0x96, !PT ;  /* 0x000000e2454a7212 */ /* 0x000fe200078e964a */
[----:B------:R1:W5:Y:S01]  /*316c0*/  LDL.LU R200, [R1+0x3e8] ;  /* 0x0003e80001c87983 */ /* 0x0003620000300800 */
[----:B------:R-:W-:Y:S03]  /*316d0*/  IMAD.WIDE.U32 R84, R84, -0x326172a9, RZ ;  /* 0xcd9e8d5754547825 */ /* 0x000fe600078e00ff */
[----:B------:R1:W5:Y:S01]  /*316e0*/  LDL.LU R198, [R1+0x3e4] ;  /* 0x0003e40001c67983 */ /* 0x0003620000300800 */
[----:B------:R-:W-:Y:S01]  /*316f0*/  IMAD.WIDE.U32 R74, R74, -0x326172a9, RZ ;  /* 0xcd9e8d574a4a7825 */ /* 0x000fe200078e00ff */
[----:B------:R-:W-:Y:S02]  /*31700*/  LOP3.LUT R66, R85, R220, R216, 0x96, !PT ;  /* 0x000000dc55427212 */ /* 0x000fe400078e96d8 */
[----:B------:R1:W5:Y:S02]  /*31710*/  LDL.LU R195, [R1+0x3e0] ;  /* 0x0003e00001c37983 */ /* 0x0003640000300800 */
[----:B------:R-:W-:Y:S01]  /*31720*/  LOP3.LUT R84, R75, R230, R84, 0x96, !PT ;  /* 0x000000e64b547212 */ /* 0x000fe200078e9654 */
[----:B------:R-:W-:Y:S01]  /*31730*/  IMAD.WIDE.U32 R66, R66, -0x2daee0ad, RZ ;  /* 0xd2511f5342427825 */ /* 0x000fe200078e00ff */
[----:B------:R1:W2:Y:S03]  /*31740*/  LDL.S16 R156, [R1+0x130] ;  /* 0x00013000019c7983 */ /* 0x0002a60000100600 */
[----:B------:R-:W-:Y:S01]  /*31750*/  IMAD.WIDE.U32 R84, R84, -0x2daee0ad, RZ ;  /* 0xd2511f5354547825 */ /* 0x000fe200078e00ff */
[----:B------:R-:W-:Y:S01]  /*31760*/  LOP3.LUT R68, R67, R229, R68, 0x96, !PT ;  /* 0x000000e543447212 */ /* 0x000fe200078e9644 */
[----:B------:R1:W3:Y:S02]  /*31770*/  LDL.S16 R61, [R1+0x12c] ;  /* 0x00012c00013d7983 */ /* 0x0002e40000100600 */
[----:B------:R-:W-:Y:S01]  /*31780*/  IMAD.MOV.U32 R75, RZ, RZ, R223 ;  /* 0x000000ffff4b7224 */ /* 0x000fe200078e00df */
[----:B------:R-:W-:Y:S01]  /*31790*/  LOP3.LUT R66, R85, R227, R66, 0x96, !PT ;  /* 0x000000e355427212 */ /* 0x000fe200078e9642 */
[----:B------:R1:W3:Y:S01]  /*317a0*/  LDL.S16 R223, [R1+0x11c] ;  /* 0x00011c0001df7983 */ /* 0x0002e20000100600 */
[----:B------:R-:W-:Y:S03]  /*317b0*/  IMAD.WIDE.U32 R68, R68, -0x326172a9, RZ ;  /* 0xcd9e8d5744447825 */ /* 0x000fe600078e00ff */
[----:B------:R1:W3:Y:S01]  /*317c0*/  LDL.S16 R85, [R1+0x128] ;  /* 0x0001280001557983 */ /* 0x0002e20000100600 */
[----:B------:R-:W-:Y:S01]  /*317d0*/  IMAD.WIDE.U32 R66, R66, -0x326172a9, RZ ;  /* 0xcd9e8d5742427825 */ /* 0x000fe200078e00ff */
[----:B------:R-:W-:Y:S02]  /*317e0*/  LOP3.LUT R74, R69, R228, R74, 0x96, !PT ;  /* 0x000000e4454a7212 */ /* 0x000fe400078e964a */
[C---:B------:R-:W-:Y:S02]  /*317f0*/  LOP3.LUT R40, R66.reuse, 0xffff, RZ, 0xc0, !PT ;  /* 0x0000ffff42287812 */ /* 0x040fe400078ec0ff */
[----:B------:R-:W-:Y:S02]  /*31800*/  LOP3.LUT R65, R67, R233, R68, 0x96, !PT ;  /* 0x000000e943417212 */ /* 0x000fe400078e9644 */
[----:B------:R-:W-:Y:S02]  /*31810*/  LOP3.LUT R68, R66, 0xff, RZ, 0xc0, !PT ;  /* 0x000000ff42447812 */ /* 0x000fe400078ec0ff */
[----:B------:R-:W-:Y:S02]  /*31820*/  SHF.R.U32.HI R40, RZ, 0x8, R40 ;  /* 0x00000008ff287819 */ /* 0x000fe40000011628 */
[----:B------:R-:W-:Y:S02]  /*31830*/  SHF.R.U32.HI R69, RZ, 0x10, R66 ;  /* 0x00000010ff457819 */ /* 0x000fe40000011642 */
[----:B------:R-:W-:Y:S02]  /*31840*/  PRMT R72, R68, 0x5410, R40 ;  /* 0x0000541044487816 */ /* 0x000fe40000000028 */
[----:B----4-:R-:W-:Y:S02]  /*31850*/  F2FP.F16.F32.PACK_AB R40, R218, R219 ;  /* 0x000000dbda28723e */ /* 0x010fe400000000ff */
[----:B------:R-:W-:Y:S01]  /*31860*/  SHF.R.U32.HI R70, RZ, 0x18, R66 ;  /* 0x00000018ff467819 */ /* 0x000fe20000011642 */
[----:B------:R-:W-:Y:S01]  /*31870*/  IMAD.WIDE.U32 R66, R74, -0x2daee0ad, RZ ;  /* 0xd2511f534a427825 */ /* 0x000fe200078e00ff */
[----:B------:R-:W-:Y:S02]  /*31880*/  PRMT R3, R40, 0x7632, R3 ;  /* 0x0000763228037816 */ /* 0x000fe40000000003 */
[----:B------:R-:W-:Y:S02]  /*31890*/  LOP3.LUT R68, R69, 0xff, RZ, 0xc0, !PT ;  /* 0x000000ff45447812 */ /* 0x000fe400078ec0ff */
[----:B------:R-:W-:Y:S02]  /*318a0*/  LOP3.LUT R84, R67, R231, R84, 0x96, !PT ;  /* 0x000000e743547212 */ /* 0x000fe400078e9654 */
[----:B------:R-:W-:Y:S02]  /*318b0*/  PRMT R74, R68, 0x5410, R70 ;  /* 0x00005410444a7816 */ /* 0x000fe40000000046 */
[----:B------:R-:W-:Y:S02]  /*318c0*/  SHF.R.U32.HI R94, RZ, 0x10, R66 ;  /* 0x00000010ff5e7819 */ /* 0x000fe40000011642 */
[----:B------:R-:W-:Y:S01]  /*318d0*/  LOP3.LUT R64, R65, 0xff, RZ, 0xc0, !PT ;  /* 0x000000ff41407812 */ /* 0x000fe200078ec0ff */
[----:B--2---:R-:W-:Y:S05]  /*318e0*/  @!P5 HADD2 R156, -R40.H0_H0, -RZ.H0_H0 ;  /* 0xa00000ff289cd230 */ /* 0x004fea0000000900 */
[----:B------:R-:W-:Y:S01]  /*318f0*/  PRMT R185, R156, 0x7610, R185 ;  /* 0x000076109cb97816 */ /* 0x000fe200000000b9 */
[----:B---3--:R-:W-:Y:S01]  /*31900*/  @!P6 HADD2 R61, -R3.H0_H0, -RZ.H0_H0 ;  /* 0xa00000ff033de230 */ /* 0x008fe20000000900 */
[----:B------:R2:W-:Y:S01]  /*31910*/  @!P5 STL.S16 [R1+0x130], R156 ;  /* 0x0001309c0100d387 */ /* 0x0005e20000100600 */
[----:B------:R-:W-:Y:S03]  /*31920*/  @!P0 HADD2 R223, -R0.H0_H0, -RZ.H0_H0 ;  /* 0xa00000ff00df8230 */ /* 0x000fe60000000900 */
[----:B------:R-:W-:Y:S01]  /*31930*/  PRMT R69, R61, 0x7610, R69 ;  /* 0x000076103d457816 */ /* 0x000fe20000000045 */
[----:B------:R3:W-:Y:S01]  /*31940*/  @!P6 STL.S16 [R1+0x12c], R61 ;  /* 0x00012c3d0100e387 */ /* 0x0007e20000100600 */
[----:B------:R-:W-:Y:S01]  /*31950*/  @!P1 HADD2 R85, -R2.H0_H0, -RZ.H0_H0 ;  /* 0xa00000ff02559230 */ /* 0x000fe20000000900 */
[----:B------:R-:W-:Y:S02]  /*31960*/  PRMT R189, R223, 0x7610, R189 ;  /* 0x00007610dfbd7816 */ /* 0x000fe400000000bd */
[----:B------:R-:W-:Y:S02]  /*31970*/  PRMT R57, R69, 0x7610, R57 ;  /* 0x0000761045397816 */ /* 0x000fe40000000039 */
[----:B------:R-:W-:Y:S01]  /*31980*/  PRMT R68, R85, 0x7610, R68 ;  /* 0x0000761055447816 */ /* 0x000fe20000000044 */
[----:B------:R4:W-:Y:S01]  /*31990*/  @!P1 STL.S16 [R1+0x128], R85 ;  /* 0x0001285501009387 */ /* 0x0009e20000100600 */
[----:B------:R-:W-:Y:S03]  /*319a0*/  PRMT R86, R57, 0x7610, R86 ;  /* 0x0000761039567816 */ /* 0x000fe60000000056 */
[----:B------:R1:W-:Y:S01]  /*319b0*/  @!P0 STL.S16 [R1+0x11c], R223 ;  /* 0x00011cdf01008387 */ /* 0x0003e20000100600 */
[----:B--2---:R-:W-:Y:S01]  /*319c0*/  IMAD.MOV.U32 R156, RZ, RZ, R87 ;  /* 0x000000ffff9c7224 */ /* 0x004fe200078e0057 */
[----:B------:R-:W-:Y:S02]  /*319d0*/  LOP3.LUT R87, R66, 0xffff, RZ, 0xc0, !PT ;  /* 0x0000ffff42577812 */ /* 0x000fe400078ec0ff */
[----:B---3--:R-:W-:Y:S04]  /*319e0*/  LOP3.LUT R61, R65, 0xffff, RZ, 0xc0, !PT ;  /* 0x0000ffff413d7812 */ /* 0x008fe800078ec0ff */
[----:B------:R-:W-:Y:S01]  /*319f0*/  SHF.R.U32.HI R61, RZ, 0x8, R61 ;  /* 0x00000008ff3d7819 */ /* 0x000fe2000001163d */
[----:B----4-:R-:W-:Y:S03]  /*31a00*/  IMAD.MOV.U32 R85, RZ, RZ, R89 ;  /* 0x000000ffff557224 */ /* 0x010fe600078e0059 */
[----:B------:R-:W-:Y:S01]  /*31a10*/  PRMT R70, R64, 0x5410, R61 ;  /* 0x0000541040467816 */ /* 0x000fe2000000003d */
[----:B------:R-:W-:Y:S01]  /*31a20*/  IMAD.MOV.U32 R89, RZ, RZ, R149 ;  /* 0x000000ffff597224 */ /* 0x000fe200078e0095 */
[----:B------:R-:W-:Y:S01]  /*31a30*/  LOP3.LUT R149, R66, 0xff, RZ, 0xc0, !PT ;  /* 0x000000ff42957812 */ /* 0x000fe200078ec0ff */
[----:B-1----:R-:W-:Y:S01]  /*31a40*/  IMAD.MOV.U32 R223, RZ, RZ, R148 ;  /* 0x000000ffffdf7224 */ /* 0x002fe200078e0094 */
[----:B------:R-:W-:Y:S01]  /*31a50*/  SHF.R.U32.HI R148, RZ, 0x18, R66 ;  /* 0x00000018ff947819 */ /* 0x000fe20000011642 */
[----:B------:R-:W-:Y:S01]  /*31a60*/  IMAD.WIDE.U32 R66, R83, -0x326172a9, RZ ;  /* 0xcd9e8d5753427825 */ /* 0x000fe200078e00ff */
[--C-:B------:R-:W-:Y:S02]  /*31a70*/  SHF.R.U32.HI R61, RZ, 0x10, R65.reuse ;  /* 0x00000010ff3d7819 */ /* 0x100fe40000011641 */
[----:B------:R-:W-:Y:S01]  /*31a80*/  SHF.R.U32.HI R65, RZ, 0x18, R65 ;  /* 0x00000018ff417819 */ /* 0x000fe20000011641 */
[----:B------:R-:W-:Y:S01]  /*31a90*/  IMAD.MOV.U32 R64, RZ, RZ, R75 ;  /* 0x000000ffff407224 */ /* 0x000fe200078e004b */
[----:B------:R-:W-:Y:S01]  /*31aa0*/  LOP3.LUT R62, R67, R224, R196, 0x96, !PT ;  /* 0x000000e0433e7212 */ /* 0x000fe200078e96c4 */
[----:B------:R-:W-:Y:S01]  /*31ab0*/  IMAD.MOV.U32 R49, RZ, RZ, R89 ;  /* 0x000000ffff317224 */ /* 0x000fe200078e0059 */
[----:B------:R-:W-:Y:S01]  /*31ac0*/  LOP3.LUT R61, R61, 0xff, RZ, 0xc0, !PT ;  /* 0x000000ff3d3d7812 */ /* 0x000fe200078ec0ff */
[----:B------:R-:W-:Y:S01]  /*31ad0*/  IMAD.MOV.U32 R50, RZ, RZ, R64 ;  /* 0x000000ffff327224 */ /* 0x000fe200078e0040 */
[-CC-:B------:R-:W-:Y:S01]  /*31ae0*/  LOP3.LUT R64, R217, R221.reuse, R66.reuse, 0x96, !PT ;  /* 0x000000ddd9407212 */ /* 0x180fe200078e9642 */
[----:B------:R-:W-:Y:S01]  /*31af0*/  IMAD.WIDE.U32 R62, R62, -0x2daee0ad, RZ ;  /* 0xd2511f533e3e7825 */ /* 0x000fe200078e00ff */
[----:B------:R-:W-:Y:S02]  /*31b00*/  PRMT R75, R61, 0x5410, R65 ;  /* 0x000054103d4b7816 */ /* 0x000fe40000000041 */
[----:B------:R-:W-:Y:S01]  /*31b10*/  LOP3.LUT R66, R181, R221, R66, 0x96, !PT ;  /* 0x000000ddb5427212 */ /* 0x000fe200078e9642 */
[----:B------:R-:W-:Y:S01]  /*31b20*/  IMAD.WIDE.U32 R64, R64, -0x2daee0ad, RZ ;  /* 0xd2511f5340407825 */ /* 0x000fe200078e00ff */
[----:B------:R-:W-:Y:S03]  /*31b30*/  LOP3.LUT R63, R63, R225, R234, 0x96, !PT ;  /* 0x000000e13f3f7212 */ /* 0x000fe600078e96ea */
[----:B------:R-:W-:Y:S01]  /*31b40*/  IMAD.MOV.U32 R57, RZ, RZ, R49 ;  /* 0x000000ffff397224 */ /* 0x000fe200078e0031 */
[----:B------:R-:W-:Y:S01]  /*31b50*/  LOP3.LUT R65, R65, R226, R62, 0x96, !PT ;  /* 0x000000e241417212 */ /* 0x000fe200078e963e */
[----:B------:R-:W-:Y:S01]  /*31b60*/  IMAD.WIDE.U32 R62, R63, -0x326172a9, RZ ;  /* 0xcd9e8d573f3e7825 */ /* 0x000fe200078e00ff */
[----:B------:R-:W-:Y:S03]  /*31b70*/  LOP3.LUT R49, R59, R224, R196, 0x96, !PT ;  /* 0x000000e03b317212 */ /* 0x000fe600078e96c4 */
[----:B------:R-:W-:Y:S01]  /*31b80*/  IMAD.MOV.U32 R83, RZ, RZ, R157 ;  /* 0x000000ffff537224 */ /* 0x000fe200078e009d */
[----:B------:R-:W-:Y:S01]  /*31b90*/  LOP3.LUT R60, R63, R220, R216, 0x96, !PT ;  /* 0x000000dc3f3c7212 */ /* 0x000fe200078e96d8 */
[----:B------:R-:W-:Y:S02]  /*31ba0*/  IMAD.MOV.U32 R157, RZ, RZ, R156 ;  /* 0x000000ffff9d7224 */ /* 0x000fe400078e009c */
[----:B------:R-:W-:Y:S02]  /*31bb0*/  IMAD.MOV.U32 R156, RZ, RZ, R88 ;  /* 0x000000ffff9c7224 */ /* 0x000fe400078e0058 */
[----:B------:R-:W-:Y:S04]  /*31bc0*/  IMAD.WIDE.U32 R60, R60, -0x2daee0ad, RZ ;  /* 0xd2511f533c3c7825 */ /* 0x000fe800078e00ff */
[----:B------:R-:W-:Y:S01]  /*31bd0*/  IMAD.WIDE.U32 R48, R49, -0x2daee0ad, RZ ;  /* 0xd2511f5331307825 */ /* 0x000fe200078e00ff */
[----:B------:R-:W-:Y:S03]  /*31be0*/  LOP3.LUT R63, R61, R229, R64, 0x96, !PT ;  /* 0x000000e53d3f7212 */ /* 0x000fe600078e9640 */
        /* <DEDUP_REMOVED lines=16> */
[----:B------:R-:W-:Y:S01]  /*31cf0*/  IMAD.WIDE.U32 R48, R49, -0x326172a9, RZ ;  /* 0xcd9e8d5731307825 */ /* 0x000fe200078e00ff */
[----:B------:R-:W-:Y:S03]  /*31d00*/  PRMT R63, R86, 0x7610, R63 ;  /* 0x00007610563f7816 */ /* 0x000fe6000000003f */
[----:B------:R-:W-:Y:S01]  /*31d10*/  IMAD.MOV.U32 R86, RZ, RZ, R153 ;  /* 0x000000ffff567224 */ /* 0x000fe200078e0099 */
[----:B------:R-:W-:Y:S01]  /*31d20*/  LOP3.LUT R46, R49, R220, R216, 0x96, !PT ;  /* 0x000000dc312e7212 */ /* 0x000fe200078e96d8 */
[----:B------:R-:W-:Y:S01]  /*31d30*/  IMAD.MOV.U32 R49, RZ, RZ, R197 ;  /* 0x000000ffff317224 */ /* 0x000fe200078e00c5 */
[----:B------:R-:W-:Y:S03]  /*31d40*/  PRMT R64, R63, 0x7610, R64 ;  /* 0x000076103f407816 */ /* 0x000fe60000000040 */
[----:B------:R-:W-:Y:S01]  /*31d50*/  IMAD.WIDE.U32 R46, R46, -0x2daee0ad, RZ ;  /* 0xd2511f532e2e7825 */ /* 0x000fe200078e00ff */
[----:B------:R-:W-:Y:S02]  /*31d60*/  PRMT R65, R64, 0x7610, R65 ;  /* 0x0000761040417816 */ /* 0x000fe40000000041 */
[----:B------:R-:W-:Y:S02]  /*31d70*/  PRMT R64, R40, 0x5410, R3 ;  /* 0x0000541028407816 */ /* 0x000fe40000000003 */
[----:B------:R-:W-:Y:S01]  /*31d80*/  LOP3.LUT R156, R47, R229, R62, 0x96, !PT ;  /* 0x000000e52f9c7212 */ /* 0x000fe200078e963e */
[----:B------:R-:W-:Y:S01]  /*31d90*/  IMAD.MOV.U32 R62, RZ, RZ, R151 ;  /* 0x000000ffff3e7224 */ /* 0x000fe200078e0097 */
[----:B------:R-:W-:Y:S01]  /*31da0*/  @!P6 PRMT R3, R65, 0x5410, RZ ;  /* 0x000054104103e816 */ /* 0x000fe200000000ff */
[----:B------:R-:W-:Y:S01]  /*31db0*/  IMAD.WIDE.U32 R150, R45, -0x326172a9, RZ ;  /* 0xcd9e8d572d967825 */ /* 0x000fe200078e00ff */
[----:B------:R-:W-:Y:S02]  /*31dc0*/  PRMT R65, R2, 0x5410, R0 ;  /* 0x0000541002417816 */ /* 0x000fe40000000000 */
[----:B------:R-:W-:Y:S01]  /*31dd0*/  @!P0 PRMT R0, R189, 0x5410, RZ ;  /* 0x00005410bd008816 */ /* 0x000fe200000000ff */
[----:B------:R-:W-:Y:S01]  /*31de0*/  ST.E.U16 desc[UR4][R172.64+0xf2], R3 ;  /* 0x0000f203ac007985 */ /* 0x000fe2000c101504 */
[----:B------:R-:W-:Y:S01]  /*31df0*/  LOP3.LUT R48, R151, R230, R48, 0x96, !PT ;  /* 0x000000e697307212 */ /* 0x000fe200078e9630 */
[----:B------:R-:W-:Y:S02]  /*31e00*/  IMAD.MOV.U32 R45, RZ, RZ, R154 ;  /* 0x000000ffff2d7224 */ /* 0x000fe400078e009a */
[----:B------:R-:W-:Y:S02]  /*31e10*/  IMAD.MOV.U32 R151, RZ, RZ, R155 ;  /* 0x000000ffff977224 */ /* 0x000fe400078e009b */
[----:B------:R-:W-:Y:S04]  /*31e20*/  IMAD.WIDE.U32 R154, R48, -0x2daee0ad, RZ ;  /* 0xd2511f53309a7825 */ /* 0x000fe800078e00ff */
[----:B------:R-:W-:Y:S01]  /*31e30*/  IMAD.MOV.U32 R48, RZ, RZ, R196 ;  /* 0x000000ffff307224 */ /* 0x000fe200078e00c4 */
[----:B------:R-:W-:Y:S01]  /*31e40*/  LOP3.LUT R155, R155, R227, R46, 0x96, !PT ;  /* 0x000000e39b9b7212 */ /* 0x000fe200078e962e */
[----:B------:R-:W-:Y:S01]  /*31e50*/  IMAD.WIDE.U32 R46, R147, -0x326172a9, RZ ;  /* 0xcd9e8d57932e7825 */ /* 0x000fe200078e00ff */
[----:B------:R2:W5:Y:S03]  /*31e60*/  LDL.LU.64 R196, [R1+0x3d8] ;  /* 0x0003d80001c47983 */ /* 0x0005660000300a00 */
[----:B------:R-:W-:Y:S01]  /*31e70*/  IMAD.MOV.U32 R147, RZ, RZ, R151 ;  /* 0x000000ffff937224 */ /* 0x000fe200078e0097 */
[----:B------:R-:W-:Y:S01]  /*31e80*/  LOP3.LUT R48, R47, R224, R48, 0x96, !PT ;  /* 0x000000e02f307212 */ /* 0x000fe200078e9630 */
[----:B------:R-:W-:Y:S01]  /*31e90*/  IMAD.MOV.U32 R151, RZ, RZ, R45 ;  /* 0x000000ffff977224 */ /* 0x000fe200078e002d */
[-CC-:B------:R-:W-:Y:S02]  /*31ea0*/  LOP3.LUT R45, R217, R221.reuse, R46.reuse, 0x96, !PT ;  /* 0x000000ddd92d7212 */ /* 0x180fe400078e962e */
[----:B------:R-:W-:Y:S01]  /*31eb0*/  LOP3.LUT R46, R181, R221, R46, 0x96, !PT ;  /* 0x000000ddb52e7212 */ /* 0x000fe200078e962e */
[----:B------:R-:W-:Y:S05]  /*31ec0*/  IMAD.WIDE.U32 R48, R48, -0x2daee0ad, RZ ;  /* 0xd2511f5330307825 */ /* 0x000fea00078e00ff */
[----:B------:R-:W-:Y:S01]  /*31ed0*/  LOP3.LUT R49, R49, R225, R234, 0x96, !PT ;  /* 0x000000e131317212 */ /* 0x000fe200078e96ea */
[----:B------:R-:W-:Y:S02]  /*31ee0*/  IMAD.MOV.U32 R234, RZ, RZ, R93 ;  /* 0x000000ffffea7224 */ /* 0x000fe400078e005d */
[----:B------:R-:W-:Y:S04]  /*31ef0*/  IMAD.WIDE.U32 R92, R45, -0x2daee0ad, RZ ;  /* 0xd2511f532d5c7825 */ /* 0x000fe800078e00ff */
[----:B------:R-:W-:Y:S01]  /*31f00*/  IMAD.MOV.U32 R217, RZ, RZ, R234 ;  /* 0x000000ffffd97224 */ /* 0x000fe200078e00ea */
[----:B------:R-:W-:Y:S01]  /*31f10*/  LOP3.LUT R45, R93, R226, R48, 0x96, !PT ;  /* 0x000000e25d2d7212 */ /* 0x000fe200078e9630 */
[----:B------:R-:W-:Y:S02]  /*31f20*/  IMAD.MOV.U32 R234, RZ, RZ, R62 ;  /* 0x000000ffffea7224 */ /* 0x000fe400078e003e */
[----:B------:R-:W-:Y:S02]  /*31f30*/  IMAD.MOV.U32 R62, RZ, RZ, R53 ;  /* 0x000000ffff3e7224 */ /* 0x000fe400078e0035 */
[----:B------:R-:W-:Y:S02]  /*31f40*/  IMAD.MOV.U32 R53, RZ, RZ, R50 ;  /* 0x000000ffff357224 */ /* 0x000fe400078e0032 */
[----:B------:R-:W-:Y:S02]  /*31f50*/  IMAD.MOV.U32 R50, RZ, RZ, R85 ;  /* 0x000000ffff327224 */ /* 0x000fe400078e0055 */
[----:B------:R-:W-:Y:S02]  /*31f60*/  IMAD.MOV.U32 R85, RZ, RZ, R158 ;  /* 0x000000ffff557224 */ /* 0x000fe400078e009e */
[----:B------:R-:W-:Y:S02]  /*31f70*/  IMAD.MOV.U32 R158, RZ, RZ, R152 ;  /* 0x000000ffff9e7224 */ /* 0x000fe400078e0098 */
[----:B------:R-:W-:Y:S04]  /*31f80*/  IMAD.WIDE.U32 R48, R49, -0x326172a9, RZ ;  /* 0xcd9e8d5731307825 */ /* 0x000fe800078e00ff */
[----:B------:R-:W-:Y:S01]  /*31f90*/  IMAD.WIDE.U32 R152, R45, -0x326172a9, RZ ;  /* 0xcd9e8d572d987825 */ /* 0x000fe200078e00ff */
[----:B------:R-:W-:Y:S03]  /*31fa0*/  LOP3.LUT R216, R49, R220, R216, 0x96, !PT ;  /* 0x000000dc31d87212 */ /* 0x000fe600078e96d8 */
[----:B------:R-:W-:Y:S01]  /*31fb0*/  IMAD.MOV.U32 R45, RZ, RZ, R147 ;  /* 0x000000ffff2d7224 */ /* 0x000fe200078e0093 */
[----:B------:R-:W-:Y:S02]  /*31fc0*/  LOP3.LUT R147, R153, R230, R48, 0x96, !PT ;  /* 0x000000e699937212 */ /* 0x000fe400078e9630 */
[----:B------:R-:W-:Y:S01]  /*31fd0*/  LOP3.LUT R48, R91, R224, R190, 0x96, !PT ;  /* 0x000000e05b307212 */ /* 0x000fe200078e96be */
[----:B------:R-:W-:Y:S01]  /*31fe0*/  IMAD.MOV.U32 R49, RZ, RZ, R45 ;  /* 0x000000ffff317224 */ /* 0x000fe200078e002d */
        /* <DEDUP_REMOVED lines=9> */
[----:B------:R-:W-:Y:S04]  /*32080*/  IMAD.WIDE.U32 R54, R42, -0x326172a9, RZ ;  /* 0xcd9e8d572a367825 */ /* 0x000fe800078e00ff */
[----:B------:R-:W-:Y:S01]  /*32090*/  IMAD.MOV.U32 R42, RZ, RZ, R45 ;  /* 0x000000ffff2a7224 */ /* 0x000fe200078e002d */
[----:B------:R-:W-:Y:S01]  /*320a0*/  LOP3.LUT R44, R55, R220, R180, 0x96, !PT ;  /* 0x000000dc372c7212 */ /* 0x000fe200078e96b4 */
[----:B------:R-:W-:Y:S02]  /*320b0*/  IMAD.MOV.U32 R55, RZ, RZ, R194 ;  /* 0x000000ffff377224 */ /* 0x000fe400078e00c2 */
[----:B------:R2:W5:Y:S02]  /*320c0*/  LDL.LU R194, [R1+0x3d4] ;  /* 0x0003d40001c27983 */ /* 0x0005640000300800 */
[----:B------:R-:W-:Y:S05]  /*320d0*/  IMAD.WIDE.U32 R44, R44, -0x2daee0ad, RZ ;  /* 0xd2511f532c2c7825 */ /* 0x000fea00078e00ff */
[----:B------:R-:W-:Y:S01]  /*320e0*/  LOP3.LUT R48, R45, R229, R56, 0x96, !PT ;  /* 0x000000e52d307212 */ /* 0x000fe200078e9638 */
[----:B------:R-:W-:Y:S04]  /*320f0*/  IMAD.WIDE.U32 R56, R49, -0x326172a9, RZ ;  /* 0xcd9e8d5731387825 */ /* 0x000fe800078e00ff */
[----:B------:R-:W-:Y:S01]  /*32100*/  IMAD.MOV.U32 R49, RZ, RZ, R41 ;  /* 0x000000ffff317224 */ /* 0x000fe200078e0029 */
[----:B------:R-:W-:Y:S01]  /*32110*/  LOP3.LUT R41, R57, R230, R54, 0x96, !PT ;  /* 0x000000e639297212 */ /* 0x000fe200078e9636 */
[----:B------:R-:W-:Y:S04]  /*32120*/  IMAD.MOV.U32 R54, RZ, RZ, R62 ;  /* 0x000000ffff367224 */ /* 0x000fe800078e003e */
[----:B------:R-:W-:Y:S04]  /*32130*/  IMAD.WIDE.U32 R62, R41, -0x2daee0ad, RZ ;  /* 0xd2511f53293e7825 */ /* 0x000fe800078e00ff */
[----:B------:R-:W-:Y:S01]  /*32140*/  IMAD.MOV.U32 R41, RZ, RZ, R49 ;  /* 0x000000ffff297224 */ /* 0x000fe200078e0031 */
[----:B------:R-:W-:Y:S01]  /*32150*/  LOP3.LUT R44, R63, R227, R44, 0x96, !PT ;  /* 0x000000e33f2c7212 */ /* 0x000fe200078e962c */
[----:B------:R-:W-:Y:S01]  /*32160*/  IMAD.WIDE.U32 R48, R48, -0x326172a9, RZ ;  /* 0xcd9e8d5730307825 */ /* 0x000fe200078e00ff */
[----:B------:R-:W-:Y:S02]  /*32170*/  PRMT R63, R185, 0x7610, R63 ;  /* 0x00007610b93f7816 */ /* 0x000fe4000000003f */
[----:B------:R-:W-:Y:S01]  /*32180*/  MUFU.EX2 R185, R192 ;  /* 0x000000c000b97308 */ /* 0x000fe20000000800 */
[----:B------:R-:W-:Y:S01]  /*32190*/  IMAD.MOV.U32 R57, RZ, RZ, R41 ;  /* 0x000000ffff397224 */ /* 0x000fe200078e0029 */
[----:B------:R-:W-:Y:S01]  /*321a0*/  @!P5 PRMT R40, R63, 0x5410, RZ ;  /* 0x000054103f28d816 */ /* 0x000fe200000000ff */
[----:B------:R-:W-:Y:S01]  /*321b0*/  IMAD.WIDE.U32 R44, R44, -0x326172a9, RZ ;  /* 0xcd9e8d572c2c7825 */ /* 0x000fe200078e00ff */
[----:B------:R-:W-:Y:S03]  /*321c0*/  LOP3.LUT R49, R49, R228, R56, 0x96, !PT ;  /* 0x000000e431317212 */ /* 0x000fe600078e9638 */
[----:B------:R1:W-:Y:S01]  /*321d0*/  ST.E.U16 desc[UR4][R172.64+0xf0], R40 ;  /* 0x0000f028ac007985 */ /* 0x0003e2000c101504 */
[----:B------:R-:W-:Y:S01]  /*321e0*/  LOP3.LUT R41, R45, R233, R48, 0x96, !PT ;  /* 0x000000e92d297212 */ /* 0x000fe200078e9630 */
[----:B------:R-:W-:Y:S02]  /*321f0*/  IMAD.MOV.U32 R56, RZ, RZ, R55 ;  /* 0x000000ffff387224 */ /* 0x000fe400078e0037 */
[----:B------:R-:W-:Y:S01]  /*32200*/  IMAD.MOV.U32 R55, RZ, RZ, R42 ;  /* 0x000000ffff377224 */ /* 0x000fe200078e002a */
[C---:B------:R-:W-:Y:S01]  /*32210*/  LOP3.LUT R42, R44.reuse, 0xffff, RZ, 0xc0, !PT ;  /* 0x0000ffff2c2a7812 */ /* 0x040fe200078ec0ff */
[----:B------:R3:W-:Y:S01]  /*32220*/  ST.E.U16 desc[UR4][R176.64+0xf0], R0 ;  /* 0x0000f000b0007985 */ /* 0x0007e2000c101504 */
[----:B------:R-:W-:Y:S01]  /*32230*/  LOP3.LUT R45, R44, 0xff, RZ, 0xc0, !PT ;  /* 0x000000ff2c2d7812 */ /* 0x000fe200078ec0ff */
[----:B------:R-:W-:Y:S01]  /*32240*/  IMAD.MOV.U32 R48, RZ, RZ, R50 ;  /* 0x000000ffff307224 */ /* 0x000fe200078e0032 */
[----:B------:R-:W-:Y:S02]  /*32250*/  SHF.R.U32.HI R42, RZ, 0x8, R42 ;  /* 0x00000008ff2a7819 */ /* 0x000fe4000001162a */
[----:B------:R-:W-:Y:S02]  /*32260*/  LOP3.LUT R43, R41, 0xff, RZ, 0xc0, !PT ;  /* 0x000000ff292b7812 */ /* 0x000fe400078ec0ff */
[----:B------:R-:W-:Y:S01]  /*32270*/  PRMT R50, R45, 0x5410, R42 ;  /* 0x000054102d327816 */ /* 0x000fe2000000002a */
[----:B------:R-:W-:Y:S01]  /*32280*/  IMAD.MOV.U32 R45, RZ, RZ, R53 ;  /* 0x000000ffff2d7224 */ /* 0x000fe200078e0035 */
[--C-:B------:R-:W-:Y:S02]  /*32290*/  SHF.R.U32.HI R42, RZ, 0x10, R44.reuse ;  /* 0x00000010ff2a7819 */ /* 0x100fe4000001162c */
[----:B------:R-:W-:Y:S01]  /*322a0*/  SHF.R.U32.HI R44, RZ, 0x18, R44 ;  /* 0x00000018ff2c7819 */ /* 0x000fe2000001162c */
[----:B------:R-:W-:Y:S01]  /*322b0*/  IMAD.MOV.U32 R63, RZ, RZ, R45 ;  /* 0x000000ffff3f7224 */ /* 0x000fe200078e002d */
[----:B------:R-:W-:Y:S01]  /*322c0*/  LOP3.LUT R42, R42, 0xff, RZ, 0xc0, !PT ;  /* 0x000000ff2a2a7812 */ /* 0x000fe200078ec0ff */
[----:B------:R-:W-:Y:S02]  /*322d0*/  IMAD.MOV.U32 R45, RZ, RZ, R54 ;  /* 0x000000ffff2d7224 */ /* 0x000fe400078e0036 */
[----:B------:R-:W-:Y:S01]  /*322e0*/  IMAD.MOV.U32 R54, RZ, RZ, R217 ;  /* 0x000000ffff367224 */ /* 0x000fe200078e00d9 */
[----:B------:R-:W-:Y:S01]  /*322f0*/  PRMT R53, R42, 0x5410, R44 ;  /* 0x000054102a357816 */ /* 0x000fe2000000002c */
[----:B------:R-:W-:Y:S01]  /*32300*/  IMAD.MOV.U32 R44, RZ, RZ, R48 ;  /* 0x000000ffff2c7224 */ /* 0x000fe200078e0030 */
[----:B------:R-:W-:Y:S01]  /*32310*/  LOP3.LUT R42, R41, 0xffff, RZ, 0xc0, !PT ;  /* 0x0000ffff292a7812 */ /* 0x000fe200078ec0ff */
[----:B------:R-:W-:Y:S01]  /*32320*/  IMAD.MOV.U32 R217, RZ, RZ, R151 ;  /* 0x000000ffffd97224 */ /* 0x000fe200078e0097 */
[----:B-1----:R-:W-:Y:S01]  /*32330*/  PRMT R40, R68, 0x7610, R40 ;  /* 0x0000761044287816 */ /* 0x002fe20000000028 */
[----:B------:R-:W-:Y:S01]  /*32340*/  IMAD.MOV.U32 R52, RZ, RZ, R44 ;  /* 0x000000ffff347224 */ /* 0x000fe200078e002c */
[----:B------:R-:W-:Y:S01]  /*32350*/  SHF.R.U32.HI R42, RZ, 0x8, R42 ;  /* 0x00000008ff2a7819 */ /* 0x000fe2000001162a */
[----:B------:R-:W-:Y:S01]  /*32360*/  IMAD.MOV.U32 R44, RZ, RZ, R57 ;  /* 0x000000ffff2c7224 */ /* 0x000fe200078e0039 */
[----:B------:R-:W-:Y:S01]  /*32370*/  @!P1 PRMT R2, R40, 0x5410, RZ ;  /* 0x0000541028029816 */ /* 0x000fe200000000ff */
[----:B------:R-:W-:Y:S01]  /*32380*/  IMAD.MOV.U32 R173, RZ, RZ, R52 ;  /* 0x000000ffffad7224 */ /* 0x000fe200078e0034 */
[----:B------:R-:W-:Y:S01]  /*32390*/  PRMT R48, R43, 0x5410, R42 ;  /* 0x000054102b307816 */ /* 0x000fe2000000002a */
[----:B------:R-:W-:Y:S01]  /*323a0*/  IMAD.WIDE.U32 R42, R49, -0x2daee0ad, RZ ;  /* 0xd2511f53312a7825 */ /* 0x000fe200078e00ff */
[--C-:B---3--:R-:W-:Y:S01]  /*323b0*/  SHF.R.U32.HI R0, RZ, 0x10, R41.reuse ;  /* 0x00000010ff007819 */ /* 0x108fe20000011629 */
[----:B------:R1:W-:Y:S01]  /*323c0*/  ST.E.U16 desc[UR4][R176.64+0xee], R2 ;  /* 0x0000ee02b0007985 */ /* 0x0003e2000c101504 */
[----:B------:R-:W-:Y:S01]  /*323d0*/  SHF.R.U32.HI R41, RZ, 0x18, R41 ;  /* 0x00000018ff297819 */ /* 0x000fe20000011629 */
[----:B------:R-:W-:Y:S01]  /*323e0*/  IMAD.MOV.U32 R49, RZ, RZ, R186 ;  /* 0x000000ffff317224 */ /* 0x000fe200078e00ba */
[----:B------:R-:W-:Y:S01]  /*323f0*/  LOP3.LUT R3, R0, 0xff, RZ, 0xc0, !PT ;  /* 0x000000ff00037812 */ /* 0x000fe200078ec0ff */
[----:B------:R3:W1:Y:S01]  /*32400*/  MUFU.EX2 R186, R193 ;  /* 0x000000c100ba7308 */ /* 0x0006620000000800 */
[----:B------:R-:W-:Y:S01]  /*32410*/  SHF.R.U32.HI R57, RZ, 0x10, R42 ;  /* 0x00000010ff397819 */ /* 0x000fe2000001162a */
[----:B------:R-:W-:Y:S01]  /*32420*/  IMAD.MOV.U32 R52, RZ, RZ, R44 ;  /* 0x000000ffff347224 */ /* 0x000fe200078e002c */
[----:B------:R-:W-:Y:S01]  /*32430*/  SHF.R.U32.HI R68, RZ, 0x18, R42 ;  /* 0x00000018ff447819 */ /* 0x000fe2000001162a */
[----:B------:R-:W-:Y:S01]  /*32440*/  IMAD.MOV.U32 R51, RZ, RZ, R49 ;  /* 0x000000ffff337224 */ /* 0x000fe200078e0031 */
[----:B------:R-:W-:Y:S01]  /*32450*/  LOP3.LUT R62, R43, R231, R62, 0x96, !PT ;  /* 0x000000e72b3e7212 */ /* 0x000fe200078e963e */
[----:B------:R-:W-:Y:S01]  /*32460*/  IMAD.MOV.U32 R49, RZ, RZ, R56 ;  /* 0x000000ffff317224 */ /* 0x000fe200078e0038 */
[C---:B------:R-:W-:Y:S01]  /*32470*/  LOP3.LUT R56, R42.reuse, 0xffff, RZ, 0xc0, !PT ;  /* 0x0000ffff2a387812 */ /* 0x040fe200078ec0ff */
[----:B------:R-:W-:Y:S01]  /*32480*/  IMAD.MOV.U32 R151, RZ, RZ, R83 ;  /* 0x000000ffff977224 */ /* 0x000fe200078e0053 */
[----:B------:R-:W-:Y:S01]  /*32490*/  LOP3.LUT R83, R42, 0xff, RZ, 0xc0, !PT ;  /* 0x000000ff2a537812 */ /* 0x000fe200078ec0ff */
[----:B------:R-:W-:Y:S01]  /*324a0*/  IMAD.MOV.U32 R172, RZ, RZ, R51 ;  /* 0x000000ffffac7224 */ /* 0x000fe200078e0033 */
[----:B------:R-:W-:Y:S01]  /*324b0*/  LOP3.LUT R42, R67, R224, R190, 0x96, !PT ;  /* 0x000000e0432a7212 */ /* 0x000fe200078e96be */
[----:B------:R-:W-:Y:S02]  /*324c0*/  IMAD.MOV.U32 R51, RZ, RZ, R63 ;  /* 0x000000ffff337224 */ /* 0x000fe400078e003f */
[----:B------:R-:W-:Y:S02]  /*324d0*/  IMAD.MOV.U32 R63, RZ, RZ, R45 ;  /* 0x000000ffff3f7224 */ /* 0x000fe400078e002d */
[----:B------:R-:W-:Y:S01]  /*324e0*/  IMAD.WIDE.U32 R42, R42, -0x2daee0ad, RZ ;  /* 0xd2511f532a2a7825 */ /* 0x000fe200078e00ff */
[----:B---3--:R2:W5:Y:S03]  /*324f0*/  LDL.LU R193, [R1+0x3d0] ;  /* 0x0003d00001c17983 */ /* 0x0085660000300800 */
[----:B------:R-:W-:Y:S01]  /*32500*/  IMAD.MOV.U32 R45, RZ, RZ, R54 ;  /* 0x000000ffff2d7224 */ /* 0x000fe200078e0036 */
[----:B------:R-:W-:Y:S01]  /*32510*/  LOP3.LUT R44, R43, R225, R182, 0x96, !PT ;  /* 0x000000e12b2c7212 */ /* 0x000fe200078e96b6 */
[----:B------:R2:W5:Y:S01]  /*32520*/  LDL.LU R192, [R1+0x3cc] ;  /* 0x0003cc0001c07983 */ /* 0x0005620000300800 */
[----:B-1----:R-:W-:Y:S01]  /*32530*/  F2FP.F16.F32.PACK_AB R2, R185, R186 ;  /* 0x000000bab902723e */ /* 0x002fe200000000ff */
[----:B------:R-:W-:Y:S02]  /*32540*/  IMAD.MOV.U32 R54, RZ, RZ, R217 ;  /* 0x000000ffff367224 */ /* 0x000fe400078e00d9 */
[----:B------:R2:W5:Y:S01]  /*32550*/  LDL.LU R189, [R1+0x3c8] ;  /* 0x0003c80001bd7983 */ /* 0x0005620000300800 */
[----:B------:R-:W-:Y:S01]  /*32560*/  PRMT R0, R2, 0x7632, R0 ;  /* 0x0000763202007816 */ /* 0x000fe20000000000 */
[----:B------:R-:W-:Y:S02]  /*32570*/  IMAD.WIDE.U32 R66, R66, -0x2daee0ad, RZ ;  /* 0xd2511f5342427825 */ /* 0x000fe400078e00ff */
[----:B------:R2:W3:Y:S02]  /*32580*/  LDL.S16 R176, [R1+0x1e4] ;  /* 0x0001e40001b07983 */ /* 0x0004e40000100600 */
[----:B------:R-:W-:Y:S01]  /*32590*/  IMAD.MOV.U32 R217, RZ, RZ, R151 ;  /* 0x000000ffffd97224 */ /* 0x000fe200078e0097 */
[----:B------:R-:W-:Y:S01]  /*325a0*/  PRMT R151, R199, 0x7054, R199 ;  /* 0x00007054c7977816 */ /* 0x000fe200000000c7 */
[----:B------:R2:W4:Y:S01]  /*325b0*/  LDL.S16 R177, [R1+0x1e0] ;  /* 0x0001e00001b17983 */ /* 0x0005220000100600 */
[----:B------:R-:W-:Y:S01]  /*325c0*/  LOP3.LUT R43, R67, R226, R42, 0x96, !PT ;  /* 0x000000e2432b7212 */ /* 0x000fe200078e962a */
[----:B------:R-:W-:Y:S01]  /*325d0*/  IMAD.MOV.U32 R40, RZ, RZ, R49 ;  /* 0x000000ffff287224 */ /* 0x000fe200078e0031 */
[----:B------:R-:W-:Y:S01]  /*325e0*/  PRMT R49, R3, 0x5410, R41 ;  /* 0x0000541003317816 */ /* 0x000fe20000000029 */
[----:B------:R-:W-:Y:S01]  /*325f0*/  IMAD.MOV.U32 R3, RZ, RZ, R45 ;  /* 0x000000ffff037224 */ /* 0x000fe200078e002d */
[--C-:B------:R-:W-:Y:S01]  /*32600*/  HSET2.LE.AND R42, R72, R151.reuse, PT ;  /* 0x00000097482a7233 */ /* 0x100fe20003803000 */
[----:B------:R-:W-:Y:S01]  /*32610*/  IMAD.MOV.U32 R72, RZ, RZ, R55 ;  /* 0x000000ffff487224 */ /* 0x000fe200078e0037 */
[--C-:B------:R-:W-:Y:S01]  /*32620*/  HSET2.LE.AND R50, R50, R151.reuse, PT ;  /* 0x0000009732327233 */ /* 0x100fe20003803000 */
[----:B------:R-:W-:Y:S01]  /*32630*/  IMAD.WIDE.U32 R44, R44, -0x326172a9, RZ ;  /* 0xcd9e8d572c2c7825 */ /* 0x000fe200078e00ff */
[--C-:B------:R-:W-:Y:S02]  /*32640*/  HSET2.LE.AND R48, R48, R151.reuse, PT ;  /* 0x0000009730307233 */ /* 0x100fe40003803000 */
[----:B------:R-:W-:Y:S01]  /*32650*/  LOP3.LUT R42, R95, R42, RZ, 0xc0, !PT ;  /* 0x0000002a5f2a7212 */ /* 0x000fe200078ec0ff */
[----:B------:R-:W-:Y:S01]  /*32660*/  IMAD.MOV.U32 R95, RZ, RZ, R90 ;  /* 0x000000ffff5f7224 */ /* 0x000fe200078e005a */
[--C-:B------:R-:W-:Y:S01]  /*32670*/  HSET2.LE.AND R49, R49, R151.reuse, PT ;  /* 0x0000009731317233 */ /* 0x100fe20003803000 */
[----:B------:R-:W-:Y:S01]  /*32680*/  IMAD.MOV.U32 R67, RZ, RZ, R91 ;  /* 0x000000ffff437224 */ /* 0x000fe200078e005b */
[----:B------:R-:W-:Y:S02]  /*32690*/  LOP3.LUT R50, R98, R50, RZ, 0xc0, !PT ;  /* 0x0000003262327212 */ /* 0x000fe400078ec0ff */
[----:B------:R-:W-:Y:S02]  /*326a0*/  LOP3.LUT R48, R102, R48, RZ, 0xc0, !PT ;  /* 0x0000003066307212 */ /* 0x000fe400078ec0ff */
[----:B------:R-:W-:Y:S01]  /*326b0*/  LOP3.LUT R49, R99, R49, RZ, 0xc0, !PT ;  /* 0x0000003163317212 */ /* 0x000fe200078ec0ff */
[----:B------:R-:W-:Y:S01]  /*326c0*/  IMAD.MOV.U32 R99, RZ, RZ, R72 ;  /* 0x000000ffff637224 */ /* 0x000fe200078e0048 */
[----:B------:R-:W-:Y:S01]  /*326d0*/  SHF.R.U32.HI R72, RZ, 0x10, R60 ;  /* 0x00000010ff487819 */ /* 0x000fe2000001163c */
[----:B---3--:R-:W-:Y:S02]  /*326e0*/  @!P3 HADD2 R176, -R2.H0_H0, -RZ.H0_H0 ;  /* 0xa00000ff02b0b230 */ /* 0x008fe40000000900 */
[----:B----4-:R-:W-:Y:S03]  /*326f0*/  @!P2 HADD2 R177, -R0.H0_H0, -RZ.H0_H0 ;  /* 0xa00000ff00b1a230 */ /* 0x010fe60000000900 */
[----:B------:R-:W-:Y:S01]  /*32700*/  PRMT R170, R176, 0x7610, R170 ;  /* 0x00007610b0aa7816 */ /* 0x000fe200000000aa */
[----:B------:R1:W-:Y:S01]  /*32710*/  @!P3 STL.S16 [R1+0x1e4], R176 ;  /* 0x0001e4b00100b387 */ /* 0x0003e20000100600 */
[----:B------:R-:W-:Y:S03]  /*32720*/  PRMT R93, R177, 0x7610, R93 ;  /* 0x00007610b15d7816 */ /* 0x000fe6000000005d */
[----:B------:R3:W-:Y:S01]  /*32730*/  @!P2 STL.S16 [R1+0x1e0], R177 ;  /* 0x0001e0b10100a387 */ /* 0x0007e20000100600 */
[----:B-1----:R-:W-:Y:S02]  /*32740*/  IMAD.MOV.U32 R176, RZ, RZ, R172 ;  /* 0x000000ffffb07224 */ /* 0x002fe400078e00ac */
[----:B------:R-:W-:Y:S01]  /*32750*/  IMAD.MOV.U32 R172, RZ, RZ, R40 ;  /* 0x000000ffffac7224 */ /* 0x000fe200078e0028 */
[----:B------:R-:W-:Y:S01]  /*32760*/  LOP3.LUT R40, R45, R220, R180, 0x96, !PT ;  /* 0x000000dc2d287212 */ /* 0x000fe200078e96b4 */
[----:B---3--:R-:W-:Y:S02]  /*32770*/  IMAD.MOV.U32 R177, RZ, RZ, R173 ;  /* 0x000000ffffb17224 */ /* 0x008fe400078e00ad */
[----:B------:R-:W-:Y:S02]  /*32780*/  IMAD.MOV.U32 R173, RZ, RZ, R54 ;  /* 0x000000ffffad7224 */ /* 0x000fe400078e0036 */
[----:B------:R-:W-:Y:S01]  /*32790*/  IMAD.WIDE.U32 R54, R43, -0x326172a9, RZ ;  /* 0xcd9e8d572b367825 */ /* 0x000fe200078e00ff */
[--C-:B------:R-:W-:Y:S03]  /*327a0*/  HSET2.LE.AND R43, R74, R151.reuse, PT ;  /* 0x000000974a2b7233 */ /* 0x100fe60003803000 */
[----:B------:R-:W-:Y:S01]  /*327b0*/  IMAD.WIDE.U32 R40, R40, -0x2daee0ad, RZ ;  /* 0xd2511f5328287825 */ /* 0x000fe200078e00ff */
[----:B------:R-:W-:Y:S02]  /*327c0*/  LOP3.LUT R44, R55, R230, R44, 0x96, !PT ;  /* 0x000000e6372c7212 */ /* 0x000fe400078e962c */
[----:B------:R-:W-:Y:S01]  /*327d0*/  LOP3.LUT R43, R96, R43, RZ, 0xc0, !PT ;  /* 0x0000002b602b7212 */ /* 0x000fe200078ec0ff */
[----:B------:R-:W-:Y:S01]  /*327e0*/  IMAD.MOV.U32 R45, RZ, RZ, R85 ;  /* 0x000000ffff2d7224 */ /* 0x000fe200078e0055 */
[----:B------:R-:W-:Y:S01]  /*327f0*/  LOP3.LUT R66, R41, R229, R66, 0x96, !PT ;  /* 0x000000e529427212 */ /* 0x000fe200078e9642 */
[----:B------:R-:W-:Y:S01]  /*32800*/  IMAD.WIDE.U32 R90, R44, -0x2daee0ad, RZ ;  /* 0xd2511f532c5a7825 */ /* 0x000fe200078e00ff */
[----:B------:R-:W-:Y:S03]  /*32810*/  LOP3.LUT R44, R59, R224, R190, 0x96, !PT ;  /* 0x000000e03b2c7212 */ /* 0x000fe600078e96be */
[----:B------:R-:W-:Y:S01]  /*32820*/  IMAD.MOV.U32 R59, RZ, RZ, R158 ;  /* 0x000000ffff3b7224 */ /* 0x000fe200078e009e */
[----:B------:R-:W-:Y:S01]  /*32830*/  LOP3.LUT R85, R91, R227, R40, 0x96, !PT ;  /* 0x000000e35b557212 */ /* 0x000fe200078e9628 */
[----:B------:R-:W-:Y:S01]  /*32840*/  IMAD.MOV.U32 R96, RZ, RZ, R161 ;  /* 0x000000ffff607224 */ /* 0x000fe200078e00a1 */
[--C-:B------:R-:W-:Y:S01]  /*32850*/  HSET2.LE.AND R40, R70, R151.reuse, PT ;  /* 0x0000009746287233 */ /* 0x100fe20003803000 */
[----:B------:R-:W-:Y:S02]  /*32860*/  IMAD.MOV.U32 R74, RZ, RZ, R45 ;  /* 0x000000ffff4a7224 */ /* 0x000fe400078e002d */
[----:B------:R-:W-:Y:S03]  /*32870*/  IMAD.WIDE.U32 R44, R44, -0x2daee0ad, RZ ;  /* 0xd2511f532c2c7825 */ /* 0x000fe600078e00ff */
[----:B------:R-:W-:Y:S01]  /*32880*/  LOP3.LUT R40, R100, R40, RZ, 0xc0, !PT ;  /* 0x0000002864287212 */ /* 0x000fe200078ec0ff */
[----:B------:R-:W-:Y:S01]  /*32890*/  IMAD.MOV.U32 R100, RZ, RZ, R160 ;  /* 0x000000ffff647224 */ /* 0x000fe200078e00a0 */
[-C--:B------:R-:W-:Y:S01]  /*328a0*/  LOP3.LUT R45, R45, R225.reuse, R182, 0x96, !PT ;  /* 0x000000e12d2d7212 */ /* 0x080fe200078e96b6 */
[----:B------:R-:W-:Y:S04]  /*328b0*/  IMAD.WIDE.U32 R160, R58, -0x2daee0ad, RZ ;  /* 0xd2511f533aa07825 */ /* 0x000fe800078e00ff */
[----:B------:R-:W-:Y:S02]  /*328c0*/  IMAD.MOV.U32 R70, RZ, RZ, R67 ;  /* 0x000000ffff467224 */ /* 0x000fe400078e0043 */
[----:B------:R-:W-:Y:S01]  /*328d0*/  IMAD.MOV.U32 R67, RZ, RZ, R3 ;  /* 0x000000ffff437224 */ /* 0x000fe200078e0003 */
[----:B------:R-:W-:Y:S01]  /*328e0*/  LOP3.LUT R3, R161, R226, R44, 0x96, !PT ;  /* 0x000000e2a1037212 */ /* 0x000fe200078e962c */
[----:B------:R-:W-:Y:S02]  /*328f0*/  IMAD.MOV.U32 R58, RZ, RZ, R159 ;  /* 0x000000ffff3a7224 */ /* 0x000fe400078e009f */
[----:B------:R-:W-:Y:S04]  /*32900*/  IMAD.WIDE.U32 R44, R45, -0x326172a9, RZ ;  /* 0xcd9e8d572d2c7825 */ /* 0x000fe800078e00ff */
[----:B------:R-:W-:Y:S01]  /*32910*/  IMAD.WIDE.U32 R158, R3, -0x326172a9, RZ ;  /* 0xcd9e8d57039e7825 */ /* 0x000fe200078e00ff */
[----:B------:R-:W-:Y:S02]  /*32920*/  PRMT R3, R93, 0x7610, R3 ;  /* 0x000076105d037816 */ /* 0x000fe40000000003 */
[----:B------:R-:W-:Y:S02]  /*32930*/  LOP3.LUT R93, R45, R220, R180, 0x96, !PT ;  /* 0x000000dc2d5d7212 */ /* 0x000fe400078e96b4 */
[----:B------:R-:W-:Y:S02]  /*32940*/  LOP3.LUT R91, R159, R230, R44, 0x96, !PT ;  /* 0x000000e69f5b7212 */ /* 0x000fe400078e962c */
[----:B------:R-:W-:Y:S01]  /*32950*/  LOP3.LUT R44, R47, R224, R190, 0x96, !PT ;  /* 0x000000e02f2c7212 */ /* 0x000fe200078e96be */
[----:B------:R-:W-:Y:S01]  /*32960*/  IMAD.MOV.U32 R47, RZ, RZ, R58 ;  /* 0x000000ffff2f7224 */ /* 0x000fe200078e003a */
[----:B------:R-:W-:Y:S01]  /*32970*/  PRMT R41, R3, 0x7610, R41 ;  /* 0x0000761003297816 */ /* 0x000fe20000000029 */
[----:B------:R-:W-:Y:S01]  /*32980*/  IMAD.MOV.U32 R58, RZ, RZ, R100 ;  /* 0x000000ffff3a7224 */ /* 0x000fe200078e0064 */
[----:B------:R2:W5:Y:S01]  /*32990*/  LDL.LU.64 R190, [R1+0x3c0] ;  /* 0x0003c00001be7983 */ /* 0x0005620000300a00 */
[----:B------:R-:W-:Y:S04]  /*329a0*/  IMAD.WIDE.U32 R44, R44, -0x2daee0ad, RZ ;  /* 0xd2511f532c2c7825 */ /* 0x000fe800078e00ff */
[----:B------:R-:W-:Y:S01]  /*329b0*/  IMAD.MOV.U32 R100, RZ, RZ, R96 ;  /* 0x000000ffff647224 */ /* 0x000fe200078e0060 */
[----:B------:R-:W-:Y:S01]  /*329c0*/  LOP3.LUT R45, R45, R225, R182, 0x96, !PT ;  /* 0x000000e12d2d7212 */ /* 0x000fe200078e96b6 */
[----:B------:R-:W-:Y:S02]  /*329d0*/  IMAD.MOV.U32 R96, RZ, RZ, R70 ;  /* 0x000000ffff607224 */ /* 0x000fe400078e0046 */
[----:B------:R-:W-:Y:S02]  /*329e0*/  IMAD.MOV.U32 R70, RZ, RZ, R74 ;  /* 0x000000ffff467224 */ /* 0x000fe400078e004a */
[----:B------:R-:W-:Y:S02]  /*329f0*/  IMAD.MOV.U32 R74, RZ, RZ, R163 ;  /* 0x000000ffff4a7224 */ /* 0x000fe400078e00a3 */
[----:B------:R-:W-:Y:S02]  /*32a00*/  IMAD.MOV.U32 R182, RZ, RZ, R162 ;  /* 0x000000ffffb67224 */ /* 0x000fe400078e00a2 */
[----:B------:R-:W-:Y:S04]  /*32a10*/  IMAD.WIDE.U32 R162, R46, -0x2daee0ad, RZ ;  /* 0xd2511f532ea27825 */ /* 0x000fe800078e00ff */
[----:B------:R-:W-:Y:S01]  /*32a20*/  IMAD.MOV.U32 R46, RZ, RZ, R165 ;  /* 0x000000ffff2e7224 */ /* 0x000fe200078e00a5 */
[----:B------:R-:W-:Y:S01]  /*32a30*/  LOP3.LUT R3, R163, R226, R44, 0x96, !PT ;  /* 0x000000e2a3037212 */ /* 0x000fe200078e962c */
[----:B------:R-:W-:Y:S04]  /*32a40*/  IMAD.WIDE.U32 R44, R45, -0x326172a9, RZ ;  /* 0xcd9e8d572d2c7825 */ /* 0x000fe800078e00ff */
[----:B------:R-:W-:Y:S01]  /*32a50*/  IMAD.WIDE.U32 R164, R3, -0x326172a9, RZ ;  /* 0xcd9e8d5703a47825 */ /* 0x000fe200078e00ff */
[----:B------:R-:W-:Y:S02]  /*32a60*/  PRMT R3, R41, 0x7610, R3 ;  /* 0x0000761029037816 */ /* 0x000fe40000000003 */
[--C-:B------:R-:W-:Y:S01]  /*32a70*/  HSET2.LE.AND R41, R75, R151.reuse, PT ;  /* 0x000000974b297233 */ /* 0x100fe20003803000 */
[----:B------:R-:W-:Y:S01]  /*32a80*/  IMAD.MOV.U32 R75, RZ, RZ, R95 ;  /* 0x000000ffff4b7224 */ /* 0x000fe200078e005f */
[--C-:B------:R-:W-:Y:S02]  /*32a90*/  LOP3.LUT R95, R165, R230, R44.reuse, 0x96, !PT ;  /* 0x000000e6a55f7212 */ /* 0x100fe400078e962c */
[----:B------:R-:W-:Y:S02]  /*32aa0*/  PRMT R44, R170, 0x7610, R44 ;  /* 0x00007610aa2c7816 */ /* 0x000fe4000000002c */
[----:B------:R-:W-:Y:S01]  /*32ab0*/  LOP3.LUT R180, R45, R220, R180, 0x96, !PT ;  /* 0x000000dc2db47212 */ /* 0x000fe200078e96b4 */
[----:B------:R2:W5:Y:S01]  /*32ac0*/  LDL.LU R170, [R1+0x3b8] ;  /* 0x0003b80001aa7983 */ /* 0x0005620000300800 */
[----:B------:R-:W-:Y:S02]  /*32ad0*/  PRMT R45, R3, 0x7610, R45 ;  /* 0x00007610032d7816 */ /* 0x000fe4000000002d */
[----:B------:R-:W-:Y:S02]  /*32ae0*/  PRMT R3, R2, 0x5410, R0 ;  /* 0x0000541002037816 */ /* 0x000fe40000000000 */
[----:B------:R-:W-:Y:S02]  /*32af0*/  @!P3 PRMT R2, R44, 0x5410, RZ ;  /* 0x000054102c02b816 */ /* 0x000fe400000000ff */
[----:B------:R-:W-:Y:S02]  /*32b00*/  @!P2 PRMT R0, R45, 0x5410, RZ ;  /* 0x000054102d00a816 */ /* 0x000fe400000000ff */
[----:B------:R-:W-:Y:S01]  /*32b10*/  LOP3.LUT R41, R101, R41, RZ, 0xc0, !PT ;  /* 0x0000002965297212 */ /* 0x000fe200078ec0ff */
[----:B------:R1:W-:Y:S01]  /*32b20*/  ST.E.U16 desc[UR4][R178.64+0xf0], R2 ;  /* 0x0000f002b2007985 */ /* 0x0003e2000c101504 */
[----:B------:R-:W-:Y:S02]  /*32b30*/  IMAD.MOV.U32 R101, RZ, RZ, R75 ;  /* 0x000000ffff657224 */ /* 0x000fe400078e004b */
[----:B------:R-:W-:Y:S01]  /*32b40*/  IMAD.MOV.U32 R75, RZ, RZ, R181 ;  /* 0x000000ffff4b7224 */ /* 0x000fe200078e00b5 */
[----:B------:R3:W-:Y:S01]  /*32b50*/  ST.E.U16 desc[UR4][R178.64+0xf2], R0 ;  /* 0x0000f200b2007985 */ /* 0x0007e2000c101504 */
[----:B------:R-:W-:Y:S02]  /*32b60*/  IMAD.MOV.U32 R181, RZ, RZ, R46 ;  /* 0x000000ffffb57224 */ /* 0x000fe400078e002e */
[----:B------:R-:W-:Y:S01]  /*32b70*/  IMAD.MOV.U32 R98, RZ, RZ, R75 ;  /* 0x000000ffff627224 */ /* 0x000fe200078e004b */
[----:B------:R-:W-:Y:S01]  /*32b80*/  SHF.R.U32.HI R75, RZ, 0x18, R60 ;  /* 0x00000018ff4b7819 */ /* 0x000fe2000001163c */
[----:B-1----:R-:W-:Y:S02]  /*32b90*/  IMAD.MOV.U32 R2, RZ, RZ, R47 ;  /* 0x000000ffff027224 */ /* 0x002fe400078e002f */
[----:B------:R-:W1:Y:S01]  /*32ba0*/  LDSM.16.MT88.4 R44, [R171+0x4000] ;  /* 0x00400000ab2c783b */ /* 0x000e620000004200 */
[----:B---3--:R-:W-:Y:S01]  /*32bb0*/  LOP3.LUT R0, R94, 0xff, RZ, 0xc0, !PT ;  /* 0x000000ff5e007812 */ /* 0x008fe200078ec0ff */
[----:B------:R-:W-:Y:S01]  /*32bc0*/  IMAD.MOV.U32 R179, RZ, RZ, R51 ;  /* 0x000000ffffb37224 */ /* 0x000fe200078e0033 */
[--C-:B------:R-:W-:Y:S01]  /*32bd0*/  HSET2.LE.AND R51, R53, R151.reuse, PT ;  /* 0x0000009735337233 */ /* 0x100fe20003803000 */
[----:B------:R-:W-:Y:S02]  /*32be0*/  IMAD.MOV.U32 R94, RZ, RZ, R59 ;  /* 0x000000ffff5e7224 */ /* 0x000fe400078e003b */
[----:B------:R-:W-:Y:S02]  /*32bf0*/  IMAD.MOV.U32 R178, RZ, RZ, R181 ;  /* 0x000000ffffb27224 */ /* 0x000fe400078e00b5 */
[----:B------:R-:W-:Y:S01]  /*32c00*/  LOP3.LUT R51, R97, R51, RZ, 0xc0, !PT ;  /* 0x0000003361337212 */ /* 0x000fe200078ec0ff */
[----:B------:R-:W-:Y:S02]  /*32c10*/  IMAD.MOV.U32 R181, RZ, RZ, R67 ;  /* 0x000000ffffb57224 */ /* 0x000fe400078e0043 */
[----:B------:R-:W-:Y:S04]  /*32c20*/  IMAD.WIDE.U32 R66, R66, -0x326172a9, RZ ;  /* 0xcd9e8d5742427825 */ /* 0x000fe800078e00ff */
[----:B------:R-:W-:Y:S02]  /*32c30*/  IMAD.MOV.U32 R102, RZ, RZ, R179 ;  /* 0x000000ffff667224 */ /* 0x000fe400078e00b3 */
[----:B------:R-:W-:Y:S02]  /*32c40*/  IMAD.MOV.U32 R97, RZ, RZ, R101 ;  /* 0x000000ffff617224 */ /* 0x000fe400078e0065 */
[----:B------:R-:W-:Y:S02]  /*32c50*/  IMAD.MOV.U32 R179, RZ, RZ, R182 ;  /* 0x000000ffffb37224 */ /* 0x000fe400078e00b6 */
[----:B------:R-:W-:Y:S02]  /*32c60*/  IMAD.MOV.U32 R101, RZ, RZ, R100 ;  /* 0x000000ffff657224 */ /* 0x000fe400078e0064 */
[----:B------:R-:W-:Y:S01]  /*32c70*/  IMAD.MOV.U32 R182, RZ, RZ, R74 ;  /* 0x000000ffffb67224 */ /* 0x000fe200078e004a */
[C---:B------:R-:W-:Y:S01]  /*32c80*/  LOP3.LUT R74, R60.reuse, 0xff, RZ, 0xc0, !PT ;  /* 0x000000ff3c4a7812 */ /* 0x040fe200078ec0ff */
[----:B------:R-:W-:Y:S01]  /*32c90*/  IMAD.MOV.U32 R100, RZ, RZ, R70 ;  /* 0x000000ffff647224 */ /* 0x000fe200078e0046 */
[----:B------:R-:W-:Y:S01]  /*32ca0*/  LOP3.LUT R70, R60, 0xffff, RZ, 0xc0, !PT ;  /* 0x0000ffff3c467812 */ /* 0x000fe200078ec0ff */
[----:B------:R-:W-:Y:S01]  /*32cb0*/  IMAD.MOV.U32 R60, RZ, RZ, R86 ;  /* 0x000000ffff3c7224 */ /* 0x000fe200078e0056 */
[----:B------:R-:W-:Y:S01]  /*32cc0*/  LOP3.LUT R86, R67, R228, R54, 0x96, !PT ;  /* 0x000000e443567212 */ /* 0x000fe200078e9636 */
[----:B------:R-:W-:Y:S01]  /*32cd0*/  IMAD.MOV.U32 R67, RZ, RZ, R2 ;  /* 0x000000ffff437224 */ /* 0x000fe200078e0002 */
[----:B------:R-:W-:Y:S01]  /*32ce0*/  SHF.R.U32.HI R2, RZ, 0x8, R87 ;  /* 0x00000008ff027819 */ /* 0x000fe20000011657 */
[----:B------:R-:W-:Y:S01]  /*32cf0*/  IMAD.MOV.U32 R87, RZ, RZ, R99 ;  /* 0x000000ffff577224 */ /* 0x000fe200078e0063 */
[----:B------:R-:W-:Y:S01]  /*32d00*/  PRMT R61, R0, 0x5410, R148 ;  /* 0x00005410003d7816 */ /* 0x000fe20000000094 */
[----:B------:R-:W-:Y:S01]  /*32d10*/  IMAD.MOV.U32 R99, RZ, RZ, R58 ;  /* 0x000000ffff637224 */ /* 0x000fe200078e003a */
[C---:B------:R-:W-:Y:S01]  /*32d20*/  LOP3.LUT R0, R84.reuse, 0xffff, RZ, 0xc0, !PT ;  /* 0x0000ffff54007812 */ /* 0x040fe200078ec0ff */
[----:B------:R-:W-:Y:S03]  /*32d30*/  IMAD.MOV.U32 R148, RZ, RZ, R67 ;  /* 0x000000ffff947224 */ /* 0x000fe600078e0043 */
[----:B------:R-:W-:Y:S01]  /*32d40*/  SHF.R.U32.HI R0, RZ, 0x8, R0 ;  /* 0x00000008ff007819 */ /* 0x000fe20000011600 */
[-C--:B-1----:R-:W-:Y:S06]  /*32d50*/  HMMA.16816.F32 R4, R40, R44.reuse, R4 ;  /* 0x0000002c2804723c */ /* 0x082fec0000001804 */
[C---:B------:R-:W-:Y:S06]  /*32d60*/  HMMA.16816.F32 R8, R48.reuse, R44, R8 ;  /* 0x0000002c3008723c */ /* 0x040fec0000001808 */
[-C--:B------:R-:W-:Y:S05]  /*32d70*/  HMMA.16816.F32 R12, R48, R46.reuse, R12 ;  /* 0x0000002e300c723c */ /* 0x080fea000000180c */
[----:B------:R-:W-:Y:S01]  /*32d80*/  IMAD.MOV.U32 R44, RZ, RZ, R52 ;  /* 0x000000ffff2c7224 */ /* 0x000fe200078e0034 */
[C---:B------:R-:W-:Y:S01]  /*32d90*/  HMMA.16816.F32 R16, R40.reuse, R46, R16 ;  /* 0x0000002e2810723c */ /* 0x040fe20000001810 */
[----:B------:R-:W1:Y:S04]  /*32da0*/  LDSM.16.MT88.4 R52, [R188+0x4000] ;  /* 0x00400000bc34783b */ /* 0x000e680000004200 */
[----:B------:R-:W-:Y:S01]  /*32db0*/  IMAD.MOV.U32 R45, RZ, RZ, R63 ;  /* 0x000000ffff2d7224 */ /* 0x000fe200078e003f */
[----:B------:R-:W-:Y:S01]  /*32dc0*/  PRMT R63, R149, 0x5410, R2 ;  /* 0x00005410953f7816 */ /* 0x000fe20000000002 */
[----:B------:R-:W-:Y:S01]  /*32dd0*/  IMAD.MOV.U32 R47, RZ, RZ, R44 ;  /* 0x000000ffff2f7224 */ /* 0x000fe200078e002c */
[----:B------:R-:W-:Y:S03]  /*32de0*/  LOP3.LUT R2, R57, 0xff, RZ, 0xc0, !PT ;  /* 0x000000ff39027812 */ /* 0x000fe600078ec0ff */
[----:B------:R-:W-:Y:S01]  /*32df0*/  SHF.R.U32.HI R44, RZ, 0x8, R56 ;  /* 0x00000008ff2c7819 */ /* 0x000fe20000011638 */
[----:B------:R-:W-:Y:S01]  /*32e00*/  IMAD.MOV.U32 R46, RZ, RZ, R45 ;  /* 0x000000ffff2e7224 */ /* 0x000fe200078e002d */
[----:B------:R-:W-:Y:S01]  /*32e10*/  LOP3.LUT R45, R84, 0xff, RZ, 0xc0, !PT ;  /* 0x000000ff542d7812 */ /* 0x000fe200078ec0ff */
[----:B------:R-:W3:Y:S01]  /*32e20*/  LDSM.16.MT88.4 R56, [R171+0x4400] ;  /* 0x00440000ab38783b */ /* 0x000ee20000004200 */
[----:B------:R-:W-:Y:S01]  /*32e30*/  PRMT R68, R2, 0x5410, R68 ;  /* 0x0000541002447816 */ /* 0x000fe20000000044 */
[----:B------:R-:W-:Y:S01]  /*32e40*/  IMAD.MOV.U32 R149, RZ, RZ, R60 ;  /* 0x000000ffff957224 */ /* 0x000fe200078e003c */
[----:B------:R-:W-:Y:S01]  /*32e50*/  IADD3 R2, P0, R174, -0x100, RZ ;  /* 0xffffff00ae027810 */ /* 0x000fe20007f1e0ff */
[----:B------:R-:W-:Y:S01]  /*32e60*/  IMAD.MOV.U32 R174, RZ, RZ, R47 ;  /* 0x000000ffffae7224 */ /* 0x000fe200078e002f */
[----:B------:R-:W-:Y:S02]  /*32e70*/  PRMT R60, R45, 0x5410, R0 ;  /* 0x000054102d3c7816 */ /* 0x000fe40000000000 */
[----:B------:R-:W-:Y:S01]  /*32e80*/  IADD3.X R45, R175, -0x1, RZ, P0, !PT ;  /* 0xffffffffaf2d7810 */ /* 0x000fe200007fe4ff */
[----:B------:R4:W-:Y:S01]  /*32e90*/  STL [R1+0xa8], R2 ;  /* 0x0000a80201007387 */ /* 0x0009e20000100800 */
[----:B------:R-:W-:Y:S01]  /*32ea0*/  SHF.R.U32.HI R0, RZ, 0x10, R84 ;  /* 0x00000010ff007819 */ /* 0x000fe20000011654 */
[----:B------:R-:W-:Y:S01]  /*32eb0*/  IMAD.MOV.U32 R175, RZ, RZ, R46 ;  /* 0x000000ffffaf7224 */ /* 0x000fe200078e002e */
[----:B------:R-:W-:Y:S01]  /*32ec0*/  PRMT R67, R83, 0x5410, R44 ;  /* 0x0000541053437816 */ /* 0x000fe2000000002c */
[----:B------:R2:W-:Y:S01]  /*32ed0*/  STL [R1+0xa4], R45 ;  /* 0x0000a42d01007387 */ /* 0x0005e20000100800 */
[----:B------:R-:W-:Y:S02]  /*32ee0*/  SHF.R.U32.HI R84, RZ, 0x18, R84 ;  /* 0x00000018ff547819 */ /* 0x000fe40000011654 */
[----:B------:R-:W-:Y:S02]  /*32ef0*/  LOP3.LUT R44, R0, 0xff, RZ, 0xc0, !PT ;  /* 0x000000ff002c7812 */ /* 0x000fe400078ec0ff */
[----:B------:R-:W-:Y:S02]  /*32f00*/  LOP3.LUT R0, R62, 0xff, RZ, 0xc0, !PT ;  /* 0x000000ff3e007812 */ /* 0x000fe400078ec0ff */
[--C-:B------:R-:W-:Y:S02]  /*32f10*/  HSET2.LE.AND R46, R63, R151.reuse, PT ;  /* 0x000000973f2e7233 */ /* 0x100fe40003803000 */
[--C-:B------:R-:W-:Y:S03]  /*32f20*/  HSET2.LE.AND R47, R61, R151.reuse, PT ;  /* 0x000000973d2f7233 */ /* 0x100fe60003803000 */
[----:B------:R-:W-:Y:S01]  /*32f30*/  LOP3.LUT R46, R103, R46, RZ, 0xc0, !PT ;  /* 0x0000002e672e7212 */ /* 0x000fe200078ec0ff */
[----:B------:R-:W-:Y:S01]  /*32f40*/  IMAD.MOV.U32 R103, RZ, RZ, R87 ;  /* 0x000000ffff677224 */ /* 0x000fe200078e0057 */
[----:B------:R-:W-:Y:S01]  /*32f50*/  LOP3.LUT R47, R104, R47, RZ, 0xc0, !PT ;  /* 0x0000002f682f7212 */ /* 0x000fe200078ec0ff */
[-C--:B-1----:R-:W-:Y:S03]  /*32f60*/  HMMA.16816.F32 R20, R40, R52.reuse, R20 ;  /* 0x000000342814723c */ /* 0x082fe60000001814 */
[----:B----4-:R-:W-:Y:S03]  /*32f70*/  LOP3.LUT R2, R62, 0xffff, RZ, 0xc0, !PT ;  /* 0x0000ffff3e027812 */ /* 0x010fe600078ec0ff */
[C---:B------:R-:W-:Y:S05]  /*32f80*/  HMMA.16816.F32 R24, R48.reuse, R52, R24 ;  /* 0x000000343018723c */ /* 0x040fea0000001818 */
[----:B------:R-:W-:Y:S02]  /*32f90*/  SHF.R.U32.HI R2, RZ, 0x8, R2 ;  /* 0x00000008ff027819 */ /* 0x000fe40000011602 */
[----:B--2---:R-:W-:Y:S01]  /*32fa0*/  PRMT R45, R44, 0x5410, R84 ;  /* 0x000054102c2d7816 */ /* 0x004fe20000000054 */
[-C--:B------:R-:W-:Y:S01]  /*32fb0*/  HMMA.16816.F32 R28, R48, R54.reuse, R28 ;  /* 0x00000036301c723c */ /* 0x080fe2000000181c */
[----:B------:R-:W1:Y:S02]  /*32fc0*/  LDSM.16.MT88.4 R48, [R188+0x4400] ;  /* 0x00440000bc30783b */ /* 0x000e640000004200 */
[----:B------:R-:W-:Y:S01]  /*32fd0*/  SHF.R.U32.HI R44, RZ, 0x10, R62 ;  /* 0x00000010ff2c7819 */ /* 0x000fe2000001163e */
[----:B------:R-:W-:Y:S01]  /*32fe0*/  IMAD.WIDE.U32 R52, R85, -0x326172a9, RZ ;  /* 0xcd9e8d5755347825 */ /* 0x000fe200078e00ff */
[----:B------:R-:W-:Y:S01]  /*32ff0*/  PRMT R2, R0, 0x5410, R2 ;  /* 0x0000541000027816 */ /* 0x000fe20000000002 */
[----:B------:R-:W-:Y:S05]  /*33000*/  HMMA.16816.F32 R32, R40, R54, R32 ;  /* 0x000000362820723c */ /* 0x000fea0000001820 */
[----:B------:R-:W-:Y:S02]  /*33010*/  SHF.R.U32.HI R62, RZ, 0x18, R62 ;  /* 0x00000018ff3e7819 */ /* 0x000fe4000001163e */
[----:B------:R-:W-:Y:S04]  /*33020*/  LOP3.LUT R0, R44, 0xff, RZ, 0xc0, !PT ;  /* 0x000000ff2c007812 */ /* 0x000fe800078ec0ff */
[--C-:B------:R-:W-:Y:S02]  /*33030*/  HSET2.LE.AND R44, R60, R151.reuse, PT ;  /* 0x000000973c2c7233 */ /* 0x100fe40003803000 */
[--C-:B------:R-:W-:Y:S02]  /*33040*/  HSET2.LE.AND R45, R45, R151.reuse, PT ;  /* 0x000000972d2d7233 */ /* 0x100fe40003803000 */
[----:B------:R-:W-:Y:S02]  /*33050*/  PRMT R0, R0, 0x5410, R62 ;  /* 0x0000541000007816 */ /* 0x000fe4000000003e */
[----:B------:R-:W-:Y:S02]  /*33060*/  LOP3.LUT R44, R106, R44, RZ, 0xc0, !PT ;  /* 0x0000002c6a2c7212 */ /* 0x000fe400078ec0ff */
[----:B------:R-:W-:Y:S02]  /*33070*/  LOP3.LUT R45, R105, R45, RZ, 0xc0, !PT ;  /* 0x0000002d692d7212 */ /* 0x000fe400078ec0ff */
[--C-:B------:R-:W-:Y:S02]  /*33080*/  HSET2.LE.AND R42, R67, R151.reuse, PT ;  /* 0x00000097432a7233 */ /* 0x100fe40003803000 */
[--C-:B------:R-:W-:Y:S02]  /*33090*/  HSET2.LE.AND R40, R2, R151.reuse, PT ;  /* 0x0000009702287233 */ /* 0x100fe40003803000 */
[--C-:B------:R-:W-:Y:S01]  /*330a0*/  HSET2.LE.AND R41, R0, R151.reuse, PT ;  /* 0x0000009700297233 */ /* 0x100fe20003803000 */
[-C--:B---3--:R-:W-:Y:S05]  /*330b0*/  HMMA.16816.F32 R4, R44, R56.reuse, R4 ;  /* 0x000000382c04723c */ /* 0x088fea0000001804 */
[--C-:B------:R-:W-:Y:S02]  /*330c0*/  HSET2.LE.AND R43, R68, R151.reuse, PT ;  /* 0x00000097442b7233 */ /* 0x100fe40003803000 */
[----:B------:R-:W-:Y:S04]  /*330d0*/  LOP3.LUT R40, R107, R40, RZ, 0xc0, !PT ;  /* 0x000000286b287212 */ /* 0x000fe800078ec0ff */
[----:B------:R-:W-:Y:S02]  /*330e0*/  LOP3.LUT R41, R108, R41, RZ, 0xc0, !PT ;  /* 0x000000296c297212 */ /* 0x000fe400078ec0ff */
[----:B------:R-:W-:Y:S02]  /*330f0*/  LOP3.LUT R42, R109, R42, RZ, 0xc0, !PT ;  /* 0x0000002a6d2a7212 */ /* 0x000fe400078ec0ff */
[----:B------:R-:W-:Y:S02]  /*33100*/  LOP3.LUT R43, R110, R43, RZ, 0xc0, !PT ;  /* 0x0000002b6e2b7212 */ /* 0x000fe400078ec0ff */
[C---:B------:R-:W-:Y:S02]  /*33110*/  LOP3.LUT R55, R52.reuse, 0xffff, RZ, 0xc0, !PT ;  /* 0x0000ffff34377812 */ /* 0x040fe400078ec0ff */
[--C-:B------:R-:W-:Y:S02]  /*33120*/  SHF.R.U32.HI R54, RZ, 0x10, R52.reuse ;  /* 0x00000010ff367819 */ /* 0x100fe40000011634 */
[----:B------:R-:W-:Y:S01]  /*33130*/  LOP3.LUT R61, R52, 0xff, RZ, 0xc0, !PT ;  /* 0x000000ff343d7812 */ /* 0x000fe200078ec0ff */
[C---:B------:R-:W-:Y:S04]  /*33140*/  HMMA.16816.F32 R8, R40.reuse, R56, R8 ;  /* 0x000000382808723c */ /* 0x040fe80000001808 */
[----:B------:R-:W-:Y:S02]  /*33150*/  SHF.R.U32.HI R60, RZ, 0x18, R52 ;  /* 0x00000018ff3c7819 */ /* 0x000fe40000011634 */
[----:B------:R-:W-:Y:S01]  /*33160*/  SHF.R.U32.HI R52, RZ, 0x8, R70 ;  /* 0x00000008ff347819 */ /* 0x000fe20000011646 */
[-C--:B------:R-:W-:Y:S04]  /*33170*/  HMMA.16816.F32 R12, R40, R58.reuse, R12 ;  /* 0x0000003a280c723c */ /* 0x080fe8000000180c */
[----:B------:R-:W-:Y:S01]  /*33180*/  LOP3.LUT R0, R53, R233, R66, 0x96, !PT ;  /* 0x000000e935007212 */ /* 0x000fe200078e9642 */
[----:B------:R-:W-:Y:S01]  /*33190*/  IMAD.WIDE.U32 R66, R86, -0x2daee0ad, RZ ;  /* 0xd2511f5356427825 */ /* 0x000fe200078e00ff */
[----:B------:R-:W-:Y:S01]  /*331a0*/  PRMT R63, R74, 0x5410, R52 ;  /* 0x000054104a3f7816 */ /* 0x000fe20000000034 */
[C---:B------:R-:W-:Y:S01]  /*331b0*/  HMMA.16816.F32 R16, R44.reuse, R58, R16 ;  /* 0x0000003a2c10723c */ /* 0x040fe20000001810 */
[----:B------:R-:W2:Y:S03]  /*331c0*/  LDSM.16.MT88.4 R56, [R171+0x4800] ;  /* 0x00480000ab38783b */ /* 0x000ea60000004200 */
[----:B------:R-:W-:Y:S01]  /*331d0*/  LOP3.LUT R2, R72, 0xff, RZ, 0xc0, !PT ;  /* 0x000000ff48027812 */ /* 0x000fe200078ec0ff */
[----:B------:R-:W-:Y:S01]  /*331e0*/  IMAD.WIDE.U32 R52, R89, -0x2daee0ad, RZ ;  /* 0xd2511f5359347825 */ /* 0x000fe200078e00ff */
[----:B------:R-:W-:Y:S01]  /*331f0*/  LOP3.LUT R54, R54, 0xff, RZ, 0xc0, !PT ;  /* 0x000000ff36367812 */ /* 0x000fe200078ec0ff */
[-C--:B-1----:R-:W-:Y:S04]  /*33200*/  HMMA.16816.F32 R20, R44, R48.reuse, R20 ;  /* 0x000000302c14723c */ /* 0x082fe80000001814 */
[----:B------:R-:W-:Y:S01]  /*33210*/  PRMT R62, R2, 0x5410, R75 ;  /* 0x00005410023e7816 */ /* 0x000fe2000000004b */
[----:B------:R-:W-:Y:S01]  /*33220*/  IMAD.WIDE.U32 R86, R91, -0x2daee0ad, RZ ;  /* 0xd2511f535b567825 */ /* 0x000fe200078e00ff */
[C---:B------:R-:W-:Y:S01]  /*33230*/  LOP3.LUT R74, R52.reuse, 0xffff, RZ, 0xc0, !PT ;  /* 0x0000ffff344a7812 */ /* 0x040fe200078ec0ff */
[C---:B------:R-:W-:Y:S04]  /*33240*/  HMMA.16816.F32 R24, R40.reuse, R48, R24 ;  /* 0x000000302818723c */ /* 0x040fe80000001818 */
[----:B------:R-:W-:Y:S02]  /*33250*/  LOP3.LUT R75, R52, 0xff, RZ, 0xc0, !PT ;  /* 0x000000ff344b7812 */ /* 0x000fe400078ec0ff */
[--C-:B------:R-:W-:Y:S01]  /*33260*/  SHF.R.U32.HI R83, RZ, 0x10, R52.reuse ;  /* 0x00000010ff537819 */ /* 0x100fe20000011634 */
[-C--:B------:R-:W-:Y:S04]  /*33270*/  HMMA.16816.F32 R28, R40, R50.reuse, R28 ;  /* 0x00000032281c723c */ /* 0x080fe8000000181c */
[----:B------:R-:W-:Y:S02]  /*33280*/  SHF.R.U32.HI R84, RZ, 0x18, R52 ;  /* 0x00000018ff547819 */ /* 0x000fe40000011634 */
[----:B------:R-:W-:Y:S01]  /*33290*/  SHF.R.U32.HI R55, RZ, 0x8, R55 ;  /* 0x00000008ff377819 */ /* 0x000fe20000011637 */
[----:B------:R-:W-:Y:S04]  /*332a0*/  HMMA.16816.F32 R32, R44, R50, R32 ;  /* 0x000000322c20723c */ /* 0x000fe80000001820 */
[----:B------:R-:W-:Y:S02]  /*332b0*/  LOP3.LUT R52, R69, 0xffff, RZ, 0xc0, !PT ;  /* 0x0000ffff45347812 */ /* 0x000fe400078ec0ff */
[----:B------:R-:W-:Y:S02]  /*332c0*/  LOP3.LUT R2, R0, 0xffff, RZ, 0xc0, !PT ;  /* 0x0000ffff00027812 */ /* 0x000fe400078ec0ff */
[----:B------:R-:W-:Y:S03]  /*332d0*/  PRMT R70, R54, 0x5410, R60 ;  /* 0x0000541036467816 */ /* 0x000fe6000000003c */
        /* <DEDUP_REMOVED lines=19> */
[----:B------:R-:W1:Y:S01]  /*33410*/  LDSM.16.MT88.4 R60, [R188+0x4800] ;  /* 0x00480000bc3c783b */ /* 0x000e620000004200 */
[----:B------:R-:W-:Y:S02]  /*33420*/  LOP3.LUT R0, R53, 0xff, RZ, 0xc0, !PT ;  /* 0x000000ff35007812 */ /* 0x000fe400078ec0ff */
[--C-:B------:R-:W-:Y:S02]  /*33430*/  HSET2.LE.AND R53, R69, R151.reuse, PT ;  /* 0x0000009745357233 */ /* 0x100fe40003803000 */
        /* <DEDUP_REMOVED lines=26> */
[-C--:B-1----:R-:W-:Y:S04]  /*335e0*/  HMMA.16816.F32 R20, R52, R60.reuse, R20 ;  /* 0x0000003c3414723c */ /* 0x082fe80000001814 */
        /* <DEDUP_REMOVED lines=38> */
[----:B------:R-:W1:Y:S01]  /*33850*/  LDSM.16.MT88.4 R56, [R188+0x4c00] ;  /* 0x004c0000bc38783b */ /* 0x000e620000004200 */
[--C-:B------:R-:W-:Y:S01]  /*33860*/  HSET2.LE.AND R42, R67, R151.reuse, PT ;  /* 0x00000097432a7233 */ /* 0x100fe20003803000 */
[-C--:B---3--:R-:W-:Y:S05]  /*33870*/  HMMA.16816.F32 R4, R44, R48.reuse, R4 ;  /* 0x000000302c04723c */ /* 0x088fea0000001804 */
        /* <DEDUP_REMOVED lines=21> */
[-C--:B-1----:R-:W-:Y:S04]  /*339d0*/  HMMA.16816.F32 R20, R44, R56.reuse, R20 ;  /* 0x000000382c14723c */ /* 0x082fe80000001814 */
        /* <DEDUP_REMOVED lines=15> */
[----:B------:R-:W1:Y:S01]  /*33ad0*/  LDSM.16.MT88.4 R48, [R171+0x5000] ;  /* 0x00500000ab30783b */ /* 0x000e620000004200 */
        /* <DEDUP_REMOVED lines=24> */
[----:B------:R-:W2:Y:S01]  /*33c60*/  LDSM.16.MT88.4 R52, [R188+0x5000] ;  /* 0x00500000bc34783b */ /* 0x000ea20000004200 */
        /* <DEDUP_REMOVED lines=30> */
[-C--:B--2---:R-:W-:Y:S04]  /*33e50*/  HMMA.16816.F32 R20, R40, R52.reuse, R20 ;  /* 0x000000342814723c */ /* 0x084fe80000001814 */
        /* <DEDUP_REMOVED lines=15> */
[----:B------:R-:W1:Y:S01]  /*33f50*/  LDSM.16.MT88.4 R48, [R171+0x5400] ;  /* 0x00540000ab30783b */ /* 0x000e620000004200 */
        /* <DEDUP_REMOVED lines=18> */
[----:B------:R-:W2:Y:S01]  /*34080*/  LDSM.16.MT88.4 R52, [R188+0x5400] ;  /* 0x00540000bc34783b */ /* 0x000ea20000004200 */
        /* <DEDUP_REMOVED lines=14> */
[-C--:B-1----:R-:W-:Y:S05]  /*34170*/  HMMA.16816.F32 R4, R44, R48.reuse, R4 ;  /* 0x000000302c04723c */ /* 0x082fea0000001804 */
        /* <DEDUP_REMOVED lines=17> */
[-C--:B--2---:R-:W-:Y:S04]  /*34290*/  HMMA.16816.F32 R20, R44, R52.reuse, R20 ;  /* 0x000000342c14723c */ /* 0x084fe80000001814 */
        /* <DEDUP_REMOVED lines=9> */
[--C-:B------:R-:W-:Y:S02]  /*34330*/  HSET2.LE.AND R42, R68, R151.reuse, PT ;  /* 0x00000097442a7233 */ /* 0x100fe40003803000 */
[----:B------:R-:W-:Y:S02]  /*34340*/  PRMT R69, R56, 0x5410, R67 ;  /* 0x0000541038457816 */ /* 0x000fe40000000043 */
[----:B------:R-:W-:Y:S01]  /*34350*/  PRMT R63, R61, 0x5410, R48 ;  /* 0x000054103d3f7816 */ /* 0x000fe20000000030 */
[----:B------:R-:W1:Y:S02]  /*34360*/  LDSM.16.MT88.4 R56, [R171+0x5800] ;  /* 0x00580000ab38783b */ /* 0x000e640000004200 */
[--C-:B------:R-:W-:Y:S01]  /*34370*/  HSET2.LE.AND R43, R69, R151.reuse, PT ;  /* 0x00000097452b7233 */ /* 0x100fe20003803000 */
[----:B------:R-:W-:Y:S01]  /*34380*/  IMAD.WIDE.U32 R66, R74, -0x2daee0ad, RZ ;  /* 0xd2511f534a427825 */ /* 0x000fe200078e00ff */
[----:B------:R-:W-:Y:S02]  /*34390*/  LOP3.LUT R70, R49, R228, R164, 0x96, !PT ;  /* 0x000000e431467212 */ /* 0x000fe400078e96a4 */
[----:B------:R-:W-:Y:S02]  /*343a0*/  LOP3.LUT R42, R82, R42, RZ, 0xc0, !PT ;  /* 0x0000002a522a7212 */ /* 0x000fe400078ec0ff */
[----:B------:R-:W-:Y:S01]  /*343b0*/  LOP3.LUT R48, R60, 0xffff, RZ, 0xc0, !PT ;  /* 0x0000ffff3c307812 */ /* 0x000fe200078ec0ff */
[----:B------:R-:W-:Y:S01]  /*343c0*/  IMAD.WIDE.U32 R44, R70, -0x2daee0ad, RZ ;  /* 0xd2511f53462c7825 */ /* 0x000fe200078e00ff */
[----:B------:R-:W-:Y:S02]  /*343d0*/  LOP3.LUT R43, R77, R43, RZ, 0xc0, !PT ;  /* 0x0000002b4d2b7212 */ /* 0x000fe400078ec0ff */
[----:B------:R-:W-:Y:S02]  /*343e0*/  SHF.R.U32.HI R49, RZ, 0x10, R60 ;  /* 0x00000010ff317819 */ /* 0x000fe4000001163c */
        /* <DEDUP_REMOVED lines=16> */
[----:B------:R-:W-:Y:S02]  /*344f0*/  LOP3.LUT R48, R143, R48, RZ, 0xc0, !PT ;  /* 0x000000308f307212 */ /* 0x000fe400078ec0ff */
[--C-:B------:R-:W-:Y:S02]  /*34500*/  HSET2.LE.AND R51, R62, R151.reuse, PT ;  /* 0x000000973e337233 */ /* 0x100fe40003803000 */
[----:B------:R-:W-:Y:S02]  /*34510*/  LOP3.LUT R50, R142, R50, RZ, 0xc0, !PT ;  /* 0x000000328e327212 */ /* 0x000fe400078ec0ff */
[--C-:B------:R-:W-:Y:S02]  /*34520*/  HSET2.LE.AND R40, R61, R151.reuse, PT ;  /* 0x000000973d287233 */ /* 0x100fe40003803000 */
[----:B------:R-:W-:Y:S01]  /*34530*/  LOP3.LUT R51, R81, R51, RZ, 0xc0, !PT ;  /* 0x0000003351337212 */ /* 0x000fe200078ec0ff */
[----:B------:R-:W2:Y:S01]  /*34540*/  LDSM.16.MT88.4 R60, [R188+0x5800] ;  /* 0x00580000bc3c783b */ /* 0x000ea20000004200 */
[----:B------:R-:W-:Y:S02]  /*34550*/  PRMT R0, R0, 0x5410, R52 ;  /* 0x0000541000007816 */ /* 0x000fe40000000034 */
[----:B------:R-:W-:Y:S02]  /*34560*/  LOP3.LUT R40, R146, R40, RZ, 0xc0, !PT ;  /* 0x0000002892287212 */ /* 0x000fe400078ec0ff */
[----:B------:R-:W-:Y:S02]  /*34570*/  LOP3.LUT R49, R144, R49, RZ, 0xc0, !PT ;  /* 0x0000003190317212 */ /* 0x000fe400078ec0ff */
[--C-:B------:R-:W-:Y:S02]  /*34580*/  HSET2.LE.AND R41, R0, R151.reuse, PT ;  /* 0x0000009700297233 */ /* 0x100fe40003803000 */
[----:B------:R-:W-:Y:S02]  /*34590*/  LOP3.LUT R0, R45, R231, R88, 0x96, !PT ;  /* 0x000000e72d007212 */ /* 0x000fe400078e9658 */
[----:B------:R-:W-:Y:S01]  /*345a0*/  LOP3.LUT R45, R44, 0xffff, RZ, 0xc0, !PT ;  /* 0x0000ffff2c2d7812 */ /* 0x000fe200078ec0ff */
[-C--:B-1----:R-:W-:Y:S05]  /*345b0*/  HMMA.16816.F32 R4, R48, R56.reuse, R4 ;  /* 0x000000383004723c */ /* 0x082fea0000001804 */
[----:B------:R-:W-:Y:S02]  /*345c0*/  LOP3.LUT R41, R145, R41, RZ, 0xc0, !PT ;  /* 0x0000002991297212 */ /* 0x000fe400078ec0ff */
[----:B------:R-:W-:Y:S04]  /*345d0*/  SHF.R.U32.HI R46, RZ, 0x8, R45 ;  /* 0x00000008ff2e7819 */ /* 0x000fe8000001162d */
[----:B------:R-:W-:Y:S01]  /*345e0*/  LOP3.LUT R52, R66, 0xffff, RZ, 0xc0, !PT ;  /* 0x0000ffff42347812 */ /* 0x000fe200078ec0ff */
[C---:B------:R-:W-:Y:S04]  /*345f0*/  HMMA.16816.F32 R8, R40.reuse, R56, R8 ;  /* 0x000000382808723c */ /* 0x040fe80000001808 */
[----:B------:R-:W-:Y:S02]  /*34600*/  SHF.R.U32.HI R47, RZ, 0x10, R66 ;  /* 0x00000010ff2f7819 */ /* 0x000fe40000011642 */
[----:B------:R-:W-:Y:S01]  /*34610*/  LOP3.LUT R53, R44, 0xff, RZ, 0xc0, !PT ;  /* 0x000000ff2c357812 */ /* 0x000fe200078ec0ff */
[-C--:B------:R-:W-:Y:S04]  /*34620*/  HMMA.16816.F32 R12, R40, R58.reuse, R12 ;  /* 0x0000003a280c723c */ /* 0x080fe8000000180c */
[----:B------:R-:W-:Y:S02]  /*34630*/  SHF.R.U32.HI R45, RZ, 0x10, R44 ;  /* 0x00000010ff2d7819 */ /* 0x000fe4000001162c */
[----:B------:R-:W-:Y:S01]  /*34640*/  LOP3.LUT R2, R67, R231, R84, 0x96, !PT ;  /* 0x000000e743027212 */ /* 0x000fe200078e9654 */
[C---:B------:R-:W-:Y:S04]  /*34650*/  HMMA.16816.F32 R16, R48.reuse, R58, R16 ;  /* 0x0000003a3010723c */ /* 0x040fe80000001810 */
[----:B------:R-:W-:Y:S02]  /*34660*/  LOP3.LUT R54, R66, 0xff, RZ, 0xc0, !PT ;  /* 0x000000ff42367812 */ /* 0x000fe400078ec0ff */
[----:B------:R-:W-:Y:S01]  /*34670*/  SHF.R.U32.HI R66, RZ, 0x18, R66 ;  /* 0x00000018ff427819 */ /* 0x000fe20000011642 */
[-C--:B--2---:R-:W-:Y:S04]  /*34680*/  HMMA.16816.F32 R20, R48, R60.reuse, R20 ;  /* 0x0000003c3014723c */ /* 0x084fe80000001814 */
[----:B------:R-:W-:Y:S02]  /*34690*/  SHF.R.U32.HI R52, RZ, 0x8, R52 ;  /* 0x00000008ff347819 */ /* 0x000fe40000011634 */
[----:B------:R-:W-:Y:S01]  /*346a0*/  LOP3.LUT R47, R47, 0xff, RZ, 0xc0, !PT ;  /* 0x000000ff2f2f7812 */ /* 0x000fe200078ec0ff */
[C---:B------:R-:W-:Y:S04]  /*346b0*/  HMMA.16816.F32 R24, R40.reuse, R60, R24 ;  /* 0x0000003c2818723c */ /* 0x040fe80000001818 */
[----:B------:R-:W-:Y:S02]  /*346c0*/  PRMT R138, R53, 0x5410, R46 ;  /* 0x00005410358a7816 */ /* 0x000fe4000000002e */
[----:B------:R-:W-:Y:S01]  /*346d0*/  LOP3.LUT R53, R0, 0xff, RZ, 0xc0, !PT ;  /* 0x000000ff00357812 */ /* 0x000fe200078ec0ff */
[-C--:B------:R-:W-:Y:S04]  /*346e0*/  HMMA.16816.F32 R28, R40, R62.reuse, R28 ;  /* 0x0000003e281c723c */ /* 0x080fe8000000181c */
[----:B------:R-:W-:Y:S02]  /*346f0*/  LOP3.LUT R139, R45, 0xff, RZ, 0xc0, !PT ;  /* 0x000000ff2d8b7812 */ /* 0x000fe400078ec0ff */
[----:B------:R-:W-:Y:S01]  /*34700*/  LOP3.LUT R45, R2, 0xffff, RZ, 0xc0, !PT ;  /* 0x0000ffff022d7812 */ /* 0x000fe200078ec0ff */
[----:B------:R-:W-:Y:S01]  /*34710*/  FADD.FTZ R40, R148, R167 ;  /* 0x000000a794287221 */ /* 0x000fe20000010000 */
[----:B------:R-:W-:Y:S01]  /*34720*/  SHF.R.U32.HI R46, RZ, 0x10, R2 ;  /* 0x00000010ff2e7819 */ /* 0x000fe20000011602 */
[----:B------:R-:W-:Y:S04]  /*34730*/  HMMA.16816.F32 R32, R48, R62, R32 ;  /* 0x0000003e3020723c */ /* 0x000fe80000001820 */
[----:B------:R-:W-:Y:S02]  /*34740*/  PRMT R54, R54, 0x5410, R52 ;  /* 0x0000541036367816 */ /* 0x000fe40000000034 */
[----:B------:R-:W-:Y:S02]  /*34750*/  PRMT R66, R47, 0x5410, R66 ;  /* 0x000054102f427816 */ /* 0x000fe40000000042 */
[----:B------:R-:W-:Y:S03]  /*34760*/  LOP3.LUT R52, R2, 0xff, RZ, 0xc0, !PT ;  /* 0x000000ff02347812 */ /* 0x000fe600078ec0ff */
[--C-:B------:R-:W-:Y:S02]  /*34770*/  HSET2.LE.AND R146, R54, R151.reuse, PT ;  /* 0x0000009736927233 */ /* 0x100fe40003803000 */
[----:B------:R-:W-:Y:S02]  /*34780*/  SHF.R.U32.HI R47, RZ, 0x18, R2 ;  /* 0x00000018ff2f7819 */ /* 0x000fe40000011602 */
[----:B------:R-:W-:Y:S02]  /*34790*/  LOP3.LUT R2, R0, 0xffff, RZ, 0xc0, !PT ;  /* 0x0000ffff00027812 */ /* 0x000fe400078ec0ff */
[----:B------:R-:W-:Y:S02]  /*347a0*/  SHF.R.U32.HI R45, RZ, 0x8, R45 ;  /* 0x00000008ff2d7819 */ /* 0x000fe4000001162d */
[----:B------:R-:W-:Y:S02]  /*347b0*/  SHF.R.U32.HI R2, RZ, 0x8, R2 ;  /* 0x00000008ff027819 */ /* 0x000fe40000011602 */
[----:B------:R-:W-:Y:S02]  /*347c0*/  LOP3.LUT R46, R46, 0xff, RZ, 0xc0, !PT ;  /* 0x000000ff2e2e7812 */ /* 0x000fe400078ec0ff */
[--C-:B------:R-:W-:Y:S02]  /*347d0*/  HSET2.LE.AND R147, R66, R151.reuse, PT ;  /* 0x0000009742937233 */ /* 0x100fe40003803000 */
[----:B------:R-:W-:Y:S02]  /*347e0*/  PRMT R45, R52, 0x5410, R45 ;  /* 0x00005410342d7816 */ /* 0x000fe4000000002d */
[----:B------:R-:W-:Y:S02]  /*347f0*/  PRMT R46, R46, 0x5410, R47 ;  /* 0x000054102e2e7816 */ /* 0x000fe4000000002f */
[----:B------:R-:W-:Y:S02]  /*34800*/  SHF.R.U32.HI R55, RZ, 0x18, R44 ;  /* 0x00000018ff377819 */ /* 0x000fe4000001162c */
[--C-:B------:R-:W-:Y:S02]  /*34810*/  HSET2.LE.AND R144, R45, R151.reuse, PT ;  /* 0x000000972d907233 */ /* 0x100fe40003803000 */
[--C-:B------:R-:W-:Y:S02]  /*34820*/  HSET2.LE.AND R145, R46, R151.reuse, PT ;  /* 0x000000972e917233 */ /* 0x100fe40003803000 */
        /* <DEDUP_REMOVED lines=9> */
[--C-:B------:R-:W-:Y:S01]  /*348c0*/  SHF.R.U32.HI R44, RZ, 0x10, R0.reuse ;  /* 0x00000010ff2c7819 */ /* 0x100fe20000011600 */
[-C--:B------:R-:W-:Y:S05]  /*348d0*/  HMMA.16816.F32 R164, R144, R160.reuse, R4 ;  /* 0x000000a090a4723c */ /* 0x080fea0000001804 */
[----:B------:R-:W-:Y:S01]  /*348e0*/  SHF.R.U32.HI R137, RZ, 0x18, R0 ;  /* 0x00000018ff897819 */ /* 0x000fe20000011600 */
[----:B------:R-:W-:Y:S01]  /*348f0*/  FADD.FTZ R2, R94, R2 ;  /* 0x000000025e027221 */ /* 0x000fe20000010000 */
[----:B------:R-:W-:Y:S01]  /*34900*/  LOP3.LUT R44, R44, 0xff, RZ, 0xc0, !PT ;  /* 0x000000ff2c2c7812 */ /* 0x000fe200078ec0ff */
[----:B------:R-:W-:Y:S03]  /*34910*/  FADD.FTZ R0, R103, R183 ;  /* 0x000000b767007221 */ /* 0x000fe60000010000 */
[----:B------:R-:W-:Y:S01]  /*34920*/  LOP3.LUT R139, R3, R139, RZ, 0xc0, !PT ;  /* 0x0000008b038b7212 */ /* 0x000fe200078ec0ff */
[----:B------:R-:W-:Y:S01]  /*34930*/  FADD.FTZ R3, R175, R184 ;  /* 0x000000b8af037221 */ /* 0x000fe20000010000 */
[----:B------:R-:W-:Y:S01]  /*34940*/  PRMT R137, R44, 0x5410, R137 ;  /* 0x000054102c897816 */ /* 0x000fe20000000089 */
        /* <DEDUP_REMOVED lines=18> */
[--C-:B------:R-:W-:Y:S01]  /*34a70*/  HSET2.LE.AND R138, R138, R151.reuse, PT ;  /* 0x000000978a8a7233 */ /* 0x100fe20003803000 */
[----:B------:R-:W2:Y:S01]  /*34a80*/  LDL R223, [R1+0x364] ;  /* 0x0003640001df7983 */ /* 0x000ea20000100800 */
[----:B------:R-:W-:Y:S01]  /*34a90*/  HSET2.LE.AND R137, R137, R151, PT ;  /* 0x0000009789897233 */ /* 0x000fe20003803000 */
[----:B------:R-:W-:Y:S01]  /*34aa0*/  FADD.FTZ R3, R252, R3 ;  /* 0x00000003fc037221 */ /* 0x000fe20000010000 */
        /* <DEDUP_REMOVED lines=32> */
[-C--:B------:R-:W-:Y:S01]  /*34cb0*/  HMMA.16816.F32 R136, R136, R46.reuse, R28 ;  /* 0x0000002e8888723c */ /* 0x080fe2000000181c */
[----:B------:R3:W-:Y:S02]  /*34cc0*/  STL [R1+0x104], R5 ;  /* 0x0001040501007387 */ /* 0x0007e40000100800 */
[----:B------:R-:W-:Y:S01]  /*34cd0*/  FADD.FTZ R3, R237, R4 ;  /* 0x00000004ed037221 */ /* 0x000fe20000010000 */
[----:B------:R-:W-:Y:S01]  /*34ce0*/  FADD.FTZ R2, R218, R2 ;  /* 0x00000002da027221 */ /* 0x000fe20000010000 */
[----:B------:R-:W-:Y:S01]  /*34cf0*/  FADD.FTZ R0, R187, R0 ;  /* 0x00000000bb007221 */ /* 0x000fe20000010000 */
[----:B------:R-:W-:Y:S02]  /*34d00*/  HMMA.16816.F32 R144, R144, R46, R32 ;  /* 0x0000002e9090723c */ /* 0x000fe40000001820 */
[----:B------:R3:W-:Y:S04]  /*34d10*/  STL [R1+0x10c], R3 ;  /* 0x00010c0301007387 */ /* 0x0007e80000100800 */
[----:B------:R3:W-:Y:S04]  /*34d20*/  STL [R1+0x108], R2 ;  /* 0x0001080201007387 */ /* 0x0007e80000100800 */
[----:B------:R3:W-:Y:S04]  /*34d30*/  STL [R1+0xa0], R232 ;  /* 0x0000a0e801007387 */ /* 0x0007e80000100800 */
[----:B------:R3:W-:Y:S01]  /*34d40*/  STL [R1+0x100], R0 ;  /* 0x0001000001007387 */ /* 0x0007e20000100800 */
[----:B--2---:R-:W-:Y:S11]  /*34d50*/  ISETP.GT.AND P0, PT, R232, R223, PT ;  /* 0x000000dfe800720c */ /* 0x004ff60003f04270 */
[----:B------:R-:W-:Y:S02]  /*34d60*/  @!UPT UIADD3 URZ, URZ, URZ, URZ ;  /* 0x0000003f3f3ff290 */ /* 0x000fe4000fffe03f */
[----:B---3--:R-:W-:Y:S05]  /*34d70*/  @P0 BRA `(.L_x_1211) ;  /* 0xfffffee800a40947 */ /* 0x008fea000383ffff */
.L_x_1208:
[----:B------:R1:W5:Y:S04]  /*34d80*/  LDL R15, [R1+0x10c] ;  /* 0x00010c00010f7983 */ /* 0x0003680000100800 */
[----:B------:R1:W5:Y:S04]  /*34d90*/  LDL R14, [R1+0x108] ;  /* 0x00010800010e7983 */ /* 0x0003680000100800 */
[----:B------:R1:W5:Y:S04]  /*34da0*/  LDL R12, [R1+0x104] ;  /* 0x00010400010c7983 */ /* 0x0003680000100800 */
[----:B------:R1:W5:Y:S04]  /*34db0*/  LDL R13, [R1+0x100] ;  /* 0x00010000010d7983 */ /* 0x0003680000100800 */
[----:B-----5:R1:W5:Y:S04]  /*34dc0*/  LD.E R24, desc[UR4][R168.64+0xd8] ;  /* 0x0000d804a8187980 */ /* 0x020368000c101900 */
[----:B------:R1:W5:Y:S01]  /*34dd0*/  LD.E R5, desc[UR4][R168.64+0x17c] ;  /* 0x00017c04a8057980 */ /* 0x000362000c101900 */
[----:B------:R-:W-:-:S03]  /*34de0*/  UMOV UR6, 0xffffffff ;  /* 0xffffffff00067882 */ /* 0x000fc60000000000 */
[----:B------:R-:W-:Y:S05]  /*34df0*/  BRA.DIV UR6, `(.L_x_1212) ;  /* 0x0000001606487947 */ /* 0x000fea000b800000 */
[----:B------:R-:W2:Y:S04]  /*34e00*/  SHFL.BFLY PT, R8, R15, 0x2, 0x1f ;  /* 0x0c401f000f087f89 */ /* 0x000ea800000e0000 */
[----:B------:R-:W3:Y:S04]  /*34e10*/  SHFL.BFLY PT, R7, R14, 0x2, 0x1f ;  /* 0x0c401f000e077f89 */ /* 0x000ee800000e0000 */
[----:B------:R-:W4:Y:S04]  /*34e20*/  SHFL.BFLY PT, R6, R13, 0x2, 0x1f ;  /* 0x0c401f000d067f89 */ /* 0x000f2800000e0000 */
[----:B------:R-:W1:Y:S01]  /*34e30*/  SHFL.BFLY PT, R2, R12, 0x2, 0x1f ;  /* 0x0c401f000c027f89 */ /* 0x000e6200000e0000 */
[----:B--2---:R-:W-:Y:S01]  /*34e40*/  FADD.FTZ R8, R8, R15 ;  /* 0x0000000f08087221 */ /* 0x004fe20000010000 */
[----:B---3--:R-:W-:-:S04]  /*34e50*/  FADD.FTZ R7, R7, R14 ;  /* 0x0000000e07077221 */ /* 0x008fc80000010000 */
[----:B------:R-:W2:Y:S01]  /*34e60*/  SHFL.BFLY PT, R11, R8, 0x1, 0x1f ;  /* 0x0c201f00080b7f89 */ /* 0x000ea200000e0000 */
[----:B----4-:R-:W-:-:S03]  /*34e70*/  FADD.FTZ R6, R6, R13 ;  /* 0x0000000d06067221 */ /* 0x010fc60000010000 */
[----:B------:R-:W3:Y:S01]  /*34e80*/  SHFL.BFLY PT, R10, R7, 0x1, 0x1f ;  /* 0x0c201f00070a7f89 */ /* 0x000ee200000e0000 */
[----:B-1----:R-:W-:-:S03]  /*34e90*/  FADD.FTZ R2, R2, R12 ;  /* 0x0000000c02027221 */ /* 0x002fc60000010000 */
[----:B------:R-:W1:Y:S04]  /*34ea0*/  SHFL.BFLY PT, R9, R6, 0x1, 0x1f ;  /* 0x0c201f0006097f89 */ /* 0x000e6800000e0000 */
[----:B------:R4:W4:Y:S01]  /*34eb0*/  SHFL.BFLY PT, R4, R2, 0x1, 0x1f ;  /* 0x0c201f0002047f89 */ /* 0x00092200000e0000 */
[----:B--2---:R-:W-:Y:S01]  /*34ec0*/  FADD.FTZ R23, R8, R11 ;  /* 0x0000000b08177221 */ /* 0x004fe20000010000 */
[----:B---3--:R-:W-:Y:S01]  /*34ed0*/  FADD.FTZ R22, R7, R10 ;  /* 0x0000000a07167221 */ /* 0x008fe20000010000 */
[----:B-1----:R-:W-:-:S07]  /*34ee0*/  FADD.FTZ R21, R6, R9 ;  /* 0x0000000906157221 */ /* 0x002fce0000010000 */
.L_x_1235:
        /* <DEDUP_REMOVED lines=166> */
.L_x_1216:
[----:B------:R-:W-:Y:S05]  /*35950*/  BSYNC B0 ;  /* 0x0000000000007941 */ /* 0x000fea0003800000 */
.L_x_1215:
[----:B------:R-:W-:Y:S01]  /*35960*/  PRMT R0, RZ, 0x7610, R0 ;  /* 0x00007610ff007816 */ /* 0x000fe20000000000 */
[--C-:B------:R-:W-:Y:S01]  /*35970*/  IMAD.MOV.U32 R4, RZ, RZ, R32.reuse ;  /* 0x000000ffff047224 */ /* 0x100fe200078e0020 */
[----:B------:R-:W-:Y:S02]  /*35980*/  SHF.R.S32.HI R5, RZ, 0x1f, R32 ;  /* 0x0000001fff057819 */ /* 0x000fe40000011420 */
.L_x_1214:
[----:B------:R-:W-:Y:S05]  /*35990*/  BSYNC B1 ;  /* 0x0000000000017941 */ /* 0x000fea0003800000 */
.L_x_1213:
        /* <DEDUP_REMOVED lines=11> */
.L_x_1218:
[----:B------:R-:W-:Y:S05]  /*35a50*/  BSYNC B0 ;  /* 0x0000000000007941 */ /* 0x000fea0003800000 */
.L_x_1217:
[----:B------:R-:W2:Y:S01]  /*35a60*/  S2R R44, SR_CTAID.Z ;  /* 0x00000000002c7919 */ /* 0x000ea20000002700 */
[----:B------:R-:W-:Y:S01]  /*35a70*/  IMAD R2, R27, R2, RZ ;  /* 0x000000021b027224 */ /* 0x000fe200078e02ff */
[----:B------:R-:W-:Y:S01]  /*35a80*/  LOP3.LUT R3, R25, 0xffffffe0, RZ, 0xc0, !PT ;  /* 0xffffffe019037812 */ /* 0x000fe200078ec0ff */
[----:B------:R-:W-:-:S03]  /*35a90*/  IMAD R7, R6, UR9, RZ ;  /* 0x0000000906077c24 */ /* 0x000fc6000f8e02ff */
[----:B------:R-:W-:Y:S01]  /*35aa0*/  SEL R2, R2, RZ, !P4 ;  /* 0x000000ff02027207 */ /* 0x000fe20006000000 */
[----:B------:R-:W-:Y:S01]  /*35ab0*/  IMAD.IADD R3, R26, 0x1, -R3 ;  /* 0x000000011a037824 */ /* 0x000fe200078e0a03 */
[----:B------:R-:W-:Y:S05]  /*35ac0*/  WARPSYNC.ALL ;  /* 0x0000000000007948 */ /* 0x000fea0003800000 */
[----:B------:R-:W-:Y:S01]  /*35ad0*/  LOP3.LUT P2, RZ, R3, 0x3, RZ, 0xc0, !PT ;  /* 0x0000000303ff7812 */ /* 0x000fe2000784c0ff */
[----:B------:R-:W-:Y:S02]  /*35ae0*/  IMAD.SHL.U32 R7, R7, 0x80, RZ ;  /* 0x0000008007077824 */ /* 0x000fe400078e00ff */
[----:B--2---:R-:W-:-:S02]  /*35af0*/  IMAD R0, R44, R0, R2 ;  /* 0x000000002c007224 */ /* 0x004fc400078e0202 */
[----:B------:R2:W5:Y:S01]  /*35b00*/  LD.E.64 R2, desc[UR4][R168.64+0xa0] ;  /* 0x0000a004a8027980 */ /* 0x000562000c101b00 */
[----:B------:R-:W-:Y:S01]  /*35b10*/  SHF.R.S32.HI R10, RZ, 0x1f, R7 ;  /* 0x0000001fff0a7819 */ /* 0x000fe20000011407 */
[----:B------:R-:W-:Y:S01]  /*35b20*/  BSSY B0, `(.L_x_1219) ;  /* 0x000002b000007945 */ /* 0x000fe20003800000 */
[----:B------:R-:W-:Y:S01]  /*35b30*/  BAR.SYNC.DEFER_BLOCKING 0x0 ;  /* 0x0000000000007b1d */ /* 0x000fe20000010000 */
[--C-:B------:R-:W-:Y:S02]  /*35b40*/  IADD3 R4, P1, P0, R7, R4, R0.reuse ;  /* 0x0000000407047210 */ /* 0x100fe4000783e000 */
[----:B------:R-:W-:-:S04]  /*35b50*/  SHF.R.S32.HI R0, RZ, 0x1f, R0 ;  /* 0x0000001fff007819 */ /* 0x000fc80000011400 */
[----:B------:R-:W-:Y:S01]  /*35b60*/  IADD3.X R0, R10, R5, R0, P1, P0 ;  /* 0x000000050a007210 */ /* 0x000fe20000fe0400 */
[----:B------:R2:W3:Y:S04]  /*35b70*/  LDS.128 R24, [R215] ;  /* 0x00000000d7187984 */ /* 0x0004e80000000c00 */
[----:B-1----:R2:W1:Y:S04]  /*35b80*/  LDS.128 R32, [R215+0x800] ;  /* 0x00080000d7207984 */ /* 0x0024680000000c00 */
[----:B------:R2:W4:Y:S04]  /*35b90*/  LDS.128 R36, [R215+0x1000] ;  /* 0x00100000d7247984 */ /* 0x0005280000000c00 */
[----:B------:R2:W1:Y:S01]  /*35ba0*/  LDS.128 R40, [R215+0x1800] ;  /* 0x00180000d7287984 */ /* 0x0004620000000c00 */
[----:B------:R-:W-:Y:S05]  /*35bb0*/  @P2 BRA `(.L_x_1220) ;  /* 0x0000000000842947 */ /* 0x000fea0003800000 */
        /* <DEDUP_REMOVED lines=33> */
.L_x_1220:
[----:B------:R-:W-:Y:S05]  /*35dd0*/  BSYNC B0 ;  /* 0x0000000000007941 */ /* 0x000fea0003800000 */
.L_x_1219:
[----:B--2---:R-:W2:Y:S04]  /*35de0*/  LDL.LU R10, [R1+0x39c] ;  /* 0x00039c00010a7983 */ /* 0x004ea80000300800 */
[----:B------:R-:W3:Y:S04]  /*35df0*/  LD.E R6, desc[UR4][R168.64+0xc0] ;  /* 0x0000c004a8067980 */ /* 0x000ee8000c101900 */
[----:B------:R1:W5:Y:S02]  /*35e00*/  LDL.64 R12, [R1+0x390] ;  /* 0x00039000010c7983 */ /* 0x0003640000100a00 */
[----:B-----5:R-:W4:Y:S01]  /*35e10*/  S2R R2, SR_TID.X ;  /* 0x0000000000027919 */ /* 0x020f220000002100 */
[----:B------:R-:W-:Y:S01]  /*35e20*/  IMAD.U32 R4, RZ, RZ, UR9 ;  /* 0x00000009ff047e24 */ /* 0x000fe2000f8e00ff */
[----:B------:R-:W-:Y:S01]  /*35e30*/  SHF.R.S32.HI R5, RZ, 0x1f, R44 ;  /* 0x0000001fff057819 */ /* 0x000fe2000001142c */
[----:B------:R-:W-:Y:S01]  /*35e40*/  IMAD R3, R19, R44, RZ ;  /* 0x0000002c13037224 */ /* 0x000fe200078e02ff */
[----:B----4-:R-:W-:-:S04]  /*35e50*/  SHF.R.S32.HI R0, RZ, 0x1f, R2 ;  /* 0x0000001fff007819 */ /* 0x010fc80000011402 */
[----:B------:R-:W-:-:S04]  /*35e60*/  LEA.HI R0, R0, R2, RZ, 0x2 ;  /* 0x0000000200007211 */ /* 0x000fc800078f10ff */
[----:B------:R-:W-:-:S05]  /*35e70*/  LOP3.LUT R0, R0, 0xfffffffc, RZ, 0xc0, !PT ;  /* 0xfffffffc00007812 */ /* 0x000fca00078ec0ff */
[----:B------:R-:W-:-:S04]  /*35e80*/  IMAD.IADD R0, R2, 0x1, -R0 ;  /* 0x0000000102007824 */ /* 0x000fc800078e0a00 */
[----:B------:R-:W-:-:S05]  /*35e90*/  IMAD.SHL.U32 R0, R0, 0x8, RZ ;  /* 0x0000000800007824 */ /* 0x000fca00078e00ff */
[----:B------:R-:W-:Y:S02]  /*35ea0*/  IADD3 R2, P0, R0, R22, RZ ;  /* 0x0000001600027210 */ /* 0x000fe40007f1e0ff */
[----:B------:R-:W-:Y:S01]  /*35eb0*/  SHF.R.S32.HI R7, RZ, 0x1f, R0 ;  /* 0x0000001fff077819 */ /* 0x000fe20000011400 */
[----:B------:R-:W-:-:S04]  /*35ec0*/  IMAD R5, R18, R5, R3 ;  /* 0x0000000512057224 */ /* 0x000fc800078e0203 */
        /* <DEDUP_REMOVED lines=22> */
.L_x_1222:
[----:B------:R-:W-:Y:S05]  /*36030*/  BSYNC B0 ;  /* 0x0000000000007941 */ /* 0x000fea0003800000 */
.L_x_1221:
        /* <DEDUP_REMOVED lines=13> */
.L_x_1224:
[----:B------:R-:W-:Y:S05]  /*36110*/  BSYNC B0 ;  /* 0x0000000000007941 */ /* 0x000fea0003800000 */
.L_x_1223:
        /* <DEDUP_REMOVED lines=13> */
.L_x_1226:
[----:B------:R-:W-:Y:S05]  /*361f0*/  BSYNC B0 ;  /* 0x0000000000007941 */ /* 0x000fea0003800000 */
.L_x_1225:
[----:B-123--:R-:W-:Y:S02]  /*36200*/  MOV R10, 0x60 ;  /* 0x00000060000a7802 */ /* 0x00efe40000000f00 */
[----:B------:R-:W-:-:S03]  /*36210*/  MOV R3, 0x0 ;  /* 0x0000000000037802 */ /* 0x000fc60000000f00 */
[----:B------:R-:W-:-:S04]  /*36220*/  IMAD.MOV.U32 R2, RZ, RZ, R10 ;  /* 0x000000ffff027224 */ /* 0x000fc800078e000a */
[----:B------:R-:W-:Y:S05]  /*36230*/  @P1 RET.REL.NODEC R2 `(_ZN5flash16flash_fwd_kernelI23Flash_fwd_kernel_traitsILi32ELi128ELi128ELi4ELb0ELb0EN7cutlass6half_tE19Flash_kernel_traitsILi32ELi128ELi128ELi4ES3_EELb1ELb0ELb1ELb1ELb0ELb0ELb0ELb1EEEvNS_16Flash_fwd_paramsE) ;  /* 0xfffffc9c02701950 */ /* 0x000fea0003c3ffff */
        /* <DEDUP_REMOVED lines=13> */
[----:B------:R-:W-:Y:S05]  /*36310*/  RET.REL.NODEC R2 `(_ZN5flash16flash_fwd_kernelI23Flash_fwd_kernel_traitsILi32ELi128ELi128ELi4ELb0ELb0EN7cutlass6half_tE19Flash_kernel_traitsILi32ELi128ELi128ELi4ES3_EELb1ELb0ELb1ELb1ELb0ELb0ELb0ELb1EEEvNS_16Flash_fwd_paramsE) ;  /* 0xfffffc9c02387950 */ /* 0x000fea0003c3ffff */
.L_x_1212:
[----:B------:R-:W-:Y:S01]  /*36320*/  IMAD.MOV.U32 R0, RZ, RZ, 0x2 ;  /* 0x00000002ff007424 */ /* 0x000fe200078e00ff */
[----:B------:R-:W-:Y:S01]  /*36330*/  MOV R2, R15 ;  /* 0x0000000f00027202 */ /* 0x000fe20000000f00 */
[----:B------:R-:W-:Y:S01]  /*36340*/  IMAD.MOV.U32 R4, RZ, RZ, -0x1 ;  /* 0xffffffffff047424 */ /* 0x000fe200078e00ff */
[----:B------:R-:W-:-:S07]  /*36350*/  MOV R3, 0x1f ;  /* 0x0000001f00037802 */ /* 0x000fce0000000f00 */
[----:B-1---5:R-:W-:Y:S05]  /*36360*/  WARPSYNC.COLLECTIVE R4, `(.L_x_1227) ;  /* 0x0000000004087348 */ /* 0x022fea0003c00000 */
[----:B------:R2:W3:Y:S02]  /*36370*/  SHFL.BFLY P0, R0, R2, R0, R3 ;  /* 0x0c00000002007389 */ /* 0x0004e40000000003 */
[----:B-123-5:R-:W-:Y:S01]  /*36380*/  ENDCOLLECTIVE ;  /* 0x000000000000791b */ /* 0x02efe20003800000 */
.L_x_1227:
[----:B------:R-:W-:Y:S02]  /*36390*/  MOV R8, R0 ;  /* 0x0000000000087202 */ /* 0x000fe40000000f00 */
[----:B------:R-:W-:-:S03]  /*363a0*/  MOV R0, 0x1 ;  /* 0x0000000100007802 */ /* 0x000fc60000000f00 */
[----:B------:R-:W-:-:S04]  /*363b0*/  FADD.FTZ R8, R8, R15 ;  /* 0x0000000f08087221 */ /* 0x000fc80000010000 */
[----:B------:R-:W-:-:S07]  /*363c0*/  IMAD.MOV.U32 R2, RZ, RZ, R8 ;  /* 0x000000ffff027224 */ /* 0x000fce00078e0008 */
[----:B------:R-:W-:Y:S05]  /*363d0*/  WARPSYNC.COLLECTIVE R4, `(.L_x_1228) ;  /* 0x0000000004087348 */ /* 0x000fea0003c00000 */
[----:B------:R1:W2:Y:S02]  /*363e0*/  SHFL.BFLY P0, R0, R2, R0, R3 ;  /* 0x0c00000002007389 */ /* 0x0002a40000000003 */
[----:B-12---:R-:W-:Y:S01]  /*363f0*/  ENDCOLLECTIVE ;  /* 0x000000000000791b */ /* 0x006fe20003800000 */
.L_x_1228:
[----:B------:R-:W-:Y:S01]  /*36400*/  IMAD.MOV.U32 R11, RZ, RZ, R0 ;  /* 0x000000ffff0b7224 */ /* 0x000fe200078e0000 */
[----:B------:R-:W-:Y:S02]  /*36410*/  MOV R0, 0x2 ;  /* 0x0000000200007802 */ /* 0x000fe40000000f00 */
[----:B------:R-:W-:Y:S01]  /*36420*/  MOV R2, R14 ;  /* 0x0000000e00027202 */ /* 0x000fe20000000f00 */
[----:B------:R-:W-:-:S07]  /*36430*/  FADD.FTZ R23, R8, R11 ;  /* 0x0000000b08177221 */ /* 0x000fce0000010000 */
[----:B------:R-:W-:Y:S05]  /*36440*/  WARPSYNC.COLLECTIVE R4, `(.L_x_1229) ;  /* 0x0000000004087348 */ /* 0x000fea0003c00000 */
[----:B------:R1:W2:Y:S02]  /*36450*/  SHFL.BFLY P0, R0, R2, R0, R3 ;  /* 0x0c00000002007389 */ /* 0x0002a40000000003 */
[----:B-12---:R-:W-:Y:S01]  /*36460*/  ENDCOLLECTIVE ;  /* 0x000000000000791b */ /* 0x006fe20003800000 */
.L_x_1229:
[----:B------:R-:W-:Y:S01]  /*36470*/  IMAD.MOV.U32 R7, RZ, RZ, R0 ;  /* 0x000000ffff077224 */ /* 0x000fe200078e0000 */
[----:B------:R-:W-:-:S03]  /*36480*/  MOV R0, 0x1 ;  /* 0x0000000100007802 */ /* 0x000fc60000000f00 */
[----:B------:R-:W-:-:S05]  /*36490*/  FADD.FTZ R7, R7, R14 ;  /* 0x0000000e07077221 */ /* 0x000fca0000010000 */
[----:B------:R-:W-:-:S07]  /*364a0*/  MOV R2, R7 ;  /* 0x0000000700027202 */ /* 0x000fce0000000f00 */
[----:B------:R-:W-:Y:S05]  /*364b0*/  WARPSYNC.COLLECTIVE R4, `(.L_x_1230) ;  /* 0x0000000004087348 */ /* 0x000fea0003c00000 */
[----:B------:R1:W2:Y:S02]  /*364c0*/  SHFL.BFLY P0, R0, R2, R0, R3 ;  /* 0x0c00000002007389 */ /* 0x0002a40000000003 */
[----:B-12---:R-:W-:Y:S01]  /*364d0*/  ENDCOLLECTIVE ;  /* 0x000000000000791b */ /* 0x006fe20003800000 */
.L_x_1230:
[----:B------:R-:W-:Y:S01]  /*364e0*/  IMAD.MOV.U32 R10, RZ, RZ, R0 ;  /* 0x000000ffff0a7224 */ /* 0x000fe200078e0000 */
[----:B------:R-:W-:Y:S02]  /*364f0*/  MOV R0, 0x2 ;  /* 0x0000000200007802 */ /* 0x000fe40000000f00 */
[----:B------:R-:W-:Y:S01]  /*36500*/  MOV R2, R13 ;  /* 0x0000000d00027202 */ /* 0x000fe20000000f00 */
[----:B------:R-:W-:-:S07]  /*36510*/  FADD.FTZ R22, R7, R10 ;  /* 0x0000000a07167221 */ /* 0x000fce0000010000 */
[----:B------:R-:W-:Y:S05]  /*36520*/  WARPSYNC.COLLECTIVE R4, `(.L_x_1231) ;  /* 0x0000000004087348 */ /* 0x000fea0003c00000 */
[----:B------:R1:W2:Y:S02]  /*36530*/  SHFL.BFLY P0, R0, R2, R0, R3 ;  /* 0x0c00000002007389 */ /* 0x0002a40000000003 */
[----:B-12---:R-:W-:Y:S01]  /*36540*/  ENDCOLLECTIVE ;  /* 0x000000000000791b */ /* 0x006fe20003800000 */
.L_x_1231:
[----:B------:R-:W-:Y:S01]  /*36550*/  IMAD.MOV.U32 R6, RZ, RZ, R0 ;  /* 0x000000ffff067224 */ /* 0x000fe200078e0000 */
[----:B------:R-:W-:-:S03]  /*36560*/  MOV R0, 0x1 ;  /* 0x0000000100007802 */ /* 0x000fc60000000f00 */
[----:B------:R-:W-:-:S05]  /*36570*/  FADD.FTZ R6, R6, R13 ;  /* 0x0000000d06067221 */ /* 0x000fca0000010000 */
[----:B------:R-:W-:-:S07]  /*36580*/  MOV R2, R6 ;  /* 0x0000000600027202 */ /* 0x000fce0000000f00 */
[----:B------:R-:W-:Y:S05]  /*36590*/  WARPSYNC.COLLECTIVE R4, `(.L_x_1232) ;  /* 0x0000000004087348 */ /* 0x000fea0003c00000 */
[----:B------:R1:W2:Y:S02]  /*365a0*/  SHFL.BFLY P0, R0, R2, R0, R3 ;  /* 0x0c00000002007389 */ /* 0x0002a40000000003 */
[----:B-12---:R-:W-:Y:S01]  /*365b0*/  ENDCOLLECTIVE ;  /* 0x000000000000791b */ /* 0x006fe20003800000 */
.L_x_1232:
[----:B------:R-:W-:Y:S01]  /*365c0*/  IMAD.MOV.U32 R9, RZ, RZ, R0 ;  /* 0x000000ffff097224 */ /* 0x000fe200078e0000 */
[----:B------:R-:W-:Y:S02]  /*365d0*/  MOV R0, 0x2 ;  /* 0x0000000200007802 */ /* 0x000fe40000000f00 */
[----:B------:R-:W-:Y:S01]  /*365e0*/  MOV R2, R12 ;  /* 0x0000000c00027202 */ /* 0x000fe20000000f00 */
[----:B------:R-:W-:-:S07]  /*365f0*/  FADD.FTZ R21, R6, R9 ;  /* 0x0000000906157221 */ /* 0x000fce0000010000 */
[----:B------:R-:W-:Y:S05]  /*36600*/  WARPSYNC.COLLECTIVE R4, `(.L_x_1233) ;  /* 0x0000000004087348 */ /* 0x000fea0003c00000 */
[----:B------:R1:W2:Y:S02]  /*36610*/  SHFL.BFLY P0, R0, R2, R0, R3 ;  /* 0x0c00000002007389 */ /* 0x0002a40000000003 */
[----:B-12---:R-:W-:Y:S01]  /*36620*/  ENDCOLLECTIVE ;  /* 0x000000000000791b */ /* 0x006fe20003800000 */
.L_x_1233:
[----:B------:R-:W-:Y:S01]  /*36630*/  IMAD.MOV.U32 R2, RZ, RZ, R0 ;  /* 0x000000ffff027224 */ /* 0x000fe200078e0000 */
[----:B------:R-:W-:-:S03]  /*36640*/  MOV R0, 0x1 ;  /* 0x0000000100007802 */ /* 0x000fc60000000f00 */
[----:B------:R-:W-:-:S07]  /*36650*/  FADD.FTZ R2, R2, R12 ;  /* 0x0000000c02027221 */ /* 0x000fce0000010000 */
[----:B------:R-:W-:Y:S05]  /*36660*/  WARPSYNC.COLLECTIVE R4, `(.L_x_1234) ;  /* 0x0000000004087348 */ /* 0x000fea0003c00000 */
[----:B------:R1:W2:Y:S02]  /*36670*/  SHFL.BFLY P0, R0, R2, R0, R3 ;  /* 0x0c00000002007389 */ /* 0x0002a40000000003 */
[----:B-12---:R-:W-:Y:S01]  /*36680*/  ENDCOLLECTIVE ;  /* 0x000000000000791b */ /* 0x006fe20003800000 */
.L_x_1234:
[----:B------:R-:W-:Y:S01]  /*36690*/  MOV R4, R0 ;  /* 0x0000000000047202 */ /* 0x000fe20000000f00 */
[----:B------:R-:W-:Y:S06]  /*366a0*/  BRA `(.L_x_1235) ;  /* 0xffffffe800107947 */ /* 0x000fec000383ffff */
.L_x_1236:
        /* <DEDUP_REMOVED lines=13> */
.L_x_1303:


//--------------------- .text._ZN5flash16flash_fwd_kernelI23Flash_fwd_kernel_traitsILi32ELi128ELi128ELi4ELb0ELb0EN7cutlass6half_tE19Flash_kernel_traitsILi32ELi128ELi128ELi4ES3_EELb0ELb0ELb1ELb1ELb0ELb0ELb1ELb0EEEvNS_16Flash_fwd_paramsE --------------------------
	.section	.text._ZN5flash16flash_fwd_kernelI23Flash_fwd_kernel_traitsILi32ELi128ELi128ELi4ELb0ELb0EN7cutlass6half_tE19Flash_kernel_traitsILi32ELi128ELi128ELi4ES3_EELb0ELb0ELb1ELb1ELb0ELb0ELb1ELb0EEEvNS_16Flash_fwd_paramsE,"ax",@progbits
	.align	128
        .global         _ZN5flash16flash_fwd_kernelI23Flash_fwd_kernel_traitsILi32ELi128ELi128ELi4ELb0ELb0EN7cutlass6half_tE19Flash_kernel_traitsILi32ELi128ELi128ELi4ES3_EELb0ELb0ELb1ELb1ELb0ELb0ELb1ELb0EEEvNS_16Flash_fwd_paramsE
        .type           _ZN5flash16flash_fwd_kernelI23Flash_fwd_kernel_traitsILi32ELi128ELi128ELi4ELb0ELb0EN7cutlass6half_tE19Flash_kernel_traitsILi32ELi128ELi128ELi4ES3_EELb0ELb0ELb1ELb1ELb0ELb0ELb1ELb0EEEvNS_16Flash_fwd_paramsE,@function
        .size           _ZN5flash16flash_fwd_kernelI23Flash_fwd_kernel_traitsILi32ELi128ELi128ELi4ELb0ELb0EN7cutlass6half_tE19Flash_kernel_traitsILi32ELi128ELi128ELi4ES3_EELb0ELb0ELb1ELb1ELb0ELb0ELb1ELb0EEEvNS_16Flash_fwd_paramsE,(.L_x_1328 - _ZN5flash16flash_fwd_kernelI23Flash_fwd_kernel_traitsILi32ELi128ELi128ELi4ELb0ELb0EN7cutlass6half_tE19Flash_kernel_traitsILi32ELi128ELi128ELi4ES3_EELb0ELb0ELb1ELb1ELb0ELb0ELb1ELb0EEEvNS_16Flash_fwd_paramsE)
        .other          _ZN5flash16flash_fwd_kernelI23Flash_fwd_kernel_traitsILi32ELi128ELi128ELi4ELb0ELb0EN7cutlass6half_tE19Flash_kernel_traitsILi32ELi128ELi128ELi4ES3_EELb0ELb0ELb1ELb1ELb0ELb0ELb1ELb0EEEvNS_16Flash_fwd_paramsE,@"STO_CUDA_ENTRY STV_DEFAULT"
_ZN5flash16flash_fwd_kernelI23Flash_fwd_kernel_traitsILi32ELi128ELi128ELi4ELb0ELb0EN7cutlass6half_tE19Flash_kernel_traitsILi32ELi128ELi128ELi4ES3_EELb0ELb0ELb1ELb1ELb0ELb0ELb1ELb0EEEvNS_16Flash_fwd_paramsE:
.text._ZN5flash16flash_fwd_kernelI23Flash_fwd_kernel_traitsILi32ELi128ELi128ELi4ELb0ELb0EN7cutlass6half_tE19Flash_kernel_traitsILi32ELi128ELi128ELi4ES3_EELb0ELb0ELb1ELb1ELb0ELb0ELb1ELb0EEEvNS_16Flash_fwd_paramsE:
        /* <DEDUP_REMOVED lines=56> */
.L_x_1237:
[----:B------:R-:W-:-:S05]  /*0380*/  ULDC UR8, c[0x0][0x2c8] ;  /* 0x0000b20000087ab9 */ /* 0x000fca0000000800 */
.L_x_1238:
        /* <DEDUP_REMOVED lines=133> */
.L_x_1241:
[----:B------:R-:W-:Y:S05]  /*0be0*/  BSYNC B0 ;  /* 0x0000000000007941 */ /* 0x000fea0003800000 */
.L_x_1240:
        /* <DEDUP_REMOVED lines=17> */
.L_x_1243:
[----:B------:R-:W-:Y:S05]  /*0d00*/  BSYNC B0 ;  /* 0x0000000000007941 */ /* 0x000fea0003800000 */
.L_x_1242:
        /* <DEDUP_REMOVED lines=15> */
.L_x_1245:
[----:B------:R-:W-:Y:S05]  /*0e00*/  BSYNC B0 ;  /* 0x0000000000007941 */ /* 0x000fea0003800000 */
.L_x_1244:
        /* <DEDUP_REMOVED lines=14> */
.L_x_1247:
[----:B------:R-:W-:Y:S05]  /*0ef0*/  BSYNC B0 ;  /* 0x0000000000007941 */ /* 0x000fea0003800000 */
.L_x_1246:
        /* <DEDUP_REMOVED lines=10> */
.L_x_1249:
[----:B------:R-:W-:Y:S05]  /*0fa0*/  BSYNC B0 ;  /* 0x0000000000007941 */ /* 0x000fea0003800000 */
.L_x_1248:
        /* <DEDUP_REMOVED lines=10> */
.L_x_1251:
[----:B------:R-:W-:Y:S05]  /*1050*/  BSYNC B0 ;  /* 0x0000000000007941 */ /* 0x000fea0003800000 */
.L_x_1250:
        /* <DEDUP_REMOVED lines=10> */
.L_x_1253:
[----:B------:R-:W-:Y:S05]  /*1100*/  BSYNC B0 ;  /* 0x0000000000007941 */ /* 0x000fea0003800000 */
.L_x_1252:
        /* <DEDUP_REMOVED lines=10> */
.L_x_1239:
        /* <DEDUP_REMOVED lines=66> */
.L_x_1254:
        /* <DEDUP_REMOVED lines=26> */
.L_x_1255:
        /* <DEDUP_REMOVED lines=52> */
.L_x_1257:
[----:B------:R-:W-:Y:S05]  /*1ab0*/  BSYNC B0 ;  /* 0x0000000000007941 */ /* 0x000fea0003800000 */
.L_x_1256:
        /* <DEDUP_REMOVED lines=22> */
.L_x_1259:
[----:B------:R-:W-:Y:S05]  /*1c20*/  BSYNC B0 ;  /* 0x0000000000007941 */ /* 0x000fea0003800000 */
.L_x_1258:
        /* <DEDUP_REMOVED lines=22> */
.L_x_1261:
[----:B------:R-:W-:Y:S05]  /*1d90*/  BSYNC B0 ;  /* 0x0000000000007941 */ /* 0x000fea0003800000 */
.L_x_1260:
        /* <DEDUP_REMOVED lines=21> */
.L_x_1263:
[----:B------:R-:W-:Y:S05]  /*1ef0*/  BSYNC B0 ;  /* 0x0000000000007941 */ /* 0x000fea0003800000 */
.L_x_1262:
        /* <DEDUP_REMOVED lines=56> */
.L_x_1265:
[----:B------:R-:W-:Y:S05]  /*2280*/  BSYNC B0 ;  /* 0x0000000000007941 */ /* 0x000fea0003800000 */
.L_x_1264:
        /* <DEDUP_REMOVED lines=17> */
.L_x_1267:
[----:B------:R-:W-:Y:S05]  /*23a0*/  BSYNC B0 ;  /* 0x0000000000007941 */ /* 0x000fea0003800000 */
.L_x_1266:
        /* <DEDUP_REMOVED lines=18> */
.L_x_1269:
[----:B------:R-:W-:Y:S05]  /*24d0*/  BSYNC B0 ;  /* 0x0000000000007941 */ /* 0x000fea0003800000 */
.L_x_1268:
        /* <DEDUP_REMOVED lines=18> */
.L_x_1271:
[----:B------:R-:W-:Y:S05]  /*2600*/  BSYNC B0 ;  /* 0x0000000000007941 */ /* 0x000fea0003800000 */
.L_x_1270:
        /* <DEDUP_REMOVED lines=101> */
.L_x_1273:
[----:B------:R-:W-:Y:S05]  /*2c60*/  BSYNC B0 ;  /* 0x0000000000007941 */ /* 0x000fea0003800000 */
.L_x_1272:
        /* <DEDUP_REMOVED lines=19> */
.L_x_1275:
[----:B------:R-:W-:Y:S05]  /*2da0*/  BSYNC B0 ;  /* 0x0000000000007941 */ /* 0x000fea0003800000 */
.L_x_1274:
        /* <DEDUP_REMOVED lines=19> */
.L_x_1277:
[----:B------:R-:W-:Y:S05]  /*2ee0*/  BSYNC B0 ;  /* 0x0000000000007941 */ /* 0x000fea0003800000 */
.L_x_1276:
        /* <DEDUP_REMOVED lines=19> */
.L_x_1279:
[----:B------:R-:W-:Y:S05]  /*3020*/  BSYNC B0 ;  /* 0x0000000000007941 */ /* 0x000fea0003800000 */
.L_x_1278:
[----:B------:R-:W-:Y:S01]  /*3030*/  LDSM.16.M88.4 R12, [R186] ;  /* 0x00000000ba0c783b */ /* 0x000fe20000000200 */
[----:B------:R-:W-:Y:S01]  /*3040*/  LOP3.LUT P0, RZ, R17, 0x2, RZ, 0xc0, !PT ;  /* 0x0000000211ff7812 */ /* 0x000fe2000780c0ff */
[----:B------:R-:W-:Y:S01]  /*3050*/  IMAD.MOV.U32 R0, RZ, RZ, 0x10 ;  /* 0x00000010ff007424 */ /* 0x000fe200078e00ff */
[----:B------:R-:W-:Y:S01]  /*3060*/  LOP3.LUT P1, RZ, R16, 0x2, RZ, 0xc0, !PT ;  /* 0x0000000210ff7812 */ /* 0x000fe2000782c0ff */
[----:B-1--4-:R-:W1:Y:S01]  /*3070*/  LDSM.16.M88.4 R4, [R135+0x2000] ;  /* 0x002000008704783b */ /* 0x012e620000000200 */
[C---:B------:R-:W-:Y:S01]  /*3080*/  VIADD R2, R135.reuse, 0x2000 ;  /* 0x0000200087027836 */ /* 0x040fe20000000000 */
[----:B------:R-:W-:Y:S01]  /*3090*/  ULDC UR28, c[0x0][0x39c] ;  /* 0x0000e700001c7ab9 */ /* 0x000fe20000000800 */
[----:B------:R-:W-:Y:S01]  /*30a0*/  SEL R0, R0, 0xfffffff0, !P1 ;  /* 0xfffffff000007807 */ /* 0x000fe20004800000 */
[----:B------:R-:W4:Y:S01]  /*30b0*/  LDSM.16.M88.4 R8, [R186+0x1000] ;  /* 0x00100000ba08783b */ /* 0x000f220000000200 */
[----:B------:R-:W-:Y:S01]  /*30c0*/  VIADD R188, R135, 0x2020 ;  /* 0x0000202087bc7836 */ /* 0x000fe20000000000 */
[----:B------:R-:W-:-:S02]  /*30d0*/  UIADD3 UR7, UR27, -UR17, URZ ;  /* 0x800000111b077290 */ /* 0x000fc4000fffe03f */
[----:B------:R-:W-:Y:S01]  /*30e0*/  IMAD R187, R0, 0x2, R186 ;  /* 0x0000000200bb7824 */ /* 0x000fe200078e02ba */
[----:B------:R-:W5:Y:S01]  /*30f0*/  LDSM.16.M88.4 R24, [R135+0x3800] ;  /* 0x003800008718783b */ /* 0x000f620000000200 */
[----:B------:R-:W-:Y:S01]  /*3100*/  @P0 VIADD R188, R2, 0xffffffe0 ;  /* 0xffffffe002bc0836 */ /* 0x000fe20000000000 */
[----:B------:R-:W-:Y:S02]  /*3110*/  UIADD3 UR6, UR27, 0x1, -UR17 ;  /* 0x000000011b067890 */ /* 0x000fe4000fffe811 */
[----:B------:R-:W-:Y:S01]  /*3120*/  LDSM.16.M88.4 R16, [R187] ;  /* 0x00000000bb10783b */ /* 0x000fe20000000200 */
[----:B------:R-:W-:Y:S02]  /*3130*/  UISETP.GT.AND UP0, UPT, UR18, UR14, UPT ;  /* 0x0000000e1200728c */ /* 0x000fe4000bf04270 */
[----:B------:R-:W-:Y:S01]  /*3140*/  UIADD3 UR6, UR6, UR20, URZ ;  /* 0x0000001406067290 */ /* 0x000fe2000fffe03f */
[----:B------:R-:W2:Y:S04]  /*3150*/  LDSM.16.M88.4 R48, [R188] ;  /* 0x00000000bc30783b */ /* 0x000ea80000000200 */
[----:B------:R-:W3:Y:S04]  /*3160*/  LDSM.16.M88.4 R36, [R135+0x2c00] ;  /* 0x002c00008724783b */ /* 0x000ee80000000200 */
[----:B------:R-:W3:Y:S04]  /*3170*/  LDSM.16.M88.4 R32, [R135+0x3000] ;  /* 0x003000008720783b */ /* 0x000ee80000000200 */
[----:B------:R-:W3:Y:S04]  /*3180*/  LDSM.16.M88.4 R44, [R135+0x2400] ;  /* 0x00240000872c783b */ /* 0x000ee80000000200 */
[----:B------:R-:W3:Y:S04]  /*3190*/  LDSM.16.M88.4 R40, [R135+0x2800] ;  /* 0x002800008728783b */ /* 0x000ee80000000200 */
[----:B------:R-:W3:Y:S01]  /*31a0*/  LDSM.16.M88.4 R28, [R135+0x3400] ;  /* 0x00340000871c783b */ /* 0x000ee20000000200 */
[-C--:B-1----:R-:W-:Y:S03]  /*31b0*/  HMMA.16816.F32 R76, R12, R4.reuse, RZ ;  /* 0x000000040c4c723c */ /* 0x082fe600000018ff */
[----:B------:R-:W1:Y:S04]  /*31c0*/  LDSM.16.M88.4 R20, [R135+0x3c00] ;  /* 0x003c00008714783b */ /* 0x000e680000000200 */
[----:B------:R-:W-:Y:S01]  /*31d0*/  LDSM.16.M88.4 R60, [R188+0xc00] ;  /* 0x000c0000bc3c783b */ /* 0x000fe20000000200 */
[C---:B----4-:R-:W-:Y:S03]  /*31e0*/  HMMA.16816.F32 R128, R8.reuse, R4, RZ ;  /* 0x000000040880723c */ /* 0x050fe600000018ff */
[----:B------:R-:W-:Y:S03]  /*31f0*/  LDSM.16.M88.4 R64, [R188+0x1000] ;  /* 0x00100000bc40783b */ /* 0x000fe60000000200 */
[-C--:B------:R-:W-:Y:S01]  /*3200*/  HMMA.16816.F32 R136, R8, R6.reuse, RZ ;  /* 0x000000060888723c */ /* 0x080fe200000018ff */
[----:B------:R-:W-:Y:S04]  /*3210*/  LDSM.16.M88.4 R68, [R188+0x1400] ;  /* 0x00140000bc44783b */ /* 0x000fe80000000200 */
[----:B------:R-:W-:Y:S01]  /*3220*/  LDSM.16.M88.4 R52, [R188+0x400] ;  /* 0x00040000bc34783b */ /* 0x000fe20000000200 */
[----:B------:R-:W-:Y:S03]  /*3230*/  HMMA.16816.F32 R156, R12, R6, RZ ;  /* 0x000000060c9c723c */ /* 0x000fe600000018ff */
[----:B------:R-:W4:Y:S03]  /*3240*/  LDSM.16.M88.4 R4, [R187+0x1000] ;  /* 0x00100000bb04783b */ /* 0x000f260000000200 */
[C---:B-----5:R-:W-:Y:S01]  /*3250*/  HMMA.16816.F32 R88, R8.reuse, R24, RZ ;  /* 0x000000180858723c */ /* 0x060fe200000018ff */
[----:B------:R-:W5:Y:S04]  /*3260*/  LDSM.16.M88.4 R56, [R188+0x800] ;  /* 0x00080000bc38783b */ /* 0x000f680000000200 */
[----:B------:R-:W5:Y:S01]  /*3270*/  LDSM.16.M88.4 R112, [R188+0x1800] ;  /* 0x00180000bc70783b */ /* 0x000f620000000200 */
[----:B------:R-:W-:Y:S03]  /*3280*/  HMMA.16816.F32 R84, R8, R26, RZ ;  /* 0x0000001a0854723c */ /* 0x000fe600000018ff */
[----:B------:R-:W5:Y:S03]  /*3290*/  LDSM.16.M88.4 R124, [R188+0x1c00] ;  /* 0x001c0000bc7c783b */ /* 0x000f660000000200 */
[C---:B------:R-:W-:Y:S01]  /*32a0*/  HMMA.16816.F32 R192, R12.reuse, R24, RZ ;  /* 0x000000180cc0723c */ /* 0x040fe200000018ff */
[----:B------:R-:W0:Y:S05]  /*32b0*/  LDGDEPBAR ;  /* 0x00000000000079af */ /* 0x000e2a0000000000 */
[----:B------:R-:W-:Y:S06]  /*32c0*/  HMMA.16816.F32 R204, R12, R26, RZ ;  /* 0x0000001a0ccc723c */ /* 0x000fec00000018ff */
[----:B--2---:R-:W-:Y:S06]  /*32d0*/  HMMA.16816.F32 R24, R16, R48, R76 ;  /* 0x000000301018723c */ /* 0x004fec000000184c */
[C---:B---3--:R-:W-:Y:S06]  /*32e0*/  HMMA.16816.F32 R120, R8.reuse, R36, RZ ;  /* 0x000000240878723c */ /* 0x048fec00000018ff */
[----:B------:R-:W-:Y:S01]  /*32f0*/  HMMA.16816.F32 R116, R8, R38, RZ ;  /* 0x000000260874723c */ /* 0x000fe200000018ff */
[----:B------:R-:W-:-:S05]  /*3300*/  DEPBAR.LE SB0, 0x0 ;  /* 0x000080000000791a */ /* 0x000fca0000000000 */
[C---:B------:R-:W-:Y:S06]  /*3310*/  HMMA.16816.F32 R104, R8.reuse, R32, RZ ;  /* 0x000000200868723c */ /* 0x040fec00000018ff */
[----:B------:R-:W-:Y:S01]  /*3320*/  HMMA.16816.F32 R152, R8, R44, RZ ;  /* 0x0000002c0898723c */ /* 0x000fe200000018ff */
[----:B------:R-:W-:-:S05]  /*3330*/  FMUL.FTZ R2, R24, UR28 ;  /* 0x0000001c18027c20 */ /* 0x000fca0008410000 */
[C---:B------:R-:W-:Y:S06]  /*3340*/  HMMA.16816.F32 R148, R8.reuse, R46, RZ ;  /* 0x0000002e0894723c */ /* 0x040fec00000018ff */
[C---:B------:R-:W-:Y:S06]  /*3350*/  HMMA.16816.F32 R144, R8.reuse, R40, RZ ;  /* 0x000000280890723c */ /* 0x040fec00000018ff */
[C---:B------:R-:W-:Y:S06]  /*3360*/  HMMA.16816.F32 R140, R8.reuse, R42, RZ ;  /* 0x0000002a088c723c */ /* 0x040fec00000018ff */
[C---:B------:R-:W-:Y:S06]  /*3370*/  HMMA.16816.F32 R100, R8.reuse, R34, RZ ;  /* 0x000000220864723c */ /* 0x040fec00000018ff */
[C---:B------:R-:W-:Y:S06]  /*3380*/  HMMA.16816.F32 R96, R8.reuse, R28, RZ ;  /* 0x0000001c0860723c */ /* 0x040fec00000018ff */
[C---:B------:R-:W-:Y:S06]  /*3390*/  HMMA.16816.F32 R92, R8.reuse, R30, RZ ;  /* 0x0000001e085c723c */ /* 0x040fec00000018ff */
[C---:B-1----:R-:W-:Y:S06]  /*33a0*/  HMMA.16816.F32 R80, R8.reuse, R20, RZ ;  /* 0x000000140850723c */ /* 0x042fec00000018ff */
[----:B------:R-:W-:Y:S06]  /*33b0*/  HMMA.16816.F32 R72, R8, R22, RZ ;  /* 0x000000160848723c */ /* 0x000fec00000018ff */
[----:B----4-:R-:W-:Y:S06]  /*33c0*/  HMMA.16816.F32 R8, R4, R48, R128 ;  /* 0x000000300408723c */ /* 0x010fec0000001880 */
        /* <DEDUP_REMOVED lines=12> */
[C---:B------:R-:W-:Y:S01]  /*3490*/  HMMA.16816.F32 R12, R4.reuse, R50, R136 ;  /* 0x00000032040c723c */ /* 0x040fe20000001888 */
[----:B------:R1:W2:Y:S05]  /*34a0*/  MUFU.TANH R137, R2 ;  /* 0x0000000200897308 */ /* 0x0002aa0000002400 */
[C---:B------:R-:W-:Y:S06]  /*34b0*/  HMMA.16816.F32 R128, R4.reuse, R60, R120 ;  /* 0x0000003c0480723c */ /* 0x040fec0000001878 */
[----:B------:R-:W-:Y:S01]  /*34c0*/  HMMA.16816.F32 R120, R4, R62, R116 ;  /* 0x0000003e0478723c */ /* 0x000fe20000001874 */
[----:B-1----:R-:W-:-:S05]  /*34d0*/  FMUL.FTZ R2, R25, UR28 ;  /* 0x0000001c19027c20 */ /* 0x002fca0008410000 */
[C---:B------:R-:W-:Y:S01]  /*34e0*/  HMMA.16816.F32 R116, R4.reuse, R64, R104 ;  /* 0x000000400474723c */ /* 0x040fe20000001868 */
[----:B------:R1:W3:Y:S05]  /*34f0*/  MUFU.TANH R136, R2 ;  /* 0x0000000200887308 */ /* 0x0002ea0000002400 */
[----:B------:R-:W-:Y:S01]  /*3500*/  FMUL.FTZ R3, R15, UR28 ;  /* 0x0000001c0f037c20 */ /* 0x000fe20008410000 */
[C---:B------:R-:W-:Y:S03]  /*3510*/  HMMA.16816.F32 R104, R4.reuse, R66, R100 ;  /* 0x000000420468723c */ /* 0x040fe60000001864 */
[----:B------:R-:W-:Y:S03]  /*3520*/  MUFU.TANH R139, R3 ;  /* 0x00000003008b7308 */ /* 0x000fe60000002400 */
        /* <DEDUP_REMOVED lines=8> */
[----:B-1----:R-:W-:Y:S01]  /*35b0*/  FMUL.FTZ R2, R26, UR28 ;  /* 0x0000001c1a027c20 */ /* 0x002fe20008410000 */
[----:B------:R-:W-:-:S03]  /*35c0*/  FMUL.FTZ R123, R123, UR28 ;  /* 0x0000001c7b7b7c20 */ /* 0x000fc60008410000 */
[----:B------:R1:W-:Y:S01]  /*35d0*/  MUFU.TANH R190, R2 ;  /* 0x0000000200be7308 */ /* 0x0003e20000002400 */
[C---:B------:R-:W-:Y:S06]  /*35e0*/  HMMA.16816.F32 R152, R4.reuse, R52, R152 ;  /* 0x000000340498723c */ /* 0x040fec0000001898 */
[C---:B------:R-:W-:Y:S06]  /*35f0*/  HMMA.16816.F32 R148, R4.reuse, R54, R148 ;  /* 0x000000360494723c */ /* 0x040fec0000001894 */
[----:B-----5:R-:W-:Y:S01]  /*3600*/  HMMA.16816.F32 R144, R4, R56, R144 ;  /* 0x000000380490723c */ /* 0x020fe20000001890 */
[----:B-1----:R-:W-:-:S05]  /*3610*/  FMUL.FTZ R2, R27, UR28 ;  /* 0x0000001c1b027c20 */ /* 0x002fca0008410000 */
[C---:B------:R-:W-:Y:S01]  /*3620*/  HMMA.16816.F32 R140, R4.reuse, R58, R140 ;  /* 0x0000003a048c723c */ /* 0x040fe2000000188c */
[----:B------:R1:W-:Y:S05]  /*3630*/  MUFU.TANH R191, R2 ;  /* 0x0000000200bf7308 */ /* 0x0003ea0000002400 */
[C---:B------:R-:W-:Y:S06]  /*3640*/  HMMA.16816.F32 R88, R4.reuse, R112, R88 ;  /* 0x000000700458723c */ /* 0x040fec0000001858 */
[C---:B------:R-:W-:Y:S06]  /*3650*/  HMMA.16816.F32 R80, R4.reuse, R124, R80 ;  /* 0x0000007c0450723c */ /* 0x040fec0000001850 */
[C---:B------:R-:W-:Y:S01]  /*3660*/  HMMA.16816.F32 R84, R4.reuse, R114, R84 ;  /* 0x000000720454723c */ /* 0x040fe20000001854 */
[----:B-1----:R-:W-:Y:S01]  /*3670*/  FMUL.FTZ R2, R8, UR28 ;  /* 0x0000001c08027c20 */ /* 0x002fe20008410000 */
[----:B------:R-:W-:Y:S01]  /*3680*/  FMUL.FTZ R146, R146, UR28 ;  /* 0x0000001c92927c20 */ /* 0x000fe20008410000 */
[----:B------:R-:W-:Y:S01]  /*3690*/  FMUL.FTZ R145, R145, UR28 ;  /* 0x0000001c91917c20 */ /* 0x000fe20008410000 */
[----:B------:R-:W-:Y:S01]  /*36a0*/  FMUL.FTZ R147, R147, UR28 ;  /* 0x0000001c93937c20 */ /* 0x000fe20008410000 */
[----:B------:R-:W-:Y:S01]  /*36b0*/  FMUL.FTZ R144, R144, UR28 ;  /* 0x0000001c90907c20 */ /* 0x000fe20008410000 */
[----:B------:R-:W-:Y:S01]  /*36c0*/  HMMA.16816.F32 R92, R4, R126, R72 ;  /* 0x0000007e045c723c */ /* 0x000fe20000001848 */
[----:B------:R-:W-:Y:S01]  /*36d0*/  FMUL.FTZ R140, R140, UR28 ;  /* 0x0000001c8c8c7c20 */ /* 0x000fe20008410000 */
[----:B------:R-:W-:Y:S01]  /*36e0*/  FMUL.FTZ R142, R142, UR28 ;  /* 0x0000001c8e8e7c20 */ /* 0x000fe20008410000 */
[----:B------:R-:W-:-:S03]  /*36f0*/  FMUL.FTZ R141, R141, UR28 ;  /* 0x0000001c8d8d7c20 */ /* 0x000fc60008410000 */
[C---:B------:R-:W-:Y:S01]  /*3700*/  HMMA.16816.F32 R4, R16.reuse, R50, R156 ;  /* 0x000000321004723c */ /* 0x040fe2000000189c */
[----:B------:R1:W-:Y:S01]  /*3710*/  MUFU.TANH R158, R2 ;  /* 0x00000002009e7308 */ /* 0x0003e20000002400 */
[----:B------:R-:W-:Y:S01]  /*3720*/  FMUL.FTZ R213, R91, UR28 ;  /* 0x0000001c5bd57c20 */ /* 0x000fe20008410000 */
[----:B------:R-:W-:Y:S01]  /*3730*/  FMUL.FTZ R212, R89, UR28 ;  /* 0x0000001c59d47c20 */ /* 0x000fe20008410000 */
[----:B------:R-:W-:Y:S01]  /*3740*/  FMUL.FTZ R209, R88, UR28 ;  /* 0x0000001c58d17c20 */ /* 0x000fe20008410000 */
[----:B------:R-:W-:Y:S01]  /*3750*/  FMUL.FTZ R90, R90, UR28 ;  /* 0x0000001c5a5a7c20 */ /* 0x000fe20008410000 */
[C---:B------:R-:W-:Y:S01]  /*3760*/  HMMA.16816.F32 R72, R16.reuse, R56, R160 ;  /* 0x000000381048723c */ /* 0x040fe200000018a0 */
[----:B------:R-:W-:Y:S01]  /*3770*/  FMUL.FTZ R218, R83, UR28 ;  /* 0x0000001c53da7c20 */ /* 0x000fe20008410000 */
[----:B------:R-:W-:Y:S01]  /*3780*/  FMUL.FTZ R217, R82, UR28 ;  /* 0x0000001c52d97c20 */ /* 0x000fe20008410000 */
[----:B------:R-:W-:Y:S02]  /*3790*/  FMUL.FTZ R216, R81, UR28 ;  /* 0x0000001c51d87c20 */ /* 0x000fe40008410000 */
[----:B------:R-:W-:Y:S01]  /*37a0*/  MUFU.TANH R81, R141 ;  /* 0x0000008d00517308 */ /* 0x000fe20000002400 */
[C---:B------:R-:W-:Y:S01]  /*37b0*/  HMMA.16816.F32 R76, R16.reuse, R54, R44 ;  /* 0x00000036104c723c */ /* 0x040fe2000000182c */
[----:B------:R-:W-:Y:S01]  /*37c0*/  FMUL.FTZ R219, R84, UR28 ;  /* 0x0000001c54db7c20 */ /* 0x000fe20008410000 */
[----:B------:R-:W-:Y:S01]  /*37d0*/  FMUL.FTZ R222, R86, UR28 ;  /* 0x0000001c56de7c20 */ /* 0x000fe20008410000 */
[----:B------:R-:W-:Y:S01]  /*37e0*/  FMUL.FTZ R224, R87, UR28 ;  /* 0x0000001c57e07c20 */ /* 0x000fe20008410000 */
[----:B------:R-:W-:Y:S01]  /*37f0*/  FMUL.FTZ R221, R85, UR28 ;  /* 0x0000001c55dd7c20 */ /* 0x000fe20008410000 */
[----:B-1----:R-:W-:Y:S01]  /*3800*/  FMUL.FTZ R2, R9, UR28 ;  /* 0x0000001c09027c20 */ /* 0x002fe20008410000 */
[----:B------:R-:W-:Y:S01]  /*3810*/  HMMA.16816.F32 R20, R16, R70, R180 ;  /* 0x000000461014723c */ /* 0x000fe200000018b4 */
[----:B------:R-:W-:Y:S01]  /*3820*/  FMUL.FTZ R227, R93, UR28 ;  /* 0x0000001c5de37c20 */ /* 0x000fe20008410000 */
[----:B------:R-:W-:Y:S01]  /*3830*/  FMUL.FTZ R226, R92, UR28 ;  /* 0x0000001c5ce27c20 */ /* 0x000fe20008410000 */
[----:B------:R1:W-:Y:S01]  /*3840*/  MUFU.TANH R160, R2 ;  /* 0x0000000200a07308 */ /* 0x0003e20000002400 */
[----:B------:R-:W-:-:S02]  /*3850*/  FMUL.FTZ R229, R94, UR28 ;  /* 0x0000001c5ee57c20 */ /* 0x000fc40008410000 */
[----:B------:R-:W-:Y:S01]  /*3860*/  FMUL.FTZ R4, R4, UR28 ;  /* 0x0000001c04047c20 */ /* 0x000fe20008410000 */
[----:B------:R-:W-:Y:S01]  /*3870*/  FMUL.FTZ R5, R5, UR28 ;  /* 0x0000001c05057c20 */ /* 0x000fe20008410000 */
[C---:B------:R-:W-:Y:S01]  /*3880*/  HMMA.16816.F32 R28, R16.reuse, R66, R172 ;  /* 0x00000042101c723c */ /* 0x040fe200000018ac */
[----:B------:R-:W-:Y:S01]  /*3890*/  FMUL.FTZ R182, R96, UR28 ;  /* 0x0000001c60b67c20 */ /* 0x000fe20008410000 */
[----:B------:R-:W-:Y:S01]  /*38a0*/  FMUL.FTZ R183, R97, UR28 ;  /* 0x0000001c61b77c20 */ /* 0x000fe20008410000 */
[----:B------:R-:W-:Y:S01]  /*38b0*/  FMUL.FTZ R180, R101, UR28 ;  /* 0x0000001c65b47c20 */ /* 0x000fe20008410000 */
[----:B------:R4:W-:Y:S01]  /*38c0*/  MUFU.TANH R71, R4 ;  /* 0x0000000400477308 */ /* 0x0009e20000002400 */
[----:B------:R-:W-:Y:S01]  /*38d0*/  FMUL.FTZ R181, R103, UR28 ;  /* 0x0000001c67b57c20 */ /* 0x000fe20008410000 */
[C---:B------:R-:W-:Y:S01]  /*38e0*/  HMMA.16816.F32 R48, R16.reuse, R52, R108 ;  /* 0x000000341030723c */ /* 0x040fe2000000186c */
[----:B------:R-:W-:Y:S01]  /*38f0*/  FMUL.FTZ R173, R107, UR28 ;  /* 0x0000001c6bad7c20 */ /* 0x000fe20008410000 */
[----:B------:R-:W-:Y:S01]  /*3900*/  FMUL.FTZ R172, R106, UR28 ;  /* 0x0000001c6aac7c20 */ /* 0x000fe20008410000 */
[----:B------:R-:W-:Y:S01]  /*3910*/  FMUL.FTZ R75, R75, UR28 ;  /* 0x0000001c4b4b7c20 */ /* 0x000fe20008410000 */
[----:B------:R-:W-:Y:S01]  /*3920*/  FMUL.FTZ R55, R77, UR28 ;  /* 0x0000001c4d377c20 */ /* 0x000fe20008410000 */
[----:B------:R-:W-:Y:S01]  /*3930*/  FMUL.FTZ R230, R95, UR28 ;  /* 0x0000001c5fe67c20 */ /* 0x000fe20008410000 */
[----:B------:R5:W3:Y:S01]  /*3940*/  MUFU.TANH R67, R5 ;  /* 0x0000000500437308 */ /* 0x000ae20000002400 */
[----:B-1----:R-:W-:Y:S01]  /*3950*/  FMUL.FTZ R2, R10, UR28 ;  /* 0x0000001c0a027c20 */ /* 0x002fe20008410000 */
[----:B------:R-:W-:Y:S01]  /*3960*/  FMUL.FTZ R52, R7, UR28 ;  /* 0x0000001c07347c20 */ /* 0x000fe20008410000 */
[----:B------:R-:W-:Y:S01]  /*3970*/  FMUL.FTZ R7, R148, UR28 ;  /* 0x0000001c94077c20 */ /* 0x000fe20008410000 */
[C---:B------:R-:W-:Y:S04]  /*3980*/  HMMA.16816.F32 R56, R16.reuse, R58, R40 ;  /* 0x0000003a1038723c */ /* 0x040fe80000001828 */
[----:B------:R1:W-:Y:S01]  /*3990*/  MUFU.TANH R138, R2 ;  /* 0x00000002008a7308 */ /* 0x0003e20000002400 */
[----:B----4-:R-:W-:Y:S01]  /*39a0*/  LEA R4, R189, UR26, 0x4 ;  /* 0x0000001abd047c11 */ /* 0x010fe2000f8e20ff */
[----:B------:R-:W-:Y:S01]  /*39b0*/  HMMA.16816.F32 R44, R16, R60, R164 ;  /* 0x0000003c102c723c */ /* 0x000fe200000018a4 */
[----:B------:R-:W-:Y:S01]  /*39c0*/  FMUL.FTZ R189, R99, UR28 ;  /* 0x0000001c63bd7c20 */ /* 0x000fe20008410000 */
[----:B------:R-:W-:Y:S01]  /*39d0*/  FMUL.FTZ R174, R30, UR28 ;  /* 0x0000001c1eae7c20 */ /* 0x000fe20008410000 */
[----:B------:R-:W-:-:S03]  /*39e0*/  FMUL.FTZ R175, R31, UR28 ;  /* 0x0000001c1faf7c20 */ /* 0x000fc60008410000 */
[----:B------:R4:W-:Y:S01]  /*39f0*/  MUFU.TANH R96, R7 ;  /* 0x0000000700607308 */ /* 0x0009e20000002400 */
[----:B-----5:R-:W-:Y:S01]  /*3a00*/  FMUL.FTZ R5, R150, UR28 ;  /* 0x0000001c96057c20 */ /* 0x020fe20008410000 */
[C---:B------:R-:W-:Y:S01]  /*3a10*/  HMMA.16816.F32 R36, R16.reuse, R62, R36 ;  /* 0x0000003e1024723c */ /* 0x040fe20000001824 */
[----:B------:R-:W-:Y:S01]  /*3a20*/  FMUL.FTZ R61, R48, UR28 ;  /* 0x0000001c303d7c20 */ /* 0x000fe20008410000 */
[----:B------:R-:W-:Y:S01]  /*3a30*/  FMUL.FTZ R48, R155, UR28 ;  /* 0x0000001c9b307c20 */ /* 0x000fe20008410000 */
[----:B------:R-:W-:Y:S01]  /*3a40*/  FMUL.FTZ R167, R118, UR28 ;  /* 0x0000001c76a77c20 */ /* 0x000fe20008410000 */
[----:B------:R-:W-:Y:S01]  /*3a50*/  FMUL.FTZ R53, R51, UR28 ;  /* 0x0000001c33357c20 */ /* 0x000fe20008410000 */
[----:B------:R-:W-:Y:S01]  /*3a60*/  FMUL.FTZ R51, R152, UR28 ;  /* 0x0000001c98337c20 */ /* 0x000fe20008410000 */
[----:B------:R5:W-:Y:S01]  /*3a70*/  MUFU.TANH R77, R5 ;  /* 0x00000005004d7308 */ /* 0x000be20000002400 */
[----:B-1----:R-:W-:Y:S01]  /*3a80*/  FMUL.FTZ R2, R11, UR28 ;  /* 0x0000001c0b027c20 */ /* 0x002fe20008410000 */
[C---:B------:R-:W-:Y:S01]  /*3a90*/  HMMA.16816.F32 R32, R16.reuse, R64, R168 ;  /* 0x000000401020723c */ /* 0x040fe200000018a8 */
[----:B------:R-:W-:Y:S01]  /*3aa0*/  FMUL.FTZ R54, R49, UR28 ;  /* 0x0000001c31367c20 */ /* 0x000fe20008410000 */
[----:B------:R-:W-:Y:S01]  /*3ab0*/  FMUL.FTZ R60, R50, UR28 ;  /* 0x0000001c323c7c20 */ /* 0x000fe20008410000 */
[----:B------:R-:W-:Y:S01]  /*3ac0*/  FMUL.FTZ R50, R153, UR28 ;  /* 0x0000001c99327c20 */ /* 0x000fe20008410000 */
[----:B------:R-:W-:Y:S01]  /*3ad0*/  FMUL.FTZ R49, R154, UR28 ;  /* 0x0000001c9a317c20 */ /* 0x000fe20008410000 */
[----:B------:R-:W-:Y:S01]  /*3ae0*/  FMUL.FTZ R56, R56, UR28 ;  /* 0x0000001c38387c20 */ /* 0x000fe20008410000 */
[----:B------:R1:W-:Y:S01]  /*3af0*/  MUFU.TANH R157, R2 ;  /* 0x00000002009d7308 */ /* 0x0003e20000002400 */
[----:B------:R-:W-:Y:S01]  /*3b00*/  HMMA.16816.F32 R8, R16, R124, R196 ;  /* 0x0000007c1008723c */ /* 0x000fe200000018c4 */
[----:B----4-:R-:W-:-:S02]  /*3b10*/  IMAD.U32 R7, RZ, RZ, UR7 ;  /* 0x00000007ff077e24 */ /* 0x010fc4000f8e00ff */
[----:B------:R-:W-:Y:S01]  /*3b20*/  FMUL.FTZ R169, R119, UR28 ;  /* 0x0000001c77a97c20 */ /* 0x000fe20008410000 */
[----:B------:R-:W-:Y:S01]  /*3b30*/  FMUL.FTZ R57, R57, UR28 ;  /* 0x0000001c39397c20 */ /* 0x000fe20008410000 */
[----:B------:R-:W-:Y:S01]  /*3b40*/  FMUL.FTZ R64, R72, UR28 ;  /* 0x0000001c48407c20 */ /* 0x000fe20008410000 */
[----:B------:R-:W-:Y:S01]  /*3b50*/  FMUL.FTZ R110, R58, UR28 ;  /* 0x0000001c3a6e7c20 */ /* 0x000fe20008410000 */
[C---:B------:R-:W-:Y:S01]  /*3b60*/  HMMA.16816.F32 R24, R16.reuse, R68, R176 ;  /* 0x000000441018723c */ /* 0x040fe200000018b0 */
[----:B------:R-:W-:Y:S01]  /*3b70*/  MUFU.TANH R118, R48 ;  /* 0x0000003000767308 */ /* 0x000fe20000002400 */
[----:B-----5:R-:W-:Y:S02]  /*3b80*/  IMAD.SHL.U32 R5, R185, 0x2, RZ ;  /* 0x00000002b9057824 */ /* 0x020fe400078e00ff */
[----:B------:R-:W-:Y:S01]  /*3b90*/  FMUL.FTZ R163, R39, UR28 ;  /* 0x0000001c27a37c20 */ /* 0x000fe20008410000 */
[----:B------:R-:W-:Y:S01]  /*3ba0*/  FMUL.FTZ R58, R21, UR28 ;  /* 0x0000001c153a7c20 */ /* 0x000fe20008410000 */
[----:B------:R-:W-:Y:S01]  /*3bb0*/  FMUL.FTZ R65, R74, UR28 ;  /* 0x0000001c4a417c20 */ /* 0x000fe20008410000 */
[----:B------:R-:W-:Y:S01]  /*3bc0*/  HMMA.16816.F32 R40, R16, R114, R204 ;  /* 0x000000721028723c */ /* 0x000fe200000018cc */
[----:B------:R-:W-:Y:S01]  /*3bd0*/  LOP3.LUT R220, R5, 0x6, RZ, 0xc0, !PT ;  /* 0x0000000605dc7812 */ /* 0x000fe200078ec0ff */
[----:B------:R-:W-:Y:S01]  /*3be0*/  IMAD.U32 R5, RZ, RZ, UR7 ;  /* 0x00000007ff057e24 */ /* 0x000fe2000f8e00ff */
[----:B------:R4:W-:Y:S01]  /*3bf0*/  MUFU.TANH R124, R52 ;  /* 0x00000034007c7308 */ /* 0x0009e20000002400 */
[----:B-1----:R-:W-:Y:S01]  /*3c00*/  FMUL.FTZ R2, R12, UR28 ;  /* 0x0000001c0c027c20 */ /* 0x002fe20008410000 */
        /* <DEDUP_REMOVED lines=8> */
[----:B------:R-:W-:-:S02]  /*3c90*/  IMAD.U32 R8, RZ, RZ, UR6 ;  /* 0x00000006ff087e24 */ /* 0x000fc4000f8e00ff */
[----:B------:R-:W-:Y:S01]  /*3ca0*/  FMUL.FTZ R70, R9, UR28 ;  /* 0x0000001c09467c20 */ /* 0x000fe20008410000 */
[----:B------:R-:W-:Y:S01]  /*3cb0*/  FMUL.FTZ R214, R10, UR28 ;  /* 0x0000001c0ad67c20 */ /* 0x000fe20008410000 */
[----:B------:R-:W-:Y:S01]  /*3cc0*/  FMUL.FTZ R215, R11, UR28 ;  /* 0x0000001c0bd77c20 */ /* 0x000fe20008410000 */
[----:B------:R-:W-:Y:S01]  /*3cd0*/  FMUL.FTZ R143, R38, UR28 ;  /* 0x0000001c268f7c20 */ /* 0x000fe20008410000 */
[----:B------:R-:W-:Y:S01]  /*3ce0*/  FMUL.FTZ R177, R27, UR28 ;  /* 0x0000001c1bb17c20 */ /* 0x000fe20008410000 */
[----:B------:R5:W-:Y:S01]  /*3cf0*/  MUFU.TANH R66, R61 ;  /* 0x0000003d00427308 */ /* 0x000be20000002400 */
[----:B----4-:R-:W-:Y:S01]  /*3d00*/  FMUL.FTZ R52, R76, UR28 ;  /* 0x0000001c4c347c20 */ /* 0x010fe20008410000 */
[----:B------:R-:W-:Y:S01]  /*3d10*/  FMUL.FTZ R39, R24, UR28 ;  /* 0x0000001c18277c20 */ /* 0x000fe20008410000 */
[----:B------:R-:W-:Y:S01]  /*3d20*/  FMUL.FTZ R37, R37, UR28 ;  /* 0x0000001c25257c20 */ /* 0x000fe20008410000 */
[----:B------:R-:W-:Y:S01]  /*3d30*/  FMUL.FTZ R38, R32, UR28 ;  /* 0x0000001c20267c20 */ /* 0x000fe20008410000 */
[----:B------:R-:W-:Y:S01]  /*3d40*/  FMUL.FTZ R45, R45, UR28 ;  /* 0x0000001c2d2d7c20 */ /* 0x000fe20008410000 */
[----:B------:R-:W-:Y:S01]  /*3d50*/  FMUL.FTZ R44, R44, UR28 ;  /* 0x0000001c2c2c7c20 */ /* 0x000fe20008410000 */
[----:B------:R-:W-:Y:S01]  /*3d60*/  FMUL.FTZ R32, R28, UR28 ;  /* 0x0000001c1c207c20 */ /* 0x000fe20008410000 */
[----:B------:R-:W-:Y:S01]  /*3d70*/  MUFU.TANH R27, R55 ;  /* 0x00000037001b7308 */ /* 0x000fe20000002400 */
        /* <DEDUP_REMOVED lines=8> */
[----:B-----5:R-:W-:Y:S01]  /*3e00*/  FMUL.FTZ R61, R73, UR28 ;  /* 0x0000001c493d7c20 */ /* 0x020fe20008410000 */
[----:B------:R-:W-:Y:S01]  /*3e10*/  FMUL.FTZ R223, R43, UR28 ;  /* 0x0000001c2bdf7c20 */ /* 0x000fe20008410000 */
[----:B------:R-:W-:Y:S01]  /*3e20*/  FMUL.FTZ R170, R104, UR28 ;  /* 0x0000001c68aa7c20 */ /* 0x000fe20008410000 */
[----:B------:R-:W-:Y:S01]  /*3e30*/  FMUL.FTZ R166, R116, UR28 ;  /* 0x0000001c74a67c20 */ /* 0x000fe20008410000 */
[----:B------:R-:W-:Y:S01]  /*3e40*/  FMUL.FTZ R171, R105, UR28 ;  /* 0x0000001c69ab7c20 */ /* 0x000fe20008410000 */
[----:B------:R-:W-:Y:S01]  /*3e50*/  FMUL.FTZ R168, R117, UR28 ;  /* 0x0000001c75a87c20 */ /* 0x000fe20008410000 */
[----:B------:R-:W-:Y:S01]  /*3e60*/  FMUL.FTZ R179, R102, UR28 ;  /* 0x0000001c66b37c20 */ /* 0x000fe20008410000 */
[----:B------:R-:W-:Y:S01]  /*3e70*/  MUFU.TANH R20, R52 ;  /* 0x0000003400147308 */ /* 0x000fe20000002400 */
[----:B------:R-:W-:-:S07]  /*3e80*/  FMUL.FTZ R178, R100, UR28 ;  /* 0x0000001c64b27c20 */ /* 0x000fce0008410000 */
[----:B------:R-:W-:Y:S01]  /*3e90*/  MUFU.TANH R119, R50 ;  /* 0x0000003200777308 */ /* 0x000fe20000002400 */
[----:B-1----:R-:W-:Y:S02]  /*3ea0*/  FMUL.FTZ R2, R14, UR28 ;  /* 0x0000001c0e027c20 */ /* 0x002fe40008410000 */
[C---:B------:R-:W-:Y:S05]  /*3eb0*/  HMMA.16816.F32 R12, R16.reuse, R112, R192 ;  /* 0x00000070100c723c */ /* 0x040fea00000018c0 */
[----:B------:R1:W-:Y:S01]  /*3ec0*/  MUFU.TANH R159, R2 ;  /* 0x00000002009f7308 */ /* 0x0003e20000002400 */
[----:B------:R-:W-:Y:S01]  /*3ed0*/  HMMA.16816.F32 R16, R16, R126, R200 ;  /* 0x0000007e1010723c */ /* 0x000fe200000018c8 */
[----:B------:R-:W-:Y:S01]  /*3ee0*/  FMUL.FTZ R112, R59, UR28 ;  /* 0x0000001c3b707c20 */ /* 0x000fe20008410000 */
[----:B------:R-:W-:Y:S01]  /*3ef0*/  FMUL.FTZ R192, R22, UR28 ;  /* 0x0000001c16c07c20 */ /* 0x000fe20008410000 */
[----:B------:R-:W-:-:S04]  /*3f00*/  FMUL.FTZ R193, R23, UR28 ;  /* 0x0000001c17c17c20 */ /* 0x000fc80008410000 */
[----:B------:R4:W-:Y:S08]  /*3f10*/  MUFU.TANH R126, R51 ;  /* 0x00000033007e7308 */ /* 0x0009f00000002400 */
[----:B------:R-:W-:Y:S01]  /*3f20*/  MUFU.TANH R113, R49 ;  /* 0x0000003100717308 */ /* 0x000fe20000002400 */
[----:B-1----:R-:W-:Y:S01]  /*3f30*/  LOP3.LUT R2, R184, 0xffffffe0, RZ, 0xc0, !PT ;  /* 0xffffffe0b8027812 */ /* 0x002fe200078ec0ff */
[----:B------:R-:W-:Y:S01]  /*3f40*/  FMUL.FTZ R184, R98, UR28 ;  /* 0x0000001c62b87c20 */ /* 0x000fe20008410000 */
[----:B------:R-:W-:Y:S01]  /*3f50*/  FMUL.FTZ R69, R13, UR28 ;  /* 0x0000001c0d457c20 */ /* 0x000fe20008410000 */
[----:B------:R-:W-:Y:S01]  /*3f60*/  FMUL.FTZ R194, R14, UR28 ;  /* 0x0000001c0ec27c20 */ /* 0x000fe20008410000 */
[----:B------:R-:W-:Y:S01]  /*3f70*/  FMUL.FTZ R195, R15, UR28 ;  /* 0x0000001c0fc37c20 */ /* 0x000fe20008410000 */
[----:B------:R-:W-:-:S02]  /*3f80*/  IMAD.IADD R2, R185, 0x1, -R2 ;  /* 0x00000001b9027824 */ /* 0x000fc400078e0a02 */
[----:B------:R-:W-:Y:S01]  /*3f90*/  FMUL.FTZ R185, R80, UR28 ;  /* 0x0000001c50b97c20 */ /* 0x000fe20008410000 */
[----:B------:R-:W-:Y:S01]  /*3fa0*/  FMUL.FTZ R59, R12, UR28 ;  /* 0x0000001c0c3b7c20 */ /* 0x000fe20008410000 */
[----:B------:R-:W-:Y:S01]  /*3fb0*/  FMUL.FTZ R55, R17, UR28 ;  /* 0x0000001c11377c20 */ /* 0x000fe20008410000 */
[----:B----4-:R-:W-:Y:S01]  /*3fc0*/  FMUL.FTZ R51, R36, UR28 ;  /* 0x0000001c24337c20 */ /* 0x010fe20008410000 */
[----:B------:R-:W-:Y:S01]  /*3fd0*/  SHF.R.S32.HI R3, RZ, 0x1f, R2 ;  /* 0x0000001fff037819 */ /* 0x000fe20000011402 */
[----:B------:R1:W4:Y:S01]  /*3fe0*/  MUFU.TANH R36, R54 ;  /* 0x0000003600247308 */ /* 0x0003220000002400 */
[----:B------:R-:W-:Y:S01]  /*3ff0*/  FMUL.FTZ R225, R18, UR28 ;  /* 0x0000001c12e17c20 */ /* 0x000fe20008410000 */
[----:B------:R-:W-:Y:S01]  /*4000*/  FMUL.FTZ R228, R19, UR28 ;  /* 0x0000001c13e47c20 */ /* 0x000fe20008410000 */
[----:B------:R-:W-:Y:S01]  /*4010*/  LEA.HI R2, R3, R2, RZ, 0x2 ;  /* 0x0000000203027211 */ /* 0x000fe200078f10ff */
[----:B------:R-:W-:Y:S02]  /*4020*/  IMAD R3, R132, 0x20, R133 ;  /* 0x0000002084037824 */ /* 0x000fe400078e0285 */
[----:B------:R-:W-:Y:S01]  /*4030*/  FMUL.FTZ R133, R47, UR28 ;  /* 0x0000001c2f857c20 */ /* 0x000fe20008410000 */
[----:B------:R-:W-:Y:S01]  /*4040*/  SHF.R.S32.HI R2, RZ, 0x2, R2 ;  /* 0x00000002ff027819 */ /* 0x000fe20000011402 */
[----:B------:R-:W-:Y:S04]  /*4050*/  MUFU.TANH R23, R56 ;  /* 0x0000003800177308 */ /* 0x000fe80000002400 */
[----:B------:R-:W-:-:S02]  /*4060*/  IMAD.IADD R4, R2, 0x1, R4 ;  /* 0x0000000102047824 */ /* 0x000fc400078e0204 */
[----:B------:R-:W-:Y:S02]  /*4070*/  IMAD.IADD R2, R134, 0x1, R3 ;  /* 0x0000000186027824 */ /* 0x000fe400078e0203 */
[----:B------:R-:W-:Y:S01]  /*4080*/  FMUL.FTZ R3, R6, UR28 ;  /* 0x0000001c06037c20 */ /* 0x000fe20008410000 */
[----:B------:R-:W-:Y:S01]  /*4090*/  FMUL.FTZ R6, R149, UR28 ;  /* 0x0000001c95067c20 */ /* 0x000fe20008410000 */
[--C-:B------:R-:W-:Y:S01]  /*40a0*/  IADD3 R202, R5, 0x8, R4.reuse ;  /* 0x0000000805ca7810 */ /* 0x100fe20007ffe004 */
[----:B------:R-:W-:Y:S01]  /*40b0*/  IMAD.U32 R5, RZ, RZ, UR6 ;  /* 0x00000006ff057e24 */ /* 0x000fe2000f8e00ff */
[----:B------:R5:W-:Y:S01]  /*40c0*/  MUFU.TANH R109, R3 ;  /* 0x00000003006d7308 */ /* 0x000be20000002400 */
[--C-:B------:R-:W-:Y:S01]  /*40d0*/  IADD3 R203, R7, 0x48, R4.reuse ;  /* 0x0000004807cb7810 */ /* 0x100fe20007ffe004 */
[----:B------:R-:W-:Y:S01]  /*40e0*/  IMAD.U32 R7, RZ, RZ, UR6 ;  /* 0x00000006ff077e24 */ /* 0x000fe2000f8e00ff */
[--C-:B------:R-:W-:Y:S01]  /*40f0*/  IADD3 R206, R8, 0x8, R4.reuse ;  /* 0x0000000808ce7810 */ /* 0x100fe20007ffe004 */
[C---:B------:R-:W-:Y:S01]  /*4100*/  VIADD R200, R4.reuse, UR7 ;  /* 0x0000000704c87c36 */ /* 0x040fe20008000000 */
[----:B------:R-:W-:Y:S01]  /*4110*/  VIADDMNMX R207, R4, R5, UR27, PT ;  /* 0x0000001b04cf7e46 */ /* 0x000fe2000b800105 */
[----:B-1----:R-:W-:Y:S01]  /*4120*/  FMUL.FTZ R54, R25, UR28 ;  /* 0x0000001c19367c20 */ /* 0x002fe20008410000 */
[----:B------:R-:W-:Y:S01]  /*4130*/  IADD3 R205, R7, 0x40, R4 ;  /* 0x0000004007cd7810 */ /* 0x000fe20007ffe004 */
[----:B------:R1:W-:Y:S01]  /*4140*/  MUFU.TANH R98, R6 ;  /* 0x0000000600627308 */ /* 0x0003e20000002400 */
[----:B------:R-:W-:Y:S01]  /*4150*/  VIMNMX R206, R206, UR27, PT ;  /* 0x0000001bcece7c48 */ /* 0x000fe2000bfe0100 */
[----:B------:R-:W-:Y:S01]  /*4160*/  FMUL.FTZ R134, R122, UR28 ;  /* 0x0000001c7a867c20 */ /* 0x000fe20008410000 */
[----:B------:R-:W-:-:S02]  /*4170*/  VIMNMX R205, R205, UR27, PT ;  /* 0x0000001bcdcd7c48 */ /* 0x000fc4000bfe0100 */
[----:B------:R-:W-:Y:S02]  /*4180*/  VIADDMNMX R199, R200, -UR21, RZ, !PT ;  /* 0x80000015c8c77c46 */ /* 0x000fe4000f8001ff */
[----:B------:R-:W-:Y:S01]  /*4190*/  VIADDMNMX R198, R202, -UR21, RZ, !PT ;  /* 0x80000015cac67c46 */ /* 0x000fe2000f8001ff */
[----:B------:R-:W-:Y:S01]  /*41a0*/  MUFU.TANH R21, R57 ;  /* 0x0000003900157308 */ /* 0x000fe20000002400 */
[----:B-----5:R-:W-:Y:S01]  /*41b0*/  FMUL.FTZ R3, R151, UR28 ;  /* 0x0000001c97037c20 */ /* 0x020fe20008410000 */
[----:B------:R-:W-:-:S06]  /*41c0*/  VIADDMNMX R196, R203, -UR21, RZ, !PT ;  /* 0x80000015cbc47c46 */ /* 0x000fcc000f8001ff */
[----:B------:R5:W-:Y:S01]  /*41d0*/  MUFU.TANH R80, R3 ;  /* 0x0000000300507308 */ /* 0x000be20000002400 */
[----:B-1----:R-:W-:-:S05]  /*41e0*/  IMAD.U32 R6, RZ, RZ, UR7 ;  /* 0x00000007ff067e24 */ /* 0x002fca000f8e00ff */
[--C-:B------:R-:W-:Y:S01]  /*41f0*/  IADD3 R201, R6, 0x40, R4.reuse ;  /* 0x0000004006c97810 */ /* 0x100fe20007ffe004 */
[----:B------:R-:W-:Y:S01]  /*4200*/  IMAD.U32 R6, RZ, RZ, UR6 ;  /* 0x00000006ff067e24 */ /* 0x000fe2000f8e00ff */
[----:B------:R-:W-:Y:S02]  /*4210*/  MUFU.TANH R24, R61 ;  /* 0x0000003d00187308 */ /* 0x000fe40000002400 */
[----:B------:R-:W-:Y:S02]  /*4220*/  VIADDMNMX R197, R201, -UR21, RZ, !PT ;  /* 0x80000015c9c57c46 */ /* 0x000fe4000f8001ff */
[----:B------:R-:W-:-:S04]  /*4230*/  IADD3 R204, R6, 0x48, R4 ;  /* 0x0000004806cc7810 */ /* 0x000fc80007ffe004 */
[----:B------:R-:W1:Y:S01]  /*4240*/  MUFU.TANH R25, R64 ;  /* 0x0000004000197308 */ /* 0x000e620000002400 */
[----:B-----5:R-:W-:Y:S01]  /*4250*/  IMAD.U32 R3, RZ, RZ, UR18 ;  /* 0x00000012ff037e24 */ /* 0x020fe2000f8e00ff */
[----:B------:R-:W-:-:S03]  /*4260*/  VIMNMX R204, R204, UR27, PT ;  /* 0x0000001bcccc7c48 */ /* 0x000fc6000bfe0100 */
[----:B------:R-:W-:Y:S02]  /*4270*/  IMAD R3, R3, 0x80, R220 ;  /* 0x0000008003037824 */ /* 0x000fe400078e02dc */
[----:B------:R-:W-:Y:S01]  /*4280*/  FMUL.FTZ R220, R42, UR28 ;  /* 0x0000001c2adc7c20 */ /* 0x000fe20008410000 */
[----:B------:R-:W-:Y:S01]  /*4290*/  FMUL.FTZ R42, R16, UR28 ;  /* 0x0000001c102a7c20 */ /* 0x000fe20008410000 */
[----:B------:R-:W-:Y:S01]  /*42a0*/  MUFU.TANH R73, R65 ;  /* 0x0000004100497308 */ /* 0x000fe20000002400 */
[C---:B------:R-:W-:Y:S01]  /*42b0*/  VIADD R13, R3.reuse, 0x1 ;  /* 0x00000001030d7836 */ /* 0x040fe20000000000 */
[C---:B------:R-:W-:Y:S01]  /*42c0*/  ISETP.GE.AND P3, PT, R3.reuse, R207, PT ;  /* 0x000000cf0300720c */ /* 0x040fe20003f66270 */
[C---:B------:R-:W-:Y:S01]  /*42d0*/  IMAD.IADD R4, R200.reuse, 0x1, -R3 ;  /* 0x00000001c8047824 */ /* 0x040fe200078e0a03 */
[C---:B------:R-:W-:Y:S01]  /*42e0*/  ISETP.GE.AND P1, PT, R3.reuse, R206, PT ;  /* 0x000000ce0300720c */ /* 0x040fe20003f26270 */
[C---:B------:R-:W-:Y:S01]  /*42f0*/  IMAD.IADD R6, R200.reuse, 0x1, -R13 ;  /* 0x00000001c8067824 */ /* 0x040fe200078e0a0d */
[C---:B------:R-:W-:Y:S01]  /*4300*/  ISETP.GE.AND P0, PT, R3.reuse, R205, PT ;  /* 0x000000cd0300720c */ /* 0x040fe20003f06270 */
[C---:B------:R-:W-:Y:S01]  /*4310*/  VIADD R14, R3.reuse, 0x10 ;  /* 0x00000010030e7836 */ /* 0x040fe20000000000 */
[----:B------:R-:W-:Y:S01]  /*4320*/  IABS R5, R4 ;  /* 0x0000000400057213 */ /* 0x000fe20000000000 */
[C---:B------:R-:W-:Y:S01]  /*4330*/  VIADD R15, R3.reuse, 0x11 ;  /* 0x00000011030f7836 */ /* 0x040fe20000000000 */
[----:B------:R-:W-:Y:S01]  /*4340*/  IABS R4, R6 ;  /* 0x0000000600047213 */ /* 0x000fe20000000000 */
[----:B------:R-:W-:Y:S01]  /*4350*/  VIADD R17, R3, 0x18 ;  /* 0x0000001803117836 */ /* 0x000fe20000000000 */
[----:B------:R-:W-:Y:S01]  /*4360*/  I2FP.F32.S32 R5, R5 ;  /* 0x0000000500057245 */ /* 0x000fe20000201400 */
[C---:B------:R-:W-:Y:S01]  /*4370*/  IMAD.IADD R9, R200.reuse, 0x1, -R14 ;  /* 0x00000001c8097824 */ /* 0x040fe200078e0a0e */
[----:B------:R-:W-:Y:S01]  /*4380*/  I2FP.F32.S32 R4, R4 ;  /* 0x0000000400047245 */ /* 0x000fe20000201400 */
[----:B------:R-:W-:Y:S01]  /*4390*/  IMAD.IADD R10, R200, 0x1, -R15 ;  /* 0x00000001c80a7824 */ /* 0x000fe200078e0a0f */
[----:B------:R-:W-:Y:S01]  /*43a0*/  MUFU.TANH R132, R60 ;  /* 0x0000003c00847308 */ /* 0x000fe20000002400 */
[----:B--2---:R-:W-:Y:S01]  /*43b0*/  FFMA.FTZ R46, R5, -UR31, R137 ;  /* 0x8000001f052e7c23 */ /* 0x004fe20008010089 */
[----:B------:R-:W-:-:S02]  /*43c0*/  VIADD R5, R3, 0x8 ;  /* 0x0000000803057836 */ /* 0x000fc40000000000 */
[----:B---3--:R-:W-:Y:S01]  /*43d0*/  FFMA.FTZ R48, R4, -UR31, R136 ;  /* 0x8000001f04307c23 */ /* 0x008fe20008010088 */
[C---:B------:R-:W-:Y:S01]  /*43e0*/  VIADD R4, R3.reuse, 0x9 ;  /* 0x0000000903047836 */ /* 0x040fe20000000000 */
[C---:B------:R-:W-:Y:S01]  /*43f0*/  ISETP.GE.AND P4, PT, R3.reuse, R204, PT ;  /* 0x000000cc0300720c */ /* 0x040fe20003f86270 */
[C---:B------:R-:W-:Y:S01]  /*4400*/  IMAD.IADD R7, R200.reuse, 0x1, -R5 ;  /* 0x00000001c8077824 */ /* 0x040fe200078e0a05 */
[C---:B------:R-:W-:Y:S01]  /*4410*/  ISETP.LT.OR P3, PT, R3.reuse, R199, P3 ;  /* 0x000000c70300720c */ /* 0x040fe20001f61670 */
[C---:B------:R-:W-:Y:S01]  /*4420*/  IMAD.IADD R6, R200.reuse, 0x1, -R4 ;  /* 0x00000001c8067824 */ /* 0x040fe200078e0a04 */
[----:B------:R1:W-:Y:S01]  /*4430*/  MUFU.TANH R29, R51 ;  /* 0x00000033001d7308 */ /* 0x0003e20000002400 */
[----:B------:R-:W-:Y:S01]  /*4440*/  IMAD.IADD R12, R200, 0x1, -R17 ;  /* 0x00000001c80c7824 */ /* 0x000fe200078e0a11 */
[----:B------:R-:W-:Y:S01]  /*4450*/  IABS R11, R7 ;  /* 0x00000007000b7213 */ /* 0x000fe20000000000 */
[C---:B------:R-:W-:Y:S01]  /*4460*/  VIADD R16, R3.reuse, 0x19 ;  /* 0x0000001903107836 */ /* 0x040fe20000000000 */
        /* <DEDUP_REMOVED lines=13> */
[----:B------:R-:W-:Y:S01]  /*4540*/  VIADD R22, R3, 0x29 ;  /* 0x0000002903167836 */ /* 0x000fe20000000000 */
[----:B------:R-:W-:Y:S01]  /*4550*/  I2FP.F32.S32 R7, R7 ;  /* 0x0000000700077245 */ /* 0x000fe20000201400 */
[----:B------:R-:W-:Y:S01]  /*4560*/  FFMA.FTZ R49, R10, -UR31, R67 ;  /* 0x8000001f0a317c23 */ /* 0x000fe20008010043 */
[----:B------:R-:W-:Y:S01]  /*4570*/  I2FP.F32.S32 R6, R6 ;  /* 0x0000000600067245 */ /* 0x000fe20000201400 */
[----:B------:R-:W-:-:S02]  /*4580*/  IMAD.IADD R9, R200, 0x1, -R19 ;  /* 0x00000001c8097824 */ /* 0x000fc400078e0a13 */
[----:B------:R-:W-:Y:S01]  /*4590*/  FFMA.FTZ R47, R11, -UR31, R71 ;  /* 0x8000001f0b2f7c23 */ /* 0x000fe20008010047 */
[----:B----4-:R-:W-:Y:S01]  /*45a0*/  FFMA.FTZ R50, R7, -UR31, R36 ;  /* 0x8000001f07327c23 */ /* 0x010fe20008010024 */
[----:B------:R-:W-:Y:S02]  /*45b0*/  IMAD.IADD R7, R200, 0x1, -R16 ;  /* 0x00000001c8077824 */ /* 0x000fe400078e0a10 */
[----:B------:R-:W-:Y:S01]  /*45c0*/  FFMA.FTZ R52, R6, -UR31, R20 ;  /* 0x8000001f06347c23 */ /* 0x000fe20008010014 */
[----:B------:R-:W-:Y:S02]  /*45d0*/  VIADD R20, R3, 0x28 ;  /* 0x0000002803147836 */ /* 0x000fe40000000000 */
[----:B------:R-:W-:Y:S01]  /*45e0*/  FFMA.FTZ R66, R8, -UR31, R66 ;  /* 0x8000001f08427c23 */ /* 0x000fe20008010042 */
[C---:B------:R-:W-:Y:S01]  /*45f0*/  IMAD.IADD R6, R200.reuse, 0x1, -R18 ;  /* 0x00000001c8067824 */ /* 0x040fe200078e0a12 */
[----:B------:R-:W-:Y:S01]  /*4600*/  IABS R11, R7 ;  /* 0x00000007000b7213 */ /* 0x000fe20000000000 */
[C---:B------:R-:W-:Y:S01]  /*4610*/  IMAD.IADD R10, R200.reuse, 0x1, -R20 ;  /* 0x00000001c80a7824 */ /* 0x040fe200078e0a14 */
[----:B------:R-:W-:Y:S01]  /*4620*/  IABS R7, R9 ;  /* 0x0000000900077213 */ /* 0x000fe20000000000 */
[----:B------:R-:W-:Y:S01]  /*4630*/  IMAD.IADD R12, R200, 0x1, -R22 ;  /* 0x00000001c80c7824 */ /* 0x000fe200078e0a16 */
[----:B------:R-:W-:Y:S01]  /*4640*/  IABS R8, R6 ;  /* 0x0000000600087213 */ /* 0x000fe20000000000 */
[----:B------:R2:W-:Y:S01]  /*4650*/  MUFU.TANH R111, R53 ;  /* 0x00000035006f7308 */ /* 0x0005e20000002400 */
[----:B------:R-:W-:-:S02]  /*4660*/  IABS R6, R10 ;  /* 0x0000000a00067213 */ /* 0x000fc40000000000 */
[----:B------:R-:W-:Y:S01]  /*4670*/  IABS R9, R12 ;  /* 0x0000000c00097213 */ /* 0x000fe20000000000 */
[----:B------:R-:W-:Y:S01]  /*4680*/  IMAD.MOV.U32 R10, RZ, RZ, R8 ;  /* 0x000000ffff0a7224 */ /* 0x000fe200078e0008 */
[C---:B------:R-:W-:Y:S01]  /*4690*/  ISETP.LT.OR P1, PT, R3.reuse, R198, P1 ;  /* 0x000000c60300720c */ /* 0x040fe20000f21670 */
[----:B------:R-:W-:Y:S01]  /*46a0*/  IMAD.MOV.U32 R8, RZ, RZ, R7 ;  /* 0x000000ffff087224 */ /* 0x000fe200078e0007 */
[----:B------:R-:W-:Y:S01]  /*46b0*/  ISETP.LT.OR P0, PT, R3, R197, P0 ;  /* 0x000000c50300720c */ /* 0x000fe20000701670 */
[----:B------:R-:W-:Y:S01]  /*46c0*/  IMAD.MOV.U32 R7, RZ, RZ, R6 ;  /* 0x000000ffff077224 */ /* 0x000fe200078e0006 */
[----:B------:R-:W-:Y:S01]  /*46d0*/  I2FP.F32.S32 R10, R10 ;  /* 0x0000000a000a7245 */ /* 0x000fe20000201400 */
[----:B------:R-:W-:Y:S01]  /*46e0*/  IMAD.MOV.U32 R6, RZ, RZ, R9 ;  /* 0x000000ffff067224 */ /* 0x000fe200078e0009 */
[----:B------:R-:W-:Y:S01]  /*46f0*/  I2FP.F32.S32 R8, R8 ;  /* 0x0000000800087245 */ /* 0x000fe20000201400 */
[----:B------:R-:W-:Y:S01]  /*4700*/  MUFU.TANH R28, R37 ;  /* 0x00000025001c7308 */ /* 0x000fe20000002400 */
[----:B------:R-:W-:Y:S01]  /*4710*/  I2FP.F32.S32 R7, R7 ;  /* 0x0000000700077245 */ /* 0x000fe20000201400 */
[----:B-1----:R-:W-:Y:S01]  /*4720*/  FFMA.FTZ R51, R10, -UR31, R25 ;  /* 0x8000001f0a337c23 */ /* 0x002fe20008010019 */
[----:B------:R-:W-:Y:S01]  /*4730*/  I2FP.F32.S32 R6, R6 ;  /* 0x0000000600067245 */ /* 0x000fe20000201400 */
[----:B------:R-:W-:Y:S01]  /*4740*/  FFMA.FTZ R60, R8, -UR31, R24 ;  /* 0x8000001f083c7c23 */ /* 0x000fe20008010018 */
[----:B------:R-:W-:Y:S01]  /*4750*/  I2FP.F32.S32 R9, R11 ;  /* 0x0000000b00097245 */ /* 0x000fe20000201400 */
[----:B------:R-:W-:Y:S01]  /*4760*/  FFMA.FTZ R65, R7, -UR31, R23 ;  /* 0x8000001f07417c23 */ /* 0x000fe20008010017 */
[----:B------:R-:W-:-:S02]  /*4770*/  VIADD R23, R3, 0x31 ;  /* 0x0000003103177836 */ /* 0x000fc40000000000 */
[----:B------:R-:W-:Y:S01]  /*4780*/  FFMA.FTZ R64, R6, -UR31, R21 ;  /* 0x8000001f06407c23 */ /* 0x000fe20008010015 */
[----:B------:R-:W-:Y:S02]  /*4790*/  VIADD R21, R3, 0x30 ;  /* 0x0000003003157836 */ /* 0x000fe40000000000 */
[----:B--2---:R-:W-:Y:S01]  /*47a0*/  FFMA.FTZ R53, R9, -UR31, R27 ;  /* 0x8000001f09357c23 */ /* 0x004fe2000801001b */
[C---:B------:R-:W-:Y:S01]  /*47b0*/  VIADD R24, R3.reuse, 0x38 ;  /* 0x0000003803187836 */ /* 0x040fe20000000000 */
[----:B------:R-:W-:Y:S01]  /*47c0*/  MUFU.TANH R26, R38 ;  /* 0x00000026001a7308 */ /* 0x000fe20000002400 */
[C---:B------:R-:W-:Y:S01]  /*47d0*/  VIADD R25, R3.reuse, 0x39 ;  /* 0x0000003903197836 */ /* 0x040fe20000000000 */
[C---:B------:R-:W-:Y:S01]  /*47e0*/  ISETP.LT.OR P4, PT, R3.reuse, R196, P4 ;  /* 0x000000c40300720c */ /* 0x040fe20002781670 */
[----:B------:R-:W-:Y:S01]  /*47f0*/  VIADD R27, R3, 0x40 ;  /* 0x00000040031b7836 */ /* 0x000fe20000000000 */
[----:B------:R-:W-:Y:S01]  /*4800*/  ISETP.GE.AND P2, PT, R13, R207, PT ;  /* 0x000000cf0d00720c */ /* 0x000fe20003f46270 */
[----:B------:R-:W-:Y:S01]  /*4810*/  IMAD.IADD R7, R200, 0x1, -R21 ;  /* 0x00000001c8077824 */ /* 0x000fe200078e0a15 */
[----:B------:R-:W-:Y:S01]  /*4820*/  FSEL R105, R46, -INF , !P3 ;  /* 0xff8000002e697808 */ /* 0x000fe20005800000 */
[C---:B------:R-:W-:Y:S01]  /*4830*/  IMAD.IADD R6, R200.reuse, 0x1, -R23 ;  /* 0x00000001c8067824 */ /* 0x040fe200078e0a17 */
[----:B------:R-:W1:Y:S01]  /*4840*/  MUFU.TANH R30, R45 ;  /* 0x0000002d001e7308 */ /* 0x000e620000002400 */
[C---:B------:R-:W-:Y:S01]  /*4850*/  IMAD.IADD R9, R200.reuse, 0x1, -R24 ;  /* 0x00000001c8097824 */ /* 0x040fe200078e0a18 */
[----:B------:R-:W-:Y:S01]  /*4860*/  IABS R11, R7 ;  /* 0x00000007000b7213 */ /* 0x000fe20000000000 */
[C---:B------:R-:W-:Y:S01]  /*4870*/  IMAD.IADD R10, R200.reuse, 0x1, -R25 ;  /* 0x00000001c80a7824 */ /* 0x040fe200078e0a19 */
[----:B------:R-:W-:Y:S01]  /*4880*/  IABS R8, R6 ;  /* 0x0000000600087213 */ /* 0x000fe20000000000 */
[----:B------:R-:W-:Y:S01]  /*4890*/  IMAD.IADD R12, R200, 0x1, -R27 ;  /* 0x00000001c80c7824 */ /* 0x000fe200078e0a1b */
[----:B------:R-:W-:-:S02]  /*48a0*/  IABS R7, R9 ;  /* 0x0000000900077213 */ /* 0x000fc40000000000 */
[----:B------:R-:W-:Y:S01]  /*48b0*/  IABS R6, R10 ;  /* 0x0000000a00067213 */ /* 0x000fe20000000000 */
[----:B------:R-:W2:Y:S01]  /*48c0*/  MUFU.TANH R31, R44 ;  /* 0x0000002c001f7308 */ /* 0x000ea20000002400 */
[----:B------:R-:W-:Y:S01]  /*48d0*/  IABS R9, R12 ;  /* 0x0000000c00097213 */ /* 0x000fe20000000000 */
[----:B------:R-:W-:Y:S01]  /*48e0*/  IMAD.MOV.U32 R10, RZ, RZ, R8 ;  /* 0x000000ffff0a7224 */ /* 0x000fe200078e0008 */
[----:B------:R-:W-:Y:S01]  /*48f0*/  I2FP.F32.S32 R11, R11 ;  /* 0x0000000b000b7245 */ /* 0x000fe20000201400 */
[----:B------:R-:W-:Y:S01]  /*4900*/  IMAD.MOV.U32 R8, RZ, RZ, R7 ;  /* 0x000000ffff087224 */ /* 0x000fe200078e0007 */
[----:B------:R-:W-:Y:S01]  /*4910*/  ISETP.LT.OR P2, PT, R13, R199, P2 ;  /* 0x000000c70d00720c */ /* 0x000fe20001741670 */
[----:B------:R-:W-:Y:S01]  /*4920*/  IMAD.MOV.U32 R7, RZ, RZ, R6 ;  /* 0x000000ffff077224 */ /* 0x000fe200078e0006 */
[----:B------:R-:W-:Y:S01]  /*4930*/  I2FP.F32.S32 R10, R10 ;  /* 0x0000000a000a7245 */ /* 0x000fe20000201400 */
[----:B------:R-:W-:Y:S01]  /*4940*/  IMAD.MOV.U32 R6, RZ, RZ, R9 ;  /* 0x000000ffff067224 */ /* 0x000fe200078e0009 */
[----:B------:R-:W-:Y:S01]  /*4950*/  I2FP.F32.S32 R8, R8 ;  /* 0x0000000800087245 */ /* 0x000fe20000201400 */
[----:B------:R-:W3:Y:S01]  /*4960*/  MUFU.TANH R36, R32 ;  /* 0x0000002000247308 */ /* 0x000ee20000002400 */
[----:B------:R-:W-:Y:S01]  /*4970*/  I2FP.F32.S32 R7, R7 ;  /* 0x0000000700077245 */ /* 0x000fe20000201400 */
[----:B-1----:R-:W-:Y:S01]  /*4980*/  FFMA.FTZ R78, R10, -UR31, R30 ;  /* 0x8000001f0a4e7c23 */ /* 0x002fe2000801001e */
[----:B------:R-:W-:Y:S01]  /*4990*/  I2FP.F32.S32 R6, R6 ;  /* 0x0000000600067245 */ /* 0x000fe20000201400 */
[----:B------:R-:W-:Y:S01]  /*49a0*/  FFMA.FTZ R79, R8, -UR31, R29 ;  /* 0x8000001f084f7c23 */ /* 0x000fe2000801001d */
[----:B------:R-:W-:-:S02]  /*49b0*/  VIADD R29, R3, 0x49 ;  /* 0x00000049031d7836 */ /* 0x000fc40000000000 */
[----:B------:R-:W-:Y:S01]  /*49c0*/  FFMA.FTZ R84, R7, -UR31, R28 ;  /* 0x8000001f07547c23 */ /* 0x000fe2000801001c */
[C---:B------:R-:W-:Y:S02]  /*49d0*/  VIADD R28, R3.reuse, 0x48 ;  /* 0x00000048031c7836 */ /* 0x040fe40000000000 */
[----:B------:R-:W-:Y:S01]  /*49e0*/  FFMA.FTZ R86, R6, -UR31, R26 ;  /* 0x8000001f06567c23 */ /* 0x000fe2000801001a */
[----:B------:R-:W-:Y:S02]  /*49f0*/  VIADD R26, R3, 0x41 ;  /* 0x00000041031a7836 */ /* 0x000fe40000000000 */
[----:B--2---:R-:W-:Y:S01]  /*4a00*/  FFMA.FTZ R71, R11, -UR31, R31 ;  /* 0x8000001f0b477c23 */ /* 0x004fe2000801001f */
[C---:B------:R-:W-:Y:S01]  /*4a10*/  VIADD R30, R3.reuse, 0x50 ;  /* 0x00000050031e7836 */ /* 0x040fe20000000000 */
[----:B------:R-:W-:Y:S01]  /*4a20*/  MUFU.TANH R38, R33 ;  /* 0x0000002100267308 */ /* 0x000fe20000002400 */
        /* <DEDUP_REMOVED lines=8> */
[C---:B------:R-:W-:Y:S01]  /*4ab0*/  IMAD.IADD R10, R200.reuse, 0x1, -R30 ;  /* 0x00000001c80a7824 */ /* 0x040fe200078e0a1e */
[----:B------:R-:W-:Y:S01]  /*4ac0*/  IABS R8, R6 ;  /* 0x0000000600087213 */ /* 0x000fe20000000000 */
[----:B------:R-:W-:Y:S01]  /*4ad0*/  IMAD.IADD R12, R200, 0x1, -R31 ;  /* 0x00000001c80c7824 */ /* 0x000fe200078e0a1f */
[----:B------:R-:W1:Y:S01]  /*4ae0*/  MUFU.TANH R32, R54 ;  /* 0x0000003600207308 */ /* 0x000e620000002400 */
[----:B------:R-:W-:-:S02]  /*4af0*/  IABS R7, R9 ;  /* 0x0000000900077213 */ /* 0x000fc40000000000 */
[----:B------:R-:W-:Y:S01]  /*4b00*/  IABS R6, R10 ;  /* 0x0000000a00067213 */ /* 0x000fe20000000000 */
[----:B------:R-:W-:Y:S01]  /*4b10*/  IMAD.MOV.U32 R10, RZ, RZ, R8 ;  /* 0x000000ffff0a7224 */ /* 0x000fe200078e0008 */
[----:B------:R-:W-:Y:S01]  /*4b20*/  IABS R9, R12 ;  /* 0x0000000c00097213 */ /* 0x000fe20000000000 */
[----:B------:R-:W-:Y:S01]  /*4b30*/  IMAD.MOV.U32 R8, RZ, RZ, R7 ;  /* 0x000000ffff087224 */ /* 0x000fe200078e0007 */
[----:B------:R-:W-:Y:S01]  /*4b40*/  FSEL R99, R48, -INF , !P2 ;  /* 0xff80000030637808 */ /* 0x000fe20005000000 */
[----:B------:R-:W2:Y:S01]  /*4b50*/  MUFU.TANH R33, R39 ;  /* 0x0000002700217308 */ /* 0x000ea20000002400 */
[----:B------:R-:W-:Y:S01]  /*4b60*/  IMAD.MOV.U32 R7, RZ, RZ, R6 ;  /* 0x000000ffff077224 */ /* 0x000fe200078e0006 */
[----:B------:R-:W-:Y:S01]  /*4b70*/  I2FP.F32.S32 R10, R10 ;  /* 0x0000000a000a7245 */ /* 0x000fe20000201400 */
[----:B------:R-:W-:Y:S01]  /*4b80*/  IMAD.MOV.U32 R6, RZ, RZ, R9 ;  /* 0x000000ffff067224 */ /* 0x000fe200078e0009 */
[----:B------:R-:W-:Y:S02]  /*4b90*/  I2FP.F32.S32 R8, R8 ;  /* 0x0000000800087245 */ /* 0x000fe40000201400 */
[----:B------:R-:W-:Y:S01]  /*4ba0*/  I2FP.F32.S32 R7, R7 ;  /* 0x0000000700077245 */ /* 0x000fe20000201400 */
[----:B---3--:R-:W-:Y:S01]  /*4bb0*/  FFMA.FTZ R87, R10, -UR31, R36 ;  /* 0x8000001f0a577c23 */ /* 0x008fe20008010024 */
[----:B------:R-:W3:Y:S01]  /*4bc0*/  MUFU.TANH R34, R34 ;  /* 0x0000002200227308 */ /* 0x000ee20000002400 */
[----:B------:R-:W-:Y:S01]  /*4bd0*/  I2FP.F32.S32 R6, R6 ;  /* 0x0000000600067245 */ /* 0x000fe20000201400 */
[----:B------:R-:W-:Y:S01]  /*4be0*/  VIADD R36, R3, 0x61 ;  /* 0x0000006103247836 */ /* 0x000fe20000000000 */
[----:B------:R-:W-:-:S02]  /*4bf0*/  I2FP.F32.S32 R9, R11 ;  /* 0x0000000b00097245 */ /* 0x000fc40000201400 */
[----:B------:R-:W-:Y:S01]  /*4c00*/  ISETP.LT.OR P6, PT, R13, R198, P6 ;  /* 0x000000c60d00720c */ /* 0x000fe200037c1670 */
[----:B-1----:R-:W-:Y:S01]  /*4c10*/  FFMA.FTZ R91, R6, -UR31, R32 ;  /* 0x8000001f065b7c23 */ /* 0x002fe20008010020 */
[----:B------:R-:W-:Y:S01]  /*4c20*/  VIADD R32, R3, 0x58 ;  /* 0x0000005803207836 */ /* 0x000fe20000000000 */
[----:B------:R-:W1:Y:S01]  /*4c30*/  MUFU.TANH R37, R35 ;  /* 0x0000002300257308 */ /* 0x000e620000002400 */
[----:B--2---:R-:W-:Y:S01]  /*4c40*/  FFMA.FTZ R89, R7, -UR31, R33 ;  /* 0x8000001f07597c23 */ /* 0x004fe20008010021 */
[----:B------:R-:W-:Y:S02]  /*4c50*/  VIADD R33, R3, 0x59 ;  /* 0x0000005903217836 */ /* 0x000fe40000000000 */
[----:B------:R-:W-:Y:S01]  /*4c60*/  FFMA.FTZ R85, R9, -UR31, R38 ;  /* 0x8000001f09557c23 */ /* 0x000fe20008010026 */
[C---:B------:R-:W-:Y:S01]  /*4c70*/  IMAD.IADD R7, R200.reuse, 0x1, -R32 ;  /* 0x00000001c8077824 */ /* 0x040fe200078e0a20 */
[C---:B------:R-:W-:Y:S01]  /*4c80*/  ISETP.LT.OR P5, PT, R13.reuse, R197, P5 ;  /* 0x000000c50d00720c */ /* 0x040fe20002fa1670 */
[----:B------:R-:W-:Y:S01]  /*4c90*/  IMAD.IADD R6, R200, 0x1, -R33 ;  /* 0x00000001c8067824 */ /* 0x000fe200078e0a21 */
[----:B------:R-:W-:Y:S01]  /*4ca0*/  ISETP.LT.OR P3, PT, R13, R196, P3 ;  /* 0x000000c40d00720c */ /* 0x000fe20001f61670 */
[----:B------:R-:W2:Y:S01]  /*4cb0*/  MUFU.TANH R35, R58 ;  /* 0x0000003a00237308 */ /* 0x000ea20000002400 */
[----:B---3--:R-:W-:Y:S01]  /*4cc0*/  FFMA.FTZ R88, R8, -UR31, R34 ;  /* 0x8000001f08587c23 */ /* 0x008fe20008010022 */
[----:B------:R-:W-:Y:S01]  /*4cd0*/  VIADD R34, R3, 0x60 ;  /* 0x0000006003227836 */ /* 0x000fe20000000000 */
[----:B------:R-:W-:Y:S01]  /*4ce0*/  IABS R9, R7 ;  /* 0x0000000700097213 */ /* 0x000fe20000000000 */
[C---:B------:R-:W-:Y:S01]  /*4cf0*/  IMAD.IADD R10, R200.reuse, 0x1, -R36 ;  /* 0x00000001c80a7824 */ /* 0x040fe200078e0a24 */
[----:B------:R-:W-:Y:S01]  /*4d00*/  IABS R7, R6 ;  /* 0x0000000600077213 */ /* 0x000fe20000000000 */
[----:B------:R-:W-:Y:S01]  /*4d10*/  IMAD.IADD R8, R200, 0x1, -R34 ;  /* 0x00000001c8087824 */ /* 0x000fe200078e0a22 */
[----:B------:R-:W-:Y:S01]  /*4d20*/  ISETP.GE.AND P2, PT, R5, R204, PT ;  /* 0x000000cc0500720c */ /* 0x000fe20003f46270 */
[----:B------:R-:W3:Y:S01]  /*4d30*/  MUFU.TANH R11, R69 ;  /* 0x00000045000b7308 */ /* 0x000ee20000002400 */
[----:B------:R-:W-:-:S02]  /*4d40*/  VIADD R38, R3, 0x70 ;  /* 0x0000007003267836 */ /* 0x000fc40000000000 */
[----:B------:R-:W-:Y:S01]  /*4d50*/  IABS R6, R8 ;  /* 0x0000000800067213 */ /* 0x000fe20000000000 */
[----:B------:R-:W-:Y:S01]  /*4d60*/  VIADD R39, R3, 0x71 ;  /* 0x0000007103277836 */ /* 0x000fe20000000000 */
[----:B------:R-:W-:Y:S01]  /*4d70*/  IABS R8, R10 ;  /* 0x0000000a00087213 */ /* 0x000fe20000000000 */
[----:B------:R-:W-:Y:S01]  /*4d80*/  IMAD.MOV.U32 R10, RZ, RZ, R9 ;  /* 0x000000ffff0a7224 */ /* 0x000fe200078e0009 */
[----:B------:R-:W-:Y:S01]  /*4d90*/  ISETP.LT.OR P2, PT, R5, R196, P2 ;  /* 0x000000c40500720c */ /* 0x000fe20001741670 */
[----:B------:R-:W-:Y:S01]  /*4da0*/  IMAD.MOV.U32 R9, RZ, RZ, R7 ;  /* 0x000000ffff097224 */ /* 0x000fe200078e0007 */
[----:B------:R-:W4:Y:S01]  /*4db0*/  MUFU.TANH R12, R59 ;  /* 0x0000003b000c7308 */ /* 0x000f220000002400 */
[----:B------:R-:W-:Y:S01]  /*4dc0*/  IMAD.MOV.U32 R7, RZ, RZ, R6 ;  /* 0x000000ffff077224 */ /* 0x000fe200078e0006 */
[----:B------:R-:W-:Y:S01]  /*4dd0*/  I2FP.F32.S32 R10, R10 ;  /* 0x0000000a000a7245 */ /* 0x000fe20000201400 */
[----:B------:R-:W-:Y:S01]  /*4de0*/  IMAD.MOV.U32 R6, RZ, RZ, R8 ;  /* 0x000000ffff067224 */ /* 0x000fe200078e0008 */
[----:B------:R-:W-:-:S02]  /*4df0*/  I2FP.F32.S32 R9, R9 ;  /* 0x0000000900097245 */ /* 0x000fc40000201400 */
[----:B------:R-:W-:Y:S01]  /*4e00*/  I2FP.F32.S32 R7, R7 ;  /* 0x0000000700077245 */ /* 0x000fe20000201400 */
[----:B-1----:R-:W-:Y:S01]  /*4e10*/  FFMA.FTZ R93, R10, -UR31, R37 ;  /* 0x8000001f0a5d7c23 */ /* 0x002fe20008010025 */
[----:B------:R-:W-:Y:S01]  /*4e20*/  I2FP.F32.S32 R6, R6 ;  /* 0x0000000600067245 */ /* 0x000fe20000201400 */
[----:B--2---:R-:W-:Y:S01]  /*4e30*/  FFMA.FTZ R97, R9, -UR31, R35 ;  /* 0x8000001f09617c23 */ /* 0x004fe20008010023 */
[C---:B------:R-:W-:Y:S01]  /*4e40*/  VIADD R35, R3.reuse, 0x68 ;  /* 0x0000006803237836 */ /* 0x040fe20000000000 */
[----:B------:R-:W1:Y:S01]  /*4e50*/  MUFU.TANH R43, R40 ;  /* 0x00000028002b7308 */ /* 0x000e620000002400 */
[----:B------:R-:W-:Y:S02]  /*4e60*/  VIADD R37, R3, 0x69 ;  /* 0x0000006903257836 */ /* 0x000fe40000000000 */
[----:B---3--:R-:W-:Y:S01]  /*4e70*/  FFMA.FTZ R104, R6, -UR31, R11 ;  /* 0x8000001f06687c23 */ /* 0x008fe2000801000b */
[C---:B------:R-:W-:Y:S02]  /*4e80*/  IMAD.IADD R6, R200.reuse, 0x1, -R35 ;  /* 0x00000001c8067824 */ /* 0x040fe400078e0a23 */
[----:B------:R-:W-:-:S02]  /*4e90*/  IMAD.IADD R8, R200, 0x1, -R37 ;  /* 0x00000001c8087824 */ /* 0x000fc400078e0a25 */
[----:B----4-:R-:W-:Y:S01]  /*4ea0*/  FFMA.FTZ R101, R7, -UR31, R12 ;  /* 0x8000001f07657c23 */ /* 0x010fe2000801000c */
[C---:B------:R-:W-:Y:S01]  /*4eb0*/  IMAD.IADD R9, R200.reuse, 0x1, -R38 ;  /* 0x00000001c8097824 */ /* 0x040fe200078e0a26 */
[----:B------:R2:W3:Y:S01]  /*4ec0*/  MUFU.TANH R40, R41 ;  /* 0x0000002900287308 */ /* 0x0004e20000002400 */
[----:B------:R-:W-:Y:S01]  /*4ed0*/  IMAD.IADD R11, R200, 0x1, -R39 ;  /* 0x00000001c80b7824 */ /* 0x000fe200078e0a27 */
[----:B------:R-:W-:Y:S02]  /*4ee0*/  IABS R7, R6 ;  /* 0x0000000600077213 */ /* 0x000fe40000000000 */
[----:B------:R-:W-:Y:S02]  /*4ef0*/  IABS R6, R8 ;  /* 0x0000000800067213 */ /* 0x000fe40000000000 */
[----:B------:R-:W-:Y:S02]  /*4f00*/  IABS R8, R9 ;  /* 0x0000000900087213 */ /* 0x000fe40000000000 */
[----:B------:R-:W-:Y:S01]  /*4f10*/  MUFU.TANH R42, R42 ;  /* 0x0000002a002a7308 */ /* 0x000fe20000002400 */
[----:B------:R-:W-:-:S02]  /*4f20*/  IABS R12, R11 ;  /* 0x0000000b000c7213 */ /* 0x000fc40000000000 */
[----:B------:R-:W-:-:S05]  /*4f30*/  IMAD.MOV.U32 R9, RZ, RZ, R8 ;  /* 0x000000ffff097224 */ /* 0x000fca00078e0008 */
[----:B------:R-:W4:Y:S01]  /*4f40*/  MUFU.TANH R45, R68 ;  /* 0x00000044002d7308 */ /* 0x000f220000002400 */
[----:B--2---:R-:W-:Y:S01]  /*4f50*/  VIADD R41, R3, 0x78 ;  /* 0x0000007803297836 */ /* 0x004fe20000000000 */
[----:B------:R-:W-:-:S03]  /*4f60*/  I2FP.F32.S32 R9, R9 ;  /* 0x0000000900097245 */ /* 0x000fc60000201400 */
[----:B------:R-:W-:-:S03]  /*4f70*/  IMAD.IADD R10, R200, 0x1, -R41 ;  /* 0x00000001c80a7824 */ /* 0x000fc600078e0a29 */
[----:B------:R-:W2:Y:S02]  /*4f80*/  MUFU.TANH R44, R70 ;  /* 0x00000046002c7308 */ /* 0x000ea40000002400 */
[----:B------:R-:W-:Y:S02]  /*4f90*/  IABS R11, R10 ;  /* 0x0000000a000b7213 */ /* 0x000fe40000000000 */
[----:B------:R-:W-:Y:S02]  /*4fa0*/  I2FP.F32.S32 R10, R7 ;  /* 0x00000007000a7245 */ /* 0x000fe40000201400 */
[----:B------:R-:W-:Y:S01]  /*4fb0*/  I2FP.F32.S32 R7, R6 ;  /* 0x0000000600077245 */ /* 0x000fe20000201400 */
[----:B------:R-:W-:Y:S01]  /*4fc0*/  IMAD.MOV.U32 R6, RZ, RZ, R12 ;  /* 0x000000ffff067224 */ /* 0x000fe200078e000c */
[----:B------:R-:W-:Y:S01]  /*4fd0*/  MUFU.TANH R72, R62 ;  /* 0x0000003e00487308 */ /* 0x000fe20000002400 */
[----:B------:R-:W-:Y:S02]  /*4fe0*/  IMAD.MOV.U32 R8, RZ, RZ, R11 ;  /* 0x000000ffff087224 */ /* 0x000fe400078e000b */
[----:B-1----:R-:W-:Y:S01]  /*4ff0*/  FFMA.FTZ R106, R10, -UR31, R43 ;  /* 0x8000001f0a6a7c23 */ /* 0x002fe2000801002b */
[----:B---3--:R-:W-:Y:S01]  /*5000*/  FFMA.FTZ R107, R7, -UR31, R40 ;  /* 0x8000001f076b7c23 */ /* 0x008fe20008010028 */
[----:B------:R-:W-:Y:S01]  /*5010*/  I2FP.F32.S32 R7, R6 ;  /* 0x0000000600077245 */ /* 0x000fe20000201400 */
[----:B------:R-:W-:Y:S01]  /*5020*/  VIADD R40, R3, 0x79 ;  /* 0x0000007903287836 */ /* 0x000fe20000000000 */
[----:B------:R-:W-:Y:S01]  /*5030*/  I2FP.F32.S32 R6, R8 ;  /* 0x0000000800067245 */ /* 0x000fe20000201400 */
[----:B------:R-:W-:-:S02]  /*5040*/  IMAD.IADD R8, R202, 0x1, -R3 ;  /* 0x00000001ca087824 */ /* 0x000fc400078e0a03 */
[----:B----4-:R-:W-:Y:S01]  /*5050*/  FFMA.FTZ R108, R9, -UR31, R45 ;  /* 0x8000001f096c7c23 */ /* 0x010fe2000801002d */
[--C-:B------:R-:W-:Y:S02]  /*5060*/  IMAD.IADD R10, R201, 0x1, -R3.reuse ;  /* 0x00000001c90a7824 */ /* 0x100fe400078e0a03 */
[----:B--2---:R-:W-:Y:S01]  /*5070*/  FFMA.FTZ R114, R7, -UR31, R44 ;  /* 0x8000001f07727c23 */ /* 0x004fe2000801002c */
[----:B------:R-:W-:Y:S01]  /*5080*/  FFMA.FTZ R116, R6, -UR31, R42 ;  /* 0x8000001f06747c23 */ /* 0x000fe2000801002a */
[----:B------:R-:W-:Y:S01]  /*5090*/  IMAD.IADD R6, R200, 0x1, -R40 ;  /* 0x00000001c8067824 */ /* 0x000fe200078e0a28 */
[----:B------:R-:W1:Y:S01]  /*50a0*/  MUFU.TANH R11, R55 ;  /* 0x00000037000b7308 */ /* 0x000e620000002400 */
[----:B------:R-:W-:Y:S01]  /*50b0*/  IMAD.IADD R9, R203, 0x1, -R3 ;  /* 0x00000001cb097824 */ /* 0x000fe200078e0a03 */
[----:B------:R-:W-:Y:S02]  /*50c0*/  IABS R3, R10 ;  /* 0x0000000a00037213 */ /* 0x000fe40000000000 */
[----:B------:R-:W-:-:S02]  /*50d0*/  IABS R7, R6 ;  /* 0x0000000600077213 */ /* 0x000fc40000000000 */
[----:B------:R-:W-:Y:S02]  /*50e0*/  IABS R6, R8 ;  /* 0x0000000800067213 */ /* 0x000fe40000000000 */
[----:B------:R-:W-:Y:S01]  /*50f0*/  IABS R8, R9 ;  /* 0x0000000900087213 */ /* 0x000fe20000000000 */
[----:B------:R-:W-:Y:S01]  /*5100*/  IMAD.MOV.U32 R9, RZ, RZ, R7 ;  /* 0x000000ffff097224 */ /* 0x000fe200078e0007 */
[----:B------:R2:W-:Y:S01]  /*5110*/  MUFU.TANH R58, R115 ;  /* 0x00000073003a7308 */ /* 0x0005e20000002400 */
[----:B------:R-:W-:Y:S02]  /*5120*/  IMAD.MOV.U32 R7, RZ, RZ, R6 ;  /* 0x000000ffff077224 */ /* 0x000fe400078e0006 */
[----:B------:R-:W-:Y:S01]  /*5130*/  IMAD.MOV.U32 R6, RZ, RZ, R3 ;  /* 0x000000ffff067224 */ /* 0x000fe200078e0003 */
[----:B------:R-:W-:Y:S01]  /*5140*/  I2FP.F32.S32 R9, R9 ;  /* 0x0000000900097245 */ /* 0x000fe20000201400 */
[----:B------:R-:W-:Y:S01]  /*5150*/  IMAD.MOV.U32 R3, RZ, RZ, R8 ;  /* 0x000000ffff037224 */ /* 0x000fe200078e0008 */
[----:B------:R-:W-:-:S02]  /*5160*/  I2FP.F32.S32 R7, R7 ;  /* 0x0000000700077245 */ /* 0x000fc40000201400 */
[----:B------:R-:W-:Y:S01]  /*5170*/  I2FP.F32.S32 R6, R6 ;  /* 0x0000000600067245 */ /* 0x000fe20000201400 */
[----:B-1----:R-:W-:Y:S01]  /*5180*/  FFMA.FTZ R156, R9, -UR31, R11 ;  /* 0x8000001f099c7c23 */ /* 0x002fe2000801000b */
[----:B------:R-:W-:Y:S01]  /*5190*/  I2FP.F32.S32 R3, R3 ;  /* 0x0000000300037245 */ /* 0x000fe20000201400 */
        /* <DEDUP_REMOVED lines=8> */
[----:B------:R-:W-:Y:S01]  /*5220*/  IABS R8, R6 ;  /* 0x0000000600087213 */ /* 0x000fe20000000000 */
[----:B------:R1:W-:Y:S01]  /*5230*/  MUFU.TANH R68, R146 ;  /* 0x0000009200447308 */ /* 0x0003e20000002400 */
[----:B------:R-:W-:Y:S01]  /*5240*/  IABS R6, R3 ;  /* 0x0000000300067213 */ /* 0x000fe20000000000 */
[----:B------:R-:W-:Y:S01]  /*5250*/  VIADD R190, R188, 0x1800 ;  /* 0x00001800bcbe7836 */ /* 0x000fe20000000000 */
[----:B------:R-:W-:-:S02]  /*5260*/  IABS R3, R7 ;  /* 0x0000000700037213 */ /* 0x000fc40000000000 */
[----:B------:R-:W-:Y:S01]  /*5270*/  IABS R7, R9 ;  /* 0x0000000900077213 */ /* 0x000fe20000000000 */
[----:B------:R-:W-:Y:S01]  /*5280*/  IMAD.MOV.U32 R9, RZ, RZ, R8 ;  /* 0x000000ffff097224 */ /* 0x000fe200078e0008 */
[----:B------:R-:W-:Y:S01]  /*5290*/  ISETP.GE.AND P1, PT, R5, R207, PT ;  /* 0x000000cf0500720c */ /* 0x000fe20003f26270 */
[----:B------:R-:W-:Y:S01]  /*52a0*/  IMAD.MOV.U32 R8, RZ, RZ, R6 ;  /* 0x000000ffff087224 */ /* 0x000fe200078e0006 */
[----:B------:R-:W-:Y:S01]  /*52b0*/  FSEL R152, R11, -INF , !P0 ;  /* 0xff8000000b987808 */ /* 0x000fe20004000000 */
[----:B------:R-:W-:Y:S01]  /*52c0*/  IMAD.MOV.U32 R6, RZ, RZ, R7 ;  /* 0x000000ffff067224 */ /* 0x000fe200078e0007 */
[----:B------:R-:W-:Y:S01]  /*52d0*/  I2FP.F32.S32 R9, R9 ;  /* 0x0000000900097245 */ /* 0x000fe20000201400 */
[----:B------:R-:W3:Y:S01]  /*52e0*/  MUFU.TANH R76, R63 ;  /* 0x0000003f004c7308 */ /* 0x000ee20000002400 */
[----:B------:R-:W-:Y:S02]  /*52f0*/  I2FP.F32.S32 R8, R8 ;  /* 0x0000000800087245 */ /* 0x000fe40000201400 */
[----:B------:R-:W-:-:S02]  /*5300*/  I2FP.F32.S32 R7, R3 ;  /* 0x0000000300077245 */ /* 0x000fc40000201400 */
[----:B------:R-:W-:Y:S01]  /*5310*/  I2FP.F32.S32 R3, R6 ;  /* 0x0000000600037245 */ /* 0x000fe20000201400 */
[----:B------:R-:W-:Y:S01]  /*5320*/  FFMA.FTZ R6, R9, -UR31, R191 ;  /* 0x8000001f09067c23 */ /* 0x000fe200080100bf */
[----:B------:R-:W-:Y:S01]  /*5330*/  FFMA.FTZ R8, R8, -UR31, R160 ;  /* 0x8000001f08087c23 */ /* 0x000fe200080100a0 */
[----:B------:R-:W-:Y:S01]  /*5340*/  FFMA.FTZ R7, R7, -UR31, R157 ;  /* 0x8000001f07077c23 */ /* 0x000fe2000801009d */
[----:B------:R-:W-:Y:S01]  /*5350*/  FSEL R153, R10, -INF , !P4 ;  /* 0xff8000000a997808 */ /* 0x000fe20006000000 */
[----:B------:R-:W-:Y:S01]  /*5360*/  FFMA.FTZ R13, R3, -UR31, R109 ;  /* 0x8000001f030d7c23 */ /* 0x000fe2000801006d */
[----:B------:R-:W-:Y:S01]  /*5370*/  ISETP.GE.AND P0, PT, R5, R206, PT ;  /* 0x000000ce0500720c */ /* 0x000fe20003f06270 */
[--C-:B------:R-:W-:Y:S01]  /*5380*/  IMAD.IADD R3, R201, 0x1, -R5.reuse ;  /* 0x00000001c9037824 */ /* 0x100fe200078e0a05 */
[C---:B------:R-:W-:Y:S01]  /*5390*/  ISETP.GE.AND P4, PT, R5.reuse, R205, PT ;  /* 0x000000cd0500720c */ /* 0x040fe20003f86270 */
[--C-:B------:R-:W-:Y:S01]  /*53a0*/  IMAD.IADD R9, R202, 0x1, -R4.reuse ;  /* 0x00000001ca097824 */ /* 0x100fe200078e0a04 */
[----:B------:R-:W-:Y:S01]  /*53b0*/  ISETP.LT.OR P1, PT, R5, R199, P1 ;  /* 0x000000c70500720c */ /* 0x000fe20000f21670 */
[--C-:B------:R-:W-:Y:S01]  /*53c0*/  IMAD.IADD R10, R201, 0x1, -R4.reuse ;  /* 0x00000001c90a7824 */ /* 0x100fe200078e0a04 */
[C---:B------:R-:W-:Y:S01]  /*53d0*/  ISETP.LT.OR P0, PT, R5.reuse, R198, P0 ;  /* 0x000000c60500720c */ /* 0x040fe20000701670 */
[----:B------:R4:W-:Y:S01]  /*53e0*/  MUFU.TANH R45, R131 ;  /* 0x00000083002d7308 */ /* 0x0009e20000002400 */
[----:B------:R-:W-:Y:S01]  /*53f0*/  ISETP.LT.OR P4, PT, R5, R197, P4 ;  /* 0x000000c50500720c */ /* 0x000fe20002781670 */
[C---:B------:R-:W-:Y:S01]  /*5400*/  IMAD.IADD R5, R203.reuse, 0x1, -R5 ;  /* 0x00000001cb057824 */ /* 0x040fe200078e0a05 */
[----:B------:R-:W-:Y:S01]  /*5410*/  FSEL R125, R6, -INF , !P6 ;  /* 0xff800000067d7808 */ /* 0x000fe20007000000 */
[----:B------:R-:W-:Y:S01]  /*5420*/  IMAD.IADD R6, R203, 0x1, -R4 ;  /* 0x00000001cb067824 */ /* 0x000fe200078e0a04 */
[----:B------:R-:W-:Y:S01]  /*5430*/  FSEL R149, R8, -INF , !P5 ;  /* 0xff80000008957808 */ /* 0x000fe20006800000 */
[----:B------:R-:W-:Y:S01]  /*5440*/  VIADD R191, R188, 0x1400 ;  /* 0x00001400bcbf7836 */ /* 0x000fe20000000000 */
[----:B------:R-:W-:Y:S01]  /*5450*/  FSEL R154, R7, -INF , !P3 ;  /* 0xff800000079a7808 */ /* 0x000fe20005800000 */
[----:B------:R5:W-:Y:S01]  /*5460*/  MUFU.TANH R63, R145 ;  /* 0x00000091003f7308 */ /* 0x000be20000002400 */
[----:B------:R-:W-:-:S02]  /*5470*/  FSEL R103, R47, -INF , !P1 ;  /* 0xff8000002f677808 */ /* 0x000fc40004800000 */
[C---:B------:R-:W-:Y:S02]  /*5480*/  ISETP.GE.AND P6, PT, R4.reuse, R207, PT ;  /* 0x000000cf0400720c */ /* 0x040fe40003fc6270 */
[C---:B------:R-:W-:Y:S02]  /*5490*/  ISETP.GE.AND P5, PT, R4.reuse, R206, PT ;  /* 0x000000ce0400720c */ /* 0x040fe40003fa6270 */
[C---:B------:R-:W-:Y:S01]  /*54a0*/  ISETP.GE.AND P3, PT, R4.reuse, R205, PT ;  /* 0x000000cd0400720c */ /* 0x040fe20003f66270 */
[----:B------:R-:W-:Y:S01]  /*54b0*/  MUFU.TANH R59, R147 ;  /* 0x00000093003b7308 */ /* 0x000fe20000002400 */
[C---:B------:R-:W-:Y:S02]  /*54c0*/  ISETP.GE.AND P1, PT, R4.reuse, R204, PT ;  /* 0x000000cc0400720c */ /* 0x040fe40003f26270 */
[C---:B------:R-:W-:Y:S02]  /*54d0*/  ISETP.LT.OR P6, PT, R4.reuse, R199, P6 ;  /* 0x000000c70400720c */ /* 0x040fe400037c1670 */
[----:B------:R-:W-:-:S02]  /*54e0*/  ISETP.LT.OR P5, PT, R4, R198, P5 ;  /* 0x000000c60400720c */ /* 0x000fc40002fa1670 */
[C---:B------:R-:W-:Y:S01]  /*54f0*/  ISETP.LT.OR P3, PT, R4.reuse, R197, P3 ;  /* 0x000000c50400720c */ /* 0x040fe20001f61670 */
[----:B------:R-:W-:Y:S01]  /*5500*/  MUFU.TANH R67, R75 ;  /* 0x0000004b00437308 */ /* 0x000fe20000002400 */
[----:B------:R-:W-:Y:S02]  /*5510*/  ISETP.LT.OR P1, PT, R4, R196, P1 ;  /* 0x000000c40400720c */ /* 0x000fe40000f21670 */
[----:B------:R-:W-:Y:S02]  /*5520*/  IABS R4, R5 ;  /* 0x0000000500047213 */ /* 0x000fe40000000000 */
[----:B------:R-:W-:Y:S02]  /*5530*/  IABS R5, R9 ;  /* 0x0000000900057213 */ /* 0x000fe40000000000 */
[----:B------:R-:W-:Y:S01]  /*5540*/  IABS R3, R3 ;  /* 0x0000000300037213 */ /* 0x000fe20000000000 */
[----:B------:R-:W-:Y:S01]  /*5550*/  IMAD.MOV.U32 R7, RZ, RZ, R4 ;  /* 0x000000ffff077224 */ /* 0x000fe200078e0004 */
[----:B------:R-:W-:Y:S01]  /*5560*/  IABS R9, R10 ;  /* 0x0000000a00097213 */ /* 0x000fe20000000000 */
[----:B------:R-:W-:Y:S01]  /*5570*/  IMAD.MOV.U32 R4, RZ, RZ, R5 ;  /* 0x000000ffff047224 */ /* 0x000fe200078e0005 */
[----:B------:R-:W-:Y:S01]  /*5580*/  IABS R6, R6 ;  /* 0x0000000600067213 */ /* 0x000fe20000000000 */
[----:B------:R-:W5:Y:S01]  /*5590*/  MUFU.TANH R69, R144 ;  /* 0x0000009000457308 */ /* 0x000f620000002400 */
[----:B------:R-:W-:Y:S01]  /*55a0*/  I2FP.F32.S32 R8, R3 ;  /* 0x0000000300087245 */ /* 0x000fe20000201400 */
[----:B------:R-:W-:Y:S01]  /*55b0*/  IMAD.MOV.U32 R3, RZ, RZ, R9 ;  /* 0x000000ffff037224 */ /* 0x000fe200078e0009 */
[----:B------:R-:W-:Y:S01]  /*55c0*/  FSEL R92, R49, -INF , !P6 ;  /* 0xff800000315c7808 */ /* 0x000fe20007000000 */
[----:B------:R-:W-:Y:S01]  /*55d0*/  IMAD.MOV.U32 R5, RZ, RZ, R6 ;  /* 0x000000ffff057224 */ /* 0x000fe200078e0006 */
[----:B------:R-:W-:Y:S01]  /*55e0*/  I2FP.F32.S32 R6, R7 ;  /* 0x0000000700067245 */ /* 0x000fe20000201400 */
[----:B------:R-:W-:Y:S01]  /*55f0*/  FFMA.FTZ R8, R8, -UR31, R162 ;  /* 0x8000001f08087c23 */ /* 0x000fe200080100a2 */
[----:B------:R-:W-:Y:S01]  /*5600*/  I2FP.F32.S32 R7, R4 ;  /* 0x0000000400077245 */ /* 0x000fe20000201400 */
[----:B------:R-:W5:Y:S01]  /*5610*/  MUFU.TANH R70, R140 ;  /* 0x0000008c00467308 */ /* 0x000f620000002400 */
[----:B------:R-:W-:-:S02]  /*5620*/  I2FP.F32.S32 R4, R3 ;  /* 0x0000000300047245 */ /* 0x000fc40000201400 */
[----:B------:R-:W-:Y:S01]  /*5630*/  I2FP.F32.S32 R3, R5 ;  /* 0x0000000500037245 */ /* 0x000fe20000201400 */
[----:B------:R-:W-:Y:S01]  /*5640*/  FFMA.FTZ R5, R6, -UR31, R159 ;  /* 0x8000001f06057c23 */ /* 0x000fe2000801009f */
[----:B------:R-:W-:Y:S01]  /*5650*/  FFMA.FTZ R11, R7, -UR31, R124 ;  /* 0x8000001f070b7c23 */ /* 0x000fe2000801007c */
[----:B------:R-:W-:Y:S01]  /*5660*/  FFMA.FTZ R10, R4, -UR31, R161 ;  /* 0x8000001f040a7c23 */ /* 0x000fe200080100a1 */
[C-C-:B------:R-:W-:Y:S02]  /*5670*/  IMAD.IADD R4, R202.reuse, 0x1, -R14.reuse ;  /* 0x00000001ca047824 */ /* 0x140fe400078e0a0e */
[----:B------:R-:W-:Y:S01]  /*5680*/  FFMA.FTZ R9, R3, -UR31, R139 ;  /* 0x8000001f03097c23 */ /* 0x000fe2000801008b */
[--C-:B------:R-:W-:Y:S01]  /*5690*/  IMAD.IADD R3, R201, 0x1, -R14.reuse ;  /* 0x00000001c9037824 */ /* 0x100fe200078e0a0e */
[----:B------:R-:W-:Y:S01]  /*56a0*/  FSEL R155, R5, -INF , !P2 ;  /* 0xff800000059b7808 */ /* 0x000fe20005000000 */
[----:B------:R-:W-:Y:S01]  /*56b0*/  IMAD.IADD R5, R203, 0x1, -R14 ;  /* 0x00000001cb057824 */ /* 0x000fe200078e0a0e */
[----:B------:R-:W-:Y:S01]  /*56c0*/  IABS R6, R4 ;  /* 0x0000000400067213 */ /* 0x000fe20000000000 */
[----:B------:R-:W-:Y:S01]  /*56d0*/  IMAD.IADD R7, R202, 0x1, -R15 ;  /* 0x00000001ca077824 */ /* 0x000fe200078e0a0f */
[----:B------:R-:W-:Y:S01]  /*56e0*/  IABS R4, R3 ;  /* 0x0000000300047213 */ /* 0x000fe20000000000 */
[----:B------:R-:W5:Y:S01]  /*56f0*/  MUFU.TANH R46, R142 ;  /* 0x0000008e002e7308 */ /* 0x000f620000002400 */
[----:B------:R-:W-:-:S02]  /*5700*/  IABS R3, R5 ;  /* 0x0000000500037213 */ /* 0x000fc40000000000 */
[----:B------:R-:W-:Y:S01]  /*5710*/  IABS R5, R7 ;  /* 0x0000000700057213 */ /* 0x000fe20000000000 */
[----:B------:R-:W-:Y:S01]  /*5720*/  IMAD.MOV.U32 R7, RZ, RZ, R6 ;  /* 0x000000ffff077224 */ /* 0x000fe200078e0006 */
[C---:B------:R-:W-:Y:S01]  /*5730*/  ISETP.GE.AND P2, PT, R14.reuse, R205, PT ;  /* 0x000000cd0e00720c */ /* 0x040fe20003f46270 */
[----:B------:R-:W-:Y:S01]  /*5740*/  IMAD.MOV.U32 R6, RZ, RZ, R4 ;  /* 0x000000ffff067224 */ /* 0x000fe200078e0004 */
[----:B------:R-:W-:Y:S01]  /*5750*/  ISETP.GE.AND P6, PT, R14, R204, PT ;  /* 0x000000cc0e00720c */ /* 0x000fe20003fc6270 */
[----:B------:R-:W-:Y:S01]  /*5760*/  IMAD.MOV.U32 R4, RZ, RZ, R5 ;  /* 0x000000ffff047224 */ /* 0x000fe200078e0005 */
[----:B------:R-:W-:Y:S01]  /*5770*/  I2FP.F32.S32 R7, R7 ;  /* 0x0000000700077245 */ /* 0x000fe20000201400 */
[----:B------:R-:W5:Y:S01]  /*5780*/  MUFU.TANH R44, R110 ;  /* 0x0000006e002c7308 */ /* 0x000f620000002400 */
[----:B------:R-:W-:Y:S02]  /*5790*/  I2FP.F32.S32 R6, R6 ;  /* 0x0000000600067245 */ /* 0x000fe40000201400 */
[----:B------:R-:W-:-:S02]  /*57a0*/  I2FP.F32.S32 R5, R3 ;  /* 0x0000000300057245 */ /* 0x000fc40000201400 */
[----:B------:R-:W-:Y:S01]  /*57b0*/  I2FP.F32.S32 R3, R4 ;  /* 0x0000000400037245 */ /* 0x000fe20000201400 */
[----:B------:R-:W-:Y:S01]  /*57c0*/  FFMA.FTZ R6, R6, -UR31, R126 ;  /* 0x8000001f06067c23 */ /* 0x000fe2000801007e */
[----:B------:R-:W-:Y:S01]  /*57d0*/  ISETP.LT.OR P2, PT, R14, R197, P2 ;  /* 0x000000c50e00720c */ /* 0x000fe20001741670 */
[----:B------:R-:W-:Y:S01]  /*57e0*/  FFMA.FTZ R5, R5, -UR31, R113 ;  /* 0x8000001f05057c23 */ /* 0x000fe20008010071 */
[----:B------:R-:W-:Y:S01]  /*57f0*/  FSEL R148, R8, -INF , !P4 ;  /* 0xff80000008947808 */ /* 0x000fe20006000000 */
[----:B------:R-:W-:Y:S01]  /*5800*/  FFMA.FTZ R8, R7, -UR31, R132 ;  /* 0x8000001f07087c23 */ /* 0x000fe20008010084 */
[----:B------:R-:W-:Y:S01]  /*5810*/  IMAD.IADD R4, R203, 0x1, -R15 ;  /* 0x00000001cb047824 */ /* 0x000fe200078e0a0f */
[----:B------:R-:W-:Y:S01]  /*5820*/  ISETP.LT.OR P6, PT, R14, R196, P6 ;  /* 0x000000c40e00720c */ /* 0x000fe200037c1670 */
[----:B------:R-:W-:Y:S01]  /*5830*/  FFMA.FTZ R12, R3, -UR31, R111 ;  /* 0x8000001f030c7c23 */ /* 0x000fe2000801006f */
[----:B------:R-:W-:Y:S01]  /*5840*/  FSEL R151, R9, -INF , !P1 ;  /* 0xff80000009977808 */ /* 0x000fe20004800000 */
[----:B------:R-:W-:Y:S01]  /*5850*/  IMAD.IADD R7, R202, 0x1, -R17 ;  /* 0x00000001ca077824 */ /* 0x000fe200078e0a11 */
[----:B------:R-:W-:Y:S01]  /*5860*/  ISETP.GE.AND P4, PT, R14, R206, PT ;  /* 0x000000ce0e00720c */ /* 0x000fe20003f86270 */
[C---:B------:R-:W-:Y:S01]  /*5870*/  IMAD.IADD R3, R201.reuse, 0x1, -R15 ;  /* 0x00000001c9037824 */ /* 0x040fe200078e0a0f */
[----:B------:R-:W-:Y:S01]  /*5880*/  FSEL R138, R6, -INF , !P2 ;  /* 0xff800000068a7808 */ /* 0x000fe20005000000 */
[--C-:B------:R-:W-:Y:S01]  /*5890*/  IMAD.IADD R9, R201, 0x1, -R17.reuse ;  /* 0x00000001c9097824 */ /* 0x100fe200078e0a11 */
[----:B------:R-:W-:Y:S01]  /*58a0*/  FSEL R150, R5, -INF , !P6 ;  /* 0xff80000005967808 */ /* 0x000fe20007000000 */
[----:B------:R-:W-:Y:S01]  /*58b0*/  IMAD.IADD R6, R203, 0x1, -R17 ;  /* 0x00000001cb067824 */ /* 0x000fe200078e0a11 */
[----:B------:R-:W-:Y:S01]  /*58c0*/  IABS R4, R4 ;  /* 0x0000000400047213 */ /* 0x000fe20000000000 */
[----:B------:R-:W5:Y:S01]  /*58d0*/  MUFU.TANH R43, R112 ;  /* 0x00000070002b7308 */ /* 0x000f620000002400 */
[----:B------:R-:W-:-:S02]  /*58e0*/  ISETP.LT.OR P4, PT, R14, R198, P4 ;  /* 0x000000c60e00720c */ /* 0x000fc40002781670 */
[----:B------:R-:W-:Y:S01]  /*58f0*/  IABS R5, R7 ;  /* 0x0000000700057213 */ /* 0x000fe20000000000 */
[----:B------:R-:W-:Y:S01]  /*5900*/  IMAD.MOV.U32 R7, RZ, RZ, R4 ;  /* 0x000000ffff077224 */ /* 0x000fe200078e0004 */
[----:B------:R-:W-:Y:S02]  /*5910*/  FSEL R122, R13, -INF , !P0 ;  /* 0xff8000000d7a7808 */ /* 0x000fe40004000000 */
[----:B------:R-:W-:Y:S01]  /*5920*/  IABS R3, R3 ;  /* 0x0000000300037213 */ /* 0x000fe20000000000 */
[----:B------:R-:W-:Y:S01]  /*5930*/  IMAD.MOV.U32 R4, RZ, RZ, R5 ;  /* 0x000000ffff047224 */ /* 0x000fe200078e0005 */
[----:B------:R-:W-:Y:S01]  /*5940*/  IABS R9, R9 ;  /* 0x0000000900097213 */ /* 0x000fe20000000000 */
[----:B------:R-:W5:Y:S01]  /*5950*/  MUFU.TANH R74, R74 ;  /* 0x0000004a004a7308 */ /* 0x000f620000002400 */
[----:B------:R-:W-:Y:S02]  /*5960*/  ISETP.GE.AND P0, PT, R14, R207, PT ;  /* 0x000000cf0e00720c */ /* 0x000fe40003f06270 */
[----:B------:R-:W-:-:S02]  /*5970*/  IABS R6, R6 ;  /* 0x0000000600067213 */ /* 0x000fc40000000000 */
[----:B--2---:R-:W-:Y:S02]  /*5980*/  FSEL R115, R8, -INF , !P4 ;  /* 0xff80000008737808 */ /* 0x004fe40006000000 */
[----:B------:R-:W-:Y:S01]  /*5990*/  I2FP.F32.S32 R8, R3 ;  /* 0x0000000300087245 */ /* 0x000fe20000201400 */
[----:B------:R-:W-:Y:S01]  /*59a0*/  IMAD.MOV.U32 R3, RZ, RZ, R9 ;  /* 0x000000ffff037224 */ /* 0x000fe200078e0009 */
[----:B------:R-:W-:Y:S01]  /*59b0*/  ISETP.LT.OR P0, PT, R14, R199, P0 ;  /* 0x000000c70e00720c */ /* 0x000fe20000701670 */
[----:B------:R-:W-:Y:S01]  /*59c0*/  IMAD.MOV.U32 R5, RZ, RZ, R6 ;  /* 0x000000ffff057224 */ /* 0x000fe200078e0006 */
[----:B------:R-:W-:Y:S01]  /*59d0*/  I2FP.F32.S32 R6, R7 ;  /* 0x0000000700067245 */ /* 0x000fe20000201400 */
[----:B------:R-:W-:Y:S01]  /*59e0*/  FFMA.FTZ R8, R8, -UR31, R119 ;  /* 0x8000001f08087c23 */ /* 0x000fe20008010077 */
[----:B------:R-:W-:Y:S01]  /*59f0*/  FSEL R83, R66, -INF , !P0 ;  /* 0xff80000042537808 */ /* 0x000fe20004000000 */
[----:B------:R-:W-:Y:S01]  /*5a00*/  MUFU.TANH R14, R143 ;  /* 0x0000008f000e7308 */ /* 0x000fe20000002400 */
[----:B------:R-:W-:-:S02]  /*5a10*/  I2FP.F32.S32 R7, R4 ;  /* 0x0000000400077245 */ /* 0x000fc40000201400 */
[C---:B------:R-:W-:Y:S02]  /*5a20*/  ISETP.GE.AND P0, PT, R15.reuse, R204, PT ;  /* 0x000000cc0f00720c */ /* 0x040fe40003f06270 */
[----:B------:R-:W-:Y:S02]  /*5a30*/  I2FP.F32.S32 R4, R3 ;  /* 0x0000000300047245 */ /* 0x000fe40000201400 */
[----:B------:R-:W-:Y:S01]  /*5a40*/  I2FP.F32.S32 R3, R5 ;  /* 0x0000000500037245 */ /* 0x000fe20000201400 */
[----:B------:R-:W-:Y:S01]  /*5a50*/  FFMA.FTZ R5, R6, -UR31, R118 ;  /* 0x8000001f06057c23 */ /* 0x000fe20008010076 */
[----:B------:R-:W-:Y:S01]  /*5a60*/  FSEL R139, R10, -INF , !P3 ;  /* 0xff8000000a8b7808 */ /* 0x000fe20005800000 */
[----:B------:R-:W-:Y:S01]  /*5a70*/  FFMA.FTZ R10, R4, -UR31, R96 ;  /* 0x8000001f040a7c23 */ /* 0x000fe20008010060 */
[----:B------:R-:W-:Y:S01]  /*5a80*/  ISETP.LT.OR P0, PT, R15, R196, P0 ;  /* 0x000000c40f00720c */ /* 0x000fe20000701670 */
[----:B------:R-:W-:Y:S01]  /*5a90*/  FFMA.FTZ R9, R3, -UR31, R77 ;  /* 0x8000001f03097c23 */ /* 0x000fe2000801004d */
[C-C-:B------:R-:W-:Y:S01]  /*5aa0*/  IMAD.IADD R4, R202.reuse, 0x1, -R16.reuse ;  /* 0x00000001ca047824 */ /* 0x140fe200078e0a10 */
[----:B------:R-:W-:Y:S01]  /*5ab0*/  FSEL R117, R11, -INF , !P5 ;  /* 0xff8000000b757808 */ /* 0x000fe20006800000 */
[----:B------:R-:W-:Y:S01]  /*5ac0*/  IMAD.IADD R3, R201, 0x1, -R16 ;  /* 0x00000001c9037824 */ /* 0x000fe200078e0a10 */
[----:B-1----:R-:W-:Y:S01]  /*5ad0*/  FSEL R146, R5, -INF , !P0 ;  /* 0xff80000005927808 */ /* 0x002fe20004000000 */
[----:B------:R-:W-:Y:S01]  /*5ae0*/  FFMA.FTZ R11, R7, -UR31, R72 ;  /* 0x8000001f070b7c23 */ /* 0x000fe20008010048 */
[----:B------:R-:W-:Y:S01]  /*5af0*/  IMAD.IADD R5, R203, 0x1, -R16 ;  /* 0x00000001cb057824 */ /* 0x000fe200078e0a10 */
[----:B------:R-:W-:Y:S01]  /*5b00*/  IABS R6, R4 ;  /* 0x0000000400067213 */ /* 0x000fe20000000000 */
[----:B------:R-:W-:Y:S01]  /*5b10*/  IMAD.IADD R7, R202, 0x1, -R18 ;  /* 0x00000001ca077824 */ /* 0x000fe200078e0a12 */
[----:B------:R-:W-:Y:S01]  /*5b20*/  IABS R4, R3 ;  /* 0x0000000300047213 */ /* 0x000fe20000000000 */
[----:B------:R1:W-:Y:S01]  /*5b30*/  MUFU.TANH R66, R120 ;  /* 0x0000007800427308 */ /* 0x0003e20000002400 */
[----:B------:R-:W-:-:S02]  /*5b40*/  ISETP.GE.AND P5, PT, R15, R207, PT ;  /* 0x000000cf0f00720c */ /* 0x000fc40003fa6270 */
[----:B------:R-:W-:Y:S02]  /*5b50*/  IABS R3, R5 ;  /* 0x0000000500037213 */ /* 0x000fe40000000000 */
[----:B------:R-:W-:Y:S01]  /*5b60*/  IABS R5, R7 ;  /* 0x0000000700057213 */ /* 0x000fe20000000000 */
[----:B------:R-:W-:Y:S01]  /*5b70*/  IMAD.MOV.U32 R7, RZ, RZ, R6 ;  /* 0x000000ffff077224 */ /* 0x000fe200078e0006 */
[----:B------:R-:W-:Y:S01]  /*5b80*/  ISETP.LT.OR P5, PT, R15, R199, P5 ;  /* 0x000000c70f00720c */ /* 0x000fe20002fa1670 */
[----:B------:R-:W-:Y:S01]  /*5b90*/  IMAD.MOV.U32 R6, RZ, RZ, R4 ;  /* 0x000000ffff067224 */ /* 0x000fe200078e0004 */
[----:B------:R-:W-:Y:S01]  /*5ba0*/  ISETP.GE.AND P4, PT, R17, R207, PT ;  /* 0x000000cf1100720c */ /* 0x000fe20003f86270 */
[----:B------:R-:W-:Y:S01]  /*5bb0*/  IMAD.MOV.U32 R4, RZ, RZ, R5 ;  /* 0x000000ffff047224 */ /* 0x000fe200078e0005 */
[C---:B------:R-:W-:Y:S01]  /*5bc0*/  ISETP.GE.AND P1, PT, R15.reuse, R205, PT ;  /* 0x000000cd0f00720c */ /* 0x040fe20003f26270 */
[----:B------:R-:W2:Y:S01]  /*5bd0*/  MUFU.TANH R56, R128 ;  /* 0x0000008000387308 */ /* 0x000ea20000002400 */
[----:B------:R-:W-:-:S02]  /*5be0*/  ISETP.GE.AND P3, PT, R15, R206, PT ;  /* 0x000000ce0f00720c */ /* 0x000fc40003f66270 */
[----:B------:R-:W-:Y:S02]  /*5bf0*/  FSEL R82, R50, -INF , !P5 ;  /* 0xff80000032527808 */ /* 0x000fe40006800000 */
[C---:B------:R-:W-:Y:S02]  /*5c00*/  ISETP.LT.OR P4, PT, R17.reuse, R199, P4 ;  /* 0x000000c71100720c */ /* 0x040fe40002781670 */
[----:B------:R-:W-:Y:S01]  /*5c10*/  I2FP.F32.S32 R6, R6 ;  /* 0x0000000600067245 */ /* 0x000fe20000201400 */
[----:B------:R-:W2:Y:S01]  /*5c20*/  MUFU.TANH R13, R130 ;  /* 0x00000082000d7308 */ /* 0x000ea20000002400 */
[----:B------:R-:W-:Y:S02]  /*5c30*/  ISETP.GE.AND P5, PT, R17, R204, PT ;  /* 0x000000cc1100720c */ /* 0x000fe40003fa6270 */
[----:B------:R-:W-:Y:S01]  /*5c40*/  ISETP.GE.AND P0, PT, R16, R205, PT ;  /* 0x000000cd1000720c */ /* 0x000fe20003f06270 */
[----:B------:R-:W-:Y:S01]  /*5c50*/  FFMA.FTZ R6, R6, -UR31, R98 ;  /* 0x8000001f06067c23 */ /* 0x000fe20008010062 */
[----:B------:R-:W-:-:S02]  /*5c60*/  ISETP.LT.OR P1, PT, R15, R197, P1 ;  /* 0x000000c50f00720c */ /* 0x000fc40000f21670 */
[----:B------:R-:W-:Y:S01]  /*5c70*/  I2FP.F32.S32 R7, R7 ;  /* 0x0000000700077245 */ /* 0x000fe20000201400 */
[----:B------:R-:W2:Y:S01]  /*5c80*/  MUFU.TANH R57, R129 ;  /* 0x0000008100397308 */ /* 0x000ea20000002400 */
[----:B------:R-:W-:Y:S02]  /*5c90*/  I2FP.F32.S32 R5, R3 ;  /* 0x0000000300057245 */ /* 0x000fe40000201400 */
[----:B------:R-:W-:Y:S02]  /*5ca0*/  ISETP.LT.OR P3, PT, R15, R198, P3 ;  /* 0x000000c60f00720c */ /* 0x000fe40001f61670 */
[----:B------:R-:W-:Y:S01]  /*5cb0*/  FSEL R77, R52, -INF , !P4 ;  /* 0xff800000344d7808 */ /* 0x000fe20006000000 */
[----:B------:R-:W-:Y:S01]  /*5cc0*/  FFMA.FTZ R5, R5, -UR31, R80 ;  /* 0x8000001f05057c23 */ /* 0x000fe20008010050 */
[----:B------:R-:W-:Y:S01]  /*5cd0*/  I2FP.F32.S32 R3, R4 ;  /* 0x0000000400037245 */ /* 0x000fe20000201400 */
[----:B------:R-:W-:Y:S01]  /*5ce0*/  IMAD.IADD R4, R203, 0x1, -R18 ;  /* 0x00000001cb047824 */ /* 0x000fe200078e0a12 */
[----:B------:R-:W-:Y:S01]  /*5cf0*/  ISETP.LT.OR P5, PT, R17, R196, P5 ;  /* 0x000000c41100720c */ /* 0x000fe20002fa1670 */
[----:B------:R-:W2:Y:S01]  /*5d00*/  MUFU.TANH R61, R133 ;  /* 0x00000085003d7308 */ /* 0x000ea20000002400 */
[----:B------:R-:W-:-:S02]  /*5d10*/  ISETP.GE.AND P4, PT, R16, R204, PT ;  /* 0x000000cc1000720c */ /* 0x000fc40003f86270 */
[----:B------:R-:W-:Y:S02]  /*5d20*/  ISETP.LT.OR P0, PT, R16, R197, P0 ;  /* 0x000000c51000720c */ /* 0x000fe40000701670 */
[----:B------:R-:W-:Y:S01]  /*5d30*/  FSEL R136, R8, -INF , !P1 ;  /* 0xff80000008887808 */ /* 0x000fe20004800000 */
[----:B---3--:R-:W-:Y:S01]  /*5d40*/  FFMA.FTZ R8, R7, -UR31, R76 ;  /* 0x8000001f07087c23 */ /* 0x008fe2000801004c */
[----:B------:R-:W-:Y:S01]  /*5d50*/  FSEL R102, R12, -INF , !P3 ;  /* 0xff8000000c667808 */ /* 0x000fe20005800000 */
[----:B------:R-:W-:Y:S01]  /*5d60*/  FFMA.FTZ R12, R3, -UR31, R73 ;  /* 0x8000001f030c7c23 */ /* 0x000fe20008010049 */
[----:B------:R-:W-:Y:S01]  /*5d70*/  ISETP.LT.OR P4, PT, R16, R196, P4 ;  /* 0x000000c41000720c */ /* 0x000fe20002781670 */
[--C-:B------:R-:W-:Y:S01]  /*5d80*/  IMAD.IADD R7, R202, 0x1, -R19.reuse ;  /* 0x00000001ca077824 */ /* 0x100fe200078e0a13 */
[----:B------:R-:W-:Y:S01]  /*5d90*/  FSEL R137, R9, -INF , !P5 ;  /* 0xff80000009897808 */ /* 0x000fe20006800000 */
[C---:B------:R-:W-:Y:S01]  /*5da0*/  IMAD.IADD R3, R201.reuse, 0x1, -R18 ;  /* 0x00000001c9037824 */ /* 0x040fe200078e0a12 */
[----:B------:R-:W-:Y:S01]  /*5db0*/  ISETP.GE.AND P1, PT, R16, R206, PT ;  /* 0x000000ce1000720c */ /* 0x000fe20003f26270 */
[--C-:B------:R-:W-:Y:S01]  /*5dc0*/  IMAD.IADD R9, R201, 0x1, -R19.reuse ;  /* 0x00000001c9097824 */ /* 0x100fe200078e0a13 */
[----:B----4-:R-:W-:Y:S01]  /*5dd0*/  FSEL R131, R6, -INF , !P0 ;  /* 0xff80000006837808 */ /* 0x010fe20004000000 */
[----:B------:R-:W-:Y:S01]  /*5de0*/  IMAD.IADD R6, R203, 0x1, -R19 ;  /* 0x00000001cb067824 */ /* 0x000fe200078e0a13 */
[----:B-----5:R-:W-:Y:S01]  /*5df0*/  FSEL R145, R5, -INF , !P4 ;  /* 0xff80000005917808 */ /* 0x020fe20006000000 */
[----:B------:R-:W3:Y:S01]  /*5e00*/  MUFU.TANH R55, R134 ;  /* 0x0000008600377308 */ /* 0x000ee20000002400 */
[----:B------:R-:W-:-:S02]  /*5e10*/  IABS R4, R4 ;  /* 0x0000000400047213 */ /* 0x000fc40000000000 */
[C---:B------:R-:W-:Y:S02]  /*5e20*/  ISETP.LT.OR P1, PT, R16.reuse, R198, P1 ;  /* 0x000000c61000720c */ /* 0x040fe40000f21670 */
[----:B------:R-:W-:Y:S01]  /*5e30*/  IABS R5, R7 ;  /* 0x0000000700057213 */ /* 0x000fe20000000000 */
[----:B------:R-:W-:Y:S01]  /*5e40*/  IMAD.MOV.U32 R7, RZ, RZ, R4 ;  /* 0x000000ffff077224 */ /* 0x000fe200078e0004 */
[----:B------:R-:W-:Y:S01]  /*5e50*/  IABS R3, R3 ;  /* 0x0000000300037213 */ /* 0x000fe20000000000 */
[----:B------:R-:W4:Y:S01]  /*5e60*/  MUFU.TANH R62, R121 ;  /* 0x00000079003e7308 */ /* 0x000f220000002400 */
[----:B------:R-:W-:Y:S01]  /*5e70*/  IABS R9, R9 ;  /* 0x0000000900097213 */ /* 0x000fe20000000000 */
[----:B------:R-:W-:Y:S01]  /*5e80*/  IMAD.MOV.U32 R4, RZ, RZ, R5 ;  /* 0x000000ffff047224 */ /* 0x000fe200078e0005 */
[----:B------:R-:W-:Y:S02]  /*5e90*/  ISETP.GE.AND P3, PT, R16, R207, PT ;  /* 0x000000cf1000720c */ /* 0x000fe40003f66270 */
[----:B------:R-:W-:-:S02]  /*5ea0*/  IABS R6, R6 ;  /* 0x0000000600067213 */ /* 0x000fc40000000000 */
[----:B------:R-:W-:Y:S01]  /*5eb0*/  FSEL R94, R8, -INF , !P1 ;  /* 0xff800000085e7808 */ /* 0x000fe20004800000 */
[----:B------:R-:W5:Y:S01]  /*5ec0*/  MUFU.TANH R49, R123 ;  /* 0x0000007b00317308 */ /* 0x000f620000002400 */
[----:B------:R-:W-:Y:S01]  /*5ed0*/  I2FP.F32.S32 R8, R3 ;  /* 0x0000000300087245 */ /* 0x000fe20000201400 */
[----:B------:R-:W-:Y:S01]  /*5ee0*/  IMAD.MOV.U32 R3, RZ, RZ, R9 ;  /* 0x000000ffff037224 */ /* 0x000fe200078e0009 */
[----:B------:R-:W-:Y:S01]  /*5ef0*/  ISETP.LT.OR P3, PT, R16, R199, P3 ;  /* 0x000000c71000720c */ /* 0x000fe20001f61670 */
[----:B------:R-:W-:Y:S01]  /*5f00*/  IMAD.MOV.U32 R5, RZ, RZ, R6 ;  /* 0x000000ffff057224 */ /* 0x000fe200078e0006 */
[----:B------:R-:W-:Y:S01]  /*5f10*/  ISETP.GE.AND P6, PT, R17, R205, PT ;  /* 0x000000cd1100720c */ /* 0x000fe20003fc6270 */
[----:B------:R-:W-:Y:S01]  /*5f20*/  FFMA.FTZ R8, R8, -UR31, R69 ;  /* 0x8000001f08087c23 */ /* 0x000fe20008010045 */
[----:B------:R-:W-:Y:S01]  /*5f30*/  I2FP.F32.S32 R6, R7 ;  /* 0x0000000700067245 */ /* 0x000fe20000201400 */
[----:B------:R-:W5:Y:S01]  /*5f40*/  MUFU.TANH R42, R163 ;  /* 0x000000a3002a7308 */ /* 0x000f620000002400 */
[----:B------:R-:W-:-:S02]  /*5f50*/  FSEL R73, R53, -INF , !P3 ;  /* 0xff80000035497808 */ /* 0x000fc40005800000 */
[----:B------:R-:W-:Y:S02]  /*5f60*/  I2FP.F32.S32 R7, R4 ;  /* 0x0000000400077245 */ /* 0x000fe40000201400 */
[C---:B------:R-:W-:Y:S02]  /*5f70*/  ISETP.GE.AND P2, PT, R17.reuse, R206, PT ;  /* 0x000000ce1100720c */ /* 0x040fe40003f46270 */
[C---:B------:R-:W-:Y:S01]  /*5f80*/  ISETP.LT.OR P6, PT, R17.reuse, R197, P6 ;  /* 0x000000c51100720c */ /* 0x040fe200037c1670 */
[----:B------:R-:W-:Y:S01]  /*5f90*/  MUFU.TANH R54, R164 ;  /* 0x000000a400367308 */ /* 0x000fe20000002400 */
[----:B------:R-:W-:Y:S02]  /*5fa0*/  ISETP.GE.AND P3, PT, R18, R204, PT ;  /* 0x000000cc1200720c */ /* 0x000fe40003f66270 */
[----:B------:R-:W-:Y:S02]  /*5fb0*/  I2FP.F32.S32 R4, R3 ;  /* 0x0000000300047245 */ /* 0x000fe40000201400 */
[----:B------:R-:W-:Y:S01]  /*5fc0*/  I2FP.F32.S32 R3, R5 ;  /* 0x0000000500037245 */ /* 0x000fe20000201400 */
[----:B------:R-:W-:Y:S01]  /*5fd0*/  FFMA.FTZ R5, R6, -UR31, R68 ;  /* 0x8000001f06057c23 */ /* 0x000fe20008010044 */
[----:B------:R-:W-:Y:S01]  /*5fe0*/  ISETP.LT.OR P2, PT, R17, R198, P2 ;  /* 0x000000c61100720c */ /* 0x000fe20001741670 */
[----:B------:R-:W-:Y:S01]  /*5ff0*/  MUFU.TANH R48, R165 ;  /* 0x000000a500307308 */ /* 0x000fe20000002400 */
[----:B------:R-:W-:Y:S01]  /*6000*/  FSEL R132, R10, -INF , !P6 ;  /* 0xff8000000a847808 */ /* 0x000fe20007000000 */
[----:B------:R-:W-:Y:S01]  /*6010*/  FFMA.FTZ R10, R4, -UR31, R63 ;  /* 0x8000001f040a7c23 */ /* 0x000fe2000801003f */
[----:B------:R-:W-:Y:S01]  /*6020*/  ISETP.LT.OR P3, PT, R18, R196, P3 ;  /* 0x000000c41200720c */ /* 0x000fe20001f61670 */
[----:B------:R-:W-:Y:S01]  /*6030*/  FFMA.FTZ R9, R3, -UR31, R59 ;  /* 0x8000001f03097c23 */ /* 0x000fe2000801003b */
[C-C-:B------:R-:W-:Y:S01]  /*6040*/  IMAD.IADD R4, R202.reuse, 0x1, -R20.reuse ;  /* 0x00000001ca047824 */ /* 0x140fe200078e0a14 */
[----:B------:R-:W-:Y:S01]  /*6050*/  FSEL R95, R11, -INF , !P2 ;  /* 0xff8000000b5f7808 */ /* 0x000fe20005000000 */
[--C-:B------:R-:W-:Y:S01]  /*6060*/  IMAD.IADD R3, R201, 0x1, -R20.reuse ;  /* 0x00000001c9037824 */ /* 0x100fe200078e0a14 */
[----:B------:R-:W-:Y:S01]  /*6070*/  FSEL R147, R5, -INF , !P3 ;  /* 0xff80000005937808 */ /* 0x000fe20005800000 */
[----:B------:R-:W-:Y:S01]  /*6080*/  FFMA.FTZ R11, R7, -UR31, R67 ;  /* 0x8000001f070b7c23 */ /* 0x000fe20008010043 */
[----:B------:R-:W-:Y:S01]  /*6090*/  IMAD.IADD R5, R203, 0x1, -R20 ;  /* 0x00000001cb057824 */ /* 0x000fe200078e0a14 */
[----:B------:R-:W-:Y:S01]  /*60a0*/  IABS R6, R4 ;  /* 0x0000000400067213 */ /* 0x000fe20000000000 */
[----:B------:R-:W-:Y:S01]  /*60b0*/  IMAD.IADD R7, R202, 0x1, -R22 ;  /* 0x00000001ca077824 */ /* 0x000fe200078e0a16 */
[----:B------:R-:W-:Y:S01]  /*60c0*/  IABS R4, R3 ;  /* 0x0000000300047213 */ /* 0x000fe20000000000 */
[----:B------:R-:W-:Y:S01]  /*60d0*/  MUFU.TANH R17, R167 ;  /* 0x000000a700117308 */ /* 0x000fe20000002400 */
[----:B------:R-:W-:-:S02]  /*60e0*/  ISETP.GE.AND P2, PT, R18, R207, PT ;  /* 0x000000cf1200720c */ /* 0x000fc40003f46270 */
[----:B------:R-:W-:Y:S02]  /*60f0*/  IABS R3, R5 ;  /* 0x0000000500037213 */ /* 0x000fe40000000000 */
[----:B------:R-:W-:Y:S01]  /*6100*/  IABS R5, R7 ;  /* 0x0000000700057213 */ /* 0x000fe20000000000 */
[----:B------:R-:W-:Y:S01]  /*6110*/  IMAD.MOV.U32 R7, RZ, RZ, R6 ;  /* 0x000000ffff077224 */ /* 0x000fe200078e0006 */
[C---:B------:R-:W-:Y:S01]  /*6120*/  ISETP.LT.OR P2, PT, R18.reuse, R199, P2 ;  /* 0x000000c71200720c */ /* 0x040fe20001741670 */
[----:B------:R-:W-:Y:S01]  /*6130*/  IMAD.MOV.U32 R6, RZ, RZ, R4 ;  /* 0x000000ffff067224 */ /* 0x000fe200078e0004 */
[----:B------:R-:W-:Y:S01]  /*6140*/  ISETP.GE.AND P1, PT, R19, R207, PT ;  /* 0x000000cf1300720c */ /* 0x000fe20003f26270 */
[----:B------:R-:W-:Y:S01]  /*6150*/  IMAD.MOV.U32 R4, RZ, RZ, R5 ;  /* 0x000000ffff047224 */ /* 0x000fe200078e0005 */
[C---:B------:R-:W-:Y:S01]  /*6160*/  ISETP.GE.AND P5, PT, R18.reuse, R205, PT ;  /* 0x000000cd1200720c */ /* 0x040fe20003fa6270 */
[----:B------:R-:W-:Y:S01]  /*6170*/  MUFU.TANH R47, R169 ;  /* 0x000000a9002f7308 */ /* 0x000fe20000002400 */
[----:B------:R-:W-:-:S02]  /*6180*/  ISETP.GE.AND P6, PT, R18, R206, PT ;  /* 0x000000ce1200720c */ /* 0x000fc40003fc6270 */
[----:B------:R-:W-:Y:S02]  /*6190*/  FSEL R72, R51, -INF , !P2 ;  /* 0xff80000033487808 */ /* 0x000fe40005000000 */
[C---:B------:R-:W-:Y:S02]  /*61a0*/  ISETP.LT.OR P1, PT, R19.reuse, R199, P1 ;  /* 0x000000c71300720c */ /* 0x040fe40000f21670 */
[----:B------:R-:W-:Y:S01]  /*61b0*/  I2FP.F32.S32 R6, R6 ;  /* 0x0000000600067245 */ /* 0x000fe20000201400 */
[----:B------:R-:W-:Y:S01]  /*61c0*/  MUFU.TANH R16, R172 ;  /* 0x000000ac00107308 */ /* 0x000fe20000002400 */
[----:B------:R-:W-:Y:S02]  /*61d0*/  ISETP.GE.AND P2, PT, R19, R204, PT ;  /* 0x000000cc1300720c */ /* 0x000fe40003f46270 */
[----:B------:R-:W-:Y:S01]  /*61e0*/  ISETP.GE.AND P3, PT, R20, R205, PT ;  /* 0x000000cd1400720c */ /* 0x000fe20003f66270 */
[----:B------:R-:W-:Y:S01]  /*61f0*/  FFMA.FTZ R6, R6, -UR31, R70 ;  /* 0x8000001f06067c23 */ /* 0x000fe20008010046 */
[----:B------:R-:W-:-:S02]  /*6200*/  ISETP.LT.OR P5, PT, R18, R197, P5 ;  /* 0x000000c51200720c */ /* 0x000fc40002fa1670 */
[----:B------:R-:W-:Y:S01]  /*6210*/  I2FP.F32.S32 R7, R7 ;  /* 0x0000000700077245 */ /* 0x000fe20000201400 */
[----:B------:R-:W-:Y:S01]  /*6220*/  MUFU.TANH R52, R168 ;  /* 0x000000a800347308 */ /* 0x000fe20000002400 */
[----:B------:R-:W-:Y:S02]  /*6230*/  I2FP.F32.S32 R5, R3 ;  /* 0x0000000300057245 */ /* 0x000fe40000201400 */
[----:B------:R-:W-:Y:S02]  /*6240*/  ISETP.LT.OR P6, PT, R18, R198, P6 ;  /* 0x000000c61200720c */ /* 0x000fe400037c1670 */
[----:B------:R-:W-:Y:S01]  /*6250*/  FSEL R69, R60, -INF , !P1 ;  /* 0xff8000003c457808 */ /* 0x000fe20004800000 */
[----:B------:R-:W-:Y:S01]  /*6260*/  FFMA.FTZ R5, R5, -UR31, R46 ;  /* 0x8000001f05057c23 */ /* 0x000fe2000801002e */
[----:B------:R-:W-:Y:S01]  /*6270*/  I2FP.F32.S32 R3, R4 ;  /* 0x0000000400037245 */ /* 0x000fe20000201400 */
[----:B------:R-:W-:Y:S01]  /*6280*/  IMAD.IADD R4, R203, 0x1, -R22 ;  /* 0x00000001cb047824 */ /* 0x000fe200078e0a16 */
[----:B------:R-:W-:Y:S01]  /*6290*/  ISETP.LT.OR P2, PT, R19, R196, P2 ;  /* 0x000000c41300720c */ /* 0x000fe20001741670 */
[----:B------:R-:W5:Y:S01]  /*62a0*/  MUFU.TANH R18, R166 ;  /* 0x000000a600127308 */ /* 0x000f620000002400 */
[----:B------:R-:W-:-:S02]  /*62b0*/  ISETP.GE.AND P1, PT, R20, R204, PT ;  /* 0x000000cc1400720c */ /* 0x000fc40003f26270 */
[----:B------:R-:W-:Y:S02]  /*62c0*/  ISETP.LT.OR P3, PT, R20, R197, P3 ;  /* 0x000000c51400720c */ /* 0x000fe40001f61670 */
[----:B-1----:R-:W-:Y:S01]  /*62d0*/  FSEL R120, R8, -INF , !P5 ;  /* 0xff80000008787808 */ /* 0x002fe20006800000 */
[----:B------:R-:W-:Y:S01]  /*62e0*/  FFMA.FTZ R8, R7, -UR31, R44 ;  /* 0x8000001f07087c23 */ /* 0x000fe2000801002c */
        /* <DEDUP_REMOVED lines=8> */
[----:B------:R-:W-:Y:S01]  /*6370*/  FSEL R110, R6, -INF , !P3 ;  /* 0xff800000066e7808 */ /* 0x000fe20005800000 */
[----:B------:R-:W-:Y:S01]  /*6380*/  IMAD.IADD R6, R203, 0x1, -R21 ;  /* 0x00000001cb067824 */ /* 0x000fe200078e0a15 */
[----:B------:R-:W-:Y:S01]  /*6390*/  FSEL R144, R5, -INF , !P1 ;  /* 0xff80000005907808 */ /* 0x000fe20004800000 */
[----:B------:R-:W1:Y:S01]  /*63a0*/  MUFU.TANH R46, R170 ;  /* 0x000000aa002e7308 */ /* 0x000e620000002400 */
[----:B------:R-:W-:-:S02]  /*63b0*/  IABS R4, R4 ;  /* 0x0000000400047213 */ /* 0x000fc40000000000 */
[C---:B------:R-:W-:Y:S02]  /*63c0*/  ISETP.LT.OR P5, PT, R20.reuse, R198, P5 ;  /* 0x000000c61400720c */ /* 0x040fe40002fa1670 */
[----:B------:R-:W-:Y:S01]  /*63d0*/  IABS R5, R7 ;  /* 0x0000000700057213 */ /* 0x000fe20000000000 */
[----:B------:R-:W-:Y:S01]  /*63e0*/  IMAD.MOV.U32 R7, RZ, RZ, R4 ;  /* 0x000000ffff077224 */ /* 0x000fe200078e0004 */
[----:B------:R-:W-:Y:S01]  /*63f0*/  IABS R3, R3 ;  /* 0x0000000300037213 */ /* 0x000fe20000000000 */
[----:B------:R-:W-:Y:S01]  /*6400*/  MUFU.TANH R60, R171 ;  /* 0x000000ab003c7308 */ /* 0x000fe20000002400 */
[----:B------:R-:W-:Y:S01]  /*6410*/  IABS R9, R9 ;  /* 0x0000000900097213 */ /* 0x000fe20000000000 */
[----:B------:R-:W-:Y:S01]  /*6420*/  IMAD.MOV.U32 R4, RZ, RZ, R5 ;  /* 0x000000ffff047224 */ /* 0x000fe200078e0005 */
[----:B------:R-:W-:Y:S02]  /*6430*/  ISETP.GE.AND P6, PT, R20, R207, PT ;  /* 0x000000cf1400720c */ /* 0x000fe40003fc6270 */
[----:B------:R-:W-:-:S02]  /*6440*/  IABS R6, R6 ;  /* 0x0000000600067213 */ /* 0x000fc40000000000 */
[----:B------:R-:W-:Y:S01]  /*6450*/  FSEL R75, R8, -INF , !P5 ;  /* 0xff800000084b7808 */ /* 0x000fe20006800000 */
[----:B------:R-:W-:Y:S01]  /*6460*/  MUFU.TANH R43, R173 ;  /* 0x000000ad002b7308 */ /* 0x000fe20000002400 */
[----:B------:R-:W-:Y:S01]  /*6470*/  I2FP.F32.S32 R8, R3 ;  /* 0x0000000300087245 */ /* 0x000fe20000201400 */
[----:B------:R-:W-:Y:S01]  /*6480*/  IMAD.MOV.U32 R3, RZ, RZ, R9 ;  /* 0x000000ffff037224 */ /* 0x000fe200078e0009 */
[----:B------:R-:W-:Y:S01]  /*6490*/  ISETP.LT.OR P6, PT, R20, R199, P6 ;  /* 0x000000c71400720c */ /* 0x000fe200037c1670 */
[----:B------:R-:W-:Y:S01]  /*64a0*/  IMAD.MOV.U32 R5, RZ, RZ, R6 ;  /* 0x000000ffff057224 */ /* 0x000fe200078e0006 */
[----:B------:R-:W-:Y:S01]  /*64b0*/  ISETP.GE.AND P4, PT, R19, R205, PT ;  /* 0x000000cd1300720c */ /* 0x000fe20003f86270 */
[----:B------:R-:W-:Y:S01]  /*64c0*/  FFMA.FTZ R8, R8, -UR31, R81 ;  /* 0x8000001f08087c23 */ /* 0x000fe20008010051 */
[----:B------:R-:W-:Y:S01]  /*64d0*/  I2FP.F32.S32 R6, R7 ;  /* 0x0000000700067245 */ /* 0x000fe20000201400 */
[----:B------:R-:W-:Y:S01]  /*64e0*/  MUFU.TANH R15, R176 ;  /* 0x000000b0000f7308 */ /* 0x000fe20000002400 */
        /* <DEDUP_REMOVED lines=12> */
[----:B--2---:R-:W-:Y:S01]  /*65b0*/  FFMA.FTZ R10, R4, -UR31, R56 ;  /* 0x8000001f040a7c23 */ /* 0x004fe20008010038 */
        /* <DEDUP_REMOVED lines=11> */
[----:B------:R-:W2:Y:S01]  /*6670*/  MUFU.TANH R13, R174 ;  /* 0x000000ae000d7308 */ /* 0x000ea20000002400 */
        /* <DEDUP_REMOVED lines=20> */
[----:B------:R3:W-:Y:S01]  /*67c0*/  MUFU.TANH R51, R189 ;  /* 0x000000bd00337308 */ /* 0x0007e20000002400 */
        /* <DEDUP_REMOVED lines=11> */
[----:B------:R-:W-:Y:S01]  /*6880*/  FFMA.FTZ R8, R7, -UR31, R61 ;  /* 0x8000001f07087c23 */ /* 0x000fe2000801003d */
[----:B------:R-:W-:Y:S01]  /*6890*/  FSEL R70, R12, -INF , !P4 ;  /* 0xff8000000c467808 */ /* 0x000fe20006000000 */
[----:B------:R-:W-:Y:S01]  /*68a0*/  FFMA.FTZ R12, R3, -UR31, R14 ;  /* 0x8000001f030c7c23 */ /* 0x000fe2000801000e */
[----:B------:R-:W-:Y:S01]  /*68b0*/  ISETP.LT.OR P5, PT, R23, R196, P5 ;  /* 0x000000c41700720c */ /* 0x000fe20002fa1670 */
[--C-:B------:R-:W-:Y:S01]  /*68c0*/  IMAD.IADD R7, R202, 0x1, -R25.reuse ;  /* 0x00000001ca077824 */ /* 0x100fe200078e0a19 */
[----:B------:R-:W-:Y:S01]  /*68d0*/  FSEL R142, R9, -INF , !P0 ;  /* 0xff800000098e7808 */ /* 0x000fe20004000000 */
[----:B------:R-:W-:Y:S01]  /*68e0*/  IMAD.IADD R3, R201, 0x1, -R24 ;  /* 0x00000001c9037824 */ /* 0x000fe200078e0a18 */
[----:B------:R-:W-:Y:S01]  /*68f0*/  ISETP.GE.AND P2, PT, R23, R206, PT ;  /* 0x000000ce1700720c */ /* 0x000fe20003f46270 */
[--C-:B------:R-:W-:Y:S01]  /*6900*/  IMAD.IADD R9, R201, 0x1, -R25.reuse ;  /* 0x00000001c9097824 */ /* 0x100fe200078e0a19 */
[----:B------:R-:W-:Y:S01]  /*6910*/  FSEL R74, R6, -INF , !P6 ;  /* 0xff800000064a7808 */ /* 0x000fe20007000000 */
[----:B------:R-:W-:Y:S01]  /*6920*/  IMAD.IADD R6, R203, 0x1, -R25 ;  /* 0x00000001cb067824 */ /* 0x000fe200078e0a19 */
[----:B------:R-:W-:Y:S01]  /*6930*/  FSEL R141, R5, -INF , !P5 ;  /* 0xff800000058d7808 */ /* 0x000fe20006800000 */
[----:B------:R-:W-:Y:S01]  /*6940*/  MUFU.TANH R22, R184 ;  /* 0x000000b800167308 */ /* 0x000fe20000002400 */
[----:B------:R-:W-:Y:S01]  /*6950*/  IABS R4, R4 ;  /* 0x0000000400047213 */ /* 0x000fe20000000000 */
[----:B---3--:R-:W-:Y:S01]  /*6960*/  VIADD R189, R188, 0x1c00 ;  /* 0x00001c00bcbd7836 */ /* 0x008fe20000000000 */
[----:B------:R-:W-:-:S02]  /*6970*/  ISETP.LT.OR P2, PT, R23, R198, P2 ;  /* 0x000000c61700720c */ /* 0x000fc40001741670 */
[----:B------:R-:W-:Y:S01]  /*6980*/  IABS R5, R7 ;  /* 0x0000000700057213 */ /* 0x000fe20000000000 */
[----:B------:R-:W-:Y:S01]  /*6990*/  IMAD.MOV.U32 R7, RZ, RZ, R4 ;  /* 0x000000ffff077224 */ /* 0x000fe200078e0004 */
[----:B------:R-:W-:Y:S01]  /*69a0*/  IABS R3, R3 ;  /* 0x0000000300037213 */ /* 0x000fe20000000000 */
[----:B------:R3:W-:Y:S01]  /*69b0*/  MUFU.TANH R14, R193 ;  /* 0x000000c1000e7308 */ /* 0x0007e20000002400 */
[----:B------:R-:W-:Y:S01]  /*69c0*/  IABS R9, R9 ;  /* 0x0000000900097213 */ /* 0x000fe20000000000 */
[----:B------:R-:W-:Y:S01]  /*69d0*/  IMAD.MOV.U32 R4, RZ, RZ, R5 ;  /* 0x000000ffff047224 */ /* 0x000fe200078e0005 */
[----:B------:R-:W-:Y:S02]  /*69e0*/  ISETP.GE.AND P4, PT, R23, R207, PT ;  /* 0x000000cf1700720c */ /* 0x000fe40003f86270 */
[----:B------:R-:W-:Y:S02]  /*69f0*/  IABS R6, R6 ;  /* 0x0000000600067213 */ /* 0x000fe40000000000 */
[----:B------:R-:W-:-:S02]  /*6a00*/  FSEL R68, R8, -INF , !P2 ;  /* 0xff80000008447808 */ /* 0x000fc40005000000 */
[----:B------:R-:W-:Y:S01]  /*6a10*/  I2FP.F32.S32 R8, R3 ;  /* 0x0000000300087245 */ /* 0x000fe20000201400 */
[----:B------:R-:W-:Y:S01]  /*6a20*/  IMAD.MOV.U32 R3, RZ, RZ, R9 ;  /* 0x000000ffff037224 */ /* 0x000fe200078e0009 */
[----:B------:R-:W-:Y:S01]  /*6a30*/  ISETP.LT.OR P4, PT, R23, R199, P4 ;  /* 0x000000c71700720c */ /* 0x000fe20002781670 */
[----:B------:R-:W-:Y:S01]  /*6a40*/  IMAD.MOV.U32 R5, RZ, RZ, R6 ;  /* 0x000000ffff057224 */ /* 0x000fe200078e0006 */
[----:B------:R-:W-:Y:S01]  /*6a50*/  ISETP.GE.AND P1, PT, R21, R205, PT ;  /* 0x000000cd1500720c */ /* 0x000fe20003f26270 */
[----:B------:R-:W-:Y:S01]  /*6a60*/  FFMA.FTZ R8, R8, -UR31, R66 ;  /* 0x8000001f08087c23 */ /* 0x000fe20008010042 */
[----:B------:R-:W-:Y:S01]  /*6a70*/  I2FP.F32.S32 R6, R7 ;  /* 0x0000000700067245 */ /* 0x000fe20000201400 */
[----:B------:R-:W2:Y:S01]  /*6a80*/  MUFU.TANH R23, R180 ;  /* 0x000000b400177308 */ /* 0x000ea20000002400 */
[----:B------:R-:W-:Y:S01]  /*6a90*/  FSEL R57, R78, -INF , !P4 ;  /* 0xff8000004e397808 */ /* 0x000fe20006000000 */
[----:B---3--:R-:W-:Y:S01]  /*6aa0*/  VIADD R193, R188, 0xc00 ;  /* 0x00000c00bcc17836 */ /* 0x008fe20000000000 */
[----:B------:R-:W-:-:S02]  /*6ab0*/  I2FP.F32.S32 R7, R4 ;  /* 0x0000000400077245 */ /* 0x000fc40000201400 */
[C---:B------:R-:W-:Y:S02]  /*6ac0*/  ISETP.GE.AND P3, PT, R21.reuse, R206, PT ;  /* 0x000000ce1500720c */ /* 0x040fe40003f66270 */
[C---:B------:R-:W-:Y:S02]  /*6ad0*/  ISETP.LT.OR P1, PT, R21.reuse, R197, P1 ;  /* 0x000000c51500720c */ /* 0x040fe40000f21670 */
[----:B------:R-:W-:Y:S02]  /*6ae0*/  ISETP.GE.AND P4, PT, R24, R204, PT ;  /* 0x000000cc1800720c */ /* 0x000fe40003f86270 */
[----:B------:R-:W-:Y:S02]  /*6af0*/  I2FP.F32.S32 R4, R3 ;  /* 0x0000000300047245 */ /* 0x000fe40000201400 */
[----:B------:R-:W-:Y:S01]  /*6b00*/  I2FP.F32.S32 R3, R5 ;  /* 0x0000000500037245 */ /* 0x000fe20000201400 */
[----:B------:R-:W-:Y:S01]  /*6b10*/  FFMA.FTZ R5, R6, -UR31, R55 ;  /* 0x8000001f06057c23 */ /* 0x000fe20008010037 */
[----:B------:R-:W-:Y:S01]  /*6b20*/  ISETP.LT.OR P3, PT, R21, R198, P3 ;  /* 0x000000c61500720c */ /* 0x000fe20001f61670 */
[----:B------:R-:W-:Y:S01]  /*6b30*/  MUFU.TANH R55, R215 ;  /* 0x000000d700377308 */ /* 0x000fe20000002400 */
[----:B------:R-:W-:Y:S01]  /*6b40*/  FSEL R71, R10, -INF , !P1 ;  /* 0xff8000000a477808 */ /* 0x000fe20004800000 */
[----:B----4-:R-:W-:Y:S01]  /*6b50*/  FFMA.FTZ R10, R4, -UR31, R62 ;  /* 0x8000001f040a7c23 */ /* 0x010fe2000801003e */
[----:B------:R-:W-:Y:S01]  /*6b60*/  ISETP.LT.OR P4, PT, R24, R196, P4 ;  /* 0x000000c41800720c */ /* 0x000fe20002781670 */
[----:B-----5:R-:W-:Y:S01]  /*6b70*/  FFMA.FTZ R9, R3, -UR31, R49 ;  /* 0x8000001f03097c23 */ /* 0x020fe20008010031 */
        /* <DEDUP_REMOVED lines=18> */
[C---:B------:R-:W-:Y:S02]  /*6ca0*/  ISETP.GE.AND P0, PT, R24.reuse, R205, PT ;  /* 0x000000cd1800720c */ /* 0x040fe40003f06270 */
[----:B------:R-:W-:-:S02]  /*6cb0*/  ISETP.GE.AND P1, PT, R24, R206, PT ;  /* 0x000000ce1800720c */ /* 0x000fc40003f26270 */
[----:B------:R-:W-:Y:S02]  /*6cc0*/  FSEL R56, R79, -INF , !P3 ;  /* 0xff8000004f387808 */ /* 0x000fe40005800000 */
[C---:B------:R-:W-:Y:S01]  /*6cd0*/  ISETP.LT.OR P2, PT, R25.reuse, R199, P2 ;  /* 0x000000c71900720c */ /* 0x040fe20001741670 */
[----:B---3--:R-:W-:Y:S01]  /*6ce0*/  VIADD R194, R188, 0x800 ;  /* 0x00000800bcc27836 */ /* 0x008fe20000000000 */
[----:B------:R-:W-:Y:S02]  /*6cf0*/  I2FP.F32.S32 R6, R6 ;  /* 0x0000000600067245 */ /* 0x000fe40000201400 */
[----:B------:R-:W-:Y:S02]  /*6d00*/  ISETP.GE.AND P3, PT, R25, R204, PT ;  /* 0x000000cc1900720c */ /* 0x000fe40003f66270 */
[----:B------:R-:W-:Y:S01]  /*6d10*/  ISETP.GE.AND P4, PT, R27, R205, PT ;  /* 0x000000cd1b00720c */ /* 0x000fe20003f86270 */
[----:B------:R-:W-:Y:S01]  /*6d20*/  FFMA.FTZ R6, R6, -UR31, R18 ;  /* 0x8000001f06067c23 */ /* 0x000fe20008010012 */
[----:B------:R-:W-:Y:S01]  /*6d30*/  ISETP.LT.OR P0, PT, R24, R197, P0 ;  /* 0x000000c51800720c */ /* 0x000fe20000701670 */
[----:B------:R3:W-:Y:S01]  /*6d40*/  MUFU.TANH R18, R195 ;  /* 0x000000c300127308 */ /* 0x0007e20000002400 */
[----:B------:R-:W-:-:S02]  /*6d50*/  I2FP.F32.S32 R7, R7 ;  /* 0x0000000700077245 */ /* 0x000fc40000201400 */
[----:B------:R-:W-:Y:S02]  /*6d60*/  I2FP.F32.S32 R5, R3 ;  /* 0x0000000300057245 */ /* 0x000fe40000201400 */
[----:B------:R-:W-:Y:S02]  /*6d70*/  ISETP.LT.OR P1, PT, R24, R198, P1 ;  /* 0x000000c61800720c */ /* 0x000fe40000f21670 */
[----:B------:R-:W-:Y:S01]  /*6d80*/  FSEL R53, R84, -INF , !P2 ;  /* 0xff80000054357808 */ /* 0x000fe20005000000 */
[----:B------:R-:W-:Y:S01]  /*6d90*/  FFMA.FTZ R5, R5, -UR31, R17 ;  /* 0x8000001f05057c23 */ /* 0x000fe20008010011 */
[----:B------:R-:W-:Y:S01]  /*6da0*/  I2FP.F32.S32 R3, R4 ;  /* 0x0000000400037245 */ /* 0x000fe20000201400 */
[----:B------:R-:W-:Y:S01]  /*6db0*/  IMAD.IADD R4, R203, 0x1, -R26 ;  /* 0x00000001cb047824 */ /* 0x000fe200078e0a1a */
[----:B------:R-:W-:Y:S01]  /*6dc0*/  ISETP.LT.OR P3, PT, R25, R196, P3 ;  /* 0x000000c41900720c */ /* 0x000fe20001f61670 */
[----:B------:R4:W5:Y:S01]  /*6dd0*/  MUFU.TANH R17, R192 ;  /* 0x000000c000117308 */ /* 0x0009620000002400 */
[----:B------:R-:W-:-:S02]  /*6de0*/  ISETP.GE.AND P2, PT, R27, R204, PT ;  /* 0x000000cc1b00720c */ /* 0x000fc40003f46270 */
[----:B------:R-:W-:Y:S02]  /*6df0*/  ISETP.LT.OR P4, PT, R27, R197, P4 ;  /* 0x000000c51b00720c */ /* 0x000fe40002781670 */
[----:B------:R-:W-:Y:S01]  /*6e00*/  FSEL R98, R8, -INF , !P0 ;  /* 0xff80000008627808 */ /* 0x000fe20004000000 */
[----:B------:R-:W-:Y:S01]  /*6e10*/  FFMA.FTZ R8, R7, -UR31, R54 ;  /* 0x8000001f07087c23 */ /* 0x000fe20008010036 */
[----:B------:R-:W-:Y:S01]  /*6e20*/  FSEL R63, R12, -INF , !P1 ;  /* 0xff8000000c3f7808 */ /* 0x000fe20004800000 */
[----:B------:R-:W-:Y:S01]  /*6e30*/  FFMA.FTZ R12, R3, -UR31, R48 ;  /* 0x8000001f030c7c23 */ /* 0x000fe20008010030 */
[----:B------:R-:W-:Y:S01]  /*6e40*/  ISETP.LT.OR P2, PT, R27, R196, P2 ;  /* 0x000000c41b00720c */ /* 0x000fe20001741670 */
[----:B------:R-:W-:Y:S01]  /*6e50*/  IMAD.IADD R7, R202, 0x1, -R28 ;  /* 0x00000001ca077824 */ /* 0x000fe200078e0a1c */
        /* <DEDUP_REMOVED lines=9> */
[C---:B---3--:R-:W-:Y:S01]  /*6ef0*/  VIADD R195, R188.reuse, 0x400 ;  /* 0x00000400bcc37836 */ /* 0x048fe20000000000 */
[----:B------:R-:W-:Y:S01]  /*6f00*/  ISETP.LT.OR P0, PT, R27, R198, P0 ;  /* 0x000000c61b00720c */ /* 0x000fe20000701670 */
[----:B----4-:R-:W-:Y:S01]  /*6f10*/  VIADD R192, R188, 0x1000 ;  /* 0x00001000bcc07836 */ /* 0x010fe20000000000 */
[----:B------:R-:W-:Y:S01]  /*6f20*/  IABS R5, R7 ;  /* 0x0000000700057213 */ /* 0x000fe20000000000 */
[----:B------:R-:W-:Y:S01]  /*6f30*/  IMAD.MOV.U32 R7, RZ, RZ, R4 ;  /* 0x000000ffff077224 */ /* 0x000fe200078e0004 */
[----:B------:R-:W-:-:S02]  /*6f40*/  IABS R3, R3 ;  /* 0x0000000300037213 */ /* 0x000fc40000000000 */
[----:B------:R-:W-:Y:S01]  /*6f50*/  IABS R9, R9 ;  /* 0x0000000900097213 */ /* 0x000fe20000000000 */
[----:B------:R-:W-:Y:S01]  /*6f60*/  IMAD.MOV.U32 R4, RZ, RZ, R5 ;  /* 0x000000ffff047224 */ /* 0x000fe200078e0005 */
[C---:B------:R-:W-:Y:S02]  /*6f70*/  ISETP.GE.AND P1, PT, R27.reuse, R207, PT ;  /* 0x000000cf1b00720c */ /* 0x040fe40003f26270 */
[----:B------:R-:W-:Y:S02]  /*6f80*/  IABS R6, R6 ;  /* 0x0000000600067213 */ /* 0x000fe40000000000 */
[----:B------:R-:W-:Y:S02]  /*6f90*/  FSEL R62, R8, -INF , !P0 ;  /* 0xff800000083e7808 */ /* 0x000fe40004000000 */
[----:B------:R-:W-:Y:S01]  /*6fa0*/  I2FP.F32.S32 R8, R3 ;  /* 0x0000000300087245 */ /* 0x000fe20000201400 */
[----:B------:R-:W-:Y:S01]  /*6fb0*/  IMAD.MOV.U32 R3, RZ, RZ, R9 ;  /* 0x000000ffff037224 */ /* 0x000fe200078e0009 */
[----:B------:R-:W-:Y:S01]  /*6fc0*/  ISETP.LT.OR P1, PT, R27, R199, P1 ;  /* 0x000000c71b00720c */ /* 0x000fe20000f21670 */
[----:B------:R-:W-:Y:S01]  /*6fd0*/  IMAD.MOV.U32 R5, RZ, RZ, R6 ;  /* 0x000000ffff057224 */ /* 0x000fe200078e0006 */
[----:B------:R-:W-:Y:S01]  /*6fe0*/  ISETP.GE.AND P5, PT, R25, R205, PT ;  /* 0x000000cd1900720c */ /* 0x000fe20003fa6270 */
[----:B------:R-:W-:Y:S01]  /*6ff0*/  FFMA.FTZ R8, R8, -UR31, R52 ;  /* 0x8000001f08087c23 */ /* 0x000fe20008010034 */
[----:B------:R-:W-:Y:S01]  /*7000*/  I2FP.F32.S32 R6, R7 ;  /* 0x0000000700067245 */ /* 0x000fe20000201400 */
[----:B------:R-:W3:Y:S01]  /*7010*/  MUFU.TANH R27, R182 ;  /* 0x000000b6001b7308 */ /* 0x000ee20000002400 */
[----:B------:R-:W-:-:S02]  /*7020*/  FSEL R49, R86, -INF , !P1 ;  /* 0xff80000056317808 */ /* 0x000fc40004800000 */
[----:B------:R-:W-:Y:S02]  /*7030*/  I2FP.F32.S32 R7, R4 ;  /* 0x0000000400077245 */ /* 0x000fe40000201400 */
[C---:B------:R-:W-:Y:S02]  /*7040*/  ISETP.GE.AND P6, PT, R25.reuse, R206, PT ;  /* 0x000000ce1900720c */ /* 0x040fe40003fc6270 */
[C---:B------:R-:W-:Y:S02]  /*7050*/  ISETP.LT.OR P5, PT, R25.reuse, R197, P5 ;  /* 0x000000c51900720c */ /* 0x040fe40002fa1670 */
[----:B------:R-:W-:Y:S02]  /*7060*/  ISETP.GE.AND P1, PT, R26, R204, PT ;  /* 0x000000cc1a00720c */ /* 0x000fe40003f26270 */
[----:B------:R-:W-:Y:S02]  /*7070*/  I2FP.F32.S32 R4, R3 ;  /* 0x0000000300047245 */ /* 0x000fe40000201400 */
[----:B------:R-:W-:Y:S01]  /*7080*/  I2FP.F32.S32 R3, R5 ;  /* 0x0000000500037245 */ /* 0x000fe20000201400 */
[----:B------:R-:W-:Y:S01]  /*7090*/  FFMA.FTZ R5, R6, -UR31, R47 ;  /* 0x8000001f06057c23 */ /* 0x000fe2000801002f */
[----:B------:R-:W-:-:S02]  /*70a0*/  ISETP.LT.OR P6, PT, R25, R198, P6 ;  /* 0x000000c61900720c */ /* 0x000fc400037c1670 */
[----:B------:R-:W-:Y:S01]  /*70b0*/  FSEL R66, R10, -INF , !P5 ;  /* 0xff8000000a427808 */ /* 0x000fe20006800000 */
[----:B-1----:R-:W-:Y:S01]  /*70c0*/  FFMA.FTZ R10, R4, -UR31, R46 ;  /* 0x8000001f040a7c23 */ /* 0x002fe2000801002e */
[----:B------:R-:W-:Y:S01]  /*70d0*/  ISETP.LT.OR P1, PT, R26, R196, P1 ;  /* 0x000000c41a00720c */ /* 0x000fe20000f21670 */
[----:B------:R-:W-:Y:S01]  /*70e0*/  FFMA.FTZ R9, R3, -UR31, R16 ;  /* 0x8000001f03097c23 */ /* 0x000fe20008010010 */
[C-C-:B------:R-:W-:Y:S01]  /*70f0*/  IMAD.IADD R4, R202.reuse, 0x1, -R29.reuse ;  /* 0x00000001ca047824 */ /* 0x140fe200078e0a1d */
[----:B------:R-:W-:Y:S01]  /*7100*/  FSEL R61, R11, -INF , !P6 ;  /* 0xff8000000b3d7808 */ /* 0x000fe20007000000 */
[----:B------:R-:W-:Y:S01]  /*7110*/  IMAD.IADD R3, R201, 0x1, -R29 ;  /* 0x00000001c9037824 */ /* 0x000fe200078e0a1d */
[----:B------:R-:W-:Y:S01]  /*7120*/  FSEL R129, R5, -INF , !P1 ;  /* 0xff80000005817808 */ /* 0x000fe20004800000 */
[----:B--2---:R-:W-:Y:S01]  /*7130*/  FFMA.FTZ R11, R7, -UR31, R13 ;  /* 0x8000001f070b7c23 */ /* 0x004fe2000801000d */
[----:B------:R-:W-:Y:S01]  /*7140*/  IMAD.IADD R5, R203, 0x1, -R29 ;  /* 0x00000001cb057824 */ /* 0x000fe200078e0a1d */
[----:B------:R-:W-:Y:S01]  /*7150*/  IABS R6, R4 ;  /* 0x0000000400067213 */ /* 0x000fe20000000000 */
[----:B------:R-:W-:Y:S01]  /*7160*/  IMAD.IADD R7, R202, 0x1, -R30 ;  /* 0x00000001ca077824 */ /* 0x000fe200078e0a1e */
[----:B------:R-:W-:Y:S01]  /*7170*/  IABS R4, R3 ;  /* 0x0000000300047213 */ /* 0x000fe20000000000 */
[----:B------:R-:W1:Y:S01]  /*7180*/  MUFU.TANH R16, R209 ;  /* 0x000000d100107308 */ /* 0x000e620000002400 */
        /* <DEDUP_REMOVED lines=8> */
[----:B------:R-:W-:Y:S01]  /*7210*/  ISETP.GE.AND P3, PT, R26, R205, PT ;  /* 0x000000cd1a00720c */ /* 0x000fe20003f66270 */
[----:B------:R-:W-:Y:S01]  /*7220*/  MUFU.TANH R25, R212 ;  /* 0x000000d400197308 */ /* 0x000fe20000002400 */
[----:B------:R-:W-:-:S02]  /*7230*/  FSEL R48, R85, -INF , !P6 ;  /* 0xff80000055307808 */ /* 0x000fc40007000000 */
[C---:B------:R-:W-:Y:S02]  /*7240*/  ISETP.LT.OR P0, PT, R28.reuse, R199, P0 ;  /* 0x000000c71c00720c */ /* 0x040fe40000701670 */
[----:B------:R-:W-:Y:S02]  /*7250*/  I2FP.F32.S32 R6, R6 ;  /* 0x0000000600067245 */ /* 0x000fe40000201400 */
[----:B------:R-:W-:Y:S02]  /*7260*/  ISETP.GE.AND P6, PT, R28, R204, PT ;  /* 0x000000cc1c00720c */ /* 0x000fe40003fc6270 */
[----:B------:R-:W-:Y:S01]  /*7270*/  ISETP.GE.AND P1, PT, R29, R205, PT ;  /* 0x000000cd1d00720c */ /* 0x000fe20003f26270 */
[----:B------:R-:W-:Y:S01]  /*7280*/  FFMA.FTZ R6, R6, -UR31, R60 ;  /* 0x8000001f06067c23 */ /* 0x000fe2000801003c */
[----:B------:R-:W-:Y:S02]  /*7290*/  I2FP.F32.S32 R5, R3 ;  /* 0x0000000300057245 */ /* 0x000fe40000201400 */
[----:B------:R-:W-:-:S02]  /*72a0*/  ISETP.LT.OR P3, PT, R26, R197, P3 ;  /* 0x000000c51a00720c */ /* 0x000fc40001f61670 */
[----:B------:R-:W-:Y:S01]  /*72b0*/  I2FP.F32.S32 R7, R7 ;  /* 0x0000000700077245 */ /* 0x000fe20000201400 */
[----:B------:R-:W-:Y:S01]  /*72c0*/  FFMA.FTZ R5, R5, -UR31, R43 ;  /* 0x8000001f05057c23 */ /* 0x000fe2000801002b */
[----:B------:R-:W-:Y:S01]  /*72d0*/  I2FP.F32.S32 R3, R4 ;  /* 0x0000000400037245 */ /* 0x000fe20000201400 */
[--C-:B------:R-:W-:Y:S01]  /*72e0*/  IMAD.IADD R4, R203, 0x1, -R30.reuse ;  /* 0x00000001cb047824 */ /* 0x100fe200078e0a1e */
[----:B------:R-:W-:Y:S02]  /*72f0*/  FSEL R46, R87, -INF , !P0 ;  /* 0xff800000572e7808 */ /* 0x000fe40004000000 */
[----:B------:R-:W-:Y:S01]  /*7300*/  ISETP.LT.OR P6, PT, R28, R196, P6 ;  /* 0x000000c41c00720c */ /* 0x000fe200037c1670 */
[----:B------:R-:W-:Y:S01]  /*7310*/  FFMA.FTZ R13, R3, -UR31, R15 ;  /* 0x8000001f030d7c23 */ /* 0x000fe2000801000f */
[----:B------:R-:W-:Y:S01]  /*7320*/  ISETP.GE.AND P0, PT, R29, R204, PT ;  /* 0x000000cc1d00720c */ /* 0x000fe20003f06270 */
[----:B------:R2:W4:Y:S01]  /*7330*/  MUFU.TANH R15, R90 ;  /* 0x0000005a000f7308 */ /* 0x0005220000002400 */
[----:B------:R-:W-:Y:S01]  /*7340*/  ISETP.GE.AND P5, PT, R26, R206, PT ;  /* 0x000000ce1a00720c */ /* 0x000fe20003fa6270 */
[----:B------:R-:W-:Y:S01]  /*7350*/  IMAD.IADD R3, R201, 0x1, -R30 ;  /* 0x00000001c9037824 */ /* 0x000fe200078e0a1e */
[----:B------:R-:W-:-:S02]  /*7360*/  ISETP.LT.OR P1, PT, R29, R197, P1 ;  /* 0x000000c51d00720c */ /* 0x000fc40000f21670 */
[----:B------:R-:W-:Y:S01]  /*7370*/  FSEL R79, R8, -INF , !P3 ;  /* 0xff800000084f7808 */ /* 0x000fe20005800000 */
[----:B------:R-:W-:Y:S01]  /*7380*/  FFMA.FTZ R8, R7, -UR31, R19 ;  /* 0x8000001f07087c23 */ /* 0x000fe20008010013 */
[----:B------:R-:W-:Y:S01]  /*7390*/  ISETP.LT.OR P0, PT, R29, R196, P0 ;  /* 0x000000c41d00720c */ /* 0x000fe20000701670 */
[--C-:B------:R-:W-:Y:S01]  /*73a0*/  IMAD.IADD R7, R202, 0x1, -R31.reuse ;  /* 0x00000001ca077824 */ /* 0x100fe200078e0a1f */
[----:B------:R-:W-:Y:S01]  /*73b0*/  FSEL R124, R9, -INF , !P6 ;  /* 0xff800000097c7808 */ /* 0x000fe20007000000 */
[----:B------:R-:W-:Y:S01]  /*73c0*/  IMAD.IADD R9, R201, 0x1, -R31 ;  /* 0x00000001c9097824 */ /* 0x000fe200078e0a1f */
[----:B------:R-:W-:Y:S01]  /*73d0*/  ISETP.LT.OR P5, PT, R26, R198, P5 ;  /* 0x000000c61a00720c */ /* 0x000fe20002fa1670 */
[----:B------:R-:W4:Y:S01]  /*73e0*/  MUFU.TANH R19, R213 ;  /* 0x000000d500137308 */ /* 0x000f220000002400 */
[----:B------:R-:W-:Y:S02]  /*73f0*/  ISETP.GE.AND P3, PT, R29, R206, PT ;  /* 0x000000ce1d00720c */ /* 0x000fe40003f66270 */
[----:B------:R-:W-:-:S02]  /*7400*/  IABS R4, R4 ;  /* 0x0000000400047213 */ /* 0x000fc40000000000 */
[----:B--2---:R-:W-:Y:S01]  /*7410*/  FSEL R90, R6, -INF , !P1 ;  /* 0xff800000065a7808 */ /* 0x004fe20004800000 */
[----:B------:R-:W-:Y:S01]  /*7420*/  IMAD.IADD R6, R203, 0x1, -R31 ;  /* 0x00000001cb067824 */ /* 0x000fe200078e0a1f */
[----:B------:R-:W-:Y:S02]  /*7430*/  FSEL R128, R5, -INF , !P0 ;  /* 0xff80000005807808 */ /* 0x000fe40004000000 */
[----:B------:R-:W-:Y:S02]  /*7440*/  FSEL R58, R12, -INF , !P5 ;  /* 0xff8000000c3a7808 */ /* 0x000fe40006800000 */
[C---:B------:R-:W-:Y:S02]  /*7450*/  ISETP.LT.OR P3, PT, R29.reuse, R198, P3 ;  /* 0x000000c61d00720c */ /* 0x040fe40001f61670 */
[----:B------:R-:W-:Y:S01]  /*7460*/  IABS R5, R7 ;  /* 0x0000000700057213 */ /* 0x000fe20000000000 */
[----:B------:R-:W-:Y:S01]  /*7470*/  IMAD.MOV.U32 R7, RZ, RZ, R4 ;  /* 0x000000ffff077224 */ /* 0x000fe200078e0004 */
[----:B------:R-:W-:-:S02]  /*7480*/  ISETP.GE.AND P5, PT, R29, R207, PT ;  /* 0x000000cf1d00720c */ /* 0x000fc40003fa6270 */
[----:B------:R-:W-:Y:S01]  /*7490*/  IABS R3, R3 ;  /* 0x0000000300037213 */ /* 0x000fe20000000000 */
[----:B------:R-:W-:Y:S01]  /*74a0*/  IMAD.MOV.U32 R4, RZ, RZ, R5 ;  /* 0x000000ffff047224 */ /* 0x000fe200078e0005 */
[----:B------:R-:W-:Y:S02]  /*74b0*/  IABS R9, R9 ;  /* 0x0000000900097213 */ /* 0x000fe40000000000 */
[----:B------:R-:W-:Y:S02]  /*74c0*/  IABS R6, R6 ;  /* 0x0000000600067213 */ /* 0x000fe40000000000 */
[----:B------:R-:W-:Y:S02]  /*74d0*/  FSEL R54, R8, -INF , !P3 ;  /* 0xff80000008367808 */ /* 0x000fe40005800000 */
[----:B------:R-:W-:Y:S01]  /*74e0*/  ISETP.LT.OR P5, PT, R29, R199, P5 ;  /* 0x000000c71d00720c */ /* 0x000fe20002fa1670 */
[----:B------:R-:W-:Y:S01]  /*74f0*/  IMAD.MOV.U32 R5, RZ, RZ, R6 ;  /* 0x000000ffff057224 */ /* 0x000fe200078e0006 */
[----:B------:R-:W-:Y:S01]  /*7500*/  I2FP.F32.S32 R8, R3 ;  /* 0x0000000300087245 */ /* 0x000fe20000201400 */
[----:B------:R-:W-:Y:S01]  /*7510*/  IMAD.MOV.U32 R3, RZ, RZ, R9 ;  /* 0x000000ffff037224 */ /* 0x000fe200078e0009 */
[----:B------:R-:W-:-:S02]  /*7520*/  ISETP.GE.AND P4, PT, R28, R206, PT ;  /* 0x000000ce1c00720c */ /* 0x000fc40003f86270 */
[----:B------:R-:W-:Y:S01]  /*7530*/  ISETP.GE.AND P2, PT, R28, R205, PT ;  /* 0x000000cd1c00720c */ /* 0x000fe20003f46270 */
[----:B------:R-:W-:Y:S01]  /*7540*/  FFMA.FTZ R8, R8, -UR31, R45 ;  /* 0x8000001f08087c23 */ /* 0x000fe2000801002d */
[----:B------:R-:W-:Y:S02]  /*7550*/  I2FP.F32.S32 R6, R7 ;  /* 0x0000000700067245 */ /* 0x000fe40000201400 */
[----:B------:R-:W-:Y:S02]  /*7560*/  FSEL R43, R88, -INF , !P5 ;  /* 0xff800000582b7808 */ /* 0x000fe40006800000 */
[----:B------:R-:W-:Y:S02]  /*7570*/  ISETP.GE.AND P5, PT, R30, R204, PT ;  /* 0x000000cc1e00720c */ /* 0x000fe40003fa6270 */
[----:B------:R-:W-:Y:S02]  /*7580*/  I2FP.F32.S32 R7, R4 ;  /* 0x0000000400077245 */ /* 0x000fe40000201400 */
[----:B------:R-:W-:-:S02]  /*7590*/  ISETP.LT.OR P4, PT, R28, R198, P4 ;  /* 0x000000c61c00720c */ /* 0x000fc40002781670 */
[----:B------:R-:W-:Y:S01]  /*75a0*/  I2FP.F32.S32 R4, R3 ;  /* 0x0000000300047245 */ /* 0x000fe20000201400 */
[----:B------:R-:W-:Y:S01]  /*75b0*/  FFMA.FTZ R12, R7, -UR31, R50 ;  /* 0x8000001f070c7c23 */ /* 0x000fe20008010032 */
[----:B------:R-:W-:Y:S01]  /*75c0*/  ISETP.LT.OR P2, PT, R28, R197, P2 ;  /* 0x000000c51c00720c */ /* 0x000fe20001741670 */
[--C-:B------:R-:W-:Y:S01]  /*75d0*/  IMAD.IADD R7, R201, 0x1, -R33.reuse ;  /* 0x00000001c9077824 */ /* 0x100fe200078e0a21 */
[----:B------:R-:W-:Y:S01]  /*75e0*/  I2FP.F32.S32 R3, R5 ;  /* 0x0000000500037245 */ /* 0x000fe20000201400 */
[----:B------:R-:W-:Y:S01]  /*75f0*/  FFMA.FTZ R5, R6, -UR31, R44 ;  /* 0x8000001f06057c23 */ /* 0x000fe2000801002c */
[----:B------:R-:W-:Y:S01]  /*7600*/  ISETP.GE.AND P6, PT, R30, R205, PT ;  /* 0x000000cd1e00720c */ /* 0x000fe20003fc6270 */
[----:B------:R-:W-:Y:S01]  /*7610*/  IMAD.IADD R6, R202, 0x1, -R33 ;  /* 0x00000001ca067824 */ /* 0x000fe200078e0a21 */
[----:B------:R-:W-:Y:S01]  /*7620*/  ISETP.LT.OR P5, PT, R30, R196, P5 ;  /* 0x000000c41e00720c */ /* 0x000fe20002fa1670 */
[----:B------:R-:W-:Y:S01]  /*7630*/  MUFU.TANH R28, R214 ;  /* 0x000000d6001c7308 */ /* 0x000fe20000002400 */
[----:B------:R-:W-:Y:S01]  /*7640*/  FSEL R52, R11, -INF , !P4 ;  /* 0xff8000000b347808 */ /* 0x000fe20006000000 */
[----:B------:R-:W-:Y:S01]  /*7650*/  FFMA.FTZ R11, R4, -UR31, R23 ;  /* 0x8000001f040b7c23 */ /* 0x000fe20008010017 */
[----:B------:R-:W-:Y:S01]  /*7660*/  FSEL R85, R10, -INF , !P2 ;  /* 0xff8000000a557808 */ /* 0x000fe20005000000 */
[----:B------:R-:W-:Y:S01]  /*7670*/  FFMA.FTZ R10, R3, -UR31, R20 ;  /* 0x8000001f030a7c23 */ /* 0x000fe20008010014 */
[----:B------:R-:W-:Y:S01]  /*7680*/  ISETP.LT.OR P6, PT, R30, R197, P6 ;  /* 0x000000c51e00720c */ /* 0x000fe200037c1670 */
[--C-:B------:R-:W-:Y:S01]  /*7690*/  IMAD.IADD R4, R202, 0x1, -R32.reuse ;  /* 0x00000001ca047824 */ /* 0x100fe200078e0a20 */
[----:B------:R-:W-:Y:S01]  /*76a0*/  FSEL R126, R5, -INF , !P5 ;  /* 0xff800000057e7808 */ /* 0x000fe20006800000 */
[--C-:B------:R-:W-:Y:S01]  /*76b0*/  IMAD.IADD R3, R201, 0x1, -R32.reuse ;  /* 0x00000001c9037824 */ /* 0x100fe200078e0a20 */
[----:B------:R-:W-:Y:S01]  /*76c0*/  FSEL R96, R8, -INF , !P6 ;  /* 0xff80000008607808 */ /* 0x000fe20007000000 */
[----:B------:R-:W-:Y:S01]  /*76d0*/  IMAD.IADD R5, R203, 0x1, -R32 ;  /* 0x00000001cb057824 */ /* 0x000fe200078e0a20 */
[----:B------:R-:W-:Y:S01]  /*76e0*/  IABS R8, R4 ;  /* 0x0000000400087213 */ /* 0x000fe20000000000 */
[----:B------:R-:W-:Y:S01]  /*76f0*/  MUFU.TANH R20, R185 ;  /* 0x000000b900147308 */ /* 0x000fe20000002400 */
[----:B------:R-:W-:-:S02]  /*7700*/  IABS R4, R3 ;  /* 0x0000000300047213 */ /* 0x000fc40000000000 */
[----:B------:R-:W-:Y:S01]  /*7710*/  IABS R3, R5 ;  /* 0x0000000500037213 */ /* 0x000fe20000000000 */
[----:B------:R-:W-:Y:S01]  /*7720*/  IMAD.MOV.U32 R9, RZ, RZ, R8 ;  /* 0x000000ffff097224 */ /* 0x000fe200078e0008 */
[----:B------:R-:W-:Y:S01]  /*7730*/  IABS R5, R6 ;  /* 0x0000000600057213 */ /* 0x000fe20000000000 */
[----:B------:R-:W-:Y:S01]  /*7740*/  IMAD.MOV.U32 R8, RZ, RZ, R4 ;  /* 0x000000ffff087224 */ /* 0x000fe200078e0004 */
[----:B------:R-:W-:Y:S01]  /*7750*/  IABS R7, R7 ;  /* 0x0000000700077213 */ /* 0x000fe20000000000 */
[----:B------:R-:W-:Y:S01]  /*7760*/  IMAD.MOV.U32 R6, RZ, RZ, R3 ;  /* 0x000000ffff067224 */ /* 0x000fe200078e0003 */
[-C--:B------:R-:W-:Y:S01]  /*7770*/  ISETP.GE.AND P3, PT, R31, R207.reuse, PT ;  /* 0x000000cf1f00720c */ /* 0x080fe20003f66270 */
[----:B------:R-:W-:Y:S01]  /*7780*/  IMAD.MOV.U32 R4, RZ, RZ, R5 ;  /* 0x000000ffff047224 */ /* 0x000fe200078e0005 */
[C---:B------:R-:W-:Y:S01]  /*7790*/  ISETP.GE.AND P4, PT, R30.reuse, R207, PT ;  /* 0x000000cf1e00720c */ /* 0x040fe20003f86270 */
[----:B------:R-:W-:Y:S01]  /*77a0*/  IMAD.MOV.U32 R3, RZ, RZ, R7 ;  /* 0x000000ffff037224 */ /* 0x000fe200078e0007 */
[----:B------:R-:W-:Y:S01]  /*77b0*/  ISETP.GE.AND P2, PT, R30, R206, PT ;  /* 0x000000ce1e00720c */ /* 0x000fe20003f46270 */
[----:B------:R-:W-:Y:S01]  /*77c0*/  IMAD.IADD R7, R201, 0x1, -R34 ;  /* 0x00000001c9077824 */ /* 0x000fe200078e0a22 */
[----:B------:R-:W-:Y:S01]  /*77d0*/  ISETP.LT.OR P3, PT, R31, R199, P3 ;  /* 0x000000c71f00720c */ /* 0x000fe20001f61670 */
[----:B------:R-:W-:Y:S01]  /*77e0*/  MUFU.TANH R50, R216 ;  /* 0x000000d800327308 */ /* 0x000fe20000002400 */
[----:B------:R-:W-:-:S02]  /*77f0*/  I2FP.F32.S32 R9, R9 ;  /* 0x0000000900097245 */ /* 0x000fc40000201400 */
[----:B------:R-:W-:Y:S02]  /*7800*/  ISETP.GE.AND P6, PT, R32, R206, PT ;  /* 0x000000ce2000720c */ /* 0x000fe40003fc6270 */
[C---:B------:R-:W-:Y:S01]  /*7810*/  ISETP.LT.OR P4, PT, R30.reuse, R199, P4 ;  /* 0x000000c71e00720c */ /* 0x040fe20002781670 */
[----:B-----5:R-:W-:Y:S01]  /*7820*/  FFMA.FTZ R9, R9, -UR31, R17 ;  /* 0x8000001f09097c23 */ /* 0x020fe20008010011 */
[----:B------:R-:W-:Y:S01]  /*7830*/  ISETP.LT.OR P2, PT, R30, R198, P2 ;  /* 0x000000c61e00720c */ /* 0x000fe20001741670 */
[----:B------:R-:W-:Y:S01]  /*7840*/  MUFU.TANH R17, R218 ;  /* 0x000000da00117308 */ /* 0x000fe20000002400 */
[----:B------:R-:W-:Y:S02]  /*7850*/  I2FP.F32.S32 R8, R8 ;  /* 0x0000000800087245 */ /* 0x000fe40000201400 */
[----:B------:R-:W-:Y:S01]  /*7860*/  I2FP.F32.S32 R5, R6 ;  /* 0x0000000600057245 */ /* 0x000fe20000201400 */
[----:B------:R-:W-:Y:S01]  /*7870*/  IMAD.IADD R6, R203, 0x1, -R34 ;  /* 0x00000001cb067824 */ /* 0x000fe200078e0a22 */
[----:B------:R-:W-:Y:S01]  /*7880*/  I2FP.F32.S32 R4, R4 ;  /* 0x0000000400047245 */ /* 0x000fe20000201400 */
[----:B---3--:R-:W-:Y:S01]  /*7890*/  FFMA.FTZ R8, R8, -UR31, R27 ;  /* 0x8000001f08087c23 */ /* 0x008fe2000801001b */
[----:B------:R-:W-:Y:S01]  /*78a0*/  I2FP.F32.S32 R3, R3 ;  /* 0x0000000300037245 */ /* 0x000fe20000201400 */
[----:B------:R-:W-:Y:S01]  /*78b0*/  FFMA.FTZ R5, R5, -UR31, R22 ;  /* 0x8000001f05057c23 */ /* 0x000fe20008010016 */
[----:B------:R-:W-:Y:S01]  /*78c0*/  FSEL R30, R91, -INF , !P3 ;  /* 0xff8000005b1e7808 */ /* 0x000fe20005800000 */
[----:B------:R-:W-:Y:S01]  /*78d0*/  FFMA.FTZ R14, R4, -UR31, R14 ;  /* 0x8000001f040e7c23 */ /* 0x000fe2000801000e */
[----:B------:R-:W-:Y:S01]  /*78e0*/  ISETP.GE.AND P5, PT, R32, R205, PT ;  /* 0x000000cd2000720c */ /* 0x000fe20003fa6270 */
[----:B------:R-:W-:Y:S01]  /*78f0*/  IMAD.IADD R4, R202, 0x1, -R34 ;  /* 0x00000001ca047824 */ /* 0x000fe200078e0a22 */
[----:B------:R-:W-:Y:S01]  /*7900*/  BAR.SYNC.DEFER_BLOCKING 0x0 ;  /* 0x0000000000007b1d */ /* 0x000fe20000010000 */
[----:B------:R-:W-:-:S02]  /*7910*/  ISETP.GE.AND P3, PT, R32, R204, PT ;  /* 0x000000cc2000720c */ /* 0x000fc40003f66270 */
[C---:B------:R-:W-:Y:S02]  /*7920*/  ISETP.LT.OR P6, PT, R32.reuse, R198, P6 ;  /* 0x000000c62000720c */ /* 0x040fe400037c1670 */
[----:B------:R-:W-:Y:S01]  /*7930*/  FSEL R47, R13, -INF , !P2 ;  /* 0xff8000000d2f7808 */ /* 0x000fe20005000000 */
[----:B------:R-:W-:Y:S01]  /*7940*/  FFMA.FTZ R13, R3, -UR31, R24 ;  /* 0x8000001f030d7c23 */ /* 0x000fe20008010018 */
[C---:B------:R-:W-:Y:S01]  /*7950*/  ISETP.LT.OR P5, PT, R32.reuse, R197, P5 ;  /* 0x000000c52000720c */ /* 0x040fe20002fa1670 */
[----:B------:R-:W-:Y:S01]  /*7960*/  IMAD.IADD R3, R203, 0x1, -R33 ;  /* 0x00000001cb037824 */ /* 0x000fe200078e0a21 */
[----:B------:R-:W-:Y:S02]  /*7970*/  ISETP.LT.OR P3, PT, R32, R196, P3 ;  /* 0x000000c42000720c */ /* 0x000fe40001f61670 */
        /* <DEDUP_REMOVED lines=11> */
[C---:B------:R-:W-:Y:S01]  /*7a30*/  ISETP.GE.AND P2, PT, R32.reuse, R207, PT ;  /* 0x000000cf2000720c */ /* 0x040fe20003f46270 */
[----:B------:R-:W-:Y:S01]  /*7a40*/  IMAD.MOV.U32 R9, RZ, RZ, R5 ;  /* 0x000000ffff097224 */ /* 0x000fe200078e0005 */
[----:B------:R-:W-:Y:S01]  /*7a50*/  ISETP.LT.OR P1, PT, R31, R198, P1 ;  /* 0x000000c61f00720c */ /* 0x000fe20000f21670 */
[----:B------:R-:W-:Y:S01]  /*7a60*/  IMAD.MOV.U32 R4, RZ, RZ, R6 ;  /* 0x000000ffff047224 */ /* 0x000fe200078e0006 */
[----:B------:R-:W-:Y:S02]  /*7a70*/  FSEL R42, R89, -INF , !P4 ;  /* 0xff800000592a7808 */ /* 0x000fe40006000000 */
[----:B------:R-:W-:Y:S02]  /*7a80*/  ISETP.GE.AND P4, PT, R31, R204, PT ;  /* 0x000000cc1f00720c */ /* 0x000fe40003f86270 */
[----:B------:R-:W-:-:S02]  /*7a90*/  ISETP.LT.OR P2, PT, R32, R199, P2 ;  /* 0x000000c72000720c */ /* 0x000fc40001741670 */
[----:B------:R-:W-:Y:S01]  /*7aa0*/  FSEL R45, R12, -INF , !P1 ;  /* 0xff8000000c2d7808 */ /* 0x000fe20004800000 */
[----:B------:R-:W-:Y:S01]  /*7ab0*/  MUFU.TANH R32, R217 ;  /* 0x000000d900207308 */ /* 0x000fe20000002400 */
[----:B------:R-:W-:Y:S02]  /*7ac0*/  ISETP.GE.AND P1, PT, R33, R207, PT ;  /* 0x000000cf2100720c */ /* 0x000fe40003f26270 */
[----:B------:R-:W-:Y:S01]  /*7ad0*/  I2FP.F32.S32 R5, R8 ;  /* 0x0000000800057245 */ /* 0x000fe20000201400 */
[----:B------:R-:W-:Y:S01]  /*7ae0*/  IMAD.IADD R8, R201, 0x1, -R35 ;  /* 0x00000001c9087824 */ /* 0x000fe200078e0a23 */
[----:B------:R-:W-:Y:S02]  /*7af0*/  ISETP.LT.OR P4, PT, R31, R196, P4 ;  /* 0x000000c41f00720c */ /* 0x000fe40002781670 */
[----:B------:R-:W-:Y:S01]  /*7b00*/  FSEL R27, R93, -INF , !P2 ;  /* 0xff8000005d1b7808 */ /* 0x000fe20005000000 */
[----:B------:R-:W-:Y:S01]  /*7b10*/  FFMA.FTZ R5, R5, -UR31, R51 ;  /* 0x8000001f05057c23 */ /* 0x000fe20008010033 */
[----:B------:R-:W-:-:S02]  /*7b20*/  I2FP.F32.S32 R7, R7 ;  /* 0x0000000700077245 */ /* 0x000fc40000201400 */
[----:B------:R-:W-:Y:S02]  /*7b30*/  ISETP.GE.AND P2, PT, R33, R204, PT ;  /* 0x000000cc2100720c */ /* 0x000fe40003f46270 */
[----:B------:R-:W-:Y:S01]  /*7b40*/  I2FP.F32.S32 R6, R4 ;  /* 0x0000000400067245 */ /* 0x000fe20000201400 */
[----:B-1----:R-:W-:Y:S01]  /*7b50*/  FFMA.FTZ R7, R7, -UR31, R16 ;  /* 0x8000001f07077c23 */ /* 0x002fe20008010010 */
[----:B------:R-:W-:Y:S01]  /*7b60*/  ISETP.LT.OR P1, PT, R33, R199, P1 ;  /* 0x000000c72100720c */ /* 0x000fe20000f21670 */
[----:B------:R-:W-:Y:S01]  /*7b70*/  MUFU.TANH R16, R227 ;  /* 0x000000e300107308 */ /* 0x000fe20000002400 */
[----:B------:R-:W-:Y:S01]  /*7b80*/  ISETP.GE.AND P3, PT, R34, R205, PT ;  /* 0x000000cd2200720c */ /* 0x000fe20003f66270 */
[----:B------:R-:W-:Y:S01]  /*7b90*/  FFMA.FTZ R12, R6, -UR31, R18 ;  /* 0x8000001f060c7c23 */ /* 0x000fe20008010012 */
[----:B------:R-:W-:Y:S01]  /*7ba0*/  I2FP.F32.S32 R3, R3 ;  /* 0x0000000300037245 */ /* 0x000fe20000201400 */
[----:B------:R-:W-:Y:S01]  /*7bb0*/  IMAD.IADD R6, R201, 0x1, -R36 ;  /* 0x00000001c9067824 */ /* 0x000fe200078e0a24 */
[----:B------:R-:W-:-:S02]  /*7bc0*/  ISETP.GE.AND P0, PT, R31, R205, PT ;  /* 0x000000cd1f00720c */ /* 0x000fc40003f06270 */
[----:B------:R-:W-:Y:S01]  /*7bd0*/  FSEL R118, R10, -INF , !P4 ;  /* 0xff8000000a767808 */ /* 0x000fe20006000000 */
[----:B----4-:R-:W-:Y:S01]  /*7be0*/  FFMA.FTZ R4, R3, -UR31, R15 ;  /* 0x8000001f03047c23 */ /* 0x010fe2000801000f */
[----:B------:R-:W-:Y:S01]  /*7bf0*/  ISETP.GE.AND P4, PT, R33, R205, PT ;  /* 0x000000cd2100720c */ /* 0x000fe20003f86270 */
[----:B------:R-:W-:Y:S01]  /*7c00*/  IMAD.IADD R3, R203, 0x1, -R36 ;  /* 0x00000001cb037824 */ /* 0x000fe200078e0a24 */
[----:B------:R-:W-:Y:S01]  /*7c10*/  ISETP.LT.OR P2, PT, R33, R196, P2 ;  /* 0x000000c42100720c */ /* 0x000fe20001741670 */
[----:B------:R-:W1:Y:S01]  /*7c20*/  MUFU.TANH R10, R219 ;  /* 0x000000db000a7308 */ /* 0x000e620000002400 */
[----:B------:R-:W-:Y:S02]  /*7c30*/  FSEL R26, R97, -INF , !P1 ;  /* 0xff800000611a7808 */ /* 0x000fe40004800000 */
[C---:B------:R-:W-:Y:S02]  /*7c40*/  ISETP.LT.OR P3, PT, R34.reuse, R197, P3 ;  /* 0x000000c52200720c */ /* 0x040fe40001f61670 */
[----:B------:R-:W-:-:S02]  /*7c50*/  ISETP.GE.AND P1, PT, R34, R204, PT ;  /* 0x000000cc2200720c */ /* 0x000fc40003f26270 */
[-C--:B------:R-:W-:Y:S01]  /*7c60*/  ISETP.LT.OR P0, PT, R31, R197.reuse, P0 ;  /* 0x000000c51f00720c */ /* 0x080fe20000701670 */
[----:B------:R-:W-:Y:S01]  /*7c70*/  MUFU.TANH R15, R221 ;  /* 0x000000dd000f7308 */ /* 0x000fe20000002400 */
[----:B------:R-:W-:Y:S02]  /*7c80*/  ISETP.LT.OR P4, PT, R33, R197, P4 ;  /* 0x000000c52100720c */ /* 0x000fe40002781670 */
[----:B------:R-:W-:Y:S02]  /*7c90*/  I2FP.F32.S32 R9, R9 ;  /* 0x0000000900097245 */ /* 0x000fe40000201400 */
[----:B------:R-:W-:Y:S01]  /*7ca0*/  FSEL R113, R5, -INF , !P2 ;  /* 0xff80000005717808 */ /* 0x000fe20005000000 */
[--C-:B------:R-:W-:Y:S01]  /*7cb0*/  IMAD.IADD R5, R202, 0x1, -R35.reuse ;  /* 0x00000001ca057824 */ /* 0x100fe200078e0a23 */
[----:B------:R-:W-:Y:S01]  /*7cc0*/  FSEL R93, R7, -INF , !P3 ;  /* 0xff800000075d7808 */ /* 0x000fe20005800000 */
[----:B------:R-:W-:Y:S01]  /*7cd0*/  IMAD.IADD R7, R203, 0x1, -R35 ;  /* 0x00000001cb077824 */ /* 0x000fe200078e0a23 */
[C---:B------:R-:W-:Y:S01]  /*7ce0*/  ISETP.GE.AND P5, PT, R34.reuse, R206, PT ;  /* 0x000000ce2200720c */ /* 0x040fe20003fa6270 */
[----:B------:R-:W-:Y:S01]  /*7cf0*/  FFMA.FTZ R9, R9, -UR31, R21 ;  /* 0x8000001f09097c23 */ /* 0x000fe20008010015 */
[----:B------:R-:W-:-:S02]  /*7d00*/  ISETP.LT.OR P1, PT, R34, R196, P1 ;  /* 0x000000c42200720c */ /* 0x000fc40000f21670 */
[----:B------:R-:W-:Y:S02]  /*7d10*/  FSEL R81, R11, -INF , !P0 ;  /* 0xff8000000b517808 */ /* 0x000fe40004000000 */
[----:B------:R-:W-:Y:S01]  /*7d20*/  IABS R6, R6 ;  /* 0x0000000600067213 */ /* 0x000fe20000000000 */
[----:B------:R-:W2:Y:S01]  /*7d30*/  MUFU.TANH R11, R220 ;  /* 0x000000dc000b7308 */ /* 0x000ea20000002400 */
[----:B------:R-:W-:Y:S02]  /*7d40*/  FSEL R91, R13, -INF , !P4 ;  /* 0xff8000000d5b7808 */ /* 0x000fe40006000000 */
[----:B------:R-:W-:Y:S02]  /*7d50*/  IABS R3, R3 ;  /* 0x0000000300037213 */ /* 0x000fe40000000000 */
[C---:B------:R-:W-:Y:S02]  /*7d60*/  ISETP.GE.AND P6, PT, R34.reuse, R207, PT ;  /* 0x000000cf2200720c */ /* 0x040fe40003fc6270 */
[----:B------:R-:W-:Y:S01]  /*7d70*/  ISETP.LT.OR P5, PT, R34, R198, P5 ;  /* 0x000000c62200720c */ /* 0x000fe20002fa1670 */
[----:B------:R-:W3:Y:S01]  /*7d80*/  MUFU.TANH R13, R222 ;  /* 0x000000de000d7308 */ /* 0x000ee20000002400 */
        /* <DEDUP_REMOVED lines=9> */
[----:B------:R-:W-:Y:S01]  /*7e20*/  I2FP.F32.S32 R5, R6 ;  /* 0x0000000600057245 */ /* 0x000fe20000201400 */
[----:B------:R-:W-:Y:S01]  /*7e30*/  IMAD.MOV.U32 R3, RZ, RZ, R7 ;  /* 0x000000ffff037224 */ /* 0x000fe200078e0007 */
[----:B------:R-:W-:Y:S01]  /*7e40*/  I2FP.F32.S32 R7, R8 ;  /* 0x0000000800077245 */ /* 0x000fe20000201400 */
[----:B------:R-:W-:Y:S01]  /*7e50*/  IMAD.IADD R8, R201, 0x1, -R38 ;  /* 0x00000001c9087824 */ /* 0x000fe200078e0a26 */
[----:B------:R-:W-:Y:S01]  /*7e60*/  I2FP.F32.S32 R6, R4 ;  /* 0x0000000400067245 */ /* 0x000fe20000201400 */
[----:B------:R-:W-:Y:S01]  /*7e70*/  FFMA.FTZ R4, R5, -UR31, R19 ;  /* 0x8000001f05047c23 */ /* 0x000fe20008010013 */
[----:B------:R-:W-:Y:S01]  /*7e80*/  I2FP.F32.S32 R9, R9 ;  /* 0x0000000900097245 */ /* 0x000fe20000201400 */
[----:B------:R-:W-:Y:S01]  /*7e90*/  FFMA.FTZ R7, R7, -UR31, R25 ;  /* 0x8000001f07077c23 */ /* 0x000fe20008010019 */
[----:B------:R-:W-:Y:S01]  /*7ea0*/  ISETP.GE.AND P4, PT, R36, R206, PT ;  /* 0x000000ce2400720c */ /* 0x000fe20003f86270 */
[----:B-1----:R-:W-:Y:S01]  /*7eb0*/  FFMA.FTZ R10, R6, -UR31, R10 ;  /* 0x8000001f060a7c23 */ /* 0x002fe2000801000a */
[----:B------:R-:W-:Y:S01]  /*7ec0*/  ISETP.GE.AND P2, PT, R36, R205, PT ;  /* 0x000000cd2400720c */ /* 0x000fe20003f46270 */
[----:B--2---:R-:W-:Y:S01]  /*7ed0*/  FFMA.FTZ R11, R9, -UR31, R11 ;  /* 0x8000001f090b7c23 */ /* 0x004fe2000801000b */
[----:B------:R-:W-:Y:S01]  /*7ee0*/  I2FP.F32.S32 R3, R3 ;  /* 0x0000000300037245 */ /* 0x000fe20000201400 */
[--C-:B------:R-:W-:Y:S01]  /*7ef0*/  IMAD.IADD R6, R202, 0x1, -R37.reuse ;  /* 0x00000001ca067824 */ /* 0x100fe200078e0a25 */
[C---:B------:R-:W-:Y:S01]  /*7f00*/  ISETP.LT.OR P4, PT, R36.reuse, R198, P4 ;  /* 0x000000c62400720c */ /* 0x040fe20002781670 */
[----:B------:R-:W-:Y:S01]  /*7f10*/  IMAD.IADD R5, R201, 0x1, -R37 ;  /* 0x00000001c9057824 */ /* 0x000fe200078e0a25 */
[C---:B------:R-:W-:Y:S01]  /*7f20*/  ISETP.LT.OR P2, PT, R36.reuse, R197, P2 ;  /* 0x000000c52400720c */ /* 0x040fe20001741670 */
[----:B---3--:R-:W-:Y:S01]  /*7f30*/  FFMA.FTZ R9, R3, -UR31, R13 ;  /* 0x8000001f03097c23 */ /* 0x008fe2000801000d */
[----:B------:R-:W-:Y:S01]  /*7f40*/  FSEL R24, R101, -INF , !P6 ;  /* 0xff80000065187808 */ /* 0x000fe20007000000 */
[----:B------:R-:W-:Y:S01]  /*7f50*/  IMAD.IADD R3, R203, 0x1, -R37 ;  /* 0x00000001cb037824 */ /* 0x000fe200078e0a25 */
[----:B------:R-:W-:Y:S01]  /*7f60*/  ISETP.GE.AND P6, PT, R36, R204, PT ;  /* 0x000000cc2400720c */ /* 0x000fe20003fc6270 */
[----:B------:R-:W-:Y:S01]  /*7f70*/  MUFU.TANH R13, R223 ;  /* 0x000000df000d7308 */ /* 0x000fe20000002400 */
[----:B------:R-:W-:-:S02]  /*7f80*/  FSEL R31, R12, -INF , !P4 ;  /* 0xff8000000c1f7808 */ /* 0x000fc40006000000 */
[----:B------:R-:W-:Y:S02]  /*7f90*/  FSEL R84, R7, -INF , !P2 ;  /* 0xff80000007547808 */ /* 0x000fe40005000000 */
[----:B------:R-:W-:Y:S02]  /*7fa0*/  IABS R7, R6 ;  /* 0x0000000600077213 */ /* 0x000fe40000000000 */
[----:B------:R-:W-:Y:S01]  /*7fb0*/  ISETP.LT.OR P6, PT, R36, R196, P6 ;  /* 0x000000c42400720c */ /* 0x000fe200037c1670 */
[----:B------:R-:W1:Y:S01]  /*7fc0*/  MUFU.TANH R12, R224 ;  /* 0x000000e0000c7308 */ /* 0x000e620000002400 */
[----:B------:R-:W-:Y:S02]  /*7fd0*/  IABS R5, R5 ;  /* 0x0000000500057213 */ /* 0x000fe40000000000 */
[----:B------:R-:W-:Y:S02]  /*7fe0*/  IABS R3, R3 ;  /* 0x0000000300037213 */ /* 0x000fe40000000000 */
[----:B------:R-:W-:Y:S01]  /*7ff0*/  IABS R6, R8 ;  /* 0x0000000800067213 */ /* 0x000fe20000000000 */
[----:B------:R-:W-:Y:S01]  /*8000*/  IMAD.MOV.U32 R8, RZ, RZ, R7 ;  /* 0x000000ffff087224 */ /* 0x000fe200078e0007 */
[C---:B------:R-:W-:Y:S01]  /*8010*/  ISETP.GE.AND P5, PT, R35.reuse, R207, PT ;  /* 0x000000cf2300720c */ /* 0x040fe20003fa6270 */
[----:B------:R-:W-:Y:S01]  /*8020*/  IMAD.MOV.U32 R7, RZ, RZ, R5 ;  /* 0x000000ffff077224 */ /* 0x000fe200078e0005 */
[----:B------:R-:W-:Y:S01]  /*8030*/  FSEL R112, R4, -INF , !P6 ;  /* 0xff80000004707808 */ /* 0x000fe20007000000 */
[----:B------:R-:W-:Y:S01]  /*8040*/  IMAD.IADD R4, R202, 0x1, -R38 ;  /* 0x00000001ca047824 */ /* 0x000fe200078e0a26 */
[----:B------:R-:W-:Y:S01]  /*8050*/  ISETP.LT.OR P5, PT, R35, R199, P5 ;  /* 0x000000c72300720c */ /* 0x000fe20002fa1670 */
[----:B------:R-:W-:Y:S01]  /*8060*/  IMAD.MOV.U32 R5, RZ, RZ, R3 ;  /* 0x000000ffff057224 */ /* 0x000fe200078e0003 */
[----:B------:R-:W-:Y:S01]  /*8070*/  ISETP.GE.AND P4, PT, R37, R207, PT ;  /* 0x000000cf2500720c */ /* 0x000fe20003f86270 */
[----:B------:R-:W-:Y:S01]  /*8080*/  IMAD.MOV.U32 R3, RZ, RZ, R6 ;  /* 0x000000ffff037224 */ /* 0x000fe200078e0006 */
[----:B------:R-:W-:Y:S01]  /*8090*/  IABS R4, R4 ;  /* 0x0000000400047213 */ /* 0x000fe20000000000 */
[----:B------:R-:W-:Y:S01]  /*80a0*/  IMAD.IADD R6, R201, 0x1, -R39 ;  /* 0x00000001c9067824 */ /* 0x000fe200078e0a27 */
[----:B------:R-:W-:-:S02]  /*80b0*/  I2FP.F32.S32 R5, R5 ;  /* 0x0000000500057245 */ /* 0x000fc40000201400 */
[----:B------:R-:W-:Y:S02]  /*80c0*/  FSEL R22, R106, -INF , !P5 ;  /* 0xff8000006a167808 */ /* 0x000fe40006800000 */
[----:B------:R-:W-:Y:S01]  /*80d0*/  I2FP.F32.S32 R8, R8 ;  /* 0x0000000800087245 */ /* 0x000fe20000201400 */
[----:B-1----:R-:W-:Y:S01]  /*80e0*/  FFMA.FTZ R5, R5, -UR31, R12 ;  /* 0x8000001f05057c23 */ /* 0x002fe2000801000c */
[----:B------:R-:W-:Y:S02]  /*80f0*/  ISETP.GE.AND P5, PT, R37, R204, PT ;  /* 0x000000cc2500720c */ /* 0x000fe40003fa6270 */
[-C--:B------:R-:W-:Y:S01]  /*8100*/  ISETP.GE.AND P0, PT, R33, R206.reuse, PT ;  /* 0x000000ce2100720c */ /* 0x080fe20003f06270 */
[----:B------:R-:W-:Y:S01]  /*8110*/  FFMA.FTZ R8, R8, -UR31, R13 ;  /* 0x8000001f08087c23 */ /* 0x000fe2000801000d */
[----:B------:R-:W-:Y:S02]  /*8120*/  ISETP.GE.AND P2, PT, R37, R206, PT ;  /* 0x000000ce2500720c */ /* 0x000fe40003f46270 */
[----:B------:R-:W-:-:S02]  /*8130*/  I2FP.F32.S32 R7, R7 ;  /* 0x0000000700077245 */ /* 0x000fc40000201400 */
[----:B------:R-:W-:Y:S02]  /*8140*/  I2FP.F32.S32 R4, R4 ;  /* 0x0000000400047245 */ /* 0x000fe40000201400 */
[----:B------:R-:W-:Y:S01]  /*8150*/  I2FP.F32.S32 R3, R3 ;  /* 0x0000000300037245 */ /* 0x000fe20000201400 */
[----:B------:R-:W-:Y:S01]  /*8160*/  FFMA.FTZ R7, R7, -UR31, R15 ;  /* 0x8000001f07077c23 */ /* 0x000fe2000801000f */
[C---:B------:R-:W-:Y:S01]  /*8170*/  ISETP.GE.AND P6, PT, R37.reuse, R205, PT ;  /* 0x000000cd2500720c */ /* 0x040fe20003fc6270 */
[----:B------:R-:W-:Y:S01]  /*8180*/  FFMA.FTZ R13, R4, -UR31, R28 ;  /* 0x8000001f040d7c23 */ /* 0x000fe2000801001c */
[----:B------:R-:W-:Y:S01]  /*8190*/  ISETP.LT.OR P4, PT, R37, R199, P4 ;  /* 0x000000c72500720c */ /* 0x000fe20002781670 */
[----:B------:R-:W-:Y:S01]  /*81a0*/  FFMA.FTZ R12, R3, -UR31, R20 ;  /* 0x8000001f030c7c23 */ /* 0x000fe20008010014 */
[----:B------:R-:W-:Y:S01]  /*81b0*/  ISETP.LT.OR P5, PT, R37, R196, P5 ;  /* 0x000000c42500720c */ /* 0x000fe20002fa1670 */
[----:B------:R-:W-:Y:S01]  /*81c0*/  IMAD.IADD R3, R203, 0x1, -R38 ;  /* 0x00000001cb037824 */ /* 0x000fe200078e0a26 */
[-C--:B------:R-:W-:Y:S01]  /*81d0*/  ISETP.LT.OR P0, PT, R33, R198.reuse, P0 ;  /* 0x000000c62100720c */ /* 0x080fe20000701670 */
[----:B------:R-:W-:Y:S01]  /*81e0*/  IMAD.IADD R4, R202, 0x1, -R39 ;  /* 0x00000001ca047824 */ /* 0x000fe200078e0a27 */
[C---:B------:R-:W-:Y:S01]  /*81f0*/  ISETP.LT.OR P2, PT, R37.reuse, R198, P2 ;  /* 0x000000c62500720c */ /* 0x040fe20001741670 */
[----:B------:R-:W-:Y:S01]  /*8200*/  MUFU.TANH R15, R226 ;  /* 0x000000e2000f7308 */ /* 0x000fe20000002400 */
[----:B------:R-:W-:-:S02]  /*8210*/  ISETP.LT.OR P6, PT, R37, R197, P6 ;  /* 0x000000c52500720c */ /* 0x000fc400037c1670 */
[----:B------:R-:W-:Y:S02]  /*8220*/  FSEL R21, R107, -INF , !P4 ;  /* 0xff8000006b157808 */ /* 0x000fe40006000000 */
[----:B------:R-:W-:Y:S01]  /*8230*/  FSEL R107, R5, -INF , !P5 ;  /* 0xff800000056b7808 */ /* 0x000fe20006800000 */
[----:B------:R-:W-:Y:S01]  /*8240*/  IMAD.IADD R5, R203, 0x1, -R39 ;  /* 0x00000001cb057824 */ /* 0x000fe200078e0a27 */
[----:B------:R-:W-:Y:S02]  /*8250*/  FSEL R33, R14, -INF , !P0 ;  /* 0xff8000000e217808 */ /* 0x000fe40004000000 */
[----:B------:R-:W-:Y:S01]  /*8260*/  ISETP.GE.AND P3, PT, R35, R206, PT ;  /* 0x000000ce2300720c */ /* 0x000fe20003f66270 */
[----:B------:R-:W-:Y:S01]  /*8270*/  MUFU.TANH R14, R229 ;  /* 0x000000e5000e7308 */ /* 0x000fe20000002400 */
[----:B------:R-:W-:Y:S01]  /*8280*/  FSEL R28, R8, -INF , !P2 ;  /* 0xff800000081c7808 */ /* 0x000fe20005000000 */
[----:B------:R-:W-:Y:S01]  /*8290*/  IMAD.IADD R8, R202, 0x1, -R41 ;  /* 0x00000001ca087824 */ /* 0x000fe200078e0a29 */
[----:B------:R-:W-:-:S02]  /*82a0*/  ISETP.GE.AND P0, PT, R36, R207, PT ;  /* 0x000000cf2400720c */ /* 0x000fc40003f06270 */
[----:B------:R-:W-:Y:S02]  /*82b0*/  FSEL R88, R7, -INF , !P6 ;  /* 0xff80000007587808 */ /* 0x000fe40007000000 */
[----:B------:R-:W-:Y:S02]  /*82c0*/  IABS R7, R3 ;  /* 0x0000000300077213 */ /* 0x000fe40000000000 */
[----:B------:R-:W-:Y:S02]  /*82d0*/  IABS R4, R4 ;  /* 0x0000000400047213 */ /* 0x000fe40000000000 */
[----:B------:R-:W-:Y:S02]  /*82e0*/  ISETP.LT.OR P3, PT, R35, R198, P3 ;  /* 0x000000c62300720c */ /* 0x000fe40001f61670 */
[----:B------:R-:W-:Y:S02]  /*82f0*/  IABS R3, R6 ;  /* 0x0000000600037213 */ /* 0x000fe40000000000 */
[----:B------:R-:W-:-:S02]  /*8300*/  ISETP.LT.OR P0, PT, R36, R199, P0 ;  /* 0x000000c72400720c */ /* 0x000fc40000701670 */
[----:B------:R-:W-:Y:S02]  /*8310*/  IABS R5, R5 ;  /* 0x0000000500057213 */ /* 0x000fe40000000000 */
[----:B------:R-:W-:Y:S01]  /*8320*/  IABS R6, R8 ;  /* 0x0000000800067213 */ /* 0x000fe20000000000 */
[----:B------:R-:W-:Y:S01]  /*8330*/  IMAD.MOV.U32 R8, RZ, RZ, R4 ;  /* 0x000000ffff087224 */ /* 0x000fe200078e0004 */
[----:B------:R-:W-:Y:S01]  /*8340*/  FSEL R29, R11, -INF , !P3 ;  /* 0xff8000000b1d7808 */ /* 0x000fe20005800000 */
[----:B------:R-:W-:Y:S01]  /*8350*/  IMAD.MOV.U32 R4, RZ, RZ, R3 ;  /* 0x000000ffff047224 */ /* 0x000fe200078e0003 */
[----:B------:R-:W-:Y:S01]  /*8360*/  FSEL R23, R104, -INF , !P0 ;  /* 0xff80000068177808 */ /* 0x000fe20004000000 */
[----:B------:R-:W1:Y:S01]  /*8370*/  MUFU.TANH R11, R225 ;  /* 0x000000e1000b7308 */ /* 0x000e620000002400 */
[C---:B------:R-:W-:Y:S01]  /*8380*/  ISETP.GE.AND P0, PT, R35.reuse, R204, PT ;  /* 0x000000cc2300720c */ /* 0x040fe20003f06270 */
[----:B------:R-:W-:Y:S01]  /*8390*/  IMAD.MOV.U32 R3, RZ, RZ, R5 ;  /* 0x000000ffff037224 */ /* 0x000fe200078e0005 */
[----:B------:R-:W-:Y:S01]  /*83a0*/  ISETP.GE.AND P1, PT, R35, R205, PT ;  /* 0x000000cd2300720c */ /* 0x000fe20003f26270 */
[----:B------:R-:W-:Y:S01]  /*83b0*/  IMAD.MOV.U32 R5, RZ, RZ, R6 ;  /* 0x000000ffff057224 */ /* 0x000fe200078e0006 */
[----:B------:R-:W-:-:S02]  /*83c0*/  I2FP.F32.S32 R6, R7 ;  /* 0x0000000700067245 */ /* 0x000fc40000201400 */
[C---:B------:R-:W-:Y:S02]  /*83d0*/  ISETP.LT.OR P0, PT, R35.reuse, R196, P0 ;  /* 0x000000c42300720c */ /* 0x040fe40000701670 */
[C---:B------:R-:W-:Y:S02]  /*83e0*/  ISETP.GE.AND P4, PT, R38.reuse, R204, PT ;  /* 0x000000cc2600720c */ /* 0x040fe40003f86270 */
[----:B------:R-:W-:Y:S02]  /*83f0*/  I2FP.F32.S32 R8, R8 ;  /* 0x0000000800087245 */ /* 0x000fe40000201400 */
[----:B------:R-:W-:Y:S02]  /*8400*/  I2FP.F32.S32 R7, R4 ;  /* 0x0000000400077245 */ /* 0x000fe40000201400 */
[----:B------:R-:W-:Y:S02]  /*8410*/  ISETP.LT.OR P1, PT, R35, R197, P1 ;  /* 0x000000c52300720c */ /* 0x000fe40000f21670 */
[----:B------:R-:W-:-:S02]  /*8420*/  ISETP.GE.AND P3, PT, R38, R207, PT ;  /* 0x000000cf2600720c */ /* 0x000fc40003f66270 */
[----:B------:R-:W-:Y:S02]  /*8430*/  I2FP.F32.S32 R3, R3 ;  /* 0x0000000300037245 */ /* 0x000fe40000201400 */
[----:B------:R-:W-:Y:S01]  /*8440*/  I2FP.F32.S32 R4, R5 ;  /* 0x0000000500047245 */ /* 0x000fe20000201400 */
[----:B------:R-:W-:Y:S01]  /*8450*/  FFMA.FTZ R5, R6, -UR31, R32 ;  /* 0x8000001f06057c23 */ /* 0x000fe20008010020 */
[----:B------:R-:W-:Y:S01]  /*8460*/  FSEL R104, R9, -INF , !P0 ;  /* 0xff80000009687808 */ /* 0x000fe20004000000 */
[----:B------:R-:W-:Y:S01]  /*8470*/  FFMA.FTZ R9, R8, -UR31, R55 ;  /* 0x8000001f08097c23 */ /* 0x000fe20008010037 */
[----:B------:R-:W-:Y:S01]  /*8480*/  ISETP.LT.OR P4, PT, R38, R196, P4 ;  /* 0x000000c42600720c */ /* 0x000fe20002781670 */
[----:B------:R-:W-:Y:S01]  /*8490*/  FFMA.FTZ R8, R7, -UR31, R50 ;  /* 0x8000001f07087c23 */ /* 0x000fe20008010032 */
[----:B------:R-:W-:Y:S01]  /*84a0*/  FSEL R87, R10, -INF , !P1 ;  /* 0xff8000000a577808 */ /* 0x000fe20004800000 */
[----:B------:R-:W-:Y:S01]  /*84b0*/  FFMA.FTZ R7, R3, -UR31, R17 ;  /* 0x8000001f03077c23 */ /* 0x000fe20008010011 */
[C---:B------:R-:W-:Y:S01]  /*84c0*/  ISETP.LT.OR P3, PT, R38.reuse, R199, P3 ;  /* 0x000000c72600720c */ /* 0x040fe20001f61670 */
[----:B------:R-:W-:Y:S01]  /*84d0*/  IMAD.IADD R3, R201, 0x1, -R41 ;  /* 0x00000001c9037824 */ /* 0x000fe200078e0a29 */
[-C--:B------:R-:W-:Y:S01]  /*84e0*/  ISETP.GE.AND P1, PT, R38, R206.reuse, PT ;  /* 0x000000ce2600720c */ /* 0x080fe20003f26270 */
[--C-:B------:R-:W-:Y:S01]  /*84f0*/  IMAD.IADD R6, R202, 0x1, -R40.reuse ;  /* 0x00000001ca067824 */ /* 0x100fe200078e0a28 */
[-C--:B------:R-:W-:Y:S01]  /*8500*/  ISETP.GE.AND P5, PT, R39, R205.reuse, PT ;  /* 0x000000cd2700720c */ /* 0x080fe20003fa6270 */
[----:B-1----:R-:W-:Y:S01]  /*8510*/  FFMA.FTZ R11, R4, -UR31, R11 ;  /* 0x8000001f040b7c23 */ /* 0x002fe2000801000b */
[----:B------:R-:W-:Y:S01]  /*8520*/  ISETP.GE.AND P0, PT, R38, R205, PT ;  /* 0x000000cd2600720c */ /* 0x000fe20003f06270 */
[----:B------:R-:W-:Y:S01]  /*8530*/  IMAD.IADD R10, R201, 0x1, -R40 ;  /* 0x00000001c90a7824 */ /* 0x000fe200078e0a28 */
[----:B------:R-:W-:Y:S01]  /*8540*/  FSEL R109, R5, -INF , !P4 ;  /* 0xff800000056d7808 */ /* 0x000fe20006000000 */
[----:B------:R-:W-:Y:S01]  /*8550*/  IMAD.IADD R5, R203, 0x1, -R41 ;  /* 0x00000001cb057824 */ /* 0x000fe200078e0a29 */
[----:B------:R-:W-:-:S02]  /*8560*/  ISETP.GE.AND P6, PT, R39, R206, PT ;  /* 0x000000ce2700720c */ /* 0x000fc40003fc6270 */
[----:B------:R-:W-:Y:S02]  /*8570*/  FSEL R20, R108, -INF , !P3 ;  /* 0xff8000006c147808 */ /* 0x000fe40005800000 */
[C---:B------:R-:W-:Y:S02]  /*8580*/  ISETP.LT.OR P1, PT, R38.reuse, R198, P1 ;  /* 0x000000c62600720c */ /* 0x040fe40000f21670 */
[C---:B------:R-:W-:Y:S02]  /*8590*/  ISETP.GE.AND P3, PT, R39.reuse, R204, PT ;  /* 0x000000cc2700720c */ /* 0x040fe40003f66270 */
[-C--:B------:R-:W-:Y:S02]  /*85a0*/  ISETP.LT.OR P5, PT, R39, R197.reuse, P5 ;  /* 0x000000c52700720c */ /* 0x080fe40002fa1670 */
[----:B------:R-:W-:Y:S02]  /*85b0*/  ISETP.LT.OR P0, PT, R38, R197, P0 ;  /* 0x000000c52600720c */ /* 0x000fe40000701670 */
[----:B------:R-:W-:-:S02]  /*85c0*/  IABS R4, R3 ;  /* 0x0000000300047213 */ /* 0x000fc40000000000 */
[C---:B------:R-:W-:Y:S02]  /*85d0*/  ISETP.LT.OR P6, PT, R39.reuse, R198, P6 ;  /* 0x000000c62700720c */ /* 0x040fe400037c1670 */
[----:B------:R-:W-:Y:S02]  /*85e0*/  IABS R3, R5 ;  /* 0x0000000500037213 */ /* 0x000fe40000000000 */
[----:B------:R-:W-:Y:S02]  /*85f0*/  ISETP.LT.OR P3, PT, R39, R196, P3 ;  /* 0x000000c42700720c */ /* 0x000fe40001f61670 */
[----:B------:R-:W-:Y:S02]  /*8600*/  FSEL R25, R13, -INF , !P1 ;  /* 0xff8000000d197808 */ /* 0x000fe40004800000 */
[----:B------:R-:W-:Y:S01]  /*8610*/  FSEL R97, R8, -INF , !P5 ;  /* 0xff80000008617808 */ /* 0x000fe20006800000 */
[----:B------:R-:W-:Y:S01]  /*8620*/  IMAD.IADD R8, R203, 0x1, -R40 ;  /* 0x00000001cb087824 */ /* 0x000fe200078e0a28 */
[----:B------:R-:W-:-:S02]  /*8630*/  IABS R5, R6 ;  /* 0x0000000600057213 */ /* 0x000fc40000000000 */
[C---:B------:R-:W-:Y:S02]  /*8640*/  ISETP.GE.AND P1, PT, R41.reuse, R207, PT ;  /* 0x000000cf2900720c */ /* 0x040fe40003f26270 */
[----:B------:R-:W-:Y:S02]  /*8650*/  FSEL R36, R12, -INF , !P0 ;  /* 0xff8000000c247808 */ /* 0x000fe40004000000 */
[----:B------:R-:W-:Y:S01]  /*8660*/  ISETP.GE.AND P0, PT, R41, R206, PT ;  /* 0x000000ce2900720c */ /* 0x000fe20003f06270 */
[----:B------:R-:W1:Y:S01]  /*8670*/  MUFU.TANH R12, R228 ;  /* 0x000000e4000c7308 */ /* 0x000e620000002400 */
[----:B------:R-:W-:Y:S02]  /*8680*/  FSEL R123, R9, -INF , !P6 ;  /* 0xff800000097b7808 */ /* 0x000fe40007000000 */
[----:B------:R-:W-:Y:S02]  /*8690*/  I2FP.F32.S32 R6, R4 ;  /* 0x0000000400067245 */ /* 0x000fe40000201400 */
[----:B------:R-:W-:Y:S01]  /*86a0*/  FSEL R108, R7, -INF , !P3 ;  /* 0xff800000076c7808 */ /* 0x000fe20005800000 */
[----:B------:R-:W-:Y:S01]  /*86b0*/  IMAD.MOV.U32 R7, RZ, RZ, R5 ;  /* 0x000000ffff077224 */ /* 0x000fe200078e0005 */
[----:B------:R-:W-:Y:S01]  /*86c0*/  I2FP.F32.S32 R4, R3 ;  /* 0x0000000300047245 */ /* 0x000fe20000201400 */
[----:B------:R-:W2:Y:S01]  /*86d0*/  MUFU.TANH R9, R230 ;  /* 0x000000e600097308 */ /* 0x000ea20000002400 */
[----:B------:R-:W-:-:S02]  /*86e0*/  ISETP.LT.OR P1, PT, R41, R199, P1 ;  /* 0x000000c72900720c */ /* 0x000fc40000f21670 */
[----:B------:R-:W-:Y:S02]  /*86f0*/  IABS R3, R10 ;  /* 0x0000000a00037213 */ /* 0x000fe40000000000 */
[----:B------:R-:W-:Y:S02]  /*8700*/  ISETP.LT.OR P0, PT, R41, R198, P0 ;  /* 0x000000c62900720c */ /* 0x000fe40000701670 */
[----:B------:R-:W-:Y:S01]  /*8710*/  IABS R5, R8 ;  /* 0x0000000800057213 */ /* 0x000fe20000000000 */
[----:B------:R-:W-:Y:S01]  /*8720*/  FFMA.FTZ R8, R6, -UR31, R15 ;  /* 0x8000001f06087c23 */ /* 0x000fe2000801000f */
[----:B------:R-:W-:Y:S01]  /*8730*/  ISETP.GE.AND P2, PT, R39, R207, PT ;  /* 0x000000cf2700720c */ /* 0x000fe20003f46270 */
[----:B------:R-:W-:Y:S01]  /*8740*/  FFMA.FTZ R6, R4, -UR31, R14 ;  /* 0x8000001f04067c23 */ /* 0x000fe2000801000e */
[----:B------:R-:W-:Y:S01]  /*8750*/  FSEL R18, R116, -INF , !P1 ;  /* 0xff80000074127808 */ /* 0x000fe20004800000 */
[----:B------:R-:W-:Y:S01]  /*8760*/  IMAD.MOV.U32 R4, RZ, RZ, R3 ;  /* 0x000000ffff047224 */ /* 0x000fe200078e0003 */
[----:B------:R-:W-:Y:S01]  /*8770*/  FSEL R116, R11, -INF , !P0 ;  /* 0xff8000000b747808 */ /* 0x000fe20004000000 */
[----:B------:R-:W-:Y:S01]  /*8780*/  IMAD.MOV.U32 R3, RZ, RZ, R5 ;  /* 0x000000ffff037224 */ /* 0x000fe200078e0005 */
[----:B------:R-:W-:-:S02]  /*8790*/  PLOP3.LUT P0, PT, PT, PT, UP0, 0x80, 0x0 ;  /* 0x000000000000781c */ /* 0x000fc40003f0f008 */
[----:B------:R-:W-:Y:S02]  /*87a0*/  ISETP.LT.OR P2, PT, R39, R199, P2 ;  /* 0x000000c72700720c */ /* 0x000fe40001741670 */
[----:B------:R-:W-:Y:S02]  /*87b0*/  I2FP.F32.S32 R7, R7 ;  /* 0x0000000700077245 */ /* 0x000fe40000201400 */
[----:B------:R-:W-:Y:S02]  /*87c0*/  I2FP.F32.S32 R4, R4 ;  /* 0x0000000400047245 */ /* 0x000fe40000201400 */
[----:B------:R-:W-:Y:S01]  /*87d0*/  I2FP.F32.S32 R3, R3 ;  /* 0x0000000300037245 */ /* 0x000fe20000201400 */
[----:B-1----:R-:W-:Y:S01]  /*87e0*/  FFMA.FTZ R7, R7, -UR31, R12 ;  /* 0x8000001f07077c23 */ /* 0x002fe2000801000c */
[----:B------:R-:W-:Y:S01]  /*87f0*/  FSEL R19, R114, -INF , !P2 ;  /* 0xff80000072137808 */ /* 0x000fe20005000000 */
[----:B------:R-:W-:Y:S01]  /*8800*/  FFMA.FTZ R4, R4, -UR31, R16 ;  /* 0x8000001f04047c23 */ /* 0x000fe20008010010 */
[----:B------:R-:W-:Y:S01]  /*8810*/  ISETP.GE.AND P4, PT, R41, R205, PT ;  /* 0x000000cd2900720c */ /* 0x000fe20003f86270 */
[----:B--2---:R-:W-:Y:S01]  /*8820*/  FFMA.FTZ R3, R3, -UR31, R9 ;  /* 0x8000001f03037c23 */ /* 0x004fe20008010009 */
[----:B------:R-:W-:-:S02]  /*8830*/  ISETP.GE.AND P2, PT, R41, R204, PT ;  /* 0x000000cc2900720c */ /* 0x000fc40003f46270 */
[C---:B------:R-:W-:Y:S02]  /*8840*/  ISETP.GE.AND P6, PT, R40.reuse, R207, PT ;  /* 0x000000cf2800720c */ /* 0x040fe40003fc6270 */
[C---:B------:R-:W-:Y:S02]  /*8850*/  ISETP.GE.AND P5, PT, R40.reuse, R206, PT ;  /* 0x000000ce2800720c */ /* 0x040fe40003fa6270 */
[C---:B------:R-:W-:Y:S02]  /*8860*/  ISETP.GE.AND P3, PT, R40.reuse, R205, PT ;  /* 0x000000cd2800720c */ /* 0x040fe40003f66270 */
[----:B------:R-:W-:Y:S02]  /*8870*/  ISETP.GE.AND P1, PT, R40, R204, PT ;  /* 0x000000cc2800720c */ /* 0x000fe40003f26270 */
[C---:B------:R-:W-:Y:S02]  /*8880*/  ISETP.LT.OR P4, PT, R41.reuse, R197, P4 ;  /* 0x000000c52900720c */ /* 0x040fe40002781670 */
[----:B------:R-:W-:-:S02]  /*8890*/  ISETP.LT.OR P2, PT, R41, R196, P2 ;  /* 0x000000c42900720c */ /* 0x000fc40001741670 */
[C---:B------:R-:W-:Y:S02]  /*88a0*/  ISETP.LT.OR P6, PT, R40.reuse, R199, P6 ;  /* 0x000000c72800720c */ /* 0x040fe400037c1670 */
[C---:B------:R-:W-:Y:S02]  /*88b0*/  ISETP.LT.OR P5, PT, R40.reuse, R198, P5 ;  /* 0x000000c62800720c */ /* 0x040fe40002fa1670 */
[C---:B------:R-:W-:Y:S02]  /*88c0*/  ISETP.LT.OR P3, PT, R40.reuse, R197, P3 ;  /* 0x000000c52800720c */ /* 0x040fe40001f61670 */
[----:B------:R-:W-:Y:S02]  /*88d0*/  ISETP.LT.OR P1, PT, R40, R196, P1 ;  /* 0x000000c42800720c */ /* 0x000fe40000f21670 */
[----:B------:R-:W-:Y:S02]  /*88e0*/  FSEL R15, R156, -INF , !P6 ;  /* 0xff8000009c0f7808 */ /* 0x000fe40007000000 */
[----:B------:R-:W-:-:S02]  /*88f0*/  FSEL R37, R8, -INF , !P4 ;  /* 0xff80000008257808 */ /* 0x000fc40006000000 */
        /* <DEDUP_REMOVED lines=62> */
.L_x_1282:
[----:B------:R-:W-:Y:S05]  /*8ce0*/  BSYNC B0 ;  /* 0x0000000000007941 */ /* 0x000fea0003800000 */
.L_x_1281:
[----:B------:R-:W0:Y:S02]  /*8cf0*/  LDGDEPBAR ;  /* 0x00000000000079af */ /* 0x000e240000000000 */
.L_x_1280:
        /* <DEDUP_REMOVED lines=144> */
[--C-:B--2---:R-:W-:Y:S01]  /*9600*/  FFMA.FTZ R4, R18, UR20, -R3.reuse ;  /* 0x0000001412047c23 */ /* 0x104fe20008010803 */
[----:B------:R-:W-:Y:S01]  /*9610*/  FFMA.FTZ R3, R15, UR20, -R3 ;  /* 0x000000140f037c23 */ /* 0x000fe20008010803 */
[----:B------:R-:W-:Y:S04]  /*9620*/  LDSM.16.MT88.4 R16, [R184+0x4000] ;  /* 0x00400000b810783b */ /* 0x000fe80000004200 */
        /* <DEDUP_REMOVED lines=26> */
[----:B---3--:R-:W-:-:S04]  /*97d0*/  FMNMX.FTZ R3, R152, R149, !PT ;  /* 0x0000009598037209 */ /* 0x008fc80007810000 */
        /* <DEDUP_REMOVED lines=19> */
[----:B--2---:R-:W-:Y:S02]  /*9910*/  FMNMX.FTZ R4, R79, R3, !PT ;  /* 0x000000034f047209 */ /* 0x004fe40007810000 */
        /* <DEDUP_REMOVED lines=14> */
[----:B--2---:R-:W-:Y:S01]  /*9a00*/  FFMA.FTZ R6, R63, UR20, -R5 ;  /* 0x000000143f067c23 */ /* 0x004fe20008010805 */
        /* <DEDUP_REMOVED lines=11> */
[----:B--2---:R-:W-:Y:S01]  /*9ac0*/  FFMA.FTZ R6, R61, UR20, -R5 ;  /* 0x000000143d067c23 */ /* 0x004fe20008010805 */
        /* <DEDUP_REMOVED lines=10> */
[----:B--2---:R-:W-:-:S02]  /*9b70*/  FFMA.FTZ R6, R62, UR20, -R5 ;  /* 0x000000143e067c23 */ /* 0x004fc40008010805 */
[----:B-1----:R-:W-:Y:S04]  /*9b80*/  HMMA.16816.F32 R60, R12, R20, RZ ;  /* 0x000000140c3c723c */ /* 0x002fe800000018ff */
[----:B------:R1:W-:Y:S01]  /*9b90*/  MUFU.EX2 R223, R6 ;  /* 0x0000000600df7308 */ /* 0x0003e20000000800 */
[----:B---3--:R-:W-:-:S07]  /*9ba0*/  FFMA.FTZ R3, R47, UR20, -R5 ;  /* 0x000000142f037c23 */ /* 0x008fce0008010805 */
        /* <DEDUP_REMOVED lines=40> */
[----:B------:R-:W-:Y:S01]  /*9e30*/  FSETP.NEU.FTZ.AND P1, PT, R39, -INF , PT ;  /* 0xff8000002700780b */ /* 0x000fe20003f3d000 */
[----:B-1----:R-:W-:Y:S02]  /*9e40*/  FFMA.FTZ R4, R29, UR20, -R5 ;  /* 0x000000141d047c23 */ /* 0x002fe40008010805 */
[----:B------:R-:W-:Y:S03]  /*9e50*/  LDSM.16.MT88.4 R28, [R185+0x4400] ;  /* 0x00440000b91c783b */ /* 0x000fe60000004200 */
[----:B------:R1:W-:Y:S01]  /*9e60*/  MUFU.EX2 R209, R4 ;  /* 0x0000000400d17308 */ /* 0x0003e20000000800 */
[----:B--2---:R-:W-:-:S05]  /*9e70*/  FMNMX.FTZ R38, R38, R6, !PT ;  /* 0x0000000626267209 */ /* 0x004fca0007810000 */
        /* <DEDUP_REMOVED lines=11> */
[--C-:B--2---:R-:W-:Y:S02]  /*9f30*/  FFMA.FTZ R6, R71, UR20, -R4.reuse ;  /* 0x0000001447067c23 */ /* 0x104fe40008010804 */
[----:B------:R-:W-:Y:S05]  /*9f40*/  HMMA.16816.F32 R68, R12, R18, RZ ;  /* 0x000000120c44723c */ /* 0x000fea00000018ff */
        /* <DEDUP_REMOVED lines=34> */
[----:B--2---:R-:W-:Y:S01]  /*a170*/  F2FP.F16.F32.PACK_AB R11, R105, R102 ;  /* 0x00000066690b723e */ /* 0x004fe200000000ff */
[----:B------:R-:W-:Y:S04]  /*a180*/  HMMA.16816.F32 R72, R12, R16, RZ ;  /* 0x000000100c48723c */ /* 0x000fe800000018ff */
[----:B------:R1:W-:Y:S02]  /*a190*/  MUFU.EX2 R176, R0 ;  /* 0x0000000000b07308 */ /* 0x0003e40000000800 */
[C---:B------:R-:W-:Y:S06]  /*a1a0*/  HMMA.16816.F32 R44, R8.reuse, R20, RZ ;  /* 0x00000014082c723c */ /* 0x040fec00000018ff */
[C---:B------:R-:W-:Y:S06]  /*a1b0*/  HMMA.16816.F32 R52, R8.reuse, R22, RZ ;  /* 0x000000160834723c */ /* 0x040fec00000018ff */
        /* <DEDUP_REMOVED lines=41> */
[--C-:B-1----:R-:W-:Y:S01]  /*a450*/  FFMA.FTZ R0, R144, UR20, -R3.reuse ;  /* 0x0000001490007c23 */ /* 0x102fe20008010803 */
[----:B----4-:R-:W-:Y:S01]  /*a460*/  F2FP.F16.F32.PACK_AB R9, R117, R111 ;  /* 0x0000006f7509723e */ /* 0x010fe200000000ff */
[----:B------:R-:W-:Y:S04]  /*a470*/  LDSM.16.MT88.4 R144, [R184+0x5c00] ;  /* 0x005c0000b890783b */ /* 0x000fe80000004200 */
        /* <DEDUP_REMOVED lines=44> */
[--C-:B-1----:R-:W-:Y:S01]  /*a740*/  FFMA.FTZ R0, R133, UR20, -R3.reuse ;  /* 0x0000001485007c23 */ /* 0x102fe20008010803 */
[----:B---3--:R-:W-:Y:S02]  /*a750*/  F2FP.F16.F32.PACK_AB R9, R94, R95 ;  /* 0x0000005f5e09723e */ /* 0x008fe400000000ff */
[----:B------:R-:W-:Y:S01]  /*a760*/  MOV R133, R42 ;  /* 0x0000002a00857202 */ /* 0x000fe20000000f00 */
[----:B------:R1:W-:Y:S02]  /*a770*/  MUFU.EX2 R85, R0 ;  /* 0x0000000000557308 */ /* 0x0003e40000000800 */
[----:B--2---:R-:W-:Y:S01]  /*a780*/  HMMA.16816.F32 R140, R12, R20, R68 ;  /* 0x000000140c8c723c */ /* 0x004fe20000001844 */
[----:B-1----:R-:W-:Y:S01]  /*a790*/  FFMA.FTZ R0, R130, UR20, -R3 ;  /* 0x0000001482007c23 */ /* 0x002fe20008010803 */
[----:B------:R-:W-:-:S04]  /*a7a0*/  MOV R130, R92 ;  /* 0x0000005c00827202 */ /* 0x000fc80000000f00 */
        /* <DEDUP_REMOVED lines=16> */
[----:B--2---:R-:W-:Y:S01]  /*a8b0*/  FFMA.FTZ R0, R86, UR20, -R4 ;  /* 0x0000001456007c23 */ /* 0x004fe20008010804 */
[----:B------:R-:W-:-:S04]  /*a8c0*/  MOV R86, R83 ;  /* 0x0000005300567202 */ /* 0x000fc80000000f00 */
[----:B------:R-:W-:Y:S01]  /*a8d0*/  HMMA.16816.F32 R44, R12, R18, R32 ;  /* 0x000000120c2c723c */ /* 0x000fe20000001820 */
[----:B------:R2:W-:Y:S06]  /*a8e0*/  MUFU.EX2 R83, R0 ;  /* 0x0000000000537308 */ /* 0x0005ec0000000800 */
[----:B------:R-:W-:Y:S02]  /*a8f0*/  F2FP.F16.F32.PACK_AB R12, R251, R250 ;  /* 0x000000fafb0c723e */ /* 0x000fe400000000ff */
[----:B------:R-:W-:Y:S02]  /*a900*/  F2FP.F16.F32.PACK_AB R13, R216, R217 ;  /* 0x000000d9d80d723e */ /* 0x000fe400000000ff */
[----:B------:R-:W-:Y:S01]  /*a910*/  F2FP.F16.F32.PACK_AB R15, R214, R215 ;  /* 0x000000d7d60f723e */ /* 0x000fe200000000ff */
[----:B--2---:R-:W-:Y:S01]  /*a920*/  FFMA.FTZ R0, R134, UR20, -R3 ;  /* 0x0000001486007c23 */ /* 0x004fe20008010803 */
[----:B------:R-:W-:-:S03]  /*a930*/  MOV R134, R82 ;  /* 0x0000005200867202 */ /* 0x000fc60000000f00 */
[----:B------:R2:W-:Y:S02]  /*a940*/  MUFU.EX2 R82, R0 ;  /* 0x0000000000527308 */ /* 0x0005e40000000800 */
[----:B--2---:R-:W-:Y:S01]  /*a950*/  FFMA.FTZ R0, R129, UR20, -R3 ;  /* 0x0000001481007c23 */ /* 0x004fe20008010803 */
[----:B------:R-:W-:-:S05]  /*a960*/  MOV R129, R43 ;  /* 0x0000002b00817202 */ /* 0x000fca0000000f00 */
[----:B------:R2:W4:Y:S02]  /*a970*/  MUFU.EX2 R81, R0 ;  /* 0x0000000000517308 */ /* 0x0005240000000800 */
[----:B--2---:R-:W-:Y:S01]  /*a980*/  FFMA.FTZ R0, R124, UR20, -R3 ;  /* 0x000000147c007c23 */ /* 0x004fe20008010803 */
[----:B----4-:R-:W-:Y:S02]  /*a990*/  F2FP.F16.F32.PACK_AB R9, R81, R82 ;  /* 0x000000525109723e */ /* 0x010fe400000000ff */
        /* <DEDUP_REMOVED lines=8> */
[----:B------:R2:W4:Y:S02]  /*aa20*/  MUFU.EX2 R80, R0 ;  /* 0x0000000000507308 */ /* 0x0005240000000800 */
[C---:B------:R-:W-:Y:S06]  /*aa30*/  HMMA.16816.F32 R48, R8.reuse, R16, R48 ;  /* 0x000000100830723c */ /* 0x040fec0000001830 */
[C---:B------:R-:W-:Y:S06]  /*aa40*/  HMMA.16816.F32 R136, R8.reuse, R20, R136 ;  /* 0x000000140888723c */ /* 0x040fec0000001888 */
[----:B------:R-:W-:Y:S01]  /*aa50*/  HMMA.16816.F32 R148, R8, R22, R148 ;  /* 0x000000160894723c */ /* 0x000fe20000001894 */
[----:B--2---:R-:W-:Y:S01]  /*aa60*/  FFMA.FTZ R0, R93, UR20, -R4 ;  /* 0x000000145d007c23 */ /* 0x004fe20008010804 */
[----:B------:R-:W2:Y:S01]  /*aa70*/  LDSM.16.MT88.4 R20, [R184+0x5800] ;  /* 0x00580000b814783b */ /* 0x000ea20000004200 */
[----:B------:R-:W-:-:S02]  /*aa80*/  MOV R93, R164 ;  /* 0x000000a4005d7202 */ /* 0x000fc40000000f00 */
[----:B------:R5:W-:Y:S01]  /*aa90*/  MUFU.EX2 R77, R0 ;  /* 0x00000000004d7308 */ /* 0x000be20000000800 */
[----:B------:R-:W-:Y:S01]  /*aaa0*/  HMMA.16816.F32 R52, R8, R18, R52 ;  /* 0x000000120834723c */ /* 0x000fe20000001834 */
[----:B------:R-:W2:Y:S01]  /*aab0*/  LDSM.16.MT88.4 R16, [R185+0x5800] ;  /* 0x00580000b910783b */ /* 0x000ea20000004200 */
[----:B------:R-:W-:-:S05]  /*aac0*/  F2FP.F16.F32.PACK_AB R14, R93, R252 ;  /* 0x000000fc5d0e723e */ /* 0x000fca00000000ff */
[----:B------:R-:W-:Y:S02]  /*aad0*/  F2FP.F16.F32.PACK_AB R8, R92, R96 ;  /* 0x000000605c08723e */ /* 0x000fe400000000ff */
[----:B----4-:R-:W-:Y:S01]  /*aae0*/  F2FP.F16.F32.PACK_AB R10, R80, R83 ;  /* 0x00000053500a723e */ /* 0x010fe200000000ff */
[----:B-1----:R-:W-:Y:S01]  /*aaf0*/  HMMA.16816.F32 R140, R12, R28, R140 ;  /* 0x0000001c0c8c723c */ /* 0x002fe2000000188c */
[----:B-----5:R-:W-:-:S05]  /*ab00*/  FFMA.FTZ R0, R84, UR20, -R4 ;  /* 0x0000001454007c23 */ /* 0x020fca0008010804 */
[C---:B------:R-:W-:Y:S01]  /*ab10*/  HMMA.16816.F32 R60, R12.reuse, R30, R60 ;  /* 0x0000001e0c3c723c */ /* 0x040fe2000000183c */
[----:B------:R1:W-:Y:S05]  /*ab20*/  MUFU.EX2 R76, R0 ;  /* 0x00000000004c7308 */ /* 0x0003ea0000000800 */
[C---:B---3--:R-:W-:Y:S06]  /*ab30*/  HMMA.16816.F32 R56, R12.reuse, R24, R56 ;  /* 0x000000180c38723c */ /* 0x048fec0000001838 */
[----:B------:R-:W-:Y:S01]  /*ab40*/  HMMA.16816.F32 R44, R12, R26, R44 ;  /* 0x0000001a0c2c723c */ /* 0x000fe2000000182c */
[----:B------:R-:W3:Y:S01]  /*ab50*/  LDSM.16.MT88.4 R12, [R185+0x5c00] ;  /* 0x005c0000b90c783b */ /* 0x000ee20000004200 */
        /* <DEDUP_REMOVED lines=16> */
[----:B------:R1:W4:Y:S01]  /*ac60*/  MUFU.EX2 R67, R0 ;  /* 0x0000000000437308 */ /* 0x0003220000000800 */
[----:B------:R-:W-:Y:S07]  /*ac70*/  HMMA.16816.F32 R48, R8, R26, R52 ;  /* 0x0000001a0830723c */ /* 0x000fee0000001834 */
[----:B------:R-:W-:Y:S01]  /*ac80*/  F2FP.F16.F32.PACK_AB R8, R76, R77 ;  /* 0x0000004d4c08723e */ /* 0x000fe200000000ff */
[----:B-1----:R-:W-:Y:S01]  /*ac90*/  FFMA.FTZ R0, R36, UR20, -R4 ;  /* 0x0000001424007c23 */ /* 0x002fe20008010804 */
[----:B----4-:R-:W-:-:S03]  /*aca0*/  F2FP.F16.F32.PACK_AB R10, R67, R68 ;  /* 0x00000044430a723e */ /* 0x010fc600000000ff */
        /* <DEDUP_REMOVED lines=13> */
[C---:B--2---:R-:W-:Y:S06]  /*ad80*/  HMMA.16816.F32 R136, R8.reuse, R20, R136 ;  /* 0x000000140888723c */ /* 0x044fec0000001888 */
[C---:B------:R-:W-:Y:S06]  /*ad90*/  HMMA.16816.F32 R148, R8.reuse, R22, R148 ;  /* 0x000000160894723c */ /* 0x040fec0000001894 */
[----:B------:R-:W-:Y:S01]  /*ada0*/  HMMA.16816.F32 R32, R8, R16, R32 ;  /* 0x000000100820723c */ /* 0x000fe20000001820 */
[----:B-1----:R-:W-:Y:S01]  /*adb0*/  FFMA.FTZ R0, R37, UR20, -R4 ;  /* 0x0000001425007c23 */ /* 0x002fe20008010804 */
[----:B----4-:R-:W-:-:S03]  /*adc0*/  F2FP.F16.F32.PACK_AB R164, R42, R66 ;  /* 0x000000422aa4723e */ /* 0x010fc600000000ff */
        /* <DEDUP_REMOVED lines=21> */
[----:B------:R-:W-:Y:S01]  /*af20*/  FFMA.FTZ R3, R106, UR20, -R3 ;  /* 0x000000146a037c23 */ /* 0x000fe20008010803 */
[----:B--2---:R-:W-:-:S04]  /*af30*/  F2FP.F16.F32.PACK_AB R165, R26, R27 ;  /* 0x0000001b1aa5723e */ /* 0x004fc800000000ff */
[----:B------:R1:W-:Y:S08]  /*af40*/  MUFU.EX2 R24, R0 ;  /* 0x0000000000187308 */ /* 0x0003f00000000800 */
[----:B------:R2:W4:Y:S01]  /*af50*/  MUFU.EX2 R25, R3 ;  /* 0x0000000300197308 */ /* 0x0005220000000800 */
[----:B-1----:R-:W-:-:S07]  /*af60*/  FFMA.FTZ R0, R123, UR20, -R5 ;  /* 0x000000147b007c23 */ /* 0x002fce0008010805 */
[----:B------:R1:W5:Y:S01]  /*af70*/  MUFU.EX2 R20, R0 ;  /* 0x0000000000147308 */ /* 0x0003620000000800 */
[----:B--2---:R-:W-:Y:S01]  /*af80*/  FADD.FTZ R3, R162, R161 ;  /* 0x000000a1a2037221 */ /* 0x004fe20000010000 */
[----:B----4-:R-:W-:Y:S02]  /*af90*/  F2FP.F16.F32.PACK_AB R167, R25, R24 ;  /* 0x0000001819a7723e */ /* 0x010fe400000000ff */
[----:B------:R-:W-:Y:S01]  /*afa0*/  F2FP.F16.F32.PACK_AB R162, R133, R130 ;  /* 0x0000008285a2723e */ /* 0x000fe200000000ff */
[----:B------:R-:W-:-:S04]  /*afb0*/  FADD.FTZ R3, R163, R3 ;  /* 0x00000003a3037221 */ /* 0x000fc80000010000 */
[----:B------:R-:W-:Y:S01]  /*afc0*/  HMMA.16816.F32 R136, R164, R144, R136 ;  /* 0x00000090a488723c */ /* 0x000fe20000001888 */
[----:B-1----:R-:W-:Y:S01]  /*afd0*/  FFMA.FTZ R0, R116, UR20, -R5 ;  /* 0x0000001474007c23 */ /* 0x002fe20008010805 */
[----:B------:R-:W-:Y:S01]  /*afe0*/  FADD.FTZ R5, R158, R157 ;  /* 0x0000009d9e057221 */ /* 0x000fe20000010000 */
[----:B-----5:R-:W-:-:S03]  /*aff0*/  F2FP.F16.F32.PACK_AB R161, R20, R181 ;  /* 0x000000b514a1723e */ /* 0x020fc600000000ff */
[C---:B------:R-:W-:Y:S01]  /*b000*/  HMMA.16816.F32 R148, R164.reuse, R146, R148 ;  /* 0x00000092a494723c */ /* 0x040fe20000001894 */
[----:B------:R1:W2:Y:S01]  /*b010*/  MUFU.EX2 R16, R0 ;  /* 0x0000000000107308 */ /* 0x0002a20000000800 */
[----:B------:R-:W-:Y:S01]  /*b020*/  FADD.FTZ R2, R159, R5 ;  /* 0x000000059f027221 */ /* 0x000fe20000010000 */
[----:B-1----:R-:W-:Y:S01]  /*b030*/  FADD.FTZ R0, R152, R6 ;  /* 0x0000000698007221 */ /* 0x002fe20000010000 */
[----:B------:R-:W-:Y:S02]  /*b040*/  FADD.FTZ R6, R233, R3 ;  /* 0x00000003e9067221 */ /* 0x000fe40000010000 */
        /* <DEDUP_REMOVED lines=113> */
[----:B------:R-:W-:Y:S01]  /*b760*/  FADD.FTZ R3, R8, R3 ;  /* 0x0000000308037221 */ /* 0x000fe20000010000 */
[----:B------:R-:W-:Y:S01]  /*b770*/  FADD.FTZ R2, R28, R2 ;  /* 0x000000021c027221 */ /* 0x000fe20000010000 */
[----:B------:R-:W-:Y:S01]  /*b780*/  FADD.FTZ R0, R25, R0 ;  /* 0x0000000019007221 */ /* 0x000fe20000010000 */
[----:B------:R-:W-:Y:S01]  /*b790*/  F2FP.F16.F32.PACK_AB R163, R8, R16 ;  /* 0x0000001008a3723e */ /* 0x000fe200000000ff */
[----:B------:R1:W-:Y:S01]  /*b7a0*/  STL [R1+0x1c], R4 ;  /* 0x00001c0401007387 */ /* 0x0003e20000100800 */
[----:B---3--:R-:W-:Y:S03]  /*b7b0*/  HMMA.16816.F32 R156, R164, R12, R32 ;  /* 0x0000000ca49c723c */ /* 0x008fe60000001820 */
[----:B------:R1:W-:Y:S03]  /*b7c0*/  STL [R1+0x20], R3 ;  /* 0x0000200301007387 */ /* 0x0003e60000100800 */
[C---:B------:R-:W-:Y:S01]  /*b7d0*/  HMMA.16816.F32 R140, R160.reuse, R144, R140 ;  /* 0x00000090a08c723c */ /* 0x040fe2000000188c */
[----:B------:R1:W-:Y:S04]  /*b7e0*/  STL [R1+0x24], R2 ;  /* 0x0000240201007387 */ /* 0x0003e80000100800 */
[----:B------:R1:W-:Y:S01]  /*b7f0*/  STL [R1+0x28], R0 ;  /* 0x0000280001007387 */ /* 0x0003e20000100800 */
[C---:B------:R-:W-:Y:S06]  /*b800*/  HMMA.16816.F32 R144, R160.reuse, R146, R60 ;  /* 0x00000092a090723c */ /* 0x040fec000000183c */
[----:B------:R-:W-:Y:S06]  /*b810*/  HMMA.16816.F32 R152, R160, R12, R56 ;  /* 0x0000000ca098723c */ /* 0x000fec0000001838 */
[-C--:B------:R-:W-:Y:S06]  /*b820*/  HMMA.16816.F32 R164, R164, R14.reuse, R48 ;  /* 0x0000000ea4a4723c */ /* 0x080fec0000001830 */
        /* <DEDUP_REMOVED lines=17> */
[----:B------:R-:W-:-:S06]  /*b940*/  VOTEU.ALL UP0, P1 ;  /* 0x00000000003f7886 */ /* 0x000fcc0000800000 */
[----:B------:R-:W3:Y:S08]  /*b950*/  @!P1 LDC.64 R14, c[0x0][0x220] ;  /* 0x00008800ff0e9b82 */ /* 0x000ef00000000a00 */
[----:B------:R-:W4:Y:S01]  /*b960*/  @!P1 LDC.64 R16, c[0x0][0x220] ;  /* 0x00008800ff109b82 */ /* 0x000f220000000a00 */
[----:B------:R-:W-:Y:S04]  /*b970*/  @P1 STS [R208+0x4000], RZ ;  /* 0x004000ffd0001388 */ /* 0x000fe80000000800 */
[----:B------:R-:W-:Y:S03]  /*b980*/  @P1 STS [R208+0x4004], RZ ;  /* 0x004004ffd0001388 */ /* 0x000fe60000000800 */
[----:B------:R-:W5:Y:S01]  /*b990*/  @!P1 LDC.64 R18, c[0x0][0x220] ;  /* 0x00008800ff129b82 */ /* 0x000f620000000a00 */
[----:B------:R-:W-:Y:S01]  /*b9a0*/  @P1 STS.64 [R208+0x4008], RZ ;  /* 0x004008ffd0001388 */ /* 0x000fe20000000a00 */
        /* <DEDUP_REMOVED lines=11> */
[C---:B---3--:R-:W-:Y:S01]  /*ba60*/  @!P1 LEA R8, P2, R0.reuse, R14, 0x1 ;  /* 0x0000000e00089211 */ /* 0x048fe200078408ff */
[----:B------:R-:W-:Y:S01]  /*ba70*/  @!PT LDS RZ, [RZ] ;  /* 0x00000000fffff984 */ /* 0x000fe20000000800 */
[----:B------:R-:W-:Y:S01]  /*ba80*/  @!PT LDS RZ, [RZ] ;  /* 0x00000000fffff984 */ /* 0x000fe20000000800 */
[----:B------:R-:W-:Y:S01]  /*ba90*/  @!PT LDS RZ, [RZ] ;  /* 0x00000000fffff984 */ /* 0x000fe20000000800 */
[----:B------:R-:W-:Y:S01]  /*baa0*/  @!P1 LDGSTS.E.BYPASS.LTC128B.128 [R208+0x4000], desc[UR24][R10.64] ;  /* 0x040000000ad09fae */ /* 0x000fe2000b901d58 */
[----:B----4-:R-:W-:Y:S02]  /*bab0*/  @!P1 LEA R6, P0, R7, R16, 0x1 ;  /* 0x0000001007069211 */ /* 0x010fe400078008ff */
[----:B------:R-:W-:Y:S01]  /*bac0*/  @!P1 LEA.HI.X R9, R0, R15, R9, 0x1, P2 ;  /* 0x0000000f00099211 */ /* 0x000fe200010f0c09 */
[----:B------:R-:W-:Y:S01]  /*bad0*/  @!P1 VIADD R0, R5, UR4 ;  /* 0x0000000405009c36 */ /* 0x000fe20008000000 */
[----:B------:R-:W-:Y:S01]  /*bae0*/  @!P1 LEA.HI.X R7, R7, R17, R12, 0x1, P0 ;  /* 0x0000001107079211 */ /* 0x000fe200000f0c0c */
[----:B------:R-:W-:Y:S01]  /*baf0*/  @P1 STS.128 [R208+0x4800], RZ ;  /* 0x004800ffd0001388 */ /* 0x000fe20000000c00 */
[----:B-----5:R-:W-:-:S03]  /*bb00*/  @!P1 LEA R2, P0, R4, R18, 0x1 ;  /* 0x0000001204029211 */ /* 0x020fc600078008ff */
[----:B------:R-:W-:Y:S01]  /*bb10*/  @!PT LDS RZ, [RZ] ;  /* 0x00000000fffff984 */ /* 0x000fe20000000800 */
[----:B------:R-:W-:Y:S01]  /*bb20*/  @!PT LDS RZ, [RZ] ;  /* 0x00000000fffff984 */ /* 0x000fe20000000800 */
[----:B------:R-:W-:Y:S01]  /*bb30*/  @!PT LDS RZ, [RZ] ;  /* 0x00000000fffff984 */ /* 0x000fe20000000800 */
[----:B------:R-:W-:Y:S01]  /*bb40*/  @!P1 LDGSTS.E.BYPASS.LTC128B.128 [R208+0x4800], desc[UR24][R8.64] ;  /* 0x0480000008d09fae */ /* 0x000fe2000b901d58 */
[----:B------:R-:W-:-:S03]  /*bb50*/  @!P1 LEA.HI.X R3, R4, R19, R0, 0x1, P0 ;  /* 0x0000001304039211 */ /* 0x000fc600000f0c00 */
        /* <DEDUP_REMOVED lines=10> */
[----:B------:R-:W-:Y:S04]  /*bc00*/  LDSM.16.M88.4 R72, [R135+0x2000] ;  /* 0x002000008748783b */ /* 0x000fe80000000200 */
[----:B------:R-:W-:Y:S04]  /*bc10*/  LDSM.16.M88.4 R68, [R135+0x2400] ;  /* 0x002400008744783b */ /* 0x000fe80000000200 */
[----:B------:R-:W-:Y:S04]  /*bc20*/  LDSM.16.M88.4 R64, [R135+0x2800] ;  /* 0x002800008740783b */ /* 0x000fe80000000200 */
[----:B------:R-:W-:Y:S04]  /*bc30*/  LDSM.16.M88.4 R32, [R188] ;  /* 0x00000000bc20783b */ /* 0x000fe80000000200 */
[----:B-1----:R-:W1:Y:S04]  /*bc40*/  LDSM.16.M88.4 R4, [R186+0x1000] ;  /* 0x00100000ba04783b */ /* 0x002e680000000200 */
[----:B------:R-:W3:Y:S04]  /*bc50*/  LDSM.16.M88.4 R8, [R187+0x1000] ;  /* 0x00100000bb08783b */ /* 0x000ee80000000200 */
[----:B------:R-:W4:Y:S04]  /*bc60*/  LDSM.16.M88.4 R60, [R135+0x2c00] ;  /* 0x002c0000873c783b */ /* 0x000f280000000200 */
[----:B------:R-:W5:Y:S04]  /*bc70*/  LDSM.16.M88.4 R56, [R135+0x3000] ;  /* 0x003000008738783b */ /* 0x000f680000000200 */
[----:B------:R-:W2:Y:S04]  /*bc80*/  LDSM.16.M88.4 R52, [R135+0x3400] ;  /* 0x003400008734783b */ /* 0x000ea80000000200 */
[----:B------:R-:W2:Y:S04]  /*bc90*/  LDSM.16.M88.4 R48, [R135+0x3800] ;  /* 0x003800008730783b */ /* 0x000ea80000000200 */
[----:B------:R-:W2:Y:S04]  /*bca0*/  LDSM.16.M88.4 R44, [R135+0x3c00] ;  /* 0x003c0000872c783b */ /* 0x000ea80000000200 */
        /* <DEDUP_REMOVED lines=14> */
[----:B------:R-:W-:Y:S06]  /*bd90*/  HMMA.16816.F32 R124, R4, R66, RZ ;  /* 0x00000042047c723c */ /* 0x000fec00000018ff */
[C---:B---3--:R-:W-:Y:S06]  /*bda0*/  HMMA.16816.F32 R220, R8.reuse, R32, R212 ;  /* 0x0000002008dc723c */ /* 0x048fec00000018d4 */
[----:B------:R-:W-:Y:S06]  /*bdb0*/  HMMA.16816.F32 R176, R8, R34, R176 ;  /* 0x0000002208b0723c */ /* 0x000fec00000018b0 */
[C---:B----4-:R-:W-:Y:S06]  /*bdc0*/  HMMA.16816.F32 R120, R4.reuse, R60, RZ ;  /* 0x0000003c0478723c */ /* 0x050fec00000018ff */
[C---:B------:R-:W-:Y:S06]  /*bdd0*/  HMMA.16816.F32 R116, R4.reuse, R62, RZ ;  /* 0x0000003e0474723c */ /* 0x040fec00000018ff */
[----:B-----5:R-:W-:Y:S01]  /*bde0*/  HMMA.16816.F32 R112, R4, R56, RZ ;  /* 0x000000380470723c */ /* 0x020fe200000018ff */
[----:B------:R-:W-:-:S02]  /*bdf0*/  IMAD.MOV.U32 R42, RZ, RZ, R220 ;  /* 0x000000ffff2a7224 */ /* 0x000fc400078e00dc */
[----:B------:R-:W-:Y:S02]  /*be00*/  IMAD.MOV.U32 R43, RZ, RZ, R222 ;  /* 0x000000ffff2b7224 */ /* 0x000fe400078e00de */
[----:B------:R-:W-:Y:S01]  /*be10*/  IMAD.MOV.U32 R209, RZ, RZ, R221 ;  /* 0x000000ffffd17224 */ /* 0x000fe200078e00dd */
[C---:B------:R-:W-:Y:S01]  /*be20*/  HMMA.16816.F32 R108, R4.reuse, R58, RZ ;  /* 0x0000003a046c723c */ /* 0x040fe200000018ff */
[----:B------:R-:W-:Y:S02]  /*be30*/  IMAD.MOV.U32 R134, RZ, RZ, R223 ;  /* 0x000000ffff867224 */ /* 0x000fe400078e00df */
[----:B------:R-:W-:Y:S01]  /*be40*/  FMUL.FTZ R42, R42, UR28 ;  /* 0x0000001c2a2a7c20 */ /* 0x000fe20008410000 */
[----:B------:R-:W-:Y:S02]  /*be50*/  IMAD.MOV.U32 R133, RZ, RZ, R176 ;  /* 0x000000ffff857224 */ /* 0x000fe400078e00b0 */
[----:B------:R-:W-:Y:S01]  /*be60*/  FMUL.FTZ R43, R43, UR28 ;  /* 0x0000001c2b2b7c20 */ /* 0x000fe20008410000 */
[----:B------:R-:W-:Y:S01]  /*be70*/  IMAD.MOV.U32 R132, RZ, RZ, R177 ;  /* 0x000000ffff847224 */ /* 0x000fe200078e00b1 */
[----:B--2---:R-:W-:Y:S01]  /*be80*/  HMMA.16816.F32 R104, R4, R52, RZ ;  /* 0x000000340468723c */ /* 0x004fe200000018ff */
[----:B------:R-:W-:-:S02]  /*be90*/  IMAD.MOV.U32 R2, RZ, RZ, R178 ;  /* 0x000000ffff027224 */ /* 0x000fc400078e00b2 */
[----:B------:R-:W-:-:S03]  /*bea0*/  IMAD.MOV.U32 R0, RZ, RZ, R179 ;  /* 0x000000ffff007224 */ /* 0x000fc600078e00b3 */
        /* <DEDUP_REMOVED lines=12> */
[----:B------:R-:W-:Y:S01]  /*bf70*/  FMUL.FTZ R248, R248, UR28 ;  /* 0x0000001cf8f87c20 */ /* 0x000fe20008410000 */
[----:B------:R-:W-:Y:S01]  /*bf80*/  FMUL.FTZ R250, R250, UR28 ;  /* 0x0000001cfafa7c20 */ /* 0x000fe20008410000 */
[----:B------:R-:W-:Y:S01]  /*bf90*/  FMUL.FTZ R249, R249, UR28 ;  /* 0x0000001cf9f97c20 */ /* 0x000fe20008410000 */
[----:B------:R-:W-:-:S02]  /*bfa0*/  FMUL.FTZ R251, R251, UR28 ;  /* 0x0000001cfbfb7c20 */ /* 0x000fc40008410000 */
[C---:B------:R-:W-:Y:S01]  /*bfb0*/  HMMA.16816.F32 R228, R8.reuse, R22, R116 ;  /* 0x0000001608e4723c */ /* 0x040fe20000001874 */
[----:B------:R-:W-:Y:S01]  /*bfc0*/  FMUL.FTZ R246, R246, UR28 ;  /* 0x0000001cf6f67c20 */ /* 0x000fe20008410000 */
[----:B------:R-:W-:Y:S01]  /*bfd0*/  FMUL.FTZ R244, R244, UR28 ;  /* 0x0000001cf4f47c20 */ /* 0x000fe20008410000 */
[----:B------:R-:W-:Y:S01]  /*bfe0*/  FMUL.FTZ R245, R245, UR28 ;  /* 0x0000001cf5f57c20 */ /* 0x000fe20008410000 */
[----:B------:R-:W-:Y:S02]  /*bff0*/  FMUL.FTZ R247, R247, UR28 ;  /* 0x0000001cf7f77c20 */ /* 0x000fe40008410000 */
[----:B-1----:R-:W-:Y:S01]  /*c000*/  HMMA.16816.F32 R224, R8, R16, R112 ;  /* 0x0000001008e0723c */ /* 0x002fe20000001870 */
        /* <DEDUP_REMOVED lines=44> */
[----:B------:R-:W-:Y:S06]  /*c2d0*/  HMMA.16816.F32 R24, R4, R18, R56 ;  /* 0x000000120418723c */ /* 0x000fec0000001838 */
[C---:B------:R-:W-:Y:S01]  /*c2e0*/  HMMA.16816.F32 R84, R12.reuse, R74, RZ ;  /* 0x0000004a0c54723c */ /* 0x040fe200000018ff */
[----:B------:R-:W-:Y:S01]  /*c2f0*/  FMUL.FTZ R59, R133, UR28 ;  /* 0x0000001c853b7c20 */ /* 0x000fe20008410000 */
[----:B------:R-:W-:Y:S01]  /*c300*/  FMUL.FTZ R57, R209, UR28 ;  /* 0x0000001cd1397c20 */ /* 0x000fe20008410000 */
[----:B------:R-:W1:Y:S01]  /*c310*/  S2R R133, SR_TID.X ;  /* 0x0000000000857919 */ /* 0x000e620000002100 */
[----:B------:R-:W-:Y:S01]  /*c320*/  FMUL.FTZ R58, R134, UR28 ;  /* 0x0000001c863a7c20 */ /* 0x000fe20008410000 */
[----:B------:R-:W-:Y:S01]  /*c330*/  FMUL.FTZ R209, R175, UR28 ;  /* 0x0000001cafd17c20 */ /* 0x000fe20008410000 */
[----:B------:R-:W-:Y:S01]  /*c340*/  HMMA.16816.F32 R72, R12, R68, RZ ;  /* 0x000000440c48723c */ /* 0x000fe200000018ff */
[----:B------:R-:W-:Y:S01]  /*c350*/  FMUL.FTZ R54, R54, UR28 ;  /* 0x0000001c36367c20 */ /* 0x000fe20008410000 */
[----:B------:R-:W-:Y:S01]  /*c360*/  FMUL.FTZ R52, R52, UR28 ;  /* 0x0000001c34347c20 */ /* 0x000fe20008410000 */
[----:B------:R-:W-:Y:S01]  /*c370*/  FMUL.FTZ R53, R53, UR28 ;  /* 0x0000001c35357c20 */ /* 0x000fe20008410000 */
[----:B------:R-:W-:-:S02]  /*c380*/  FMUL.FTZ R55, R55, UR28 ;  /* 0x0000001c37377c20 */ /* 0x000fc40008410000 */
[----:B------:R-:W-:Y:S01]  /*c390*/  HMMA.16816.F32 R88, R12, R60, RZ ;  /* 0x0000003c0c58723c */ /* 0x000fe200000018ff */
[----:B------:R-:W-:Y:S01]  /*c3a0*/  FMUL.FTZ R64, R64, UR28 ;  /* 0x0000001c40407c20 */ /* 0x000fe20008410000 */
[----:B------:R-:W-:-:S04]  /*c3b0*/  FMUL.FTZ R65, R65, UR28 ;  /* 0x0000001c41417c20 */ /* 0x000fc80008410000 */
[C---:B------:R-:W-:Y:S01]  /*c3c0*/  HMMA.16816.F32 R68, R12.reuse, R70, RZ ;  /* 0x000000460c44723c */ /* 0x040fe200000018ff */
[----:B------:R-:W-:Y:S01]  /*c3d0*/  FMUL.FTZ R26, R26, UR28 ;  /* 0x0000001c1a1a7c20 */ /* 0x000fe20008410000 */
[----:B------:R-:W-:Y:S01]  /*c3e0*/  FMUL.FTZ R24, R24, UR28 ;  /* 0x0000001c18187c20 */ /* 0x000fe20008410000 */
[----:B------:R-:W-:Y:S01]  /*c3f0*/  FMUL.FTZ R25, R25, UR28 ;  /* 0x0000001c19197c20 */ /* 0x000fe20008410000 */
[----:B------:R-:W-:Y:S02]  /*c400*/  FMUL.FTZ R27, R27, UR28 ;  /* 0x0000001c1b1b7c20 */ /* 0x000fe40008410000 */
[C---:B------:R-:W-:Y:S06]  /*c410*/  HMMA.16816.F32 R60, R12.reuse, R62, RZ ;  /* 0x0000003e0c3c723c */ /* 0x040fec00000018ff */
[----:B------:R-:W-:Y:S01]  /*c420*/  HMMA.16816.F32 R108, R12, R48, RZ ;  /* 0x000000300c6c723c */ /* 0x000fe200000018ff */
[----:B-1----:R-:W-:-:S05]  /*c430*/  IMAD.SHL.U32 R133, R133, 0x2, RZ ;  /* 0x0000000285857824 */ /* 0x002fca00078e00ff */
[----:B------:R-:W-:Y:S01]  /*c440*/  HMMA.16816.F32 R120, R12, R50, RZ ;  /* 0x000000320c78723c */ /* 0x000fe200000018ff */
[----:B------:R-:W-:-:S05]  /*c450*/  LOP3.LUT R133, R133, 0x6, RZ, 0xc0, !PT ;  /* 0x0000000685857812 */ /* 0x000fca00078ec0ff */
[C---:B------:R-:W-:Y:S06]  /*c460*/  HMMA.16816.F32 R104, R12.reuse, R44, RZ ;  /* 0x0000002c0c68723c */ /* 0x040fec00000018ff */
[----:B------:R-:W-:Y:S06]  /*c470*/  HMMA.16816.F32 R112, R12, R46, RZ ;  /* 0x0000002e0c70723c */ /* 0x000fec00000018ff */
[C---:B------:R-:W-:Y:S06]  /*c480*/  HMMA.16816.F32 R116, R4.reuse, R32, R216 ;  /* 0x000000200474723c */ /* 0x040fec00000018d8 */
[----:B------:R-:W-:Y:S01]  /*c490*/  HMMA.16816.F32 R84, R4, R34, R84 ;  /* 0x000000220454723c */ /* 0x000fe20000001854 */
[----:B------:R-:W-:Y:S01]  /*c4a0*/  FMUL.FTZ R219, R131, UR28 ;  /* 0x0000001c83db7c20 */ /* 0x000fe20008410000 */
[----:B------:R-:W-:-:S04]  /*c4b0*/  FMUL.FTZ R218, R129, UR28 ;  /* 0x0000001c81da7c20 */ /* 0x000fc80008410000 */
        /* <DEDUP_REMOVED lines=8> */
[----:B------:R-:W1:Y:S01]  /*c540*/  MUFU.TANH R3, R3 ;  /* 0x0000000300037308 */ /* 0x000e620000002400 */
[----:B------:R-:W-:Y:S01]  /*c550*/  FMUL.FTZ R84, R84, UR28 ;  /* 0x0000001c54547c20 */ /* 0x000fe20008410000 */
[----:B------:R-:W-:Y:S01]  /*c560*/  FMUL.FTZ R86, R86, UR28 ;  /* 0x0000001c56567c20 */ /* 0x000fe20008410000 */
[----:B------:R-:W-:Y:S01]  /*c570*/  FMUL.FTZ R87, R87, UR28 ;  /* 0x0000001c57577c20 */ /* 0x000fe20008410000 */
[----:B------:R-:W-:Y:S01]  /*c580*/  FMUL.FTZ R85, R85, UR28 ;  /* 0x0000001c55557c20 */ /* 0x000fe20008410000 */
[C---:B------:R-:W-:Y:S01]  /*c590*/  HMMA.16816.F32 R32, R4.reuse, R16, R92 ;  /* 0x000000100420723c */ /* 0x040fe2000000185c */
[----:B------:R-:W-:Y:S01]  /*c5a0*/  FMUL.FTZ R62, R0, UR28 ;  /* 0x0000001c003e7c20 */ /* 0x000fe20008410000 */
[----:B------:R-:W-:Y:S02]  /*c5b0*/  IMAD.U32 R0, RZ, RZ, UR18 ;  /* 0x00000012ff007e24 */ /* 0x000fe4000f8e00ff */
[----:B------:R-:W-:Y:S01]  /*c5c0*/  FMUL.FTZ R60, R2, UR28 ;  /* 0x0000001c023c7c20 */ /* 0x000fe20008410000 */
[----:B------:R-:W-:Y:S01]  /*c5d0*/  FMUL.FTZ R61, R132, UR28 ;  /* 0x0000001c843d7c20 */ /* 0x000fe20008410000 */
[----:B------:R-:W-:Y:S01]  /*c5e0*/  FMUL.FTZ R63, R66, UR28 ;  /* 0x0000001c423f7c20 */ /* 0x000fe20008410000 */
[----:B------:R-:W-:Y:S01]  /*c5f0*/  HMMA.16816.F32 R16, R4, R76, R96 ;  /* 0x0000004c0410723c */ /* 0x000fe20000001860 */
[----:B------:R-:W-:-:S02]  /*c600*/  IMAD R0, R0, 0x80, R133 ;  /* 0x0000008000007824 */ /* 0x000fc400078e0285 */
[----:B------:R-:W-:Y:S01]  /*c610*/  FMUL.FTZ R66, R168, UR28 ;  /* 0x0000001ca8427c20 */ /* 0x000fe20008410000 */
[----:B------:R-:W-:Y:S01]  /*c620*/  FMUL.FTZ R93, R177, UR28 ;  /* 0x0000001cb15d7c20 */ /* 0x000fe20008410000 */
[----:B------:R-:W-:Y:S01]  /*c630*/  FMUL.FTZ R72, R72, UR28 ;  /* 0x0000001c48487c20 */ /* 0x000fe20008410000 */
[--C-:B------:R-:W-:Y:S01]  /*c640*/  IMAD.IADD R2, R200, 0x1, -R0.reuse ;  /* 0x00000001c8027824 */ /* 0x100fe200078e0a00 */
[C---:B------:R-:W-:Y:S01]  /*c650*/  HMMA.16816.F32 R12, R4.reuse, R78, R100 ;  /* 0x0000004e040c723c */ /* 0x040fe20000001864 */
[C---:B------:R-:W-:Y:S01]  /*c660*/  ISETP.GE.AND P0, PT, R0.reuse, R207, PT ;  /* 0x000000cf0000720c */ /* 0x040fe20003f06270 */
[----:B------:R-:W-:Y:S01]  /*c670*/  FMUL.FTZ R98, R179, UR28 ;  /* 0x0000001cb3627c20 */ /* 0x000fe20008410000 */
[----:B------:R-:W-:Y:S01]  /*c680*/  ISETP.GE.AND P3, PT, R0, R206, PT ;  /* 0x000000ce0000720c */ /* 0x000fe20003f66270 */
[----:B------:R-:W-:Y:S01]  /*c690*/  FMUL.FTZ R74, R74, UR28 ;  /* 0x0000001c4a4a7c20 */ /* 0x000fe20008410000 */
[----:B------:R-:W-:Y:S01]  /*c6a0*/  IABS R2, R2 ;  /* 0x0000000200027213 */ /* 0x000fe20000000000 */
[C---:B------:R-:W-:Y:S01]  /*c6b0*/  HMMA.16816.F32 R8, R4.reuse, R80, R108 ;  /* 0x000000500408723c */ /* 0x040fe2000000186c */
[C---:B------:R-:W-:Y:S01]  /*c6c0*/  ISETP.LT.OR P0, PT, R0.reuse, R199, P0 ;  /* 0x000000c70000720c */ /* 0x040fe20000701670 */
[----:B------:R-:W-:Y:S01]  /*c6d0*/  FMUL.FTZ R73, R73, UR28 ;  /* 0x0000001c49497c20 */ /* 0x000fe20008410000 */
[----:B------:R-:W-:Y:S01]  /*c6e0*/  I2FP.F32.S32 R2, R2 ;  /* 0x0000000200027245 */ /* 0x000fe20000201400 */
[----:B------:R-:W-:Y:S01]  /*c6f0*/  FMUL.FTZ R75, R75, UR28 ;  /* 0x0000001c4b4b7c20 */ /* 0x000fe20008410000 */
[----:B------:R-:W-:Y:S01]  /*c700*/  ISETP.LT.OR P3, PT, R0, R198, P3 ;  /* 0x000000c60000720c */ /* 0x000fe20001f61670 */
[C---:B------:R-:W-:Y:S01]  /*c710*/  HMMA.16816.F32 R20, R4.reuse, R180, R104 ;  /* 0x000000b40414723c */ /* 0x040fe20000001868 */
        /* <DEDUP_REMOVED lines=11> */
[----:B------:R-:W-:Y:S01]  /*c7d0*/  HMMA.16816.F32 R4, R4, R182, R112 ;  /* 0x000000b60404723c */ /* 0x000fe20000001870 */
[----:B------:R-:W-:Y:S01]  /*c7e0*/  FMUL.FTZ R90, R14, UR28 ;  /* 0x0000001c0e5a7c20 */ /* 0x000fe20008410000 */
[----:B------:R-:W-:Y:S01]  /*c7f0*/  FMUL.FTZ R83, R13, UR28 ;  /* 0x0000001c0d537c20 */ /* 0x000fe20008410000 */
[----:B------:R-:W-:Y:S01]  /*c800*/  FMUL.FTZ R80, R12, UR28 ;  /* 0x0000001c0c507c20 */ /* 0x000fe20008410000 */
[----:B------:R-:W-:Y:S01]  /*c810*/  FMUL.FTZ R92, R15, UR28 ;  /* 0x0000001c0f5c7c20 */ /* 0x000fe20008410000 */
[----:B------:R-:W-:Y:S01]  /*c820*/  FMUL.FTZ R82, R178, UR28 ;  /* 0x0000001cb2527c20 */ /* 0x000fe20008410000 */
[----:B------:R-:W-:Y:S01]  /*c830*/  FMUL.FTZ R101, R10, UR28 ;  /* 0x0000001c0a657c20 */ /* 0x000fe20008410000 */
[----:B-1----:R-:W-:Y:S01]  /*c840*/  FFMA.FTZ R10, R2, -UR31, R3 ;  /* 0x8000001f020a7c23 */ /* 0x002fe20008010003 */
[----:B------:R-:W-:-:S02]  /*c850*/  IMAD.IADD R3, R201, 0x1, -R0 ;  /* 0x00000001c9037824 */ /* 0x000fc400078e0a00 */
[----:B------:R-:W-:Y:S01]  /*c860*/  FMUL.FTZ R181, R11, UR28 ;  /* 0x0000001c0bb57c20 */ /* 0x000fe20008410000 */
[----:B------:R-:W-:Y:S01]  /*c870*/  VIADD R2, R0, 0x1 ;  /* 0x0000000100027836 */ /* 0x000fe20000000000 */
[----:B------:R-:W-:Y:S01]  /*c880*/  MUFU.TANH R11, R42 ;  /* 0x0000002a000b7308 */ /* 0x000fe20000002400 */
[----:B------:R-:W-:Y:S01]  /*c890*/  FMUL.FTZ R97, R8, UR28 ;  /* 0x0000001c08617c20 */ /* 0x000fe20008410000 */
[----:B------:R-:W-:Y:S01]  /*c8a0*/  FMUL.FTZ R103, R9, UR28 ;  /* 0x0000001c09677c20 */ /* 0x000fe20008410000 */
[----:B------:R-:W-:Y:S01]  /*c8b0*/  IMAD.IADD R8, R202, 0x1, -R2 ;  /* 0x00000001ca087824 */ /* 0x000fe200078e0a02 */
[----:B------:R-:W-:Y:S01]  /*c8c0*/  ISETP.GE.AND P6, PT, R2, R207, PT ;  /* 0x000000cf0200720c */ /* 0x000fe20003fc6270 */
[----:B------:R-:W-:Y:S01]  /*c8d0*/  FMUL.FTZ R183, R174, UR28 ;  /* 0x0000001caeb77c20 */ /* 0x000fe20008410000 */
[C---:B------:R-:W-:Y:S01]  /*c8e0*/  ISETP.GE.AND P5, PT, R2.reuse, R206, PT ;  /* 0x000000ce0200720c */ /* 0x040fe20003fa6270 */
[----:B------:R-:W-:Y:S01]  /*c8f0*/  FMUL.FTZ R182, R173, UR28 ;  /* 0x0000001cadb67c20 */ /* 0x000fe20008410000 */
[----:B------:R-:W-:Y:S01]  /*c900*/  MUFU.TANH R14, R36 ;  /* 0x00000024000e7308 */ /* 0x000fe20000002400 */
[C---:B------:R-:W-:Y:S01]  /*c910*/  ISETP.GE.AND P4, PT, R2.reuse, R205, PT ;  /* 0x000000cd0200720c */ /* 0x040fe20003f86270 */
[----:B------:R-:W-:Y:S01]  /*c920*/  FMUL.FTZ R105, R127, UR28 ;  /* 0x0000001c7f697c20 */ /* 0x000fe20008410000 */
[----:B------:R-:W-:Y:S01]  /*c930*/  ISETP.GE.AND P2, PT, R2, R204, PT ;  /* 0x000000cc0200720c */ /* 0x000fe20003f46270 */
[----:B------:R-:W-:Y:S01]  /*c940*/  FMUL.FTZ R96, R169, UR28 ;  /* 0x0000001ca9607c20 */ /* 0x000fe20008410000 */
[----:B------:R-:W-:Y:S01]  /*c950*/  FMUL.FTZ R95, R4, UR28 ;  /* 0x0000001c045f7c20 */ /* 0x000fe20008410000 */
[----:B------:R-:W-:-:S02]  /*c960*/  IMAD.IADD R4, R202, 0x1, -R0 ;  /* 0x00000001ca047824 */ /* 0x000fc400078e0a00 */
[----:B------:R-:W-:Y:S01]  /*c970*/  FMUL.FTZ R107, R5, UR28 ;  /* 0x0000001c056b7c20 */ /* 0x000fe20008410000 */
[----:B------:R-:W-:Y:S02]  /*c980*/  IMAD.IADD R5, R203, 0x1, -R0 ;  /* 0x00000001cb057824 */ /* 0x000fe400078e0a00 */
[----:B------:R-:W-:Y:S01]  /*c990*/  FMUL.FTZ R18, R6, UR28 ;  /* 0x0000001c06127c20 */ /* 0x000fe20008410000 */
[----:B------:R-:W-:Y:S01]  /*c9a0*/  FMUL.FTZ R100, R7, UR28 ;  /* 0x0000001c07647c20 */ /* 0x000fe20008410000 */
[----:B------:R-:W-:Y:S01]  /*c9b0*/  IABS R6, R4 ;  /* 0x0000000400067213 */ /* 0x000fe20000000000 */
[----:B------:R-:W1:Y:S01]  /*c9c0*/  MUFU.TANH R9, R37 ;  /* 0x0000002500097308 */ /* 0x000e620000002400 */
[----:B------:R-:W-:Y:S01]  /*c9d0*/  IABS R4, R3 ;  /* 0x0000000300047213 */ /* 0x000fe20000000000 */
[----:B--2---:R-:W-:Y:S01]  /*c9e0*/  IMAD.MOV.U32 R60, RZ, RZ, R18 ;  /* 0x000000ffff3c7224 */ /* 0x004fe200078e0012 */
[----:B------:R-:W-:Y:S01]  /*c9f0*/  IABS R3, R5 ;  /* 0x0000000500037213 */ /* 0x000fe20000000000 */
[----:B------:R-:W-:Y:S01]  /*ca00*/  IMAD.IADD R5, R200, 0x1, -R2 ;  /* 0x00000001c8057824 */ /* 0x000fe200078e0a02 */
[C---:B------:R-:W-:Y:S01]  /*ca10*/  ISETP.LT.OR P6, PT, R2.reuse, R199, P6 ;  /* 0x000000c70200720c */ /* 0x040fe200037c1670 */
[----:B------:R-:W-:Y:S01]  /*ca20*/  IMAD.MOV.U32 R7, RZ, RZ, R6 ;  /* 0x000000ffff077224 */ /* 0x000fe200078e0006 */
[----:B------:R-:W-:Y:S01]  /*ca30*/  ISETP.LT.OR P5, PT, R2, R198, P5 ;  /* 0x000000c60200720c */ /* 0x000fe20002fa1670 */
[----:B------:R-:W-:Y:S01]  /*ca40*/  IMAD.MOV.U32 R6, RZ, RZ, R4 ;  /* 0x000000ffff067224 */ /* 0x000fe200078e0004 */
[----:B------:R-:W-:Y:S01]  /*ca50*/  IABS R5, R5 ;  /* 0x0000000500057213 */ /* 0x000fe20000000000 */
[----:B------:R-:W-:Y:S01]  /*ca60*/  IMAD.MOV.U32 R4, RZ, RZ, R3 ;  /* 0x000000ffff047224 */ /* 0x000fe200078e0003 */
[----:B------:R-:W-:Y:S01]  /*ca70*/  IABS R3, R8 ;  /* 0x0000000800037213 */ /* 0x000fe20000000000 */
[----:B------:R-:W2:Y:S01]  /*ca80*/  MUFU.TANH R13, R43 ;  /* 0x0000002b000d7308 */ /* 0x000ea20000002400 */
[----:B------:R-:W-:Y:S01]  /*ca90*/  I2FP.F32.S32 R8, R7 ;  /* 0x0000000700087245 */ /* 0x000fe20000201400 */
[----:B------:R-:W-:Y:S01]  /*caa0*/  FMUL.FTZ R109, R125, UR28 ;  /* 0x0000001c7d6d7c20 */ /* 0x000fe20008410000 */
[----:B------:R-:W-:Y:S01]  /*cab0*/  I2FP.F32.S32 R7, R6 ;  /* 0x0000000600077245 */ /* 0x000fe20000201400 */
[----:B------:R-:W-:Y:S01]  /*cac0*/  FMUL.FTZ R71, R71, UR28 ;  /* 0x0000001c47477c20 */ /* 0x000fe20008410000 */
[----:B------:R-:W-:Y:S01]  /*cad0*/  I2FP.F32.S32 R6, R4 ;  /* 0x0000000400067245 */ /* 0x000fe20000201400 */
[----:B-1----:R-:W-:Y:S01]  /*cae0*/  FFMA.FTZ R9, R8, -UR31, R9 ;  /* 0x8000001f08097c23 */ /* 0x002fe20008010009 */
[----:B------:R-:W-:Y:S01]  /*caf0*/  I2FP.F32.S32 R4, R5 ;  /* 0x0000000500047245 */ /* 0x000fe20000201400 */
[----:B------:R-:W1:Y:S01]  /*cb00*/  MUFU.TANH R12, R56 ;  /* 0x00000038000c7308 */ /* 0x000e620000002400 */
[----:B------:R-:W-:Y:S01]  /*cb10*/  FFMA.FTZ R11, R7, -UR31, R11 ;  /* 0x8000001f070b7c23 */ /* 0x000fe2000801000b */
[----:B------:R-:W-:Y:S01]  /*cb20*/  I2FP.F32.S32 R3, R3 ;  /* 0x0000000300037245 */ /* 0x000fe20000201400 */
[----:B------:R-:W-:Y:S01]  /*cb30*/  FMUL.FTZ R89, R21, UR28 ;  /* 0x0000001c15597c20 */ /* 0x000fe20008410000 */
[----:B------:R-:W-:Y:S01]  /*cb40*/  FFMA.FTZ R7, R4, -UR31, R14 ;  /* 0x8000001f04077c23 */ /* 0x000fe2000801000e */
[--C-:B------:R-:W-:Y:S01]  /*cb50*/  IMAD.IADD R4, R201, 0x1, -R2.reuse ;  /* 0x00000001c9047824 */ /* 0x100fe200078e0a02 */
[----:B------:R-:W-:Y:S01]  /*cb60*/  ISETP.LT.OR P4, PT, R2, R197, P4 ;  /* 0x000000c50200720c */ /* 0x000fe20002781670 */
[----:B------:R-:W-:Y:S01]  /*cb70*/  FMUL.FTZ R21, R130, UR28 ;  /* 0x0000001c82157c20 */ /* 0x000fe20008410000 */
[----:B------:R-:W3:Y:S01]  /*cb80*/  MUFU.TANH R15, R57 ;  /* 0x00000039000f7308 */ /* 0x000ee20000002400 */
[----:B--2---:R-:W-:Y:S01]  /*cb90*/  FFMA.FTZ R8, R6, -UR31, R13 ;  /* 0x8000001f06087c23 */ /* 0x004fe2000801000d */
[----:B------:R-:W-:Y:S01]  /*cba0*/  IABS R4, R4 ;  /* 0x0000000400047213 */ /* 0x000fe20000000000 */
[----:B------:R-:W-:Y:S01]  /*cbb0*/  FMUL.FTZ R76, R67, UR28 ;  /* 0x0000001c434c7c20 */ /* 0x000fe20008410000 */
[----:B------:R-:W-:Y:S01]  /*cbc0*/  ISETP.LT.OR P2, PT, R2, R196, P2 ;  /* 0x000000c40200720c */ /* 0x000fe20001741670 */
[----:B------:R-:W-:Y:S01]  /*cbd0*/  IMAD.IADD R2, R203, 0x1, -R2 ;  /* 0x00000001cb027824 */ /* 0x000fe200078e0a02 */
[----:B------:R-:W-:Y:S01]  /*cbe0*/  I2FP.F32.S32 R5, R4 ;  /* 0x0000000400057245 */ /* 0x000fe20000201400 */
[----:B------:R-:W-:Y:S01]  /*cbf0*/  FMUL.FTZ R67, R170, UR28 ;  /* 0x0000001caa437c20 */ /* 0x000fe20008410000 */
[----:B------:R-:W-:Y:S01]  /*cc00*/  FSEL R117, R10, -INF , !P0 ;  /* 0xff8000000a757808 */ /* 0x000fe20004000000 */
[----:B-1----:R-:W-:Y:S01]  /*cc10*/  FFMA.FTZ R6, R3, -UR31, R12 ;  /* 0x8000001f03067c23 */ /* 0x002fe2000801000c */
[----:B------:R-:W-:Y:S01]  /*cc20*/  VIADD R3, R0, 0x8 ;  /* 0x0000000800037836 */ /* 0x000fe20000000000 */
[----:B------:R-:W-:Y:S01]  /*cc30*/  FSEL R132, R9, -INF , !P3 ;  /* 0xff80000009847808 */ /* 0x000fe20005800000 */
[----:B------:R-:W-:Y:S01]  /*cc40*/  MUFU.TANH R13, R58 ;  /* 0x0000003a000d7308 */ /* 0x000fe20000002400 */
[----:B------:R-:W-:Y:S01]  /*cc50*/  IABS R12, R2 ;  /* 0x00000002000c7213 */ /* 0x000fe20000000000 */
[----:B------:R-:W-:Y:S01]  /*cc60*/  IMAD.IADD R4, R200, 0x1, -R3 ;  /* 0x00000001c8047824 */ /* 0x000fe200078e0a03 */
[----:B------:R-:W-:Y:S01]  /*cc70*/  ISETP.GE.AND P0, PT, R0, R205, PT ;  /* 0x000000cd0000720c */ /* 0x000fe20003f06270 */
[----:B------:R-:W-:Y:S01]  /*cc80*/  FMUL.FTZ R94, R124, UR28 ;  /* 0x0000001c7c5e7c20 */ /* 0x000fe20008410000 */
[----:B---3--:R-:W-:Y:S01]  /*cc90*/  FFMA.FTZ R15, R5, -UR31, R15 ;  /* 0x8000001f050f7c23 */ /* 0x008fe2000801000f */
[----:B------:R-:W-:Y:S01]  /*cca0*/  ISETP.GE.AND P3, PT, R0, R204, PT ;  /* 0x000000cc0000720c */ /* 0x000fe20003f66270 */
[----:B------:R-:W-:Y:S01]  /*ccb0*/  FMUL.FTZ R102, R172, UR28 ;  /* 0x0000001cac667c20 */ /* 0x000fe20008410000 */
[----:B------:R-:W1:Y:S01]  /*ccc0*/  MUFU.TANH R5, R84 ;  /* 0x0000005400057308 */ /* 0x000e620000002400 */
[----:B------:R-:W-:Y:S01]  /*ccd0*/  IABS R2, R4 ;  /* 0x0000000400027213 */ /* 0x000fe20000000000 */
[----:B------:R-:W-:Y:S01]  /*cce0*/  IMAD.MOV.U32 R4, RZ, RZ, R12 ;  /* 0x000000ffff047224 */ /* 0x000fe200078e000c */
[----:B------:R-:W-:Y:S01]  /*ccf0*/  ISETP.LT.OR P0, PT, R0, R197, P0 ;  /* 0x000000c50000720c */ /* 0x000fe20000701670 */
[----:B------:R-:W-:Y:S01]  /*cd00*/  FMUL.FTZ R48, R48, UR28 ;  /* 0x0000001c30307c20 */ /* 0x000fe20008410000 */
[----:B------:R-:W-:Y:S01]  /*cd10*/  ISETP.LT.OR P3, PT, R0, R196, P3 ;  /* 0x000000c40000720c */ /* 0x000fe20001f61670 */
[----:B------:R-:W-:Y:S01]  /*cd20*/  FMUL.FTZ R50, R50, UR28 ;  /* 0x0000001c32327c20 */ /* 0x000fe20008410000 */
[----:B------:R-:W-:Y:S01]  /*cd30*/  I2FP.F32.S32 R2, R2 ;  /* 0x0000000200027245 */ /* 0x000fe20000201400 */
[----:B------:R2:W-:Y:S01]  /*cd40*/  MUFU.TANH R12, R85 ;  /* 0x00000055000c7308 */ /* 0x0005e20000002400 */
[----:B------:R-:W-:Y:S01]  /*cd50*/  FSEL R178, R11, -INF , !P0 ;  /* 0xff8000000bb27808 */ /* 0x000fe20004000000 */
[----:B------:R-:W-:Y:S01]  /*cd60*/  FMUL.FTZ R51, R51, UR28 ;  /* 0x0000001c33337c20 */ /* 0x000fe20008410000 */
[----:B------:R-:W-:Y:S01]  /*cd70*/  FSEL R180, R8, -INF , !P3 ;  /* 0xff80000008b47808 */ /* 0x000fe20005800000 */
[----:B------:R-:W-:Y:S01]  /*cd80*/  FMUL.FTZ R49, R49, UR28 ;  /* 0x0000001c31317c20 */ /* 0x000fe20008410000 */
[----:B------:R-:W-:Y:S01]  /*cd90*/  FSEL R122, R7, -INF , !P6 ;  /* 0xff800000077a7808 */ /* 0x000fe20007000000 */
[----:B------:R-:W-:Y:S01]  /*cda0*/  IMAD.IADD R7, R202, 0x1, -R3 ;  /* 0x00000001ca077824 */ /* 0x000fe200078e0a03 */
[----:B------:R-:W-:Y:S01]  /*cdb0*/  FSEL R168, R6, -INF , !P5 ;  /* 0xff80000006a87808 */ /* 0x000fe20006800000 */
[----:B------:R-:W-:Y:S01]  /*cdc0*/  MUFU.TANH R8, R86 ;  /* 0x0000005600087308 */ /* 0x000fe20000002400 */
[C---:B------:R-:W-:Y:S01]  /*cdd0*/  ISETP.GE.AND P0, PT, R3.reuse, R207, PT ;  /* 0x000000cf0300720c */ /* 0x040fe20003f06270 */
[----:B-1----:R-:W-:Y:S01]  /*cde0*/  FFMA.FTZ R9, R2, -UR31, R5 ;  /* 0x8000001f02097c23 */ /* 0x002fe20008010005 */
[C---:B------:R-:W-:Y:S01]  /*cdf0*/  ISETP.GE.AND P3, PT, R3.reuse, R206, PT ;  /* 0x000000ce0300720c */ /* 0x040fe20003f66270 */
[----:B------:R-:W-:Y:S01]  /*ce00*/  VIADD R2, R0, 0x9 ;  /* 0x0000000900027836 */ /* 0x000fe20000000000 */
[----:B------:R-:W-:Y:S01]  /*ce10*/  ISETP.GE.AND P6, PT, R3, R205, PT ;  /* 0x000000cd0300720c */ /* 0x000fe20003fc6270 */
[----:B------:R-:W-:Y:S01]  /*ce20*/  IMAD.IADD R5, R201, 0x1, -R3 ;  /* 0x00000001c9057824 */ /* 0x000fe200078e0a03 */
[C---:B------:R-:W-:Y:S01]  /*ce30*/  ISETP.GE.AND P5, PT, R3.reuse, R204, PT ;  /* 0x000000cc0300720c */ /* 0x040fe20003fa6270 */
[--C-:B------:R-:W-:Y:S01]  /*ce40*/  IMAD.IADD R6, R202, 0x1, -R2.reuse ;  /* 0x00000001ca067824 */ /* 0x100fe200078e0a02 */
[----:B------:R-:W-:Y:S01]  /*ce50*/  I2FP.F32.S32 R4, R4 ;  /* 0x0000000400047245 */ /* 0x000fe20000201400 */
[----:B------:R-:W1:Y:S01]  /*ce60*/  MUFU.TANH R11, R87 ;  /* 0x00000057000b7308 */ /* 0x000e620000002400 */
[C---:B------:R-:W-:Y:S01]  /*ce70*/  ISETP.LT.OR P0, PT, R3.reuse, R199, P0 ;  /* 0x000000c70300720c */ /* 0x040fe20000701670 */
[----:B--2---:R-:W-:Y:S01]  /*ce80*/  IMAD.MOV.U32 R85, RZ, RZ, R105 ;  /* 0x000000ffff557224 */ /* 0x004fe200078e0069 */
[C---:B------:R-:W-:Y:S01]  /*ce90*/  ISETP.LT.OR P3, PT, R3.reuse, R198, P3 ;  /* 0x000000c60300720c */ /* 0x040fe20001f61670 */
[----:B------:R-:W-:Y:S01]  /*cea0*/  FFMA.FTZ R10, R4, -UR31, R13 ;  /* 0x8000001f040a7c23 */ /* 0x000fe2000801000d */
[C---:B------:R-:W-:Y:S01]  /*ceb0*/  ISETP.LT.OR P6, PT, R3.reuse, R197, P6 ;  /* 0x000000c50300720c */ /* 0x040fe200037c1670 */
[----:B------:R-:W-:Y:S01]  /*cec0*/  IMAD.IADD R4, R200, 0x1, -R2 ;  /* 0x00000001c8047824 */ /* 0x000fe200078e0a02 */
[----:B------:R-:W-:Y:S01]  /*ced0*/  ISETP.LT.OR P5, PT, R3, R196, P5 ;  /* 0x000000c40300720c */ /* 0x000fe20002fa1670 */
[----:B------:R-:W-:Y:S01]  /*cee0*/  IMAD.IADD R3, R203, 0x1, -R3 ;  /* 0x00000001cb037824 */ /* 0x000fe200078e0a03 */
[----:B------:R-:W-:Y:S01]  /*cef0*/  IABS R7, R7 ;  /* 0x0000000700077213 */ /* 0x000fe20000000000 */
[----:B------:R-:W2:Y:S01]  /*cf00*/  MUFU.TANH R17, R59 ;  /* 0x0000003b00117308 */ /* 0x000ea20000002400 */
[----:B------:R-:W-:Y:S01]  /*cf10*/  IABS R5, R5 ;  /* 0x0000000500057213 */ /* 0x000fe20000000000 */
[----:B------:R-:W-:Y:S01]  /*cf20*/  FMUL.FTZ R44, R44, UR28 ;  /* 0x0000001c2c2c7c20 */ /* 0x000fe20008410000 */
[----:B------:R-:W-:Y:S01]  /*cf30*/  IABS R13, R3 ;  /* 0x00000003000d7213 */ /* 0x000fe20000000000 */
[----:B------:R-:W-:Y:S01]  /*cf40*/  FMUL.FTZ R46, R46, UR28 ;  /* 0x0000001c2e2e7c20 */ /* 0x000fe20008410000 */
[----:B------:R-:W-:Y:S01]  /*cf50*/  IABS R3, R6 ;  /* 0x0000000600037213 */ /* 0x000fe20000000000 */
[----:B------:R-:W-:Y:S01]  /*cf60*/  IMAD.MOV.U32 R6, RZ, RZ, R7 ;  /* 0x000000ffff067224 */ /* 0x000fe200078e0007 */
[----:B------:R-:W-:Y:S01]  /*cf70*/  IABS R4, R4 ;  /* 0x0000000400047213 */ /* 0x000fe20000000000 */
[----:B------:R-:W-:Y:S01]  /*cf80*/  IMAD.MOV.U32 R14, RZ, RZ, R5 ;  /* 0x000000ffff0e7224 */ /* 0x000fe200078e0005 */
[----:B------:R-:W-:Y:S01]  /*cf90*/  I2FP.F32.S32 R3, R3 ;  /* 0x0000000300037245 */ /* 0x000fe20000201400 */
[----:B------:R-:W-:Y:S01]  /*cfa0*/  MUFU.TANH R18, R61 ;  /* 0x0000003d00127308 */ /* 0x000fe20000002400 */
[----:B------:R-:W-:Y:S01]  /*cfb0*/  I2FP.F32.S32 R6, R6 ;  /* 0x0000000600067245 */ /* 0x000fe20000201400 */
[----:B------:R-:W-:Y:S01]  /*cfc0*/  FMUL.FTZ R91, R23, UR28 ;  /* 0x0000001c175b7c20 */ /* 0x000fe20008410000 */
[----:B------:R-:W-:Y:S01]  /*cfd0*/  I2FP.F32.S32 R5, R4 ;  /* 0x0000000400057245 */ /* 0x000fe20000201400 */
[----:B-1----:R-:W-:Y:S01]  /*cfe0*/  FFMA.FTZ R11, R3, -UR31, R11 ;  /* 0x8000001f030b7c23 */ /* 0x002fe2000801000b */
[----:B------:R-:W-:Y:S01]  /*cff0*/  FSEL R177, R15, -INF , !P4 ;  /* 0xff8000000fb17808 */ /* 0x000fe20006000000 */
[----:B------:R-:W-:Y:S01]  /*d000*/  FFMA.FTZ R4, R6, -UR31, R8 ;  /* 0x8000001f06047c23 */ /* 0x000fe20008010008 */
[----:B------:R-:W-:Y:S01]  /*d010*/  FSEL R179, R10, -INF , !P2 ;  /* 0xff8000000ab37808 */ /* 0x000fe20005000000 */
[----:B------:R-:W-:Y:S01]  /*d020*/  VIADD R3, R0, 0x10 ;  /* 0x0000001000037836 */ /* 0x000fe20000000000 */
[----:B------:R-:W-:Y:S01]  /*d030*/  FSEL R112, R9, -INF , !P0 ;  /* 0xff80000009707808 */ /* 0x000fe20004000000 */
[----:B------:R-:W-:Y:S01]  /*d040*/  FFMA.FTZ R12, R5, -UR31, R12 ;  /* 0x8000001f050c7c23 */ /* 0x000fe2000801000c */
        /* <DEDUP_REMOVED lines=8> */
[----:B------:R-:W-:Y:S01]  /*d0d0*/  ISETP.GE.AND P3, PT, R2, R204, PT ;  /* 0x000000cc0200720c */ /* 0x000fe20003f66270 */
[----:B------:R1:W-:Y:S01]  /*d0e0*/  MUFU.TANH R10, R248 ;  /* 0x000000f8000a7308 */ /* 0x0003e20000002400 */
[----:B------:R-:W-:Y:S01]  /*d0f0*/  I2FP.F32.S32 R13, R13 ;  /* 0x0000000d000d7245 */ /* 0x000fe20000201400 */
[----:B------:R-:W-:Y:S01]  /*d100*/  FMUL.FTZ R252, R20, UR28 ;  /* 0x0000001c14fc7c20 */ /* 0x000fe20008410000 */
[----:B------:R-:W-:Y:S01]  /*d110*/  ISETP.LT.OR P4, PT, R2, R199, P4 ;  /* 0x000000c70200720c */ /* 0x000fe20002781670 */
[----:B------:R-:W-:Y:S01]  /*d120*/  FMUL.FTZ R20, R128, UR28 ;  /* 0x0000001c80147c20 */ /* 0x000fe20008410000 */
[C---:B------:R-:W-:Y:S01]  /*d130*/  ISETP.LT.OR P2, PT, R2.reuse, R198, P2 ;  /* 0x000000c60200720c */ /* 0x040fe20001741670 */
[----:B------:R-:W-:Y:S01]  /*d140*/  FFMA.FTZ R13, R13, -UR31, R16 ;  /* 0x8000001f0d0d7c23 */ /* 0x000fe20008010010 */
[C---:B------:R-:W-:Y:S01]  /*d150*/  ISETP.LT.OR P0, PT, R2.reuse, R197, P0 ;  /* 0x000000c50200720c */ /* 0x040fe20000701670 */
[----:B------:R-:W3:Y:S01]  /*d160*/  MUFU.TANH R16, R72 ;  /* 0x0000004800107308 */ /* 0x000ee20000002400 */
[----:B------:R-:W-:Y:S01]  /*d170*/  ISETP.LT.OR P3, PT, R2, R196, P3 ;  /* 0x000000c40200720c */ /* 0x000fe20001f61670 */
[----:B------:R-:W-:Y:S01]  /*d180*/  IMAD.IADD R2, R203, 0x1, -R2 ;  /* 0x00000001cb027824 */ /* 0x000fe200078e0a02 */
[----:B------:R-:W-:Y:S01]  /*d190*/  I2FP.F32.S32 R14, R14 ;  /* 0x0000000e000e7245 */ /* 0x000fe20000201400 */
[----:B------:R-:W-:Y:S01]  /*d1a0*/  FMUL.FTZ R45, R45, UR28 ;  /* 0x0000001c2d2d7c20 */ /* 0x000fe20008410000 */
[----:B------:R-:W-:Y:S01]  /*d1b0*/  IABS R4, R4 ;  /* 0x0000000400047213 */ /* 0x000fe20000000000 */
[----:B------:R-:W-:Y:S01]  /*d1c0*/  FMUL.FTZ R47, R47, UR28 ;  /* 0x0000001c2f2f7c20 */ /* 0x000fe20008410000 */
[----:B------:R-:W-:Y:S01]  /*d1d0*/  IABS R9, R2 ;  /* 0x0000000200097213 */ /* 0x000fe20000000000 */
[----:B------:R-:W4:Y:S01]  /*d1e0*/  MUFU.TANH R15, R74 ;  /* 0x0000004a000f7308 */ /* 0x000f220000002400 */
[----:B------:R-:W-:Y:S01]  /*d1f0*/  IABS R8, R5 ;  /* 0x0000000500087213 */ /* 0x000fe20000000000 */
[----:B--2---:R-:W-:Y:S01]  /*d200*/  FFMA.FTZ R14, R14, -UR31, R17 ;  /* 0x8000001f0e0e7c23 */ /* 0x004fe20008010011 */
[----:B------:R-:W-:Y:S01]  /*d210*/  IABS R2, R6 ;  /* 0x0000000600027213 */ /* 0x000fe20000000000 */
[----:B------:R-:W-:Y:S01]  /*d220*/  IMAD.MOV.U32 R6, RZ, RZ, R4 ;  /* 0x000000ffff067224 */ /* 0x000fe200078e0004 */
[----:B------:R-:W-:Y:S01]  /*d230*/  IABS R5, R7 ;  /* 0x0000000700057213 */ /* 0x000fe20000000000 */
[----:B------:R-:W-:Y:S01]  /*d240*/  IMAD.MOV.U32 R7, RZ, RZ, R9 ;  /* 0x000000ffff077224 */ /* 0x000fe200078e0009 */
[----:B------:R-:W-:Y:S01]  /*d250*/  FSEL R174, R14, -INF , !P6 ;  /* 0xff8000000eae7808 */ /* 0x000fe20007000000 */
[----:B------:R-:W2:Y:S01]  /*d260*/  MUFU.TANH R17, R62 ;  /* 0x0000003e00117308 */ /* 0x000ea20000002400 */
[----:B------:R-:W-:Y:S01]  /*d270*/  IMAD.MOV.U32 R4, RZ, RZ, R2 ;  /* 0x000000ffff047224 */ /* 0x000fe200078e0002 */
[----:B------:R-:W-:Y:S01]  /*d280*/  ISETP.GE.AND P6, PT, R3, R207, PT ;  /* 0x000000cf0300720c */ /* 0x000fe20003fc6270 */
[----:B------:R-:W-:Y:S01]  /*d290*/  IMAD.MOV.U32 R2, RZ, RZ, R5 ;  /* 0x000000ffff027224 */ /* 0x000fe200078e0005 */
[----:B------:R-:W-:Y:S01]  /*d2a0*/  I2FP.F32.S32 R5, R6 ;  /* 0x0000000600057245 */ /* 0x000fe20000201400 */
[----:B------:R-:W-:Y:S01]  /*d2b0*/  IMAD.IADD R6, R203, 0x1, -R3 ;  /* 0x00000001cb067824 */ /* 0x000fe200078e0a03 */
[----:B------:R-:W-:Y:S01]  /*d2c0*/  I2FP.F32.S32 R4, R4 ;  /* 0x0000000400047245 */ /* 0x000fe20000201400 */
[----:B-1----:R-:W-:Y:S01]  /*d2d0*/  IMAD.MOV.U32 R248, RZ, RZ, R100 ;  /* 0x000000fffff87224 */ /* 0x002fe200078e0064 */
[----:B------:R-:W-:Y:S01]  /*d2e0*/  I2FP.F32.S32 R2, R2 ;  /* 0x0000000200027245 */ /* 0x000fe20000201400 */
[----:B---3--:R-:W-:Y:S01]  /*d2f0*/  FFMA.FTZ R5, R5, -UR31, R16 ;  /* 0x8000001f05057c23 */ /* 0x008fe20008010010 */
[----:B------:R-:W-:Y:S01]  /*d300*/  FSEL R176, R13, -INF , !P5 ;  /* 0xff8000000db07808 */ /* 0x000fe20006800000 */
[----:B----4-:R-:W-:Y:S01]  /*d310*/  FFMA.FTZ R4, R4, -UR31, R15 ;  /* 0x8000001f04047c23 */ /* 0x010fe2000801000f */
[----:B------:R-:W-:Y:S01]  /*d320*/  I2FP.F32.S32 R7, R7 ;  /* 0x0000000700077245 */ /* 0x000fe20000201400 */
[----:B------:R-:W-:Y:S01]  /*d330*/  FFMA.FTZ R10, R2, -UR31, R10 ;  /* 0x8000001f020a7c23 */ /* 0x000fe2000801000a */
[----:B------:R-:W-:Y:S01]  /*d340*/  ISETP.GE.AND P5, PT, R3, R206, PT ;  /* 0x000000ce0300720c */ /* 0x000fe20003fa6270 */
[----:B------:R-:W-:Y:S01]  /*d350*/  VIADD R2, R0, 0x11 ;  /* 0x0000001100027836 */ /* 0x000fe20000000000 */
[----:B------:R-:W-:Y:S01]  /*d360*/  I2FP.F32.S32 R8, R8 ;  /* 0x0000000800087245 */ /* 0x000fe20000201400 */
[----:B--2---:R-:W-:Y:S01]  /*d370*/  FFMA.FTZ R7, R7, -UR31, R17 ;  /* 0x8000001f07077c23 */ /* 0x004fe20008010011 */
[C---:B------:R-:W-:Y:S01]  /*d380*/  ISETP.LT.OR P6, PT, R3.reuse, R199, P6 ;  /* 0x000000c70300720c */ /* 0x040fe200037c1670 */
[----:B------:R-:W-:Y:S01]  /*d390*/  MUFU.TANH R15, R73 ;  /* 0x00000049000f7308 */ /* 0x000fe20000002400 */
[----:B------:R-:W-:Y:S01]  /*d3a0*/  ISETP.LT.OR P5, PT, R3, R198, P5 ;  /* 0x000000c60300720c */ /* 0x000fe20002fa1670 */
[----:B------:R-:W-:Y:S01]  /*d3b0*/  FFMA.FTZ R8, R8, -UR31, R18 ;  /* 0x8000001f08087c23 */ /* 0x000fe20008010012 */
[----:B------:R-:W-:Y:S01]  /*d3c0*/  FSEL R104, R5, -INF , !P6 ;  /* 0xff80000005687808 */ /* 0x000fe20007000000 */
[--C-:B------:R-:W-:Y:S01]  /*d3d0*/  IMAD.IADD R5, R200, 0x1, -R2.reuse ;  /* 0x00000001c8057824 */ /* 0x100fe200078e0a02 */
[----:B------:R-:W-:Y:S01]  /*d3e0*/  FSEL R106, R12, -INF , !P4 ;  /* 0xff8000000c6a7808 */ /* 0x000fe20006000000 */
[----:B------:R-:W-:Y:S01]  /*d3f0*/  FMUL.FTZ R32, R32, UR28 ;  /* 0x0000001c20207c20 */ /* 0x000fe20008410000 */
[----:B------:R-:W-:Y:S01]  /*d400*/  FSEL R118, R4, -INF , !P5 ;  /* 0xff80000004767808 */ /* 0x000fe20006800000 */
[----:B------:R1:W-:Y:S01]  /*d410*/  MUFU.TANH R14, R75 ;  /* 0x0000004b000e7308 */ /* 0x0003e20000002400 */
[----:B------:R-:W-:Y:S01]  /*d420*/  IMAD.IADD R4, R202, 0x1, -R2 ;  /* 0x00000001ca047824 */ /* 0x000fe200078e0a02 */
[----:B------:R-:W-:Y:S01]  /*d430*/  FSEL R123, R11, -INF , !P2 ;  /* 0xff8000000b7b7808 */ /* 0x000fe20005000000 */
[----:B------:R-:W-:Y:S01]  /*d440*/  FMUL.FTZ R34, R34, UR28 ;  /* 0x0000001c22227c20 */ /* 0x000fe20008410000 */
[----:B------:R-:W-:Y:S01]  /*d450*/  FSEL R175, R7, -INF , !P3 ;  /* 0xff80000007af7808 */ /* 0x000fe20005800000 */
[----:B------:R-:W-:Y:S01]  /*d460*/  FMUL.FTZ R33, R33, UR28 ;  /* 0x0000001c21217c20 */ /* 0x000fe20008410000 */
[----:B------:R-:W-:Y:S01]  /*d470*/  IABS R6, R6 ;  /* 0x0000000600067213 */ /* 0x000fe20000000000 */
[----:B------:R-:W-:Y:S01]  /*d480*/  FMUL.FTZ R35, R35, UR28 ;  /* 0x0000001c23237c20 */ /* 0x000fe20008410000 */
[----:B------:R-:W2:Y:S01]  /*d490*/  MUFU.TANH R12, R250 ;  /* 0x000000fa000c7308 */ /* 0x000ea20000002400 */
[----:B------:R-:W-:Y:S01]  /*d4a0*/  ISETP.GE.AND P4, PT, R3, R205, PT ;  /* 0x000000cd0300720c */ /* 0x000fe20003f86270 */
[----:B------:R-:W-:Y:S01]  /*d4b0*/  FMUL.FTZ R19, R19, UR28 ;  /* 0x0000001c13137c20 */ /* 0x000fe20008410000 */
[----:B------:R-:W-:Y:S01]  /*d4c0*/  ISETP.GE.AND P2, PT, R3, R204, PT ;  /* 0x000000cc0300720c */ /* 0x000fe20003f46270 */
[----:B------:R-:W-:Y:S01]  /*d4d0*/  FMUL.FTZ R88, R22, UR28 ;  /* 0x0000001c16587c20 */ /* 0x000fe20008410000 */
[----:B------:R-:W-:Y:S01]  /*d4e0*/  FSEL R173, R8, -INF , !P0 ;  /* 0xff80000008ad7808 */ /* 0x000fe20004000000 */
[----:B------:R-:W-:Y:S01]  /*d4f0*/  FMUL.FTZ R23, R30, UR28 ;  /* 0x0000001c1e177c20 */ /* 0x000fe20008410000 */
[----:B------:R-:W-:Y:S01]  /*d500*/  IABS R7, R5 ;  /* 0x0000000500077213 */ /* 0x000fe20000000000 */
[----:B------:R3:W4:Y:S01]  /*d510*/  MUFU.TANH R13, R249 ;  /* 0x000000f9000d7308 */ /* 0x0007220000002400 */
[----:B------:R-:W-:Y:S01]  /*d520*/  ISETP.GE.AND P0, PT, R2, R207, PT ;  /* 0x000000cf0200720c */ /* 0x000fe20003f06270 */
[----:B------:R-:W-:Y:S01]  /*d530*/  FMUL.FTZ R22, R28, UR28 ;  /* 0x0000001c1c167c20 */ /* 0x000fe20008410000 */
[C---:B------:R-:W-:Y:S01]  /*d540*/  ISETP.GE.AND P3, PT, R2.reuse, R206, PT ;  /* 0x000000ce0200720c */ /* 0x040fe20003f66270 */
[----:B-1----:R-:W-:Y:S01]  /*d550*/  IMAD.MOV.U32 R75, RZ, RZ, R107 ;  /* 0x000000ffff4b7224 */ /* 0x002fe200078e006b */
[C---:B------:R-:W-:Y:S01]  /*d560*/  ISETP.GE.AND P6, PT, R2.reuse, R205, PT ;  /* 0x000000cd0200720c */ /* 0x040fe20003fc6270 */
[----:B------:R-:W-:Y:S01]  /*d570*/  FMUL.FTZ R217, R31, UR28 ;  /* 0x0000001c1fd97c20 */ /* 0x000fe20008410000 */
[C---:B------:R-:W-:Y:S01]  /*d580*/  ISETP.GE.AND P5, PT, R2.reuse, R204, PT ;  /* 0x000000cc0200720c */ /* 0x040fe20003fa6270 */
[----:B------:R1:W5:Y:S01]  /*d590*/  MUFU.TANH R11, R251 ;  /* 0x000000fb000b7308 */ /* 0x0003620000002400 */
[----:B------:R-:W-:Y:S01]  /*d5a0*/  IABS R5, R4 ;  /* 0x0000000400057213 */ /* 0x000fe20000000000 */
[----:B------:R-:W-:Y:S01]  /*d5b0*/  IMAD.MOV.U32 R4, RZ, RZ, R6 ;  /* 0x000000ffff047224 */ /* 0x000fe200078e0006 */
[C---:B------:R-:W-:Y:S01]  /*d5c0*/  ISETP.LT.OR P4, PT, R3.reuse, R197, P4 ;  /* 0x000000c50300720c */ /* 0x040fe20002781670 */
[----:B------:R-:W-:Y:S01]  /*d5d0*/  IMAD.MOV.U32 R6, RZ, RZ, R7 ;  /* 0x000000ffff067224 */ /* 0x000fe200078e0007 */
[----:B------:R-:W-:Y:S01]  /*d5e0*/  ISETP.LT.OR P2, PT, R3, R196, P2 ;  /* 0x000000c40300720c */ /* 0x000fe20001741670 */
[----:B------:R-:W-:Y:S01]  /*d5f0*/  IMAD.IADD R3, R201, 0x1, -R2 ;  /* 0x00000001c9037824 */ /* 0x000fe200078e0a02 */
[C---:B------:R-:W-:Y:S01]  /*d600*/  ISETP.LT.OR P0, PT, R2.reuse, R199, P0 ;  /* 0x000000c70200720c */ /* 0x040fe20000701670 */
[----:B------:R5:W-:Y:S01]  /*d610*/  MUFU.TANH R16, R244 ;  /* 0x000000f400107308 */ /* 0x000be20000002400 */
[C---:B------:R-:W-:Y:S01]  /*d620*/  ISETP.LT.OR P3, PT, R2.reuse, R198, P3 ;  /* 0x000000c60200720c */ /* 0x040fe20001f61670 */
[----:B---3--:R-:W-:Y:S01]  /*d630*/  IMAD.MOV.U32 R249, RZ, RZ, R108 ;  /* 0x000000fffff97224 */ /* 0x008fe200078e006c */
[C---:B------:R-:W-:Y:S01]  /*d640*/  ISETP.LT.OR P6, PT, R2.reuse, R197, P6 ;  /* 0x000000c50200720c */ /* 0x040fe200037c1670 */
[----:B------:R-:W-:Y:S01]  /*d650*/  IMAD.MOV.U32 R250, RZ, RZ, R109 ;  /* 0x000000fffffa7224 */ /* 0x000fe200078e006d */
[----:B------:R-:W-:Y:S01]  /*d660*/  ISETP.LT.OR P5, PT, R2, R196, P5 ;  /* 0x000000c40200720c */ /* 0x000fe20002fa1670 */
[----:B------:R-:W-:Y:S01]  /*d670*/  IMAD.IADD R2, R203, 0x1, -R2 ;  /* 0x00000001cb027824 */ /* 0x000fe200078e0a02 */
[----:B------:R-:W-:Y:S01]  /*d680*/  IABS R3, R3 ;  /* 0x0000000300037213 */ /* 0x000fe20000000000 */
[----:B------:R3:W-:Y:S01]  /*d690*/  MUFU.TANH R17, R245 ;  /* 0x000000f500117308 */ /* 0x0007e20000002400 */
[----:B------:R-:W-:Y:S01]  /*d6a0*/  I2FP.F32.S32 R4, R4 ;  /* 0x0000000400047245 */ /* 0x000fe20000201400 */
[----:B-1----:R-:W-:Y:S01]  /*d6b0*/  IMAD.MOV.U32 R251, RZ, RZ, R99 ;  /* 0x000000fffffb7224 */ /* 0x002fe200078e0063 */
[----:B------:R-:W-:Y:S01]  /*d6c0*/  I2FP.F32.S32 R6, R6 ;  /* 0x0000000600067245 */ /* 0x000fe20000201400 */
[----:B------:R-:W-:Y:S01]  /*d6d0*/  IMAD.MOV.U32 R9, RZ, RZ, R3 ;  /* 0x000000ffff097224 */ /* 0x000fe200078e0003 */
[----:B------:R-:W-:Y:S01]  /*d6e0*/  I2FP.F32.S32 R5, R5 ;  /* 0x0000000500057245 */ /* 0x000fe20000201400 */
[----:B--2---:R-:W-:Y:S01]  /*d6f0*/  FFMA.FTZ R4, R4, -UR31, R12 ;  /* 0x8000001f04047c23 */ /* 0x004fe2000801000c */
[----:B------:R-:W-:Y:S01]  /*d700*/  IABS R2, R2 ;  /* 0x0000000200027213 */ /* 0x000fe20000000000 */
[----:B------:R-:W-:Y:S01]  /*d710*/  FFMA.FTZ R6, R6, -UR31, R15 ;  /* 0x8000001f06067c23 */ /* 0x000fe2000801000f */
[----:B------:R-:W-:Y:S01]  /*d720*/  I2FP.F32.S32 R9, R9 ;  /* 0x0000000900097245 */ /* 0x000fe20000201400 */
[----:B------:R-:W-:Y:S01]  /*d730*/  FFMA.FTZ R5, R5, -UR31, R14 ;  /* 0x8000001f05057c23 */ /* 0x000fe2000801000e */
[----:B------:R-:W-:Y:S01]  /*d740*/  I2FP.F32.S32 R8, R2 ;  /* 0x0000000200087245 */ /* 0x000fe20000201400 */
        /* <DEDUP_REMOVED lines=8> */
[----:B----4-:R-:W-:Y:S01]  /*d7d0*/  FFMA.FTZ R9, R9, -UR31, R13 ;  /* 0x8000001f09097c23 */ /* 0x010fe2000801000d */
[C---:B------:R-:W-:Y:S01]  /*d7e0*/  ISETP.GE.AND P4, PT, R2.reuse, R207, PT ;  /* 0x000000cf0200720c */ /* 0x040fe20003f86270 */
[----:B------:R-:W-:Y:S01]  /*d7f0*/  IMAD.IADD R5, R201, 0x1, -R2 ;  /* 0x00000001c9057824 */ /* 0x000fe200078e0a02 */
[C---:B------:R-:W-:Y:S01]  /*d800*/  ISETP.GE.AND P2, PT, R2.reuse, R206, PT ;  /* 0x000000ce0200720c */ /* 0x040fe20003f46270 */
[----:B------:R-:W1:Y:S01]  /*d810*/  MUFU.TANH R14, R68 ;  /* 0x00000044000e7308 */ /* 0x000e620000002400 */
[----:B------:R-:W-:Y:S01]  /*d820*/  ISETP.GE.AND P0, PT, R2, R205, PT ;  /* 0x000000cd0200720c */ /* 0x000fe20003f06270 */
[----:B------:R-:W-:Y:S01]  /*d830*/  IMAD.IADD R4, R200, 0x1, -R3 ;  /* 0x00000001c8047824 */ /* 0x000fe200078e0a03 */
[----:B------:R-:W-:Y:S01]  /*d840*/  ISETP.GE.AND P3, PT, R2, R204, PT ;  /* 0x000000cc0200720c */ /* 0x000fe20003f66270 */
[----:B-----5:R-:W-:Y:S01]  /*d850*/  FFMA.FTZ R8, R8, -UR31, R11 ;  /* 0x8000001f08087c23 */ /* 0x020fe2000801000b */
[C---:B------:R-:W-:Y:S01]  /*d860*/  ISETP.LT.OR P4, PT, R2.reuse, R199, P4 ;  /* 0x000000c70200720c */ /* 0x040fe20002781670 */
[----:B------:R-:W-:Y:S01]  /*d870*/  IMAD.MOV.U32 R244, RZ, RZ, R95 ;  /* 0x000000fffff47224 */ /* 0x000fe200078e005f */
[C---:B------:R-:W-:Y:S01]  /*d880*/  ISETP.LT.OR P2, PT, R2.reuse, R198, P2 ;  /* 0x000000c60200720c */ /* 0x040fe20001741670 */
[----:B------:R-:W2:Y:S01]  /*d890*/  MUFU.TANH R13, R70 ;  /* 0x00000046000d7308 */ /* 0x000ea20000002400 */
[C---:B------:R-:W-:Y:S01]  /*d8a0*/  ISETP.LT.OR P0, PT, R2.reuse, R197, P0 ;  /* 0x000000c50200720c */ /* 0x040fe20000701670 */
[----:B---3--:R-:W-:Y:S01]  /*d8b0*/  IMAD.MOV.U32 R245, RZ, RZ, R96 ;  /* 0x000000fffff57224 */ /* 0x008fe200078e0060 */
[----:B------:R-:W-:Y:S01]  /*d8c0*/  ISETP.LT.OR P3, PT, R2, R196, P3 ;  /* 0x000000c40200720c */ /* 0x000fe20001f61670 */
[----:B------:R-:W-:Y:S01]  /*d8d0*/  IMAD.IADD R2, R203, 0x1, -R2 ;  /* 0x00000001cb027824 */ /* 0x000fe200078e0a02 */
[----:B------:R-:W-:Y:S01]  /*d8e0*/  IABS R7, R7 ;  /* 0x0000000700077213 */ /* 0x000fe20000000000 */
[----:B------:R-:W-:Y:S01]  /*d8f0*/  FMUL.FTZ R216, R29, UR28 ;  /* 0x0000001c1dd87c20 */ /* 0x000fe20008410000 */
[----:B------:R-:W-:Y:S01]  /*d900*/  IABS R6, R6 ;  /* 0x0000000600067213 */ /* 0x000fe20000000000 */
[----:B------:R-:W3:Y:S01]  /*d910*/  MUFU.TANH R10, R69 ;  /* 0x00000045000a7308 */ /* 0x000ee20000002400 */
[----:B------:R-:W-:-:S02]  /*d920*/  IABS R11, R2 ;  /* 0x00000002000b7213 */ /* 0x000fc40000000000 */
[----:B------:R-:W-:Y:S01]  /*d930*/  IABS R12, R5 ;  /* 0x00000005000c7213 */ /* 0x000fe20000000000 */
[----:B------:R-:W-:Y:S01]  /*d940*/  IMAD.MOV.U32 R5, RZ, RZ, R7 ;  /* 0x000000ffff057224 */ /* 0x000fe200078e0007 */
[----:B------:R-:W-:Y:S01]  /*d950*/  IABS R2, R4 ;  /* 0x0000000400027213 */ /* 0x000fe20000000000 */
[----:B------:R-:W-:Y:S01]  /*d960*/  IMAD.MOV.U32 R4, RZ, RZ, R6 ;  /* 0x000000ffff047224 */ /* 0x000fe200078e0006 */
[----:B------:R-:W-:Y:S01]  /*d970*/  FSEL R125, R9, -INF , !P6 ;  /* 0xff800000097d7808 */ /* 0x000fe20007000000 */
[----:B------:R4:W5:Y:S01]  /*d980*/  MUFU.TANH R15, R246 ;  /* 0x000000f6000f7308 */ /* 0x0009620000002400 */
[----:B------:R-:W-:Y:S01]  /*d990*/  I2FP.F32.S32 R5, R5 ;  /* 0x0000000500057245 */ /* 0x000fe20000201400 */
[----:B------:R-:W-:Y:S01]  /*d9a0*/  IMAD.IADD R7, R202, 0x1, -R3 ;  /* 0x00000001ca077824 */ /* 0x000fe200078e0a03 */
[----:B------:R-:W-:Y:S02]  /*d9b0*/  I2FP.F32.S32 R4, R4 ;  /* 0x0000000400047245 */ /* 0x000fe40000201400 */
[----:B------:R-:W-:Y:S01]  /*d9c0*/  I2FP.F32.S32 R2, R2 ;  /* 0x0000000200027245 */ /* 0x000fe20000201400 */
[----:B-1----:R-:W-:Y:S01]  /*d9d0*/  FFMA.FTZ R5, R5, -UR31, R14 ;  /* 0x8000001f05057c23 */ /* 0x002fe2000801000e */
[----:B------:R-:W-:Y:S01]  /*d9e0*/  FSEL R169, R8, -INF , !P5 ;  /* 0xff80000008a97808 */ /* 0x000fe20006800000 */
[----:B--2---:R-:W-:Y:S01]  /*d9f0*/  FFMA.FTZ R4, R4, -UR31, R13 ;  /* 0x8000001f04047c23 */ /* 0x004fe2000801000d */
[----:B------:R-:W-:Y:S01]  /*da00*/  ISETP.GE.AND P6, PT, R3, R207, PT ;  /* 0x000000cf0300720c */ /* 0x000fe20003fc6270 */
[----:B---3--:R-:W-:Y:S01]  /*da10*/  FFMA.FTZ R10, R2, -UR31, R10 ;  /* 0x8000001f020a7c23 */ /* 0x008fe2000801000a */
[----:B------:R-:W-:Y:S01]  /*da20*/  FSEL R73, R5, -INF , !P4 ;  /* 0xff80000005497808 */ /* 0x000fe20006000000 */
[----:B------:R-:W-:Y:S01]  /*da30*/  VIADD R2, R0, 0x20 ;  /* 0x0000002000027836 */ /* 0x000fe20000000000 */
[----:B------:R-:W-:Y:S01]  /*da40*/  FSEL R105, R4, -INF , !P2 ;  /* 0xff80000004697808 */ /* 0x000fe20005000000 */
[----:B------:R-:W-:Y:S01]  /*da50*/  IMAD.IADD R5, R201, 0x1, -R3 ;  /* 0x00000001c9057824 */ /* 0x000fe200078e0a03 */
[C---:B------:R-:W-:Y:S01]  /*da60*/  ISETP.GE.AND P5, PT, R3.reuse, R206, PT ;  /* 0x000000ce0300720c */ /* 0x040fe20003fa6270 */
[----:B------:R-:W1:Y:S01]  /*da70*/  MUFU.TANH R8, R71 ;  /* 0x0000004700087308 */ /* 0x000e620000002400 */
[C---:B------:R-:W-:Y:S01]  /*da80*/  ISETP.GE.AND P4, PT, R3.reuse, R205, PT ;  /* 0x000000cd0300720c */ /* 0x040fe20003f86270 */
[--C-:B------:R-:W-:Y:S01]  /*da90*/  IMAD.IADD R6, R202, 0x1, -R2.reuse ;  /* 0x00000001ca067824 */ /* 0x100fe200078e0a02 */
[C---:B------:R-:W-:Y:S01]  /*daa0*/  ISETP.GE.AND P2, PT, R3.reuse, R204, PT ;  /* 0x000000cc0300720c */ /* 0x040fe20003f46270 */
[----:B------:R-:W-:Y:S01]  /*dab0*/  IMAD.IADD R4, R200, 0x1, -R2 ;  /* 0x00000001c8047824 */ /* 0x000fe200078e0a02 */
[C---:B------:R-:W-:Y:S01]  /*dac0*/  ISETP.LT.OR P6, PT, R3.reuse, R199, P6 ;  /* 0x000000c70300720c */ /* 0x040fe200037c1670 */
[----:B----4-:R-:W-:Y:S01]  /*dad0*/  IMAD.MOV.U32 R246, RZ, RZ, R94 ;  /* 0x000000fffff67224 */ /* 0x010fe200078e005e */
[C---:B------:R-:W-:Y:S01]  /*dae0*/  ISETP.LT.OR P5, PT, R3.reuse, R198, P5 ;  /* 0x000000c60300720c */ /* 0x040fe20002fa1670 */
[----:B------:R-:W-:Y:S01]  /*daf0*/  MUFU.TANH R9, R54 ;  /* 0x0000003600097308 */ /* 0x000fe20000002400 */
[----:B------:R-:W-:-:S02]  /*db00*/  ISETP.LT.OR P4, PT, R3, R197, P4 ;  /* 0x000000c50300720c */ /* 0x000fc40002781670 */
[----:B------:R-:W-:Y:S01]  /*db10*/  ISETP.LT.OR P2, PT, R3, R196, P2 ;  /* 0x000000c40300720c */ /* 0x000fe20001741670 */
[----:B------:R-:W-:Y:S01]  /*db20*/  IMAD.IADD R3, R203, 0x1, -R3 ;  /* 0x00000001cb037824 */ /* 0x000fe200078e0a03 */
[----:B------:R-:W-:Y:S02]  /*db30*/  IABS R7, R7 ;  /* 0x0000000700077213 */ /* 0x000fe40000000000 */
[----:B------:R-:W-:Y:S01]  /*db40*/  I2FP.F32.S32 R11, R11 ;  /* 0x0000000b000b7245 */ /* 0x000fe20000201400 */
[----:B------:R-:W2:Y:S01]  /*db50*/  MUFU.TANH R13, R52 ;  /* 0x00000034000d7308 */ /* 0x000ea20000002400 */
[----:B------:R-:W-:Y:S02]  /*db60*/  IABS R14, R3 ;  /* 0x00000003000e7213 */ /* 0x000fe40000000000 */
[----:B------:R-:W-:Y:S01]  /*db70*/  IABS R3, R6 ;  /* 0x0000000600037213 */ /* 0x000fe20000000000 */
[----:B------:R-:W-:Y:S01]  /*db80*/  IMAD.MOV.U32 R6, RZ, RZ, R7 ;  /* 0x000000ffff067224 */ /* 0x000fe200078e0007 */
[----:B------:R-:W-:Y:S01]  /*db90*/  IABS R5, R5 ;  /* 0x0000000500057213 */ /* 0x000fe20000000000 */
[----:B-----5:R-:W-:Y:S01]  /*dba0*/  FFMA.FTZ R11, R11, -UR31, R15 ;  /* 0x8000001f0b0b7c23 */ /* 0x020fe2000801000f */
[----:B------:R-:W-:Y:S01]  /*dbb0*/  I2FP.F32.S32 R12, R12 ;  /* 0x0000000c000c7245 */ /* 0x000fe20000201400 */
[----:B------:R-:W-:Y:S01]  /*dbc0*/  MUFU.TANH R18, R53 ;  /* 0x0000003500127308 */ /* 0x000fe20000002400 */
[----:B------:R-:W-:Y:S01]  /*dbd0*/  IABS R4, R4 ;  /* 0x0000000400047213 */ /* 0x000fe20000000000 */
[----:B------:R-:W-:Y:S01]  /*dbe0*/  IMAD.MOV.U32 R15, RZ, RZ, R5 ;  /* 0x000000ffff0f7224 */ /* 0x000fe200078e0005 */
[----:B------:R-:W-:Y:S01]  /*dbf0*/  I2FP.F32.S32 R6, R6 ;  /* 0x0000000600067245 */ /* 0x000fe20000201400 */
[----:B------:R-:W-:Y:S01]  /*dc00*/  FFMA.FTZ R12, R12, -UR31, R16 ;  /* 0x8000001f0c0c7c23 */ /* 0x000fe20008010010 */
[----:B------:R-:W-:-:S02]  /*dc10*/  I2FP.F32.S32 R5, R4 ;  /* 0x0000000400057245 */ /* 0x000fc40000201400 */
[----:B------:R-:W-:Y:S01]  /*dc20*/  I2FP.F32.S32 R3, R3 ;  /* 0x0000000300037245 */ /* 0x000fe20000201400 */
[----:B-1----:R-:W-:Y:S01]  /*dc30*/  FFMA.FTZ R4, R6, -UR31, R8 ;  /* 0x8000001f06047c23 */ /* 0x002fe20008010008 */
[----:B------:R1:W3:Y:S01]  /*dc40*/  MUFU.TANH R16, R247 ;  /* 0x000000f700107308 */ /* 0x0002e20000002400 */
[----:B------:R-:W-:Y:S01]  /*dc50*/  FSEL R121, R12, -INF , !P0 ;  /* 0xff8000000c797808 */ /* 0x000fe20004000000 */
[----:B--2---:R-:W-:Y:S01]  /*dc60*/  FFMA.FTZ R13, R5, -UR31, R13 ;  /* 0x8000001f050d7c23 */ /* 0x004fe2000801000d */
        /* <DEDUP_REMOVED lines=12> */
[C---:B------:R-:W-:Y:S01]  /*dd30*/  ISETP.GE.AND P5, PT, R2.reuse, R204, PT ;  /* 0x000000cc0200720c */ /* 0x040fe20003fa6270 */
[----:B------:R-:W-:Y:S01]  /*dd40*/  MUFU.TANH R11, R241 ;  /* 0x000000f1000b7308 */ /* 0x000fe20000002400 */
[C---:B------:R-:W-:Y:S01]  /*dd50*/  ISETP.LT.OR P0, PT, R2.reuse, R199, P0 ;  /* 0x000000c70200720c */ /* 0x040fe20000701670 */
[----:B-1----:R-:W-:Y:S01]  /*dd60*/  IMAD.MOV.U32 R247, RZ, RZ, R91 ;  /* 0x000000fffff77224 */ /* 0x002fe200078e005b */
[----:B------:R-:W-:-:S02]  /*dd70*/  ISETP.LT.OR P3, PT, R2, R198, P3 ;  /* 0x000000c60200720c */ /* 0x000fc40001f61670 */
[C---:B------:R-:W-:Y:S02]  /*dd80*/  ISETP.LT.OR P6, PT, R2.reuse, R197, P6 ;  /* 0x000000c50200720c */ /* 0x040fe400037c1670 */
[----:B------:R-:W-:Y:S01]  /*dd90*/  ISETP.LT.OR P5, PT, R2, R196, P5 ;  /* 0x000000c40200720c */ /* 0x000fe20002fa1670 */
[----:B------:R-:W-:Y:S01]  /*dda0*/  IMAD.IADD R2, R203, 0x1, -R2 ;  /* 0x00000001cb027824 */ /* 0x000fe200078e0a02 */
[----:B------:R-:W-:Y:S01]  /*ddb0*/  I2FP.F32.S32 R15, R15 ;  /* 0x0000000f000f7245 */ /* 0x000fe20000201400 */
[----:B------:R1:W-:Y:S01]  /*ddc0*/  MUFU.TANH R12, R242 ;  /* 0x000000f2000c7308 */ /* 0x0003e20000002400 */
[----:B------:R-:W-:Y:S02]  /*ddd0*/  I2FP.F32.S32 R14, R14 ;  /* 0x0000000e000e7245 */ /* 0x000fe40000201400 */
[----:B------:R-:W-:Y:S01]  /*dde0*/  IABS R10, R2 ;  /* 0x00000002000a7213 */ /* 0x000fe20000000000 */
[----:B------:R-:W-:Y:S01]  /*ddf0*/  FFMA.FTZ R15, R15, -UR31, R17 ;  /* 0x8000001f0f0f7c23 */ /* 0x000fe20008010011 */
[----:B------:R-:W-:Y:S01]  /*de00*/  IABS R4, R4 ;  /* 0x0000000400047213 */ /* 0x000fe20000000000 */
[----:B---3--:R-:W-:Y:S01]  /*de10*/  FFMA.FTZ R14, R14, -UR31, R16 ;  /* 0x8000001f0e0e7c23 */ /* 0x008fe20008010010 */
[----:B------:R-:W-:Y:S01]  /*de20*/  IABS R8, R5 ;  /* 0x0000000500087213 */ /* 0x000fe20000000000 */
[----:B------:R-:W2:Y:S01]  /*de30*/  MUFU.TANH R17, R55 ;  /* 0x0000003700117308 */ /* 0x000ea20000002400 */
[----:B------:R-:W-:Y:S01]  /*de40*/  IABS R2, R6 ;  /* 0x0000000600027213 */ /* 0x000fe20000000000 */
[----:B------:R-:W-:Y:S01]  /*de50*/  IMAD.MOV.U32 R6, RZ, RZ, R4 ;  /* 0x000000ffff067224 */ /* 0x000fe200078e0004 */
[----:B------:R-:W-:Y:S01]  /*de60*/  IABS R5, R7 ;  /* 0x0000000700057213 */ /* 0x000fe20000000000 */
[----:B------:R-:W-:Y:S01]  /*de70*/  IMAD.MOV.U32 R7, RZ, RZ, R10 ;  /* 0x000000ffff077224 */ /* 0x000fe200078e000a */
[----:B------:R-:W-:Y:S01]  /*de80*/  FSEL R114, R15, -INF , !P4 ;  /* 0xff8000000f727808 */ /* 0x000fe20006000000 */
[----:B------:R-:W-:Y:S01]  /*de90*/  IMAD.MOV.U32 R4, RZ, RZ, R2 ;  /* 0x000000ffff047224 */ /* 0x000fe200078e0002 */
[----:B------:R-:W-:Y:S01]  /*dea0*/  ISETP.GE.AND P4, PT, R3, R207, PT ;  /* 0x000000cf0300720c */ /* 0x000fe20003f86270 */
[----:B------:R3:W4:Y:S01]  /*deb0*/  MUFU.TANH R16, R240 ;  /* 0x000000f000107308 */ /* 0x0007220000002400 */
[----:B------:R-:W-:Y:S01]  /*dec0*/  IMAD.MOV.U32 R2, RZ, RZ, R5 ;  /* 0x000000ffff027224 */ /* 0x000fe200078e0005 */
[----:B------:R-:W-:Y:S01]  /*ded0*/  I2FP.F32.S32 R5, R6 ;  /* 0x0000000600057245 */ /* 0x000fe20000201400 */
[----:B------:R-:W-:Y:S01]  /*dee0*/  IMAD.IADD R6, R203, 0x1, -R3 ;  /* 0x00000001cb067824 */ /* 0x000fe200078e0a03 */
[----:B------:R-:W-:Y:S01]  /*def0*/  I2FP.F32.S32 R4, R4 ;  /* 0x0000000400047245 */ /* 0x000fe20000201400 */
[----:B-1----:R-:W-:Y:S01]  /*df00*/  IMAD.MOV.U32 R242, RZ, RZ, R89 ;  /* 0x000000fffff27224 */ /* 0x002fe200078e0059 */
[----:B------:R-:W-:Y:S01]  /*df10*/  I2FP.F32.S32 R2, R2 ;  /* 0x0000000200027245 */ /* 0x000fe20000201400 */
[----:B------:R-:W-:Y:S01]  /*df20*/  FFMA.FTZ R5, R5, -UR31, R18 ;  /* 0x8000001f05057c23 */ /* 0x000fe20008010012 */
[----:B------:R-:W-:Y:S01]  /*df30*/  FSEL R131, R14, -INF , !P2 ;  /* 0xff8000000e837808 */ /* 0x000fe20005000000 */
[----:B--2---:R-:W-:Y:S01]  /*df40*/  FFMA.FTZ R4, R4, -UR31, R17 ;  /* 0x8000001f04047c23 */ /* 0x004fe20008010011 */
[----:B------:R-:W-:Y:S01]  /*df50*/  I2FP.F32.S32 R7, R7 ;  /* 0x0000000700077245 */ /* 0x000fe20000201400 */
[----:B------:R-:W-:Y:S01]  /*df60*/  FFMA.FTZ R10, R2, -UR31, R11 ;  /* 0x8000001f020a7c23 */ /* 0x000fe2000801000b */
[----:B------:R-:W-:Y:S01]  /*df70*/  ISETP.GE.AND P2, PT, R3, R206, PT ;  /* 0x000000ce0300720c */ /* 0x000fe20003f46270 */
[----:B------:R-:W-:Y:S01]  /*df80*/  VIADD R2, R0, 0x28 ;  /* 0x0000002800027836 */ /* 0x000fe20000000000 */
[----:B------:R-:W-:Y:S01]  /*df90*/  I2FP.F32.S32 R8, R8 ;  /* 0x0000000800087245 */ /* 0x000fe20000201400 */
[----:B------:R-:W-:Y:S01]  /*dfa0*/  FFMA.FTZ R7, R7, -UR31, R12 ;  /* 0x8000001f07077c23 */ /* 0x000fe2000801000c */
[C---:B------:R-:W-:Y:S01]  /*dfb0*/  ISETP.LT.OR P4, PT, R3.reuse, R199, P4 ;  /* 0x000000c70300720c */ /* 0x040fe20002781670 */
[----:B---3--:R-:W-:Y:S01]  /*dfc0*/  IMAD.MOV.U32 R240, RZ, RZ, R66 ;  /* 0x000000fffff07224 */ /* 0x008fe200078e0042 */
[----:B------:R-:W-:Y:S01]  /*dfd0*/  ISETP.LT.OR P2, PT, R3, R198, P2 ;  /* 0x000000c60300720c */ /* 0x000fe20001741670 */
[----:B----4-:R-:W-:Y:S01]  /*dfe0*/  FFMA.FTZ R8, R8, -UR31, R16 ;  /* 0x8000001f08087c23 */ /* 0x010fe20008010010 */
[----:B------:R-:W-:Y:S01]  /*dff0*/  FSEL R66, R5, -INF , !P4 ;  /* 0xff80000005427808 */ /* 0x000fe20006000000 */
[--C-:B------:R-:W-:Y:S01]  /*e000*/  IMAD.IADD R5, R200, 0x1, -R2.reuse ;  /* 0x00000001c8057824 */ /* 0x100fe200078e0a02 */
[----:B------:R-:W-:Y:S01]  /*e010*/  FSEL R94, R4, -INF , !P2 ;  /* 0xff800000045e7808 */ /* 0x000fe20005000000 */
[----:B------:R-:W-:Y:S01]  /*e020*/  IMAD.MOV.U32 R55, RZ, RZ, R67 ;  /* 0x000000ffff377224 */ /* 0x000fe200078e0043 */
[----:B------:R-:W-:Y:S01]  /*e030*/  FSEL R67, R13, -INF , !P0 ;  /* 0xff8000000d437808 */ /* 0x000fe20004000000 */
[----:B------:R-:W1:Y:S01]  /*e040*/  MUFU.TANH R14, R243 ;  /* 0x000000f3000e7308 */ /* 0x000e620000002400 */
[----:B------:R-:W-:Y:S01]  /*e050*/  IMAD.IADD R4, R202, 0x1, -R2 ;  /* 0x00000001ca047824 */ /* 0x000fe200078e0a02 */
[----:B------:R-:W-:Y:S01]  /*e060*/  FSEL R95, R9, -INF , !P3 ;  /* 0xff800000095f7808 */ /* 0x000fe20005800000 */
[----:B------:R-:W-:Y:S01]  /*e070*/  IMAD.MOV.U32 R241, RZ, RZ, R88 ;  /* 0x000000fffff17224 */ /* 0x000fe200078e0058 */
[----:B------:R-:W-:-:S02]  /*e080*/  FSEL R172, R7, -INF , !P5 ;  /* 0xff80000007ac7808 */ /* 0x000fc40006800000 */
[----:B------:R-:W-:Y:S02]  /*e090*/  IABS R6, R6 ;  /* 0x0000000600067213 */ /* 0x000fe40000000000 */
[----:B------:R-:W2:Y:S01]  /*e0a0*/  MUFU.TANH R13, R64 ;  /* 0x00000040000d7308 */ /* 0x000ea20000002400 */
[C---:B------:R-:W-:Y:S02]  /*e0b0*/  ISETP.GE.AND P0, PT, R3.reuse, R205, PT ;  /* 0x000000cd0300720c */ /* 0x040fe40003f06270 */
[----:B------:R-:W-:Y:S02]  /*e0c0*/  ISETP.GE.AND P3, PT, R3, R204, PT ;  /* 0x000000cc0300720c */ /* 0x000fe40003f66270 */
[----:B------:R-:W-:Y:S02]  /*e0d0*/  FSEL R113, R8, -INF , !P6 ;  /* 0xff80000008717808 */ /* 0x000fe40007000000 */
[----:B------:R-:W-:Y:S01]  /*e0e0*/  IABS R7, R5 ;  /* 0x0000000500077213 */ /* 0x000fe20000000000 */
[----:B------:R-:W3:Y:S01]  /*e0f0*/  MUFU.TANH R12, R63 ;  /* 0x0000003f000c7308 */ /* 0x000ee20000002400 */
[----:B------:R-:W-:-:S02]  /*e100*/  ISETP.GE.AND P6, PT, R2, R207, PT ;  /* 0x000000cf0200720c */ /* 0x000fc40003fc6270 */
[C---:B------:R-:W-:Y:S02]  /*e110*/  ISETP.GE.AND P5, PT, R2.reuse, R206, PT ;  /* 0x000000ce0200720c */ /* 0x040fe40003fa6270 */
[C---:B------:R-:W-:Y:S02]  /*e120*/  ISETP.GE.AND P4, PT, R2.reuse, R205, PT ;  /* 0x000000cd0200720c */ /* 0x040fe40003f86270 */
[C---:B------:R-:W-:Y:S01]  /*e130*/  ISETP.GE.AND P2, PT, R2.reuse, R204, PT ;  /* 0x000000cc0200720c */ /* 0x040fe20003f46270 */
[----:B------:R-:W4:Y:S01]  /*e140*/  MUFU.TANH R11, R238 ;  /* 0x000000ee000b7308 */ /* 0x000f220000002400 */
[----:B------:R-:W-:Y:S01]  /*e150*/  IABS R5, R4 ;  /* 0x0000000400057213 */ /* 0x000fe20000000000 */
[----:B------:R-:W-:Y:S01]  /*e160*/  IMAD.MOV.U32 R4, RZ, RZ, R6 ;  /* 0x000000ffff047224 */ /* 0x000fe200078e0006 */
[C---:B------:R-:W-:Y:S01]  /*e170*/  ISETP.LT.OR P0, PT, R3.reuse, R197, P0 ;  /* 0x000000c50300720c */ /* 0x040fe20000701670 */
[----:B------:R-:W-:Y:S01]  /*e180*/  IMAD.MOV.U32 R6, RZ, RZ, R7 ;  /* 0x000000ffff067224 */ /* 0x000fe200078e0007 */
[----:B------:R-:W-:Y:S01]  /*e190*/  ISETP.LT.OR P3, PT, R3, R196, P3 ;  /* 0x000000c40300720c */ /* 0x000fe20001f61670 */
[----:B------:R-:W-:Y:S01]  /*e1a0*/  IMAD.IADD R3, R201, 0x1, -R2 ;  /* 0x00000001c9037824 */ /* 0x000fe200078e0a02 */
[C---:B------:R-:W-:Y:S01]  /*e1b0*/  ISETP.LT.OR P6, PT, R2.reuse, R199, P6 ;  /* 0x000000c70200720c */ /* 0x040fe200037c1670 */
[----:B------:R-:W5:Y:S01]  /*e1c0*/  MUFU.TANH R15, R236 ;  /* 0x000000ec000f7308 */ /* 0x000f620000002400 */
[----:B------:R-:W-:-:S02]  /*e1d0*/  ISETP.LT.OR P5, PT, R2, R198, P5 ;  /* 0x000000c60200720c */ /* 0x000fc40002fa1670 */
[C---:B------:R-:W-:Y:S02]  /*e1e0*/  ISETP.LT.OR P4, PT, R2.reuse, R197, P4 ;  /* 0x000000c50200720c */ /* 0x040fe40002781670 */
[----:B------:R-:W-:Y:S01]  /*e1f0*/  ISETP.LT.OR P2, PT, R2, R196, P2 ;  /* 0x000000c40200720c */ /* 0x000fe20001741670 */
[----:B------:R-:W-:Y:S01]  /*e200*/  IMAD.IADD R2, R203, 0x1, -R2 ;  /* 0x00000001cb027824 */ /* 0x000fe200078e0a02 */
[----:B------:R-:W-:Y:S01]  /*e210*/  I2FP.F32.S32 R4, R4 ;  /* 0x0000000400047245 */ /* 0x000fe20000201400 */
[----:B------:R-:W-:Y:S01]  /*e220*/  MUFU.TANH R16, R237 ;  /* 0x000000ed00107308 */ /* 0x000fe20000002400 */
[----:B------:R-:W-:Y:S02]  /*e230*/  I2FP.F32.S32 R6, R6 ;  /* 0x0000000600067245 */ /* 0x000fe40000201400 */
[----:B------:R-:W-:Y:S01]  /*e240*/  I2FP.F32.S32 R5, R5 ;  /* 0x0000000500057245 */ /* 0x000fe20000201400 */
[----:B-1----:R-:W-:Y:S01]  /*e250*/  FFMA.FTZ R4, R4, -UR31, R14 ;  /* 0x8000001f04047c23 */ /* 0x002fe2000801000e */
[----:B------:R-:W-:Y:S01]  /*e260*/  IABS R2, R2 ;  /* 0x0000000200027213 */ /* 0x000fe20000000000 */
[----:B--2---:R-:W-:Y:S01]  /*e270*/  FFMA.FTZ R6, R6, -UR31, R13 ;  /* 0x8000001f06067c23 */ /* 0x004fe2000801000d */
[----:B------:R-:W-:Y:S01]  /*e280*/  IABS R3, R3 ;  /* 0x0000000300037213 */ /* 0x000fe20000000000 */
[----:B---3--:R-:W-:Y:S01]  /*e290*/  FFMA.FTZ R5, R5, -UR31, R12 ;  /* 0x8000001f05057c23 */ /* 0x008fe2000801000c */
[----:B------:R-:W-:Y:S01]  /*e2a0*/  I2FP.F32.S32 R8, R2 ;  /* 0x0000000200087245 */ /* 0x000fe20000201400 */
[----:B------:R-:W-:Y:S01]  /*e2b0*/  VIADD R2, R0, 0x29 ;  /* 0x0000002900027836 */ /* 0x000fe20000000000 */
        /* <DEDUP_REMOVED lines=8> */
[C---:B------:R-:W-:Y:S01]  /*e340*/  ISETP.GE.AND P0, PT, R2.reuse, R207, PT ;  /* 0x000000cf0200720c */ /* 0x040fe20003f06270 */
[----:B------:R-:W-:Y:S01]  /*e350*/  IMAD.IADD R5, R201, 0x1, -R2 ;  /* 0x00000001c9057824 */ /* 0x000fe200078e0a02 */
[C---:B------:R-:W-:Y:S01]  /*e360*/  ISETP.GE.AND P3, PT, R2.reuse, R206, PT ;  /* 0x000000ce0200720c */ /* 0x040fe20003f66270 */
[----:B------:R-:W1:Y:S01]  /*e370*/  MUFU.TANH R14, R65 ;  /* 0x00000041000e7308 */ /* 0x000e620000002400 */
[----:B------:R-:W-:Y:S01]  /*e380*/  ISETP.GE.AND P6, PT, R2, R205, PT ;  /* 0x000000cd0200720c */ /* 0x000fe20003fc6270 */
[----:B------:R-:W-:Y:S01]  /*e390*/  IMAD.IADD R4, R200, 0x1, -R3 ;  /* 0x00000001c8047824 */ /* 0x000fe200078e0a03 */
[----:B------:R-:W-:Y:S01]  /*e3a0*/  ISETP.GE.AND P5, PT, R2, R204, PT ;  /* 0x000000cc0200720c */ /* 0x000fe20003fa6270 */
[----:B----4-:R-:W-:Y:S01]  /*e3b0*/  FFMA.FTZ R8, R8, -UR31, R11 ;  /* 0x8000001f08087c23 */ /* 0x010fe2000801000b */
[----:B------:R-:W-:-:S02]  /*e3c0*/  ISETP.LT.OR P0, PT, R2, R199, P0 ;  /* 0x000000c70200720c */ /* 0x000fc40000701670 */
[C---:B------:R-:W-:Y:S01]  /*e3d0*/  ISETP.LT.OR P3, PT, R2.reuse, R198, P3 ;  /* 0x000000c60200720c */ /* 0x040fe20001f61670 */
[----:B------:R-:W2:Y:S01]  /*e3e0*/  MUFU.TANH R13, R76 ;  /* 0x0000004c000d7308 */ /* 0x000ea20000002400 */
[C---:B------:R-:W-:Y:S02]  /*e3f0*/  ISETP.LT.OR P6, PT, R2.reuse, R197, P6 ;  /* 0x000000c50200720c */ /* 0x040fe400037c1670 */
[----:B------:R-:W-:Y:S01]  /*e400*/  ISETP.LT.OR P5, PT, R2, R196, P5 ;  /* 0x000000c40200720c */ /* 0x000fe20002fa1670 */
[----:B------:R-:W-:Y:S01]  /*e410*/  IMAD.IADD R2, R203, 0x1, -R2 ;  /* 0x00000001cb027824 */ /* 0x000fe200078e0a02 */
[----:B------:R-:W-:Y:S02]  /*e420*/  IABS R7, R7 ;  /* 0x0000000700077213 */ /* 0x000fe40000000000 */
[----:B------:R-:W-:Y:S01]  /*e430*/  IABS R6, R6 ;  /* 0x0000000600067213 */ /* 0x000fe20000000000 */
[----:B------:R-:W3:Y:S01]  /*e440*/  MUFU.TANH R10, R48 ;  /* 0x00000030000a7308 */ /* 0x000ee20000002400 */
[----:B------:R-:W-:-:S02]  /*e450*/  IABS R11, R2 ;  /* 0x00000002000b7213 */ /* 0x000fc40000000000 */
[----:B------:R-:W-:Y:S01]  /*e460*/  IABS R12, R5 ;  /* 0x00000005000c7213 */ /* 0x000fe20000000000 */
[----:B------:R-:W-:Y:S01]  /*e470*/  IMAD.MOV.U32 R5, RZ, RZ, R7 ;  /* 0x000000ffff057224 */ /* 0x000fe200078e0007 */
[----:B------:R-:W-:Y:S01]  /*e480*/  IABS R2, R4 ;  /* 0x0000000400027213 */ /* 0x000fe20000000000 */
[----:B------:R-:W-:Y:S01]  /*e490*/  IMAD.MOV.U32 R4, RZ, RZ, R6 ;  /* 0x000000ffff047224 */ /* 0x000fe200078e0006 */
[----:B------:R-:W-:Y:S01]  /*e4a0*/  I2FP.F32.S32 R9, R9 ;  /* 0x0000000900097245 */ /* 0x000fe20000201400 */
[----:B------:R-:W-:Y:S01]  /*e4b0*/  IMAD.IADD R7, R202, 0x1, -R3 ;  /* 0x00000001ca077824 */ /* 0x000fe200078e0a03 */
[----:B------:R-:W-:Y:S01]  /*e4c0*/  I2FP.F32.S32 R5, R5 ;  /* 0x0000000500057245 */ /* 0x000fe20000201400 */
[----:B------:R-:W-:Y:S01]  /*e4d0*/  MUFU.TANH R17, R49 ;  /* 0x0000003100117308 */ /* 0x000fe20000002400 */
[----:B------:R-:W-:Y:S01]  /*e4e0*/  I2FP.F32.S32 R4, R4 ;  /* 0x0000000400047245 */ /* 0x000fe20000201400 */
[----:B-----5:R-:W-:Y:S01]  /*e4f0*/  FFMA.FTZ R9, R9, -UR31, R15 ;  /* 0x8000001f09097c23 */ /* 0x020fe2000801000f */
[----:B------:R-:W-:Y:S01]  /*e500*/  I2FP.F32.S32 R2, R2 ;  /* 0x0000000200027245 */ /* 0x000fe20000201400 */
[----:B-1----:R-:W-:Y:S01]  /*e510*/  FFMA.FTZ R5, R5, -UR31, R14 ;  /* 0x8000001f05057c23 */ /* 0x002fe2000801000e */
[----:B------:R-:W-:Y:S01]  /*e520*/  I2FP.F32.S32 R12, R12 ;  /* 0x0000000c000c7245 */ /* 0x000fe20000201400 */
[----:B--2---:R-:W-:Y:S01]  /*e530*/  FFMA.FTZ R4, R4, -UR31, R13 ;  /* 0x8000001f04047c23 */ /* 0x004fe2000801000d */
[----:B------:R-:W-:Y:S01]  /*e540*/  FSEL R100, R9, -INF , !P4 ;  /* 0xff80000009647808 */ /* 0x000fe20006000000 */
[----:B---3--:R-:W-:Y:S01]  /*e550*/  FFMA.FTZ R10, R2, -UR31, R10 ;  /* 0x8000001f020a7c23 */ /* 0x008fe2000801000a */
[----:B------:R-:W-:Y:S01]  /*e560*/  FSEL R133, R8, -INF , !P2 ;  /* 0xff80000008857808 */ /* 0x000fe20005000000 */
[----:B------:R-:W1:Y:S01]  /*e570*/  MUFU.TANH R15, R239 ;  /* 0x000000ef000f7308 */ /* 0x000e620000002400 */
[----:B------:R-:W-:Y:S01]  /*e580*/  FSEL R54, R5, -INF , !P0 ;  /* 0xff80000005367808 */ /* 0x000fe20004000000 */
[----:B------:R-:W-:Y:S01]  /*e590*/  VIADD R2, R0, 0x31 ;  /* 0x0000003100027836 */ /* 0x000fe20000000000 */
[----:B------:R-:W-:Y:S01]  /*e5a0*/  FSEL R68, R4, -INF , !P3 ;  /* 0xff80000004447808 */ /* 0x000fe20005800000 */
[----:B------:R-:W-:Y:S01]  /*e5b0*/  FFMA.FTZ R12, R12, -UR31, R16 ;  /* 0x8000001f0c0c7c23 */ /* 0x000fe20008010010 */
[----:B------:R-:W-:Y:S01]  /*e5c0*/  ISETP.GE.AND P4, PT, R3, R207, PT ;  /* 0x000000cf0300720c */ /* 0x000fe20003f86270 */
[----:B------:R-:W-:Y:S01]  /*e5d0*/  IMAD.IADD R5, R201, 0x1, -R3 ;  /* 0x00000001c9057824 */ /* 0x000fe200078e0a03 */
[C---:B------:R-:W-:Y:S01]  /*e5e0*/  ISETP.GE.AND P2, PT, R3.reuse, R206, PT ;  /* 0x000000ce0300720c */ /* 0x040fe20003f46270 */
[----:B------:R-:W2:Y:S01]  /*e5f0*/  MUFU.TANH R16, R50 ;  /* 0x0000003200107308 */ /* 0x000ea20000002400 */
[C---:B------:R-:W-:Y:S01]  /*e600*/  ISETP.GE.AND P0, PT, R3.reuse, R205, PT ;  /* 0x000000cd0300720c */ /* 0x040fe20003f06270 */
[--C-:B------:R-:W-:Y:S01]  /*e610*/  IMAD.IADD R6, R202, 0x1, -R2.reuse ;  /* 0x00000001ca067824 */ /* 0x100fe200078e0a02 */
[C---:B------:R-:W-:Y:S01]  /*e620*/  ISETP.GE.AND P3, PT, R3.reuse, R204, PT ;  /* 0x000000cc0300720c */ /* 0x040fe20003f66270 */
[----:B------:R-:W-:Y:S01]  /*e630*/  IMAD.IADD R4, R200, 0x1, -R2 ;  /* 0x00000001c8047824 */ /* 0x000fe200078e0a02 */
[----:B------:R-:W-:-:S02]  /*e640*/  ISETP.LT.OR P4, PT, R3, R199, P4 ;  /* 0x000000c70300720c */ /* 0x000fc40002781670 */
[C---:B------:R-:W-:Y:S01]  /*e650*/  ISETP.LT.OR P2, PT, R3.reuse, R198, P2 ;  /* 0x000000c60300720c */ /* 0x040fe20001741670 */
[----:B------:R-:W3:Y:S01]  /*e660*/  MUFU.TANH R9, R51 ;  /* 0x0000003300097308 */ /* 0x000ee20000002400 */
[C---:B------:R-:W-:Y:S02]  /*e670*/  ISETP.LT.OR P0, PT, R3.reuse, R197, P0 ;  /* 0x000000c50300720c */ /* 0x040fe40000701670 */
[----:B------:R-:W-:Y:S01]  /*e680*/  ISETP.LT.OR P3, PT, R3, R196, P3 ;  /* 0x000000c40300720c */ /* 0x000fe20001f61670 */
[----:B------:R-:W-:Y:S01]  /*e690*/  IMAD.IADD R3, R203, 0x1, -R3 ;  /* 0x00000001cb037824 */ /* 0x000fe200078e0a03 */
[----:B------:R-:W-:Y:S02]  /*e6a0*/  IABS R7, R7 ;  /* 0x0000000700077213 */ /* 0x000fe40000000000 */
[----:B------:R-:W-:Y:S01]  /*e6b0*/  I2FP.F32.S32 R11, R11 ;  /* 0x0000000b000b7245 */ /* 0x000fe20000201400 */
[----:B------:R-:W4:Y:S01]  /*e6c0*/  MUFU.TANH R13, R232 ;  /* 0x000000e8000d7308 */ /* 0x000f220000002400 */
[----:B------:R-:W-:-:S02]  /*e6d0*/  IABS R14, R3 ;  /* 0x00000003000e7213 */ /* 0x000fc40000000000 */
[----:B------:R-:W-:Y:S01]  /*e6e0*/  IABS R3, R6 ;  /* 0x0000000600037213 */ /* 0x000fe20000000000 */
[----:B------:R-:W-:Y:S01]  /*e6f0*/  IMAD.MOV.U32 R6, RZ, RZ, R7 ;  /* 0x000000ffff067224 */ /* 0x000fe200078e0007 */
[----:B------:R-:W-:Y:S01]  /*e700*/  IABS R5, R5 ;  /* 0x0000000500057213 */ /* 0x000fe20000000000 */
[----:B-1----:R-:W-:Y:S01]  /*e710*/  FFMA.FTZ R11, R11, -UR31, R15 ;  /* 0x8000001f0b0b7c23 */ /* 0x002fe2000801000f */
[----:B------:R-:W-:Y:S01]  /*e720*/  IABS R4, R4 ;  /* 0x0000000400047213 */ /* 0x000fe20000000000 */
[----:B------:R-:W1:Y:S01]  /*e730*/  MUFU.TANH R8, R234 ;  /* 0x000000ea00087308 */ /* 0x000e620000002400 */
[----:B------:R-:W-:Y:S01]  /*e740*/  I2FP.F32.S32 R6, R6 ;  /* 0x0000000600067245 */ /* 0x000fe20000201400 */
[----:B------:R-:W-:Y:S01]  /*e750*/  IMAD.MOV.U32 R15, RZ, RZ, R5 ;  /* 0x000000ffff0f7224 */ /* 0x000fe200078e0005 */
[----:B------:R-:W-:Y:S02]  /*e760*/  I2FP.F32.S32 R5, R4 ;  /* 0x0000000400057245 */ /* 0x000fe40000201400 */
[----:B------:R-:W-:Y:S01]  /*e770*/  I2FP.F32.S32 R3, R3 ;  /* 0x0000000300037245 */ /* 0x000fe20000201400 */
[----:B--2---:R-:W-:Y:S01]  /*e780*/  FFMA.FTZ R4, R6, -UR31, R16 ;  /* 0x8000001f06047c23 */ /* 0x004fe20008010010 */
[----:B------:R-:W-:Y:S01]  /*e790*/  I2FP.F32.S32 R15, R15 ;  /* 0x0000000f000f7245 */ /* 0x000fe20000201400 */
[----:B------:R-:W2:Y:S01]  /*e7a0*/  MUFU.TANH R16, R44 ;  /* 0x0000002c00107308 */ /* 0x000ea20000002400 */
[----:B------:R-:W-:Y:S01]  /*e7b0*/  FSEL R96, R12, -INF , !P6 ;  /* 0xff8000000c607808 */ /* 0x000fe20007000000 */
[----:B---3--:R-:W-:Y:S01]  /*e7c0*/  FFMA.FTZ R9, R3, -UR31, R9 ;  /* 0x8000001f03097c23 */ /* 0x008fe20008010009 */
[----:B------:R-:W-:Y:S01]  /*e7d0*/  FSEL R129, R11, -INF , !P5 ;  /* 0xff8000000b817808 */ /* 0x000fe20006800000 */
[----:B------:R-:W-:Y:S01]  /*e7e0*/  VIADD R3, R0, 0x38 ;  /* 0x0000003800037836 */ /* 0x000fe20000000000 */
[----:B------:R-:W-:Y:S01]  /*e7f0*/  FSEL R52, R10, -INF , !P4 ;  /* 0xff8000000a347808 */ /* 0x000fe20006000000 */
[----:B----4-:R-:W-:Y:S01]  /*e800*/  FFMA.FTZ R15, R15, -UR31, R13 ;  /* 0x8000001f0f0f7c23 */ /* 0x010fe2000801000d */
[----:B------:R-:W-:Y:S01]  /*e810*/  FSEL R64, R4, -INF , !P2 ;  /* 0xff80000004407808 */ /* 0x000fe20005000000 */
[----:B------:R-:W-:Y:S01]  /*e820*/  FFMA.FTZ R13, R5, -UR31, R17 ;  /* 0x8000001f050d7c23 */ /* 0x000fe20008010011 */
[C---:B------:R-:W-:Y:S01]  /*e830*/  ISETP.GE.AND P6, PT, R2.reuse, R207, PT ;  /* 0x000000cf0200720c */ /* 0x040fe20003fc6270 */
[C---:B------:R-:W-:Y:S01]  /*e840*/  IMAD.IADD R5, R201.reuse, 0x1, -R2 ;  /* 0x00000001c9057824 */ /* 0x040fe200078e0a02 */
[----:B------:R-:W-:Y:S01]  /*e850*/  ISETP.GE.AND P5, PT, R2, R206, PT ;  /* 0x000000ce0200720c */ /* 0x000fe20003fa6270 */
[--C-:B------:R-:W-:Y:S01]  /*e860*/  IMAD.IADD R4, R200, 0x1, -R3.reuse ;  /* 0x00000001c8047824 */ /* 0x100fe200078e0a03 */
[----:B------:R-:W-:Y:S01]  /*e870*/  ISETP.GE.AND P4, PT, R2, R205, PT ;  /* 0x000000cd0200720c */ /* 0x000fe20003f86270 */
[--C-:B------:R-:W-:Y:S01]  /*e880*/  IMAD.IADD R6, R202, 0x1, -R3.reuse ;  /* 0x00000001ca067824 */ /* 0x100fe200078e0a03 */
[C---:B------:R-:W-:Y:S01]  /*e890*/  ISETP.GE.AND P2, PT, R2.reuse, R204, PT ;  /* 0x000000cc0200720c */ /* 0x040fe20003f46270 */
[----:B------:R-:W-:Y:S01]  /*e8a0*/  IMAD.IADD R7, R201, 0x1, -R3 ;  /* 0x00000001c9077824 */ /* 0x000fe200078e0a03 */
[C---:B------:R-:W-:Y:S01]  /*e8b0*/  ISETP.LT.OR P6, PT, R2.reuse, R199, P6 ;  /* 0x000000c70200720c */ /* 0x040fe200037c1670 */
[----:B------:R-:W-:Y:S01]  /*e8c0*/  MUFU.TANH R11, R228 ;  /* 0x000000e4000b7308 */ /* 0x000fe20000002400 */
[----:B------:R-:W-:-:S02]  /*e8d0*/  ISETP.LT.OR P5, PT, R2, R198, P5 ;  /* 0x000000c60200720c */ /* 0x000fc40002fa1670 */
[C---:B------:R-:W-:Y:S02]  /*e8e0*/  ISETP.LT.OR P4, PT, R2.reuse, R197, P4 ;  /* 0x000000c50200720c */ /* 0x040fe40002781670 */
[----:B------:R-:W-:Y:S01]  /*e8f0*/  ISETP.LT.OR P2, PT, R2, R196, P2 ;  /* 0x000000c40200720c */ /* 0x000fe20001741670 */
[----:B------:R-:W-:Y:S01]  /*e900*/  IMAD.IADD R2, R203, 0x1, -R2 ;  /* 0x00000001cb027824 */ /* 0x000fe200078e0a02 */
[----:B------:R-:W-:Y:S01]  /*e910*/  I2FP.F32.S32 R14, R14 ;  /* 0x0000000e000e7245 */ /* 0x000fe20000201400 */
[----:B------:R-:W3:Y:S01]  /*e920*/  MUFU.TANH R12, R46 ;  /* 0x0000002e000c7308 */ /* 0x000ee20000002400 */
[----:B------:R-:W-:Y:S02]  /*e930*/  IABS R4, R4 ;  /* 0x0000000400047213 */ /* 0x000fe40000000000 */
[----:B------:R-:W-:Y:S01]  /*e940*/  IABS R10, R2 ;  /* 0x00000002000a7213 */ /* 0x000fe20000000000 */
[----:B-1----:R-:W-:Y:S01]  /*e950*/  FFMA.FTZ R14, R14, -UR31, R8 ;  /* 0x8000001f0e0e7c23 */ /* 0x002fe20008010008 */
[----:B------:R-:W-:-:S02]  /*e960*/  IABS R8, R5 ;  /* 0x0000000500087213 */ /* 0x000fc40000000000 */
[----:B------:R-:W-:Y:S01]  /*e970*/  IABS R2, R6 ;  /* 0x0000000600027213 */ /* 0x000fe20000000000 */
[----:B------:R-:W1:Y:S01]  /*e980*/  MUFU.TANH R17, R235 ;  /* 0x000000eb00117308 */ /* 0x000e620000002400 */
[----:B------:R-:W-:Y:S01]  /*e990*/  IABS R5, R7 ;  /* 0x0000000700057213 */ /* 0x000fe20000000000 */
[----:B------:R-:W-:Y:S01]  /*e9a0*/  IMAD.MOV.U32 R6, RZ, RZ, R4 ;  /* 0x000000ffff067224 */ /* 0x000fe200078e0004 */
[----:B------:R-:W-:Y:S01]  /*e9b0*/  FSEL R91, R15, -INF , !P0 ;  /* 0xff8000000f5b7808 */ /* 0x000fe20004000000 */
[----:B------:R-:W-:Y:S01]  /*e9c0*/  IMAD.MOV.U32 R4, RZ, RZ, R2 ;  /* 0x000000ffff047224 */ /* 0x000fe200078e0002 */
[----:B------:R-:W-:Y:S01]  /*e9d0*/  ISETP.GE.AND P0, PT, R3, R207, PT ;  /* 0x000000cf0300720c */ /* 0x000fe20003f06270 */
[----:B------:R-:W-:Y:S01]  /*e9e0*/  IMAD.MOV.U32 R2, RZ, RZ, R5 ;  /* 0x000000ffff027224 */ /* 0x000fe200078e0005 */
[----:B------:R-:W-:Y:S01]  /*e9f0*/  I2FP.F32.S32 R5, R6 ;  /* 0x0000000600057245 */ /* 0x000fe20000201400 */
[----:B------:R-:W4:Y:S01]  /*ea00*/  MUFU.TANH R18, R233 ;  /* 0x000000e900127308 */ /* 0x000f220000002400 */
[----:B------:R-:W-:Y:S01]  /*ea10*/  IMAD.MOV.U32 R7, RZ, RZ, R10 ;  /* 0x000000ffff077224 */ /* 0x000fe200078e000a */
[----:B------:R-:W-:Y:S01]  /*ea20*/  I2FP.F32.S32 R4, R4 ;  /* 0x0000000400047245 */ /* 0x000fe20000201400 */
[----:B------:R-:W-:Y:S01]  /*ea30*/  IMAD.IADD R6, R203, 0x1, -R3 ;  /* 0x00000001cb067824 */ /* 0x000fe200078e0a03 */
[----:B------:R-:W-:Y:S01]  /*ea40*/  I2FP.F32.S32 R2, R2 ;  /* 0x0000000200027245 */ /* 0x000fe20000201400 */
[----:B--2---:R-:W-:Y:S01]  /*ea50*/  FFMA.FTZ R5, R5, -UR31, R16 ;  /* 0x8000001f05057c23 */ /* 0x004fe20008010010 */
[----:B------:R-:W-:Y:S01]  /*ea60*/  FSEL R128, R14, -INF , !P3 ;  /* 0xff8000000e807808 */ /* 0x000fe20005800000 */
[----:B---3--:R-:W-:Y:S01]  /*ea70*/  FFMA.FTZ R4, R4, -UR31, R12 ;  /* 0x8000001f04047c23 */ /* 0x008fe2000801000c */
[----:B------:R-:W-:Y:S01]  /*ea80*/  I2FP.F32.S32 R7, R7 ;  /* 0x0000000700077245 */ /* 0x000fe20000201400 */
[----:B------:R-:W-:Y:S01]  /*ea90*/  FFMA.FTZ R10, R2, -UR31, R11 ;  /* 0x8000001f020a7c23 */ /* 0x000fe2000801000b */
[----:B------:R-:W-:Y:S01]  /*eaa0*/  ISETP.GE.AND P3, PT, R3, R206, PT ;  /* 0x000000ce0300720c */ /* 0x000fe20003f66270 */
[----:B------:R-:W-:Y:S01]  /*eab0*/  VIADD R2, R0, 0x39 ;  /* 0x0000003900027836 */ /* 0x000fe20000000000 */
[----:B------:R-:W-:Y:S01]  /*eac0*/  I2FP.F32.S32 R8, R8 ;  /* 0x0000000800087245 */ /* 0x000fe20000201400 */
[----:B-1----:R-:W-:Y:S01]  /*ead0*/  FFMA.FTZ R7, R7, -UR31, R17 ;  /* 0x8000001f07077c23 */ /* 0x002fe20008010011 */
[C---:B------:R-:W-:Y:S01]  /*eae0*/  ISETP.LT.OR P0, PT, R3.reuse, R199, P0 ;  /* 0x000000c70300720c */ /* 0x040fe20000701670 */
[----:B------:R-:W1:Y:S01]  /*eaf0*/  MUFU.TANH R14, R230 ;  /* 0x000000e6000e7308 */ /* 0x000e620000002400 */
[----:B------:R-:W-:Y:S01]  /*eb00*/  ISETP.LT.OR P3, PT, R3, R198, P3 ;  /* 0x000000c60300720c */ /* 0x000fe20001f61670 */
[----:B----4-:R-:W-:Y:S01]  /*eb10*/  FFMA.FTZ R8, R8, -UR31, R18 ;  /* 0x8000001f08087c23 */ /* 0x010fe20008010012 */
[----:B------:R-:W-:Y:S01]  /*eb20*/  FSEL R49, R5, -INF , !P0 ;  /* 0xff80000005317808 */ /* 0x000fe20004000000 */
[----:B------:R-:W-:Y:S01]  /*eb30*/  IMAD.IADD R5, R200, 0x1, -R2 ;  /* 0x00000001c8057824 */ /* 0x000fe200078e0a02 */
[----:B------:R-:W-:-:S02]  /*eb40*/  FSEL R50, R13, -INF , !P6 ;  /* 0xff8000000d327808 */ /* 0x000fc40007000000 */
[----:B------:R-:W-:Y:S01]  /*eb50*/  FSEL R56, R4, -INF , !P3 ;  /* 0xff80000004387808 */ /* 0x000fe20005800000 */
[----:B------:R-:W2:Y:S01]  /*eb60*/  MUFU.TANH R13, R45 ;  /* 0x0000002d000d7308 */ /* 0x000ea20000002400 */
[----:B------:R-:W-:Y:S01]  /*eb70*/  IMAD.IADD R4, R202, 0x1, -R2 ;  /* 0x00000001ca047824 */ /* 0x000fe200078e0a02 */
[----:B------:R-:W-:Y:S02]  /*eb80*/  FSEL R57, R9, -INF , !P5 ;  /* 0xff80000009397808 */ /* 0x000fe40006800000 */
[----:B------:R-:W-:Y:S02]  /*eb90*/  FSEL R127, R7, -INF , !P2 ;  /* 0xff800000077f7808 */ /* 0x000fe40005000000 */
[----:B------:R-:W-:Y:S02]  /*eba0*/  IABS R6, R6 ;  /* 0x0000000600067213 */ /* 0x000fe40000000000 */
[----:B------:R-:W3:Y:S01]  /*ebb0*/  MUFU.TANH R12, R47 ;  /* 0x0000002f000c7308 */ /* 0x000ee20000002400 */
[----:B------:R-:W-:-:S02]  /*ebc0*/  ISETP.GE.AND P6, PT, R3, R205, PT ;  /* 0x000000cd0300720c */ /* 0x000fc40003fc6270 */
[----:B------:R-:W-:Y:S02]  /*ebd0*/  ISETP.GE.AND P5, PT, R3, R204, PT ;  /* 0x000000cc0300720c */ /* 0x000fe40003fa6270 */
[----:B------:R-:W-:Y:S02]  /*ebe0*/  FSEL R72, R8, -INF , !P4 ;  /* 0xff80000008487808 */ /* 0x000fe40006000000 */
[----:B------:R-:W-:Y:S01]  /*ebf0*/  IABS R7, R5 ;  /* 0x0000000500077213 */ /* 0x000fe20000000000 */
[----:B------:R-:W4:Y:S01]  /*ec00*/  MUFU.TANH R15, R229 ;  /* 0x000000e5000f7308 */ /* 0x000f220000002400 */
[C---:B------:R-:W-:Y:S02]  /*ec10*/  ISETP.GE.AND P4, PT, R2.reuse, R207, PT ;  /* 0x000000cf0200720c */ /* 0x040fe40003f86270 */
[C---:B------:R-:W-:Y:S02]  /*ec20*/  ISETP.GE.AND P2, PT, R2.reuse, R206, PT ;  /* 0x000000ce0200720c */ /* 0x040fe40003f46270 */
[----:B------:R-:W-:-:S02]  /*ec30*/  ISETP.GE.AND P0, PT, R2, R205, PT ;  /* 0x000000cd0200720c */ /* 0x000fc40003f06270 */
[C---:B------:R-:W-:Y:S01]  /*ec40*/  ISETP.GE.AND P3, PT, R2.reuse, R204, PT ;  /* 0x000000cc0200720c */ /* 0x040fe20003f66270 */
[----:B------:R-:W5:Y:S01]  /*ec50*/  MUFU.TANH R11, R231 ;  /* 0x000000e7000b7308 */ /* 0x000f620000002400 */
        /* <DEDUP_REMOVED lines=12> */
[----:B------:R-:W-:Y:S01]  /*ed20*/  IABS R3, R3 ;  /* 0x0000000300037213 */ /* 0x000fe20000000000 */
[----:B------:R-:W-:Y:S01]  /*ed30*/  MUFU.TANH R17, R35 ;  /* 0x0000002300117308 */ /* 0x000fe20000002400 */
[----:B------:R-:W-:Y:S02]  /*ed40*/  I2FP.F32.S32 R4, R4 ;  /* 0x0000000400047245 */ /* 0x000fe40000201400 */
[----:B------:R-:W-:Y:S01]  /*ed50*/  I2FP.F32.S32 R6, R6 ;  /* 0x0000000600067245 */ /* 0x000fe20000201400 */
[----:B------:R-:W-:Y:S01]  /*ed60*/  IMAD.MOV.U32 R9, RZ, RZ, R3 ;  /* 0x000000ffff097224 */ /* 0x000fe200078e0003 */
[----:B------:R-:W-:Y:S01]  /*ed70*/  I2FP.F32.S32 R5, R5 ;  /* 0x0000000500057245 */ /* 0x000fe20000201400 */
[----:B-1----:R-:W-:Y:S01]  /*ed80*/  FFMA.FTZ R4, R4, -UR31, R14 ;  /* 0x8000001f04047c23 */ /* 0x002fe2000801000e */
[----:B------:R-:W-:Y:S01]  /*ed90*/  IABS R2, R2 ;  /* 0x0000000200027213 */ /* 0x000fe20000000000 */
[----:B--2---:R-:W-:Y:S01]  /*eda0*/  FFMA.FTZ R6, R6, -UR31, R13 ;  /* 0x8000001f06067c23 */ /* 0x004fe2000801000d */
[----:B------:R-:W-:Y:S01]  /*edb0*/  I2FP.F32.S32 R9, R9 ;  /* 0x0000000900097245 */ /* 0x000fe20000201400 */
[----:B---3--:R-:W-:Y:S01]  /*edc0*/  FFMA.FTZ R5, R5, -UR31, R12 ;  /* 0x8000001f05057c23 */ /* 0x008fe2000801000c */
        /* <DEDUP_REMOVED lines=33> */
[----:B------:R-:W4:Y:S01]  /*efe0*/  MUFU.TANH R13, R226 ;  /* 0x000000e2000d7308 */ /* 0x000f220000002400 */
[----:B------:R-:W-:Y:S01]  /*eff0*/  I2FP.F32.S32 R5, R5 ;  /* 0x0000000500057245 */ /* 0x000fe20000201400 */
[----:B------:R-:W-:Y:S01]  /*f000*/  IMAD.IADD R7, R202, 0x1, -R3 ;  /* 0x00000001ca077824 */ /* 0x000fe200078e0a03 */
[----:B------:R-:W-:Y:S02]  /*f010*/  I2FP.F32.S32 R4, R4 ;  /* 0x0000000400047245 */ /* 0x000fe40000201400 */
[----:B------:R-:W-:Y:S01]  /*f020*/  I2FP.F32.S32 R2, R2 ;  /* 0x0000000200027245 */ /* 0x000fe20000201400 */
[----:B------:R-:W-:Y:S01]  /*f030*/  FFMA.FTZ R5, R5, -UR31, R16 ;  /* 0x8000001f05057c23 */ /* 0x000fe20008010010 */
[----:B------:R-:W-:Y:S01]  /*f040*/  FSEL R120, R8, -INF , !P3 ;  /* 0xff80000008787808 */ /* 0x000fe20005800000 */
[----:B-1----:R-:W-:Y:S01]  /*f050*/  FFMA.FTZ R4, R4, -UR31, R15 ;  /* 0x8000001f04047c23 */ /* 0x002fe2000801000f */
[----:B------:R-:W-:Y:S01]  /*f060*/  ISETP.GE.AND P0, PT, R3, R207, PT ;  /* 0x000000cf0300720c */ /* 0x000fe20003f06270 */
[----:B--2---:R-:W-:Y:S01]  /*f070*/  FFMA.FTZ R10, R2, -UR31, R10 ;  /* 0x8000001f020a7c23 */ /* 0x004fe2000801000a */
[----:B------:R-:W-:Y:S01]  /*f080*/  FSEL R44, R5, -INF , !P6 ;  /* 0xff800000052c7808 */ /* 0x000fe20007000000 */
[----:B------:R-:W-:Y:S01]  /*f090*/  VIADD R2, R0, 0x48 ;  /* 0x0000004800027836 */ /* 0x000fe20000000000 */
[----:B------:R-:W-:Y:S01]  /*f0a0*/  FSEL R51, R4, -INF , !P5 ;  /* 0xff80000004337808 */ /* 0x000fe20006800000 */
[----:B------:R-:W-:Y:S01]  /*f0b0*/  IMAD.IADD R5, R201, 0x1, -R3 ;  /* 0x00000001c9057824 */ /* 0x000fe200078e0a03 */
[C---:B------:R-:W-:Y:S01]  /*f0c0*/  ISETP.GE.AND P3, PT, R3.reuse, R206, PT ;  /* 0x000000ce0300720c */ /* 0x040fe20003f66270 */
[--C-:B------:R-:W-:Y:S01]  /*f0d0*/  IMAD.IADD R6, R202, 0x1, -R2.reuse ;  /* 0x00000001ca067824 */ /* 0x100fe200078e0a02 */
[C---:B------:R-:W-:Y:S01]  /*f0e0*/  ISETP.GE.AND P6, PT, R3.reuse, R205, PT ;  /* 0x000000cd0300720c */ /* 0x040fe20003fc6270 */
[----:B------:R-:W1:Y:S01]  /*f0f0*/  MUFU.TANH R9, R26 ;  /* 0x0000001a00097308 */ /* 0x000e620000002400 */
[----:B------:R-:W-:Y:S01]  /*f100*/  ISETP.GE.AND P5, PT, R3, R204, PT ;  /* 0x000000cc0300720c */ /* 0x000fe20003fa6270 */
[----:B------:R-:W-:Y:S01]  /*f110*/  IMAD.IADD R4, R200, 0x1, -R2 ;  /* 0x00000001c8047824 */ /* 0x000fe200078e0a02 */
[----:B------:R-:W-:-:S02]  /*f120*/  I2FP.F32.S32 R12, R12 ;  /* 0x0000000c000c7245 */ /* 0x000fc40000201400 */
[C---:B------:R-:W-:Y:S02]  /*f130*/  ISETP.LT.OR P0, PT, R3.reuse, R199, P0 ;  /* 0x000000c70300720c */ /* 0x040fe40000701670 */
[C---:B------:R-:W-:Y:S01]  /*f140*/  ISETP.LT.OR P3, PT, R3.reuse, R198, P3 ;  /* 0x000000c60300720c */ /* 0x040fe20001f61670 */
[----:B---3--:R-:W-:Y:S01]  /*f150*/  FFMA.FTZ R12, R12, -UR31, R14 ;  /* 0x8000001f0c0c7c23 */ /* 0x008fe2000801000e */
[C---:B------:R-:W-:Y:S01]  /*f160*/  ISETP.LT.OR P6, PT, R3.reuse, R197, P6 ;  /* 0x000000c50300720c */ /* 0x040fe200037c1670 */
[----:B------:R-:W-:Y:S01]  /*f170*/  MUFU.TANH R16, R225 ;  /* 0x000000e100107308 */ /* 0x000fe20000002400 */
[----:B------:R-:W-:Y:S01]  /*f180*/  ISETP.LT.OR P5, PT, R3, R196, P5 ;  /* 0x000000c40300720c */ /* 0x000fe20002fa1670 */
[----:B------:R-:W-:Y:S01]  /*f190*/  IMAD.IADD R3, R203, 0x1, -R3 ;  /* 0x00000001cb037824 */ /* 0x000fe200078e0a03 */
[----:B------:R-:W-:Y:S02]  /*f1a0*/  IABS R7, R7 ;  /* 0x0000000700077213 */ /* 0x000fe40000000000 */
[----:B------:R-:W-:-:S02]  /*f1b0*/  I2FP.F32.S32 R11, R11 ;  /* 0x0000000b000b7245 */ /* 0x000fc40000201400 */
[----:B------:R-:W-:Y:S01]  /*f1c0*/  IABS R14, R3 ;  /* 0x00000003000e7213 */ /* 0x000fe20000000000 */
[----:B------:R-:W-:Y:S01]  /*f1d0*/  MUFU.TANH R8, R227 ;  /* 0x000000e300087308 */ /* 0x000fe20000002400 */
[----:B------:R-:W-:Y:S01]  /*f1e0*/  IABS R3, R6 ;  /* 0x0000000600037213 */ /* 0x000fe20000000000 */
[----:B------:R-:W-:Y:S02]  /*f1f0*/  IMAD.MOV.U32 R6, RZ, RZ, R7 ;  /* 0x000000ffff067224 */ /* 0x000fe400078e0007 */
[----:B----4-:R-:W-:Y:S01]  /*f200*/  FFMA.FTZ R11, R11, -UR31, R13 ;  /* 0x8000001f0b0b7c23 */ /* 0x010fe2000801000d */
[----:B------:R-:W-:Y:S02]  /*f210*/  IABS R5, R5 ;  /* 0x0000000500057213 */ /* 0x000fe40000000000 */
[----:B------:R-:W-:Y:S01]  /*f220*/  IABS R4, R4 ;  /* 0x0000000400047213 */ /* 0x000fe20000000000 */
[----:B------:R-:W2:Y:S01]  /*f230*/  MUFU.TANH R13, R24 ;  /* 0x00000018000d7308 */ /* 0x000ea20000002400 */
[----:B------:R-:W-:Y:S01]  /*f240*/  I2FP.F32.S32 R6, R6 ;  /* 0x0000000600067245 */ /* 0x000fe20000201400 */
[----:B------:R-:W-:Y:S01]  /*f250*/  IMAD.MOV.U32 R15, RZ, RZ, R5 ;  /* 0x000000ffff0f7224 */ /* 0x000fe200078e0005 */
[----:B------:R-:W-:-:S02]  /*f260*/  I2FP.F32.S32 R5, R4 ;  /* 0x0000000400057245 */ /* 0x000fc40000201400 */
[----:B------:R-:W-:Y:S01]  /*f270*/  I2FP.F32.S32 R3, R3 ;  /* 0x0000000300037245 */ /* 0x000fe20000201400 */
[----:B------:R-:W-:Y:S01]  /*f280*/  FFMA.FTZ R4, R6, -UR31, R17 ;  /* 0x8000001f06047c23 */ /* 0x000fe20008010011 */
[----:B------:R-:W-:Y:S01]  /*f290*/  FSEL R58, R12, -INF , !P4 ;  /* 0xff8000000c3a7808 */ /* 0x000fe20006000000 */
[----:B------:R-:W-:Y:S01]  /*f2a0*/  MUFU.TANH R17, R222 ;  /* 0x000000de00117308 */ /* 0x000fe20000002400 */
[----:B------:R-:W-:Y:S01]  /*f2b0*/  FSEL R119, R11, -INF , !P2 ;  /* 0xff8000000b777808 */ /* 0x000fe20005000000 */
[----:B-1----:R-:W-:Y:S01]  /*f2c0*/  FFMA.FTZ R9, R3, -UR31, R9 ;  /* 0x8000001f03097c23 */ /* 0x002fe20008010009 */
[----:B------:R-:W-:Y:S01]  /*f2d0*/  FSEL R42, R10, -INF , !P0 ;  /* 0xff8000000a2a7808 */ /* 0x000fe20004000000 */
[----:B------:R-:W-:Y:S01]  /*f2e0*/  VIADD R3, R0, 0x49 ;  /* 0x0000004900037836 */ /* 0x000fe20000000000 */
[----:B------:R-:W-:Y:S02]  /*f2f0*/  FSEL R48, R4, -INF , !P3 ;  /* 0xff80000004307808 */ /* 0x000fe40005800000 */
[----:B------:R-:W-:Y:S01]  /*f300*/  ISETP.GE.AND P4, PT, R2, R207, PT ;  /* 0x000000cf0200720c */ /* 0x000fe20003f86270 */
[----:B------:R-:W-:Y:S01]  /*f310*/  IMAD.IADD R4, R200, 0x1, -R3 ;  /* 0x00000001c8047824 */ /* 0x000fe200078e0a03 */
[C---:B------:R-:W-:Y:S01]  /*f320*/  ISETP.GE.AND P2, PT, R2.reuse, R206, PT ;  /* 0x000000ce0200720c */ /* 0x040fe20003f46270 */
[----:B--2---:R-:W-:Y:S01]  /*f330*/  FFMA.FTZ R13, R5, -UR31, R13 ;  /* 0x8000001f050d7c23 */ /* 0x004fe2000801000d */
[C---:B------:R-:W-:Y:S01]  /*f340*/  ISETP.GE.AND P0, PT, R2.reuse, R205, PT ;  /* 0x000000cd0200720c */ /* 0x040fe20003f06270 */
[C---:B------:R-:W-:Y:S01]  /*f350*/  IMAD.IADD R5, R201.reuse, 0x1, -R2 ;  /* 0x00000001c9057824 */ /* 0x040fe200078e0a02 */
[----:B------:R-:W-:Y:S01]  /*f360*/  ISETP.GE.AND P3, PT, R2, R204, PT ;  /* 0x000000cc0200720c */ /* 0x000fe20003f66270 */
[--C-:B------:R-:W-:Y:S01]  /*f370*/  IMAD.IADD R6, R202, 0x1, -R3.reuse ;  /* 0x00000001ca067824 */ /* 0x100fe200078e0a03 */
[----:B------:R-:W-:Y:S01]  /*f380*/  I2FP.F32.S32 R15, R15 ;  /* 0x0000000f000f7245 */ /* 0x000fe20000201400 */
[----:B------:R-:W-:Y:S01]  /*f390*/  IMAD.IADD R7, R201, 0x1, -R3 ;  /* 0x00000001c9077824 */ /* 0x000fe200078e0a03 */
[C---:B------:R-:W-:Y:S01]  /*f3a0*/  ISETP.LT.OR P4, PT, R2.reuse, R199, P4 ;  /* 0x000000c70200720c */ /* 0x040fe20002781670 */
[----:B------:R-:W-:Y:S01]  /*f3b0*/  MUFU.TANH R11, R221 ;  /* 0x000000dd000b7308 */ /* 0x000fe20000002400 */
[C---:B------:R-:W-:Y:S01]  /*f3c0*/  ISETP.LT.OR P2, PT, R2.reuse, R198, P2 ;  /* 0x000000c60200720c */ /* 0x040fe20001741670 */
[----:B------:R-:W-:Y:S01]  /*f3d0*/  FFMA.FTZ R15, R15, -UR31, R16 ;  /* 0x8000001f0f0f7c23 */ /* 0x000fe20008010010 */
[----:B------:R-:W-:-:S02]  /*f3e0*/  ISETP.LT.OR P0, PT, R2, R197, P0 ;  /* 0x000000c50200720c */ /* 0x000fc40000701670 */
[----:B------:R-:W-:Y:S01]  /*f3f0*/  ISETP.LT.OR P3, PT, R2, R196, P3 ;  /* 0x000000c40200720c */ /* 0x000fe20001f61670 */
[----:B------:R-:W-:Y:S01]  /*f400*/  IMAD.IADD R2, R203, 0x1, -R2 ;  /* 0x00000001cb027824 */ /* 0x000fe200078e0a02 */
[----:B------:R-:W-:Y:S01]  /*f410*/  I2FP.F32.S32 R14, R14 ;  /* 0x0000000e000e7245 */ /* 0x000fe20000201400 */
[----:B------:R-:W1:Y:S01]  /*f420*/  MUFU.TANH R16, R25 ;  /* 0x0000001900107308 */ /* 0x000e620000002400 */
[----:B------:R-:W-:Y:S02]  /*f430*/  IABS R4, R4 ;  /* 0x0000000400047213 */ /* 0x000fe40000000000 */
[----:B------:R-:W-:Y:S01]  /*f440*/  IABS R10, R2 ;  /* 0x00000002000a7213 */ /* 0x000fe20000000000 */
[----:B------:R-:W-:Y:S01]  /*f450*/  FFMA.FTZ R14, R14, -UR31, R8 ;  /* 0x8000001f0e0e7c23 */ /* 0x000fe20008010008 */
[----:B------:R-:W-:Y:S02]  /*f460*/  IABS R8, R5 ;  /* 0x0000000500087213 */ /* 0x000fe40000000000 */
[----:B------:R-:W-:Y:S01]  /*f470*/  IABS R2, R6 ;  /* 0x0000000600027213 */ /* 0x000fe20000000000 */
[----:B------:R-:W2:Y:S01]  /*f480*/  MUFU.TANH R12, R27 ;  /* 0x0000001b000c7308 */ /* 0x000ea20000002400 */
[----:B------:R-:W-:Y:S01]  /*f490*/  IABS R5, R7 ;  /* 0x0000000700057213 */ /* 0x000fe20000000000 */
[----:B------:R-:W-:Y:S01]  /*f4a0*/  IMAD.MOV.U32 R6, RZ, RZ, R4 ;  /* 0x000000ffff067224 */ /* 0x000fe200078e0004 */
[----:B------:R-:W-:Y:S01]  /*f4b0*/  FSEL R87, R15, -INF , !P6 ;  /* 0xff8000000f577808 */ /* 0x000fe20007000000 */
[----:B------:R-:W-:Y:S01]  /*f4c0*/  IMAD.MOV.U32 R4, RZ, RZ, R2 ;  /* 0x000000ffff047224 */ /* 0x000fe200078e0002 */
[----:B------:R-:W-:Y:S01]  /*f4d0*/  ISETP.GE.AND P6, PT, R3, R207, PT ;  /* 0x000000cf0300720c */ /* 0x000fe20003fc6270 */
[----:B------:R-:W-:Y:S01]  /*f4e0*/  IMAD.MOV.U32 R2, RZ, RZ, R5 ;  /* 0x000000ffff027224 */ /* 0x000fe200078e0005 */
[----:B------:R-:W-:Y:S01]  /*f4f0*/  I2FP.F32.S32 R5, R6 ;  /* 0x0000000600057245 */ /* 0x000fe20000201400 */
[----:B------:R-:W3:Y:S01]  /*f500*/  MUFU.TANH R18, R220 ;  /* 0x000000dc00127308 */ /* 0x000ee20000002400 */
[----:B------:R-:W-:Y:S01]  /*f510*/  IMAD.MOV.U32 R7, RZ, RZ, R10 ;  /* 0x000000ffff077224 */ /* 0x000fe200078e000a */
[----:B------:R-:W-:Y:S01]  /*f520*/  I2FP.F32.S32 R4, R4 ;  /* 0x0000000400047245 */ /* 0x000fe20000201400 */
[----:B------:R-:W-:Y:S01]  /*f530*/  IMAD.IADD R6, R203, 0x1, -R3 ;  /* 0x00000001cb067824 */ /* 0x000fe200078e0a03 */
[----:B------:R-:W-:Y:S01]  /*f540*/  I2FP.F32.S32 R2, R2 ;  /* 0x0000000200027245 */ /* 0x000fe20000201400 */
[----:B-1----:R-:W-:Y:S01]  /*f550*/  FFMA.FTZ R5, R5, -UR31, R16 ;  /* 0x8000001f05057c23 */ /* 0x002fe20008010010 */
[----:B------:R-:W-:-:S02]  /*f560*/  FSEL R115, R14, -INF , !P5 ;  /* 0xff8000000e737808 */ /* 0x000fc40006800000 */
[----:B------:R-:W-:Y:S01]  /*f570*/  I2FP.F32.S32 R7, R7 ;  /* 0x0000000700077245 */ /* 0x000fe20000201400 */
[----:B------:R-:W-:Y:S01]  /*f580*/  FFMA.FTZ R10, R2, -UR31, R11 ;  /* 0x8000001f020a7c23 */ /* 0x000fe2000801000b */
[C---:B------:R-:W-:Y:S01]  /*f590*/  ISETP.GE.AND P5, PT, R3.reuse, R206, PT ;  /* 0x000000ce0300720c */ /* 0x040fe20003fa6270 */
[----:B------:R-:W-:Y:S01]  /*f5a0*/  VIADD R2, R0, 0x50 ;  /* 0x0000005000027836 */ /* 0x000fe20000000000 */
[----:B------:R-:W-:Y:S01]  /*f5b0*/  I2FP.F32.S32 R8, R8 ;  /* 0x0000000800087245 */ /* 0x000fe20000201400 */
[----:B--2---:R-:W-:Y:S01]  /*f5c0*/  FFMA.FTZ R4, R4, -UR31, R12 ;  /* 0x8000001f04047c23 */ /* 0x004fe2000801000c */
[----:B------:R-:W-:Y:S01]  /*f5d0*/  ISETP.LT.OR P6, PT, R3, R199, P6 ;  /* 0x000000c70300720c */ /* 0x000fe200037c1670 */
[----:B------:R-:W-:Y:S01]  /*f5e0*/  FFMA.FTZ R7, R7, -UR31, R17 ;  /* 0x8000001f07077c23 */ /* 0x000fe20008010011 */
[----:B------:R-:W-:Y:S01]  /*f5f0*/  ISETP.LT.OR P5, PT, R3, R198, P5 ;  /* 0x000000c60300720c */ /* 0x000fe20002fa1670 */
[----:B---3--:R-:W-:Y:S01]  /*f600*/  FFMA.FTZ R8, R8, -UR31, R18 ;  /* 0x8000001f08087c23 */ /* 0x008fe20008010012 */
[----:B------:R-:W-:Y:S01]  /*f610*/  FSEL R35, R5, -INF , !P6 ;  /* 0xff80000005237808 */ /* 0x000fe20007000000 */
[--C-:B------:R-:W-:Y:S01]  /*f620*/  IMAD.IADD R5, R200, 0x1, -R2.reuse ;  /* 0x00000001c8057824 */ /* 0x100fe200078e0a02 */
[----:B------:R-:W-:Y:S01]  /*f630*/  FSEL R36, R13, -INF , !P4 ;  /* 0xff8000000d247808 */ /* 0x000fe20006000000 */
[----:B------:R-:W1:Y:S01]  /*f640*/  MUFU.TANH R15, R223 ;  /* 0x000000df000f7308 */ /* 0x000e620000002400 */
[----:B------:R-:W-:Y:S01]  /*f650*/  FSEL R45, R4, -INF , !P5 ;  /* 0xff800000042d7808 */ /* 0x000fe20006800000 */
[----:B------:R-:W-:Y:S01]  /*f660*/  IMAD.IADD R4, R202, 0x1, -R2 ;  /* 0x00000001ca047824 */ /* 0x000fe200078e0a02 */
[----:B------:R-:W-:-:S02]  /*f670*/  FSEL R46, R9, -INF , !P2 ;  /* 0xff800000092e7808 */ /* 0x000fc40005000000 */
[----:B------:R-:W-:Y:S02]  /*f680*/  FSEL R116, R7, -INF , !P3 ;  /* 0xff80000007747808 */ /* 0x000fe40005800000 */
[----:B------:R-:W-:Y:S01]  /*f690*/  IABS R6, R6 ;  /* 0x0000000600067213 */ /* 0x000fe20000000000 */
        /* <DEDUP_REMOVED lines=24> */
[----:B------:R-:W5:Y:S01]  /*f820*/  MUFU.TANH R16, R79 ;  /* 0x0000004f00107308 */ /* 0x000f620000002400 */
        /* <DEDUP_REMOVED lines=31> */
[----:B------:R-:W-:Y:S02]  /*fa20*/  I2FP.F32.S32 R9, R9 ;  /* 0x0000000900097245 */ /* 0x000fe40000201400 */
[----:B------:R-:W-:Y:S01]  /*fa30*/  IABS R7, R7 ;  /* 0x0000000700077213 */ /* 0x000fe20000000000 */
[----:B------:R-:W3:Y:S01]  /*fa40*/  MUFU.TANH R14, R213 ;  /* 0x000000d5000e7308 */ /* 0x000ee20000002400 */
[----:B------:R-:W-:Y:S01]  /*fa50*/  IABS R6, R6 ;  /* 0x0000000600067213 */ /* 0x000fe20000000000 */
[----:B-----5:R-:W-:Y:S01]  /*fa60*/  FFMA.FTZ R9, R9, -UR31, R12 ;  /* 0x8000001f09097c23 */ /* 0x020fe2000801000c */
[----:B------:R-:W-:-:S02]  /*fa70*/  IABS R11, R2 ;  /* 0x00000002000b7213 */ /* 0x000fc40000000000 */
[----:B------:R-:W-:Y:S01]  /*fa80*/  IABS R12, R5 ;  /* 0x00000005000c7213 */ /* 0x000fe20000000000 */
[----:B------:R-:W-:Y:S01]  /*fa90*/  IMAD.MOV.U32 R5, RZ, RZ, R7 ;  /* 0x000000ffff057224 */ /* 0x000fe200078e0007 */
[----:B------:R-:W-:Y:S01]  /*faa0*/  IABS R2, R4 ;  /* 0x0000000400027213 */ /* 0x000fe20000000000 */
[----:B------:R-:W-:Y:S01]  /*fab0*/  IMAD.MOV.U32 R4, RZ, RZ, R6 ;  /* 0x000000ffff047224 */ /* 0x000fe200078e0006 */
[----:B------:R-:W4:Y:S01]  /*fac0*/  MUFU.TANH R13, R215 ;  /* 0x000000d7000d7308 */ /* 0x000f220000002400 */
[----:B------:R-:W-:Y:S01]  /*fad0*/  FSEL R88, R9, -INF , !P6 ;  /* 0xff80000009587808 */ /* 0x000fe20007000000 */
[----:B------:R-:W-:Y:S01]  /*fae0*/  IMAD.IADD R7, R202, 0x1, -R3 ;  /* 0x00000001ca077824 */ /* 0x000fe200078e0a03 */
[----:B------:R-:W-:Y:S02]  /*faf0*/  I2FP.F32.S32 R5, R5 ;  /* 0x0000000500057245 */ /* 0x000fe40000201400 */
        /* <DEDUP_REMOVED lines=15> */
[----:B------:R-:W-:Y:S01]  /*fbf0*/  ISETP.GE.AND P2, PT, R3, R204, PT ;  /* 0x000000cc0300720c */ /* 0x000fe20003f46270 */
[----:B------:R-:W-:Y:S01]  /*fc00*/  IMAD.IADD R4, R200, 0x1, -R2 ;  /* 0x00000001c8047824 */ /* 0x000fe200078e0a02 */
[----:B------:R-:W-:-:S02]  /*fc10*/  I2FP.F32.S32 R12, R12 ;  /* 0x0000000c000c7245 */ /* 0x000fc40000201400 */
[C---:B------:R-:W-:Y:S01]  /*fc20*/  ISETP.LT.OR P6, PT, R3.reuse, R199, P6 ;  /* 0x000000c70300720c */ /* 0x040fe200037c1670 */
[----:B------:R-:W2:Y:S01]  /*fc30*/  MUFU.TANH R9, R92 ;  /* 0x0000005c00097308 */ /* 0x000ea20000002400 */
[C---:B------:R-:W-:Y:S01]  /*fc40*/  ISETP.LT.OR P5, PT, R3.reuse, R198, P5 ;  /* 0x000000c60300720c */ /* 0x040fe20002fa1670 */
[----:B---3--:R-:W-:Y:S01]  /*fc50*/  FFMA.FTZ R12, R12, -UR31, R14 ;  /* 0x8000001f0c0c7c23 */ /* 0x008fe2000801000e */
[C---:B------:R-:W-:Y:S02]  /*fc60*/  ISETP.LT.OR P4, PT, R3.reuse, R197, P4 ;  /* 0x000000c50300720c */ /* 0x040fe40002781670 */
[----:B------:R-:W-:Y:S01]  /*fc70*/  ISETP.LT.OR P2, PT, R3, R196, P2 ;  /* 0x000000c40300720c */ /* 0x000fe20001741670 */
[----:B------:R-:W-:Y:S01]  /*fc80*/  IMAD.IADD R3, R203, 0x1, -R3 ;  /* 0x00000001cb037824 */ /* 0x000fe200078e0a03 */
[----:B------:R-:W-:Y:S01]  /*fc90*/  IABS R7, R7 ;  /* 0x0000000700077213 */ /* 0x000fe20000000000 */
[----:B------:R3:W-:Y:S01]  /*fca0*/  MUFU.TANH R16, R82 ;  /* 0x0000005200107308 */ /* 0x0007e20000002400 */
[----:B------:R-:W-:-:S02]  /*fcb0*/  I2FP.F32.S32 R11, R11 ;  /* 0x0000000b000b7245 */ /* 0x000fc40000201400 */
[----:B------:R-:W-:Y:S02]  /*fcc0*/  IABS R14, R3 ;  /* 0x00000003000e7213 */ /* 0x000fe40000000000 */
[----:B------:R-:W-:Y:S01]  /*fcd0*/  IABS R3, R6 ;  /* 0x0000000600037213 */ /* 0x000fe20000000000 */
[----:B------:R-:W-:Y:S02]  /*fce0*/  IMAD.MOV.U32 R6, RZ, RZ, R7 ;  /* 0x000000ffff067224 */ /* 0x000fe400078e0007 */
[----:B----4-:R-:W-:Y:S01]  /*fcf0*/  FFMA.FTZ R11, R11, -UR31, R13 ;  /* 0x8000001f0b0b7c23 */ /* 0x010fe2000801000d */
[----:B------:R-:W-:Y:S01]  /*fd00*/  IABS R5, R5 ;  /* 0x0000000500057213 */ /* 0x000fe20000000000 */
[----:B------:R-:W4:Y:S01]  /*fd10*/  MUFU.TANH R13, R83 ;  /* 0x00000053000d7308 */ /* 0x000f220000002400 */
[----:B------:R-:W-:Y:S02]  /*fd20*/  IABS R4, R4 ;  /* 0x0000000400047213 */ /* 0x000fe40000000000 */
[----:B------:R-:W-:Y:S01]  /*fd30*/  I2FP.F32.S32 R6, R6 ;  /* 0x0000000600067245 */ /* 0x000fe20000201400 */
[----:B------:R-:W-:Y:S01]  /*fd40*/  IMAD.MOV.U32 R15, RZ, RZ, R5 ;  /* 0x000000ffff0f7224 */ /* 0x000fe200078e0005 */
[----:B------:R-:W-:-:S02]  /*fd50*/  I2FP.F32.S32 R5, R4 ;  /* 0x0000000400057245 */ /* 0x000fc40000201400 */
[----:B------:R-:W-:Y:S01]  /*fd60*/  I2FP.F32.S32 R3, R3 ;  /* 0x0000000300037245 */ /* 0x000fe20000201400 */
[----:B-1----:R-:W-:Y:S01]  /*fd70*/  FFMA.FTZ R4, R6, -UR31, R8 ;  /* 0x8000001f06047c23 */ /* 0x002fe20008010008 */
[----:B------:R-:W1:Y:S01]  /*fd80*/  MUFU.TANH R17, R81 ;  /* 0x0000005100117308 */ /* 0x000e620000002400 */
[----:B---3--:R-:W-:Y:S02]  /*fd90*/  FSEL R82, R12, -INF , !P0 ;  /* 0xff8000000c527808 */ /* 0x008fe40004000000 */
[----:B------:R-:W-:Y:S01]  /*fda0*/  FSEL R107, R11, -INF , !P3 ;  /* 0xff8000000b6b7808 */ /* 0x000fe20005800000 */
[----:B--2---:R-:W-:Y:S01]  /*fdb0*/  FFMA.FTZ R9, R3, -UR31, R9 ;  /* 0x8000001f03097c23 */ /* 0x004fe20008010009 */
[----:B------:R-:W-:Y:S01]  /*fdc0*/  FSEL R28, R10, -INF , !P6 ;  /* 0xff8000000a1c7808 */ /* 0x000fe20007000000 */
[----:B------:R-:W-:Y:S01]  /*fdd0*/  VIADD R3, R0, 0x60 ;  /* 0x0000006000037836 */ /* 0x000fe20000000000 */
[----:B------:R-:W-:Y:S01]  /*fde0*/  FSEL R34, R4, -INF , !P5 ;  /* 0xff80000004227808 */ /* 0x000fe20006800000 */
[----:B----4-:R-:W-:Y:S01]  /*fdf0*/  FFMA.FTZ R13, R5, -UR31, R13 ;  /* 0x8000001f050d7c23 */ /* 0x010fe2000801000d */
        /* <DEDUP_REMOVED lines=8> */
[----:B------:R-:W-:Y:S01]  /*fe80*/  I2FP.F32.S32 R14, R14 ;  /* 0x0000000e000e7245 */ /* 0x000fe20000201400 */
[----:B------:R-:W-:Y:S01]  /*fe90*/  MUFU.TANH R11, R102 ;  /* 0x00000066000b7308 */ /* 0x000fe20000002400 */
[----:B------:R-:W-:-:S02]  /*fea0*/  ISETP.LT.OR P0, PT, R2, R199, P0 ;  /* 0x000000c70200720c */ /* 0x000fc40000701670 */
[----:B------:R-:W-:Y:S01]  /*feb0*/  ISETP.LT.OR P3, PT, R2, R198, P3 ;  /* 0x000000c60200720c */ /* 0x000fe20001f61670 */
[----:B------:R-:W-:Y:S01]  /*fec0*/  FFMA.FTZ R14, R14, -UR31, R16 ;  /* 0x8000001f0e0e7c23 */ /* 0x000fe20008010010 */
[C---:B------:R-:W-:Y:S02]  /*fed0*/  ISETP.LT.OR P6, PT, R2.reuse, R197, P6 ;  /* 0x000000c50200720c */ /* 0x040fe400037c1670 */
[----:B------:R-:W-:Y:S01]  /*fee0*/  ISETP.LT.OR P5, PT, R2, R196, P5 ;  /* 0x000000c40200720c */ /* 0x000fe20002fa1670 */
[----:B------:R-:W-:Y:S01]  /*fef0*/  IMAD.IADD R2, R203, 0x1, -R2 ;  /* 0x00000001cb027824 */ /* 0x000fe200078e0a02 */
[----:B------:R-:W-:Y:S01]  /*ff00*/  I2FP.F32.S32 R15, R15 ;  /* 0x0000000f000f7245 */ /* 0x000fe20000201400 */
[----:B------:R-:W2:Y:S01]  /*ff10*/  MUFU.TANH R16, R97 ;  /* 0x0000006100107308 */ /* 0x000ea20000002400 */
[----:B------:R-:W-:Y:S02]  /*ff20*/  IABS R4, R4 ;  /* 0x0000000400047213 */ /* 0x000fe40000000000 */
[----:B------:R-:W-:Y:S01]  /*ff30*/  IABS R10, R2 ;  /* 0x00000002000a7213 */ /* 0x000fe20000000000 */
[----:B-1----:R-:W-:Y:S01]  /*ff40*/  FFMA.FTZ R15, R15, -UR31, R17 ;  /* 0x8000001f0f0f7c23 */ /* 0x002fe20008010011 */
[----:B------:R-:W-:-:S02]  /*ff50*/  IABS R8, R5 ;  /* 0x0000000500087213 */ /* 0x000fc40000000000 */
[----:B------:R-:W-:Y:S01]  /*ff60*/  IABS R2, R6 ;  /* 0x0000000600027213 */ /* 0x000fe20000000000 */
[----:B------:R1:W3:Y:S01]  /*ff70*/  MUFU.TANH R12, R101 ;  /* 0x00000065000c7308 */ /* 0x0002e20000002400 */
        /* <DEDUP_REMOVED lines=13> */
[----:B------:R-:W-:-:S02]  /*10050*/  I2FP.F32.S32 R7, R7 ;  /* 0x0000000700077245 */ /* 0x000fc40000201400 */
[----:B------:R-:W2:Y:S01]  /*10060*/  MUFU.TANH R18, R93 ;  /* 0x0000005d00127308 */ /* 0x000ea20000002400 */
[----:B-1----:R-:W-:Y:S01]  /*10070*/  FSEL R101, R14, -INF , !P2 ;  /* 0xff8000000e657808 */ /* 0x002fe20005000000 */
[----:B------:R-:W-:Y:S01]  /*10080*/  FFMA.FTZ R10, R2, -UR31, R11 ;  /* 0x8000001f020a7c23 */ /* 0x000fe2000801000b */
[C---:B------:R-:W-:Y:S01]  /*10090*/  ISETP.GE.AND P2, PT, R3.reuse, R206, PT ;  /* 0x000000ce0300720c */ /* 0x040fe20003f46270 */
[----:B------:R-:W-:Y:S01]  /*100a0*/  VIADD R2, R0, 0x61 ;  /* 0x0000006100027836 */ /* 0x000fe20000000000 */
[----:B------:R-:W-:Y:S01]  /*100b0*/  I2FP.F32.S32 R8, R8 ;  /* 0x0000000800087245 */ /* 0x000fe20000201400 */
[----:B---3--:R-:W-:Y:S01]  /*100c0*/  FFMA.FTZ R4, R4, -UR31, R12 ;  /* 0x8000001f04047c23 */ /* 0x008fe2000801000c */
[C---:B------:R-:W-:Y:S01]  /*100d0*/  ISETP.LT.OR P4, PT, R3.reuse, R199, P4 ;  /* 0x000000c70300720c */ /* 0x040fe20002781670 */
[----:B------:R1:W-:Y:S01]  /*100e0*/  MUFU.TANH R15, R103 ;  /* 0x00000067000f7308 */ /* 0x0003e20000002400 */
[----:B------:R-:W-:Y:S01]  /*100f0*/  ISETP.LT.OR P2, PT, R3, R198, P2 ;  /* 0x000000c60300720c */ /* 0x000fe20001741670 */
[----:B----4-:R-:W-:Y:S01]  /*10100*/  FFMA.FTZ R7, R7, -UR31, R17 ;  /* 0x8000001f07077c23 */ /* 0x010fe20008010011 */
[----:B------:R-:W-:Y:S01]  /*10110*/  FSEL R24, R5, -INF , !P4 ;  /* 0xff80000005187808 */ /* 0x000fe20006000000 */
[--C-:B------:R-:W-:Y:S01]  /*10120*/  IMAD.IADD R5, R200, 0x1, -R2.reuse ;  /* 0x00000001c8057824 */ /* 0x100fe200078e0a02 */
[----:B------:R-:W-:Y:S01]  /*10130*/  FSEL R31, R4, -INF , !P2 ;  /* 0xff800000041f7808 */ /* 0x000fe20005000000 */
[----:B------:R-:W-:Y:S01]  /*10140*/  IMAD.IADD R4, R202, 0x1, -R2 ;  /* 0x00000001ca047824 */ /* 0x000fe200078e0a02 */
[----:B------:R-:W-:Y:S01]  /*10150*/  FSEL R26, R13, -INF , !P0 ;  /* 0xff8000000d1a7808 */ /* 0x000fe20004000000 */
[----:B------:R-:W-:Y:S01]  /*10160*/  MUFU.TANH R14, R181 ;  /* 0x000000b5000e7308 */ /* 0x000fe20000002400 */
[----:B--2---:R-:W-:Y:S01]  /*10170*/  FFMA.FTZ R8, R8, -UR31, R18 ;  /* 0x8000001f08087c23 */ /* 0x004fe20008010012 */
[----:B------:R-:W-:-:S02]  /*10180*/  FSEL R32, R9, -INF , !P3 ;  /* 0xff80000009207808 */ /* 0x000fc40005800000 */
[----:B------:R-:W-:Y:S02]  /*10190*/  IABS R6, R6 ;  /* 0x0000000600067213 */ /* 0x000fe40000000000 */
[----:B------:R-:W-:Y:S02]  /*101a0*/  ISETP.GE.AND P0, PT, R3, R205, PT ;  /* 0x000000cd0300720c */ /* 0x000fe40003f06270 */
[----:B------:R-:W2:Y:S01]  /*101b0*/  MUFU.TANH R12, R183 ;  /* 0x000000b7000c7308 */ /* 0x000ea20000002400 */
[----:B-1----:R-:W-:Y:S02]  /*101c0*/  FSEL R103, R7, -INF , !P5 ;  /* 0xff80000007677808 */ /* 0x002fe40006800000 */
[----:B------:R-:W-:Y:S02]  /*101d0*/  ISETP.GE.AND P3, PT, R3, R204, PT ;  /* 0x000000cc0300720c */ /* 0x000fe40003f66270 */
[----:B------:R-:W-:Y:S02]  /*101e0*/  FSEL R84, R8, -INF , !P6 ;  /* 0xff80000008547808 */ /* 0x000fe40007000000 */
[----:B------:R-:W-:Y:S01]  /*101f0*/  IABS R7, R5 ;  /* 0x0000000500077213 */ /* 0x000fe20000000000 */
[----:B------:R-:W1:Y:S01]  /*10200*/  MUFU.TANH R13, R182 ;  /* 0x000000b6000d7308 */ /* 0x000e620000002400 */
[----:B------:R-:W-:-:S02]  /*10210*/  ISETP.GE.AND P6, PT, R2, R207, PT ;  /* 0x000000cf0200720c */ /* 0x000fc40003fc6270 */
[C---:B------:R-:W-:Y:S02]  /*10220*/  ISETP.GE.AND P5, PT, R2.reuse, R206, PT ;  /* 0x000000ce0200720c */ /* 0x040fe40003fa6270 */
[C---:B------:R-:W-:Y:S02]  /*10230*/  ISETP.GE.AND P4, PT, R2.reuse, R205, PT ;  /* 0x000000cd0200720c */ /* 0x040fe40003f86270 */
[C---:B------:R-:W-:Y:S01]  /*10240*/  ISETP.GE.AND P2, PT, R2.reuse, R204, PT ;  /* 0x000000cc0200720c */ /* 0x040fe20003f46270 */
[----:B------:R-:W3:Y:S01]  /*10250*/  MUFU.TANH R11, R209 ;  /* 0x000000d1000b7308 */ /* 0x000ee20000002400 */
[----:B------:R-:W-:Y:S01]  /*10260*/  IABS R5, R4 ;  /* 0x0000000400057213 */ /* 0x000fe20000000000 */
[----:B------:R-:W-:Y:S01]  /*10270*/  IMAD.MOV.U32 R4, RZ, RZ, R6 ;  /* 0x000000ffff047224 */ /* 0x000fe200078e0006 */
[C---:B------:R-:W-:Y:S01]  /*10280*/  ISETP.LT.OR P0, PT, R3.reuse, R197, P0 ;  /* 0x000000c50300720c */ /* 0x040fe20000701670 */
[----:B------:R-:W-:Y:S01]  /*10290*/  IMAD.MOV.U32 R6, RZ, RZ, R7 ;  /* 0x000000ffff067224 */ /* 0x000fe200078e0007 */
[----:B------:R-:W-:Y:S01]  /*102a0*/  ISETP.LT.OR P3, PT, R3, R196, P3 ;  /* 0x000000c40300720c */ /* 0x000fe20001f61670 */
[----:B------:R-:W-:Y:S01]  /*102b0*/  IMAD.IADD R3, R201, 0x1, -R2 ;  /* 0x00000001c9037824 */ /* 0x000fe200078e0a02 */
[C---:B------:R-:W-:Y:S01]  /*102c0*/  ISETP.LT.OR P6, PT, R2.reuse, R199, P6 ;  /* 0x000000c70200720c */ /* 0x040fe200037c1670 */
[----:B------:R-:W-:Y:S01]  /*102d0*/  MUFU.TANH R16, R20 ;  /* 0x0000001400107308 */ /* 0x000fe20000002400 */
        /* <DEDUP_REMOVED lines=17> */
[----:B------:R2:W-:Y:S01]  /*103f0*/  MUFU.TANH R15, R21 ;  /* 0x00000015000f7308 */ /* 0x0005e20000002400 */
[----:B------:R-:W-:Y:S01]  /*10400*/  FSEL R63, R10, -INF , !P0 ;  /* 0xff8000000a3f7808 */ /* 0x000fe20004000000 */
[----:B------:R-:W-:Y:S01]  /*10410*/  VIADD R3, R0, 0x69 ;  /* 0x0000006900037836 */ /* 0x000fe20000000000 */
[----:B------:R-:W-:Y:S01]  /*10420*/  FSEL R102, R4, -INF , !P3 ;  /* 0xff80000004667808 */ /* 0x000fe20005800000 */
[--C-:B------:R-:W-:Y:S01]  /*10430*/  IMAD.IADD R7, R200, 0x1, -R2.reuse ;  /* 0x00000001c8077824 */ /* 0x100fe200078e0a02 */
[----:B------:R-:W-:Y:S01]  /*10440*/  FSEL R29, R5, -INF , !P5 ;  /* 0xff800000051d7808 */ /* 0x000fe20006800000 */
[----:B-1----:R-:W-:Y:S01]  /*10450*/  FFMA.FTZ R9, R9, -UR31, R13 ;  /* 0x8000001f09097c23 */ /* 0x002fe2000801000d */
[C---:B------:R-:W-:Y:S01]  /*10460*/  ISETP.GE.AND P0, PT, R2.reuse, R207, PT ;  /* 0x000000cf0200720c */ /* 0x040fe20003f06270 */
[----:B------:R-:W-:Y:S01]  /*10470*/  IMAD.IADD R5, R201, 0x1, -R2 ;  /* 0x00000001c9057824 */ /* 0x000fe200078e0a02 */
[C---:B------:R-:W-:Y:S01]  /*10480*/  ISETP.GE.AND P3, PT, R2.reuse, R206, PT ;  /* 0x000000ce0200720c */ /* 0x040fe20003f66270 */
[----:B------:R-:W1:Y:S01]  /*10490*/  MUFU.TANH R14, R22 ;  /* 0x00000016000e7308 */ /* 0x000e620000002400 */
[----:B------:R-:W-:Y:S01]  /*104a0*/  ISETP.GE.AND P5, PT, R2, R204, PT ;  /* 0x000000cc0200720c */ /* 0x000fe20003fa6270 */
[----:B------:R-:W-:Y:S01]  /*104b0*/  IMAD.IADD R4, R200, 0x1, -R3 ;  /* 0x00000001c8047824 */ /* 0x000fe200078e0a03 */
[----:B------:R-:W-:Y:S01]  /*104c0*/  ISETP.LT.OR P0, PT, R2, R199, P0 ;  /* 0x000000c70200720c */ /* 0x000fe20000701670 */
[----:B---3--:R-:W-:Y:S01]  /*104d0*/  FFMA.FTZ R8, R8, -UR31, R11 ;  /* 0x8000001f08087c23 */ /* 0x008fe2000801000b */
[----:B------:R-:W-:-:S02]  /*104e0*/  ISETP.LT.OR P3, PT, R2, R198, P3 ;  /* 0x000000c60200720c */ /* 0x000fc40001f61670 */
[----:B--2---:R-:W-:Y:S01]  /*104f0*/  FSEL R21, R6, -INF , !P6 ;  /* 0xff80000006157808 */ /* 0x004fe20007000000 */
[--C-:B------:R-:W-:Y:S01]  /*10500*/  IMAD.IADD R6, R202, 0x1, -R2.reuse ;  /* 0x00000001ca067824 */ /* 0x100fe200078e0a02 */
[C---:B------:R-:W-:Y:S01]  /*10510*/  ISETP.GE.AND P6, PT, R2.reuse, R205, PT ;  /* 0x000000cd0200720c */ /* 0x040fe20003fc6270 */
        /* <DEDUP_REMOVED lines=13> */
[----:B------:R-:W-:Y:S01]  /*105f0*/  IMAD.IADD R7, R202, 0x1, -R3 ;  /* 0x00000001ca077824 */ /* 0x000fe200078e0a03 */
[----:B------:R-:W-:Y:S01]  /*10600*/  I2FP.F32.S32 R5, R5 ;  /* 0x0000000500057245 */ /* 0x000fe20000201400 */
[----:B------:R-:W-:Y:S01]  /*10610*/  MUFU.TANH R9, R219 ;  /* 0x000000db00097308 */ /* 0x000fe20000002400 */
        /* <DEDUP_REMOVED lines=8> */
[----:B------:R-:W-:Y:S01]  /*106a0*/  IMAD.IADD R5, R201, 0x1, -R3 ;  /* 0x00000001c9057824 */ /* 0x000fe200078e0a03 */
[----:B------:R-:W-:Y:S01]  /*106b0*/  FSEL R27, R4, -INF , !P3 ;  /* 0xff800000041b7808 */ /* 0x000fe20005800000 */
[----:B------:R-:W-:Y:S01]  /*106c0*/  VIADD R2, R0, 0x70 ;  /* 0x0000007000027836 */ /* 0x000fe20000000000 */
        /* <DEDUP_REMOVED lines=9> */
[----:B------:R-:W-:Y:S01]  /*10760*/  ISETP.LT.OR P2, PT, R3, R198, P2 ;  /* 0x000000c60300720c */ /* 0x000fe20001741670 */
[----:B------:R-:W-:Y:S01]  /*10770*/  FFMA.FTZ R11, R11, -UR31, R15 ;  /* 0x8000001f0b0b7c23 */ /* 0x000fe2000801000f */
[C---:B------:R-:W-:Y:S02]  /*10780*/  ISETP.LT.OR P0, PT, R3.reuse, R197, P0 ;  /* 0x000000c50300720c */ /* 0x040fe40000701670 */
[----:B------:R-:W-:Y:S01]  /*10790*/  ISETP.LT.OR P3, PT, R3, R196, P3 ;  /* 0x000000c40300720c */ /* 0x000fe20001f61670 */
[----:B------:R-:W-:Y:S01]  /*107a0*/  IMAD.IADD R3, R203, 0x1, -R3 ;  /* 0x00000001cb037824 */ /* 0x000fe200078e0a03 */
[----:B------:R-:W-:Y:S01]  /*107b0*/  I2FP.F32.S32 R12, R12 ;  /* 0x0000000c000c7245 */ /* 0x000fe20000201400 */
[----:B------:R-:W3:Y:S01]  /*107c0*/  MUFU.TANH R13, R241 ;  /* 0x000000f1000d7308 */ /* 0x000ee20000002400 */
[----:B------:R-:W-:-:S02]  /*107d0*/  IABS R5, R5 ;  /* 0x0000000500057213 */ /* 0x000fc40000000000 */
[----:B------:R-:W-:Y:S01]  /*107e0*/  IABS R7, R7 ;  /* 0x0000000700077213 */ /* 0x000fe20000000000 */
[----:B------:R-:W-:Y:S01]  /*107f0*/  FFMA.FTZ R12, R12, -UR31, R16 ;  /* 0x8000001f0c0c7c23 */ /* 0x000fe20008010010 */
[----:B------:R-:W-:Y:S01]  /*10800*/  IABS R15, R3 ;  /* 0x00000003000f7213 */ /* 0x000fe20000000000 */
[----:B------:R-:W-:Y:S01]  /*10810*/  IMAD.MOV.U32 R16, RZ, RZ, R5 ;  /* 0x000000ffff107224 */ /* 0x000fe200078e0005 */
[----:B------:R-:W-:Y:S01]  /*10820*/  IABS R3, R6 ;  /* 0x0000000600037213 */ /* 0x000fe20000000000 */
[----:B------:R-:W-:Y:S01]  /*10830*/  IMAD.MOV.U32 R6, RZ, RZ, R7 ;  /* 0x000000ffff067224 */ /* 0x000fe200078e0007 */
[----:B------:R-:W-:Y:S01]  /*10840*/  IABS R4, R4 ;  /* 0x0000000400047213 */ /* 0x000fe20000000000 */
[----:B------:R-:W-:Y:S01]  /*10850*/  MUFU.TANH R18, R242 ;  /* 0x000000f200127308 */ /* 0x000fe20000002400 */
[----:B------:R-:W-:Y:S02]  /*10860*/  I2FP.F32.S32 R16, R16 ;  /* 0x0000001000107245 */ /* 0x000fe40000201400 */
[----:B------:R-:W-:-:S02]  /*10870*/  I2FP.F32.S32 R6, R6 ;  /* 0x0000000600067245 */ /* 0x000fc40000201400 */
[----:B------:R-:W-:Y:S01]  /*10880*/  I2FP.F32.S32 R5, R4 ;  /* 0x0000000400057245 */ /* 0x000fe20000201400 */
[----:B-1----:R-:W-:Y:S01]  /*10890*/  FFMA.FTZ R16, R16, -UR31, R14 ;  /* 0x8000001f10107c23 */ /* 0x002fe2000801000e */
[----:B------:R-:W-:Y:S01]  /*108a0*/  I2FP.F32.S32 R3, R3 ;  /* 0x0000000300037245 */ /* 0x000fe20000201400 */
[----:B--2---:R-:W-:Y:S01]  /*108b0*/  FFMA.FTZ R4, R6, -UR31, R8 ;  /* 0x8000001f06047c23 */ /* 0x004fe20008010008 */
[----:B------:R-:W-:Y:S01]  /*108c0*/  FSEL R97, R11, -INF , !P5 ;  /* 0xff8000000b617808 */ /* 0x000fe20006800000 */
[----:B------:R-:W-:Y:S01]  /*108d0*/  FFMA.FTZ R14, R5, -UR31, R17 ;  /* 0x8000001f050e7c23 */ /* 0x000fe20008010011 */
[----:B------:R-:W-:Y:S01]  /*108e0*/  FSEL R19, R10, -INF , !P4 ;  /* 0xff8000000a137808 */ /* 0x000fe20006000000 */
[----:B------:R1:W-:Y:S01]  /*108f0*/  MUFU.TANH R17, R247 ;  /* 0x000000f700117308 */ /* 0x0003e20000002400 */
[----:B------:R-:W-:Y:S01]  /*10900*/  FSEL R25, R4, -INF , !P2 ;  /* 0xff80000004197808 */ /* 0x000fe20005000000 */
[----:B---3--:R-:W-:Y:S01]  /*10910*/  FFMA.FTZ R13, R3, -UR31, R13 ;  /* 0x8000001f030d7c23 */ /* 0x008fe2000801000d */
[----:B------:R-:W-:Y:S01]  /*10920*/  ISETP.GE.AND P5, PT, R2, R206, PT ;  /* 0x000000ce0200720c */ /* 0x000fe20003fa6270 */
[----:B------:R-:W-:Y:S01]  /*10930*/  VIADD R3, R0, 0x71 ;  /* 0x0000007100037836 */ /* 0x000fe20000000000 */
[C---:B------:R-:W-:Y:S01]  /*10940*/  ISETP.GE.AND P4, PT, R2.reuse, R205, PT ;  /* 0x000000cd0200720c */ /* 0x040fe20003f86270 */
[C---:B------:R-:W-:Y:S01]  /*10950*/  IMAD.IADD R5, R201.reuse, 0x1, -R2 ;  /* 0x00000001c9057824 */ /* 0x040fe200078e0a02 */
[----:B------:R-:W-:Y:S01]  /*10960*/  ISETP.GE.AND P2, PT, R2, R204, PT ;  /* 0x000000cc0200720c */ /* 0x000fe20003f46270 */
[--C-:B------:R-:W-:Y:S01]  /*10970*/  IMAD.IADD R4, R200, 0x1, -R3.reuse ;  /* 0x00000001c8047824 */ /* 0x100fe200078e0a03 */
[----:B------:R-:W-:Y:S01]  /*10980*/  I2FP.F32.S32 R15, R15 ;  /* 0x0000000f000f7245 */ /* 0x000fe20000201400 */
[--C-:B------:R-:W-:Y:S01]  /*10990*/  IMAD.IADD R6, R202, 0x1, -R3.reuse ;  /* 0x00000001ca067824 */ /* 0x100fe200078e0a03 */
[C---:B------:R-:W-:Y:S01]  /*109a0*/  ISETP.LT.OR P5, PT, R2.reuse, R198, P5 ;  /* 0x000000c60200720c */ /* 0x040fe20002fa1670 */
[----:B------:R-:W-:Y:S01]  /*109b0*/  IMAD.IADD R7, R201, 0x1, -R3 ;  /* 0x00000001c9077824 */ /* 0x000fe200078e0a03 */
[C---:B------:R-:W-:Y:S01]  /*109c0*/  ISETP.LT.OR P4, PT, R2.reuse, R197, P4 ;  /* 0x000000c50200720c */ /* 0x040fe20002781670 */
[----:B------:R-:W-:Y:S01]  /*109d0*/  FFMA.FTZ R15, R15, -UR31, R9 ;  /* 0x8000001f0f0f7c23 */ /* 0x000fe20008010009 */
[----:B------:R-:W-:Y:S01]  /*109e0*/  BAR.SYNC.DEFER_BLOCKING 0x0 ;  /* 0x0000000000007b1d */ /* 0x000fe20000010000 */
[----:B------:R-:W-:Y:S01]  /*109f0*/  ISETP.LT.OR P2, PT, R2, R196, P2 ;  /* 0x000000c40200720c */ /* 0x000fe20001741670 */
[----:B-1----:R-:W-:Y:S01]  /*10a00*/  IMAD.MOV.U32 R247, RZ, RZ, R245 ;  /* 0x000000fffff77224 */ /* 0x002fe200078e00f5 */
[----:B------:R-:W-:Y:S01]  /*10a10*/  IABS R4, R4 ;  /* 0x0000000400047213 */ /* 0x000fe20000000000 */
[----:B------:R-:W-:Y:S01]  /*10a20*/  IMAD.MOV.U32 R245, RZ, RZ, R251 ;  /* 0x000000fffff57224 */ /* 0x000fe200078e00fb */
[----:B------:R-:W-:Y:S01]  /*10a30*/  IABS R8, R5 ;  /* 0x0000000500087213 */ /* 0x000fe20000000000 */
[----:B------:R-:W-:Y:S01]  /*10a40*/  IMAD.MOV.U32 R251, RZ, RZ, R60 ;  /* 0x000000fffffb7224 */ /* 0x000fe200078e003c */
[----:B------:R-:W-:Y:S01]  /*10a50*/  FSEL R60, R12, -INF , !P6 ;  /* 0xff8000000c3c7808 */ /* 0x000fe20007000000 */
[----:B------:R-:W-:Y:S01]  /*10a60*/  MUFU.TANH R10, R247 ;  /* 0x000000f7000a7308 */ /* 0x000fe20000002400 */
[----:B------:R-:W-:-:S02]  /*10a70*/  ISETP.GE.AND P6, PT, R2, R207, PT ;  /* 0x000000cf0200720c */ /* 0x000fc40003fc6270 */
[----:B------:R-:W-:Y:S02]  /*10a80*/  IABS R5, R7 ;  /* 0x0000000700057213 */ /* 0x000fe40000000000 */
[----:B------:R-:W-:Y:S01]  /*10a90*/  ISETP.LT.OR P6, PT, R2, R199, P6 ;  /* 0x000000c70200720c */ /* 0x000fe200037c1670 */
[----:B------:R-:W-:Y:S01]  /*10aa0*/  IMAD.IADD R2, R203, 0x1, -R2 ;  /* 0x00000001cb027824 */ /* 0x000fe200078e0a02 */
[----:B------:R-:W-:Y:S01]  /*10ab0*/  I2FP.F32.S32 R8, R8 ;  /* 0x0000000800087245 */ /* 0x000fe20000201400 */
[----:B------:R-:W1:Y:S01]  /*10ac0*/  MUFU.TANH R12, R240 ;  /* 0x000000f0000c7308 */ /* 0x000e620000002400 */
[----:B------:R-:W-:Y:S02]  /*10ad0*/  FSEL R92, R15, -INF , !P3 ;  /* 0xff8000000f5c7808 */ /* 0x000fe40005800000 */
[----:B------:R-:W-:Y:S02]  /*10ae0*/  IABS R9, R2 ;  /* 0x0000000200097213 */ /* 0x000fe40000000000 */
[----:B------:R-:W-:Y:S01]  /*10af0*/  IABS R2, R6 ;  /* 0x0000000600027213 */ /* 0x000fe20000000000 */
[----:B------:R-:W-:Y:S01]  /*10b00*/  IMAD.MOV.U32 R6, RZ, RZ, R4 ;  /* 0x000000ffff067224 */ /* 0x000fe200078e0004 */
[----:B------:R-:W-:Y:S01]  /*10b10*/  ISETP.GE.AND P3, PT, R3, R206, PT ;  /* 0x000000ce0300720c */ /* 0x000fe20003f66270 */
[----:B------:R2:W3:Y:S01]  /*10b20*/  MUFU.TANH R11, R55 ;  /* 0x00000037000b7308 */ /* 0x0004e20000002400 */
[----:B------:R-:W-:Y:S01]  /*10b30*/  IMAD.MOV.U32 R7, RZ, RZ, R9 ;  /* 0x000000ffff077224 */ /* 0x000fe200078e0009 */
[----:B------:R-:W-:Y:S01]  /*10b40*/  FSEL R23, R13, -INF , !P5 ;  /* 0xff8000000d177808 */ /* 0x000fe20006800000 */
[----:B------:R-:W-:Y:S01]  /*10b50*/  IMAD.MOV.U32 R4, RZ, RZ, R2 ;  /* 0x000000ffff047224 */ /* 0x000fe200078e0002 */
[----:B------:R-:W-:Y:S01]  /*10b60*/  ISETP.GE.AND P5, PT, R3, R204, PT ;  /* 0x000000cc0300720c */ /* 0x000fe20003fa6270 */
[----:B------:R-:W-:Y:S01]  /*10b70*/  IMAD.MOV.U32 R2, RZ, RZ, R5 ;  /* 0x000000ffff027224 */ /* 0x000fe200078e0005 */
[----:B------:R-:W-:Y:S01]  /*10b80*/  I2FP.F32.S32 R5, R6 ;  /* 0x0000000600057245 */ /* 0x000fe20000201400 */
[----:B------:R-:W-:Y:S01]  /*10b90*/  IMAD.IADD R6, R203, 0x1, -R3 ;  /* 0x00000001cb067824 */ /* 0x000fe200078e0a03 */
[----:B------:R-:W-:Y:S01]  /*10ba0*/  I2FP.F32.S32 R7, R7 ;  /* 0x0000000700077245 */ /* 0x000fe20000201400 */
[----:B-1----:R-:W-:Y:S01]  /*10bb0*/  FFMA.FTZ R8, R8, -UR31, R12 ;  /* 0x8000001f08087c23 */ /* 0x002fe2000801000c */
[----:B------:R-:W-:Y:S01]  /*10bc0*/  I2FP.F32.S32 R2, R2 ;  /* 0x0000000200027245 */ /* 0x000fe20000201400 */
[----:B------:R-:W-:Y:S01]  /*10bd0*/  FFMA.FTZ R5, R5, -UR31, R18 ;  /* 0x8000001f05057c23 */ /* 0x000fe20008010012 */
[----:B------:R-:W-:Y:S01]  /*10be0*/  I2FP.F32.S32 R4, R4 ;  /* 0x0000000400047245 */ /* 0x000fe20000201400 */
[----:B------:R-:W1:Y:S01]  /*10bf0*/  MUFU.TANH R15, R245 ;  /* 0x000000f5000f7308 */ /* 0x000e620000002400 */
[----:B------:R-:W-:Y:S01]  /*10c00*/  FSEL R18, R14, -INF , !P6 ;  /* 0xff8000000e127808 */ /* 0x000fe20007000000 */
[----:B------:R-:W-:Y:S01]  /*10c10*/  FFMA.FTZ R9, R2, -UR31, R10 ;  /* 0x8000001f02097c23 */ /* 0x000fe2000801000a */
[----:B------:R-:W-:Y:S01]  /*10c20*/  VIADD R2, R0, 0x78 ;  /* 0x0000007800027836 */ /* 0x000fe20000000000 */
[----:B--2---:R-:W-:Y:S01]  /*10c30*/  FSEL R55, R16, -INF , !P0 ;  /* 0xff80000010377808 */ /* 0x004fe20004000000 */
[----:B---3--:R-:W-:Y:S01]  /*10c40*/  FFMA.FTZ R7, R7, -UR31, R11 ;  /* 0x8000001f07077c23 */ /* 0x008fe2000801000b */
[C---:B------:R-:W-:Y:S01]  /*10c50*/  ISETP.GE.AND P0, PT, R3.reuse, R207, PT ;  /* 0x000000cf0300720c */ /* 0x040fe20003f06270 */
[----:B------:R-:W-:Y:S01]  /*10c60*/  FFMA.FTZ R4, R4, -UR31, R17 ;  /* 0x8000001f04047c23 */ /* 0x000fe20008010011 */
[C---:B------:R-:W-:Y:S01]  /*10c70*/  ISETP.GE.AND P6, PT, R3.reuse, R205, PT ;  /* 0x000000cd0300720c */ /* 0x040fe20003fc6270 */
[----:B------:R-:W2:Y:S01]  /*10c80*/  MUFU.TANH R13, R244 ;  /* 0x000000f4000d7308 */ /* 0x000ea20000002400 */
[C---:B------:R-:W-:Y:S01]  /*10c90*/  ISETP.LT.OR P0, PT, R3.reuse, R199, P0 ;  /* 0x000000c70300720c */ /* 0x040fe20000701670 */
[----:B------:R-:W-:Y:S01]  /*10ca0*/  VIADD R0, R0, 0x79 ;  /* 0x0000007900007836 */ /* 0x000fe20000000000 */
[----:B------:R-:W-:-:S02]  /*10cb0*/  ISETP.LT.OR P3, PT, R3, R198, P3 ;  /* 0x000000c60300720c */ /* 0x000fc40001f61670 */
[----:B------:R-:W-:Y:S01]  /*10cc0*/  FSEL R17, R5, -INF , !P0 ;  /* 0xff80000005117808 */ /* 0x000fe20004000000 */
[--C-:B------:R-:W-:Y:S01]  /*10cd0*/  IMAD.IADD R5, R200, 0x1, -R2.reuse ;  /* 0x00000001c8057824 */ /* 0x100fe200078e0a02 */
[C---:B------:R-:W-:Y:S01]  /*10ce0*/  ISETP.LT.OR P6, PT, R3.reuse, R197, P6 ;  /* 0x000000c50300720c */ /* 0x040fe200037c1670 */
[----:B------:R-:W3:Y:S01]  /*10cf0*/  MUFU.TANH R12, R251 ;  /* 0x000000fb000c7308 */ /* 0x000ee20000002400 */
[----:B------:R-:W-:Y:S01]  /*10d00*/  ISETP.LT.OR P5, PT, R3, R196, P5 ;  /* 0x000000c40300720c */ /* 0x000fe20002fa1670 */
[--C-:B------:R-:W-:Y:S01]  /*10d10*/  IMAD.IADD R3, R201, 0x1, -R2.reuse ;  /* 0x00000001c9037824 */ /* 0x100fe200078e0a02 */
[----:B------:R-:W-:Y:S02]  /*10d20*/  FSEL R78, R8, -INF , !P4 ;  /* 0xff800000084e7808 */ /* 0x000fe40006000000 */
[----:B------:R-:W-:Y:S02]  /*10d30*/  FSEL R93, R7, -INF , !P2 ;  /* 0xff800000075d7808 */ /* 0x000fe40005000000 */
[----:B------:R-:W-:Y:S01]  /*10d40*/  FSEL R22, R4, -INF , !P3 ;  /* 0xff80000004167808 */ /* 0x000fe20005800000 */
[----:B------:R-:W-:Y:S01]  /*10d50*/  IMAD.IADD R4, R202, 0x1, -R2 ;  /* 0x00000001ca047824 */ /* 0x000fe200078e0a02 */
[C---:B------:R-:W-:Y:S01]  /*10d60*/  ISETP.GE.AND P4, PT, R2.reuse, R207, PT ;  /* 0x000000cf0200720c */ /* 0x040fe20003f86270 */
[----:B------:R-:W4:Y:S01]  /*10d70*/  MUFU.TANH R14, R246 ;  /* 0x000000f6000e7308 */ /* 0x000f220000002400 */
[----:B------:R-:W-:-:S02]  /*10d80*/  ISETP.GE.AND P2, PT, R2, R206, PT ;  /* 0x000000ce0200720c */ /* 0x000fc40003f46270 */
[C---:B------:R-:W-:Y:S02]  /*10d90*/  ISETP.GE.AND P0, PT, R2.reuse, R205, PT ;  /* 0x000000cd0200720c */ /* 0x040fe40003f06270 */
[C---:B------:R-:W-:Y:S02]  /*10da0*/  ISETP.GE.AND P3, PT, R2.reuse, R204, PT ;  /* 0x000000cc0200720c */ /* 0x040fe40003f66270 */
[----:B------:R-:W-:Y:S01]  /*10db0*/  IABS R6, R6 ;  /* 0x0000000600067213 */ /* 0x000fe20000000000 */
[----:B------:R-:W5:Y:S01]  /*10dc0*/  MUFU.TANH R11, R249 ;  /* 0x000000f9000b7308 */ /* 0x000f620000002400 */
[----:B------:R-:W-:Y:S02]  /*10dd0*/  IABS R8, R5 ;  /* 0x0000000500087213 */ /* 0x000fe40000000000 */
[C---:B------:R-:W-:Y:S02]  /*10de0*/  ISETP.LT.OR P4, PT, R2.reuse, R199, P4 ;  /* 0x000000c70200720c */ /* 0x040fe40002781670 */
[----:B------:R-:W-:-:S02]  /*10df0*/  ISETP.LT.OR P2, PT, R2, R198, P2 ;  /* 0x000000c60200720c */ /* 0x000fc40001741670 */
        /* <DEDUP_REMOVED lines=10> */
[----:B------:R-:W-:Y:S01]  /*10ea0*/  MUFU.TANH R10, R250 ;  /* 0x000000fa000a7308 */ /* 0x000fe20000002400 */
[----:B------:R-:W-:-:S02]  /*10eb0*/  I2FP.F32.S32 R4, R4 ;  /* 0x0000000400047245 */ /* 0x000fc40000201400 */
        /* <DEDUP_REMOVED lines=9> */
[----:B----4-:R-:W-:Y:S01]  /*10f50*/  FFMA.FTZ R5, R5, -UR31, R14 ;  /* 0x8000001f05057c23 */ /* 0x010fe2000801000e */
[----:B------:R-:W-:Y:S01]  /*10f60*/  FSEL R81, R3, -INF , !P2 ;  /* 0xff80000003517808 */ /* 0x000fe20005000000 */
[--C-:B------:R-:W-:Y:S01]  /*10f70*/  IMAD.IADD R4, R200, 0x1, -R0.reuse ;  /* 0x00000001c8047824 */ /* 0x100fe200078e0a00 */
[----:B------:R-:W-:Y:S01]  /*10f80*/  ISETP.GE.AND P6, PT, R0, R207, PT ;  /* 0x000000cf0000720c */ /* 0x000fe20003fc6270 */
[--C-:B------:R-:W-:Y:S01]  /*10f90*/  IMAD.IADD R3, R202, 0x1, -R0.reuse ;  /* 0x00000001ca037824 */ /* 0x100fe200078e0a00 */
[C---:B------:R-:W-:Y:S01]  /*10fa0*/  ISETP.GE.AND P5, PT, R0.reuse, R206, PT ;  /* 0x000000ce0000720c */ /* 0x040fe20003fa6270 */
[----:B------:R-:W2:Y:S01]  /*10fb0*/  MUFU.TANH R9, R248 ;  /* 0x000000f800097308 */ /* 0x000ea20000002400 */
[C---:B------:R-:W-:Y:S01]  /*10fc0*/  ISETP.GE.AND P4, PT, R0.reuse, R205, PT ;  /* 0x000000cd0000720c */ /* 0x040fe20003f86270 */
[----:B------:R-:W-:Y:S01]  /*10fd0*/  IMAD.IADD R2, R201, 0x1, -R0 ;  /* 0x00000001c9027824 */ /* 0x000fe200078e0a00 */
[----:B------:R-:W-:-:S02]  /*10fe0*/  ISETP.GE.AND P2, PT, R0, R204, PT ;  /* 0x000000cc0000720c */ /* 0x000fc40003f46270 */
[----:B------:R-:W-:Y:S02]  /*10ff0*/  I2FP.F32.S32 R6, R7 ;  /* 0x0000000700067245 */ /* 0x000fe40000201400 */
[C---:B------:R-:W-:Y:S01]  /*11000*/  ISETP.LT.OR P6, PT, R0.reuse, R199, P6 ;  /* 0x000000c70000720c */ /* 0x040fe200037c1670 */
[----:B------:R3:W4:Y:S01]  /*11010*/  MUFU.TANH R7, R85 ;  /* 0x0000005500077308 */ /* 0x0007220000002400 */
[----:B------:R-:W-:Y:S01]  /*11020*/  ISETP.LT.OR P5, PT, R0, R198, P5 ;  /* 0x000000c60000720c */ /* 0x000fe20002fa1670 */
[----:B-----5:R-:W-:Y:S01]  /*11030*/  FFMA.FTZ R6, R6, -UR31, R11 ;  /* 0x8000001f06067c23 */ /* 0x020fe2000801000b */
        /* <DEDUP_REMOVED lines=12> */
[----:B-1----:R-:W-:Y:S01]  /*11100*/  FFMA.FTZ R4, R4, -UR31, R8 ;  /* 0x8000001f04047c23 */ /* 0x002fe20008010008 */
[----:B------:R-:W-:Y:S01]  /*11110*/  I2FP.F32.S32 R0, R0 ;  /* 0x0000000000007245 */ /* 0x000fe20000201400 */
[----:B--2---:R-:W-:Y:S01]  /*11120*/  FFMA.FTZ R3, R3, -UR31, R9 ;  /* 0x8000001f03037c23 */ /* 0x004fe20008010009 */
[----:B---3--:R-:W-:Y:S01]  /*11130*/  FSEL R85, R6, -INF , !P3 ;  /* 0xff80000006557808 */ /* 0x008fe20005800000 */
[----:B------:R-:W-:Y:S01]  /*11140*/  FFMA.FTZ R2, R2, -UR31, R10 ;  /* 0x8000001f02027c23 */ /* 0x000fe2000801000a */
[----:B------:R-:W-:Y:S01]  /*11150*/  FSEL R11, R4, -INF , !P6 ;  /* 0xff800000040b7808 */ /* 0x000fe20007000000 */
[----:B----4-:R-:W-:Y:S01]  /*11160*/  FFMA.FTZ R0, R0, -UR31, R7 ;  /* 0x8000001f00007c23 */ /* 0x010fe20008010007 */
        /* <DEDUP_REMOVED lines=64> */
.L_x_1286:
[----:B------:R-:W-:Y:S05]  /*11570*/  BSYNC B0 ;  /* 0x0000000000007941 */ /* 0x000fea0003800000 */
.L_x_1285:
[----:B------:R-:W0:Y:S02]  /*11580*/  LDGDEPBAR ;  /* 0x00000000000079af */ /* 0x000e240000000000 */
.L_x_1284:
        /* <DEDUP_REMOVED lines=101> */
[----:B------:R2:W-:Y:S02]  /*11be0*/  MUFU.EX2 R181, R3 ;  /* 0x0000000300b57308 */ /* 0x0005e40000000800 */
[----:B--2---:R-:W-:Y:S01]  /*11bf0*/  FFMA.FTZ R3, R49, UR20, -R0 ;  /* 0x0000001431037c23 */ /* 0x004fe20008010800 */
[----:B---3--:R-:W-:-:S05]  /*11c00*/  MOV R49, R14 ;  /* 0x0000000e00317202 */ /* 0x008fca0000000f00 */
[----:B------:R2:W3:Y:S01]  /*11c10*/  MUFU.EX2 R15, R3 ;  /* 0x00000003000f7308 */ /* 0x0004e20000000800 */
[----:B-1----:R-:W-:Y:S01]  /*11c20*/  FMNMX.FTZ R74, R2, R4, !PT ;  /* 0x00000004024a7209 */ /* 0x002fe20007810000 */
[----:B------:R-:W-:-:S03]  /*11c30*/  FFMA.FTZ R2, R16, UR20, -R0 ;  /* 0x0000001410027c23 */ /* 0x000fc60008010800 */
[----:B------:R-:W-:Y:S01]  /*11c40*/  FSETP.NEU.FTZ.AND P2, PT, R74, -INF , PT ;  /* 0xff8000004a00780b */ /* 0x000fe20003f5d000 */
[----:B--2---:R-:W-:Y:S01]  /*11c50*/  FFMA.FTZ R3, R47, UR20, -R0 ;  /* 0x000000142f037c23 */ /* 0x004fe20008010800 */
[----:B------:R-:W-:-:S03]  /*11c60*/  MOV R47, R5 ;  /* 0x00000005002f7202 */ /* 0x000fc60000000f00 */
        /* <DEDUP_REMOVED lines=8> */
[----:B---3--:R-:W-:-:S05]  /*11cf0*/  MOV R35, R15 ;  /* 0x0000000f00237202 */ /* 0x008fca0000000f00 */
[----:B------:R1:W-:Y:S02]  /*11d00*/  MUFU.EX2 R182, R3 ;  /* 0x0000000300b67308 */ /* 0x0003e40000000800 */
[----:B-1----:R-:W-:Y:S01]  /*11d10*/  FFMA.FTZ R3, R33, UR20, -R0 ;  /* 0x0000001421037c23 */ /* 0x002fe20008010800 */
[----:B------:R-:W-:-:S05]  /*11d20*/  MOV R33, R181 ;  /* 0x000000b500217202 */ /* 0x000fca0000000f00 */
[----:B------:R1:W-:Y:S02]  /*11d30*/  MUFU.EX2 R50, R3 ;  /* 0x0000000300327308 */ /* 0x0003e40000000800 */
[----:B-1----:R-:W-:-:S06]  /*11d40*/  FFMA.FTZ R3, R30, UR20, -R0 ;  /* 0x000000141e037c23 */ /* 0x002fcc0008010800 */
[----:B------:R1:W-:Y:S02]  /*11d50*/  MUFU.EX2 R106, R3 ;  /* 0x00000003006a7308 */ /* 0x0003e40000000800 */
[----:B-1----:R-:W-:-:S06]  /*11d60*/  FFMA.FTZ R3, R28, UR20, -R0 ;  /* 0x000000141c037c23 */ /* 0x002fcc0008010800 */
[----:B------:R1:W-:Y:S08]  /*11d70*/  MUFU.EX2 R28, R2 ;  /* 0x00000002001c7308 */ /* 0x0003f00000000800 */
[----:B------:R2:W-:Y:S01]  /*11d80*/  MUFU.EX2 R209, R3 ;  /* 0x0000000300d17308 */ /* 0x0005e20000000800 */
[----:B-1----:R-:W-:Y:S01]  /*11d90*/  FMNMX.FTZ R2, R39, R178, !PT ;  /* 0x000000b227027209 */ /* 0x002fe20007810000 */
[----:B--2---:R-:W-:-:S06]  /*11da0*/  FFMA.FTZ R3, R26, UR20, -R0 ;  /* 0x000000141a037c23 */ /* 0x004fcc0008010800 */
[----:B------:R1:W2:Y:S02]  /*11db0*/  MUFU.EX2 R214, R3 ;  /* 0x0000000300d67308 */ /* 0x0002a40000000800 */
[----:B-1----:R-:W-:Y:S01]  /*11dc0*/  FFMA.FTZ R3, R24, UR20, -R0 ;  /* 0x0000001418037c23 */ /* 0x002fe20008010800 */
[----:B--2---:R-:W-:-:S05]  /*11dd0*/  MOV R24, R214 ;  /* 0x000000d600187202 */ /* 0x004fca0000000f00 */
[----:B------:R1:W-:Y:S02]  /*11de0*/  MUFU.EX2 R104, R3 ;  /* 0x0000000300687308 */ /* 0x0003e40000000800 */
[----:B-1----:R-:W-:Y:S01]  /*11df0*/  FFMA.FTZ R3, R21, UR20, -R0 ;  /* 0x0000001415037c23 */ /* 0x002fe20008010800 */
[----:B------:R-:W-:-:S05]  /*11e00*/  MOV R21, R213 ;  /* 0x000000d500157202 */ /* 0x000fca0000000f00 */
[----:B------:R1:W-:Y:S02]  /*11e10*/  MUFU.EX2 R67, R3 ;  /* 0x0000000300437308 */ /* 0x0003e40000000800 */
[----:B-1----:R-:W-:Y:S01]  /*11e20*/  FFMA.FTZ R3, R20, UR20, -R0 ;  /* 0x0000001414037c23 */ /* 0x002fe20008010800 */
[----:B------:R-:W-:-:S05]  /*11e30*/  MOV R20, R212 ;  /* 0x000000d400147202 */ /* 0x000fca0000000f00 */
[----:B------:R1:W2:Y:S02]  /*11e40*/  MUFU.EX2 R66, R3 ;  /* 0x0000000300427308 */ /* 0x0002a40000000800 */
[----:B-1----:R-:W-:-:S06]  /*11e50*/  FFMA.FTZ R3, R19, UR20, -R0 ;  /* 0x0000001413037c23 */ /* 0x002fcc0008010800 */
[----:B------:R1:W3:Y:S02]  /*11e60*/  MUFU.EX2 R26, R3 ;  /* 0x00000003001a7308 */ /* 0x0002e40000000800 */
[----:B-1----:R-:W-:-:S06]  /*11e70*/  FFMA.FTZ R3, R18, UR20, -R0 ;  /* 0x0000001412037c23 */ /* 0x002fcc0008010800 */
[----:B------:R1:W-:Y:S02]  /*11e80*/  MUFU.EX2 R54, R3 ;  /* 0x0000000300367308 */ /* 0x0003e40000000800 */
[--C-:B-1----:R-:W-:Y:S01]  /*11e90*/  FFMA.FTZ R3, R17, UR20, -R0.reuse ;  /* 0x0000001411037c23 */ /* 0x102fe20008010800 */
[----:B------:R-:W-:Y:S01]  /*11ea0*/  FFMA.FTZ R0, R11, UR20, -R0 ;  /* 0x000000140b007c23 */ /* 0x000fe20008010800 */
[----:B------:R-:W-:Y:S04]  /*11eb0*/  LDSM.16.MT88.4 R16, [R185+0x4000] ;  /* 0x00400000b910783b */ /* 0x000fe80000004200 */
[----:B------:R1:W-:Y:S08]  /*11ec0*/  MUFU.EX2 R52, R3 ;  /* 0x0000000300347308 */ /* 0x0003f00000000800 */
[----:B------:R4:W-:Y:S01]  /*11ed0*/  MUFU.EX2 R11, R0 ;  /* 0x00000000000b7308 */ /* 0x0009e20000000800 */
[----:B-1----:R-:W-:-:S05]  /*11ee0*/  FMUL.FTZ R3, R74, UR20 ;  /* 0x000000144a037c20 */ /* 0x002fca0008410000 */
[----:B------:R-:W-:-:S05]  /*11ef0*/  FSEL R3, R3, RZ, P2 ;  /* 0x000000ff03037208 */ /* 0x000fca0001000000 */
[--C-:B----4-:R-:W-:Y:S01]  /*11f00*/  FFMA.FTZ R0, R132, UR20, -R3.reuse ;  /* 0x0000001484007c23 */ /* 0x110fe20008010803 */
[--C-:B------:R-:W-:Y:S01]  /*11f10*/  FFMA.FTZ R4, R48, UR20, -R3.reuse ;  /* 0x0000001430047c23 */ /* 0x100fe20008010803 */
[----:B------:R-:W-:Y:S02]  /*11f20*/  MOV R48, R112 ;  /* 0x0000007000307202 */ /* 0x000fe40000000f00 */
[----:B------:R1:W-:Y:S08]  /*11f30*/  MUFU.EX2 R215, R0 ;  /* 0x0000000000d77308 */ /* 0x0003f00000000800 */
[----:B------:R4:W-:Y:S01]  /*11f40*/  MUFU.EX2 R239, R4 ;  /* 0x0000000400ef7308 */ /* 0x0009e20000000800 */
[----:B-1----:R-:W-:-:S07]  /*11f50*/  FFMA.FTZ R0, R168, UR20, -R3 ;  /* 0x00000014a8007c23 */ /* 0x002fce0008010803 */
[----:B------:R1:W-:Y:S01]  /*11f60*/  MUFU.EX2 R222, R0 ;  /* 0x0000000000de7308 */ /* 0x0003e20000000800 */
[----:B----4-:R-:W-:-:S07]  /*11f70*/  FFMA.FTZ R4, R46, UR20, -R3 ;  /* 0x000000142e047c23 */ /* 0x010fce0008010803 */
[----:B------:R4:W-:Y:S01]  /*11f80*/  MUFU.EX2 R238, R4 ;  /* 0x0000000400ee7308 */ /* 0x0009e20000000800 */
[----:B-1----:R-:W-:Y:S01]  /*11f90*/  FFMA.FTZ R0, R126, UR20, -R3 ;  /* 0x000000147e007c23 */ /* 0x002fe20008010803 */
[----:B------:R-:W-:-:S06]  /*11fa0*/  MOV R126, R182 ;  /* 0x000000b6007e7202 */ /* 0x000fcc0000000f00 */
[----:B------:R1:W-:Y:S01]  /*11fb0*/  MUFU.EX2 R223, R0 ;  /* 0x0000000000df7308 */ /* 0x0003e20000000800 */
[----:B----4-:R-:W-:-:S07]  /*11fc0*/  FFMA.FTZ R4, R45, UR20, -R3 ;  /* 0x000000142d047c23 */ /* 0x010fce0008010803 */
[----:B------:R-:W-:Y:S01]  /*11fd0*/  MUFU.EX2 R237, R4 ;  /* 0x0000000400ed7308 */ /* 0x000fe20000000800 */
[----:B-1----:R-:W-:Y:S01]  /*11fe0*/  FFMA.FTZ R0, R123, UR20, -R3 ;  /* 0x000000147b007c23 */ /* 0x002fe20008010803 */
[----:B------:R-:W-:-:S06]  /*11ff0*/  MOV R123, R183 ;  /* 0x000000b7007b7202 */ /* 0x000fcc0000000f00 */
[----:B------:R1:W-:Y:S02]  /*12000*/  MUFU.EX2 R224, R0 ;  /* 0x0000000000e07308 */ /* 0x0003e40000000800 */
[----:B-1----:R-:W-:Y:S01]  /*12010*/  FFMA.FTZ R0, R118, UR20, -R3 ;  /* 0x0000001476007c23 */ /* 0x002fe20008010803 */
[----:B------:R-:W-:-:S05]  /*12020*/  MOV R118, R28 ;  /* 0x0000001c00767202 */ /* 0x000fca0000000f00 */
[----:B------:R1:W-:Y:S02]  /*12030*/  MUFU.EX2 R236, R0 ;  /* 0x0000000000ec7308 */ /* 0x0003e40000000800 */
[----:B-1----:R-:W-:Y:S01]  /*12040*/  FFMA.FTZ R0, R110, UR20, -R3 ;  /* 0x000000146e007c23 */ /* 0x002fe20008010803 */
[----:B------:R-:W-:-:S05]  /*12050*/  MOV R110, R209 ;  /* 0x000000d1006e7202 */ /* 0x000fca0000000f00 */
        /* <DEDUP_REMOVED lines=10> */
[----:B-1----:R-:W-:Y:S01]  /*12100*/  FFMA.FTZ R2, R99, UR20, -R3 ;  /* 0x0000001463027c23 */ /* 0x002fe20008010803 */
[----:B------:R-:W-:Y:S02]  /*12110*/  MOV R99, R12 ;  /* 0x0000000c00637202 */ /* 0x000fe40000000f00 */
[----:B------:R-:W-:Y:S01]  /*12120*/  FMNMX.FTZ R0, R114, R0, !PT ;  /* 0x0000000072007209 */ /* 0x000fe20007810000 */
[----:B------:R1:W-:Y:S01]  /*12130*/  MUFU.EX2 R249, R2 ;  /* 0x0000000200f97308 */ /* 0x0003e20000000800 */
[----:B------:R-:W-:Y:S02]  /*12140*/  LDSM.16.MT88.4 R12, [R184+0x4000] ;  /* 0x00400000b80c783b */ /* 0x000fe40000004200 */
        /* <DEDUP_REMOVED lines=35> */
[----:B--2---:R-:W-:-:S05]  /*12380*/  MOV R53, R66 ;  /* 0x0000004200357202 */ /* 0x004fca0000000f00 */
[----:B------:R1:W-:Y:S02]  /*12390*/  MUFU.EX2 R241, R2 ;  /* 0x0000000200f17308 */ /* 0x0003e40000000800 */
[----:B-1----:R-:W-:Y:S01]  /*123a0*/  FFMA.FTZ R2, R51, UR20, -R3 ;  /* 0x0000001433027c23 */ /* 0x002fe20008010803 */
[----:B---3--:R-:W-:-:S05]  /*123b0*/  IMAD.MOV.U32 R51, RZ, RZ, R26 ;  /* 0x000000ffff337224 */ /* 0x008fca00078e001a */
        /* <DEDUP_REMOVED lines=90> */
[--C-:B------:R-:W-:Y:S01]  /*12960*/  FFMA.FTZ R6, R171, UR20, -R0.reuse ;  /* 0x00000014ab067c23 */ /* 0x100fe20008010800 */
[----:B-1----:R-:W-:Y:S01]  /*12970*/  FSEL R5, R75, RZ, P3 ;  /* 0x000000ff4b057208 */ /* 0x002fe20001800000 */
[-C--:B---3--:R-:W-:Y:S01]  /*12980*/  FMUL.FTZ R156, R156, R70.reuse ;  /* 0x000000469c9c7220 */ /* 0x088fe20000410000 */
[-C--:B------:R-:W-:Y:S01]  /*12990*/  FMUL.FTZ R157, R157, R70.reuse ;  /* 0x000000469d9d7220 */ /* 0x080fe20000410000 */
[-C--:B------:R-:W-:Y:S01]  /*129a0*/  FMUL.FTZ R164, R164, R70.reuse ;  /* 0x00000046a4a47220 */ /* 0x080fe20000410000 */
[-C--:B------:R-:W-:Y:S01]  /*129b0*/  FMUL.FTZ R165, R165, R70.reuse ;  /* 0x00000046a5a57220 */ /* 0x080fe20000410000 */
[----:B------:R-:W-:Y:S01]  /*129c0*/  FADD.FTZ R5, R41, -R5 ;  /* 0x8000000529057221 */ /* 0x000fe20000010000 */
[----:B------:R-:W-:Y:S01]  /*129d0*/  FFMA.FTZ R8, R130, UR20, -R0 ;  /* 0x0000001482087c23 */ /* 0x000fe20008010800 */
[----:B--2---:R-:W-:Y:S01]  /*129e0*/  FFMA.FTZ R4, R174, UR20, -R2 ;  /* 0x00000014ae047c23 */ /* 0x004fe20008010802 */
[-C--:B------:R-:W-:Y:S01]  /*129f0*/  FMUL.FTZ R136, R136, R70.reuse ;  /* 0x0000004688887220 */ /* 0x080fe20000410000 */
[----:B------:R-:W-:Y:S01]  /*12a00*/  FMUL.FTZ R5, R5, UR20 ;  /* 0x0000001405057c20 */ /* 0x000fe20008410000 */
[-C--:B------:R-:W-:Y:S01]  /*12a10*/  FMUL.FTZ R137, R137, R70.reuse ;  /* 0x0000004689897220 */ /* 0x080fe20000410000 */
[----:B------:R1:W-:Y:S01]  /*12a20*/  MUFU.EX2 R177, R4 ;  /* 0x0000000400b17308 */ /* 0x0003e20000000800 */
[-C--:B------:R-:W-:Y:S01]  /*12a30*/  FMUL.FTZ R148, R148, R70.reuse ;  /* 0x0000004694947220 */ /* 0x080fe20000410000 */
[----:B------:R-:W-:-:S06]  /*12a40*/  FMUL.FTZ R149, R149, R70 ;  /* 0x0000004695957220 */ /* 0x000fcc0000410000 */
        /* <DEDUP_REMOVED lines=13> */
[----:B--2---:R-:W-:Y:S02]  /*12b20*/  FFMA.FTZ R4, R134, UR20, -R2 ;  /* 0x0000001486047c23 */ /* 0x004fe40008010802 */
[----:B------:R1:W-:Y:S08]  /*12b30*/  MUFU.EX2 R134, R8 ;  /* 0x0000000800867308 */ /* 0x0003f00000000800 */
[----:B------:R2:W-:Y:S01]  /*12b40*/  MUFU.EX2 R181, R4 ;  /* 0x0000000400b57308 */ /* 0x0005e20000000800 */
[----:B-1----:R-:W-:-:S07]  /*12b50*/  FFMA.FTZ R8, R131, UR20, -R0 ;  /* 0x0000001483087c23 */ /* 0x002fce0008010800 */
[----:B------:R1:W-:Y:S01]  /*12b60*/  MUFU.EX2 R130, R8 ;  /* 0x0000000800827308 */ /* 0x0003e20000000800 */
[----:B--2---:R-:W-:-:S07]  /*12b70*/  FFMA.FTZ R4, R125, UR20, -R2 ;  /* 0x000000147d047c23 */ /* 0x004fce0008010802 */
[----:B------:R2:W-:Y:S01]  /*12b80*/  MUFU.EX2 R182, R4 ;  /* 0x0000000400b67308 */ /* 0x0005e20000000800 */
[----:B-1----:R-:W-:Y:S01]  /*12b90*/  F2FP.F16.F32.PACK_AB R8, R252, R225 ;  /* 0x000000e1fc08723e */ /* 0x002fe200000000ff */
[----:B--2---:R-:W-:-:S06]  /*12ba0*/  FFMA.FTZ R4, R121, UR20, -R2 ;  /* 0x0000001479047c23 */ /* 0x004fcc0008010802 */
[----:B------:R1:W-:Y:S02]  /*12bb0*/  MUFU.EX2 R183, R4 ;  /* 0x0000000400b77308 */ /* 0x0003e40000000800 */
[----:B-1----:R-:W-:-:S06]  /*12bc0*/  FFMA.FTZ R4, R114, UR20, -R2 ;  /* 0x0000001472047c23 */ /* 0x002fcc0008010802 */
[----:B------:R1:W-:Y:S02]  /*12bd0*/  MUFU.EX2 R212, R4 ;  /* 0x0000000400d47308 */ /* 0x0003e40000000800 */
[----:B-1----:R-:W-:Y:S01]  /*12be0*/  FFMA.FTZ R4, R108, UR20, -R2 ;  /* 0x000000146c047c23 */ /* 0x002fe20008010802 */
[----:B------:R-:W-:-:S05]  /*12bf0*/  MOV R108, R51 ;  /* 0x00000033006c7202 */ /* 0x000fca0000000f00 */
        /* <DEDUP_REMOVED lines=27> */
[----:B-1----:R-:W-:-:S06]  /*12db0*/  FFMA.FTZ R4, R175, UR20, -R0 ;  /* 0x00000014af047c23 */ /* 0x002fcc0008010800 */
        /* <DEDUP_REMOVED lines=27> */
[----:B------:R-:W2:Y:S01]  /*12f70*/  LDSM.16.MT88.4 R24, [R184+0x4400] ;  /* 0x00440000b818783b */ /* 0x000ea20000004200 */
[----:B------:R-:W-:Y:S01]  /*12f80*/  IMAD.MOV.U32 R139, RZ, RZ, R94 ;  /* 0x000000ffff8b7224 */ /* 0x000fe200078e005e */
[----:B------:R-:W-:Y:S01]  /*12f90*/  MOV R94, R11 ;  /* 0x0000000b005e7202 */ /* 0x000fe20000000f00 */
[-C--:B-1----:R-:W-:Y:S01]  /*12fa0*/  FMUL.FTZ R142, R142, R68.reuse ;  /* 0x000000448e8e7220 */ /* 0x082fe20000410000 */
[----:B------:R-:W-:Y:S01]  /*12fb0*/  F2FP.F16.F32.PACK_AB R9, R222, R215 ;  /* 0x000000d7de09723e */ /* 0x000fe200000000ff */
[-C--:B------:R-:W-:Y:S01]  /*12fc0*/  FMUL.FTZ R143, R143, R68.reuse ;  /* 0x000000448f8f7220 */ /* 0x080fe20000410000 */
[----:B------:R-:W-:Y:S01]  /*12fd0*/  MOV R164, R57 ;  /* 0x0000003900a47202 */ /* 0x000fe20000000f00 */
[-C--:B------:R-:W-:Y:S01]  /*12fe0*/  FMUL.FTZ R146, R146, R68.reuse ;  /* 0x0000004492927220 */ /* 0x080fe20000410000 */
[----:B------:R-:W-:Y:S01]  /*12ff0*/  F2FP.F16.F32.PACK_AB R11, R224, R223 ;  /* 0x000000dfe00b723e */ /* 0x000fe200000000ff */
[-C--:B------:R-:W-:Y:S01]  /*13000*/  FMUL.FTZ R147, R147, R68.reuse ;  /* 0x0000004493937220 */ /* 0x080fe20000410000 */
[----:B------:R-:W-:Y:S01]  /*13010*/  F2FP.F16.F32.PACK_AB R10, R164, R159 ;  /* 0x0000009fa40a723e */ /* 0x000fe200000000ff */
[-C--:B------:R-:W-:Y:S01]  /*13020*/  FMUL.FTZ R154, R154, R68.reuse ;  /* 0x000000449a9a7220 */ /* 0x080fe20000410000 */
[-C--:B------:R-:W-:Y:S01]  /*13030*/  FMUL.FTZ R155, R155, R68.reuse ;  /* 0x000000449b9b7220 */ /* 0x080fe20000410000 */
[-C--:B------:R-:W-:Y:S01]  /*13040*/  FMUL.FTZ R162, R162, R68.reuse ;  /* 0x00000044a2a27220 */ /* 0x080fe20000410000 */
[----:B------:R-:W-:Y:S01]  /*13050*/  FMUL.FTZ R163, R163, R68 ;  /* 0x00000044a3a37220 */ /* 0x000fe20000410000 */
[----:B------:R-:W-:Y:S01]  /*13060*/  MOV R138, R95 ;  /* 0x0000005f008a7202 */ /* 0x000fe20000000f00 */
[----:B------:R-:W-:Y:S01]  /*13070*/  HMMA.16816.F32 R36, R4, R14, R148 ;  /* 0x0000000e0424723c */ /* 0x000fe20000001894 */
[----:B------:R-:W-:-:S02]  /*13080*/  MOV R95, R118 ;  /* 0x00000076005f7202 */ /* 0x000fc40000000f00 */
[----:B------:R-:W-:Y:S02]  /*13090*/  MOV R167, R64 ;  /* 0x0000004000a77202 */ /* 0x000fe40000000f00 */
[----:B------:R-:W-:Y:S01]  /*130a0*/  MOV R57, R20 ;  /* 0x0000001400397202 */ /* 0x000fe20000000f00 */
[C---:B------:R-:W-:Y:S01]  /*130b0*/  HMMA.16816.F32 R140, R8.reuse, R12, R140 ;  /* 0x0000000c088c723c */ /* 0x040fe2000000188c */
[----:B------:R-:W-:Y:S01]  /*130c0*/  MOV R136, R99 ;  /* 0x0000006300887202 */ /* 0x000fe20000000f00 */
[----:B------:R-:W1:Y:S01]  /*130d0*/  LDSM.16.MT88.4 R20, [R185+0x4400] ;  /* 0x00440000b914783b */ /* 0x000e620000004200 */
[----:B------:R-:W-:Y:S01]  /*130e0*/  MOV R99, R110 ;  /* 0x0000006e00637202 */ /* 0x000fe20000000f00 */
[----:B------:R-:W-:Y:S01]  /*130f0*/  FFMA.FTZ R4, R87, UR20, -R2 ;  /* 0x0000001457047c23 */ /* 0x000fe20008010802 */
[----:B------:R-:W-:Y:S01]  /*13100*/  MOV R56, R57 ;  /* 0x0000003900387202 */ /* 0x000fe20000000f00 */
[C---:B------:R-:W-:Y:S01]  /*13110*/  HMMA.16816.F32 R144, R8.reuse, R14, R144 ;  /* 0x0000000e0890723c */ /* 0x040fe20000001890 */
[----:B------:R-:W-:Y:S01]  /*13120*/  MOV R110, R67 ;  /* 0x00000043006e7202 */ /* 0x000fe20000000f00 */
[----:B------:R3:W-:Y:S01]  /*13130*/  MUFU.EX2 R175, R4 ;  /* 0x0000000400af7308 */ /* 0x0007e20000000800 */
[----:B------:R-:W-:Y:S01]  /*13140*/  MOV R57, R94 ;  /* 0x0000005e00397202 */ /* 0x000fe20000000f00 */
[----:B------:R-:W-:Y:S01]  /*13150*/  LDSM.16.MT88.4 R12, [R185+0x4800] ;  /* 0x00480000b90c783b */ /* 0x000fe20000004200 */
[----:B------:R-:W-:Y:S01]  /*13160*/  MOV R94, R95 ;  /* 0x0000005f005e7202 */ /* 0x000fe20000000f00 */
[----:B------:R-:W-:Y:S01]  /*13170*/  HMMA.16816.F32 R152, R8, R16, R152 ;  /* 0x000000100898723c */ /* 0x000fe20000001898 */
[----:B------:R-:W-:-:S02]  /*13180*/  MOV R95, R50 ;  /* 0x00000032005f7202 */ /* 0x000fc40000000f00 */
[----:B------:R-:W-:Y:S02]  /*13190*/  F2FP.F16.F32.PACK_AB R5, R171, R173 ;  /* 0x000000adab05723e */ /* 0x000fe400000000ff */
[----:B------:R-:W-:Y:S01]  /*131a0*/  F2FP.F16.F32.PACK_AB R6, R212, R183 ;  /* 0x000000b7d406723e */ /* 0x000fe200000000ff */
[----:B------:R-:W-:Y:S01]  /*131b0*/  HMMA.16816.F32 R160, R8, R18, R160 ;  /* 0x0000001208a0723c */ /* 0x000fe200000018a0 */
[----:B------:R-:W4:Y:S01]  /*131c0*/  LDSM.16.MT88.4 R16, [R184+0x4800] ;  /* 0x00480000b810783b */ /* 0x000f220000004200 */
[----:B------:R-:W-:Y:S02]  /*131d0*/  F2FP.F16.F32.PACK_AB R7, R130, R134 ;  /* 0x000000868207723e */ /* 0x000fe400000000ff */
[----:B------:R-:W-:Y:S02]  /*131e0*/  MOV R165, R58 ;  /* 0x0000003a00a57202 */ /* 0x000fe40000000f00 */
[----:B------:R-:W-:Y:S01]  /*131f0*/  MOV R137, R96 ;  /* 0x0000006000897202 */ /* 0x000fe20000000f00 */
[--C-:B------:R-:W-:Y:S01]  /*13200*/  FFMA.FTZ R8, R86, UR20, -R2.reuse ;  /* 0x0000001456087c23 */ /* 0x100fe20008010802 */
[----:B------:R-:W-:Y:S01]  /*13210*/  F2FP.F16.F32.PACK_AB R9, R251, R236 ;  /* 0x000000ecfb09723e */ /* 0x000fe200000000ff */
[----:B---3--:R-:W-:Y:S01]  /*13220*/  FFMA.FTZ R4, R89, UR20, -R2 ;  /* 0x0000001459047c23 */ /* 0x008fe20008010802 */
[----:B------:R-:W-:Y:S01]  /*13230*/  F2FP.F16.F32.PACK_AB R10, R138, R167 ;  /* 0x000000a78a0a723e */ /* 0x000fe200000000ff */
[----:B------:R3:W-:Y:S01]  /*13240*/  MUFU.EX2 R131, R8 ;  /* 0x0000000800837308 */ /* 0x0007e20000000800 */
[----:B------:R-:W-:-:S02]  /*13250*/  F2FP.F16.F32.PACK_AB R11, R249, R250 ;  /* 0x000000faf90b723e */ /* 0x000fc400000000ff */
[----:B------:R-:W-:Y:S01]  /*13260*/  MOV R58, R53 ;  /* 0x00000035003a7202 */ /* 0x000fe20000000f00 */
[----:B------:R-:W-:Y:S01]  /*13270*/  IMAD.MOV.U32 R53, RZ, RZ, R104 ;  /* 0x000000ffff357224 */ /* 0x000fe200078e0068 */
[----:B------:R-:W-:Y:S02]  /*13280*/  MOV R96, R110 ;  /* 0x0000006e00607202 */ /* 0x000fe40000000f00 */
[----:B------:R-:W-:Y:S01]  /*13290*/  MOV R166, R180 ;  /* 0x000000b400a67202 */ /* 0x000fe20000000f00 */
[----:B------:R5:W-:Y:S01]  /*132a0*/  MUFU.EX2 R169, R4 ;  /* 0x0000000400a97308 */ /* 0x000be20000000800 */
[----:B------:R-:W-:Y:S02]  /*132b0*/  MOV R180, R108 ;  /* 0x0000006c00b47202 */ /* 0x000fe40000000f00 */
[----:B------:R-:W-:Y:S02]  /*132c0*/  MOV R150, R58 ;  /* 0x0000003a00967202 */ /* 0x000fe40000000f00 */
[----:B------:R-:W-:-:S02]  /*132d0*/  MOV R151, R180 ;  /* 0x000000b400977202 */ /* 0x000fc40000000f00 */
[----:B------:R-:W-:Y:S01]  /*132e0*/  MOV R156, R56 ;  /* 0x00000038009c7202 */ /* 0x000fe20000000f00 */
[----:B---3--:R-:W-:Y:S01]  /*132f0*/  FFMA.FTZ R8, R172, UR20, -R0 ;  /* 0x00000014ac087c23 */ /* 0x008fe20008010800 */
[----:B------:R-:W-:Y:S02]  /*13300*/  MOV R180, R57 ;  /* 0x0000003900b47202 */ /* 0x000fe40000000f00 */
[----:B------:R-:W-:Y:S01]  /*13310*/  MOV R149, R96 ;  /* 0x0000006000957202 */ /* 0x000fe20000000f00 */
[----:B------:R3:W-:Y:S01]  /*13320*/  MUFU.EX2 R122, R8 ;  /* 0x00000008007a7308 */ /* 0x0007e20000000800 */
[----:B------:R-:W-:Y:S02]  /*13330*/  MOV R148, R53 ;  /* 0x0000003500947202 */ /* 0x000fe40000000f00 */
[----:B------:R-:W-:Y:S02]  /*13340*/  MOV R172, R149 ;  /* 0x0000009500ac7202 */ /* 0x000fe40000000f00 */
[----:B-----5:R-:W-:-:S02]  /*13350*/  F2FP.F16.F32.PACK_AB R4, R182, R181 ;  /* 0x000000b5b604723e */ /* 0x020fc400000000ff */
[----:B------:R-:W-:-:S05]  /*13360*/  MOV R158, R54 ;  /* 0x00000036009e7202 */ /* 0x000fca0000000f00 */
[----:B--2---:R-:W-:Y:S01]  /*13370*/  HMMA.16816.F32 R28, R4, R24, R28 ;  /* 0x00000018041c723c */ /* 0x004fe2000000181c */
[----:B---3--:R-:W-:-:S05]  /*13380*/  FFMA.FTZ R8, R170, UR20, -R0 ;  /* 0x00000014aa087c23 */ /* 0x008fca0008010800 */
[C---:B------:R-:W-:Y:S01]  /*13390*/  HMMA.16816.F32 R36, R4.reuse, R26, R36 ;  /* 0x0000001a0424723c */ /* 0x040fe20000001824 */
[----:B------:R-:W-:Y:S01]  /*133a0*/  MOV R170, R151 ;  /* 0x0000009700aa7202 */ /* 0x000fe20000000f00 */
[----:B------:R2:W3:Y:S04]  /*133b0*/  MUFU.EX2 R118, R8 ;  /* 0x0000000800767308 */ /* 0x0004e80000000800 */
[C---:B-1----:R-:W-:Y:S06]  /*133c0*/  HMMA.16816.F32 R40, R4.reuse, R20, R40 ;  /* 0x000000140428723c */ /* 0x042fec0000001828 */
[----:B------:R-:W-:Y:S07]  /*133d0*/  HMMA.16816.F32 R44, R4, R22, R44 ;  /* 0x00000016042c723c */ /* 0x000fee000000182c */
[--C-:B------:R-:W-:Y:S01]  /*133e0*/  FFMA.FTZ R4, R129, UR20, -R0.reuse ;  /* 0x0000001481047c23 */ /* 0x100fe20008010800 */
[----:B--2---:R-:W-:Y:S01]  /*133f0*/  FFMA.FTZ R8, R133, UR20, -R0 ;  /* 0x0000001485087c23 */ /* 0x004fe20008010800 */
[----:B---3--:R-:W-:-:S02]  /*13400*/  F2FP.F16.F32.PACK_AB R5, R118, R122 ;  /* 0x0000007a7605723e */ /* 0x008fc400000000ff */
[----:B------:R1:W-:Y:S01]  /*13410*/  MUFU.EX2 R113, R4 ;  /* 0x0000000400717308 */ /* 0x0003e20000000800 */
[----:B------:R-:W-:Y:S02]  /*13420*/  F2FP.F16.F32.PACK_AB R6, R216, R214 ;  /* 0x000000d6d806723e */ /* 0x000fe400000000ff */
[----:B------:R-:W-:-:S05]  /*13430*/  MOV R133, R150 ;  /* 0x0000009600857202 */ /* 0x000fca0000000f00 */
[----:B------:R2:W3:Y:S01]  /*13440*/  MUFU.EX2 R112, R8 ;  /* 0x0000000800707308 */ /* 0x0004e20000000800 */
[----:B-1----:R-:W-:-:S07]  /*13450*/  FFMA.FTZ R4, R88, UR20, -R2 ;  /* 0x0000001458047c23 */ /* 0x002fce0008010802 */
[----:B------:R1:W-:Y:S01]  /*13460*/  MUFU.EX2 R126, R4 ;  /* 0x00000004007e7308 */ /* 0x0003e20000000800 */
[----:B--2---:R-:W-:Y:S02]  /*13470*/  F2FP.F16.F32.PACK_AB R8, R157, R139 ;  /* 0x0000008b9d08723e */ /* 0x004fe400000000ff */
[----:B---3--:R-:W-:-:S05]  /*13480*/  F2FP.F16.F32.PACK_AB R7, R113, R112 ;  /* 0x000000707107723e */ /* 0x008fca00000000ff */
[C---:B------:R-:W-:Y:S06]  /*13490*/  HMMA.16816.F32 R64, R8.reuse, R24, R140 ;  /* 0x000000180840723c */ /* 0x040fec000000188c */
[C---:B------:R-:W-:Y:S01]  /*134a0*/  HMMA.16816.F32 R152, R8.reuse, R20, R152 ;  /* 0x000000140898723c */ /* 0x040fe20000001898 */
[----:B------:R-:W-:Y:S01]  /*134b0*/  MOV R143, R48 ;  /* 0x00000030008f7202 */ /* 0x000fe20000000f00 */
[----:B-1----:R-:W-:Y:S01]  /*134c0*/  FFMA.FTZ R4, R82, UR20, -R2 ;  /* 0x0000001452047c23 */ /* 0x002fe20008010802 */
[----:B------:R-:W-:Y:S02]  /*134d0*/  MOV R142, R32 ;  /* 0x00000020008e7202 */ /* 0x000fe40000000f00 */
[----:B------:R-:W-:Y:S01]  /*134e0*/  MOV R141, R34 ;  /* 0x00000022008d7202 */ /* 0x000fe20000000f00 */
[----:B------:R-:W-:Y:S01]  /*134f0*/  HMMA.16816.F32 R48, R8, R26, R144 ;  /* 0x0000001a0830723c */ /* 0x000fe20000001890 */
[----:B------:R-:W2:Y:S01]  /*13500*/  LDL.LU R146, [R1+0x1c] ;  /* 0x00001c0001927983 */ /* 0x000ea20000300800 */
[----:B------:R1:W-:Y:S01]  /*13510*/  MUFU.EX2 R123, R4 ;  /* 0x00000004007b7308 */ /* 0x0003e20000000800 */
[----:B------:R-:W-:-:S02]  /*13520*/  MOV R140, R179 ;  /* 0x000000b3008c7202 */ /* 0x000fc40000000f00 */
[----:B------:R-:W3:Y:S01]  /*13530*/  LDL.LU R147, [R1+0x20] ;  /* 0x0000200001937983 */ /* 0x000ee20000300800 */
[----:B------:R-:W-:Y:S01]  /*13540*/  HMMA.16816.F32 R160, R8, R22, R160 ;  /* 0x0000001608a0723c */ /* 0x000fe200000018a0 */
[----:B------:R-:W-:Y:S02]  /*13550*/  MOV R179, R100 ;  /* 0x0000006400b37202 */ /* 0x000fe40000000f00 */
[----:B------:R-:W5:Y:S04]  /*13560*/  LDSM.16.MT88.4 R24, [R184+0x4c00] ;  /* 0x004c0000b818783b */ /* 0x000f680000004200 */
[----:B------:R-:W-:Y:S01]  /*13570*/  FFMA.FTZ R8, R62, UR20, -R2 ;  /* 0x000000143e087c23 */ /* 0x000fe20008010802 */
[----:B------:R-:W5:Y:S01]  /*13580*/  LDSM.16.MT88.4 R20, [R185+0x4c00] ;  /* 0x004c0000b914783b */ /* 0x000f620000004200 */
[----:B------:R-:W-:-:S02]  /*13590*/  F2FP.F16.F32.PACK_AB R9, R247, R248 ;  /* 0x000000f8f709723e */ /* 0x000fc400000000ff */
[----:B------:R4:W-:Y:S01]  /*135a0*/  MUFU.EX2 R121, R8 ;  /* 0x0000000800797308 */ /* 0x0009e20000000800 */
[----:B------:R-:W-:Y:S01]  /*135b0*/  F2FP.F16.F32.PACK_AB R10, R141, R143 ;  /* 0x0000008f8d0a723e */ /* 0x000fe200000000ff */
[----:B------:R-:W2:Y:S01]  /*135c0*/  LDL.LU R129, [R1+0x24] ;  /* 0x0000240001817983 */ /* 0x000ea20000300800 */
[----:B-1----:R-:W-:Y:S02]  /*135d0*/  F2FP.F16.F32.PACK_AB R4, R213, R209 ;  /* 0x000000d1d504723e */ /* 0x002fe400000000ff */
[----:B------:R-:W-:-:S05]  /*135e0*/  F2FP.F16.F32.PACK_AB R11, R245, R246 ;  /* 0x000000f6f50b723e */ /* 0x000fca00000000ff */
[C---:B----4-:R-:W-:Y:S06]  /*135f0*/  HMMA.16816.F32 R32, R4.reuse, R16, R28 ;  /* 0x000000100420723c */ /* 0x050fec000000181c */
[----:B------:R-:W-:Y:S01]  /*13600*/  HMMA.16816.F32 R28, R4, R18, R36 ;  /* 0x00000012041c723c */ /* 0x000fe20000001824 */
[----:B------:R-:W-:-:S04]  /*13610*/  FFMA.FTZ R8, R128, UR20, -R0 ;  /* 0x0000001480087c23 */ /* 0x000fc80008010800 */
[----:B------:R1:W-:Y:S01]  /*13620*/  MUFU.EX2 R106, R8 ;  /* 0x00000008006a7308 */ /* 0x0003e20000000800 */
[C---:B------:R-:W-:Y:S06]  /*13630*/  HMMA.16816.F32 R36, R4.reuse, R12, R40 ;  /* 0x0000000c0424723c */ /* 0x040fec0000001828 */
[----:B------:R-:W-:Y:S07]  /*13640*/  HMMA.16816.F32 R44, R4, R14, R44 ;  /* 0x0000000e042c723c */ /* 0x000fee000000182c */
[--C-:B------:R-:W-:Y:S01]  /*13650*/  FFMA.FTZ R4, R120, UR20, -R0.reuse ;  /* 0x0000001478047c23 */ /* 0x100fe20008010800 */
[----:B------:R-:W-:Y:S01]  /*13660*/  F2FP.F16.F32.PACK_AB R6, R220, R218 ;  /* 0x000000dadc06723e */ /* 0x000fe200000000ff */
[----:B-1----:R-:W-:Y:S01]  /*13670*/  FFMA.FTZ R8, R127, UR20, -R0 ;  /* 0x000000147f087c23 */ /* 0x002fe20008010800 */
[----:B------:R-:W-:Y:S01]  /*13680*/  IMAD.MOV.U32 R127, RZ, RZ, R105 ;  /* 0x000000ffff7f7224 */ /* 0x000fe200078e0069 */
[----:B------:R1:W-:Y:S01]  /*13690*/  MUFU.EX2 R100, R4 ;  /* 0x0000000400647308 */ /* 0x0003e20000000800 */
[----:B------:R-:W-:Y:S01]  /*136a0*/  MOV R120, R176 ;  /* 0x000000b000787202 */ /* 0x000fe20000000f00 */
[----:B------:R-:W-:-:S06]  /*136b0*/  IMAD.MOV.U32 R176, RZ, RZ, R52 ;  /* 0x000000ffffb07224 */ /* 0x000fcc00078e0034 */
[----:B------:R4:W5:Y:S01]  /*136c0*/  MUFU.EX2 R105, R8 ;  /* 0x0000000800697308 */ /* 0x0009620000000800 */
[----:B-1----:R-:W-:-:S07]  /*136d0*/  FFMA.FTZ R4, R84, UR20, -R2 ;  /* 0x0000001454047c23 */ /* 0x002fce0008010802 */
[----:B------:R1:W-:Y:S01]  /*136e0*/  MUFU.EX2 R110, R4 ;  /* 0x00000004006e7308 */ /* 0x0003e20000000800 */
[----:B----4-:R-:W-:Y:S01]  /*136f0*/  FFMA.FTZ R8, R124, UR20, -R0 ;  /* 0x000000147c087c23 */ /* 0x010fe20008010800 */
[----:B------:R-:W-:Y:S02]  /*13700*/  MOV R124, R99 ;  /* 0x00000063007c7202 */ /* 0x000fe40000000f00 */
[----:B-----5:R-:W-:-:S04]  /*13710*/  F2FP.F16.F32.PACK_AB R5, R105, R106 ;  /* 0x0000006a6905723e */ /* 0x020fc800000000ff */
[----:B------:R4:W5:Y:S01]  /*13720*/  MUFU.EX2 R99, R8 ;  /* 0x0000000800637308 */ /* 0x0009620000000800 */
[----:B-1----:R-:W-:-:S07]  /*13730*/  FFMA.FTZ R4, R63, UR20, -R2 ;  /* 0x000000143f047c23 */ /* 0x002fce0008010802 */
[----:B------:R1:W-:Y:S01]  /*13740*/  MUFU.EX2 R108, R4 ;  /* 0x00000004006c7308 */ /* 0x0003e20000000800 */
[----:B----4-:R-:W-:Y:S02]  /*13750*/  F2FP.F16.F32.PACK_AB R8, R142, R136 ;  /* 0x000000888e08723e */ /* 0x010fe400000000ff */
[----:B-----5:R-:W-:-:S05]  /*13760*/  F2FP.F16.F32.PACK_AB R7, R100, R99 ;  /* 0x000000636407723e */ /* 0x020fca00000000ff */
[C---:B------:R-:W-:Y:S06]  /*13770*/  HMMA.16816.F32 R64, R8.reuse, R16, R64 ;  /* 0x000000100840723c */ /* 0x040fec0000001840 */
[C---:B------:R-:W-:Y:S01]  /*13780*/  HMMA.16816.F32 R48, R8.reuse, R18, R48 ;  /* 0x000000120830723c */ /* 0x040fe20000001830 */
[----:B-1----:R-:W-:Y:S01]  /*13790*/  F2FP.F16.F32.PACK_AB R4, R219, R217 ;  /* 0x000000d9db04723e */ /* 0x002fe200000000ff */
[----:B------:R-:W1:Y:S04]  /*137a0*/  LDSM.16.MT88.4 R16, [R184+0x5000] ;  /* 0x00500000b810783b */ /* 0x000e680000004200 */
[C---:B------:R-:W-:Y:S06]  /*137b0*/  HMMA.16816.F32 R152, R8.reuse, R12, R152 ;  /* 0x0000000c0898723c */ /* 0x040fec0000001898 */
[----:B------:R-:W-:Y:S01]  /*137c0*/  HMMA.16816.F32 R160, R8, R14, R160 ;  /* 0x0000000e08a0723c */ /* 0x000fe200000018a0 */
[----:B------:R-:W-:Y:S05]  /*137d0*/  LDSM.16.MT88.4 R12, [R185+0x5000] ;  /* 0x00500000b90c783b */ /* 0x000fea0000004200 */
[----:B------:R-:W-:Y:S01]  /*137e0*/  HMMA.16816.F32 R40, R4, R24, R32 ;  /* 0x000000180428723c */ /* 0x000fe20000001820 */
[----:B------:R-:W-:Y:S01]  /*137f0*/  FFMA.FTZ R8, R59, UR20, -R2 ;  /* 0x000000143b087c23 */ /* 0x000fe20008010802 */
[----:B------:R-:W-:-:S02]  /*13800*/  F2FP.F16.F32.PACK_AB R9, R243, R244 ;  /* 0x000000f4f309723e */ /* 0x000fc400000000ff */
[----:B------:R-:W-:Y:S01]  /*13810*/  F2FP.F16.F32.PACK_AB R10, R137, R166 ;  /* 0x000000a6890a723e */ /* 0x000fe200000000ff */
[----:B------:R4:W-:Y:S01]  /*13820*/  MUFU.EX2 R104, R8 ;  /* 0x0000000800687308 */ /* 0x0009e20000000800 */
[----:B------:R-:W-:Y:S01]  /*13830*/  HMMA.16816.F32 R32, R4, R26, R28 ;  /* 0x0000001a0420723c */ /* 0x000fe2000000181c */
[----:B------:R-:W-:-:S05]  /*13840*/  F2FP.F16.F32.PACK_AB R11, R241, R242 ;  /* 0x000000f2f10b723e */ /* 0x000fca00000000ff */
[C---:B------:R-:W-:Y:S06]  /*13850*/  HMMA.16816.F32 R28, R4.reuse, R20, R36 ;  /* 0x00000014041c723c */ /* 0x040fec0000001824 */
        /* <DEDUP_REMOVED lines=8> */
[----:B----4-:R-:W-:Y:S01]  /*138e0*/  FFMA.FTZ R8, R115, UR20, -R0 ;  /* 0x0000001473087c23 */ /* 0x010fe20008010800 */
[----:B------:R-:W-:-:S06]  /*138f0*/  MOV R115, R91 ;  /* 0x0000005b00737202 */ /* 0x000fcc0000000f00 */
[----:B------:R4:W1:Y:S01]  /*13900*/  MUFU.EX2 R91, R8 ;  /* 0x00000008005b7308 */ /* 0x0008620000000800 */
[----:B-----5:R-:W-:-:S07]  /*13910*/  FFMA.FTZ R4, R60, UR20, -R2 ;  /* 0x000000143c047c23 */ /* 0x020fce0008010802 */
[----:B------:R5:W-:Y:S01]  /*13920*/  MUFU.EX2 R96, R4 ;  /* 0x0000000400607308 */ /* 0x000be20000000800 */
[----:B----4-:R-:W-:Y:S01]  /*13930*/  FFMA.FTZ R8, R116, UR20, -R0 ;  /* 0x0000001474087c23 */ /* 0x010fe20008010800 */
[----:B------:R-:W-:Y:S02]  /*13940*/  MOV R116, R179 ;  /* 0x000000b300747202 */ /* 0x000fe40000000f00 */
[----:B------:R-:W-:-:S04]  /*13950*/  MOV R179, R94 ;  /* 0x0000005e00b37202 */ /* 0x000fc80000000f00 */
[----:B------:R4:W4:Y:S01]  /*13960*/  MUFU.EX2 R87, R8 ;  /* 0x0000000800577308 */ /* 0x0009220000000800 */
[----:B-1----:R-:W-:Y:S01]  /*13970*/  F2FP.F16.F32.PACK_AB R5, R91, R95 ;  /* 0x0000005f5b05723e */ /* 0x002fe200000000ff */
[----:B-----5:R-:W-:-:S06]  /*13980*/  FFMA.FTZ R4, R55, UR20, -R2 ;  /* 0x0000001437047c23 */ /* 0x020fcc0008010802 */
[----:B------:R1:W-:Y:S01]  /*13990*/  MUFU.EX2 R94, R4 ;  /* 0x00000004005e7308 */ /* 0x0003e20000000800 */
[----:B----4-:R-:W-:Y:S02]  /*139a0*/  F2FP.F16.F32.PACK_AB R8, R165, R140 ;  /* 0x0000008ca508723e */ /* 0x010fe400000000ff */
[----:B------:R-:W-:-:S05]  /*139b0*/  F2FP.F16.F32.PACK_AB R7, R88, R87 ;  /* 0x000000575807723e */ /* 0x000fca00000000ff */
[----:B------:R-:W-:Y:S01]  /*139c0*/  HMMA.16816.F32 R64, R8, R24, R64 ;  /* 0x000000180840723c */ /* 0x000fe20000001840 */
[----:B-1----:R-:W-:-:S05]  /*139d0*/  F2FP.F16.F32.PACK_AB R4, R175, R221 ;  /* 0x000000ddaf04723e */ /* 0x002fca00000000ff */
[C---:B------:R-:W-:Y:S01]  /*139e0*/  HMMA.16816.F32 R60, R8.reuse, R26, R48 ;  /* 0x0000001a083c723c */ /* 0x040fe20000001830 */
[----:B------:R-:W-:Y:S05]  /*139f0*/  LDSM.16.MT88.4 R24, [R185+0x5400] ;  /* 0x00540000b918783b */ /* 0x000fea0000004200 */
[C---:B------:R-:W-:Y:S06]  /*13a00*/  HMMA.16816.F32 R56, R8.reuse, R20, R152 ;  /* 0x000000140838723c */ /* 0x040fec0000001898 */
[----:B------:R-:W-:Y:S01]  /*13a10*/  HMMA.16816.F32 R160, R8, R22, R160 ;  /* 0x0000001608a0723c */ /* 0x000fe200000018a0 */
[----:B------:R-:W1:Y:S05]  /*13a20*/  LDSM.16.MT88.4 R20, [R184+0x5400] ;  /* 0x00540000b814783b */ /* 0x000e6a0000004200 */
[----:B------:R-:W-:Y:S01]  /*13a30*/  HMMA.16816.F32 R52, R4, R16, R40 ;  /* 0x000000100434723c */ /* 0x000fe20000001828 */
[----:B------:R-:W-:-:S04]  /*13a40*/  FFMA.FTZ R8, R78, UR20, -R2 ;  /* 0x000000144e087c23 */ /* 0x000fc80008010802 */
[----:B------:R4:W-:Y:S02]  /*13a50*/  MUFU.EX2 R89, R8 ;  /* 0x0000000800597308 */ /* 0x0009e40000000800 */
[----:B----4-:R-:W-:Y:S01]  /*13a60*/  FFMA.FTZ R8, R109, UR20, -R0 ;  /* 0x000000146d087c23 */ /* 0x010fe20008010800 */
[----:B------:R-:W-:Y:S01]  /*13a70*/  HMMA.16816.F32 R48, R4, R18, R32 ;  /* 0x000000120430723c */ /* 0x000fe20000001820 */
[----:B------:R-:W-:-:S04]  /*13a80*/  F2FP.F16.F32.PACK_AB R10, R110, R121 ;  /* 0x000000796e0a723e */ /* 0x000fc800000000ff */
[----:B------:R4:W-:Y:S01]  /*13a90*/  MUFU.EX2 R86, R8 ;  /* 0x0000000800567308 */ /* 0x0009e20000000800 */
[----:B------:R-:W-:Y:S02]  /*13aa0*/  MOV R109, R156 ;  /* 0x0000009c006d7202 */ /* 0x000fe40000000f00 */
[----:B------:R-:W-:Y:S01]  /*13ab0*/  MOV R156, R148 ;  /* 0x00000094009c7202 */ /* 0x000fe20000000f00 */
[----:B----4-:R-:W-:-:S04]  /*13ac0*/  FFMA.FTZ R8, R107, UR20, -R0 ;  /* 0x000000146b087c23 */ /* 0x010fc80008010800 */
[----:B------:R4:W5:Y:S02]  /*13ad0*/  MUFU.EX2 R84, R8 ;  /* 0x0000000800547308 */ /* 0x0009640000000800 */
[----:B----4-:R-:W-:-:S06]  /*13ae0*/  FFMA.FTZ R8, R101, UR20, -R0 ;  /* 0x0000001465087c23 */ /* 0x010fcc0008010800 */
[----:B------:R4:W-:Y:S02]  /*13af0*/  MUFU.EX2 R78, R8 ;  /* 0x00000008004e7308 */ /* 0x0009e40000000800 */
[----:B----4-:R-:W-:-:S06]  /*13b00*/  FFMA.FTZ R8, R103, UR20, -R0 ;  /* 0x0000001467087c23 */ /* 0x010fcc0008010800 */
[----:B------:R4:W1:Y:S01]  /*13b10*/  MUFU.EX2 R82, R8 ;  /* 0x0000000800527308 */ /* 0x0008620000000800 */
[----:B-----5:R-:W-:Y:S01]  /*13b20*/  F2FP.F16.F32.PACK_AB R9, R84, R86 ;  /* 0x000000565409723e */ /* 0x020fe200000000ff */
[----:B----4-:R-:W-:-:S06]  /*13b30*/  FFMA.FTZ R8, R80, UR20, -R2 ;  /* 0x0000001450087c23 */ /* 0x010fcc0008010802 */
[----:B------:R4:W-:Y:S01]  /*13b40*/  MUFU.EX2 R80, R8 ;  /* 0x0000000800507308 */ /* 0x0009e20000000800 */
[----:B-1----:R-:W-:Y:S01]  /*13b50*/  F2FP.F16.F32.PACK_AB R11, R82, R78 ;  /* 0x0000004e520b723e */ /* 0x002fe200000000ff */
[----:B----4-:R-:W-:-:S06]  /*13b60*/  FFMA.FTZ R8, R76, UR20, -R2 ;  /* 0x000000144c087c23 */ /* 0x010fcc0008010802 */
[----:B------:R1:W-:Y:S02]  /*13b70*/  MUFU.EX2 R76, R8 ;  /* 0x00000008004c7308 */ /* 0x0003e40000000800 */
[----:B-1----:R-:W-:-:S07]  /*13b80*/  F2FP.F16.F32.PACK_AB R8, R123, R126 ;  /* 0x0000007e7b08723e */ /* 0x002fce00000000ff */
[----:B------:R-:W-:Y:S07]  /*13b90*/  HMMA.16816.F32 R148, R8, R22, R48 ;  /* 0x000000160894723c */ /* 0x000fee0000001830 */
[----:B---3--:R-:W-:Y:S02]  /*13ba0*/  FFMA.FTZ R50, R147, R68, R215 ;  /* 0x0000004493327223 */ /* 0x008fe400000100d7 */
[----:B------:R-:W3:Y:S01]  /*13bb0*/  LDL.LU R147, [R1+0x28] ;  /* 0x0000280001937983 */ /* 0x000ee20000300800 */
[----:B------:R-:W-:Y:S01]  /*13bc0*/  HMMA.16816.F32 R44, R4, R12, R28 ;  /* 0x0000000c042c723c */ /* 0x000fe2000000181c */
[----:B------:R-:W-:-:S05]  /*13bd0*/  FFMA.FTZ R2, R77, UR20, -R2 ;  /* 0x000000144d027c23 */ /* 0x000fca0008010802 */
[----:B------:R-:W-:Y:S07]  /*13be0*/  HMMA.16816.F32 R36, R4, R14, R36 ;  /* 0x0000000e0424723c */ /* 0x000fee0000001824 */
[----:B------:R-:W-:Y:S02]  /*13bf0*/  F2FP.F16.F32.PACK_AB R4, R111, R109 ;  /* 0x0000006d6f04723e */ /* 0x000fe400000000ff */
[----:B------:R-:W-:Y:S02]  /*13c00*/  F2FP.F16.F32.PACK_AB R5, R239, R240 ;  /* 0x000000f0ef05723e */ /* 0x000fe400000000ff */
[----:B------:R-:W-:-:S02]  /*13c10*/  F2FP.F16.F32.PACK_AB R6, R115, R116 ;  /* 0x000000747306723e */ /* 0x000fc400000000ff */
[----:B------:R-:W-:-:S07]  /*13c20*/  F2FP.F16.F32.PACK_AB R7, R237, R238 ;  /* 0x000000eeed07723e */ /* 0x000fce00000000ff */
[C---:B------:R-:W-:Y:S01]  /*13c30*/  HMMA.16816.F32 R28, R4.reuse, R16, R64 ;  /* 0x00000010041c723c */ /* 0x040fe20000001840 */
[----:B------:R1:W-:Y:S05]  /*13c40*/  MUFU.EX2 R67, R2 ;  /* 0x0000000200437308 */ /* 0x0003ea0000000800 */
[C---:B------:R-:W-:Y:S01]  /*13c50*/  HMMA.16816.F32 R32, R4.reuse, R18, R60 ;  /* 0x000000120420723c */ /* 0x040fe2000000183c */
[----:B------:R-:W4:Y:S05]  /*13c60*/  LDSM.16.MT88.4 R16, [R184+0x5800] ;  /* 0x00580000b810783b */ /* 0x000f2a0000004200 */
[----:B------:R-:W-:Y:S01]  /*13c70*/  HMMA.16816.F32 R56, R4, R12, R56 ;  /* 0x0000000c0438723c */ /* 0x000fe20000001838 */
[----:B-1----:R-:W-:-:S05]  /*13c80*/  FFMA.FTZ R2, R102, UR20, -R0 ;  /* 0x0000001466027c23 */ /* 0x002fca0008010800 */
[----:B------:R-:W-:Y:S01]  /*13c90*/  HMMA.16816.F32 R40, R4, R14, R160 ;  /* 0x0000000e0428723c */ /* 0x000fe200000018a0 */
[----:B------:R-:W1:Y:S01]  /*13ca0*/  LDSM.16.MT88.4 R12, [R185+0x5800] ;  /* 0x00580000b90c783b */ /* 0x000e620000004200 */
[----:B------:R5:W-:Y:S01]  /*13cb0*/  MUFU.EX2 R66, R2 ;  /* 0x0000000200427308 */ /* 0x000be20000000800 */
[----:B--2---:R-:W-:Y:S01]  /*13cc0*/  FFMA.FTZ R49, R129, R70, R117 ;  /* 0x0000004681317223 */ /* 0x004fe20000010075 */
[----:B------:R-:W-:Y:S01]  /*13cd0*/  MOV R129, R172 ;  /* 0x000000ac00817202 */ /* 0x000fe20000000f00 */
[----:B------:R-:W-:Y:S01]  /*13ce0*/  IMAD.MOV.U32 R172, RZ, RZ, R158 ;  /* 0x000000ffffac7224 */ /* 0x000fe200078e009e */
[----:B------:R-:W-:Y:S01]  /*13cf0*/  MOV R128, R156 ;  /* 0x0000009c00807202 */ /* 0x000fe20000000f00 */
[----:B-----5:R-:W-:-:S04]  /*13d00*/  FFMA.FTZ R2, R98, UR20, -R0 ;  /* 0x0000001462027c23 */ /* 0x020fc80008010800 */
[----:B------:R2:W5:Y:S01]  /*13d10*/  MUFU.EX2 R65, R2 ;  /* 0x0000000200417308 */ /* 0x0005620000000800 */
[----:B------:R-:W-:Y:S02]  /*13d20*/  MOV R155, R157 ;  /* 0x0000009d009b7202 */ /* 0x000fe40000000f00 */
[----:B------:R-:W-:Y:S01]  /*13d30*/  MOV R154, R159 ;  /* 0x0000009f009a7202 */ /* 0x000fe20000000f00 */
[----:B------:R-:W-:Y:S01]  /*13d40*/  HMMA.16816.F32 R52, R8, R20, R52 ;  /* 0x000000140834723c */ /* 0x000fe20000001834 */
[----:B--2---:R-:W-:-:S04]  /*13d50*/  FFMA.FTZ R2, R97, UR20, -R0 ;  /* 0x0000001461027c23 */ /* 0x004fc80008010800 */
[----:B------:R2:W-:Y:S01]  /*13d60*/  MUFU.EX2 R64, R2 ;  /* 0x0000000200407308 */ /* 0x0005e20000000800 */
[C---:B------:R-:W-:Y:S06]  /*13d70*/  HMMA.16816.F32 R156, R8.reuse, R24, R44 ;  /* 0x00000018089c723c */ /* 0x040fec000000182c */
[----:B------:R-:W-:Y:S01]  /*13d80*/  HMMA.16816.F32 R44, R8, R26, R36 ;  /* 0x0000001a082c723c */ /* 0x000fe20000001824 */
[----:B--2---:R-:W-:-:S04]  /*13d90*/  FFMA.FTZ R2, R92, UR20, -R0 ;  /* 0x000000145c027c23 */ /* 0x004fc80008010800 */
[----:B------:R2:W4:Y:S01]  /*13da0*/  MUFU.EX2 R63, R2 ;  /* 0x00000002003f7308 */ /* 0x0005220000000800 */
[----:B------:R-:W-:Y:S02]  /*13db0*/  F2FP.F16.F32.PACK_AB R4, R120, R119 ;  /* 0x000000777804723e */ /* 0x000fe400000000ff */
[----:B------:R-:W-:Y:S02]  /*13dc0*/  F2FP.F16.F32.PACK_AB R5, R234, R235 ;  /* 0x000000ebea05723e */ /* 0x000fe400000000ff */
[----:B------:R-:W-:Y:S02]  /*13dd0*/  F2FP.F16.F32.PACK_AB R6, R127, R124 ;  /* 0x0000007c7f06723e */ /* 0x000fe400000000ff */
[----:B------:R-:W-:Y:S01]  /*13de0*/  F2FP.F16.F32.PACK_AB R7, R232, R233 ;  /* 0x000000e9e807723e */ /* 0x000fe200000000ff */
[----:B------:R-:W-:Y:S01]  /*13df0*/  FFMA.FTZ R48, R146, R69, R225 ;  /* 0x0000004592307223 */ /* 0x000fe200000100e1 */
[--C-:B------:R-:W-:Y:S01]  /*13e00*/  FFMA.FTZ R60, R81, UR20, -R3.reuse ;  /* 0x00000014513c7c23 */ /* 0x100fe20008010803 */
[----:B------:R-:W-:Y:S01]  /*13e10*/  FFMA.FTZ R61, R79, UR20, -R3 ;  /* 0x000000144f3d7c23 */ /* 0x000fe20008010803 */
[----:B--2---:R-:W-:-:S03]  /*13e20*/  FFMA.FTZ R2, R93, UR20, -R0 ;  /* 0x000000145d027c23 */ /* 0x004fc60008010800 */
[----:B------:R-:W-:Y:S01]  /*13e30*/  HMMA.16816.F32 R36, R4, R20, R28 ;  /* 0x000000140424723c */ /* 0x000fe2000000181c */
[----:B------:R2:W3:Y:S01]  /*13e40*/  MUFU.EX2 R62, R2 ;  /* 0x00000002003e7308 */ /* 0x0004e20000000800 */
[--C-:B------:R-:W-:Y:S01]  /*13e50*/  FFMA.FTZ R8, R85, UR20, -R0.reuse ;  /* 0x0000001455087c23 */ /* 0x100fe20008010800 */
[----:B------:R-:W-:-:S03]  /*13e60*/  FFMA.FTZ R3, R83, UR20, -R0 ;  /* 0x0000001453037c23 */ /* 0x000fc60008010800 */
[----:B------:R-:W-:Y:S01]  /*13e70*/  HMMA.16816.F32 R28, R4, R24, R56 ;  /* 0x00000018041c723c */ /* 0x000fe20000001838 */
[----:B------:R-:W-:Y:S01]  /*13e80*/  FADD.FTZ R50, R222, R50 ;  /* 0x00000032de327221 */ /* 0x000fe20000010000 */
[----:B------:R-:W-:-:S04]  /*13e90*/  FADD.FTZ R49, R168, R49 ;  /* 0x00000031a8317221 */ /* 0x000fc80000010000 */
[----:B------:R-:W-:Y:S01]  /*13ea0*/  HMMA.16816.F32 R32, R4, R22, R32 ;  /* 0x000000160420723c */ /* 0x000fe20000001820 */
[----:B------:R-:W-:Y:S01]  /*13eb0*/  MOV R101, R136 ;  /* 0x0000008800657202 */ /* 0x000fe20000000f00 */
[----:B------:R-:W-:Y:S01]  /*13ec0*/  LDSM.16.MT88.4 R20, [R185+0x5c00] ;  /* 0x005c0000b914783b */ /* 0x000fe20000004200 */
[----:B--2---:R-:W-:-:S03]  /*13ed0*/  FFMA.FTZ R2, R90, UR20, -R0 ;  /* 0x000000145a027c23 */ /* 0x004fc60008010800 */
[----:B------:R-:W-:Y:S01]  /*13ee0*/  HMMA.16816.F32 R24, R4, R26, R40 ;  /* 0x0000001a0418723c */ /* 0x000fe20000001828 */
[----:B------:R2:W3:Y:S06]  /*13ef0*/  MUFU.EX2 R51, R2 ;  /* 0x0000000200337308 */ /* 0x0004ec0000000800 */
[----:B------:R-:W-:Y:S02]  /*13f00*/  F2FP.F16.F32.PACK_AB R4, R104, R108 ;  /* 0x0000006c6804723e */ /* 0x000fe400000000ff */
[----:B-----5:R-:W-:Y:S02]  /*13f10*/  F2FP.F16.F32.PACK_AB R5, R65, R66 ;  /* 0x000000424105723e */ /* 0x020fe400000000ff */
[----:B------:R-:W-:-:S02]  /*13f20*/  F2FP.F16.F32.PACK_AB R6, R94, R96 ;  /* 0x000000605e06723e */ /* 0x000fc400000000ff */
[----:B----4-:R-:W-:Y:S01]  /*13f30*/  F2FP.F16.F32.PACK_AB R7, R63, R64 ;  /* 0x000000403f07723e */ /* 0x010fe200000000ff */
[----:B------:R4:W-:Y:S01]  /*13f40*/  MUFU.EX2 R41, R3 ;  /* 0x0000000300297308 */ /* 0x0009e20000000800 */
[----:B------:R-:W-:Y:S01]  /*13f50*/  MOV R107, R137 ;  /* 0x00000089006b7202 */ /* 0x000fe20000000f00 */
[----:B--2---:R-:W-:Y:S01]  /*13f60*/  FADD.FTZ R2, R252, R48 ;  /* 0x00000030fc027221 */ /* 0x004fe20000010000 */
[----:B------:R-:W-:-:S03]  /*13f70*/  MOV R103, R138 ;  /* 0x0000008a00677202 */ /* 0x000fc60000000f00 */
[----:B------:R-:W-:Y:S01]  /*13f80*/  HMMA.16816.F32 R148, R4, R18, R148 ;  /* 0x000000120494723c */ /* 0x000fe20000001894 */
[----:B------:R-:W-:Y:S01]  /*13f90*/  MOV R163, R139 ;  /* 0x0000008b00a37202 */ /* 0x000fe20000000f00 */
[----:B------:R-:W-:-:S04]  /*13fa0*/  FADD.FTZ R2, R154, R2 ;  /* 0x000000029a027221 */ /* 0x000fc80000010000 */
[----:B------:R-:W-:Y:S01]  /*13fb0*/  HMMA.16816.F32 R136, R4, R16, R52 ;  /* 0x000000100488723c */ /* 0x000fe20000001834 */
[----:B------:R-:W-:Y:S01]  /*13fc0*/  FADD.FTZ R2, R164, R2 ;  /* 0x00000002a4027221 */ /* 0x000fe20000010000 */
[----:B----4-:R-:W-:-:S04]  /*13fd0*/  FADD.FTZ R3, R177, R49 ;  /* 0x00000031b1037221 */ /* 0x010fc80000010000 */
[----:B-1----:R-:W-:Y:S01]  /*13fe0*/  HMMA.16816.F32 R156, R4, R12, R156 ;  /* 0x0000000c049c723c */ /* 0x002fe2000000189c */
[----:B------:R-:W-:-:S05]  /*13ff0*/  MOV R152, R155 ;  /* 0x0000009b00987202 */ /* 0x000fca0000000f00 */
[----:B------:R-:W-:Y:S01]  /*14000*/  HMMA.16816.F32 R44, R4, R14, R44 ;  /* 0x0000000e042c723c */ /* 0x000fe2000000182c */
[----:B------:R-:W-:Y:S01]  /*14010*/  FADD.FTZ R2, R163, R2 ;  /* 0x00000002a3027221 */ /* 0x000fe20000010000 */
[----:B------:R-:W-:Y:S02]  /*14020*/  MOV R153, R167 ;  /* 0x000000a700997202 */ /* 0x000fe40000000f00 */
[----:B------:R-:W-:Y:S01]  /*14030*/  MOV R69, R103 ;  /* 0x0000006700457202 */ /* 0x000fe20000000f00 */
[----:B------:R-:W-:Y:S01]  /*14040*/  IMAD.MOV.U32 R225, RZ, RZ, R101 ;  /* 0x000000ffffe17224 */ /* 0x000fe200078e0065 */
[----:B------:R-:W-:Y:S02]  /*14050*/  MOV R79, R142 ;  /* 0x0000008e004f7202 */ /* 0x000fe40000000f00 */
[----:B------:R-:W-:Y:S02]  /*14060*/  MOV R81, R143 ;  /* 0x0000008f00517202 */ /* 0x000fe40000000f00 */
[----:B------:R-:W-:-:S02]  /*14070*/  MOV R102, R141 ;  /* 0x0000008d00667202 */ /* 0x000fc40000000f00 */
[----:B------:R-:W-:Y:S02]  /*14080*/  MOV R155, R165 ;  /* 0x000000a5009b7202 */ /* 0x000fe40000000f00 */
[----:B------:R-:W-:Y:S02]  /*14090*/  MOV R77, R140 ;  /* 0x0000008c004d7202 */ /* 0x000fe40000000f00 */
[----:B------:R-:W-:Y:S02]  /*140a0*/  MOV R154, R166 ;  /* 0x000000a6009a7202 */ /* 0x000fe40000000f00 */
[----:B------:R-:W-:Y:S02]  /*140b0*/  MOV R103, R155 ;  /* 0x0000009b00677202 */ /* 0x000fe40000000f00 */
[----:B------:R-:W-:Y:S01]  /*140c0*/  MOV R101, R154 ;  /* 0x0000009a00657202 */ /* 0x000fe20000000f00 */
[----:B---3--:R-:W-:Y:S02]  /*140d0*/  FFMA.FTZ R0, R147, R72, R114 ;  /* 0x0000004893007223 */ /* 0x008fe40000010072 */
        /* <DEDUP_REMOVED lines=154> */
.L_x_1283:
        /* <DEDUP_REMOVED lines=21> */
[----:B------:R-:W-:Y:S01]  /*14bd0*/  ULDC UR4, c[0x0][0x2ec] ;  /* 0x0000bb0000047ab9 */ /* 0x000fe20000000800 */
[----:B------:R-:W-:-:S06]  /*14be0*/  ULDC.64 UR6, c[0x0][0x248] ;  /* 0x0000920000067ab9 */ /* 0x000fcc0000000a00 */
        /* <DEDUP_REMOVED lines=12> */
.L_x_1290:
        /* <DEDUP_REMOVED lines=55> */
.L_x_1288:
[----:B--2---:R-:W2:Y:S01]  /*15020*/  LDL.64 R12, [R1+0x30] ;  /* 0x00003000010c7983 */ /* 0x004ea20000100a00 */
[----:B------:R-:W-:Y:S04]  /*15030*/  DEPBAR.LE SB0, 0x0 ;  /* 0x000080000000791a */ /* 0x000fe80000000000 */
[----:B------:R-:W-:Y:S01]  /*15040*/  UIADD3 UR13, UR18, -0x1, URZ ;  /* 0xffffffff120d7890 */ /* 0x000fe2000fffe03f */
[----:B------:R-:W3:Y:S03]  /*15050*/  LDL R9, [R1+0x50] ;  /* 0x0000500001097983 */ /* 0x000ee60000100800 */
[----:B------:R-:W-:Y:S01]  /*15060*/  USHF.R.S32.HI UR28, URZ, 0x1f, UR13 ;  /* 0x0000001f3f1c7899 */ /* 0x000fe2000801140d */
[----:B------:R-:W4:Y:S01]  /*15070*/  LDL R19, [R1+0x54] ;  /* 0x0000540001137983 */ /* 0x000f220000100800 */
[----:B------:R-:W-:Y:S01]  /*15080*/  UIMAD UR21, UR8, UR13, URZ ;  /* 0x0000000d081572a4 */ /* 0x000fe2000f8e023f */
[----:B-1----:R-:W-:Y:S01]  /*15090*/  IMAD.U32 R4, RZ, RZ, UR13 ;  /* 0x0000000dff047e24 */ /* 0x002fe2000f8e00ff */
[----:B------:R-:W-:Y:S01]  /*150a0*/  UISETP.GT.AND UP0, UPT, UR13, UR14, UPT ;  /* 0x0000000e0d00728c */ /* 0x000fe2000bf04270 */
[----:B------:R-:W5:Y:S01]  /*150b0*/  LDL R10, [R1+0x48] ;  /* 0x00004800010a7983 */ /* 0x000f620000100800 */
[----:B------:R-:W-:Y:S03]  /*150c0*/  UIMAD UR21, UR28, UR9, UR21 ;  /* 0x000000091c1572a4 */ /* 0x000fe6000f8e0215 */
        /* <DEDUP_REMOVED lines=67> */
[C---:B------:R-:W-:Y:S01]  /*15500*/  HMMA.16816.F32 R40, R124.reuse, R48, RZ ;  /* 0x000000307c28723c */ /* 0x040fe200000018ff */
[----:B------:R-:W1:Y:S05]  /*15510*/  S2R R0, SR_TID.X ;  /* 0x0000000000007919 */ /* 0x000e6a0000002100 */
[-C--:B------:R-:W-:Y:S06]  /*15520*/  HMMA.16816.F32 R44, R124, R50.reuse, RZ ;  /* 0x000000327c2c723c */ /* 0x080fec00000018ff */
[C---:B------:R-:W-:Y:S06]  /*15530*/  HMMA.16816.F32 R48, R128.reuse, R50, RZ ;  /* 0x000000328030723c */ /* 0x040fec00000018ff */
[-C--:B-----5:R-:W-:Y:S06]  /*15540*/  HMMA.16816.F32 R52, R128, R64.reuse, RZ ;  /* 0x000000408034723c */ /* 0x0a0fec00000018ff */
[C---:B------:R-:W-:Y:S06]  /*15550*/  HMMA.16816.F32 R56, R124.reuse, R64, RZ ;  /* 0x000000407c38723c */ /* 0x040fec00000018ff */
[-C--:B------:R-:W-:Y:S01]  /*15560*/  HMMA.16816.F32 R60, R124, R66.reuse, RZ ;  /* 0x000000427c3c723c */ /* 0x080fe200000018ff */
[----:B-1----:R-:W-:Y:S05]  /*15570*/  IMAD.SHL.U32 R0, R0, 0x2, RZ ;  /* 0x0000000200007824 */ /* 0x002fea00078e00ff */
[C---:B------:R-:W-:Y:S02]  /*15580*/  HMMA.16816.F32 R64, R128.reuse, R66, RZ ;  /* 0x000000428040723c */ /* 0x040fe400000018ff */
[----:B------:R-:W-:Y:S04]  /*15590*/  LOP3.LUT R0, R0, 0x6, RZ, 0xc0, !PT ;  /* 0x0000000600007812 */ /* 0x000fe800078ec0ff */
[-C--:B------:R-:W-:Y:S06]  /*155a0*/  HMMA.16816.F32 R68, R128, R80.reuse, RZ ;  /* 0x000000508044723c */ /* 0x080fec00000018ff */
        /* <DEDUP_REMOVED lines=13> */
[-C--:B------:R-:W-:Y:S01]  /*15680*/  HMMA.16816.F32 R124, R124, R170.reuse, RZ ;  /* 0x000000aa7c7c723c */ /* 0x080fe200000018ff */
[----:B------:R-:W-:Y:S04]  /*15690*/  IMAD.U32 R168, RZ, RZ, UR13 ;  /* 0x0000000dffa87e24 */ /* 0x000fe8000f8e00ff */
[----:B------:R-:W-:Y:S01]  /*156a0*/  IMAD R168, R168, 0x80, R0 ;  /* 0x00000080a8a87824 */ /* 0x000fe200078e0200 */
[----:B------:R-:W-:Y:S04]  /*156b0*/  HMMA.16816.F32 R128, R128, R170, RZ ;  /* 0x000000aa8080723c */ /* 0x000fe800000018ff */
[CC--:B------:R-:W-:Y:S01]  /*156c0*/  ISETP.GE.AND P1, PT, R168.reuse, R199.reuse, PT ;  /* 0x000000c7a800720c */ /* 0x0c0fe20003f26270 */
[C---:B------:R-:W-:Y:S01]  /*156d0*/  VIADD R0, R168.reuse, 0x1 ;  /* 0x00000001a8007836 */ /* 0x040fe20000000000 */
[-C--:B------:R-:W-:Y:S01]  /*156e0*/  ISETP.GE.AND P2, PT, R168, R198.reuse, PT ;  /* 0x000000c6a800720c */ /* 0x080fe20003f46270 */
[-C--:B------:R-:W-:Y:S05]  /*156f0*/  HMMA.16816.F32 R4, R172, R176.reuse, R4 ;  /* 0x000000b0ac04723c */ /* 0x080fea0000001804 */
[----:B------:R-:W-:Y:S01]  /*15700*/  ISETP.GE.AND P5, PT, R0, R199, PT ;  /* 0x000000c70000720c */ /* 0x000fe20003fa6270 */
[--C-:B------:R-:W-:Y:S01]  /*15710*/  IMAD.IADD R2, R200, 0x1, -R0.reuse ;  /* 0x00000001c8027824 */ /* 0x100fe200078e0a00 */
[C---:B------:R-:W-:Y:S01]  /*15720*/  ISETP.GE.AND P3, PT, R0.reuse, R198, PT ;  /* 0x000000c60000720c */ /* 0x040fe20003f66270 */
[C---:B----4-:R-:W-:Y:S04]  /*15730*/  HMMA.16816.F32 R8, R180.reuse, R176, R8 ;  /* 0x000000b0b408723c */ /* 0x050fe80000001808 */
[C---:B------:R-:W-:Y:S02]  /*15740*/  ISETP.GE.AND P6, PT, R0.reuse, R197, PT ;  /* 0x000000c50000720c */ /* 0x040fe40003fc6270 */
[C---:B------:R-:W-:Y:S01]  /*15750*/  ISETP.GE.AND P0, PT, R0.reuse, R196, PT ;  /* 0x000000c40000720c */ /* 0x040fe20003f06270 */
[-C--:B------:R-:W-:Y:S03]  /*15760*/  HMMA.16816.F32 R12, R180, R178.reuse, R12 ;  /* 0x000000b2b40c723c */ /* 0x080fe6000000180c */
[C---:B------:R-:W-:Y:S02]  /*15770*/  ISETP.GE.OR P5, PT, R0.reuse, R207, !P5 ;  /* 0x000000cf0000720c */ /* 0x040fe40006fa6670 */
[C---:B------:R-:W-:Y:S01]  /*15780*/  ISETP.GE.OR P3, PT, R0.reuse, R206, !P3 ;  /* 0x000000ce0000720c */ /* 0x040fe20005f66670 */
[C---:B------:R-:W-:Y:S04]  /*15790*/  HMMA.16816.F32 R16, R172.reuse, R178, R16 ;  /* 0x000000b2ac10723c */ /* 0x040fe80000001810 */
[----:B------:R-:W-:Y:S01]  /*157a0*/  ISETP.GE.OR P6, PT, R0, R205, !P6 ;  /* 0x000000cd0000720c */ /* 0x000fe200077c6670 */
[----:B------:R-:W-:Y:S01]  /*157b0*/  FMUL.FTZ R6, R6, UR12 ;  /* 0x0000000c06067c20 */ /* 0x000fe20008410000 */
[----:B------:R-:W-:Y:S01]  /*157c0*/  ISETP.GE.OR P0, PT, R0, R204, !P0 ;  /* 0x000000cc0000720c */ /* 0x000fe20004706670 */
[----:B------:R-:W-:Y:S01]  /*157d0*/  FMUL.FTZ R4, R4, UR12 ;  /* 0x0000000c04047c20 */ /* 0x000fe20008410000 */
[C---:B------:R-:W-:Y:S01]  /*157e0*/  ISETP.GE.OR P1, PT, R168.reuse, R207, !P1 ;  /* 0x000000cfa800720c */ /* 0x040fe20004f26670 */
[----:B------:R1:W-:Y:S01]  /*157f0*/  MUFU.TANH R176, R6 ;  /* 0x0000000600b07308 */ /* 0x0003e20000002400 */
[----:B------:R-:W-:Y:S01]  /*15800*/  ISETP.GE.OR P2, PT, R168, R206, !P2 ;  /* 0x000000cea800720c */ /* 0x000fe20005746670 */
[----:B------:R-:W-:Y:S01]  /*15810*/  FMUL.FTZ R7, R7, UR12 ;  /* 0x0000000c07077c20 */ /* 0x000fe20008410000 */
[----:B------:R-:W-:Y:S01]  /*15820*/  FMUL.FTZ R5, R5, UR12 ;  /* 0x0000000c05057c20 */ /* 0x000fe20008410000 */
[----:B------:R-:W-:Y:S01]  /*15830*/  FMUL.FTZ R170, R8, UR12 ;  /* 0x0000000c08aa7c20 */ /* 0x000fe20008410000 */
[--C-:B------:R-:W-:Y:S02]  /*15840*/  IMAD.IADD R8, R202, 0x1, -R0.reuse ;  /* 0x00000001ca087824 */ /* 0x100fe400078e0a00 */
[----:B------:R-:W-:Y:S01]  /*15850*/  FMUL.FTZ R209, R9, UR12 ;  /* 0x0000000c09d17c20 */ /* 0x000fe20008410000 */
[----:B------:R-:W-:Y:S02]  /*15860*/  FMUL.FTZ R210, R10, UR12 ;  /* 0x0000000c0ad27c20 */ /* 0x000fe40008410000 */
[----:B------:R2:W3:Y:S01]  /*15870*/  MUFU.TANH R169, R4 ;  /* 0x0000000400a97308 */ /* 0x0004e20000002400 */
[----:B------:R-:W-:Y:S01]  /*15880*/  FMUL.FTZ R12, R12, UR12 ;  /* 0x0000000c0c0c7c20 */ /* 0x000fe20008410000 */
[----:B------:R-:W-:Y:S01]  /*15890*/  FMUL.FTZ R211, R15, UR12 ;  /* 0x0000000c0fd37c20 */ /* 0x000fe20008410000 */
[----:B------:R-:W-:Y:S01]  /*158a0*/  FMUL.FTZ R11, R11, UR12 ;  /* 0x0000000c0b0b7c20 */ /* 0x000fe20008410000 */
[----:B------:R-:W-:Y:S02]  /*158b0*/  IMAD.IADD R10, R201, 0x1, -R0 ;  /* 0x00000001c90a7824 */ /* 0x000fe400078e0a00 */
[--C-:B------:R-:W-:Y:S02]  /*158c0*/  IMAD.IADD R9, R203, 0x1, -R168.reuse ;  /* 0x00000001cb097824 */ /* 0x100fe400078e0aa8 */
[----:B------:R-:W-:Y:S02]  /*158d0*/  FMUL.FTZ R18, R18, UR12 ;  /* 0x0000000c12127c20 */ /* 0x000fe40008410000 */
[----:B------:R4:W5:Y:S01]  /*158e0*/  MUFU.TANH R171, R7 ;  /* 0x0000000700ab7308 */ /* 0x0009620000002400 */
[----:B------:R-:W-:Y:S01]  /*158f0*/  IABS R10, R10 ;  /* 0x0000000a000a7213 */ /* 0x000fe20000000000 */
[--C-:B-1----:R-:W-:Y:S02]  /*15900*/  IMAD.IADD R6, R202, 0x1, -R168.reuse ;  /* 0x00000001ca067824 */ /* 0x102fe400078e0aa8 */
[----:B------:R-:W-:Y:S06]  /*15910*/  FMUL.FTZ R19, R19, UR12 ;  /* 0x0000000c13137c20 */ /* 0x000fec0008410000 */
[----:B------:R1:W5:Y:S01]  /*15920*/  MUFU.TANH R177, R5 ;  /* 0x0000000500b17308 */ /* 0x0003620000002400 */
[----:B--2---:R-:W-:Y:S09]  /*15930*/  IMAD.IADD R4, R200, 0x1, -R168 ;  /* 0x00000001c8047824 */ /* 0x004ff200078e0aa8 */
[----:B------:R-:W-:Y:S01]  /*15940*/  MUFU.TANH R179, R170 ;  /* 0x000000aa00b37308 */ /* 0x000fe20000002400 */
[----:B----4-:R-:W-:Y:S02]  /*15950*/  IABS R7, R4 ;  /* 0x0000000400077213 */ /* 0x010fe40000000000 */
[----:B------:R-:W-:Y:S01]  /*15960*/  IABS R4, R8 ;  /* 0x0000000800047213 */ /* 0x000fe20000000000 */
[----:B------:R-:W-:Y:S01]  /*15970*/  IMAD.IADD R8, R203, 0x1, -R0 ;  /* 0x00000001cb087824 */ /* 0x000fe200078e0a00 */
[----:B------:R-:W-:Y:S02]  /*15980*/  I2FP.F32.S32 R7, R7 ;  /* 0x0000000700077245 */ /* 0x000fe40000201400 */
[----:B------:R-:W-:Y:S03]  /*15990*/  I2FP.F32.S32 R4, R4 ;  /* 0x0000000400047245 */ /* 0x000fe60000201400 */
[----:B------:R2:W-:Y:S01]  /*159a0*/  MUFU.TANH R170, R210 ;  /* 0x000000d200aa7308 */ /* 0x0005e20000002400 */
[----:B-1----:R-:W-:Y:S01]  /*159b0*/  IABS R5, R2 ;  /* 0x0000000200057213 */ /* 0x002fe20000000000 */
[----:B---3--:R-:W-:Y:S01]  /*159c0*/  FFMA.FTZ R178, R7, -UR31, R169 ;  /* 0x8000001f07b27c23 */ /* 0x008fe200080100a9 */
[----:B------:R-:W-:Y:S01]  /*159d0*/  IABS R2, R6 ;  /* 0x0000000600027213 */ /* 0x000fe20000000000 */
[----:B-----5:R-:W-:Y:S01]  /*159e0*/  FFMA.FTZ R171, R4, -UR31, R171 ;  /* 0x8000001f04ab7c23 */ /* 0x020fe200080100ab */
[----:B------:R-:W-:Y:S02]  /*159f0*/  I2FP.F32.S32 R5, R5 ;  /* 0x0000000500057245 */ /* 0x000fe40000201400 */
[----:B------:R-:W-:Y:S03]  /*15a00*/  I2FP.F32.S32 R2, R2 ;  /* 0x0000000200027245 */ /* 0x000fe60000201400 */
[----:B------:R-:W1:Y:S01]  /*15a10*/  MUFU.TANH R169, R209 ;  /* 0x000000d100a97308 */ /* 0x000e620000002400 */
[----:B------:R-:W-:Y:S01]  /*15a20*/  IABS R0, R9 ;  /* 0x0000000900007213 */ /* 0x000fe20000000000 */
[----:B------:R-:W-:Y:S01]  /*15a30*/  FFMA.FTZ R177, R5, -UR31, R177 ;  /* 0x8000001f05b17c23 */ /* 0x000fe200080100b1 */
[----:B------:R-:W-:Y:S01]  /*15a40*/  IABS R9, R8 ;  /* 0x0000000800097213 */ /* 0x000fe20000000000 */
[----:B------:R-:W3:Y:S01]  /*15a50*/  LDSM.16.M88.4 R4, [R195] ;  /* 0x00000000c304783b */ /* 0x000ee20000000200 */
[----:B------:R-:W-:Y:S01]  /*15a60*/  I2FP.F32.S32 R0, R0 ;  /* 0x0000000000007245 */ /* 0x000fe20000201400 */
[----:B------:R-:W-:Y:S01]  /*15a70*/  IMAD.MOV.U32 R8, RZ, RZ, R10 ;  /* 0x000000ffff087224 */ /* 0x000fe200078e000a */
[----:B------:R-:W-:Y:S03]  /*15a80*/  FSEL R178, R178, -INF , !P1 ;  /* 0xff800000b2b27808 */ /* 0x000fe60004800000 */
[----:B------:R4:W-:Y:S01]  /*15a90*/  MUFU.TANH R209, R12 ;  /* 0x0000000c00d17308 */ /* 0x0009e20000002400 */
[----:B------:R-:W-:Y:S01]  /*15aa0*/  ISETP.GE.AND P1, PT, R168, R197, PT ;  /* 0x000000c5a800720c */ /* 0x000fe20003f26270 */
[----:B------:R-:W-:Y:S01]  /*15ab0*/  FMUL.FTZ R10, R13, UR12 ;  /* 0x0000000c0d0a7c20 */ /* 0x000fe20008410000 */
[----:B------:R-:W-:Y:S01]  /*15ac0*/  I2FP.F32.S32 R8, R8 ;  /* 0x0000000800087245 */ /* 0x000fe20000201400 */
[----:B--2---:R-:W-:Y:S01]  /*15ad0*/  FMUL.FTZ R210, R14, UR12 ;  /* 0x0000000c0ed27c20 */ /* 0x004fe20008410000 */
[----:B------:R-:W-:Y:S01]  /*15ae0*/  ISETP.GE.OR P1, PT, R168, R205, !P1 ;  /* 0x000000cda800720c */ /* 0x000fe20004f26670 */
[----:B------:R-:W-:Y:S01]  /*15af0*/  FFMA.FTZ R176, R2, -UR31, R176 ;  /* 0x8000001f02b07c23 */ /* 0x000fe200080100b0 */
[----:B------:R-:W-:Y:S03]  /*15b00*/  FSEL R177, R177, -INF , !P5 ;  /* 0xff800000b1b17808 */ /* 0x000fe60006800000 */
[----:B------:R2:W-:Y:S01]  /*15b10*/  MUFU.TANH R15, R10 ;  /* 0x0000000a000f7308 */ /* 0x0005e20000002400 */
[----:B------:R-:W-:Y:S01]  /*15b20*/  ISETP.GE.AND P5, PT, R168, R196, PT ;  /* 0x000000c4a800720c */ /* 0x000fe20003fa6270 */
[----:B-1----:R-:W-:Y:S01]  /*15b30*/  FFMA.FTZ R13, R8, -UR31, R169 ;  /* 0x8000001f080d7c23 */ /* 0x002fe200080100a9 */
[----:B------:R-:W-:Y:S01]  /*15b40*/  I2FP.F32.S32 R9, R9 ;  /* 0x0000000900097245 */ /* 0x000fe20000201400 */
[----:B------:R-:W-:Y:S01]  /*15b50*/  IMAD.IADD R2, R201, 0x1, -R168 ;  /* 0x00000001c9027824 */ /* 0x000fe200078e0aa8 */
[----:B------:R-:W-:Y:S02]  /*15b60*/  ISETP.GE.OR P5, PT, R168, R204, !P5 ;  /* 0x000000cca800720c */ /* 0x000fe40006fa6670 */
[----:B------:R-:W-:Y:S03]  /*15b70*/  FSEL R176, R176, -INF , !P2 ;  /* 0xff800000b0b07808 */ /* 0x000fe60005000000 */
[----:B------:R-:W-:Y:S01]  /*15b80*/  MUFU.TANH R169, R211 ;  /* 0x000000d300a97308 */ /* 0x000fe20000002400 */
[----:B------:R-:W-:Y:S01]  /*15b90*/  IABS R2, R2 ;  /* 0x0000000200027213 */ /* 0x000fe20000000000 */
[----:B----4-:R-:W-:Y:S01]  /*15ba0*/  FFMA.FTZ R12, R0, -UR31, R170 ;  /* 0x8000001f000c7c23 */ /* 0x010fe200080100aa */
[----:B------:R-:W-:Y:S01]  /*15bb0*/  FSEL R171, R171, -INF , !P3 ;  /* 0xff800000abab7808 */ /* 0x000fe20005800000 */
[----:B------:R-:W-:Y:S01]  /*15bc0*/  VIADD R0, R168, 0x9 ;  /* 0x00000009a8007836 */ /* 0x000fe20000000000 */
[----:B------:R-:W-:Y:S05]  /*15bd0*/  I2FP.F32.S32 R2, R2 ;  /* 0x0000000200027245 */ /* 0x000fea0000201400 */
[----:B------:R-:W-:Y:S01]  /*15be0*/  MUFU.TANH R170, R210 ;  /* 0x000000d200aa7308 */ /* 0x000fe20000002400 */
[----:B------:R-:W-:Y:S01]  /*15bf0*/  ISETP.GE.AND P3, PT, R0, R197, PT ;  /* 0x000000c50000720c */ /* 0x000fe20003f66270 */
[----:B------:R-:W-:Y:S01]  /*15c00*/  FFMA.FTZ R14, R2, -UR31, R179 ;  /* 0x8000001f020e7c23 */ /* 0x000fe200080100b3 */
[----:B------:R-:W-:Y:S02]  /*15c10*/  VIADD R2, R168, 0x8 ;  /* 0x00000008a8027836 */ /* 0x000fe40000000000 */
[----:B------:R-:W-:Y:S01]  /*15c20*/  FMUL.FTZ R179, R16, UR12 ;  /* 0x0000000c10b37c20 */ /* 0x000fe20008410000 */
[----:B------:R-:W-:Y:S01]  /*15c30*/  ISETP.GE.OR P3, PT, R0, R205, !P3 ;  /* 0x000000cd0000720c */ /* 0x000fe20005f66670 */
[----:B--2---:R-:W-:Y:S02]  /*15c40*/  IMAD.IADD R10, R203, 0x1, -R0 ;  /* 0x00000001cb0a7824 */ /* 0x004fe400078e0a00 */
[----:B------:R-:W-:Y:S01]  /*15c50*/  FMUL.FTZ R16, R17, UR12 ;  /* 0x0000000c11107c20 */ /* 0x000fe20008410000 */
[C---:B------:R-:W-:Y:S01]  /*15c60*/  ISETP.GE.AND P2, PT, R2.reuse, R197, PT ;  /* 0x000000c50200720c */ /* 0x040fe20003f46270 */
[----:B------:R-:W1:Y:S01]  /*15c70*/  MUFU.TANH R11, R11 ;  /* 0x0000000b000b7308 */ /* 0x000e620000002400 */
[----:B------:R-:W-:Y:S02]  /*15c80*/  IMAD.IADD R8, R203, 0x1, -R2 ;  /* 0x00000001cb087824 */ /* 0x000fe400078e0a02 */
[----:B------:R-:W-:Y:S01]  /*15c90*/  ISETP.GE.OR P2, PT, R2, R205, !P2 ;  /* 0x000000cd0200720c */ /* 0x000fe20005746670 */
[-C--:B---3--:R-:W-:Y:S06]  /*15ca0*/  HMMA.16816.F32 R20, R172, R4.reuse, R20 ;  /* 0x00000004ac14723c */ /* 0x088fec0000001814 */
[----:B------:R-:W-:Y:S01]  /*15cb0*/  MUFU.TANH R17, R179 ;  /* 0x000000b300117308 */ /* 0x000fe20000002400 */
[C---:B------:R-:W-:Y:S06]  /*15cc0*/  HMMA.16816.F32 R24, R180.reuse, R4, R24 ;  /* 0x00000004b418723c */ /* 0x040fec0000001818 */
[-C--:B------:R-:W-:Y:S03]  /*15cd0*/  HMMA.16816.F32 R28, R180, R6.reuse, R28 ;  /* 0x00000006b41c723c */ /* 0x080fe6000000181c */
[----:B------:R-:W-:Y:S02]  /*15ce0*/  MUFU.TANH R16, R16 ;  /* 0x0000001000107308 */ /* 0x000fe40000002400 */
[----:B-1----:R-:W-:Y:S01]  /*15cf0*/  FFMA.FTZ R11, R9, -UR31, R11 ;  /* 0x8000001f090b7c23 */ /* 0x002fe2000801000b */
[C---:B------:R-:W-:Y:S05]  /*15d00*/  HMMA.16816.F32 R32, R172.reuse, R6, R32 ;  /* 0x00000006ac20723c */ /* 0x040fea0000001820 */
[C---:B------:R-:W-:Y:S02]  /*15d10*/  IMAD.IADD R4, R201.reuse, 0x1, -R0 ;  /* 0x00000001c9047824 */ /* 0x040fe400078e0a00 */
[----:B------:R-:W-:Y:S04]  /*15d20*/  IMAD.IADD R9, R201, 0x1, -R2 ;  /* 0x00000001c9097824 */ /* 0x000fe800078e0a02 */
[----:B------:R-:W-:Y:S01]  /*15d30*/  IABS R5, R4 ;  /* 0x0000000400057213 */ /* 0x000fe20000000000 */
[----:B------:R-:W-:Y:S01]  /*15d40*/  FMUL.FTZ R24, R24, UR12 ;  /* 0x0000000c18187c20 */ /* 0x000fe20008410000 */
[----:B------:R-:W-:Y:S01]  /*15d50*/  IABS R4, R8 ;  /* 0x0000000800047213 */ /* 0x000fe20000000000 */
[----:B------:R-:W-:Y:S01]  /*15d60*/  FMUL.FTZ R26, R26, UR12 ;  /* 0x0000000c1a1a7c20 */ /* 0x000fe20008410000 */
[----:B------:R-:W-:Y:S01]  /*15d70*/  IABS R9, R9 ;  /* 0x0000000900097213 */ /* 0x000fe20000000000 */
[----:B------:R-:W-:Y:S01]  /*15d80*/  FMUL.FTZ R27, R27, UR12 ;  /* 0x0000000c1b1b7c20 */ /* 0x000fe20008410000 */
[----:B------:R-:W-:Y:S01]  /*15d90*/  I2FP.F32.S32 R5, R5 ;  /* 0x0000000500057245 */ /* 0x000fe20000201400 */
[----:B------:R-:W-:Y:S01]  /*15da0*/  IMAD.MOV.U32 R8, RZ, RZ, R4 ;  /* 0x000000ffff087224 */ /* 0x000fe200078e0004 */
[----:B------:R-:W-:Y:S01]  /*15db0*/  IABS R4, R10 ;  /* 0x0000000a00047213 */ /* 0x000fe20000000000 */
[----:B------:R-:W-:Y:S01]  /*15dc0*/  FMUL.FTZ R28, R28, UR12 ;  /* 0x0000000c1c1c7c20 */ /* 0x000fe20008410000 */
[----:B------:R-:W-:Y:S01]  /*15dd0*/  I2FP.F32.S32 R9, R9 ;  /* 0x0000000900097245 */ /* 0x000fe20000201400 */
[----:B------:R-:W-:Y:S01]  /*15de0*/  FFMA.FTZ R5, R5, -UR31, R15 ;  /* 0x8000001f05057c23 */ /* 0x000fe2000801000f */
[----:B------:R-:W-:Y:S01]  /*15df0*/  I2FP.F32.S32 R4, R4 ;  /* 0x0000000400047245 */ /* 0x000fe20000201400 */
[----:B------:R1:W2:Y:S01]  /*15e00*/  MUFU.TANH R15, R18 ;  /* 0x00000012000f7308 */ /* 0x0002a20000002400 */
[----:B------:R-:W-:Y:S01]  /*15e10*/  I2FP.F32.S32 R8, R8 ;  /* 0x0000000800087245 */ /* 0x000fe20000201400 */
[----:B------:R-:W-:Y:S01]  /*15e20*/  FFMA.FTZ R9, R9, -UR31, R209 ;  /* 0x8000001f09097c23 */ /* 0x000fe200080100d1 */
[----:B------:R-:W-:Y:S01]  /*15e30*/  FMUL.FTZ R32, R32, UR12 ;  /* 0x0000000c20207c20 */ /* 0x000fe20008410000 */
[----:B------:R-:W-:Y:S01]  /*15e40*/  FFMA.FTZ R169, R4, -UR31, R169 ;  /* 0x8000001f04a97c23 */ /* 0x000fe200080100a9 */
[----:B------:R-:W-:Y:S01]  /*15e50*/  FSEL R4, R14, -INF , !P1 ;  /* 0xff8000000e047808 */ /* 0x000fe20004800000 */
[----:B------:R-:W-:Y:S01]  /*15e60*/  FFMA.FTZ R170, R8, -UR31, R170 ;  /* 0x8000001f08aa7c23 */ /* 0x000fe200080100aa */
[----:B------:R-:W-:Y:S03]  /*15e70*/  FSEL R8, R13, -INF , !P6 ;  /* 0xff8000000d087808 */ /* 0x000fe60007000000 */
[----:B------:R-:W-:Y:S01]  /*15e80*/  MUFU.TANH R28, R28 ;  /* 0x0000001c001c7308 */ /* 0x000fe20000002400 */
[C---:B------:R-:W-:Y:S01]  /*15e90*/  ISETP.GE.AND P1, PT, R2.reuse, R196, PT ;  /* 0x000000c40200720c */ /* 0x040fe20003f26270 */
[----:B------:R3:W-:Y:S01]  /*15ea0*/  STL [R1+0x4], R4 ;  /* 0x0000040401007387 */ /* 0x0007e20000100800 */
[----:B------:R-:W-:Y:S01]  /*15eb0*/  ISETP.GE.AND P6, PT, R2, R199, PT ;  /* 0x000000c70200720c */ /* 0x000fe20003fc6270 */
[----:B------:R-:W-:Y:S01]  /*15ec0*/  FMUL.FTZ R34, R34, UR12 ;  /* 0x0000000c22227c20 */ /* 0x000fe20008410000 */
[C---:B------:R-:W-:Y:S01]  /*15ed0*/  ISETP.GE.OR P1, PT, R2.reuse, R204, !P1 ;  /* 0x000000cc0200720c */ /* 0x040fe20004f26670 */
[----:B------:R4:W-:Y:S01]  /*15ee0*/  STL [R1+0x10], R8 ;  /* 0x0000100801007387 */ /* 0x0009e20000100800 */
[----:B------:R-:W-:Y:S03]  /*15ef0*/  ISETP.GE.OR P6, PT, R2, R207, !P6 ;  /* 0x000000cf0200720c */ /* 0x000fe600077c6670 */
[----:B------:R5:W2:Y:S01]  /*15f00*/  MUFU.TANH R14, R19 ;  /* 0x00000013000e7308 */ /* 0x000aa20000002400 */
[----:B------:R-:W-:Y:S01]  /*15f10*/  FSEL R6, R170, -INF , !P1 ;  /* 0xff800000aa067808 */ /* 0x000fe20004800000 */
[----:B------:R-:W-:Y:S01]  /*15f20*/  FMUL.FTZ R29, R29, UR12 ;  /* 0x0000000c1d1d7c20 */ /* 0x000fe20008410000 */
[----:B------:R-:W-:Y:S01]  /*15f30*/  FMUL.FTZ R35, R35, UR12 ;  /* 0x0000000c23237c20 */ /* 0x000fe20008410000 */
[----:B-1----:R-:W-:Y:S01]  /*15f40*/  FMUL.FTZ R18, R23, UR12 ;  /* 0x0000000c17127c20 */ /* 0x002fe20008410000 */
[----:B------:R-:W-:Y:S02]  /*15f50*/  IMAD.MOV.U32 R23, RZ, RZ, R177 ;  /* 0x000000ffff177224 */ /* 0x000fe400078e00b1 */
[----:B------:R-:W-:Y:S01]  /*15f60*/  FMUL.FTZ R33, R33, UR12 ;  /* 0x0000000c21217c20 */ /* 0x000fe20008410000 */
[----:B------:R-:W-:Y:S02]  /*15f70*/  FMUL.FTZ R25, R25, UR12 ;  /* 0x0000000c19197c20 */ /* 0x000fe40008410000 */
[----:B------:R-:W-:Y:S10]  /*15f80*/  MUFU.TANH R29, R29 ;  /* 0x0000001d001d7308 */ /* 0x000ff40000002400 */
[----:B------:R-:W-:Y:S01]  /*15f90*/  MUFU.TANH R18, R18 ;  /* 0x0000001200127308 */ /* 0x000fe20000002400 */
[----:B-----5:R-:W-:Y:S01]  /*15fa0*/  FMUL.FTZ R19, R22, UR12 ;  /* 0x0000000c16137c20 */ /* 0x020fe20008410000 */
[----:B------:R-:W-:Y:S01]  /*15fb0*/  IMAD.MOV.U32 R22, RZ, RZ, R178 ;  /* 0x000000ffff167224 */ /* 0x000fe200078e00b2 */
[----:B---3--:R-:W-:Y:S02]  /*15fc0*/  FSEL R4, R12, -INF , !P5 ;  /* 0xff8000000c047808 */ /* 0x008fe40006800000 */
[----:B------:R-:W-:Y:S02]  /*15fd0*/  ISETP.GE.AND P5, PT, R2, R198, PT ;  /* 0x000000c60200720c */ /* 0x000fe40003fa6270 */
[----:B----4-:R-:W-:Y:S01]  /*15fe0*/  FSEL R8, R9, -INF , !P2 ;  /* 0xff80000009087808 */ /* 0x010fe20005000000 */
[----:B------:R1:W-:Y:S01]  /*15ff0*/  STL [R1+0x8], R4 ;  /* 0x0000080401007387 */ /* 0x0003e20000100800 */
[----:B------:R-:W-:Y:S01]  /*16000*/  ISETP.GE.AND P2, PT, R0, R199, PT ;  /* 0x000000c70000720c */ /* 0x000fe20003f46270 */
[----:B------:R-:W-:Y:S01]  /*16010*/  MUFU.TANH R19, R19 ;  /* 0x0000001300137308 */ /* 0x000fe20000002400 */
[----:B------:R-:W-:Y:S02]  /*16020*/  ISETP.GE.OR P5, PT, R2, R206, !P5 ;  /* 0x000000ce0200720c */ /* 0x000fe40006fa6670 */
[C---:B------:R-:W-:Y:S02]  /*16030*/  ISETP.GE.OR P2, PT, R0.reuse, R207, !P2 ;  /* 0x000000cf0000720c */ /* 0x040fe40005746670 */
[----:B-1----:R-:W-:Y:S02]  /*16040*/  FSEL R4, R11, -INF , !P0 ;  /* 0xff8000000b047808 */ /* 0x002fe40004000000 */
[C---:B------:R-:W-:Y:S03]  /*16050*/  ISETP.GE.AND P0, PT, R0.reuse, R196, PT ;  /* 0x000000c40000720c */ /* 0x040fe60003f06270 */
[----:B------:R1:W-:Y:S01]  /*16060*/  STL [R1+0x18], R4 ;  /* 0x0000180401007387 */ /* 0x0003e20000100800 */
[----:B------:R-:W-:Y:S03]  /*16070*/  ISETP.GE.OR P0, PT, R0, R204, !P0 ;  /* 0x000000cc0000720c */ /* 0x000fe60004706670 */
[----:B------:R-:W-:Y:S01]  /*16080*/  STL [R1+0xc], R8 ;  /* 0x00000c0801007387 */ /* 0x000fe20000100800 */
[----:B------:R-:W-:Y:S02]  /*16090*/  FSEL R252, R169, -INF , !P0 ;  /* 0xff800000a9fc7808 */ /* 0x000fe40004000000 */
[----:B-1----:R-:W-:Y:S01]  /*160a0*/  FSEL R4, R5, -INF , !P3 ;  /* 0xff80000005047808 */ /* 0x002fe20005800000 */
[--C-:B------:R-:W-:Y:S01]  /*160b0*/  IMAD.IADD R5, R200, 0x1, -R2.reuse ;  /* 0x00000001c8057824 */ /* 0x100fe200078e0a02 */
[----:B------:R-:W-:Y:S01]  /*160c0*/  ISETP.GE.AND P3, PT, R0, R198, PT ;  /* 0x000000c60000720c */ /* 0x000fe20003f66270 */
[----:B------:R-:W-:Y:S02]  /*160d0*/  IMAD.IADD R2, R202, 0x1, -R2 ;  /* 0x00000001ca027824 */ /* 0x000fe400078e0a02 */
[----:B------:R1:W-:Y:S01]  /*160e0*/  STL [R1+0x14], R4 ;  /* 0x0000140401007387 */ /* 0x0003e20000100800 */
[----:B------:R-:W-:Y:S02]  /*160f0*/  ISETP.GE.OR P3, PT, R0, R206, !P3 ;  /* 0x000000ce0000720c */ /* 0x000fe40005f66670 */
[----:B------:R-:W-:Y:S01]  /*16100*/  IABS R10, R5 ;  /* 0x00000005000a7213 */ /* 0x000fe20000000000 */
[----:B------:R-:W-:Y:S01]  /*16110*/  STL [R1], R6 ;  /* 0x0000000601007387 */ /* 0x000fe20000100800 */
[----:B------:R-:W-:Y:S01]  /*16120*/  IABS R2, R2 ;  /* 0x0000000200027213 */ /* 0x000fe20000000000 */
[----:B------:R-:W-:Y:S01]  /*16130*/  FMUL.FTZ R5, R20, UR12 ;  /* 0x0000000c14057c20 */ /* 0x000fe20008410000 */
[----:B------:R-:W-:Y:S02]  /*16140*/  FMUL.FTZ R20, R31, UR12 ;  /* 0x0000000c1f147c20 */ /* 0x000fe40008410000 */
[----:B------:R-:W-:Y:S03]  /*16150*/  I2FP.F32.S32 R2, R2 ;  /* 0x0000000200027245 */ /* 0x000fe60000201400 */
[----:B------:R-:W3:Y:S02]  /*16160*/  MUFU.TANH R5, R5 ;  /* 0x0000000500057308 */ /* 0x000ee40000002400 */
[----:B--2---:R-:W-:Y:S01]  /*16170*/  FFMA.FTZ R15, R2, -UR31, R15 ;  /* 0x8000001f020f7c23 */ /* 0x004fe2000801000f */
[----:B------:R-:W-:Y:S04]  /*16180*/  VIADD R2, R168, 0x10 ;  /* 0x00000010a8027836 */ /* 0x000fe80000000000 */
[----:B------:R-:W-:Y:S01]  /*16190*/  FSEL R247, R15, -INF , !P5 ;  /* 0xff8000000ff77808 */ /* 0x000fe20006800000 */
[----:B------:R-:W-:Y:S01]  /*161a0*/  IMAD.IADD R12, R202, 0x1, -R2 ;  /* 0x00000001ca0c7824 */ /* 0x000fe200078e0a02 */
[C---:B------:R-:W-:Y:S01]  /*161b0*/  ISETP.GE.AND P1, PT, R2.reuse, R199, PT ;  /* 0x000000c70200720c */ /* 0x040fe20003f26270 */
[----:B------:R-:W-:Y:S01]  /*161c0*/  MUFU.TANH R15, R26 ;  /* 0x0000001a000f7308 */ /* 0x000fe20000002400 */
[C---:B------:R-:W-:Y:S02]  /*161d0*/  ISETP.GE.AND P5, PT, R2.reuse, R196, PT ;  /* 0x000000c40200720c */ /* 0x040fe40003fa6270 */
[----:B------:R-:W-:Y:S01]  /*161e0*/  ISETP.GE.OR P1, PT, R2, R207, !P1 ;  /* 0x000000cf0200720c */ /* 0x000fe20004f26670 */
[--C-:B-1----:R-:W-:Y:S01]  /*161f0*/  IMAD.IADD R4, R200, 0x1, -R0.reuse ;  /* 0x00000001c8047824 */ /* 0x102fe200078e0a00 */
[----:B------:R-:W-:Y:S01]  /*16200*/  ISETP.GE.OR P5, PT, R2, R204, !P5 ;  /* 0x000000cc0200720c */ /* 0x000fe20006fa6670 */
[----:B------:R-:W-:Y:S04]  /*16210*/  IMAD.IADD R0, R202, 0x1, -R0 ;  /* 0x00000001ca007824 */ /* 0x000fe800078e0a00 */
[----:B------:R-:W-:Y:S01]  /*16220*/  MUFU.TANH R20, R20 ;  /* 0x0000001400147308 */ /* 0x000fe20000002400 */
[----:B------:R-:W-:Y:S01]  /*16230*/  IABS R8, R4 ;  /* 0x0000000400087213 */ /* 0x000fe20000000000 */
[----:B------:R-:W-:Y:S01]  /*16240*/  FMUL.FTZ R4, R21, UR12 ;  /* 0x0000000c15047c20 */ /* 0x000fe20008410000 */
[----:B------:R-:W-:Y:S01]  /*16250*/  IABS R9, R0 ;  /* 0x0000000000097213 */ /* 0x000fe20000000000 */
[----:B------:R-:W-:Y:S01]  /*16260*/  IMAD.MOV.U32 R0, RZ, RZ, R10 ;  /* 0x000000ffff007224 */ /* 0x000fe200078e000a */
[----:B------:R-:W-:Y:S01]  /*16270*/  I2FP.F32.S32 R8, R8 ;  /* 0x0000000800087245 */ /* 0x000fe20000201400 */
[----:B------:R-:W-:Y:S01]  /*16280*/  FMUL.FTZ R21, R30, UR12 ;  /* 0x0000000c1e157c20 */ /* 0x000fe20008410000 */
[----:B------:R-:W-:Y:S03]  /*16290*/  I2FP.F32.S32 R9, R9 ;  /* 0x0000000900097245 */ /* 0x000fe60000201400 */
[----:B------:R-:W1:Y:S01]  /*162a0*/  MUFU.TANH R4, R4 ;  /* 0x0000000400047308 */ /* 0x000e620000002400 */
[----:B------:R-:W-:Y:S01]  /*162b0*/  I2FP.F32.S32 R0, R0 ;  /* 0x0000000000007245 */ /* 0x000fe20000201400 */
[----:B------:R-:W-:Y:S01]  /*162c0*/  FFMA.FTZ R16, R8, -UR31, R16 ;  /* 0x8000001f08107c23 */ /* 0x000fe20008010010 */
[----:B------:R-:W-:Y:S01]  /*162d0*/  FFMA.FTZ R14, R9, -UR31, R14 ;  /* 0x8000001f090e7c23 */ /* 0x000fe2000801000e */
[----:B------:R-:W-:Y:S02]  /*162e0*/  IMAD.IADD R9, R200, 0x1, -R2 ;  /* 0x00000001c8097824 */ /* 0x000fe400078e0a02 */
[----:B------:R-:W-:Y:S01]  /*162f0*/  FFMA.FTZ R17, R0, -UR31, R17 ;  /* 0x8000001f00117c23 */ /* 0x000fe20008010011 */
[----:B------:R-:W-:Y:S01]  /*16300*/  FSEL R248, R16, -INF , !P2 ;  /* 0xff80000010f87808 */ /* 0x000fe20005000000 */
[----:B------:R-:W-:Y:S01]  /*16310*/  VIADD R0, R168, 0x11 ;  /* 0x00000011a8007836 */ /* 0x000fe20000000000 */
[----:B------:R-:W-:Y:S01]  /*16320*/  ISETP.GE.AND P2, PT, R2, R197, PT ;  /* 0x000000c50200720c */ /* 0x000fe20003f46270 */
[----:B------:R-:W-:Y:S01]  /*16330*/  MUFU.TANH R21, R21 ;  /* 0x0000001500157308 */ /* 0x000fe20000002400 */
[----:B------:R-:W-:Y:S01]  /*16340*/  IABS R11, R9 ;  /* 0x00000009000b7213 */ /* 0x000fe20000000000 */
[--C-:B------:R-:W-:Y:S01]  /*16350*/  IMAD.IADD R8, R200, 0x1, -R0.reuse ;  /* 0x00000001c8087824 */ /* 0x100fe200078e0a00 */
[----:B------:R-:W-:Y:S01]  /*16360*/  ISETP.GE.AND P0, PT, R0, R199, PT ;  /* 0x000000c70000720c */ /* 0x000fe20003f06270 */
[----:B------:R-:W-:Y:S01]  /*16370*/  IMAD.IADD R13, R202, 0x1, -R0 ;  /* 0x00000001ca0d7824 */ /* 0x000fe200078e0a00 */
[----:B------:R-:W-:Y:S02]  /*16380*/  I2FP.F32.S32 R11, R11 ;  /* 0x0000000b000b7245 */ /* 0x000fe40000201400 */
[----:B------:R-:W-:Y:S03]  /*16390*/  IABS R10, R8 ;  /* 0x00000008000a7213 */ /* 0x000fe60000000000 */
[----:B------:R-:W-:Y:S01]  /*163a0*/  MUFU.TANH R16, R25 ;  /* 0x0000001900107308 */ /* 0x000fe20000002400 */
[----:B------:R-:W-:Y:S01]  /*163b0*/  ISETP.GE.OR P0, PT, R0, R207, !P0 ;  /* 0x000000cf0000720c */ /* 0x000fe20004706670 */
[----:B---3--:R-:W-:Y:S01]  /*163c0*/  FFMA.FTZ R5, R11, -UR31, R5 ;  /* 0x8000001f0b057c23 */ /* 0x008fe20008010005 */
[----:B------:R-:W-:Y:S02]  /*163d0*/  I2FP.F32.S32 R10, R10 ;  /* 0x0000000a000a7245 */ /* 0x000fe40000201400 */
[----:B------:R-:W-:Y:S02]  /*163e0*/  IABS R8, R12 ;  /* 0x0000000c00087213 */ /* 0x000fe40000000000 */
[----:B------:R-:W-:Y:S01]  /*163f0*/  FSEL R251, R5, -INF , !P1 ;  /* 0xff80000005fb7808 */ /* 0x000fe20004800000 */
[----:B-1----:R-:W-:Y:S01]  /*16400*/  FFMA.FTZ R4, R10, -UR31, R4 ;  /* 0x8000001f0a047c23 */ /* 0x002fe20008010004 */
[----:B------:R-:W-:Y:S02]  /*16410*/  I2FP.F32.S32 R8, R8 ;  /* 0x0000000800087245 */ /* 0x000fe40000201400 */
[----:B------:R-:W-:Y:S02]  /*16420*/  FSEL R246, R17, -INF , !P6 ;  /* 0xff80000011f67808 */ /* 0x000fe40007000000 */
[----:B------:R-:W-:Y:S01]  /*16430*/  FSEL R250, R4, -INF , !P0 ;  /* 0xff80000004fa7808 */ /* 0x000fe20004000000 */
[--C-:B------:R-:W-:Y:S01]  /*16440*/  IMAD.IADD R4, R201, 0x1, -R2.reuse ;  /* 0x00000001c9047824 */ /* 0x100fe200078e0a02 */
[----:B------:R-:W-:Y:S01]  /*16450*/  ISETP.GE.AND P6, PT, R2, R198, PT ;  /* 0x000000c60200720c */ /* 0x000fe20003fc6270 */
[----:B------:R1:W2:Y:S01]  /*16460*/  MUFU.TANH R17, R24 ;  /* 0x0000001800117308 */ /* 0x0002a20000002400 */
[----:B------:R-:W-:Y:S01]  /*16470*/  FSEL R249, R14, -INF , !P3 ;  /* 0xff8000000ef97808 */ /* 0x000fe20005800000 */
[----:B------:R-:W-:Y:S01]  /*16480*/  FFMA.FTZ R19, R8, -UR31, R19 ;  /* 0x8000001f08137c23 */ /* 0x000fe20008010013 */
[----:B------:R-:W-:Y:S01]  /*16490*/  IABS R11, R4 ;  /* 0x00000004000b7213 */ /* 0x000fe20000000000 */
[----:B------:R-:W-:Y:S01]  /*164a0*/  IMAD.IADD R8, R203, 0x1, -R2 ;  /* 0x00000001cb087824 */ /* 0x000fe200078e0a02 */
[----:B------:R-:W-:Y:S01]  /*164b0*/  IABS R9, R13 ;  /* 0x0000000d00097213 */ /* 0x000fe20000000000 */
[----:B------:R-:W3:Y:S01]  /*164c0*/  LDSM.16.M88.4 R4, [R194] ;  /* 0x00000000c204783b */ /* 0x000ee20000000200 */
[C---:B------:R-:W-:Y:S03]  /*164d0*/  ISETP.GE.AND P3, PT, R0.reuse, R198, PT ;  /* 0x000000c60000720c */ /* 0x040fe60003f66270 */
[----:B------:R-:W4:Y:S01]  /*164e0*/  MUFU.TANH R14, R27 ;  /* 0x0000001b000e7308 */ /* 0x000f220000002400 */
[C---:B------:R-:W-:Y:S02]  /*164f0*/  ISETP.GE.AND P1, PT, R0.reuse, R197, PT ;  /* 0x000000c50000720c */ /* 0x040fe40003f26270 */
[----:B------:R-:W-:Y:S02]  /*16500*/  ISETP.GE.AND P0, PT, R0, R196, PT ;  /* 0x000000c40000720c */ /* 0x000fe40003f06270 */
[CC--:B------:R-:W-:Y:S02]  /*16510*/  ISETP.GE.OR P6, PT, R2.reuse, R206.reuse, !P6 ;  /* 0x000000ce0200720c */ /* 0x0c0fe400077c6670 */
[----:B------:R-:W-:Y:S01]  /*16520*/  ISETP.GE.OR P2, PT, R2, R205, !P2 ;  /* 0x000000cd0200720c */ /* 0x000fe20005746670 */
[----:B------:R-:W-:Y:S01]  /*16530*/  IMAD.IADD R2, R201, 0x1, -R0 ;  /* 0x00000001c9027824 */ /* 0x000fe200078e0a00 */
[----:B------:R-:W-:Y:S01]  /*16540*/  I2FP.F32.S32 R9, R9 ;  /* 0x0000000900097245 */ /* 0x000fe20000201400 */
[----:B-1----:R-:W-:Y:S01]  /*16550*/  IMAD.MOV.U32 R24, RZ, RZ, R176 ;  /* 0x000000ffff187224 */ /* 0x002fe200078e00b0 */
        /* <DEDUP_REMOVED lines=15> */
[----:B------:R-:W-:Y:S01]  /*16650*/  VIADD R2, R168, 0x18 ;  /* 0x00000018a8027836 */ /* 0x000fe20000000000 */
[----:B------:R-:W-:Y:S01]  /*16660*/  FSEL R241, R19, -INF , !P6 ;  /* 0xff80000013f17808 */ /* 0x000fe20007000000 */
[----:B--2---:R-:W-:Y:S01]  /*16670*/  FFMA.FTZ R17, R0, -UR31, R17 ;  /* 0x8000001f00117c23 */ /* 0x004fe20008010011 */
[----:B------:R-:W-:Y:S01]  /*16680*/  FSEL R240, R18, -INF , !P3 ;  /* 0xff80000012f07808 */ /* 0x000fe20005800000 */
[----:B------:R-:W-:Y:S01]  /*16690*/  VIADD R0, R168, 0x19 ;  /* 0x00000019a8007836 */ /* 0x000fe20000000000 */
[-C--:B------:R-:W-:Y:S01]  /*166a0*/  ISETP.GE.AND P6, PT, R2, R197.reuse, PT ;  /* 0x000000c50200720c */ /* 0x080fe20003fc6270 */
[----:B------:R-:W-:Y:S01]  /*166b0*/  IMAD.IADD R12, R203, 0x1, -R2 ;  /* 0x00000001cb0c7824 */ /* 0x000fe200078e0a02 */
[----:B------:R-:W-:Y:S01]  /*166c0*/  FSEL R243, R17, -INF , !P2 ;  /* 0xff80000011f37808 */ /* 0x000fe20005000000 */
[-C--:B---3--:R-:W-:Y:S01]  /*166d0*/  HMMA.16816.F32 R36, R172, R4.reuse, R36 ;  /* 0x00000004ac24723c */ /* 0x088fe20000001824 */
[----:B------:R-:W1:Y:S02]  /*166e0*/  MUFU.TANH R17, R32 ;  /* 0x0000002000117308 */ /* 0x000e640000002400 */
[----:B------:R-:W-:Y:S01]  /*166f0*/  ISETP.GE.AND P3, PT, R0, R197, PT ;  /* 0x000000c50000720c */ /* 0x000fe20003f66270 */
[----:B----4-:R-:W-:Y:S01]  /*16700*/  FFMA.FTZ R14, R9, -UR31, R14 ;  /* 0x8000001f090e7c23 */ /* 0x010fe2000801000e */
[-C--:B------:R-:W-:Y:S01]  /*16710*/  ISETP.GE.OR P6, PT, R2, R205.reuse, !P6 ;  /* 0x000000cd0200720c */ /* 0x080fe200077c6670 */
[C---:B------:R-:W-:Y:S04]  /*16720*/  HMMA.16816.F32 R40, R180.reuse, R4, R40 ;  /* 0x00000004b428723c */ /* 0x040fe80000001828 */
[----:B------:R-:W-:Y:S01]  /*16730*/  ISETP.GE.OR P3, PT, R0, R205, !P3 ;  /* 0x000000cd0000720c */ /* 0x000fe20005f66670 */
[----:B------:R-:W-:Y:S01]  /*16740*/  IMAD.IADD R9, R201, 0x1, -R2 ;  /* 0x00000001c9097824 */ /* 0x000fe200078e0a02 */
[----:B------:R-:W-:Y:S01]  /*16750*/  FSEL R244, R14, -INF , !P0 ;  /* 0xff8000000ef47808 */ /* 0x000fe20004000000 */
[-C--:B------:R-:W-:Y:S01]  /*16760*/  HMMA.16816.F32 R44, R180, R6.reuse, R44 ;  /* 0x00000006b42c723c */ /* 0x080fe2000000182c */
[----:B------:R-:W-:Y:S02]  /*16770*/  MUFU.TANH R14, R35 ;  /* 0x00000023000e7308 */ /* 0x000fe40000002400 */
[C---:B------:R-:W-:Y:S01]  /*16780*/  ISETP.GE.AND P0, PT, R0.reuse, R196, PT ;  /* 0x000000c40000720c */ /* 0x040fe20003f06270 */
[----:B------:R-:W-:Y:S01]  /*16790*/  IMAD.IADD R13, R203, 0x1, -R0 ;  /* 0x00000001cb0d7824 */ /* 0x000fe200078e0a00 */
[----:B------:R-:W-:Y:S01]  /*167a0*/  IABS R11, R9 ;  /* 0x00000009000b7213 */ /* 0x000fe20000000000 */
[C---:B------:R-:W-:Y:S04]  /*167b0*/  HMMA.16816.F32 R48, R172.reuse, R6, R48 ;  /* 0x00000006ac30723c */ /* 0x040fe80000001830 */
[----:B------:R-:W-:Y:S01]  /*167c0*/  ISETP.GE.OR P0, PT, R0, R204, !P0 ;  /* 0x000000cc0000720c */ /* 0x000fe20004706670 */
[----:B------:R-:W-:Y:S01]  /*167d0*/  FFMA.FTZ R16, R8, -UR31, R16 ;  /* 0x8000001f08107c23 */ /* 0x000fe20008010010 */
[----:B------:R-:W-:Y:S01]  /*167e0*/  I2FP.F32.S32 R11, R11 ;  /* 0x0000000b000b7245 */ /* 0x000fe20000201400 */
[----:B------:R-:W-:Y:S01]  /*167f0*/  IMAD.IADD R8, R201, 0x1, -R0 ;  /* 0x00000001c9087824 */ /* 0x000fe200078e0a00 */
[----:B------:R-:W-:Y:S02]  /*16800*/  IABS R9, R13 ;  /* 0x0000000d00097213 */ /* 0x000fe40000000000 */
[----:B------:R-:W-:Y:S01]  /*16810*/  ISETP.GE.AND P2, PT, R2, R196, PT ;  /* 0x000000c40200720c */ /* 0x000fe20003f46270 */
[----:B------:R-:W-:Y:S01]  /*16820*/  FFMA.FTZ R5, R11, -UR31, R28 ;  /* 0x8000001f0b057c23 */ /* 0x000fe2000801001c */
[----:B------:R-:W-:Y:S01]  /*16830*/  IABS R10, R8 ;  /* 0x00000008000a7213 */ /* 0x000fe20000000000 */
[----:B------:R-:W-:Y:S01]  /*16840*/  FMUL.FTZ R42, R42, UR12 ;  /* 0x0000000c2a2a7c20 */ /* 0x000fe20008410000 */
[----:B------:R-:W-:Y:S01]  /*16850*/  I2FP.F32.S32 R9, R9 ;  /* 0x0000000900097245 */ /* 0x000fe20000201400 */
[----:B------:R-:W-:Y:S01]  /*16860*/  FMUL.FTZ R43, R43, UR12 ;  /* 0x0000000c2b2b7c20 */ /* 0x000fe20008410000 */
[----:B------:R-:W-:Y:S01]  /*16870*/  I2FP.F32.S32 R10, R10 ;  /* 0x0000000a000a7245 */ /* 0x000fe20000201400 */
[----:B------:R-:W-:Y:S01]  /*16880*/  FMUL.FTZ R19, R38, UR12 ;  /* 0x0000000c26137c20 */ /* 0x000fe20008410000 */
[----:B------:R-:W-:Y:S01]  /*16890*/  FSEL R239, R5, -INF , !P6 ;  /* 0xff80000005ef7808 */ /* 0x000fe20007000000 */
[----:B------:R-:W-:Y:S01]  /*168a0*/  FMUL.FTZ R44, R44, UR12 ;  /* 0x0000000c2c2c7c20 */ /* 0x000fe20008410000 */
[----:B------:R-:W-:Y:S01]  /*168b0*/  ISETP.GE.AND P6, PT, R0, R199, PT ;  /* 0x000000c70000720c */ /* 0x000fe20003fc6270 */
[----:B------:R-:W-:Y:S01]  /*168c0*/  IMAD.IADD R5, R200, 0x1, -R2 ;  /* 0x00000001c8057824 */ /* 0x000fe200078e0a02 */
[----:B------:R-:W-:Y:S01]  /*168d0*/  IABS R8, R12 ;  /* 0x0000000c00087213 */ /* 0x000fe20000000000 */
[----:B------:R-:W-:Y:S01]  /*168e0*/  FFMA.FTZ R4, R10, -UR31, R29 ;  /* 0x8000001f0a047c23 */ /* 0x000fe2000801001d */
[----:B------:R-:W-:Y:S01]  /*168f0*/  ISETP.GE.OR P6, PT, R0, R207, !P6 ;  /* 0x000000cf0000720c */ /* 0x000fe200077c6670 */
[----:B------:R-:W-:Y:S01]  /*16900*/  MUFU.TANH R44, R44 ;  /* 0x0000002c002c7308 */ /* 0x000fe20000002400 */
[----:B------:R-:W-:Y:S01]  /*16910*/  FSEL R242, R16, -INF , !P1 ;  /* 0xff80000010f27808 */ /* 0x000fe20004800000 */
[----:B------:R-:W-:Y:S01]  /*16920*/  FMUL.FTZ R50, R50, UR12 ;  /* 0x0000000c32327c20 */ /* 0x000fe20008410000 */
[----:B------:R-:W-:Y:S01]  /*16930*/  FSEL R238, R4, -INF , !P3 ;  /* 0xff80000004ee7808 */ /* 0x000fe20005800000 */
[----:B------:R-:W-:Y:S01]  /*16940*/  IMAD.IADD R4, R200, 0x1, -R0 ;  /* 0x00000001c8047824 */ /* 0x000fe200078e0a00 */
[----:B------:R-:W-:Y:S01]  /*16950*/  ISETP.GE.AND P3, PT, R0, R198, PT ;  /* 0x000000c60000720c */ /* 0x000fe20003f66270 */
[----:B------:R-:W-:Y:S01]  /*16960*/  FFMA.FTZ R20, R9, -UR31, R20 ;  /* 0x8000001f09147c23 */ /* 0x000fe20008010014 */
[----:B------:R-:W-:Y:S01]  /*16970*/  IABS R10, R5 ;  /* 0x00000005000a7213 */ /* 0x000fe20000000000 */
[----:B------:R-:W-:Y:S01]  /*16980*/  FMUL.FTZ R5, R36, UR12 ;  /* 0x0000000c24057c20 */ /* 0x000fe20008410000 */
[----:B------:R-:W-:Y:S01]  /*16990*/  ISETP.GE.OR P3, PT, R0, R206, !P3 ;  /* 0x000000ce0000720c */ /* 0x000fe20005f66670 */
[----:B------:R-:W-:Y:S01]  /*169a0*/  IMAD.IADD R0, R202, 0x1, -R0 ;  /* 0x00000001ca007824 */ /* 0x000fe200078e0a00 */
[----:B------:R-:W-:Y:S01]  /*169b0*/  FSEL R245, R15, -INF , !P5 ;  /* 0xff8000000ff57808 */ /* 0x000fe20006800000 */
[----:B------:R-:W-:Y:S01]  /*169c0*/  FMUL.FTZ R48, R48, UR12 ;  /* 0x0000000c30307c20 */ /* 0x000fe20008410000 */
[C---:B------:R-:W-:Y:S01]  /*169d0*/  ISETP.GE.AND P1, PT, R2.reuse, R199, PT ;  /* 0x000000c70200720c */ /* 0x040fe20003f26270 */
[----:B------:R-:W-:Y:S01]  /*169e0*/  MUFU.TANH R5, R5 ;  /* 0x0000000500057308 */ /* 0x000fe20000002400 */
[C---:B------:R-:W-:Y:S01]  /*169f0*/  ISETP.GE.AND P5, PT, R2.reuse, R198, PT ;  /* 0x000000c60200720c */ /* 0x040fe20003fa6270 */
[----:B------:R-:W-:Y:S01]  /*16a00*/  FMUL.FTZ R51, R51, UR12 ;  /* 0x0000000c33337c20 */ /* 0x000fe20008410000 */
[----:B------:R-:W-:Y:S01]  /*16a10*/  I2FP.F32.S32 R8, R8 ;  /* 0x0000000800087245 */ /* 0x000fe20000201400 */
[----:B------:R-:W-:Y:S01]  /*16a20*/  FMUL.FTZ R45, R45, UR12 ;  /* 0x0000000c2d2d7c20 */ /* 0x000fe20008410000 */
[----:B------:R-:W-:Y:S01]  /*16a30*/  IABS R9, R0 ;  /* 0x0000000000097213 */ /* 0x000fe20000000000 */
[----:B------:R-:W-:Y:S01]  /*16a40*/  IMAD.MOV.U32 R0, RZ, RZ, R10 ;  /* 0x000000ffff007224 */ /* 0x000fe200078e000a */
[C---:B------:R-:W-:Y:S03]  /*16a50*/  ISETP.GE.OR P2, PT, R2.reuse, R204, !P2 ;  /* 0x000000cc0200720c */ /* 0x040fe60005746670 */
[----:B------:R-:W2:Y:S01]  /*16a60*/  MUFU.TANH R15, R34 ;  /* 0x00000022000f7308 */ /* 0x000ea20000002400 */
[----:B------:R-:W-:Y:S01]  /*16a70*/  ISETP.GE.OR P1, PT, R2, R207, !P1 ;  /* 0x000000cf0200720c */ /* 0x000fe20004f26670 */
[----:B------:R-:W-:Y:S01]  /*16a80*/  FFMA.FTZ R21, R8, -UR31, R21 ;  /* 0x8000001f08157c23 */ /* 0x000fe20008010015 */
[----:B------:R-:W-:Y:S01]  /*16a90*/  ISETP.GE.OR P5, PT, R2, R206, !P5 ;  /* 0x000000ce0200720c */ /* 0x000fe20006fa6670 */
[----:B------:R-:W-:Y:S01]  /*16aa0*/  IMAD.IADD R2, R202, 0x1, -R2 ;  /* 0x00000001ca027824 */ /* 0x000fe200078e0a02 */
[----:B------:R-:W-:Y:S01]  /*16ab0*/  IABS R8, R4 ;  /* 0x0000000400087213 */ /* 0x000fe20000000000 */
[----:B------:R-:W-:Y:S01]  /*16ac0*/  FMUL.FTZ R4, R37, UR12 ;  /* 0x0000000c25047c20 */ /* 0x000fe20008410000 */
[----:B------:R-:W-:Y:S03]  /*16ad0*/  I2FP.F32.S32 R0, R0 ;  /* 0x0000000000007245 */ /* 0x000fe60000201400 */
[----:B------:R-:W-:Y:S01]  /*16ae0*/  MUFU.TANH R45, R45 ;  /* 0x0000002d002d7308 */ /* 0x000fe20000002400 */
[----:B------:R-:W-:Y:S01]  /*16af0*/  IABS R2, R2 ;  /* 0x0000000200027213 */ /* 0x000fe20000000000 */
[----:B------:R-:W-:Y:S01]  /*16b00*/  FMUL.FTZ R49, R49, UR12 ;  /* 0x0000000c31317c20 */ /* 0x000fe20008410000 */
[----:B------:R-:W-:Y:S01]  /*16b10*/  I2FP.F32.S32 R8, R8 ;  /* 0x0000000800087245 */ /* 0x000fe20000201400 */
[----:B-1----:R-:W-:Y:S01]  /*16b20*/  FFMA.FTZ R17, R0, -UR31, R17 ;  /* 0x8000001f00117c23 */ /* 0x002fe20008010011 */
[----:B------:R-:W-:Y:S01]  /*16b30*/  I2FP.F32.S32 R2, R2 ;  /* 0x0000000200027245 */ /* 0x000fe20000201400 */
[----:B------:R-:W-:Y:S01]  /*16b40*/  VIADD R0, R168, 0x21 ;  /* 0x00000021a8007836 */ /* 0x000fe20000000000 */
[----:B------:R-:W-:Y:S03]  /*16b50*/  I2FP.F32.S32 R9, R9 ;  /* 0x0000000900097245 */ /* 0x000fe60000201400 */
[----:B------:R-:W-:Y:S01]  /*16b60*/  MUFU.TANH R4, R4 ;  /* 0x0000000400047308 */ /* 0x000fe20000002400 */
[----:B------:R-:W-:Y:S01]  /*16b70*/  FSEL R236, R20, -INF , !P0 ;  /* 0xff80000014ec7808 */ /* 0x000fe20004000000 */
[----:B--2---:R-:W-:Y:S01]  /*16b80*/  FFMA.FTZ R15, R2, -UR31, R15 ;  /* 0x8000001f020f7c23 */ /* 0x004fe2000801000f */
[----:B------:R-:W-:Y:S01]  /*16b90*/  ISETP.GE.AND P0, PT, R0, R199, PT ;  /* 0x000000c70000720c */ /* 0x000fe20003f06270 */
[----:B------:R-:W-:Y:S01]  /*16ba0*/  VIADD R2, R168, 0x20 ;  /* 0x00000020a8027836 */ /* 0x000fe20000000000 */
[----:B------:R-:W-:Y:S01]  /*16bb0*/  FSEL R237, R21, -INF , !P2 ;  /* 0xff80000015ed7808 */ /* 0x000fe20005000000 */
[----:B------:R-:W-:Y:S01]  /*16bc0*/  FFMA.FTZ R14, R9, -UR31, R14 ;  /* 0x8000001f090e7c23 */ /* 0x000fe2000801000e */
[----:B------:R-:W-:Y:S01]  /*16bd0*/  ISETP.GE.OR P0, PT, R0, R207, !P0 ;  /* 0x000000cf0000720c */ /* 0x000fe20004706670 */
[--C-:B------:R-:W-:Y:S01]  /*16be0*/  IMAD.IADD R9, R200, 0x1, -R2.reuse ;  /* 0x00000001c8097824 */ /* 0x100fe200078e0a02 */
[----:B------:R-:W-:Y:S01]  /*16bf0*/  ISETP.GE.AND P2, PT, R2, R199, PT ;  /* 0x000000c70200720c */ /* 0x000fe20003f46270 */
[----:B------:R-:W-:Y:S01]  /*16c00*/  FMUL.FTZ R21, R46, UR12 ;  /* 0x0000000c2e157c20 */ /* 0x000fe20008410000 */
[----:B------:R-:W-:Y:S01]  /*16c10*/  FSEL R233, R17, -INF , !P1 ;  /* 0xff80000011e97808 */ /* 0x000fe20004800000 */
[----:B------:R-:W1:Y:S01]  /*16c20*/  MUFU.TANH R16, R33 ;  /* 0x0000002100107308 */ /* 0x000e620000002400 */
[----:B------:R-:W-:Y:S01]  /*16c30*/  IABS R11, R9 ;  /* 0x00000009000b7213 */ /* 0x000fe20000000000 */
[----:B------:R-:W-:Y:S01]  /*16c40*/  IMAD.IADD R12, R202, 0x1, -R2 ;  /* 0x00000001ca0c7824 */ /* 0x000fe200078e0a02 */
[----:B------:R-:W-:Y:S01]  /*16c50*/  ISETP.GE.OR P2, PT, R2, R207, !P2 ;  /* 0x000000cf0200720c */ /* 0x000fe20005746670 */
[----:B------:R-:W-:Y:S01]  /*16c60*/  IMAD.IADD R13, R202, 0x1, -R0 ;  /* 0x00000001ca0d7824 */ /* 0x000fe200078e0a00 */
[----:B------:R-:W-:Y:S01]  /*16c70*/  I2FP.F32.S32 R11, R11 ;  /* 0x0000000b000b7245 */ /* 0x000fe20000201400 */
[----:B------:R-:W-:Y:S01]  /*16c80*/  FMUL.FTZ R20, R47, UR12 ;  /* 0x0000000c2f147c20 */ /* 0x000fe20008410000 */
[----:B------:R-:W-:Y:S03]  /*16c90*/  FSEL R231, R15, -INF , !P5 ;  /* 0xff8000000fe77808 */ /* 0x000fe60006800000 */
[----:B------:R-:W-:Y:S01]  /*16ca0*/  MUFU.TANH R21, R21 ;  /* 0x0000001500157308 */ /* 0x000fe20000002400 */
[C---:B------:R-:W-:Y:S01]  /*16cb0*/  ISETP.GE.AND P1, PT, R2.reuse, R198, PT ;  /* 0x000000c60200720c */ /* 0x040fe20003f26270 */
[----:B------:R-:W-:Y:S01]  /*16cc0*/  FFMA.FTZ R5, R11, -UR31, R5 ;  /* 0x8000001f0b057c23 */ /* 0x000fe20008010005 */
[----:B------:R-:W-:Y:S01]  /*16cd0*/  ISETP.GE.AND P5, PT, R2, R196, PT ;  /* 0x000000c40200720c */ /* 0x000fe20003fa6270 */
[----:B------:R-:W-:Y:S01]  /*16ce0*/  FMUL.FTZ R18, R39, UR12 ;  /* 0x0000000c27127c20 */ /* 0x000fe20008410000 */
[----:B------:R-:W-:Y:S01]  /*16cf0*/  FSEL R230, R14, -INF , !P3 ;  /* 0xff8000000ee67808 */ /* 0x000fe20005800000 */
[----:B------:R-:W-:Y:S01]  /*16d00*/  FMUL.FTZ R40, R40, UR12 ;  /* 0x0000000c28287c20 */ /* 0x000fe20008410000 */
[----:B------:R-:W-:Y:S03]  /*16d10*/  FSEL R235, R5, -INF , !P2 ;  /* 0xff80000005eb7808 */ /* 0x000fe60005000000 */
[----:B------:R-:W-:Y:S01]  /*16d20*/  MUFU.TANH R15, R42 ;  /* 0x0000002a000f7308 */ /* 0x000fe20000002400 */
[----:B------:R-:W-:Y:S01]  /*16d30*/  IABS R9, R13 ;  /* 0x0000000d00097213 */ /* 0x000fe20000000000 */
[----:B-1----:R-:W-:Y:S01]  /*16d40*/  FFMA.FTZ R16, R8, -UR31, R16 ;  /* 0x8000001f08107c23 */ /* 0x002fe20008010010 */
[----:B------:R-:W-:Y:S01]  /*16d50*/  ISETP.GE.AND P3, PT, R0, R198, PT ;  /* 0x000000c60000720c */ /* 0x000fe20003f66270 */
[----:B------:R-:W-:Y:S01]  /*16d60*/  IMAD.IADD R8, R200, 0x1, -R0 ;  /* 0x00000001c8087824 */ /* 0x000fe200078e0a00 */
[-C--:B------:R-:W-:Y:S01]  /*16d70*/  ISETP.GE.AND P2, PT, R0, R197.reuse, PT ;  /* 0x000000c50000720c */ /* 0x080fe20003f46270 */
[----:B------:R-:W-:Y:S01]  /*16d80*/  FMUL.FTZ R41, R41, UR12 ;  /* 0x0000000c29297c20 */ /* 0x000fe20008410000 */
[----:B------:R-:W-:Y:S03]  /*16d90*/  FSEL R232, R16, -INF , !P6 ;  /* 0xff80000010e87808 */ /* 0x000fe60007000000 */
[----:B------:R-:W-:Y:S01]  /*16da0*/  MUFU.TANH R14, R43 ;  /* 0x0000002b000e7308 */ /* 0x000fe20000002400 */
[----:B------:R-:W-:Y:S01]  /*16db0*/  IABS R10, R8 ;  /* 0x00000008000a7213 */ /* 0x000fe20000000000 */
[----:B------:R-:W-:Y:S01]  /*16dc0*/  IMAD.MOV.U32 R39, RZ, RZ, R22 ;  /* 0x000000ffff277224 */ /* 0x000fe200078e0016 */
[----:B------:R-:W-:Y:S02]  /*16dd0*/  IABS R8, R12 ;  /* 0x0000000c00087213 */ /* 0x000fe40000000000 */
[----:B------:R-:W-:Y:S02]  /*16de0*/  I2FP.F32.S32 R10, R10 ;  /* 0x0000000a000a7245 */ /* 0x000fe40000201400 */
[----:B------:R-:W-:Y:S03]  /*16df0*/  I2FP.F32.S32 R8, R8 ;  /* 0x0000000800087245 */ /* 0x000fe60000201400 */
[----:B------:R-:W-:Y:S01]  /*16e00*/  MUFU.TANH R20, R20 ;  /* 0x0000001400147308 */ /* 0x000fe20000002400 */
[----:B------:R-:W-:Y:S01]  /*16e10*/  ISETP.GE.AND P6, PT, R2, R197, PT ;  /* 0x000000c50200720c */ /* 0x000fe20003fc6270 */
[----:B------:R-:W-:Y:S01]  /*16e20*/  FFMA.FTZ R4, R10, -UR31, R4 ;  /* 0x8000001f0a047c23 */ /* 0x000fe20008010004 */
[C---:B------:R-:W-:Y:S02]  /*16e30*/  ISETP.GE.OR P1, PT, R2.reuse, R206, !P1 ;  /* 0x000000ce0200720c */ /* 0x040fe40004f26670 */
[----:B------:R-:W-:Y:S02]  /*16e40*/  ISETP.GE.OR P6, PT, R2, R205, !P6 ;  /* 0x000000cd0200720c */ /* 0x000fe400077c6670 */
[----:B------:R-:W-:Y:S01]  /*16e50*/  FSEL R234, R4, -INF , !P0 ;  /* 0xff80000004ea7808 */ /* 0x000fe20004000000 */
[--C-:B------:R-:W-:Y:S01]  /*16e60*/  IMAD.IADD R4, R201, 0x1, -R2.reuse ;  /* 0x00000001c9047824 */ /* 0x100fe200078e0a02 */
[----:B------:R-:W-:Y:S01]  /*16e70*/  ISETP.GE.AND P0, PT, R0, R196, PT ;  /* 0x000000c40000720c */ /* 0x000fe20003f06270 */
[----:B------:R-:W1:Y:S01]  /*16e80*/  MUFU.TANH R19, R19 ;  /* 0x0000001300137308 */ /* 0x000e620000002400 */
[----:B------:R-:W-:Y:S02]  /*16e90*/  ISETP.GE.OR P5, PT, R2, R204, !P5 ;  /* 0x000000cc0200720c */ /* 0x000fe40006fa6670 */
[----:B------:R-:W-:Y:S02]  /*16ea0*/  IABS R11, R4 ;  /* 0x00000004000b7213 */ /* 0x000fe40000000000 */
[----:B------:R-:W-:Y:S01]  /*16eb0*/  I2FP.F32.S32 R9, R9 ;  /* 0x0000000900097245 */ /* 0x000fe20000201400 */
[----:B------:R-:W2:Y:S01]  /*16ec0*/  LDSM.16.M88.4 R4, [R193] ;  /* 0x00000000c104783b */ /* 0x000ea20000000200 */
[C---:B------:R-:W-:Y:S03]  /*16ed0*/  ISETP.GE.OR P3, PT, R0.reuse, R206, !P3 ;  /* 0x000000ce0000720c */ /* 0x040fe60005f66670 */
[----:B------:R-:W3:Y:S01]  /*16ee0*/  MUFU.TANH R18, R18 ;  /* 0x0000001200127308 */ /* 0x000ee20000002400 */
[C---:B------:R-:W-:Y:S02]  /*16ef0*/  ISETP.GE.OR P2, PT, R0.reuse, R205, !P2 ;  /* 0x000000cd0000720c */ /* 0x040fe40005746670 */
[----:B------:R-:W-:Y:S07]  /*16f00*/  ISETP.GE.OR P0, PT, R0, R204, !P0 ;  /* 0x000000cc0000720c */ /* 0x000fee0004706670 */
[----:B------:R-:W4:Y:S01]  /*16f10*/  MUFU.TANH R17, R40 ;  /* 0x0000002800117308 */ /* 0x000f220000002400 */
[----:B-1----:R-:W-:Y:S01]  /*16f20*/  FFMA.FTZ R19, R8, -UR31, R19 ;  /* 0x8000001f08137c23 */ /* 0x002fe20008010013 */
[----:B------:R-:W-:Y:S02]  /*16f30*/  IMAD.IADD R8, R203, 0x1, -R2 ;  /* 0x00000001cb087824 */ /* 0x000fe400078e0a02 */
[--C-:B------:R-:W-:Y:S02]  /*16f40*/  IMAD.IADD R2, R201, 0x1, -R0.reuse ;  /* 0x00000001c9027824 */ /* 0x100fe400078e0a00 */
[----:B------:R-:W-:Y:S01]  /*16f50*/  FSEL R225, R19, -INF , !P1 ;  /* 0xff80000013e17808 */ /* 0x000fe20004800000 */
[----:B------:R-:W-:Y:S03]  /*16f60*/  IMAD.IADD R0, R203, 0x1, -R0 ;  /* 0x00000001cb007824 */ /* 0x000fe600078e0a00 */
[----:B------:R-:W1:Y:S01]  /*16f70*/  MUFU.TANH R16, R41 ;  /* 0x0000002900107308 */ /* 0x000e620000002400 */
[----:B------:R-:W-:Y:S01]  /*16f80*/  IABS R10, R2 ;  /* 0x00000002000a7213 */ /* 0x000fe20000000000 */
[----:B---3--:R-:W-:Y:S01]  /*16f90*/  FFMA.FTZ R18, R9, -UR31, R18 ;  /* 0x8000001f09127c23 */ /* 0x008fe20008010012 */
        /* <DEDUP_REMOVED lines=13> */
[--C-:B------:R-:W-:Y:S01]  /*17070*/  IMAD.IADD R9, R201, 0x1, -R2.reuse ;  /* 0x00000001c9097824 */ /* 0x100fe200078e0a02 */
[----:B------:R-:W-:Y:S01]  /*17080*/  ISETP.GE.AND P1, PT, R2, R197, PT ;  /* 0x000000c50200720c */ /* 0x000fe20003f26270 */
[----:B------:R-:W-:Y:S01]  /*17090*/  MUFU.TANH R15, R50 ;  /* 0x00000032000f7308 */ /* 0x000fe20000002400 */
[----:B------:R-:W-:Y:S01]  /*170a0*/  FSEL R228, R14, -INF , !P0 ;  /* 0xff8000000ee47808 */ /* 0x000fe20004000000 */
[-C--:B--2---:R-:W-:Y:S03]  /*170b0*/  HMMA.16816.F32 R52, R172, R4.reuse, R52 ;  /* 0x00000004ac34723c */ /* 0x084fe60000001834 */
[----:B------:R-:W-:Y:S01]  /*170c0*/  IABS R11, R9 ;  /* 0x00000009000b7213 */ /* 0x000fe20000000000 */
[----:B------:R-:W-:Y:S01]  /*170d0*/  IMAD.IADD R12, R203, 0x1, -R2 ;  /* 0x00000001cb0c7824 */ /* 0x000fe200078e0a02 */
[C---:B------:R-:W-:Y:S01]  /*170e0*/  ISETP.GE.OR P1, PT, R2.reuse, R205, !P1 ;  /* 0x000000cd0200720c */ /* 0x040fe20004f26670 */
[C---:B------:R-:W-:Y:S02]  /*170f0*/  HMMA.16816.F32 R56, R180.reuse, R4, R56 ;  /* 0x00000004b438723c */ /* 0x040fe40000001838 */
[----:B------:R-:W-:Y:S02]  /*17100*/  MUFU.TANH R14, R51 ;  /* 0x00000033000e7308 */ /* 0x000fe40000002400 */
[----:B------:R-:W-:Y:S01]  /*17110*/  ISETP.GE.AND P5, PT, R2, R198, PT ;  /* 0x000000c60200720c */ /* 0x000fe20003fa6270 */
[----:B----4-:R-:W-:Y:S01]  /*17120*/  FFMA.FTZ R17, R0, -UR31, R17 ;  /* 0x8000001f00117c23 */ /* 0x010fe20008010011 */
[----:B------:R-:W-:Y:S01]  /*17130*/  I2FP.F32.S32 R11, R11 ;  /* 0x0000000b000b7245 */ /* 0x000fe20000201400 */
[-C--:B------:R-:W-:Y:S03]  /*17140*/  HMMA.16816.F32 R60, R180, R6.reuse, R60 ;  /* 0x00000006b43c723c */ /* 0x080fe6000000183c */
[C---:B------:R-:W-:Y:S01]  /*17150*/  ISETP.GE.OR P5, PT, R2.reuse, R206, !P5 ;  /* 0x000000ce0200720c */ /* 0x040fe20006fa6670 */
[----:B------:R-:W-:Y:S01]  /*17160*/  FFMA.FTZ R5, R11, -UR31, R44 ;  /* 0x8000001f0b057c23 */ /* 0x000fe2000801002c */
[----:B------:R-:W-:Y:S01]  /*17170*/  FSEL R227, R17, -INF , !P6 ;  /* 0xff80000011e37808 */ /* 0x000fe20007000000 */
[C---:B------:R-:W-:Y:S01]  /*17180*/  HMMA.16816.F32 R64, R172.reuse, R6, R64 ;  /* 0x00000006ac40723c */ /* 0x040fe20000001840 */
[----:B------:R-:W-:Y:S03]  /*17190*/  MUFU.TANH R17, R48 ;  /* 0x0000003000117308 */ /* 0x000fe60000002400 */
[----:B------:R-:W-:Y:S01]  /*171a0*/  ISETP.GE.AND P6, PT, R2, R196, PT ;  /* 0x000000c40200720c */ /* 0x000fe20003fc6270 */
[----:B------:R-:W-:Y:S01]  /*171b0*/  VIADD R0, R168, 0x29 ;  /* 0x00000029a8007836 */ /* 0x000fe20000000000 */
[----:B------:R-:W-:Y:S01]  /*171c0*/  FSEL R223, R5, -INF , !P1 ;  /* 0xff80000005df7808 */ /* 0x000fe20004800000 */
[----:B------:R-:W-:Y:S01]  /*171d0*/  IMAD.IADD R5, R200, 0x1, -R2 ;  /* 0x00000001c8057824 */ /* 0x000fe200078e0a02 */
[----:B------:R-:W-:Y:S02]  /*171e0*/  ISETP.GE.OR P6, PT, R2, R204, !P6 ;  /* 0x000000cc0200720c */ /* 0x000fe400077c6670 */
[C---:B------:R-:W-:Y:S01]  /*171f0*/  ISETP.GE.AND P3, PT, R0.reuse, R197, PT ;  /* 0x000000c50000720c */ /* 0x040fe20003f66270 */
[----:B------:R-:W-:Y:S01]  /*17200*/  FMUL.FTZ R59, R59, UR12 ;  /* 0x0000000c3b3b7c20 */ /* 0x000fe20008410000 */
[----:B------:R-:W-:Y:S01]  /*17210*/  ISETP.GE.AND P0, PT, R0, R196, PT ;  /* 0x000000c40000720c */ /* 0x000fe20003f06270 */
[----:B------:R-:W-:Y:S01]  /*17220*/  FMUL.FTZ R19, R54, UR12 ;  /* 0x0000000c36137c20 */ /* 0x000fe20008410000 */
[----:B------:R-:W-:Y:S01]  /*17230*/  ISETP.GE.OR P3, PT, R0, R205, !P3 ;  /* 0x000000cd0000720c */ /* 0x000fe20005f66670 */
[----:B-1----:R-:W-:Y:S01]  /*17240*/  FFMA.FTZ R16, R8, -UR31, R16 ;  /* 0x8000001f08107c23 */ /* 0x002fe20008010010 */
[C---:B------:R-:W-:Y:S01]  /*17250*/  ISETP.GE.AND P1, PT, R0.reuse, R199, PT ;  /* 0x000000c70000720c */ /* 0x040fe20003f26270 */
[--C-:B------:R-:W-:Y:S01]  /*17260*/  IMAD.IADD R8, R201, 0x1, -R0.reuse ;  /* 0x00000001c9087824 */ /* 0x100fe200078e0a00 */
[----:B------:R-:W-:Y:S01]  /*17270*/  ISETP.GE.OR P0, PT, R0, R204, !P0 ;  /* 0x000000cc0000720c */ /* 0x000fe20004706670 */
[----:B------:R-:W-:Y:S01]  /*17280*/  FMUL.FTZ R60, R60, UR12 ;  /* 0x0000000c3c3c7c20 */ /* 0x000fe20008410000 */
[----:B------:R-:W-:Y:S01]  /*17290*/  ISETP.GE.OR P1, PT, R0, R207, !P1 ;  /* 0x000000cf0000720c */ /* 0x000fe20004f26670 */
[--C-:B------:R-:W-:Y:S01]  /*172a0*/  IMAD.IADD R13, R203, 0x1, -R0.reuse ;  /* 0x00000001cb0d7824 */ /* 0x100fe200078e0a00 */
[----:B------:R-:W-:Y:S01]  /*172b0*/  IABS R10, R8 ;  /* 0x00000008000a7213 */ /* 0x000fe20000000000 */
[----:B------:R-:W-:Y:S01]  /*172c0*/  FMUL.FTZ R58, R58, UR12 ;  /* 0x0000000c3a3a7c20 */ /* 0x000fe20008410000 */
[----:B------:R-:W-:Y:S01]  /*172d0*/  IABS R8, R12 ;  /* 0x0000000c00087213 */ /* 0x000fe20000000000 */
[----:B------:R-:W-:Y:S01]  /*172e0*/  MUFU.TANH R60, R60 ;  /* 0x0000003c003c7308 */ /* 0x000fe20000002400 */
[----:B------:R-:W-:Y:S01]  /*172f0*/  I2FP.F32.S32 R10, R10 ;  /* 0x0000000a000a7245 */ /* 0x000fe20000201400 */
[----:B------:R-:W-:Y:S01]  /*17300*/  FMUL.FTZ R66, R66, UR12 ;  /* 0x0000000c42427c20 */ /* 0x000fe20008410000 */
[----:B------:R-:W-:Y:S01]  /*17310*/  IABS R9, R13 ;  /* 0x0000000d00097213 */ /* 0x000fe20000000000 */
[----:B------:R-:W-:Y:S01]  /*17320*/  FMUL.FTZ R61, R61, UR12 ;  /* 0x0000000c3d3d7c20 */ /* 0x000fe20008410000 */
[----:B------:R-:W-:Y:S01]  /*17330*/  FSEL R226, R16, -INF , !P2 ;  /* 0xff80000010e27808 */ /* 0x000fe20005000000 */
[----:B------:R-:W-:Y:S01]  /*17340*/  FFMA.FTZ R4, R10, -UR31, R45 ;  /* 0x8000001f0a047c23 */ /* 0x000fe2000801002d */
[----:B------:R-:W-:Y:S03]  /*17350*/  I2FP.F32.S32 R9, R9 ;  /* 0x0000000900097245 */ /* 0x000fe60000201400 */
[----:B------:R-:W1:Y:S01]  /*17360*/  MUFU.TANH R16, R49 ;  /* 0x0000003100107308 */ /* 0x000e620000002400 */
[----:B------:R-:W-:Y:S01]  /*17370*/  IABS R10, R5 ;  /* 0x00000005000a7213 */ /* 0x000fe20000000000 */
[----:B------:R-:W-:Y:S01]  /*17380*/  FMUL.FTZ R5, R52, UR12 ;  /* 0x0000000c34057c20 */ /* 0x000fe20008410000 */
[----:B------:R-:W-:Y:S01]  /*17390*/  FSEL R222, R4, -INF , !P3 ;  /* 0xff80000004de7808 */ /* 0x000fe20005800000 */
[----:B------:R-:W-:Y:S01]  /*173a0*/  IMAD.IADD R4, R200, 0x1, -R0 ;  /* 0x00000001c8047824 */ /* 0x000fe200078e0a00 */
[----:B------:R-:W-:Y:S01]  /*173b0*/  ISETP.GE.AND P3, PT, R0, R198, PT ;  /* 0x000000c60000720c */ /* 0x000fe20003f66270 */
[----:B------:R-:W-:Y:S01]  /*173c0*/  FFMA.FTZ R20, R9, -UR31, R20 ;  /* 0x8000001f09147c23 */ /* 0x000fe20008010014 */
[----:B------:R-:W-:Y:S03]  /*173d0*/  ISETP.GE.AND P2, PT, R2, R199, PT ;  /* 0x000000c70200720c */ /* 0x000fe60003f46270 */
[----:B------:R-:W2:Y:S01]  /*173e0*/  MUFU.TANH R5, R5 ;  /* 0x0000000500057308 */ /* 0x000ea20000002400 */
[----:B------:R-:W-:Y:S01]  /*173f0*/  ISETP.GE.OR P3, PT, R0, R206, !P3 ;  /* 0x000000ce0000720c */ /* 0x000fe20005f66670 */
[----:B------:R-:W-:Y:S01]  /*17400*/  IMAD.IADD R0, R202, 0x1, -R0 ;  /* 0x00000001ca007824 */ /* 0x000fe200078e0a00 */
[----:B------:R-:W-:Y:S01]  /*17410*/  I2FP.F32.S32 R8, R8 ;  /* 0x0000000800087245 */ /* 0x000fe20000201400 */
[----:B------:R-:W-:Y:S01]  /*17420*/  FMUL.FTZ R64, R64, UR12 ;  /* 0x0000000c40407c20 */ /* 0x000fe20008410000 */
[----:B------:R-:W-:Y:S01]  /*17430*/  ISETP.GE.OR P2, PT, R2, R207, !P2 ;  /* 0x000000cf0200720c */ /* 0x000fe20005746670 */
[----:B------:R-:W-:Y:S01]  /*17440*/  IMAD.IADD R2, R202, 0x1, -R2 ;  /* 0x00000001ca027824 */ /* 0x000fe200078e0a02 */
[----:B------:R-:W-:Y:S01]  /*17450*/  IABS R9, R0 ;  /* 0x0000000000097213 */ /* 0x000fe20000000000 */
[----:B------:R-:W-:Y:S01]  /*17460*/  FFMA.FTZ R21, R8, -UR31, R21 ;  /* 0x8000001f08157c23 */ /* 0x000fe20008010015 */
[----:B------:R-:W-:Y:S01]  /*17470*/  IABS R8, R4 ;  /* 0x0000000400087213 */ /* 0x000fe20000000000 */
[----:B------:R-:W-:Y:S01]  /*17480*/  FMUL.FTZ R4, R53, UR12 ;  /* 0x0000000c35047c20 */ /* 0x000fe20008410000 */
        /* <DEDUP_REMOVED lines=8> */
[----:B------:R-:W-:Y:S01]  /*17510*/  I2FP.F32.S32 R9, R9 ;  /* 0x0000000900097245 */ /* 0x000fe20000201400 */
[----:B------:R-:W-:Y:S01]  /*17520*/  FFMA.FTZ R15, R2, -UR31, R15 ;  /* 0x8000001f020f7c23 */ /* 0x000fe2000801000f */
[----:B------:R-:W-:Y:S01]  /*17530*/  FSEL R220, R20, -INF , !P0 ;  /* 0xff80000014dc7808 */ /* 0x000fe20004000000 */
[----:B------:R-:W-:Y:S01]  /*17540*/  VIADD R2, R168, 0x30 ;  /* 0x00000030a8027836 */ /* 0x000fe20000000000 */
[----:B------:R-:W-:Y:S01]  /*17550*/  FSEL R221, R21, -INF , !P6 ;  /* 0xff80000015dd7808 */ /* 0x000fe20007000000 */
[----:B------:R-:W-:Y:S01]  /*17560*/  FMUL.FTZ R21, R62, UR12 ;  /* 0x0000000c3e157c20 */ /* 0x000fe20008410000 */
[----:B------:R-:W-:Y:S01]  /*17570*/  FSEL R216, R16, -INF , !P1 ;  /* 0xff80000010d87808 */ /* 0x000fe20004800000 */
[----:B------:R-:W1:Y:S01]  /*17580*/  MUFU.TANH R4, R4 ;  /* 0x0000000400047308 */ /* 0x000e620000002400 */
[----:B------:R-:W-:Y:S01]  /*17590*/  ISETP.GE.AND P6, PT, R2, R199, PT ;  /* 0x000000c70200720c */ /* 0x000fe20003fc6270 */
[----:B------:R-:W-:Y:S01]  /*175a0*/  FFMA.FTZ R14, R9, -UR31, R14 ;  /* 0x8000001f090e7c23 */ /* 0x000fe2000801000e */
[----:B------:R-:W-:Y:S01]  /*175b0*/  FSEL R215, R15, -INF , !P5 ;  /* 0xff8000000fd77808 */ /* 0x000fe20006800000 */
[----:B------:R-:W-:Y:S01]  /*175c0*/  IMAD.IADD R9, R200, 0x1, -R2 ;  /* 0x00000001c8097824 */ /* 0x000fe200078e0a02 */
[----:B------:R-:W-:Y:S01]  /*175d0*/  ISETP.GE.OR P6, PT, R2, R207, !P6 ;  /* 0x000000cf0200720c */ /* 0x000fe200077c6670 */
[----:B------:R-:W-:Y:S01]  /*175e0*/  FFMA.FTZ R17, R0, -UR31, R17 ;  /* 0x8000001f00117c23 */ /* 0x000fe20008010011 */
[----:B------:R-:W-:Y:S01]  /*175f0*/  ISETP.GE.AND P1, PT, R2, R197, PT ;  /* 0x000000c50200720c */ /* 0x000fe20003f26270 */
[----:B------:R-:W-:Y:S01]  /*17600*/  VIADD R0, R168, 0x31 ;  /* 0x00000031a8007836 */ /* 0x000fe20000000000 */
[----:B------:R-:W-:Y:S01]  /*17610*/  IABS R11, R9 ;  /* 0x00000009000b7213 */ /* 0x000fe20000000000 */
[----:B------:R-:W-:Y:S01]  /*17620*/  MUFU.TANH R15, R58 ;  /* 0x0000003a000f7308 */ /* 0x000fe20000002400 */
[----:B------:R-:W-:Y:S01]  /*17630*/  FSEL R217, R17, -INF , !P2 ;  /* 0xff80000011d97808 */ /* 0x000fe20005000000 */
[----:B------:R-:W-:Y:S01]  /*17640*/  IMAD.IADD R8, R200, 0x1, -R0 ;  /* 0x00000001c8087824 */ /* 0x000fe200078e0a00 */
[----:B------:R-:W-:Y:S01]  /*17650*/  ISETP.GE.AND P0, PT, R0, R199, PT ;  /* 0x000000c70000720c */ /* 0x000fe20003f06270 */
[----:B------:R-:W-:Y:S01]  /*17660*/  FMUL.FTZ R20, R63, UR12 ;  /* 0x0000000c3f147c20 */ /* 0x000fe20008410000 */
[----:B------:R-:W-:Y:S01]  /*17670*/  I2FP.F32.S32 R11, R11 ;  /* 0x0000000b000b7245 */ /* 0x000fe20000201400 */
[----:B------:R-:W-:Y:S01]  /*17680*/  IMAD.IADD R12, R202, 0x1, -R2 ;  /* 0x00000001ca0c7824 */ /* 0x000fe200078e0a02 */
[----:B------:R-:W-:Y:S03]  /*17690*/  IABS R10, R8 ;  /* 0x00000008000a7213 */ /* 0x000fe60000000000 */
[----:B------:R-:W-:Y:S01]  /*176a0*/  MUFU.TANH R21, R21 ;  /* 0x0000001500157308 */ /* 0x000fe20000002400 */
[----:B------:R-:W-:Y:S01]  /*176b0*/  ISETP.GE.OR P0, PT, R0, R207, !P0 ;  /* 0x000000cf0000720c */ /* 0x000fe20004706670 */
[----:B--2---:R-:W-:Y:S01]  /*176c0*/  FFMA.FTZ R5, R11, -UR31, R5 ;  /* 0x8000001f0b057c23 */ /* 0x004fe20008010005 */
[----:B------:R-:W-:Y:S01]  /*176d0*/  I2FP.F32.S32 R10, R10 ;  /* 0x0000000a000a7245 */ /* 0x000fe20000201400 */
[----:B------:R-:W-:Y:S01]  /*176e0*/  IMAD.IADD R13, R202, 0x1, -R0 ;  /* 0x00000001ca0d7824 */ /* 0x000fe200078e0a00 */
[----:B------:R-:W-:Y:S01]  /*176f0*/  IABS R8, R12 ;  /* 0x0000000c00087213 */ /* 0x000fe20000000000 */
[----:B------:R-:W-:Y:S01]  /*17700*/  FMUL.FTZ R56, R56, UR12 ;  /* 0x0000000c38387c20 */ /* 0x000fe20008410000 */
[----:B------:R-:W-:Y:S01]  /*17710*/  FSEL R219, R5, -INF , !P6 ;  /* 0xff80000005db7808 */ /* 0x000fe20007000000 */
[----:B-1----:R-:W-:Y:S01]  /*17720*/  FFMA.FTZ R4, R10, -UR31, R4 ;  /* 0x8000001f0a047c23 */ /* 0x002fe20008010004 */
[----:B------:R-:W-:Y:S01]  /*17730*/  I2FP.F32.S32 R8, R8 ;  /* 0x0000000800087245 */ /* 0x000fe20000201400 */
[----:B------:R-:W-:Y:S01]  /*17740*/  MUFU.TANH R20, R20 ;  /* 0x0000001400147308 */ /* 0x000fe20000002400 */
[----:B------:R-:W-:Y:S01]  /*17750*/  ISETP.GE.AND P2, PT, R2, R198, PT ;  /* 0x000000c60200720c */ /* 0x000fe20003f46270 */
[----:B------:R-:W-:Y:S01]  /*17760*/  FMUL.FTZ R65, R65, UR12 ;  /* 0x0000000c41417c20 */ /* 0x000fe20008410000 */
[----:B------:R-:W-:Y:S01]  /*17770*/  FSEL R218, R4, -INF , !P0 ;  /* 0xff80000004da7808 */ /* 0x000fe20004000000 */
[--C-:B------:R-:W-:Y:S01]  /*17780*/  IMAD.IADD R4, R201, 0x1, -R2.reuse ;  /* 0x00000001c9047824 */ /* 0x100fe200078e0a02 */
[----:B------:R-:W-:Y:S01]  /*17790*/  ISETP.GE.AND P5, PT, R2, R196, PT ;  /* 0x000000c40200720c */ /* 0x000fe20003fa6270 */
[----:B------:R-:W-:Y:S01]  /*177a0*/  FMUL.FTZ R57, R57, UR12 ;  /* 0x0000000c39397c20 */ /* 0x000fe20008410000 */
[----:B------:R-:W-:Y:S03]  /*177b0*/  FSEL R214, R14, -INF , !P3 ;  /* 0xff8000000ed67808 */ /* 0x000fe60005800000 */
[----:B------:R-:W-:Y:S01]  /*177c0*/  MUFU.TANH R17, R56 ;  /* 0x0000003800117308 */ /* 0x000fe20000002400 */
[----:B------:R-:W-:Y:S01]  /*177d0*/  IABS R11, R4 ;  /* 0x00000004000b7213 */ /* 0x000fe20000000000 */
[----:B------:R-:W-:Y:S01]  /*177e0*/  FMUL.FTZ R18, R55, UR12 ;  /* 0x0000000c37127c20 */ /* 0x000fe20008410000 */
[----:B------:R-:W-:Y:S01]  /*177f0*/  IABS R9, R13 ;  /* 0x0000000d00097213 */ /* 0x000fe20000000000 */
[----:B------:R-:W1:Y:S01]  /*17800*/  LDSM.16.M88.4 R4, [R192] ;  /* 0x00000000c004783b */ /* 0x000e620000000200 */
[C---:B------:R-:W-:Y:S02]  /*17810*/  ISETP.GE.AND P3, PT, R0.reuse, R198, PT ;  /* 0x000000c60000720c */ /* 0x040fe40003f66270 */
[C---:B------:R-:W-:Y:S03]  /*17820*/  ISETP.GE.AND P6, PT, R0.reuse, R197, PT ;  /* 0x000000c50000720c */ /* 0x040fe60003fc6270 */
[----:B------:R-:W-:Y:S01]  /*17830*/  MUFU.TANH R14, R59 ;  /* 0x0000003b000e7308 */ /* 0x000fe20000002400 */
[----:B------:R-:W-:Y:S02]  /*17840*/  ISETP.GE.AND P0, PT, R0, R196, PT ;  /* 0x000000c40000720c */ /* 0x000fe40003f06270 */
[C---:B------:R-:W-:Y:S02]  /*17850*/  ISETP.GE.OR P2, PT, R2.reuse, R206, !P2 ;  /* 0x000000ce0200720c */ /* 0x040fe40005746670 */
[C---:B------:R-:W-:Y:S02]  /*17860*/  ISETP.GE.OR P1, PT, R2.reuse, R205, !P1 ;  /* 0x000000cd0200720c */ /* 0x040fe40004f26670 */
[----:B------:R-:W-:Y:S03]  /*17870*/  ISETP.GE.OR P5, PT, R2, R204, !P5 ;  /* 0x000000cc0200720c */ /* 0x000fe60006fa6670 */
[----:B------:R-:W2:Y:S01]  /*17880*/  MUFU.TANH R19, R19 ;  /* 0x0000001300137308 */ /* 0x000ea20000002400 */
[----:B------:R-:W-:Y:S02]  /*17890*/  I2FP.F32.S32 R9, R9 ;  /* 0x0000000900097245 */ /* 0x000fe40000201400 */
[C---:B------:R-:W-:Y:S02]  /*178a0*/  ISETP.GE.OR P3, PT, R0.reuse, R206, !P3 ;  /* 0x000000ce0000720c */ /* 0x040fe40005f66670 */
[C---:B------:R-:W-:Y:S02]  /*178b0*/  ISETP.GE.OR P6, PT, R0.reuse, R205, !P6 ;  /* 0x000000cd0000720c */ /* 0x040fe400077c6670 */
[----:B------:R-:W-:Y:S03]  /*178c0*/  ISETP.GE.OR P0, PT, R0, R204, !P0 ;  /* 0x000000cc0000720c */ /* 0x000fe60004706670 */
[----:B------:R-:W3:Y:S10]  /*178d0*/  MUFU.TANH R18, R18 ;  /* 0x0000001200127308 */ /* 0x000ef40000002400 */
[----:B------:R-:W4:Y:S01]  /*178e0*/  MUFU.TANH R16, R57 ;  /* 0x0000003900107308 */ /* 0x000f220000002400 */
[----:B--2---:R-:W-:Y:S01]  /*178f0*/  FFMA.FTZ R19, R8, -UR31, R19 ;  /* 0x8000001f08137c23 */ /* 0x004fe20008010013 */
[----:B------:R-:W-:Y:S02]  /*17900*/  IMAD.IADD R8, R203, 0x1, -R2 ;  /* 0x00000001cb087824 */ /* 0x000fe400078e0a02 */
[--C-:B------:R-:W-:Y:S02]  /*17910*/  IMAD.IADD R2, R201, 0x1, -R0.reuse ;  /* 0x00000001c9027824 */ /* 0x100fe400078e0a00 */
[----:B------:R-:W-:Y:S01]  /*17920*/  FSEL R209, R19, -INF , !P2 ;  /* 0xff80000013d17808 */ /* 0x000fe20005000000 */
[----:B------:R-:W-:Y:S02]  /*17930*/  IMAD.IADD R0, R203, 0x1, -R0 ;  /* 0x00000001cb007824 */ /* 0x000fe400078e0a00 */
[----:B------:R-:W-:Y:S01]  /*17940*/  IABS R10, R2 ;  /* 0x00000002000a7213 */ /* 0x000fe20000000000 */
[----:B---3--:R-:W-:Y:S01]  /*17950*/  FFMA.FTZ R18, R9, -UR31, R18 ;  /* 0x8000001f09127c23 */ /* 0x008fe20008010012 */
[----:B------:R-:W-:Y:S01]  /*17960*/  IABS R2, R8 ;  /* 0x0000000800027213 */ /* 0x000fe20000000000 */
[-C--:B-1----:R-:W-:Y:S03]  /*17970*/  HMMA.16816.F32 R68, R172, R4.reuse, R68 ;  /* 0x00000004ac44723c */ /* 0x082fe60000001844 */
[----:B------:R-:W-:Y:S01]  /*17980*/  IABS R9, R0 ;  /* 0x0000000000097213 */ /* 0x000fe20000000000 */
[----:B------:R-:W-:Y:S01]  /*17990*/  IMAD.MOV.U32 R0, RZ, RZ, R11 ;  /* 0x000000ffff007224 */ /* 0x000fe200078e000b */
[----:B------:R-:W-:Y:S01]  /*179a0*/  I2FP.F32.S32 R2, R2 ;  /* 0x0000000200027245 */ /* 0x000fe20000201400 */
[C---:B------:R-:W-:Y:S05]  /*179b0*/  HMMA.16816.F32 R72, R180.reuse, R4, R72 ;  /* 0x00000004b448723c */ /* 0x040fea0000001848 */
[----:B------:R-:W-:Y:S01]  /*179c0*/  I2FP.F32.S32 R0, R0 ;  /* 0x0000000000007245 */ /* 0x000fe20000201400 */
[-C--:B------:R-:W-:Y:S05]  /*179d0*/  HMMA.16816.F32 R76, R180, R6.reuse, R76 ;  /* 0x00000006b44c723c */ /* 0x080fea000000184c */
[----:B------:R-:W-:Y:S01]  /*179e0*/  I2FP.F32.S32 R9, R9 ;  /* 0x0000000900097245 */ /* 0x000fe20000201400 */
[C---:B------:R-:W-:Y:S05]  /*179f0*/  HMMA.16816.F32 R80, R172.reuse, R6, R80 ;  /* 0x00000006ac50723c */ /* 0x040fea0000001850 */
[----:B------:R-:W-:Y:S01]  /*17a00*/  FSEL R179, R18, -INF , !P3 ;  /* 0xff80000012b37808 */ /* 0x000fe20005800000 */
[----:B------:R-:W-:Y:S01]  /*17a10*/  FFMA.FTZ R15, R2, -UR31, R15 ;  /* 0x8000001f020f7c23 */ /* 0x000fe2000801000f */
[----:B------:R-:W-:Y:S04]  /*17a20*/  VIADD R2, R168, 0x38 ;  /* 0x00000038a8027836 */ /* 0x000fe80000000000 */
[----:B------:R-:W-:Y:S01]  /*17a30*/  FFMA.FTZ R17, R0, -UR31, R17 ;  /* 0x8000001f00117c23 */ /* 0x000fe20008010011 */
[----:B------:R-:W-:Y:S01]  /*17a40*/  FSEL R213, R15, -INF , !P5 ;  /* 0xff8000000fd57808 */ /* 0x000fe20006800000 */
[----:B------:R-:W-:Y:S01]  /*17a50*/  VIADD R0, R168, 0x39 ;  /* 0x00000039a8007836 */ /* 0x000fe20000000000 */
[-C--:B------:R-:W-:Y:S01]  /*17a60*/  ISETP.GE.AND P2, PT, R2, R197.reuse, PT ;  /* 0x000000c50200720c */ /* 0x080fe20003f46270 */
[----:B------:R-:W1:Y:S01]  /*17a70*/  MUFU.TANH R15, R66 ;  /* 0x00000042000f7308 */ /* 0x000e620000002400 */
[----:B------:R-:W-:Y:S01]  /*17a80*/  FSEL R211, R17, -INF , !P1 ;  /* 0xff80000011d37808 */ /* 0x000fe20004800000 */
[----:B------:R-:W-:Y:S01]  /*17a90*/  IMAD.IADD R12, R203, 0x1, -R2 ;  /* 0x00000001cb0c7824 */ /* 0x000fe200078e0a02 */
[----:B------:R-:W-:Y:S01]  /*17aa0*/  ISETP.GE.AND P3, PT, R0, R197, PT ;  /* 0x000000c50000720c */ /* 0x000fe20003f66270 */
[----:B------:R-:W-:Y:S01]  /*17ab0*/  FMUL.FTZ R76, R76, UR12 ;  /* 0x0000000c4c4c7c20 */ /* 0x000fe20008410000 */
[-C--:B------:R-:W-:Y:S01]  /*17ac0*/  ISETP.GE.OR P2, PT, R2, R205.reuse, !P2 ;  /* 0x000000cd0200720c */ /* 0x080fe20005746670 */
[----:B------:R-:W-:Y:S01]  /*17ad0*/  IMAD.MOV.U32 R8, RZ, RZ, R10 ;  /* 0x000000ffff087224 */ /* 0x000fe200078e000a */
[----:B------:R-:W-:Y:S03]  /*17ae0*/  ISETP.GE.OR P3, PT, R0, R205, !P3 ;  /* 0x000000cd0000720c */ /* 0x000fe60005f66670 */
[----:B------:R-:W-:Y:S01]  /*17af0*/  MUFU.TANH R17, R64 ;  /* 0x0000004000117308 */ /* 0x000fe20000002400 */
[----:B------:R-:W-:Y:S01]  /*17b00*/  ISETP.GE.AND P1, PT, R2, R196, PT ;  /* 0x000000c40200720c */ /* 0x000fe20003f26270 */
[----:B------:R-:W-:Y:S01]  /*17b10*/  FMUL.FTZ R82, R82, UR12 ;  /* 0x0000000c52527c20 */ /* 0x000fe20008410000 */
[----:B------:R-:W-:Y:S01]  /*17b20*/  I2FP.F32.S32 R8, R8 ;  /* 0x0000000800087245 */ /* 0x000fe20000201400 */
[----:B------:R-:W-:Y:S01]  /*17b30*/  FFMA.FTZ R14, R9, -UR31, R14 ;  /* 0x8000001f090e7c23 */ /* 0x000fe2000801000e */
[C---:B------:R-:W-:Y:S01]  /*17b40*/  ISETP.GE.AND P5, PT, R2.reuse, R198, PT ;  /* 0x000000c60200720c */ /* 0x040fe20003fa6270 */
[----:B------:R-:W-:Y:S01]  /*17b50*/  IMAD.IADD R9, R201, 0x1, -R2 ;  /* 0x00000001c9097824 */ /* 0x000fe200078e0a02 */
[----:B------:R-:W-:Y:S03]  /*17b60*/  ISETP.GE.OR P1, PT, R2, R204, !P1 ;  /* 0x000000cc0200720c */ /* 0x000fe60004f26670 */
[----:B------:R-:W-:Y:S01]  /*17b70*/  MUFU.TANH R76, R76 ;  /* 0x0000004c004c7308 */ /* 0x000fe20000002400 */
[----:B------:R-:W-:Y:S01]  /*17b80*/  FSEL R212, R14, -INF , !P0 ;  /* 0xff8000000ed47808 */ /* 0x000fe20004000000 */
[----:B------:R-:W-:Y:S01]  /*17b90*/  IMAD.IADD R13, R203, 0x1, -R0 ;  /* 0x00000001cb0d7824 */ /* 0x000fe200078e0a00 */
[----:B------:R-:W-:Y:S01]  /*17ba0*/  IABS R11, R9 ;  /* 0x00000009000b7213 */ /* 0x000fe20000000000 */
[----:B------:R-:W-:Y:S01]  /*17bb0*/  FMUL.FTZ R74, R74, UR12 ;  /* 0x0000000c4a4a7c20 */ /* 0x000fe20008410000 */
[----:B------:R-:W-:Y:S01]  /*17bc0*/  ISETP.GE.AND P0, PT, R0, R196, PT ;  /* 0x000000c40000720c */ /* 0x000fe20003f06270 */
[----:B------:R-:W-:Y:S01]  /*17bd0*/  FMUL.FTZ R77, R77, UR12 ;  /* 0x0000000c4d4d7c20 */ /* 0x000fe20008410000 */
[----:B------:R-:W-:Y:S03]  /*17be0*/  I2FP.F32.S32 R11, R11 ;  /* 0x0000000b000b7245 */ /* 0x000fe60000201400 */
[----:B------:R-:W-:Y:S01]  /*17bf0*/  MUFU.TANH R14, R67 ;  /* 0x00000043000e7308 */ /* 0x000fe20000002400 */
[----:B------:R-:W-:Y:S01]  /*17c00*/  IABS R9, R13 ;  /* 0x0000000d00097213 */ /* 0x000fe20000000000 */
[----:B------:R-:W-:Y:S01]  /*17c10*/  FMUL.FTZ R80, R80, UR12 ;  /* 0x0000000c50507c20 */ /* 0x000fe20008410000 */
[----:B------:R-:W-:Y:S01]  /*17c20*/  ISETP.GE.OR P0, PT, R0, R204, !P0 ;  /* 0x000000cc0000720c */ /* 0x000fe20004706670 */
[----:B------:R-:W-:Y:S01]  /*17c30*/  FFMA.FTZ R5, R11, -UR31, R60 ;  /* 0x8000001f0b057c23 */ /* 0x000fe2000801003c */
[----:B------:R-:W-:Y:S01]  /*17c40*/  I2FP.F32.S32 R9, R9 ;  /* 0x0000000900097245 */ /* 0x000fe20000201400 */
[----:B------:R-:W-:Y:S01]  /*17c50*/  FMUL.FTZ R83, R83, UR12 ;  /* 0x0000000c53537c20 */ /* 0x000fe20008410000 */
[----:B------:R-:W-:Y:S03]  /*17c60*/  ISETP.GE.OR P5, PT, R2, R206, !P5 ;  /* 0x000000ce0200720c */ /* 0x000fe60006fa6670 */
[----:B------:R-:W-:Y:S01]  /*17c70*/  MUFU.TANH R77, R77 ;  /* 0x0000004d004d7308 */ /* 0x000fe20000002400 */
[----:B------:R-:W-:Y:S01]  /*17c80*/  FSEL R178, R5, -INF , !P2 ;  /* 0xff80000005b27808 */ /* 0x000fe20005000000 */
[----:B------:R-:W-:Y:S01]  /*17c90*/  IMAD.IADD R5, R200, 0x1, -R2 ;  /* 0x00000001c8057824 */ /* 0x000fe200078e0a02 */
[----:B------:R-:W-:Y:S01]  /*17ca0*/  ISETP.GE.AND P2, PT, R0, R199, PT ;  /* 0x000000c70000720c */ /* 0x000fe20003f46270 */
[----:B------:R-:W-:Y:S01]  /*17cb0*/  FFMA.FTZ R20, R9, -UR31, R20 ;  /* 0x8000001f09147c23 */ /* 0x000fe20008010014 */
[----:B----4-:R-:W-:Y:S01]  /*17cc0*/  FFMA.FTZ R16, R8, -UR31, R16 ;  /* 0x8000001f08107c23 */ /* 0x010fe20008010010 */
[--C-:B------:R-:W-:Y:S01]  /*17cd0*/  IMAD.IADD R8, R201, 0x1, -R0.reuse ;  /* 0x00000001c9087824 */ /* 0x100fe200078e0a00 */
[----:B------:R-:W-:Y:S01]  /*17ce0*/  ISETP.GE.OR P2, PT, R0, R207, !P2 ;  /* 0x000000cf0000720c */ /* 0x000fe20005746670 */
[----:B------:R-:W-:Y:S01]  /*17cf0*/  FMUL.FTZ R81, R81, UR12 ;  /* 0x0000000c51517c20 */ /* 0x000fe20008410000 */
[----:B------:R-:W-:Y:S01]  /*17d00*/  FSEL R63, R20, -INF , !P0 ;  /* 0xff800000143f7808 */ /* 0x000fe20004000000 */
[----:B------:R-:W-:Y:S01]  /*17d10*/  FMUL.FTZ R20, R79, UR12 ;  /* 0x0000000c4f147c20 */ /* 0x000fe20008410000 */
[----:B------:R-:W-:Y:S01]  /*17d20*/  IABS R10, R8 ;  /* 0x00000008000a7213 */ /* 0x000fe20000000000 */
[----:B------:R-:W-:Y:S01]  /*17d30*/  FMUL.FTZ R18, R71, UR12 ;  /* 0x0000000c47127c20 */ /* 0x000fe20008410000 */
[----:B------:R-:W-:Y:S01]  /*17d40*/  IABS R8, R12 ;  /* 0x0000000c00087213 */ /* 0x000fe20000000000 */
[----:B------:R-:W-:Y:S01]  /*17d50*/  FMUL.FTZ R72, R72, UR12 ;  /* 0x0000000c48487c20 */ /* 0x000fe20008410000 */
[----:B------:R-:W-:Y:S01]  /*17d60*/  I2FP.F32.S32 R10, R10 ;  /* 0x0000000a000a7245 */ /* 0x000fe20000201400 */
[----:B------:R-:W-:Y:S01]  /*17d70*/  MUFU.TANH R20, R20 ;  /* 0x0000001400147308 */ /* 0x000fe20000002400 */
[----:B------:R-:W-:Y:S01]  /*17d80*/  FSEL R210, R16, -INF , !P6 ;  /* 0xff80000010d27808 */ /* 0x000fe20007000000 */
[----:B------:R-:W-:Y:S01]  /*17d90*/  FMUL.FTZ R75, R75, UR12 ;  /* 0x0000000c4b4b7c20 */ /* 0x000fe20008410000 */
[----:B------:R-:W-:Y:S01]  /*17da0*/  ISETP.GE.AND P6, PT, R2, R199, PT ;  /* 0x000000c70200720c */ /* 0x000fe20003fc6270 */
[----:B------:R-:W-:Y:S01]  /*17db0*/  FFMA.FTZ R4, R10, -UR31, R61 ;  /* 0x8000001f0a047c23 */ /* 0x000fe2000801003d */
[----:B------:R-:W-:Y:S01]  /*17dc0*/  IABS R10, R5 ;  /* 0x00000005000a7213 */ /* 0x000fe20000000000 */
[----:B------:R-:W-:Y:S01]  /*17dd0*/  FMUL.FTZ R5, R68, UR12 ;  /* 0x0000000c44057c20 */ /* 0x000fe20008410000 */
[----:B------:R-:W-:Y:S03]  /*17de0*/  I2FP.F32.S32 R8, R8 ;  /* 0x0000000800087245 */ /* 0x000fe60000201400 */
[----:B------:R-:W2:Y:S01]  /*17df0*/  MUFU.TANH R16, R65 ;  /* 0x0000004100107308 */ /* 0x000ea20000002400 */
[----:B------:R-:W-:Y:S01]  /*17e00*/  FSEL R177, R4, -INF , !P3 ;  /* 0xff80000004b17808 */ /* 0x000fe20005800000 */
[----:B------:R-:W-:Y:S01]  /*17e10*/  IMAD.IADD R4, R200, 0x1, -R0 ;  /* 0x00000001c8047824 */ /* 0x000fe200078e0a00 */
[----:B------:R-:W-:Y:S01]  /*17e20*/  ISETP.GE.AND P3, PT, R0, R198, PT ;  /* 0x000000c60000720c */ /* 0x000fe20003f66270 */
[----:B------:R-:W-:Y:S01]  /*17e30*/  FFMA.FTZ R21, R8, -UR31, R21 ;  /* 0x8000001f08157c23 */ /* 0x000fe20008010015 */
[----:B------:R-:W-:Y:S01]  /*17e40*/  ISETP.GE.OR P6, PT, R2, R207, !P6 ;  /* 0x000000cf0200720c */ /* 0x000fe200077c6670 */
[----:B------:R-:W-:Y:S01]  /*17e50*/  IMAD.IADD R2, R202, 0x1, -R2 ;  /* 0x00000001ca027824 */ /* 0x000fe200078e0a02 */
[----:B------:R-:W-:Y:S03]  /*17e60*/  ISETP.GE.OR P3, PT, R0, R206, !P3 ;  /* 0x000000ce0000720c */ /* 0x000fe60005f66670 */
[----:B------:R-:W3:Y:S01]  /*17e70*/  MUFU.TANH R5, R5 ;  /* 0x0000000500057308 */ /* 0x000ee20000002400 */
[----:B------:R-:W-:Y:S01]  /*17e80*/  IABS R8, R4 ;  /* 0x0000000400087213 */ /* 0x000fe20000000000 */
[----:B------:R-:W-:Y:S01]  /*17e90*/  FMUL.FTZ R4, R69, UR12 ;  /* 0x0000000c45047c20 */ /* 0x000fe20008410000 */
[----:B------:R-:W-:Y:S01]  /*17ea0*/  IABS R2, R2 ;  /* 0x0000000200027213 */ /* 0x000fe20000000000 */
[----:B------:R-:W-:Y:S01]  /*17eb0*/  IMAD.IADD R0, R202, 0x1, -R0 ;  /* 0x00000001ca007824 */ /* 0x000fe200078e0a00 */
[----:B------:R-:W-:Y:S01]  /*17ec0*/  I2FP.F32.S32 R8, R8 ;  /* 0x0000000800087245 */ /* 0x000fe20000201400 */
[----:B------:R-:W-:Y:S01]  /*17ed0*/  FMUL.FTZ R19, R70, UR12 ;  /* 0x0000000c46137c20 */ /* 0x000fe20008410000 */
[----:B------:R-:W-:Y:S03]  /*17ee0*/  I2FP.F32.S32 R2, R2 ;  /* 0x0000000200027245 */ /* 0x000fe60000201400 */
[----:B------:R-:W4:Y:S01]  /*17ef0*/  MUFU.TANH R4, R4 ;  /* 0x0000000400047308 */ /* 0x000f220000002400 */
[----:B------:R-:W-:Y:S01]  /*17f00*/  IABS R9, R0 ;  /* 0x0000000000097213 */ /* 0x000fe20000000000 */
[----:B------:R-:W-:Y:S01]  /*17f10*/  IMAD.MOV.U32 R0, RZ, RZ, R10 ;  /* 0x000000ffff007224 */ /* 0x000fe200078e000a */
[----:B------:R-:W-:Y:S01]  /*17f20*/  FSEL R176, R21, -INF , !P1 ;  /* 0xff80000015b07808 */ /* 0x000fe20004800000 */
[----:B-1----:R-:W-:Y:S01]  /*17f30*/  FFMA.FTZ R15, R2, -UR31, R15 ;  /* 0x8000001f020f7c23 */ /* 0x002fe2000801000f */
[----:B------:R-:W-:Y:S01]  /*17f40*/  I2FP.F32.S32 R9, R9 ;  /* 0x0000000900097245 */ /* 0x000fe20000201400 */
[----:B------:R-:W-:Y:S01]  /*17f50*/  VIADD R2, R168, 0x40 ;  /* 0x00000040a8027836 */ /* 0x000fe20000000000 */
[----:B------:R-:W-:Y:S01]  /*17f60*/  I2FP.F32.S32 R0, R0 ;  /* 0x0000000000007245 */ /* 0x000fe20000201400 */
[----:B--2---:R-:W-:Y:S01]  /*17f70*/  FFMA.FTZ R16, R8, -UR31, R16 ;  /* 0x8000001f08107c23 */ /* 0x004fe20008010010 */
[----:B------:R-:W-:Y:S01]  /*17f80*/  FSEL R56, R15, -INF , !P5 ;  /* 0xff8000000f387808 */ /* 0x000fe20006800000 */
[----:B------:R-:W-:Y:S01]  /*17f90*/  FFMA.FTZ R14, R9, -UR31, R14 ;  /* 0x8000001f090e7c23 */ /* 0x000fe2000801000e */
[----:B------:R-:W-:Y:S01]  /*17fa0*/  ISETP.GE.AND P1, PT, R2, R199, PT ;  /* 0x000000c70200720c */ /* 0x000fe20003f26270 */
[----:B------:R-:W-:Y:S01]  /*17fb0*/  IMAD.IADD R9, R200, 0x1, -R2 ;  /* 0x00000001c8097824 */ /* 0x000fe200078e0a02 */
[----:B------:R-:W-:Y:S01]  /*17fc0*/  FSEL R57, R16, -INF , !P2 ;  /* 0xff80000010397808 */ /* 0x000fe20005000000 */
[----:B------:R-:W-:Y:S01]  /*17fd0*/  FFMA.FTZ R17, R0, -UR31, R17 ;  /* 0x8000001f00117c23 */ /* 0x000fe20008010011 */
[----:B------:R-:W-:Y:S01]  /*17fe0*/  ISETP.GE.OR P1, PT, R2, R207, !P1 ;  /* 0x000000cf0200720c */ /* 0x000fe20004f26670 */
[----:B------:R-:W-:Y:S01]  /*17ff0*/  VIADD R0, R168, 0x41 ;  /* 0x00000041a8007836 */ /* 0x000fe20000000000 */
[----:B------:R-:W-:Y:S01]  /*18000*/  IABS R11, R9 ;  /* 0x00000009000b7213 */ /* 0x000fe20000000000 */
[----:B------:R-:W-:Y:S01]  /*18010*/  MUFU.TANH R15, R74 ;  /* 0x0000004a000f7308 */ /* 0x000fe20000002400 */
[----:B------:R-:W-:Y:S01]  /*18020*/  FSEL R58, R17, -INF , !P6 ;  /* 0xff800000113a7808 */ /* 0x000fe20007000000 */
[----:B------:R-:W-:Y:S01]  /*18030*/  IMAD.IADD R8, R200, 0x1, -R0 ;  /* 0x00000001c8087824 */ /* 0x000fe200078e0a00 */
[----:B------:R-:W-:Y:S01]  /*18040*/  ISETP.GE.AND P0, PT, R0, R199, PT ;  /* 0x000000c70000720c */ /* 0x000fe20003f06270 */
[----:B------:R-:W-:Y:S01]  /*18050*/  IMAD.IADD R12, R202, 0x1, -R2 ;  /* 0x00000001ca0c7824 */ /* 0x000fe200078e0a02 */
[----:B------:R-:W-:Y:S01]  /*18060*/  I2FP.F32.S32 R11, R11 ;  /* 0x0000000b000b7245 */ /* 0x000fe20000201400 */
[----:B------:R-:W-:Y:S01]  /*18070*/  FMUL.FTZ R21, R78, UR12 ;  /* 0x0000000c4e157c20 */ /* 0x000fe20008410000 */
[----:B------:R-:W-:Y:S01]  /*18080*/  IABS R10, R8 ;  /* 0x00000008000a7213 */ /* 0x000fe20000000000 */
[----:B------:R-:W-:Y:S01]  /*18090*/  IMAD.MOV.U32 R65, RZ, RZ, R171 ;  /* 0x000000ffff417224 */ /* 0x000fe200078e00ab */
[----:B------:R-:W-:Y:S01]  /*180a0*/  ISETP.GE.OR P0, PT, R0, R207, !P0 ;  /* 0x000000cf0000720c */ /* 0x000fe20004706670 */
[----:B---3--:R-:W-:Y:S01]  /*180b0*/  FFMA.FTZ R5, R11, -UR31, R5 ;  /* 0x8000001f0b057c23 */ /* 0x008fe20008010005 */
[----:B------:R-:W-:Y:S01]  /*180c0*/  I2FP.F32.S32 R10, R10 ;  /* 0x0000000a000a7245 */ /* 0x000fe20000201400 */
[----:B------:R-:W-:Y:S01]  /*180d0*/  MUFU.TANH R21, R21 ;  /* 0x0000001500157308 */ /* 0x000fe20000002400 */
[----:B------:R-:W-:Y:S01]  /*180e0*/  IABS R8, R12 ;  /* 0x0000000c00087213 */ /* 0x000fe20000000000 */
[----:B------:R-:W-:Y:S01]  /*180f0*/  IMAD.IADD R13, R202, 0x1, -R0 ;  /* 0x00000001ca0d7824 */ /* 0x000fe200078e0a00 */
[----:B------:R-:W-:Y:S01]  /*18100*/  FSEL R62, R5, -INF , !P1 ;  /* 0xff800000053e7808 */ /* 0x000fe20004800000 */
[----:B----4-:R-:W-:Y:S01]  /*18110*/  FFMA.FTZ R4, R10, -UR31, R4 ;  /* 0x8000001f0a047c23 */ /* 0x010fe20008010004 */
[----:B------:R-:W-:Y:S01]  /*18120*/  I2FP.F32.S32 R8, R8 ;  /* 0x0000000800087245 */ /* 0x000fe20000201400 */
[----:B------:R-:W-:Y:S01]  /*18130*/  FMUL.FTZ R73, R73, UR12 ;  /* 0x0000000c49497c20 */ /* 0x000fe20008410000 */
[----:B------:R-:W-:Y:S03]  /*18140*/  ISETP.GE.AND P6, PT, R2, R198, PT ;  /* 0x000000c60200720c */ /* 0x000fe60003fc6270 */
[----:B------:R-:W1:Y:S01]  /*18150*/  MUFU.TANH R18, R18 ;  /* 0x0000001200127308 */ /* 0x000e620000002400 */
[----:B------:R-:W-:Y:S01]  /*18160*/  FSEL R59, R4, -INF , !P0 ;  /* 0xff800000043b7808 */ /* 0x000fe20004000000 */
[----:B------:R-:W-:Y:S01]  /*18170*/  IMAD.IADD R4, R201, 0x1, -R2 ;  /* 0x00000001c9047824 */ /* 0x000fe200078e0a02 */
[C---:B------:R-:W-:Y:S02]  /*18180*/  ISETP.GE.AND P2, PT, R2.reuse, R197, PT ;  /* 0x000000c50200720c */ /* 0x040fe40003f46270 */
[----:B------:R-:W-:Y:S02]  /*18190*/  ISETP.GE.AND P5, PT, R2, R196, PT ;  /* 0x000000c40200720c */ /* 0x000fe40003fa6270 */
[----:B------:R-:W-:Y:S03]  /*181a0*/  IABS R11, R4 ;  /* 0x00000004000b7213 */ /* 0x000fe60000000000 */
[----:B------:R-:W-:Y:S01]  /*181b0*/  MUFU.TANH R17, R72 ;  /* 0x0000004800117308 */ /* 0x000fe20000002400 */
[----:B------:R-:W-:Y:S01]  /*181c0*/  FSEL R55, R14, -INF , !P3 ;  /* 0xff8000000e377808 */ /* 0x000fe20005800000 */
[----:B------:R-:W2:Y:S01]  /*181d0*/  LDSM.16.M88.4 R4, [R191] ;  /* 0x00000000bf04783b */ /* 0x000ea20000000200 */
[----:B------:R-:W-:Y:S02]  /*181e0*/  IABS R9, R13 ;  /* 0x0000000d00097213 */ /* 0x000fe40000000000 */
[C---:B------:R-:W-:Y:S02]  /*181f0*/  ISETP.GE.AND P3, PT, R0.reuse, R198, PT ;  /* 0x000000c60000720c */ /* 0x040fe40003f66270 */
[C---:B------:R-:W-:Y:S03]  /*18200*/  ISETP.GE.AND P1, PT, R0.reuse, R197, PT ;  /* 0x000000c50000720c */ /* 0x040fe60003f26270 */
[----:B------:R-:W-:Y:S01]  /*18210*/  MUFU.TANH R14, R75 ;  /* 0x0000004b000e7308 */ /* 0x000fe20000002400 */
[----:B------:R-:W-:Y:S02]  /*18220*/  ISETP.GE.AND P0, PT, R0, R196, PT ;  /* 0x000000c40000720c */ /* 0x000fe40003f06270 */
[C---:B------:R-:W-:Y:S02]  /*18230*/  ISETP.GE.OR P6, PT, R2.reuse, R206, !P6 ;  /* 0x000000ce0200720c */ /* 0x040fe400077c6670 */
[C---:B------:R-:W-:Y:S02]  /*18240*/  ISETP.GE.OR P2, PT, R2.reuse, R205, !P2 ;  /* 0x000000cd0200720c */ /* 0x040fe40005746670 */
[----:B------:R-:W-:Y:S03]  /*18250*/  ISETP.GE.OR P5, PT, R2, R204, !P5 ;  /* 0x000000cc0200720c */ /* 0x000fe60006fa6670 */
[----:B------:R-:W3:Y:S01]  /*18260*/  MUFU.TANH R19, R19 ;  /* 0x0000001300137308 */ /* 0x000ee20000002400 */
[----:B------:R-:W-:Y:S02]  /*18270*/  I2FP.F32.S32 R9, R9 ;  /* 0x0000000900097245 */ /* 0x000fe40000201400 */
[C---:B------:R-:W-:Y:S02]  /*18280*/  ISETP.GE.OR P3, PT, R0.reuse, R206, !P3 ;  /* 0x000000ce0000720c */ /* 0x040fe40005f66670 */
[C---:B------:R-:W-:Y:S01]  /*18290*/  ISETP.GE.OR P1, PT, R0.reuse, R205, !P1 ;  /* 0x000000cd0000720c */ /* 0x040fe20004f26670 */
[----:B-1----:R-:W-:Y:S01]  /*182a0*/  FFMA.FTZ R18, R9, -UR31, R18 ;  /* 0x8000001f09127c23 */ /* 0x002fe20008010012 */
[----:B------:R-:W-:Y:S03]  /*182b0*/  ISETP.GE.OR P0, PT, R0, R204, !P0 ;  /* 0x000000cc0000720c */ /* 0x000fe60004706670 */
[----:B------:R-:W1:Y:S01]  /*182c0*/  MUFU.TANH R16, R73 ;  /* 0x0000004900107308 */ /* 0x000e620000002400 */
[----:B------:R-:W-:Y:S01]  /*182d0*/  FSEL R49, R18, -INF , !P3 ;  /* 0xff80000012317808 */ /* 0x000fe20005800000 */
[----:B---3--:R-:W-:Y:S01]  /*182e0*/  FFMA.FTZ R19, R8, -UR31, R19 ;  /* 0x8000001f08137c23 */ /* 0x008fe20008010013 */
[----:B------:R-:W-:Y:S02]  /*182f0*/  IMAD.IADD R8, R203, 0x1, -R2 ;  /* 0x00000001cb087824 */ /* 0x000fe400078e0a02 */
[--C-:B------:R-:W-:Y:S02]  /*18300*/  IMAD.IADD R2, R201, 0x1, -R0.reuse ;  /* 0x00000001c9027824 */ /* 0x100fe400078e0a00 */
[----:B------:R-:W-:Y:S01]  /*18310*/  FSEL R50, R19, -INF , !P6 ;  /* 0xff80000013327808 */ /* 0x000fe20007000000 */
[----:B------:R-:W-:Y:S02]  /*18320*/  IMAD.IADD R0, R203, 0x1, -R0 ;  /* 0x00000001cb007824 */ /* 0x000fe400078e0a00 */
[----:B------:R-:W-:Y:S01]  /*18330*/  IABS R10, R2 ;  /* 0x00000002000a7213 */ /* 0x000fe20000000000 */
[-C--:B--2---:R-:W-:Y:S03]  /*18340*/  HMMA.16816.F32 R84, R172, R4.reuse, R84 ;  /* 0x00000004ac54723c */ /* 0x084fe60000001854 */
[----:B------:R-:W-:Y:S01]  /*18350*/  IABS R9, R0 ;  /* 0x0000000000097213 */ /* 0x000fe20000000000 */
[----:B------:R-:W-:Y:S01]  /*18360*/  IMAD.MOV.U32 R0, RZ, RZ, R11 ;  /* 0x000000ffff007224 */ /* 0x000fe200078e000b */
[----:B------:R-:W-:Y:S01]  /*18370*/  IABS R2, R8 ;  /* 0x0000000800027213 */ /* 0x000fe20000000000 */
[C---:B------:R-:W-:Y:S05]  /*18380*/  HMMA.16816.F32 R88, R180.reuse, R4, R88 ;  /* 0x00000004b458723c */ /* 0x040fea0000001858 */
[----:B------:R-:W-:Y:S01]  /*18390*/  I2FP.F32.S32 R0, R0 ;  /* 0x0000000000007245 */ /* 0x000fe20000201400 */
[-C--:B------:R-:W-:Y:S05]  /*183a0*/  HMMA.16816.F32 R92, R180, R6.reuse, R92 ;  /* 0x00000006b45c723c */ /* 0x080fea000000185c */
[----:B------:R-:W-:Y:S01]  /*183b0*/  I2FP.F32.S32 R2, R2 ;  /* 0x0000000200027245 */ /* 0x000fe20000201400 */
[C---:B------:R-:W-:Y:S05]  /*183c0*/  HMMA.16816.F32 R96, R172.reuse, R6, R96 ;  /* 0x00000006ac60723c */ /* 0x040fea0000001860 */
[----:B------:R-:W-:Y:S01]  /*183d0*/  I2FP.F32.S32 R9, R9 ;  /* 0x0000000900097245 */ /* 0x000fe20000201400 */
[----:B------:R-:W-:Y:S01]  /*183e0*/  FFMA.FTZ R15, R2, -UR31, R15 ;  /* 0x8000001f020f7c23 */ /* 0x000fe2000801000f */
[----:B------:R-:W-:Y:S04]  /*183f0*/  VIADD R2, R168, 0x48 ;  /* 0x00000048a8027836 */ /* 0x000fe80000000000 */
[----:B------:R-:W-:Y:S01]  /*18400*/  FMUL.FTZ R18, R87, UR12 ;  /* 0x0000000c57127c20 */ /* 0x000fe20008410000 */
[----:B------:R-:W-:Y:S01]  /*18410*/  FSEL R54, R15, -INF , !P5 ;  /* 0xff8000000f367808 */ /* 0x000fe20006800000 */
[----:B------:R-:W-:Y:S01]  /*18420*/  FMUL.FTZ R90, R90, UR12 ;  /* 0x0000000c5a5a7c20 */ /* 0x000fe20008410000 */
[C---:B------:R-:W-:Y:S01]  /*18430*/  ISETP.GE.AND P6, PT, R2.reuse, R197, PT ;  /* 0x000000c50200720c */ /* 0x040fe20003fc6270 */
[----:B------:R-:W-:Y:S01]  /*18440*/  MUFU.TANH R15, R82 ;  /* 0x00000052000f7308 */ /* 0x000fe20000002400 */
[C---:B------:R-:W-:Y:S01]  /*18450*/  ISETP.GE.AND P5, PT, R2.reuse, R198, PT ;  /* 0x000000c60200720c */ /* 0x040fe20003fa6270 */
[----:B------:R-:W-:Y:S01]  /*18460*/  IMAD.IADD R12, R203, 0x1, -R2 ;  /* 0x00000001cb0c7824 */ /* 0x000fe200078e0a02 */
[----:B------:R-:W-:Y:S01]  /*18470*/  ISETP.GE.OR P6, PT, R2, R205, !P6 ;  /* 0x000000cd0200720c */ /* 0x000fe200077c6670 */
[----:B------:R-:W-:Y:S01]  /*18480*/  FMUL.FTZ R92, R92, UR12 ;  /* 0x0000000c5c5c7c20 */ /* 0x000fe20008410000 */
[----:B------:R-:W-:Y:S01]  /*18490*/  ISETP.GE.OR P5, PT, R2, R206, !P5 ;  /* 0x000000ce0200720c */ /* 0x000fe20006fa6670 */
[----:B------:R-:W-:Y:S01]  /*184a0*/  FMUL.FTZ R93, R93, UR12 ;  /* 0x0000000c5d5d7c20 */ /* 0x000fe20008410000 */
[----:B------:R-:W-:Y:S03]  /*184b0*/  IMAD.MOV.U32 R8, RZ, RZ, R10 ;  /* 0x000000ffff087224 */ /* 0x000fe600078e000a */
[----:B------:R-:W-:Y:S01]  /*184c0*/  MUFU.TANH R18, R18 ;  /* 0x0000001200127308 */ /* 0x000fe20000002400 */
[----:B------:R-:W-:Y:S01]  /*184d0*/  FFMA.FTZ R17, R0, -UR31, R17 ;  /* 0x8000001f00117c23 */ /* 0x000fe20008010011 */
[----:B------:R-:W-:Y:S02]  /*184e0*/  VIADD R0, R168, 0x49 ;  /* 0x00000049a8007836 */ /* 0x000fe40000000000 */
[----:B------:R-:W-:Y:S01]  /*184f0*/  FMUL.FTZ R97, R97, UR12 ;  /* 0x0000000c61617c20 */ /* 0x000fe20008410000 */
[----:B------:R-:W-:Y:S01]  /*18500*/  I2FP.F32.S32 R8, R8 ;  /* 0x0000000800087245 */ /* 0x000fe20000201400 */
[----:B------:R-:W-:Y:S01]  /*18510*/  FMUL.FTZ R98, R98, UR12 ;  /* 0x0000000c62627c20 */ /* 0x000fe20008410000 */
[----:B------:R-:W-:Y:S01]  /*18520*/  FSEL R52, R17, -INF , !P2 ;  /* 0xff80000011347808 */ /* 0x000fe20005000000 */
[----:B------:R-:W-:Y:S01]  /*18530*/  FMUL.FTZ R99, R99, UR12 ;  /* 0x0000000c63637c20 */ /* 0x000fe20008410000 */
[----:B------:R-:W-:Y:S01]  /*18540*/  ISETP.GE.AND P3, PT, R0, R197, PT ;  /* 0x000000c50000720c */ /* 0x000fe20003f66270 */
[----:B------:R-:W-:Y:S01]  /*18550*/  MUFU.TANH R92, R92 ;  /* 0x0000005c005c7308 */ /* 0x000fe20000002400 */
[----:B------:R-:W-:Y:S01]  /*18560*/  ISETP.GE.AND P2, PT, R2, R196, PT ;  /* 0x000000c40200720c */ /* 0x000fe20003f46270 */
[----:B------:R-:W-:Y:S01]  /*18570*/  FFMA.FTZ R14, R9, -UR31, R14 ;  /* 0x8000001f090e7c23 */ /* 0x000fe2000801000e */
[----:B------:R-:W-:Y:S01]  /*18580*/  ISETP.GE.OR P3, PT, R0, R205, !P3 ;  /* 0x000000cd0000720c */ /* 0x000fe20005f66670 */
[----:B------:R-:W-:Y:S01]  /*18590*/  IMAD.IADD R9, R201, 0x1, -R2 ;  /* 0x00000001c9097824 */ /* 0x000fe200078e0a02 */
[----:B------:R-:W-:Y:S01]  /*185a0*/  ISETP.GE.OR P2, PT, R2, R204, !P2 ;  /* 0x000000cc0200720c */ /* 0x000fe20005746670 */
[----:B------:R-:W-:Y:S01]  /*185b0*/  IMAD.IADD R13, R203, 0x1, -R0 ;  /* 0x00000001cb0d7824 */ /* 0x000fe200078e0a00 */
[----:B------:R-:W-:Y:S03]  /*185c0*/  FSEL R53, R14, -INF , !P0 ;  /* 0xff8000000e357808 */ /* 0x000fe60004000000 */
[----:B------:R-:W-:Y:S01]  /*185d0*/  MUFU.TANH R93, R93 ;  /* 0x0000005d005d7308 */ /* 0x000fe20000002400 */
[----:B------:R-:W-:Y:S01]  /*185e0*/  IABS R11, R9 ;  /* 0x00000009000b7213 */ /* 0x000fe20000000000 */
[----:B------:R-:W-:Y:S01]  /*185f0*/  FMUL.FTZ R96, R96, UR12 ;  /* 0x0000000c60607c20 */ /* 0x000fe20008410000 */
[----:B------:R-:W-:Y:S01]  /*18600*/  IABS R9, R13 ;  /* 0x0000000d00097213 */ /* 0x000fe20000000000 */
[----:B-1----:R-:W-:Y:S01]  /*18610*/  FFMA.FTZ R16, R8, -UR31, R16 ;  /* 0x8000001f08107c23 */ /* 0x002fe20008010010 */
[----:B------:R-:W-:Y:S01]  /*18620*/  I2FP.F32.S32 R11, R11 ;  /* 0x0000000b000b7245 */ /* 0x000fe20000201400 */
[----:B------:R-:W-:Y:S01]  /*18630*/  IMAD.IADD R8, R201, 0x1, -R0 ;  /* 0x00000001c9087824 */ /* 0x000fe200078e0a00 */
[----:B------:R-:W-:Y:S03]  /*18640*/  ISETP.GE.AND P0, PT, R0, R196, PT ;  /* 0x000000c40000720c */ /* 0x000fe60003f06270 */
[----:B------:R-:W1:Y:S01]  /*18650*/  MUFU.TANH R17, R80 ;  /* 0x0000005000117308 */ /* 0x000e620000002400 */
[----:B------:R-:W-:Y:S01]  /*18660*/  I2FP.F32.S32 R9, R9 ;  /* 0x0000000900097245 */ /* 0x000fe20000201400 */
[----:B------:R-:W-:Y:S01]  /*18670*/  FFMA.FTZ R5, R11, -UR31, R76 ;  /* 0x8000001f0b057c23 */ /* 0x000fe2000801004c */
[----:B------:R-:W-:Y:S01]  /*18680*/  IABS R10, R8 ;  /* 0x00000008000a7213 */ /* 0x000fe20000000000 */
[----:B------:R-:W-:Y:S01]  /*18690*/  FMUL.FTZ R88, R88, UR12 ;  /* 0x0000000c58587c20 */ /* 0x000fe20008410000 */
[----:B------:R-:W-:Y:S01]  /*186a0*/  ISETP.GE.OR P0, PT, R0, R204, !P0 ;  /* 0x000000cc0000720c */ /* 0x000fe20004706670 */
[----:B------:R-:W-:Y:S01]  /*186b0*/  FFMA.FTZ R20, R9, -UR31, R20 ;  /* 0x8000001f09147c23 */ /* 0x000fe20008010014 */
[----:B------:R-:W-:Y:S03]  /*186c0*/  I2FP.F32.S32 R10, R10 ;  /* 0x0000000a000a7245 */ /* 0x000fe60000201400 */
[----:B------:R-:W2:Y:S01]  /*186d0*/  MUFU.TANH R14, R83 ;  /* 0x00000053000e7308 */ /* 0x000ea20000002400 */
[----:B------:R-:W-:Y:S01]  /*186e0*/  FSEL R48, R5, -INF , !P6 ;  /* 0xff80000005307808 */ /* 0x000fe20007000000 */
[----:B------:R-:W-:Y:S01]  /*186f0*/  IMAD.IADD R5, R200, 0x1, -R2 ;  /* 0x00000001c8057824 */ /* 0x000fe200078e0a02 */
[----:B------:R-:W-:Y:S01]  /*18700*/  ISETP.GE.AND P6, PT, R0, R199, PT ;  /* 0x000000c70000720c */ /* 0x000fe20003fc6270 */
[----:B------:R-:W-:Y:S01]  /*18710*/  FFMA.FTZ R4, R10, -UR31, R77 ;  /* 0x8000001f0a047c23 */ /* 0x000fe2000801004d */
[----:B------:R-:W-:Y:S01]  /*18720*/  IABS R8, R12 ;  /* 0x0000000c00087213 */ /* 0x000fe20000000000 */
[----:B------:R-:W-:Y:S01]  /*18730*/  FMUL.FTZ R89, R89, UR12 ;  /* 0x0000000c59597c20 */ /* 0x000fe20008410000 */
[----:B------:R-:W-:Y:S01]  /*18740*/  ISETP.GE.OR P6, PT, R0, R207, !P6 ;  /* 0x000000cf0000720c */ /* 0x000fe200077c6670 */
[----:B------:R-:W-:Y:S01]  /*18750*/  FMUL.FTZ R91, R91, UR12 ;  /* 0x0000000c5b5b7c20 */ /* 0x000fe20008410000 */
[----:B------:R-:W-:Y:S01]  /*18760*/  FSEL R47, R4, -INF , !P3 ;  /* 0xff800000042f7808 */ /* 0x000fe20005800000 */
[--C-:B------:R-:W-:Y:S01]  /*18770*/  IMAD.IADD R4, R200, 0x1, -R0.reuse ;  /* 0x00000001c8047824 */ /* 0x100fe200078e0a00 */
[----:B------:R-:W-:Y:S01]  /*18780*/  ISETP.GE.AND P3, PT, R0, R198, PT ;  /* 0x000000c60000720c */ /* 0x000fe20003f66270 */
[----:B------:R-:W-:Y:S01]  /*18790*/  FMUL.FTZ R19, R86, UR12 ;  /* 0x0000000c56137c20 */ /* 0x000fe20008410000 */
[----:B------:R-:W-:Y:S02]  /*187a0*/  FSEL R51, R16, -INF , !P1 ;  /* 0xff80000010337808 */ /* 0x000fe40004800000 */
[----:B------:R-:W-:Y:S01]  /*187b0*/  ISETP.GE.OR P3, PT, R0, R206, !P3 ;  /* 0x000000ce0000720c */ /* 0x000fe20005f66670 */
[----:B------:R-:W-:Y:S01]  /*187c0*/  IMAD.IADD R0, R202, 0x1, -R0 ;  /* 0x00000001ca007824 */ /* 0x000fe200078e0a00 */
[----:B------:R-:W-:Y:S01]  /*187d0*/  IABS R10, R5 ;  /* 0x00000005000a7213 */ /* 0x000fe20000000000 */
[----:B------:R-:W-:Y:S01]  /*187e0*/  FMUL.FTZ R5, R84, UR12 ;  /* 0x0000000c54057c20 */ /* 0x000fe20008410000 */
[C---:B------:R-:W-:Y:S01]  /*187f0*/  ISETP.GE.AND P1, PT, R2.reuse, R199, PT ;  /* 0x000000c70200720c */ /* 0x040fe20003f26270 */
[----:B------:R-:W3:Y:S01]  /*18800*/  MUFU.TANH R16, R81 ;  /* 0x0000005100107308 */ /* 0x000ee20000002400 */
[----:B------:R-:W-:Y:S02]  /*18810*/  I2FP.F32.S32 R8, R8 ;  /* 0x0000000800087245 */ /* 0x000fe40000201400 */
[----:B------:R-:W-:Y:S01]  /*18820*/  IABS R9, R0 ;  /* 0x0000000000097213 */ /* 0x000fe20000000000 */
[----:B------:R-:W-:Y:S01]  /*18830*/  IMAD.MOV.U32 R0, RZ, RZ, R10 ;  /* 0x000000ffff007224 */ /* 0x000fe200078e000a */
[----:B------:R-:W-:Y:S01]  /*18840*/  ISETP.GE.OR P1, PT, R2, R207, !P1 ;  /* 0x000000cf0200720c */ /* 0x000fe20004f26670 */
[----:B------:R-:W-:Y:S01]  /*18850*/  IMAD.IADD R2, R202, 0x1, -R2 ;  /* 0x00000001ca027824 */ /* 0x000fe200078e0a02 */
[----:B------:R-:W-:Y:S03]  /*18860*/  I2FP.F32.S32 R9, R9 ;  /* 0x0000000900097245 */ /* 0x000fe60000201400 */
[----:B------:R-:W4:Y:S01]  /*18870*/  MUFU.TANH R5, R5 ;  /* 0x0000000500057308 */ /* 0x000f220000002400 */
[----:B------:R-:W-:Y:S01]  /*18880*/  I2FP.F32.S32 R0, R0 ;  /* 0x0000000000007245 */ /* 0x000fe20000201400 */
[----:B------:R-:W-:Y:S01]  /*18890*/  FFMA.FTZ R21, R8, -UR31, R21 ;  /* 0x8000001f08157c23 */ /* 0x000fe20008010015 */
[----:B------:R-:W-:Y:S01]  /*188a0*/  IABS R8, R4 ;  /* 0x0000000400087213 */ /* 0x000fe20000000000 */
[----:B------:R-:W-:Y:S01]  /*188b0*/  FMUL.FTZ R4, R85, UR12 ;  /* 0x0000000c55047c20 */ /* 0x000fe20008410000 */
[----:B------:R-:W-:Y:S01]  /*188c0*/  IABS R2, R2 ;  /* 0x0000000200027213 */ /* 0x000fe20000000000 */
[----:B-1----:R-:W-:Y:S01]  /*188d0*/  FFMA.FTZ R17, R0, -UR31, R17 ;  /* 0x8000001f00117c23 */ /* 0x002fe20008010011 */
[----:B------:R-:W-:Y:S01]  /*188e0*/  I2FP.F32.S32 R8, R8 ;  /* 0x0000000800087245 */ /* 0x000fe20000201400 */
[----:B------:R-:W-:Y:S01]  /*188f0*/  VIADD R0, R168, 0x51 ;  /* 0x00000051a8007836 */ /* 0x000fe20000000000 */
[----:B------:R-:W-:Y:S01]  /*18900*/  I2FP.F32.S32 R2, R2 ;  /* 0x0000000200027245 */ /* 0x000fe20000201400 */
[----:B------:R-:W1:Y:S01]  /*18910*/  MUFU.TANH R4, R4 ;  /* 0x0000000400047308 */ /* 0x000e620000002400 */
[----:B------:R-:W-:Y:S01]  /*18920*/  FSEL R45, R20, -INF , !P0 ;  /* 0xff800000142d7808 */ /* 0x000fe20004000000 */
[----:B--2---:R-:W-:Y:S01]  /*18930*/  FFMA.FTZ R14, R9, -UR31, R14 ;  /* 0x8000001f090e7c23 */ /* 0x004fe2000801000e */
[----:B------:R-:W-:Y:S01]  /*18940*/  ISETP.GE.AND P0, PT, R0, R199, PT ;  /* 0x000000c70000720c */ /* 0x000fe20003f06270 */
[----:B------:R-:W-:Y:S01]  /*18950*/  FFMA.FTZ R15, R2, -UR31, R15 ;  /* 0x8000001f020f7c23 */ /* 0x000fe2000801000f */
[----:B------:R-:W-:Y:S01]  /*18960*/  FSEL R46, R21, -INF , !P2 ;  /* 0xff800000152e7808 */ /* 0x000fe20005000000 */
[----:B------:R-:W-:Y:S01]  /*18970*/  VIADD R2, R168, 0x50 ;  /* 0x00000050a8027836 */ /* 0x000fe20000000000 */
[----:B------:R-:W-:Y:S01]  /*18980*/  ISETP.GE.OR P0, PT, R0, R207, !P0 ;  /* 0x000000cf0000720c */ /* 0x000fe20004706670 */
[----:B---3--:R-:W-:Y:S01]  /*18990*/  FFMA.FTZ R16, R8, -UR31, R16 ;  /* 0x8000001f08107c23 */ /* 0x008fe20008010010 */
[----:B------:R-:W-:Y:S01]  /*189a0*/  FSEL R36, R17, -INF , !P1 ;  /* 0xff80000011247808 */ /* 0x000fe20004800000 */
[----:B------:R-:W-:Y:S01]  /*189b0*/  IMAD.IADD R9, R200, 0x1, -R2 ;  /* 0x00000001c8097824 */ /* 0x000fe200078e0a02 */
[----:B------:R-:W-:Y:S01]  /*189c0*/  ISETP.GE.AND P2, PT, R2, R199, PT ;  /* 0x000000c70200720c */ /* 0x000fe20003f46270 */
[----:B------:R-:W-:Y:S01]  /*189d0*/  IMAD.IADD R8, R200, 0x1, -R0 ;  /* 0x00000001c8087824 */ /* 0x000fe200078e0a00 */
[----:B------:R-:W-:Y:S01]  /*189e0*/  FSEL R35, R16, -INF , !P6 ;  /* 0xff80000010237808 */ /* 0x000fe20007000000 */
[C---:B------:R-:W-:Y:S01]  /*189f0*/  IMAD.IADD R12, R202.reuse, 0x1, -R2 ;  /* 0x00000001ca0c7824 */ /* 0x040fe200078e0a02 */
[----:B------:R-:W-:Y:S01]  /*18a00*/  IABS R11, R9 ;  /* 0x00000009000b7213 */ /* 0x000fe20000000000 */
[----:B------:R-:W-:Y:S01]  /*18a10*/  IMAD.IADD R13, R202, 0x1, -R0 ;  /* 0x00000001ca0d7824 */ /* 0x000fe200078e0a00 */
[----:B------:R-:W-:Y:S01]  /*18a20*/  IABS R10, R8 ;  /* 0x00000008000a7213 */ /* 0x000fe20000000000 */
[----:B------:R-:W-:Y:S01]  /*18a30*/  MUFU.TANH R16, R88 ;  /* 0x0000005800107308 */ /* 0x000fe20000002400 */
[----:B------:R-:W-:Y:S01]  /*18a40*/  I2FP.F32.S32 R11, R11 ;  /* 0x0000000b000b7245 */ /* 0x000fe20000201400 */
[----:B------:R-:W-:Y:S01]  /*18a50*/  FMUL.FTZ R20, R95, UR12 ;  /* 0x0000000c5f147c20 */ /* 0x000fe20008410000 */
[----:B------:R-:W-:Y:S01]  /*18a60*/  I2FP.F32.S32 R10, R10 ;  /* 0x0000000a000a7245 */ /* 0x000fe20000201400 */
[----:B------:R-:W-:Y:S01]  /*18a70*/  FMUL.FTZ R21, R94, UR12 ;  /* 0x0000000c5e157c20 */ /* 0x000fe20008410000 */
[----:B------:R-:W-:Y:S01]  /*18a80*/  ISETP.GE.OR P2, PT, R2, R207, !P2 ;  /* 0x000000cf0200720c */ /* 0x000fe20005746670 */
[----:B----4-:R-:W-:Y:S01]  /*18a90*/  FFMA.FTZ R5, R11, -UR31, R5 ;  /* 0x8000001f0b057c23 */ /* 0x010fe20008010005 */
[----:B------:R-:W-:Y:S01]  /*18aa0*/  IABS R8, R12 ;  /* 0x0000000c00087213 */ /* 0x000fe20000000000 */
[----:B-1----:R-:W-:Y:S01]  /*18ab0*/  FFMA.FTZ R4, R10, -UR31, R4 ;  /* 0x8000001f0a047c23 */ /* 0x002fe20008010004 */
[----:B------:R-:W-:Y:S01]  /*18ac0*/  FSEL R34, R15, -INF , !P5 ;  /* 0xff8000000f227808 */ /* 0x000fe20006800000 */
[----:B------:R-:W-:Y:S01]  /*18ad0*/  MUFU.TANH R20, R20 ;  /* 0x0000001400147308 */ /* 0x000fe20000002400 */
[----:B------:R-:W-:Y:S02]  /*18ae0*/  FSEL R44, R5, -INF , !P2 ;  /* 0xff800000052c7808 */ /* 0x000fe40005000000 */
[----:B------:R-:W-:Y:S01]  /*18af0*/  FSEL R37, R4, -INF , !P0 ;  /* 0xff80000004257808 */ /* 0x000fe20004000000 */
[----:B------:R-:W-:Y:S01]  /*18b00*/  IMAD.IADD R4, R201, 0x1, -R2 ;  /* 0x00000001c9047824 */ /* 0x000fe200078e0a02 */
[----:B------:R-:W-:Y:S02]  /*18b10*/  I2FP.F32.S32 R8, R8 ;  /* 0x0000000800087245 */ /* 0x000fe40000201400 */
[C---:B------:R-:W-:Y:S03]  /*18b20*/  ISETP.GE.AND P1, PT, R2.reuse, R198, PT ;  /* 0x000000c60200720c */ /* 0x040fe60003f26270 */
[----:B------:R-:W-:Y:S01]  /*18b30*/  MUFU.TANH R15, R90 ;  /* 0x0000005a000f7308 */ /* 0x000fe20000002400 */
[----:B------:R-:W-:Y:S02]  /*18b40*/  IABS R11, R4 ;  /* 0x00000004000b7213 */ /* 0x000fe40000000000 */
[C---:B------:R-:W-:Y:S01]  /*18b50*/  ISETP.GE.AND P6, PT, R2.reuse, R197, PT ;  /* 0x000000c50200720c */ /* 0x040fe20003fc6270 */
[----:B------:R-:W1:Y:S01]  /*18b60*/  LDSM.16.M88.4 R4, [R190] ;  /* 0x00000000be04783b */ /* 0x000e620000000200 */
[----:B------:R-:W-:Y:S02]  /*18b70*/  ISETP.GE.AND P5, PT, R2, R196, PT ;  /* 0x000000c40200720c */ /* 0x000fe40003fa6270 */
[----:B------:R-:W-:Y:S03]  /*18b80*/  FSEL R33, R14, -INF , !P3 ;  /* 0xff8000000e217808 */ /* 0x000fe60005800000 */
[----:B------:R-:W-:Y:S01]  /*18b90*/  MUFU.TANH R21, R21 ;  /* 0x0000001500157308 */ /* 0x000fe20000002400 */
[----:B------:R-:W-:Y:S02]  /*18ba0*/  IABS R9, R13 ;  /* 0x0000000d00097213 */ /* 0x000fe40000000000 */
[C---:B------:R-:W-:Y:S02]  /*18bb0*/  ISETP.GE.AND P3, PT, R0.reuse, R198, PT ;  /* 0x000000c60000720c */ /* 0x040fe40003f66270 */
[C---:B------:R-:W-:Y:S02]  /*18bc0*/  ISETP.GE.AND P2, PT, R0.reuse, R197, PT ;  /* 0x000000c50000720c */ /* 0x040fe40003f46270 */
[----:B------:R-:W-:Y:S03]  /*18bd0*/  ISETP.GE.AND P0, PT, R0, R196, PT ;  /* 0x000000c40000720c */ /* 0x000fe60003f06270 */
[----:B------:R-:W-:Y:S01]  /*18be0*/  MUFU.TANH R17, R89 ;  /* 0x0000005900117308 */ /* 0x000fe20000002400 */
[C---:B------:R-:W-:Y:S02]  /*18bf0*/  ISETP.GE.OR P1, PT, R2.reuse, R206, !P1 ;  /* 0x000000ce0200720c */ /* 0x040fe40004f26670 */
[C---:B------:R-:W-:Y:S02]  /*18c00*/  ISETP.GE.OR P6, PT, R2.reuse, R205, !P6 ;  /* 0x000000cd0200720c */ /* 0x040fe400077c6670 */
[----:B------:R-:W-:Y:S02]  /*18c10*/  ISETP.GE.OR P5, PT, R2, R204, !P5 ;  /* 0x000000cc0200720c */ /* 0x000fe40006fa6670 */
[----:B------:R-:W-:Y:S03]  /*18c20*/  I2FP.F32.S32 R9, R9 ;  /* 0x0000000900097245 */ /* 0x000fe60000201400 */
[----:B------:R-:W-:Y:S01]  /*18c30*/  MUFU.TANH R14, R91 ;  /* 0x0000005b000e7308 */ /* 0x000fe20000002400 */
[C---:B------:R-:W-:Y:S02]  /*18c40*/  ISETP.GE.OR P3, PT, R0.reuse, R206, !P3 ;  /* 0x000000ce0000720c */ /* 0x040fe40005f66670 */
[C---:B------:R-:W-:Y:S01]  /*18c50*/  ISETP.GE.OR P2, PT, R0.reuse, R205, !P2 ;  /* 0x000000cd0000720c */ /* 0x040fe20005746670 */
[----:B------:R-:W-:Y:S01]  /*18c60*/  FFMA.FTZ R18, R9, -UR31, R18 ;  /* 0x8000001f09127c23 */ /* 0x000fe20008010012 */
[----:B------:R-:W-:Y:S05]  /*18c70*/  ISETP.GE.OR P0, PT, R0, R204, !P0 ;  /* 0x000000cc0000720c */ /* 0x000fea0004706670 */
[----:B------:R-:W2:Y:S01]  /*18c80*/  MUFU.TANH R19, R19 ;  /* 0x0000001300137308 */ /* 0x000ea20000002400 */
[----:B------:R-:W-:Y:S01]  /*18c90*/  FSEL R32, R18, -INF , !P3 ;  /* 0xff80000012207808 */ /* 0x000fe20005800000 */
[-C--:B-1----:R-:W-:Y:S03]  /*18ca0*/  HMMA.16816.F32 R100, R172, R4.reuse, R100 ;  /* 0x00000004ac64723c */ /* 0x082fe60000001864 */
[----:B--2---:R-:W-:Y:S03]  /*18cb0*/  FFMA.FTZ R19, R8, -UR31, R19 ;  /* 0x8000001f08137c23 */ /* 0x004fe60008010013 */
[C---:B------:R-:W-:Y:S05]  /*18cc0*/  HMMA.16816.F32 R104, R180.reuse, R4, R104 ;  /* 0x00000004b468723c */ /* 0x040fea0000001868 */
[----:B------:R-:W-:Y:S01]  /*18cd0*/  FSEL R27, R19, -INF , !P1 ;  /* 0xff800000131b7808 */ /* 0x000fe20004800000 */
[-C--:B------:R-:W-:Y:S05]  /*18ce0*/  HMMA.16816.F32 R108, R180, R6.reuse, R108 ;  /* 0x00000006b46c723c */ /* 0x080fea000000186c */
[----:B------:R-:W-:Y:S01]  /*18cf0*/  IMAD.IADD R8, R203, 0x1, -R2 ;  /* 0x00000001cb087824 */ /* 0x000fe200078e0a02 */
[C---:B------:R-:W-:Y:S05]  /*18d00*/  HMMA.16816.F32 R112, R172.reuse, R6, R112 ;  /* 0x00000006ac70723c */ /* 0x040fea0000001870 */
[--C-:B------:R-:W-:Y:S02]  /*18d10*/  IMAD.IADD R2, R201, 0x1, -R0.reuse ;  /* 0x00000001c9027824 */ /* 0x100fe400078e0a00 */
[----:B------:R-:W-:Y:S01]  /*18d20*/  FMUL.FTZ R18, R103, UR12 ;  /* 0x0000000c67127c20 */ /* 0x000fe20008410000 */
[----:B------:R-:W-:Y:S03]  /*18d30*/  IMAD.IADD R0, R203, 0x1, -R0 ;  /* 0x00000001cb007824 */ /* 0x000fe600078e0a00 */
[----:B------:R-:W-:Y:S01]  /*18d40*/  FMUL.FTZ R101, R101, UR12 ;  /* 0x0000000c65657c20 */ /* 0x000fe20008410000 */
[----:B------:R-:W-:Y:S01]  /*18d50*/  IABS R10, R2 ;  /* 0x00000002000a7213 */ /* 0x000fe20000000000 */
[----:B------:R-:W-:Y:S01]  /*18d60*/  MUFU.TANH R18, R18 ;  /* 0x0000001200127308 */ /* 0x000fe20000002400 */
[----:B------:R-:W-:Y:S01]  /*18d70*/  IABS R9, R0 ;  /* 0x0000000000097213 */ /* 0x000fe20000000000 */
[----:B------:R-:W-:Y:S01]  /*18d80*/  IMAD.MOV.U32 R0, RZ, RZ, R11 ;  /* 0x000000ffff007224 */ /* 0x000fe200078e000b */
[----:B------:R-:W-:Y:S01]  /*18d90*/  IABS R2, R8 ;  /* 0x0000000800027213 */ /* 0x000fe20000000000 */
[----:B------:R-:W-:Y:S01]  /*18da0*/  IMAD.MOV.U32 R8, RZ, RZ, R10 ;  /* 0x000000ffff087224 */ /* 0x000fe200078e000a */
[----:B------:R-:W-:Y:S01]  /*18db0*/  I2FP.F32.S32 R9, R9 ;  /* 0x0000000900097245 */ /* 0x000fe20000201400 */
[----:B------:R-:W-:Y:S01]  /*18dc0*/  FMUL.FTZ R19, R102, UR12 ;  /* 0x0000000c66137c20 */ /* 0x000fe20008410000 */
[----:B------:R-:W-:Y:S03]  /*18dd0*/  I2FP.F32.S32 R0, R0 ;  /* 0x0000000000007245 */ /* 0x000fe60000201400 */
[----:B------:R-:W-:Y:S01]  /*18de0*/  MUFU.TANH R101, R101 ;  /* 0x0000006500657308 */ /* 0x000fe20000002400 */
[----:B------:R-:W-:Y:S01]  /*18df0*/  I2FP.F32.S32 R2, R2 ;  /* 0x0000000200027245 */ /* 0x000fe20000201400 */
[----:B------:R-:W-:Y:S01]  /*18e00*/  FFMA.FTZ R14, R9, -UR31, R14 ;  /* 0x8000001f090e7c23 */ /* 0x000fe2000801000e */
[----:B------:R-:W-:Y:S01]  /*18e10*/  I2FP.F32.S32 R8, R8 ;  /* 0x0000000800087245 */ /* 0x000fe20000201400 */
[----:B------:R-:W-:Y:S01]  /*18e20*/  FFMA.FTZ R16, R0, -UR31, R16 ;  /* 0x8000001f00107c23 */ /* 0x000fe20008010010 */
[----:B------:R-:W-:Y:S02]  /*18e30*/  VIADD R0, R168, 0x59 ;  /* 0x00000059a8007836 */ /* 0x000fe40000000000 */
[----:B------:R-:W-:Y:S01]  /*18e40*/  FFMA.FTZ R15, R2, -UR31, R15 ;  /* 0x8000001f020f7c23 */ /* 0x000fe2000801000f */
[----:B------:R-:W-:Y:S01]  /*18e50*/  FSEL R171, R14, -INF , !P0 ;  /* 0xff8000000eab7808 */ /* 0x000fe20004000000 */
[----:B------:R-:W-:Y:S01]  /*18e60*/  VIADD R2, R168, 0x58 ;  /* 0x00000058a8027836 */ /* 0x000fe20000000000 */
[----:B------:R-:W-:Y:S01]  /*18e70*/  FSEL R60, R16, -INF , !P6 ;  /* 0xff800000103c7808 */ /* 0x000fe20007000000 */
[----:B------:R-:W1:Y:S01]  /*18e80*/  MUFU.TANH R14, R98 ;  /* 0x00000062000e7308 */ /* 0x000e620000002400 */
[----:B------:R-:W-:Y:S01]  /*18e90*/  FSEL R170, R15, -INF , !P5 ;  /* 0xff8000000faa7808 */ /* 0x000fe20006800000 */
[--C-:B------:R-:W-:Y:S01]  /*18ea0*/  IMAD.IADD R12, R203, 0x1, -R2.reuse ;  /* 0x00000001cb0c7824 */ /* 0x100fe200078e0a02 */
[-C--:B------:R-:W-:Y:S01]  /*18eb0*/  ISETP.GE.AND P1, PT, R2, R197.reuse, PT ;  /* 0x000000c50200720c */ /* 0x080fe20003f26270 */
[C---:B------:R-:W-:Y:S01]  /*18ec0*/  IMAD.IADD R9, R201.reuse, 0x1, -R2 ;  /* 0x00000001c9097824 */ /* 0x040fe200078e0a02 */
[----:B------:R-:W-:Y:S01]  /*18ed0*/  ISETP.GE.AND P3, PT, R0, R197, PT ;  /* 0x000000c50000720c */ /* 0x000fe20003f66270 */
[----:B------:R-:W-:Y:S01]  /*18ee0*/  FFMA.FTZ R17, R8, -UR31, R17 ;  /* 0x8000001f08117c23 */ /* 0x000fe20008010011 */
[----:B------:R-:W-:Y:S01]  /*18ef0*/  ISETP.GE.OR P1, PT, R2, R205, !P1 ;  /* 0x000000cd0200720c */ /* 0x000fe20004f26670 */
[--C-:B------:R-:W-:Y:S01]  /*18f00*/  IMAD.IADD R8, R201, 0x1, -R0.reuse ;  /* 0x00000001c9087824 */ /* 0x100fe200078e0a00 */
[----:B------:R-:W-:Y:S01]  /*18f10*/  IABS R11, R9 ;  /* 0x00000009000b7213 */ /* 0x000fe20000000000 */
[----:B------:R2:W-:Y:S01]  /*18f20*/  MUFU.TANH R15, R97 ;  /* 0x00000061000f7308 */ /* 0x0005e20000002400 */
[----:B------:R-:W-:Y:S01]  /*18f30*/  ISETP.GE.OR P3, PT, R0, R205, !P3 ;  /* 0x000000cd0000720c */ /* 0x000fe20005f66670 */
[----:B------:R-:W-:Y:S01]  /*18f40*/  IMAD.IADD R13, R203, 0x1, -R0 ;  /* 0x00000001cb0d7824 */ /* 0x000fe200078e0a00 */
[----:B------:R-:W-:Y:S01]  /*18f50*/  IABS R10, R8 ;  /* 0x00000008000a7213 */ /* 0x000fe20000000000 */
[----:B------:R-:W-:Y:S01]  /*18f60*/  FMUL.FTZ R106, R106, UR12 ;  /* 0x0000000c6a6a7c20 */ /* 0x000fe20008410000 */
[----:B------:R-:W-:Y:S01]  /*18f70*/  I2FP.F32.S32 R11, R11 ;  /* 0x0000000b000b7245 */ /* 0x000fe20000201400 */
[----:B------:R-:W-:Y:S01]  /*18f80*/  FMUL.FTZ R105, R105, UR12 ;  /* 0x0000000c69697c20 */ /* 0x000fe20008410000 */
[----:B------:R-:W-:Y:S03]  /*18f90*/  I2FP.F32.S32 R10, R10 ;  /* 0x0000000a000a7245 */ /* 0x000fe60000201400 */
[----:B------:R-:W-:Y:S01]  /*18fa0*/  MUFU.TANH R16, R96 ;  /* 0x0000006000107308 */ /* 0x000fe20000002400 */
[----:B------:R-:W-:Y:S01]  /*18fb0*/  IABS R9, R13 ;  /* 0x0000000d00097213 */ /* 0x000fe20000000000 */
[----:B------:R-:W-:Y:S01]  /*18fc0*/  FFMA.FTZ R5, R11, -UR31, R92 ;  /* 0x8000001f0b057c23 */ /* 0x000fe2000801005c */
[----:B------:R-:W-:Y:S01]  /*18fd0*/  FSEL R61, R17, -INF , !P2 ;  /* 0xff800000113d7808 */ /* 0x000fe20005000000 */
[----:B------:R-:W-:Y:S01]  /*18fe0*/  FFMA.FTZ R4, R10, -UR31, R93 ;  /* 0x8000001f0a047c23 */ /* 0x000fe2000801005d */
[----:B------:R-:W-:Y:S01]  /*18ff0*/  IABS R8, R12 ;  /* 0x0000000c00087213 */ /* 0x000fe20000000000 */
[----:B------:R-:W-:Y:S01]  /*19000*/  FMUL.FTZ R17, R104, UR12 ;  /* 0x0000000c68117c20 */ /* 0x000fe20008410000 */
[----:B------:R-:W-:Y:S03]  /*19010*/  I2FP.F32.S32 R9, R9 ;  /* 0x0000000900097245 */ /* 0x000fe60000201400 */
[----:B------:R-:W3:Y:S01]  /*19020*/  MUFU.TANH R13, R99 ;  /* 0x00000063000d7308 */ /* 0x000ee20000002400 */
[----:B--2---:R-:W-:Y:S01]  /*19030*/  FSEL R97, R5, -INF , !P1 ;  /* 0xff80000005617808 */ /* 0x004fe20004800000 */
[----:B------:R-:W-:Y:S01]  /*19040*/  IMAD.IADD R5, R200, 0x1, -R2 ;  /* 0x00000001c8057824 */ /* 0x000fe200078e0a02 */
[----:B------:R-:W-:Y:S01]  /*19050*/  FSEL R169, R4, -INF , !P3 ;  /* 0xff80000004a97808 */ /* 0x000fe20005800000 */
[----:B------:R-:W-:Y:S01]  /*19060*/  IMAD.IADD R4, R200, 0x1, -R0 ;  /* 0x00000001c8047824 */ /* 0x000fe200078e0a00 */
[C---:B------:R-:W-:Y:S01]  /*19070*/  ISETP.GE.AND P6, PT, R2.reuse, R196, PT ;  /* 0x000000c40200720c */ /* 0x040fe20003fc6270 */
[----:B------:R-:W-:Y:S01]  /*19080*/  FFMA.FTZ R20, R9, -UR31, R20 ;  /* 0x8000001f09147c23 */ /* 0x000fe20008010014 */
[CC--:B------:R-:W-:Y:S03]  /*19090*/  ISETP.GE.AND P2, PT, R2.reuse, R199.reuse, PT ;  /* 0x000000c70200720c */ /* 0x0c0fe60003f46270 */
[----:B------:R-:W-:Y:S01]  /*190a0*/  MUFU.TANH R19, R19 ;  /* 0x0000001300137308 */ /* 0x000fe20000002400 */
[----:B------:R-:W-:Y:S01]  /*190b0*/  ISETP.GE.AND P5, PT, R2, R198, PT ;  /* 0x000000c60200720c */ /* 0x000fe20003fa6270 */
[----:B------:R-:W-:Y:S01]  /*190c0*/  FMUL.FTZ R107, R107, UR12 ;  /* 0x0000000c6b6b7c20 */ /* 0x000fe20008410000 */
[----:B------:R-:W-:Y:S01]  /*190d0*/  ISETP.GE.AND P0, PT, R0, R196, PT ;  /* 0x000000c40000720c */ /* 0x000fe20003f06270 */
[----:B------:R-:W-:Y:S01]  /*190e0*/  FMUL.FTZ R108, R108, UR12 ;  /* 0x0000000c6c6c7c20 */ /* 0x000fe20008410000 */
[C---:B------:R-:W-:Y:S01]  /*190f0*/  ISETP.GE.AND P1, PT, R0.reuse, R199, PT ;  /* 0x000000c70000720c */ /* 0x040fe20003f26270 */
[----:B------:R-:W-:Y:S01]  /*19100*/  FMUL.FTZ R109, R109, UR12 ;  /* 0x0000000c6d6d7c20 */ /* 0x000fe20008410000 */
[----:B------:R-:W-:Y:S03]  /*19110*/  ISETP.GE.AND P3, PT, R0, R198, PT ;  /* 0x000000c60000720c */ /* 0x000fe60003f66270 */
[----:B------:R-:W-:Y:S01]  /*19120*/  MUFU.TANH R17, R17 ;  /* 0x0000001100117308 */ /* 0x000fe20000002400 */
[----:B------:R-:W-:Y:S01]  /*19130*/  I2FP.F32.S32 R8, R8 ;  /* 0x0000000800087245 */ /* 0x000fe20000201400 */
[----:B------:R-:W-:Y:S01]  /*19140*/  FMUL.FTZ R110, R110, UR12 ;  /* 0x0000000c6e6e7c20 */ /* 0x000fe20008410000 */
[C---:B------:R-:W-:Y:S01]  /*19150*/  ISETP.GE.OR P6, PT, R2.reuse, R204, !P6 ;  /* 0x000000cc0200720c */ /* 0x040fe200077c6670 */
[----:B------:R-:W-:Y:S01]  /*19160*/  FMUL.FTZ R113, R113, UR12 ;  /* 0x0000000c71717c20 */ /* 0x000fe20008410000 */
[-C--:B------:R-:W-:Y:S01]  /*19170*/  ISETP.GE.OR P2, PT, R2, R207.reuse, !P2 ;  /* 0x000000cf0200720c */ /* 0x080fe20005746670 */
[----:B------:R-:W-:Y:S01]  /*19180*/  FFMA.FTZ R21, R8, -UR31, R21 ;  /* 0x8000001f08157c23 */ /* 0x000fe20008010015 */
[----:B------:R-:W-:Y:S01]  /*19190*/  ISETP.GE.OR P5, PT, R2, R206, !P5 ;  /* 0x000000ce0200720c */ /* 0x000fe20006fa6670 */
[----:B------:R-:W-:Y:S01]  /*191a0*/  IMAD.IADD R2, R202, 0x1, -R2 ;  /* 0x00000001ca027824 */ /* 0x000fe200078e0a02 */
[C---:B------:R-:W-:Y:S01]  /*191b0*/  ISETP.GE.OR P0, PT, R0.reuse, R204, !P0 ;  /* 0x000000cc0000720c */ /* 0x040fe20004706670 */
[----:B------:R-:W-:Y:S01]  /*191c0*/  FMUL.FTZ R115, R115, UR12 ;  /* 0x0000000c73737c20 */ /* 0x000fe20008410000 */
[C---:B------:R-:W-:Y:S01]  /*191d0*/  ISETP.GE.OR P1, PT, R0.reuse, R207, !P1 ;  /* 0x000000cf0000720c */ /* 0x040fe20004f26670 */
[----:B------:R-:W-:Y:S01]  /*191e0*/  MUFU.TANH R108, R108 ;  /* 0x0000006c006c7308 */ /* 0x000fe20000002400 */
[----:B------:R-:W-:Y:S01]  /*191f0*/  ISETP.GE.OR P3, PT, R0, R206, !P3 ;  /* 0x000000ce0000720c */ /* 0x000fe20005f66670 */
[----:B------:R-:W-:Y:S01]  /*19200*/  IMAD.IADD R0, R202, 0x1, -R0 ;  /* 0x00000001ca007824 */ /* 0x000fe200078e0a00 */
[----:B------:R-:W-:Y:S01]  /*19210*/  IABS R9, R5 ;  /* 0x0000000500097213 */ /* 0x000fe20000000000 */
[----:B------:R-:W-:Y:S01]  /*19220*/  FMUL.FTZ R112, R112, UR12 ;  /* 0x0000000c70707c20 */ /* 0x000fe20008410000 */
[----:B------:R-:W-:Y:S01]  /*19230*/  IABS R2, R2 ;  /* 0x0000000200027213 */ /* 0x000fe20000000000 */
[----:B------:R-:W-:Y:S01]  /*19240*/  FMUL.FTZ R114, R114, UR12 ;  /* 0x0000000c72727c20 */ /* 0x000fe20008410000 */
[----:B------:R-:W-:Y:S01]  /*19250*/  IABS R8, R0 ;  /* 0x0000000000087213 */ /* 0x000fe20000000000 */
[----:B------:R-:W-:Y:S01]  /*19260*/  IMAD.MOV.U32 R0, RZ, RZ, R9 ;  /* 0x000000ffff007224 */ /* 0x000fe200078e0009 */
[----:B------:R-:W-:Y:S01]  /*19270*/  IABS R5, R4 ;  /* 0x0000000400057213 */ /* 0x000fe20000000000 */
[----:B------:R-:W-:Y:S01]  /*19280*/  FMUL.FTZ R4, R100, UR12 ;  /* 0x0000000c64047c20 */ /* 0x000fe20008410000 */
[----:B------:R-:W-:Y:S01]  /*19290*/  I2FP.F32.S32 R2, R2 ;  /* 0x0000000200027245 */ /* 0x000fe20000201400 */
[----:B------:R-:W-:Y:S01]  /*192a0*/  MUFU.TANH R109, R109 ;  /* 0x0000006d006d7308 */ /* 0x000fe20000002400 */
[----:B------:R-:W-:Y:S02]  /*192b0*/  I2FP.F32.S32 R0, R0 ;  /* 0x0000000000007245 */ /* 0x000fe40000201400 */
[----:B------:R-:W-:Y:S01]  /*192c0*/  I2FP.F32.S32 R8, R8 ;  /* 0x0000000800087245 */ /* 0x000fe20000201400 */
[----:B-1----:R-:W-:Y:S01]  /*192d0*/  FFMA.FTZ R14, R2, -UR31, R14 ;  /* 0x8000001f020e7c23 */ /* 0x002fe2000801000e */
[----:B------:R-:W-:Y:S01]  /*192e0*/  I2FP.F32.S32 R5, R5 ;  /* 0x0000000500057245 */ /* 0x000fe20000201400 */
[----:B------:R-:W-:Y:S01]  /*192f0*/  VIADD R2, R168, 0x60 ;  /* 0x00000060a8027836 */ /* 0x000fe20000000000 */
[----:B------:R-:W-:Y:S03]  /*19300*/  FSEL R90, R21, -INF , !P6 ;  /* 0xff800000155a7808 */ /* 0x000fe60007000000 */
[----:B------:R-:W1:Y:S01]  /*19310*/  MUFU.TANH R4, R4 ;  /* 0x0000000400047308 */ /* 0x000e620000002400 */
[----:B------:R-:W-:Y:S01]  /*19320*/  FSEL R93, R20, -INF , !P0 ;  /* 0xff800000145d7808 */ /* 0x000fe20004000000 */
[--C-:B------:R-:W-:Y:S01]  /*19330*/  IMAD.IADD R11, R202, 0x1, -R2.reuse ;  /* 0x00000001ca0b7824 */ /* 0x100fe200078e0a02 */
[----:B------:R-:W-:Y:S01]  /*19340*/  ISETP.GE.AND P6, PT, R2, R199, PT ;  /* 0x000000c70200720c */ /* 0x000fe20003fc6270 */
[----:B---3--:R-:W-:Y:S01]  /*19350*/  FFMA.FTZ R13, R8, -UR31, R13 ;  /* 0x8000001f080d7c23 */ /* 0x008fe2000801000d */
[----:B------:R-:W-:Y:S01]  /*19360*/  FSEL R30, R14, -INF , !P5 ;  /* 0xff8000000e1e7808 */ /* 0x000fe20006800000 */
[----:B------:R-:W-:Y:S01]  /*19370*/  IMAD.IADD R8, R200, 0x1, -R2 ;  /* 0x00000001c8087824 */ /* 0x000fe200078e0a02 */
[----:B------:R-:W-:Y:S01]  /*19380*/  ISETP.GE.OR P6, PT, R2, R207, !P6 ;  /* 0x000000cf0200720c */ /* 0x000fe200077c6670 */
[----:B------:R-:W-:Y:S01]  /*19390*/  FFMA.FTZ R15, R5, -UR31, R15 ;  /* 0x8000001f050f7c23 */ /* 0x000fe2000801000f */
[----:B------:R-:W-:Y:S01]  /*193a0*/  FSEL R31, R13, -INF , !P3 ;  /* 0xff8000000d1f7808 */ /* 0x000fe20005800000 */
[----:B------:R-:W-:Y:S01]  /*193b0*/  FFMA.FTZ R16, R0, -UR31, R16 ;  /* 0x8000001f00107c23 */ /* 0x000fe20008010010 */
[----:B------:R-:W-:Y:S01]  /*193c0*/  IABS R10, R8 ;  /* 0x00000008000a7213 */ /* 0x000fe20000000000 */
[----:B------:R-:W-:Y:S01]  /*193d0*/  VIADD R0, R168, 0x61 ;  /* 0x00000061a8007836 */ /* 0x000fe20000000000 */
[----:B------:R-:W-:Y:S01]  /*193e0*/  FSEL R29, R15, -INF , !P1 ;  /* 0xff8000000f1d7808 */ /* 0x000fe20004800000 */
[----:B------:R-:W-:Y:S01]  /*193f0*/  MUFU.TANH R14, R107 ;  /* 0x0000006b000e7308 */ /* 0x000fe20000002400 */
[----:B------:R-:W-:Y:S01]  /*19400*/  FSEL R28, R16, -INF , !P2 ;  /* 0xff800000101c7808 */ /* 0x000fe20005000000 */
[--C-:B------:R-:W-:Y:S01]  /*19410*/  IMAD.IADD R5, R200, 0x1, -R0.reuse ;  /* 0x00000001c8057824 */ /* 0x100fe200078e0a00 */
[----:B------:R-:W-:Y:S01]  /*19420*/  ISETP.GE.AND P0, PT, R0, R199, PT ;  /* 0x000000c70000720c */ /* 0x000fe20003f06270 */
[----:B------:R-:W-:Y:S01]  /*19430*/  IMAD.IADD R12, R202, 0x1, -R0 ;  /* 0x00000001ca0c7824 */ /* 0x000fe200078e0a00 */
[----:B------:R-:W-:Y:S01]  /*19440*/  ISETP.GE.AND P3, PT, R0, R198, PT ;  /* 0x000000c60000720c */ /* 0x000fe20003f66270 */
[----:B------:R-:W-:Y:S01]  /*19450*/  FMUL.FTZ R20, R111, UR12 ;  /* 0x0000000c6f147c20 */ /* 0x000fe20008410000 */
[----:B------:R-:W-:Y:S03]  /*19460*/  IABS R9, R5 ;  /* 0x0000000500097213 */ /* 0x000fe60000000000 */
[----:B------:R2:W3:Y:S01]  /*19470*/  MUFU.TANH R15, R106 ;  /* 0x0000006a000f7308 */ /* 0x0004e20000002400 */
[----:B------:R-:W-:Y:S02]  /*19480*/  IABS R5, R11 ;  /* 0x0000000b00057213 */ /* 0x000fe40000000000 */
[----:B------:R-:W-:Y:S02]  /*19490*/  I2FP.F32.S32 R11, R10 ;  /* 0x0000000a000b7245 */ /* 0x000fe40000201400 */
[----:B------:R-:W-:Y:S02]  /*194a0*/  IABS R8, R12 ;  /* 0x0000000c00087213 */ /* 0x000fe40000000000 */
[----:B------:R-:W-:Y:S01]  /*194b0*/  I2FP.F32.S32 R10, R9 ;  /* 0x00000009000a7245 */ /* 0x000fe20000201400 */
[----:B-1----:R-:W-:Y:S01]  /*194c0*/  FFMA.FTZ R4, R11, -UR31, R4 ;  /* 0x8000001f0b047c23 */ /* 0x002fe20008010004 */
[----:B------:R-:W-:Y:S01]  /*194d0*/  I2FP.F32.S32 R9, R5 ;  /* 0x0000000500097245 */ /* 0x000fe20000201400 */
[----:B------:R1:W4:Y:S01]  /*194e0*/  MUFU.TANH R16, R105 ;  /* 0x0000006900107308 */ /* 0x0003220000002400 */
[----:B------:R-:W-:Y:S01]  /*194f0*/  I2FP.F32.S32 R5, R8 ;  /* 0x0000000800057245 */ /* 0x000fe20000201400 */
[----:B------:R-:W-:Y:S01]  /*19500*/  FFMA.FTZ R8, R10, -UR31, R101 ;  /* 0x8000001f0a087c23 */ /* 0x000fe20008010065 */
[----:B------:R-:W-:Y:S01]  /*19510*/  FSEL R92, R4, -INF , !P6 ;  /* 0xff800000045c7808 */ /* 0x000fe20007000000 */
[----:B------:R-:W-:Y:S01]  /*19520*/  FFMA.FTZ R19, R9, -UR31, R19 ;  /* 0x8000001f09137c23 */ /* 0x000fe20008010013 */
[C---:B------:R-:W-:Y:S01]  /*19530*/  ISETP.GE.OR P0, PT, R0.reuse, R207, !P0 ;  /* 0x000000cf0000720c */ /* 0x040fe20004706670 */
[----:B------:R-:W-:Y:S01]  /*19540*/  FFMA.FTZ R18, R5, -UR31, R18 ;  /* 0x8000001f05127c23 */ /* 0x000fe20008010012 */
[-C--:B------:R-:W-:Y:S01]  /*19550*/  ISETP.GE.AND P6, PT, R0, R197.reuse, PT ;  /* 0x000000c50000720c */ /* 0x080fe20003fc6270 */
[----:B------:R-:W5:Y:S01]  /*19560*/  LDSM.16.M88.4 R4, [R189] ;  /* 0x00000000bd04783b */ /* 0x000f620000000200 */
[----:B------:R-:W-:Y:S01]  /*19570*/  FSEL R95, R8, -INF , !P0 ;  /* 0xff800000085f7808 */ /* 0x000fe20004000000 */
[----:B------:R-:W-:Y:S04]  /*19580*/  DEPBAR.LE SB0, 0x0 ;  /* 0x000080000000791a */ /* 0x000fe80000000000 */
[----:B------:R-:W-:Y:S01]  /*19590*/  ISETP.GE.AND P0, PT, R0, R196, PT ;  /* 0x000000c40000720c */ /* 0x000fe20003f06270 */
[C---:B------:R-:W-:Y:S01]  /*195a0*/  IMAD.IADD R9, R201.reuse, 0x1, -R2 ;  /* 0x00000001c9097824 */ /* 0x040fe200078e0a02 */
[C---:B------:R-:W-:Y:S01]  /*195b0*/  ISETP.GE.AND P2, PT, R2.reuse, R198, PT ;  /* 0x000000c60200720c */ /* 0x040fe20003f46270 */
[----:B------:R-:W-:Y:S01]  /*195c0*/  BAR.SYNC.DEFER_BLOCKING 0x0 ;  /* 0x0000000000007b1d */ /* 0x000fe20000010000 */
[C---:B------:R-:W-:Y:S01]  /*195d0*/  ISETP.GE.AND P1, PT, R2.reuse, R197, PT ;  /* 0x000000c50200720c */ /* 0x040fe20003f26270 */
[----:B------:R-:W-:Y:S01]  /*195e0*/  IMAD.IADD R8, R201, 0x1, -R0 ;  /* 0x00000001c9087824 */ /* 0x000fe200078e0a00 */
[----:B------:R-:W-:Y:S01]  /*195f0*/  ISETP.GE.AND P5, PT, R2, R196, PT ;  /* 0x000000c40200720c */ /* 0x000fe20003fa6270 */
[----:B--2---:R-:W-:Y:S01]  /*19600*/  IMAD.MOV.U32 R106, RZ, RZ, R23 ;  /* 0x000000ffff6a7224 */ /* 0x004fe200078e0017 */
[C---:B------:R-:W-:Y:S01]  /*19610*/  ISETP.GE.OR P3, PT, R0.reuse, R206, !P3 ;  /* 0x000000ce0000720c */ /* 0x040fe20005f66670 */
[----:B-1----:R-:W-:Y:S01]  /*19620*/  IMAD.MOV.U32 R105, RZ, RZ, R24 ;  /* 0x000000ffff697224 */ /* 0x002fe200078e0018 */
[CC--:B------:R-:W-:Y:S02]  /*19630*/  ISETP.GE.OR P6, PT, R0.reuse, R205.reuse, !P6 ;  /* 0x000000cd0000720c */ /* 0x0c0fe400077c6670 */
[----:B------:R-:W-:Y:S01]  /*19640*/  ISETP.GE.OR P0, PT, R0, R204, !P0 ;  /* 0x000000cc0000720c */ /* 0x000fe20004706670 */
[C---:B------:R-:W-:Y:S01]  /*19650*/  IMAD.IADD R0, R203.reuse, 0x1, -R0 ;  /* 0x00000001cb007824 */ /* 0x040fe200078e0a00 */
        /* <DEDUP_REMOVED lines=9> */
[----:B------:R-:W1:Y:S01]  /*196f0*/  MUFU.TANH R20, R20 ;  /* 0x0000001400147308 */ /* 0x000e620000002400 */
[----:B------:R-:W-:Y:S02]  /*19700*/  I2FP.F32.S32 R2, R2 ;  /* 0x0000000200027245 */ /* 0x000fe40000201400 */
[----:B------:R-:W-:Y:S02]  /*19710*/  I2FP.F32.S32 R0, R0 ;  /* 0x0000000000007245 */ /* 0x000fe40000201400 */
[----:B------:R-:W-:Y:S01]  /*19720*/  I2FP.F32.S32 R8, R8 ;  /* 0x0000000800087245 */ /* 0x000fe20000201400 */
[----:B---3--:R-:W-:Y:S01]  /*19730*/  FFMA.FTZ R15, R2, -UR31, R15 ;  /* 0x8000001f020f7c23 */ /* 0x008fe2000801000f */
[----:B------:R-:W-:Y:S01]  /*19740*/  I2FP.F32.S32 R9, R9 ;  /* 0x0000000900097245 */ /* 0x000fe20000201400 */
[-C--:B-----5:R-:W-:Y:S02]  /*19750*/  HMMA.16816.F32 R116, R172, R4.reuse, R116 ;  /* 0x00000004ac74723c */ /* 0x0a0fe40000001874 */
[----:B------:R-:W2:Y:S03]  /*19760*/  MUFU.TANH R110, R110 ;  /* 0x0000006e006e7308 */ /* 0x000ea60000002400 */
[----:B------:R-:W-:Y:S01]  /*19770*/  FSEL R85, R19, -INF , !P2 ;  /* 0xff80000013557808 */ /* 0x000fe20005000000 */
[----:B------:R-:W-:Y:S01]  /*19780*/  FFMA.FTZ R17, R0, -UR31, R17 ;  /* 0x8000001f00117c23 */ /* 0x000fe20008010011 */
[----:B------:R-:W-:Y:S01]  /*19790*/  FSEL R86, R18, -INF , !P3 ;  /* 0xff80000012567808 */ /* 0x000fe20005800000 */
[----:B------:R-:W-:Y:S01]  /*197a0*/  VIADD R2, R168, 0x68 ;  /* 0x00000068a8027836 */ /* 0x000fe20000000000 */
[C---:B------:R-:W-:Y:S04]  /*197b0*/  HMMA.16816.F32 R120, R180.reuse, R4, R120 ;  /* 0x00000004b478723c */ /* 0x040fe80000001878 */
[----:B------:R-:W-:Y:S01]  /*197c0*/  ISETP.GE.AND P2, PT, R2, R197, PT ;  /* 0x000000c50200720c */ /* 0x000fe20003f46270 */
[----:B------:R-:W-:Y:S01]  /*197d0*/  VIADD R0, R168, 0x69 ;  /* 0x00000069a8007836 */ /* 0x000fe20000000000 */
[----:B------:R-:W-:Y:S01]  /*197e0*/  FSEL R89, R17, -INF , !P1 ;  /* 0xff80000011597808 */ /* 0x000fe20004800000 */
[----:B----4-:R-:W-:Y:S01]  /*197f0*/  FFMA.FTZ R16, R8, -UR31, R16 ;  /* 0x8000001f08107c23 */ /* 0x010fe20008010010 */
[----:B------:R-:W-:Y:S01]  /*19800*/  ISETP.GE.OR P2, PT, R2, R205, !P2 ;  /* 0x000000cd0200720c */ /* 0x000fe20005746670 */
[-C--:B------:R-:W-:Y:S03]  /*19810*/  HMMA.16816.F32 R124, R180, R6.reuse, R124 ;  /* 0x00000006b47c723c */ /* 0x080fe6000000187c */
[----:B------:R-:W-:Y:S01]  /*19820*/  ISETP.GE.AND P3, PT, R0, R197, PT ;  /* 0x000000c50000720c */ /* 0x000fe20003f66270 */
[----:B------:R-:W-:Y:S01]  /*19830*/  FFMA.FTZ R14, R9, -UR31, R14 ;  /* 0x8000001f090e7c23 */ /* 0x000fe2000801000e */
[----:B------:R-:W-:Y:S01]  /*19840*/  FSEL R91, R16, -INF , !P6 ;  /* 0xff800000105b7808 */ /* 0x000fe20007000000 */
[C---:B------:R-:W-:Y:S01]  /*19850*/  IMAD.IADD R9, R201.reuse, 0x1, -R2 ;  /* 0x00000001c9097824 */ /* 0x040fe200078e0a02 */
[----:B------:R-:W-:Y:S01]  /*19860*/  ISETP.GE.OR P3, PT, R0, R205, !P3 ;  /* 0x000000cd0000720c */ /* 0x000fe20005f66670 */
[--C-:B------:R-:W-:Y:S01]  /*19870*/  IMAD.IADD R8, R201, 0x1, -R0.reuse ;  /* 0x00000001c9087824 */ /* 0x100fe200078e0a00 */
[----:B------:R-:W-:Y:S01]  /*19880*/  ISETP.GE.AND P1, PT, R2, R199, PT ;  /* 0x000000c70200720c */ /* 0x000fe20003f26270 */
[----:B------:R-:W3:Y:S01]  /*19890*/  MUFU.TANH R16, R112 ;  /* 0x0000007000107308 */ /* 0x000ee20000002400 */
[----:B------:R-:W-:Y:S01]  /*198a0*/  IABS R12, R9 ;  /* 0x00000009000c7213 */ /* 0x000fe20000000000 */
[C---:B------:R-:W-:Y:S01]  /*198b0*/  IMAD.IADD R13, R203.reuse, 0x1, -R0 ;  /* 0x00000001cb0d7824 */ /* 0x040fe200078e0a00 */
[----:B------:R-:W-:Y:S01]  /*198c0*/  IABS R10, R8 ;  /* 0x00000008000a7213 */ /* 0x000fe20000000000 */
[----:B------:R-:W-:Y:S01]  /*198d0*/  IMAD.IADD R11, R203, 0x1, -R2 ;  /* 0x00000001cb0b7824 */ /* 0x000fe200078e0a02 */
[----:B------:R-:W-:Y:S01]  /*198e0*/  I2FP.F32.S32 R12, R12 ;  /* 0x0000000c000c7245 */ /* 0x000fe20000201400 */
[----:B------:R-:W-:Y:S04]  /*198f0*/  HMMA.16816.F32 R128, R172, R6, R128 ;  /* 0x00000006ac80723c */ /* 0x000fe80000001880 */
[----:B------:R-:W-:Y:S01]  /*19900*/  I2FP.F32.S32 R10, R10 ;  /* 0x0000000a000a7245 */ /* 0x000fe20000201400 */
[----:B------:R-:W-:Y:S01]  /*19910*/  FFMA.FTZ R5, R12, -UR31, R108 ;  /* 0x8000001f0c057c23 */ /* 0x000fe2000801006c */
[----:B------:R-:W-:Y:S01]  /*19920*/  IABS R9, R13 ;  /* 0x0000000d00097213 */ /* 0x000fe20000000000 */
[----:B------:R-:W-:Y:S01]  /*19930*/  FMUL.FTZ R12, R117, UR12 ;  /* 0x0000000c750c7c20 */ /* 0x000fe20008410000 */
[----:B------:R-:W-:Y:S01]  /*19940*/  FSEL R99, R15, -INF , !P5 ;  /* 0xff8000000f637808 */ /* 0x000fe20006800000 */
[----:B------:R-:W-:Y:S01]  /*19950*/  MUFU.TANH R13, R115 ;  /* 0x00000073000d7308 */ /* 0x000fe20000002400 */
[----:B------:R-:W-:Y:S01]  /*19960*/  ISETP.GE.AND P6, PT, R2, R198, PT ;  /* 0x000000c60200720c */ /* 0x000fe20003fc6270 */
[----:B------:R-:W-:Y:S01]  /*19970*/  FFMA.FTZ R4, R10, -UR31, R109 ;  /* 0x8000001f0a047c23 */ /* 0x000fe2000801006d */
[----:B------:R-:W-:Y:S01]  /*19980*/  IABS R8, R11 ;  /* 0x0000000b00087213 */ /* 0x000fe20000000000 */
[----:B------:R-:W-:Y:S01]  /*19990*/  FMUL.FTZ R118, R118, UR12 ;  /* 0x0000000c76767c20 */ /* 0x000fe20008410000 */
[----:B------:R-:W-:Y:S01]  /*199a0*/  ISETP.GE.AND P5, PT, R2, R196, PT ;  /* 0x000000c40200720c */ /* 0x000fe20003fa6270 */
[----:B------:R-:W-:Y:S01]  /*199b0*/  FMUL.FTZ R120, R120, UR12 ;  /* 0x0000000c78787c20 */ /* 0x000fe20008410000 */
[----:B------:R-:W-:Y:S03]  /*199c0*/  FSEL R98, R14, -INF , !P0 ;  /* 0xff8000000e627808 */ /* 0x000fe60004000000 */
[----:B------:R-:W4:Y:S01]  /*199d0*/  MUFU.TANH R15, R113 ;  /* 0x00000071000f7308 */ /* 0x000f220000002400 */
[----:B------:R-:W-:Y:S01]  /*199e0*/  FSEL R94, R5, -INF , !P2 ;  /* 0xff800000055e7808 */ /* 0x000fe20005000000 */
[----:B------:R-:W-:Y:S01]  /*199f0*/  IMAD.IADD R5, R200, 0x1, -R2 ;  /* 0x00000001c8057824 */ /* 0x000fe200078e0a02 */
[----:B------:R-:W-:Y:S01]  /*19a00*/  FSEL R96, R4, -INF , !P3 ;  /* 0xff80000004607808 */ /* 0x000fe20005800000 */
[----:B------:R-:W-:Y:S01]  /*19a10*/  IMAD.IADD R4, R200, 0x1, -R0 ;  /* 0x00000001c8047824 */ /* 0x000fe200078e0a00 */
[C---:B------:R-:W-:Y:S01]  /*19a20*/  ISETP.GE.AND P0, PT, R0.reuse, R199, PT ;  /* 0x000000c70000720c */ /* 0x040fe20003f06270 */
[----:B------:R-:W-:Y:S01]  /*19a30*/  FMUL.FTZ R119, R119, UR12 ;  /* 0x0000000c77777c20 */ /* 0x000fe20008410000 */
[C---:B------:R-:W-:Y:S03]  /*19a40*/  ISETP.GE.AND P2, PT, R0.reuse, R198, PT ;  /* 0x000000c60000720c */ /* 0x040fe60003f46270 */
[----:B------:R-:W5:Y:S01]  /*19a50*/  MUFU.TANH R14, R114 ;  /* 0x00000072000e7308 */ /* 0x000f620000002400 */
[----:B------:R-:W-:Y:S01]  /*19a60*/  ISETP.GE.AND P3, PT, R0, R196, PT ;  /* 0x000000c40000720c */ /* 0x000fe20003f66270 */
[----:B------:R-:W-:Y:S01]  /*19a70*/  FMUL.FTZ R11, R116, UR12 ;  /* 0x0000000c740b7c20 */ /* 0x000fe20008410000 */
[----:B------:R-:W-:Y:S01]  /*19a80*/  I2FP.F32.S32 R9, R9 ;  /* 0x0000000900097245 */ /* 0x000fe20000201400 */
[----:B------:R-:W-:Y:S01]  /*19a90*/  FMUL.FTZ R19, R121, UR12 ;  /* 0x0000000c79137c20 */ /* 0x000fe20008410000 */
[----:B------:R-:W-:Y:S01]  /*19aa0*/  I2FP.F32.S32 R8, R8 ;  /* 0x0000000800087245 */ /* 0x000fe20000201400 */
[----:B------:R-:W-:Y:S01]  /*19ab0*/  FMUL.FTZ R129, R129, UR12 ;  /* 0x0000000c81817c20 */ /* 0x000fe20008410000 */
[CC--:B------:R-:W-:Y:S01]  /*19ac0*/  ISETP.GE.OR P1, PT, R2.reuse, R207.reuse, !P1 ;  /* 0x000000cf0200720c */ /* 0x0c0fe20004f26670 */
[----:B-1----:R-:W-:Y:S01]  /*19ad0*/  FFMA.FTZ R68, R9, -UR31, R20 ;  /* 0x8000001f09447c23 */ /* 0x002fe20008010014 */
[----:B------:R-:W-:Y:S01]  /*19ae0*/  ISETP.GE.OR P6, PT, R2, R206, !P6 ;  /* 0x000000ce0200720c */ /* 0x000fe200077c6670 */
[----:B--2---:R-:W-:Y:S01]  /*19af0*/  FFMA.FTZ R110, R8, -UR31, R110 ;  /* 0x8000001f086e7c23 */ /* 0x004fe2000801006e */
[----:B------:R-:W-:Y:S01]  /*19b00*/  ISETP.GE.OR P5, PT, R2, R204, !P5 ;  /* 0x000000cc0200720c */ /* 0x000fe20006fa6670 */
[----:B------:R-:W-:Y:S01]  /*19b10*/  IMAD.IADD R2, R202, 0x1, -R2 ;  /* 0x00000001ca027824 */ /* 0x000fe200078e0a02 */
[C---:B------:R-:W-:Y:S01]  /*19b20*/  ISETP.GE.OR P0, PT, R0.reuse, R207, !P0 ;  /* 0x000000cf0000720c */ /* 0x040fe20004706670 */
[----:B------:R-:W1:Y:S01]  /*19b30*/  MUFU.TANH R17, R118 ;  /* 0x0000007600117308 */ /* 0x000e620000002400 */
[----:B------:R-:W-:Y:S01]  /*19b40*/  ISETP.GE.OR P2, PT, R0, R206, !P2 ;  /* 0x000000ce0000720c */ /* 0x000fe20005746670 */
[----:B------:R-:W-:Y:S01]  /*19b50*/  FMUL.FTZ R130, R130, UR12 ;  /* 0x0000000c82827c20 */ /* 0x000fe20008410000 */
[----:B------:R-:W-:Y:S01]  /*19b60*/  ISETP.GE.OR P3, PT, R0, R204, !P3 ;  /* 0x000000cc0000720c */ /* 0x000fe20005f66670 */
[----:B------:R-:W-:Y:S01]  /*19b70*/  IMAD.IADD R0, R202, 0x1, -R0 ;  /* 0x00000001ca007824 */ /* 0x000fe200078e0a00 */
[----:B------:R-:W-:Y:S01]  /*19b80*/  IABS R10, R5 ;  /* 0x00000005000a7213 */ /* 0x000fe20000000000 */
[----:B------:R-:W-:Y:S01]  /*19b90*/  FMUL.FTZ R128, R128, UR12 ;  /* 0x0000000c80807c20 */ /* 0x000fe20008410000 */
[----:B------:R-:W-:Y:S03]  /*19ba0*/  IABS R9, R4 ;  /* 0x0000000400097213 */ /* 0x000fe60000000000 */
[----:B------:R-:W2:Y:S01]  /*19bb0*/  MUFU.TANH R12, R12 ;  /* 0x0000000c000c7308 */ /* 0x000ea20000002400 */
[----:B------:R-:W-:Y:S01]  /*19bc0*/  IABS R8, R2 ;  /* 0x0000000200087213 */ /* 0x000fe20000000000 */
[----:B------:R-:W-:Y:S01]  /*19bd0*/  IMAD.MOV.U32 R4, RZ, RZ, R10 ;  /* 0x000000ffff047224 */ /* 0x000fe200078e000a */
[----:B------:R-:W-:Y:S01]  /*19be0*/  IABS R5, R0 ;  /* 0x0000000000057213 */ /* 0x000fe20000000000 */
[----:B------:R-:W-:Y:S02]  /*19bf0*/  IMAD.MOV.U32 R2, RZ, RZ, R9 ;  /* 0x000000ffff027224 */ /* 0x000fe400078e0009 */
[----:B------:R-:W-:Y:S01]  /*19c00*/  FMUL.FTZ R20, R131, UR12 ;  /* 0x0000000c83147c20 */ /* 0x000fe20008410000 */
[----:B------:R-:W-:Y:S02]  /*19c10*/  IMAD.MOV.U32 R0, RZ, RZ, R8 ;  /* 0x000000ffff007224 */ /* 0x000fe400078e0008 */
[----:B------:R-:W-:Y:S01]  /*19c20*/  FMUL.FTZ R122, R122, UR12 ;  /* 0x0000000c7a7a7c20 */ /* 0x000fe20008410000 */
[----:B------:R-:W-:Y:S01]  /*19c30*/  IMAD.MOV.U32 R8, RZ, RZ, R5 ;  /* 0x000000ffff087224 */ /* 0x000fe200078e0005 */
[----:B------:R-:W-:Y:S01]  /*19c40*/  I2FP.F32.S32 R5, R4 ;  /* 0x0000000400057245 */ /* 0x000fe20000201400 */
[----:B------:R-:W-:Y:S01]  /*19c50*/  MUFU.TANH R18, R119 ;  /* 0x0000007700127308 */ /* 0x000fe20000002400 */
[----:B------:R-:W-:Y:S01]  /*19c60*/  I2FP.F32.S32 R4, R2 ;  /* 0x0000000200047245 */ /* 0x000fe20000201400 */
[----:B------:R-:W-:Y:S01]  /*19c70*/  FMUL.FTZ R123, R123, UR12 ;  /* 0x0000000c7b7b7c20 */ /* 0x000fe20008410000 */
[----:B------:R-:W-:Y:S01]  /*19c80*/  I2FP.F32.S32 R2, R0 ;  /* 0x0000000000027245 */ /* 0x000fe20000201400 */
[----:B---3--:R-:W-:Y:S01]  /*19c90*/  FFMA.FTZ R16, R5, -UR31, R16 ;  /* 0x8000001f05107c23 */ /* 0x008fe20008010010 */
[----:B------:R-:W-:Y:S01]  /*19ca0*/  I2FP.F32.S32 R0, R8 ;  /* 0x0000000800007245 */ /* 0x000fe20000201400 */
[----:B----4-:R-:W-:Y:S01]  /*19cb0*/  FFMA.FTZ R15, R4, -UR31, R15 ;  /* 0x8000001f040f7c23 */ /* 0x010fe2000801000f */
[----:B------:R-:W-:Y:S02]  /*19cc0*/  VIADD R4, R168, 0x71 ;  /* 0x00000071a8047836 */ /* 0x000fe40000000000 */
[----:B-----5:R-:W-:Y:S01]  /*19cd0*/  FFMA.FTZ R14, R2, -UR31, R14 ;  /* 0x8000001f020e7c23 */ /* 0x020fe2000801000e */
[----:B------:R-:W-:Y:S01]  /*19ce0*/  FSEL R81, R16, -INF , !P1 ;  /* 0xff80000010517808 */ /* 0x000fe20004800000 */
[----:B------:R-:W-:Y:S01]  /*19cf0*/  FFMA.FTZ R13, R0, -UR31, R13 ;  /* 0x8000001f000d7c23 */ /* 0x000fe2000801000d */
[----:B------:R-:W-:Y:S01]  /*19d00*/  FSEL R82, R15, -INF , !P0 ;  /* 0xff8000000f527808 */ /* 0x000fe20004000000 */
[--C-:B------:R-:W-:Y:S01]  /*19d10*/  IMAD.IADD R0, R200, 0x1, -R4.reuse ;  /* 0x00000001c8007824 */ /* 0x100fe200078e0a04 */
[----:B------:R-:W-:Y:S01]  /*19d20*/  FSEL R83, R14, -INF , !P6 ;  /* 0xff8000000e537808 */ /* 0x000fe20007000000 */
[----:B------:R-:W-:Y:S01]  /*19d30*/  IMAD.IADD R9, R202, 0x1, -R4 ;  /* 0x00000001ca097824 */ /* 0x000fe200078e0a04 */
[----:B------:R-:W-:Y:S01]  /*19d40*/  FSEL R84, R13, -INF , !P2 ;  /* 0xff8000000d547808 */ /* 0x000fe20005000000 */
[----:B------:R-:W-:Y:S01]  /*19d50*/  VIADD R5, R168, 0x70 ;  /* 0x00000070a8057836 */ /* 0x000fe20000000000 */
[----:B------:R-:W-:Y:S01]  /*19d60*/  IABS R6, R0 ;  /* 0x0000000000067213 */ /* 0x000fe20000000000 */
[----:B------:R-:W-:Y:S01]  /*19d70*/  MUFU.TANH R11, R11 ;  /* 0x0000000b000b7308 */ /* 0x000fe20000002400 */
[----:B------:R-:W-:Y:S01]  /*19d80*/  IABS R0, R9 ;  /* 0x0000000900007213 */ /* 0x000fe20000000000 */
[--C-:B------:R-:W-:Y:S01]  /*19d90*/  IMAD.IADD R2, R200, 0x1, -R5.reuse ;  /* 0x00000001c8027824 */ /* 0x100fe200078e0a05 */
[C---:B------:R-:W-:Y:S01]  /*19da0*/  ISETP.GE.AND P1, PT, R5.reuse, R199, PT ;  /* 0x000000c70500720c */ /* 0x040fe20003f26270 */
[--C-:B------:R-:W-:Y:S01]  /*19db0*/  IMAD.IADD R7, R202, 0x1, -R5.reuse ;  /* 0x00000001ca077824 */ /* 0x100fe200078e0a05 */
[----:B------:R-:W-:Y:S01]  /*19dc0*/  ISETP.GE.AND P0, PT, R5, R198, PT ;  /* 0x000000c60500720c */ /* 0x000fe20003f06270 */
[----:B------:R-:W-:Y:S01]  /*19dd0*/  IMAD.IADD R10, R201, 0x1, -R5 ;  /* 0x00000001c90a7824 */ /* 0x000fe200078e0a05 */
[----:B------:R-:W-:Y:S03]  /*19de0*/  IABS R8, R2 ;  /* 0x0000000200087213 */ /* 0x000fe60000000000 */
[----:B------:R-:W3:Y:S01]  /*19df0*/  MUFU.TANH R9, R120 ;  /* 0x0000007800097308 */ /* 0x000ee20000002400 */
[----:B------:R-:W-:Y:S01]  /*19e00*/  IABS R2, R7 ;  /* 0x0000000700027213 */ /* 0x000fe20000000000 */
[----:B------:R-:W-:Y:S01]  /*19e10*/  IMAD.MOV.U32 R7, RZ, RZ, R6 ;  /* 0x000000ffff077224 */ /* 0x000fe200078e0006 */
[----:B------:R-:W-:Y:S01]  /*19e20*/  ISETP.GE.AND P6, PT, R5, R197, PT ;  /* 0x000000c50500720c */ /* 0x000fe20003fc6270 */
[----:B------:R-:W-:Y:S01]  /*19e30*/  IMAD.MOV.U32 R6, RZ, RZ, R0 ;  /* 0x000000ffff067224 */ /* 0x000fe200078e0000 */
[----:B------:R-:W-:Y:S01]  /*19e40*/  IABS R0, R10 ;  /* 0x0000000a00007213 */ /* 0x000fe20000000000 */
[----:B------:R-:W-:Y:S01]  /*19e50*/  FMUL.FTZ R124, R124, UR12 ;  /* 0x0000000c7c7c7c20 */ /* 0x000fe20008410000 */
[----:B------:R-:W-:Y:S03]  /*19e60*/  I2FP.F32.S32 R2, R2 ;  /* 0x0000000200027245 */ /* 0x000fe60000201400 */
[----:B------:R-:W4:Y:S01]  /*19e70*/  MUFU.TANH R19, R19 ;  /* 0x0000001300137308 */ /* 0x000f220000002400 */
[----:B------:R-:W-:Y:S01]  /*19e80*/  I2FP.F32.S32 R7, R7 ;  /* 0x0000000700077245 */ /* 0x000fe20000201400 */
[----:B------:R-:W-:Y:S01]  /*19e90*/  FMUL.FTZ R125, R125, UR12 ;  /* 0x0000000c7d7d7c20 */ /* 0x000fe20008410000 */
[----:B------:R-:W-:Y:S01]  /*19ea0*/  I2FP.F32.S32 R0, R0 ;  /* 0x0000000000007245 */ /* 0x000fe20000201400 */
[----:B-1----:R-:W-:Y:S01]  /*19eb0*/  FFMA.FTZ R17, R2, -UR31, R17 ;  /* 0x8000001f02117c23 */ /* 0x002fe20008010011 */
[----:B------:R-:W-:Y:S01]  /*19ec0*/  I2FP.F32.S32 R6, R6 ;  /* 0x0000000600067245 */ /* 0x000fe20000201400 */
[----:B--2---:R-:W-:Y:S01]  /*19ed0*/  FFMA.FTZ R12, R7, -UR31, R12 ;  /* 0x8000001f070c7c23 */ /* 0x004fe2000801000c */
[C---:B------:R-:W-:Y:S01]  /*19ee0*/  ISETP.GE.AND P2, PT, R5.reuse, R196, PT ;  /* 0x000000c40500720c */ /* 0x040fe20003f46270 */
[----:B------:R-:W-:Y:S01]  /*19ef0*/  VIADD R2, R168, 0x78 ;  /* 0x00000078a8027836 */ /* 0x000fe20000000000 */
[C---:B------:R-:W-:Y:S01]  /*19f00*/  ISETP.GE.OR P1, PT, R5.reuse, R207, !P1 ;  /* 0x000000cf0500720c */ /* 0x040fe20004f26670 */
[----:B---3--:R-:W-:Y:S01]  /*19f10*/  FFMA.FTZ R25, R0, -UR31, R9 ;  /* 0x8000001f00197c23 */ /* 0x008fe20008010009 */
[C---:B------:R-:W-:Y:S01]  /*19f20*/  ISETP.GE.OR P0, PT, R5.reuse, R206, !P0 ;  /* 0x000000ce0500720c */ /* 0x040fe20004706670 */
[----:B------:R-:W-:Y:S01]  /*19f30*/  VIADD R0, R168, 0x79 ;  /* 0x00000079a8007836 */ /* 0x000fe20000000000 */
[----:B------:R-:W-:Y:S01]  /*19f40*/  ISETP.GE.OR P6, PT, R5, R205, !P6 ;  /* 0x000000cd0500720c */ /* 0x000fe200077c6670 */
[----:B------:R-:W-:Y:S01]  /*19f50*/  IMAD.IADD R7, R203, 0x1, -R5 ;  /* 0x00000001cb077824 */ /* 0x000fe200078e0a05 */
[----:B------:R-:W-:Y:S01]  /*19f60*/  ISETP.GE.OR P2, PT, R5, R204, !P2 ;  /* 0x000000cc0500720c */ /* 0x000fe20005746670 */
[----:B------:R-:W-:Y:S01]  /*19f70*/  FFMA.FTZ R18, R6, -UR31, R18 ;  /* 0x8000001f06127c23 */ /* 0x000fe20008010012 */
[----:B------:R-:W-:Y:S01]  /*19f80*/  I2FP.F32.S32 R8, R8 ;  /* 0x0000000800087245 */ /* 0x000fe20000201400 */
[----:B------:R-:W-:Y:S01]  /*19f90*/  IMAD.IADD R5, R201, 0x1, -R4 ;  /* 0x00000001c9057824 */ /* 0x000fe200078e0a04 */
[----:B------:R-:W-:Y:S01]  /*19fa0*/  IABS R7, R7 ;  /* 0x0000000700077213 */ /* 0x000fe20000000000 */
[C---:B------:R-:W-:Y:S01]  /*19fb0*/  IMAD.IADD R6, R200.reuse, 0x1, -R2 ;  /* 0x00000001c8067824 */ /* 0x040fe200078e0a02 */
[----:B------:R-:W-:Y:S01]  /*19fc0*/  FSEL R80, R17, -INF , !P0 ;  /* 0xff80000011507808 */ /* 0x000fe20004000000 */
[----:B------:R-:W-:Y:S01]  /*19fd0*/  IMAD.IADD R9, R200, 0x1, -R0 ;  /* 0x00000001c8097824 */ /* 0x000fe200078e0a00 */
[----:B------:R-:W-:Y:S01]  /*19fe0*/  IABS R5, R5 ;  /* 0x0000000500057213 */ /* 0x000fe20000000000 */
[----:B------:R-:W1:Y:S01]  /*19ff0*/  MUFU.TANH R22, R129 ;  /* 0x0000008100167308 */ /* 0x000e620000002400 */
[----:B------:R-:W-:Y:S01]  /*1a000*/  PLOP3.LUT P0, PT, PT, PT, UP0, 0x80, 0x0 ;  /* 0x000000000000781c */ /* 0x000fe20003f0f008 */
[----:B------:R-:W-:Y:S01]  /*1a010*/  FFMA.FTZ R11, R8, -UR31, R11 ;  /* 0x8000001f080b7c23 */ /* 0x000fe2000801000b */
[----:B------:R-:W-:Y:S01]  /*1a020*/  IABS R8, R6 ;  /* 0x0000000600087213 */ /* 0x000fe20000000000 */
[----:B------:R-:W-:Y:S01]  /*1a030*/  IMAD.IADD R10, R202, 0x1, -R2 ;  /* 0x00000001ca0a7824 */ /* 0x000fe200078e0a02 */
[----:B------:R-:W-:Y:S01]  /*1a040*/  IABS R6, R9 ;  /* 0x0000000900067213 */ /* 0x000fe20000000000 */
[----:B------:R-:W-:Y:S01]  /*1a050*/  IMAD.MOV.U32 R9, RZ, RZ, R7 ;  /* 0x000000ffff097224 */ /* 0x000fe200078e0007 */
[----:B------:R-:W-:Y:S03]  /*1a060*/  I2FP.F32.S32 R7, R5 ;  /* 0x0000000500077245 */ /* 0x000fe60000201400 */
[----:B------:R-:W2:Y:S01]  /*1a070*/  MUFU.TANH R23, R130 ;  /* 0x0000008200177308 */ /* 0x000ea20000002400 */
[----:B------:R-:W-:Y:S01]  /*1a080*/  IABS R5, R10 ;  /* 0x0000000a00057213 */ /* 0x000fe20000000000 */
[----:B------:R-:W-:Y:S01]  /*1a090*/  FMUL.FTZ R126, R126, UR12 ;  /* 0x0000000c7e7e7c20 */ /* 0x000fe20008410000 */
[----:B------:R-:W-:Y:S01]  /*1a0a0*/  I2FP.F32.S32 R8, R8 ;  /* 0x0000000800087245 */ /* 0x000fe20000201400 */
[----:B----4-:R-:W-:Y:S01]  /*1a0b0*/  FFMA.FTZ R24, R7, -UR31, R19 ;  /* 0x8000001f07187c23 */ /* 0x010fe20008010013 */
[----:B------:R-:W-:Y:S01]  /*1a0c0*/  I2FP.F32.S32 R7, R6 ;  /* 0x0000000600077245 */ /* 0x000fe20000201400 */
[----:B------:R-:W-:Y:S01]  /*1a0d0*/  FMUL.FTZ R42, R127, UR12 ;  /* 0x0000000c7f2a7c20 */ /* 0x000fe20008410000 */
[----:B------:R-:W-:Y:S03]  /*1a0e0*/  I2FP.F32.S32 R6, R5 ;  /* 0x0000000500067245 */ /* 0x000fe60000201400 */
[----:B------:R-:W3:Y:S01]  /*1a0f0*/  MUFU.TANH R21, R128 ;  /* 0x0000008000157308 */ /* 0x000ee20000002400 */
[----:B------:R-:W-:Y:S01]  /*1a100*/  FSEL R69, R11, -INF , !P1 ;  /* 0xff8000000b457808 */ /* 0x000fe20004800000 */
[----:B-1----:R-:W-:Y:S01]  /*1a110*/  FFMA.FTZ R22, R7, -UR31, R22 ;  /* 0x8000001f07167c23 */ /* 0x002fe20008010016 */
[----:B------:R-:W-:Y:S01]  /*1a120*/  FMNMX.FTZ R7, R39, R3, !PT ;  /* 0x0000000327077209 */ /* 0x000fe20007810000 */
[----:B------:R-:W-:Y:S01]  /*1a130*/  IMAD.IADD R5, R202, 0x1, -R0 ;  /* 0x00000001ca057824 */ /* 0x000fe200078e0a00 */
[----:B------:R-:W-:Y:S02]  /*1a140*/  ISETP.GE.AND P1, PT, R4, R199, PT ;  /* 0x000000c70400720c */ /* 0x000fe40003f26270 */
[----:B------:R-:W-:Y:S03]  /*1a150*/  I2FP.F32.S32 R9, R9 ;  /* 0x0000000900097245 */ /* 0x000fe60000201400 */
[----:B------:R-:W1:Y:S01]  /*1a160*/  MUFU.TANH R15, R122 ;  /* 0x0000007a000f7308 */ /* 0x000e620000002400 */
[----:B------:R-:W-:Y:S01]  /*1a170*/  IABS R5, R5 ;  /* 0x0000000500057213 */ /* 0x000fe20000000000 */
[----:B--2---:R-:W-:Y:S01]  /*1a180*/  FFMA.FTZ R23, R6, -UR31, R23 ;  /* 0x8000001f06177c23 */ /* 0x004fe20008010017 */
[----:B------:R-:W-:Y:S02]  /*1a190*/  FMNMX.FTZ R6, R106, R7, !PT ;  /* 0x000000076a067209 */ /* 0x000fe40007810000 */
[----:B------:R-:W-:Y:S02]  /*1a1a0*/  FMNMX.FTZ R7, R105, R132, !PT ;  /* 0x0000008469077209 */ /* 0x000fe40007810000 */
[----:B------:R-:W-:Y:S03]  /*1a1b0*/  ISETP.GE.OR P1, PT, R4, R207, !P1 ;  /* 0x000000cf0400720c */ /* 0x000fe60004f26670 */
[----:B------:R-:W2:Y:S01]  /*1a1c0*/  MUFU.TANH R20, R20 ;  /* 0x0000001400147308 */ /* 0x000ea20000002400 */
[----:B---3--:R-:W-:Y:S01]  /*1a1d0*/  FFMA.FTZ R21, R8, -UR31, R21 ;  /* 0x8000001f08157c23 */ /* 0x008fe20008010015 */
[----:B------:R-:W-:Y:S02]  /*1a1e0*/  FMNMX.FTZ R8, R246, R6, !PT ;  /* 0x00000006f6087209 */ /* 0x000fe40007810000 */
[----:B------:R-:W-:Y:S02]  /*1a1f0*/  FMNMX.FTZ R6, R65, R7, !PT ;  /* 0x0000000741067209 */ /* 0x000fe40007810000 */
[----:B------:R-:W-:Y:S02]  /*1a200*/  FMNMX.FTZ R7, R248, R8, !PT ;  /* 0x00000008f8077209 */ /* 0x000fe40007810000 */
[----:B------:R-:W-:Y:S01]  /*1a210*/  I2FP.F32.S32 R8, R5 ;  /* 0x0000000500087245 */ /* 0x000fe20000201400 */
[----:B-1----:R-:W-:Y:S01]  /*1a220*/  FFMA.FTZ R26, R9, -UR31, R15 ;  /* 0x8000001f091a7c23 */ /* 0x002fe2000801000f */
[----:B------:R-:W-:Y:S02]  /*1a230*/  FMNMX.FTZ R5, R247, R6, !PT ;  /* 0x00000006f7057209 */ /* 0x000fe40007810000 */
[----:B------:R-:W-:Y:S02]  /*1a240*/  FMNMX.FTZ R6, R251, R7, !PT ;  /* 0x00000007fb067209 */ /* 0x000fe40007810000 */
[----:B------:R-:W-:Y:S02]  /*1a250*/  FMNMX.FTZ R5, R249, R5, !PT ;  /* 0x00000005f9057209 */ /* 0x000fe40007810000 */
[----:B------:R-:W-:Y:S01]  /*1a260*/  FMNMX.FTZ R6, R250, R6, !PT ;  /* 0x00000006fa067209 */ /* 0x000fe20007810000 */
[----:B--2---:R-:W-:Y:S01]  /*1a270*/  FFMA.FTZ R20, R8, -UR31, R20 ;  /* 0x8000001f08147c23 */ /* 0x004fe20008010014 */
        /* <DEDUP_REMOVED lines=14> */
.L_x_1289:
[----:B-1----:R-:W1:Y:S01]  /*1a360*/  MUFU.TANH R12, R123 ;  /* 0x0000007b000c7308 */ /* 0x002e620000002400 */
[----:B------:R-:W2:Y:S01]  /*1a370*/  LDL.LU R100, [R1] ;  /* 0x0000000001647983 */ /* 0x000ea20000300800 */
[----:B------:R-:W-:Y:S01]  /*1a380*/  FMNMX.FTZ R5, R225, R18, !PT ;  /* 0x00000012e1057209 */ /* 0x000fe20007810000 */
[----:B------:R-:W-:Y:S01]  /*1a390*/  UISETP.GT.AND UP0, UPT, UR13, UR14, UPT ;  /* 0x0000000e0d00728c */ /* 0x000fe2000bf04270 */
[----:B------:R-:W-:Y:S01]  /*1a3a0*/  FMNMX.FTZ R6, R217, R19, !PT ;  /* 0x00000013d9067209 */ /* 0x000fe20007810000 */
[----:B------:R-:W3:Y:S01]  /*1a3b0*/  LDL.LU R101, [R1+0x18] ;  /* 0x0000180001657983 */ /* 0x000ee20000300800 */
[----:B------:R-:W-:Y:S01]  /*1a3c0*/  FMNMX.FTZ R5, R224, R5, !PT ;  /* 0x00000005e0057209 */ /* 0x000fe20007810000 */
[----:B------:R-:W-:Y:S03]  /*1a3d0*/  UMOV UR18, UR13 ;  /* 0x0000000d00127c82 */ /* 0x000fe60008000000 */
[----:B------:R-:W-:Y:S01]  /*1a3e0*/  MUFU.TANH R42, R42 ;  /* 0x0000002a002a7308 */ /* 0x000fe20000002400 */
[----:B------:R-:W4:Y:S01]  /*1a3f0*/  LDL.LU R102, [R1+0x8] ;  /* 0x0000080001667983 */ /* 0x000f220000300800 */
[----:B------:R-:W-:Y:S02]  /*1a400*/  ISETP.GE.AND P0, PT, R0, R199, PT ;  /* 0x000000c70000720c */ /* 0x000fe40003f06270 */
[----:B------:R-:W-:Y:S01]  /*1a410*/  FMNMX.FTZ R6, R216, R6, !PT ;  /* 0x00000006d8067209 */ /* 0x000fe20007810000 */
[----:B------:R-:W5:Y:S01]  /*1a420*/  LDL.LU R103, [R1+0x14] ;  /* 0x0000140001677983 */ /* 0x000f620000300800 */
[----:B------:R-:W-:Y:S02]  /*1a430*/  FMNMX.FTZ R5, R215, R5, !PT ;  /* 0x00000005d7057209 */ /* 0x000fe40007810000 */
[-C--:B------:R-:W-:Y:S01]  /*1a440*/  ISETP.GE.OR P1, PT, R2, R207.reuse, !P1 ;  /* 0x000000cf0200720c */ /* 0x080fe20004f26670 */
[----:B------:R-:W2:Y:S01]  /*1a450*/  LDL.LU R104, [R1+0xc] ;  /* 0x00000c0001687983 */ /* 0x000ea20000300800 */
[----:B------:R-:W-:Y:S02]  /*1a460*/  ISETP.GE.OR P0, PT, R0, R207, !P0 ;  /* 0x000000cf0000720c */ /* 0x000fe40004706670 */
[----:B------:R-:W-:Y:S01]  /*1a470*/  FMNMX.FTZ R6, R219, R6, !PT ;  /* 0x00000006db067209 */ /* 0x000fe20007810000 */
[----:B------:R-:W3:Y:S01]  /*1a480*/  LDL.LU R66, [R1+0x10] ;  /* 0x0000100001427983 */ /* 0x000ee20000300800 */
[----:B------:R-:W-:Y:S02]  /*1a490*/  FMNMX.FTZ R5, R214, R5, !PT ;  /* 0x00000005d6057209 */ /* 0x000fe40007810000 */
[----:B------:R-:W-:Y:S01]  /*1a4a0*/  FSEL R73, R21, -INF , !P1 ;  /* 0xff80000015497808 */ /* 0x000fe20004800000 */
[----:B------:R-:W4:Y:S01]  /*1a4b0*/  LDL.LU R38, [R1+0x4] ;  /* 0x0000040001267983 */ /* 0x000f220000300800 */
[----:B------:R-:W-:Y:S02]  /*1a4c0*/  FSEL R71, R22, -INF , !P0 ;  /* 0xff80000016477808 */ /* 0x000fe40004000000 */
[-C--:B------:R-:W-:Y:S02]  /*1a4d0*/  ISETP.GE.AND P1, PT, R2, R198.reuse, PT ;  /* 0x000000c60200720c */ /* 0x080fe40003f26270 */
[----:B------:R-:W-:Y:S02]  /*1a4e0*/  ISETP.GE.AND P0, PT, R0, R198, PT ;  /* 0x000000c60000720c */ /* 0x000fe40003f06270 */
[----:B------:R-:W-:Y:S02]  /*1a4f0*/  FMNMX.FTZ R6, R218, R6, !PT ;  /* 0x00000006da067209 */ /* 0x000fe40007810000 */
[----:B------:R-:W-:Y:S02]  /*1a500*/  FMNMX.FTZ R5, R209, R5, !PT ;  /* 0x00000005d1057209 */ /* 0x000fe40007810000 */
[-C--:B------:R-:W-:Y:S02]  /*1a510*/  ISETP.GE.OR P1, PT, R2, R206.reuse, !P1 ;  /* 0x000000ce0200720c */ /* 0x080fe40004f26670 */
[----:B------:R-:W-:Y:S02]  /*1a520*/  ISETP.GE.OR P0, PT, R0, R206, !P0 ;  /* 0x000000ce0000720c */ /* 0x000fe40004706670 */
[----:B------:R-:W-:Y:S02]  /*1a530*/  FMNMX.FTZ R6, R58, R6, !PT ;  /* 0x000000063a067209 */ /* 0x000fe40007810000 */
[----:B------:R-:W-:Y:S02]  /*1a540*/  FMNMX.FTZ R5, R179, R5, !PT ;  /* 0x00000005b3057209 */ /* 0x000fe40007810000 */
[----:B------:R-:W-:Y:S02]  /*1a550*/  FSEL R74, R23, -INF , !P1 ;  /* 0xff800000174a7808 */ /* 0x000fe40004800000 */
[----:B------:R-:W-:Y:S02]  /*1a560*/  FSEL R77, R20, -INF , !P0 ;  /* 0xff800000144d7808 */ /* 0x000fe40004000000 */
[----:B------:R-:W-:Y:S02]  /*1a570*/  FMNMX.FTZ R6, R57, R6, !PT ;  /* 0x0000000639067209 */ /* 0x000fe40007810000 */
[C---:B------:R-:W-:Y:S02]  /*1a580*/  ISETP.GE.AND P1, PT, R4.reuse, R197, PT ;  /* 0x000000c50400720c */ /* 0x040fe40003f26270 */
[----:B------:R-:W-:Y:S02]  /*1a590*/  ISETP.GE.AND P0, PT, R4, R196, PT ;  /* 0x000000c40400720c */ /* 0x000fe40003f06270 */
        /* <DEDUP_REMOVED lines=37> */
[----:B------:R-:W-:Y:S02]  /*1a7f0*/  IABS R15, R9 ;  /* 0x00000009000f7213 */ /* 0x000fe40000000000 */
[----:B------:R-:W-:Y:S01]  /*1a800*/  MUFU.TANH R9, R124 ;  /* 0x0000007c00097308 */ /* 0x000fe20000002400 */
[----:B------:R-:W-:Y:S02]  /*1a810*/  FMNMX.FTZ R6, R72, R6, !PT ;  /* 0x0000000648067209 */ /* 0x000fe40007810000 */
[----:B------:R-:W-:Y:S02]  /*1a820*/  FMNMX.FTZ R13, R71, R13, !PT ;  /* 0x0000000d470d7209 */ /* 0x000fe40007810000 */
[----:B------:R-:W-:Y:S02]  /*1a830*/  FMNMX.FTZ R6, R74, R6, !PT ;  /* 0x000000064a067209 */ /* 0x000fe40007810000 */
[----:B------:R-:W-:Y:S01]  /*1a840*/  FSEL R76, R25, -INF , !P6 ;  /* 0xff800000194c7808 */ /* 0x000fe20007000000 */
[----:B------:R-:W1:Y:S01]  /*1a850*/  SHFL.BFLY PT, R10, R13, 0x2, 0x1f ;  /* 0x0c401f000d0a7f89 */ /* 0x000e6200000e0000 */
[----:B------:R-:W-:Y:S02]  /*1a860*/  FMNMX.FTZ R14, R77, R6, !PT ;  /* 0x000000064d0e7209 */ /* 0x000fe40007810000 */
[----:B------:R-:W-:Y:S02]  /*1a870*/  MOV R6, R15 ;  /* 0x0000000f00067202 */ /* 0x000fe40000000f00 */
[C---:B------:R-:W-:Y:S03]  /*1a880*/  ISETP.GE.AND P6, PT, R2.reuse, R197, PT ;  /* 0x000000c50200720c */ /* 0x040fe60003fc6270 */
[----:B------:R-:W2:Y:S01]  /*1a890*/  SHFL.BFLY PT, R11, R14, 0x2, 0x1f ;  /* 0x0c401f000e0b7f89 */ /* 0x000ea200000e0000 */
[----:B------:R-:W-:Y:S02]  /*1a8a0*/  I2FP.F32.S32 R6, R6 ;  /* 0x0000000600067245 */ /* 0x000fe40000201400 */
[----:B------:R-:W-:Y:S02]  /*1a8b0*/  ISETP.GE.OR P6, PT, R2, R205, !P6 ;  /* 0x000000cd0200720c */ /* 0x000fe400077c6670 */
[----:B------:R-:W-:Y:S02]  /*1a8c0*/  FSEL R78, R24, -INF , !P1 ;  /* 0xff800000184e7808 */ /* 0x000fe40004800000 */
[----:B------:R-:W-:Y:S02]  /*1a8d0*/  ISETP.GE.AND P1, PT, R0, R197, PT ;  /* 0x000000c50000720c */ /* 0x000fe40003f26270 */
[----:B------:R-:W-:Y:S02]  /*1a8e0*/  FSEL R110, R110, -INF , !P5 ;  /* 0xff8000006e6e7808 */ /* 0x000fe40006800000 */
[----:B------:R-:W-:Y:S02]  /*1a8f0*/  ISETP.GE.OR P1, PT, R0, R205, !P1 ;  /* 0x000000cd0000720c */ /* 0x000fe40004f26670 */
[----:B------:R-:W-:Y:S02]  /*1a900*/  FSEL R68, R68, -INF , !P3 ;  /* 0xff80000044447808 */ /* 0x000fe40005800000 */
[----:B------:R-:W-:Y:S02]  /*1a910*/  I2FP.F32.S32 R15, R17 ;  /* 0x00000011000f7245 */ /* 0x000fe40000201400 */
[----:B------:R-:W-:Y:S02]  /*1a920*/  FSEL R75, R26, -INF , !P2 ;  /* 0xff8000001a4b7808 */ /* 0x000fe40005000000 */
[----:B----4-:R-:W-:Y:S01]  /*1a930*/  FMNMX.FTZ R4, R38, R133, !PT ;  /* 0x0000008526047209 */ /* 0x010fe20007810000 */
[----:B-1----:R-:W-:Y:S01]  /*1a940*/  FFMA.FTZ R12, R15, -UR31, R12 ;  /* 0x8000001f0f0c7c23 */ /* 0x002fe2000801000c */
[----:B------:R-:W-:Y:S02]  /*1a950*/  FMNMX.FTZ R10, R13, R10, !PT ;  /* 0x0000000a0d0a7209 */ /* 0x000fe40007810000 */
[----:B---3--:R-:W-:Y:S02]  /*1a960*/  FMNMX.FTZ R4, R66, R4, !PT ;  /* 0x0000000442047209 */ /* 0x008fe40007810000 */
[----:B------:R-:W-:Y:S01]  /*1a970*/  FSEL R88, R12, -INF , !P0 ;  /* 0xff8000000c587808 */ /* 0x000fe20004000000 */
[----:B------:R-:W1:Y:S01]  /*1a980*/  SHFL.BFLY PT, R41, R10, 0x1, 0x1f ;  /* 0x0c201f000a297f89 */ /* 0x000e6200000e0000 */
[----:B--2---:R-:W-:Y:S02]  /*1a990*/  FMNMX.FTZ R4, R104, R4, !PT ;  /* 0x0000000468047209 */ /* 0x004fe40007810000 */
[----:B------:R-:W-:Y:S02]  /*1a9a0*/  FMNMX.FTZ R11, R14, R11, !PT ;  /* 0x0000000b0e0b7209 */ /* 0x000fe40007810000 */
[----:B-----5:R-:W-:Y:S02]  /*1a9b0*/  FMNMX.FTZ R5, R103, R4, !PT ;  /* 0x0000000467057209 */ /* 0x020fe40007810000 */
[----:B------:R-:W-:Y:S01]  /*1a9c0*/  FMNMX.FTZ R4, R102, R134, !PT ;  /* 0x0000008666047209 */ /* 0x000fe20007810000 */
        /* <DEDUP_REMOVED lines=17> */
[----:B------:R-:W3:Y:S01]  /*1aae0*/  MUFU.TANH R8, R125 ;  /* 0x0000007d00087308 */ /* 0x000ee20000002400 */
[----:B------:R-:W-:Y:S02]  /*1aaf0*/  FMNMX.FTZ R4, R211, R4, !PT ;  /* 0x00000004d3047209 */ /* 0x000fe40007810000 */
[----:B-1----:R-:W-:Y:S02]  /*1ab00*/  FMNMX.FTZ R41, R10, R41, !PT ;  /* 0x000000290a297209 */ /* 0x002fe40007810000 */
[----:B------:R-:W-:Y:S02]  /*1ab10*/  FMNMX.FTZ R5, R210, R4, !PT ;  /* 0x00000004d2057209 */ /* 0x000fe40007810000 */
[----:B------:R-:W-:Y:S01]  /*1ab20*/  FMNMX.FTZ R4, R228, R7, !PT ;  /* 0x00000007e4047209 */ /* 0x000fe20007810000 */
[----:B------:R-:W-:Y:S01]  /*1ab30*/  FMUL.FTZ R43, R41, UR4 ;  /* 0x00000004292b7c20 */ /* 0x000fe20008410000 */
[----:B------:R-:W-:Y:S02]  /*1ab40*/  FMNMX.FTZ R5, R178, R5, !PT ;  /* 0x00000005b2057209 */ /* 0x000fe40007810000 */
[----:B------:R-:W-:Y:S02]  /*1ab50*/  FMNMX.FTZ R4, R221, R4, !PT ;  /* 0x00000004dd047209 */ /* 0x000fe40007810000 */
[----:B------:R-:W-:Y:S02]  /*1ab60*/  FMNMX.FTZ R5, R177, R5, !PT ;  /* 0x00000005b1057209 */ /* 0x000fe40007810000 */
[----:B------:R-:W-:Y:S02]  /*1ab70*/  FMNMX.FTZ R4, R220, R4, !PT ;  /* 0x00000004dc047209 */ /* 0x000fe40007810000 */
[----:B------:R-:W-:Y:S01]  /*1ab80*/  FMNMX.FTZ R5, R52, R5, !PT ;  /* 0x0000000534057209 */ /* 0x000fe20007810000 */
[----:B---3--:R-:W-:Y:S01]  /*1ab90*/  FFMA.FTZ R8, R6, -UR31, R8 ;  /* 0x8000001f06087c23 */ /* 0x008fe20008010008 */
        /* <DEDUP_REMOVED lines=8> */
[----:B------:R-:W-:Y:S02]  /*1ac20*/  MOV R7, R16 ;  /* 0x0000001000077202 */ /* 0x000fe40000000f00 */
[----:B------:R-:W-:Y:S02]  /*1ac30*/  FMNMX.FTZ R4, R54, R4, !PT ;  /* 0x0000000436047209 */ /* 0x000fe40007810000 */
[----:B------:R-:W-:Y:S02]  /*1ac40*/  FMNMX.FTZ R5, R61, R5, !PT ;  /* 0x000000053d057209 */ /* 0x000fe40007810000 */
[----:B------:R-:W-:Y:S02]  /*1ac50*/  I2FP.F32.S32 R7, R7 ;  /* 0x0000000700077245 */ /* 0x000fe40000201400 */
[----:B------:R-:W-:Y:S02]  /*1ac60*/  FMNMX.FTZ R4, R53, R4, !PT ;  /* 0x0000000435047209 */ /* 0x000fe40007810000 */
[----:B------:R-:W-:Y:S01]  /*1ac70*/  FMNMX.FTZ R5, R97, R5, !PT ;  /* 0x0000000561057209 */ /* 0x000fe20007810000 */
[----:B------:R-:W-:Y:S01]  /*1ac80*/  FFMA.FTZ R7, R7, -UR31, R9 ;  /* 0x8000001f07077c23 */ /* 0x000fe20008010009 */
[----:B------:R-:W-:Y:S02]  /*1ac90*/  FMNMX.FTZ R6, R46, R4, !PT ;  /* 0x000000042e067209 */ /* 0x000fe40007810000 */
[----:B------:R-:W-:Y:S02]  /*1aca0*/  FMNMX.FTZ R4, R169, R5, !PT ;  /* 0x00000005a9047209 */ /* 0x000fe40007810000 */
[----:B------:R-:W-:Y:S02]  /*1acb0*/  FSEL R79, R7, -INF , !P6 ;  /* 0xff800000074f7808 */ /* 0x000fe40007000000 */
[----:B------:R-:W-:Y:S02]  /*1acc0*/  FMNMX.FTZ R4, R89, R4, !PT ;  /* 0x0000000459047209 */ /* 0x000fe40007810000 */
[C---:B------:R-:W-:Y:S02]  /*1acd0*/  ISETP.GE.AND P6, PT, R2.reuse, R196, PT ;  /* 0x000000c40200720c */ /* 0x040fe40003fc6270 */
[----:B------:R-:W-:Y:S02]  /*1ace0*/  FMNMX.FTZ R5, R45, R6, !PT ;  /* 0x000000062d057209 */ /* 0x000fe40007810000 */
[----:B------:R-:W-:Y:S02]  /*1acf0*/  FMNMX.FTZ R4, R91, R4, !PT ;  /* 0x000000045b047209 */ /* 0x000fe40007810000 */
[----:B------:R-:W-:Y:S02]  /*1ad00*/  IADD3 R6, R203, -R2, RZ ;  /* 0x80000002cb067210 */ /* 0x000fe40007ffe0ff */
        /* <DEDUP_REMOVED lines=11> */
[----:B------:R-:W-:Y:S02]  /*1adc0*/  FSEL R67, R8, -INF , !P1 ;  /* 0xff80000008437808 */ /* 0x000fe40004800000 */
[----:B------:R-:W-:Y:S02]  /*1add0*/  FMNMX.FTZ R4, R79, R4, !PT ;  /* 0x000000044f047209 */ /* 0x000fe40007810000 */
[----:B------:R-:W-:Y:S02]  /*1ade0*/  FMNMX.FTZ R2, R98, R2, !PT ;  /* 0x0000000262027209 */ /* 0x000fe40007810000 */
[----:B------:R-:W-:Y:S02]  /*1adf0*/  IABS R5, R5 ;  /* 0x0000000500057213 */ /* 0x000fe40000000000 */
[----:B------:R-:W-:Y:S02]  /*1ae00*/  FMNMX.FTZ R4, R67, R4, !PT ;  /* 0x0000000443047209 */ /* 0x000fe40007810000 */
[----:B------:R-:W-:Y:S02]  /*1ae10*/  FMNMX.FTZ R7, R110, R2, !PT ;  /* 0x000000026e077209 */ /* 0x000fe40007810000 */
[----:B------:R-:W-:Y:S02]  /*1ae20*/  I2FP.F32.S32 R2, R5 ;  /* 0x0000000500027245 */ /* 0x000fe40000201400 */
[----:B------:R-:W1:Y:S01]  /*1ae30*/  SHFL.BFLY PT, R5, R4, 0x2, 0x1f ;  /* 0x0c401f0004057f89 */ /* 0x000e6200000e0000 */
[----:B------:R-:W-:Y:S02]  /*1ae40*/  IABS R8, R6 ;  /* 0x0000000600087213 */ /* 0x000fe40000000000 */
[----:B------:R-:W3:Y:S01]  /*1ae50*/  MUFU.TANH R6, R126 ;  /* 0x0000007e00067308 */ /* 0x000ee20000002400 */
[----:B------:R-:W-:Y:S01]  /*1ae60*/  FSETP.NEU.FTZ.AND P3, PT, R41, -INF , PT ;  /* 0xff8000002900780b */ /* 0x000fe20003f7d000 */
[----:B------:R-:W-:Y:S01]  /*1ae70*/  FFMA.FTZ R42, R2, -UR31, R42 ;  /* 0x8000001f022a7c23 */ /* 0x000fe2000801002a */
[----:B------:R-:W-:Y:S02]  /*1ae80*/  I2FP.F32.S32 R8, R8 ;  /* 0x0000000800087245 */ /* 0x000fe40000201400 */
[----:B------:R-:W-:Y:S02]  /*1ae90*/  FSEL R43, R43, RZ, P3 ;  /* 0x000000ff2b2b7208 */ /* 0x000fe40001800000 */
[----:B------:R-:W-:Y:S02]  /*1aea0*/  ISETP.GE.AND P1, PT, R0, R196, PT ;  /* 0x000000c40000720c */ /* 0x000fe40003f26270 */
[----:B------:R-:W-:Y:S01]  /*1aeb0*/  FMNMX.FTZ R7, R68, R7, !PT ;  /* 0x0000000744077209 */ /* 0x000fe20007810000 */
[--C-:B------:R-:W-:Y:S01]  /*1aec0*/  FFMA.FTZ R69, R69, UR4, -R43.reuse ;  /* 0x0000000445457c23 */ /* 0x100fe2000801082b */
[----:B------:R-:W-:Y:S01]  /*1aed0*/  ISETP.GE.OR P1, PT, R0, R204, !P1 ;  /* 0x000000cc0000720c */ /* 0x000fe20004f26670 */
[--C-:B------:R-:W-:Y:S01]  /*1aee0*/  FFMA.FTZ R70, R70, UR4, -R43.reuse ;  /* 0x0000000446467c23 */ /* 0x100fe2000801082b */
[----:B--2---:R-:W-:Y:S01]  /*1aef0*/  FMNMX.FTZ R40, R11, R40, !PT ;  /* 0x000000280b287209 */ /* 0x004fe20007810000 */
[--C-:B------:R-:W-:Y:S01]  /*1af00*/  FFMA.FTZ R73, R73, UR4, -R43.reuse ;  /* 0x0000000449497c23 */ /* 0x100fe2000801082b */
[----:B------:R-:W-:Y:S01]  /*1af10*/  FSEL R42, R42, -INF , !P1 ;  /* 0xff8000002a2a7808 */ /* 0x000fe20004800000 */
[----:B---3--:R-:W-:Y:S01]  /*1af20*/  FFMA.FTZ R0, R8, -UR31, R6 ;  /* 0x8000001f08007c23 */ /* 0x008fe20008010006 */
[----:B------:R-:W-:Y:S01]  /*1af30*/  FMNMX.FTZ R6, R75, R7, !PT ;  /* 0x000000074b067209 */ /* 0x000fe20007810000 */
[----:B------:R-:W-:Y:S02]  /*1af40*/  FMUL.FTZ R64, R40, UR4 ;  /* 0x0000000428407c20 */ /* 0x000fe40008410000 */
[----:B------:R-:W-:Y:S01]  /*1af50*/  MUFU.EX2 R73, R73 ;  /* 0x0000004900497308 */ /* 0x000fe20000000800 */
[----:B-1----:R-:W-:Y:S01]  /*1af60*/  FMNMX.FTZ R4, R4, R5, !PT ;  /* 0x0000000504047209 */ /* 0x002fe20007810000 */
[--C-:B------:R-:W-:Y:S01]  /*1af70*/  FFMA.FTZ R5, R39, UR4, -R43.reuse ;  /* 0x0000000427057c23 */ /* 0x100fe2000801082b */
[----:B------:R-:W-:Y:S01]  /*1af80*/  FSEL R87, R0, -INF , !P6 ;  /* 0xff80000000577808 */ /* 0x000fe20007000000 */
[--C-:B------:R-:W-:Y:S01]  /*1af90*/  FFMA.FTZ R7, R251, UR4, -R43.reuse ;  /* 0x00000004fb077c23 */ /* 0x100fe2000801082b */
[----:B------:R-:W-:Y:S01]  /*1afa0*/  FMNMX.FTZ R0, R88, R6, !PT ;  /* 0x0000000658007209 */ /* 0x000fe20007810000 */
[----:B------:R-:W1:Y:S01]  /*1afb0*/  SHFL.BFLY PT, R39, R4, 0x1, 0x1f ;  /* 0x0c201f0004277f89 */ /* 0x000e6200000e0000 */
[----:B------:R-:W-:Y:S03]  /*1afc0*/  FSETP.NEU.FTZ.AND P2, PT, R40, -INF , PT ;  /* 0xff8000002800780b */ /* 0x000fe60003f5d000 */
[----:B------:R2:W-:Y:S01]  /*1afd0*/  MUFU.EX2 R116, R5 ;  /* 0x0000000500747308 */ /* 0x0005e20000000800 */
[----:B------:R-:W-:Y:S01]  /*1afe0*/  FMNMX.FTZ R0, R87, R0, !PT ;  /* 0x0000000057007209 */ /* 0x000fe20007810000 */
[--C-:B------:R-:W-:Y:S01]  /*1aff0*/  FFMA.FTZ R6, R250, UR4, -R43.reuse ;  /* 0x00000004fa067c23 */ /* 0x100fe2000801082b */
[----:B------:R-:W-:Y:S02]  /*1b000*/  FSEL R64, R64, RZ, P2 ;  /* 0x000000ff40407208 */ /* 0x000fe40001000000 */
[----:B------:R-:W-:Y:S05]  /*1b010*/  FMNMX.FTZ R0, R42, R0, !PT ;  /* 0x000000002a007209 */ /* 0x000fea0007810000 */
[----:B------:R3:W-:Y:S01]  /*1b020*/  MUFU.EX2 R182, R6 ;  /* 0x0000000600b67308 */ /* 0x0007e20000000800 */
[--C-:B------:R-:W-:Y:S01]  /*1b030*/  FFMA.FTZ R72, R72, UR4, -R64.reuse ;  /* 0x0000000448487c23 */ /* 0x100fe20008010840 */
[----:B------:R-:W4:Y:S01]  /*1b040*/  SHFL.BFLY PT, R2, R0, 0x2, 0x1f ;  /* 0x0c401f0000027f89 */ /* 0x000f2200000e0000 */
[--C-:B------:R-:W-:Y:S07]  /*1b050*/  FFMA.FTZ R74, R74, UR4, -R64.reuse ;  /* 0x000000044a4a7c23 */ /* 0x100fee0008010840 */
[----:B------:R5:W-:Y:S01]  /*1b060*/  MUFU.EX2 R168, R7 ;  /* 0x0000000700a87308 */ /* 0x000be20000000800 */
[--C-:B--2---:R-:W-:Y:S01]  /*1b070*/  FFMA.FTZ R5, R106, UR4, -R43.reuse ;  /* 0x000000046a057c23 */ /* 0x104fe2000801082b */
[----:B-1----:R-:W-:Y:S01]  /*1b080*/  FMNMX.FTZ R39, R4, R39, !PT ;  /* 0x0000002704277209 */ /* 0x002fe20007810000 */
[--C-:B------:R-:W-:Y:S07]  /*1b090*/  FFMA.FTZ R4, R248, UR4, -R43.reuse ;  /* 0x00000004f8047c23 */ /* 0x100fee000801082b */
[----:B------:R1:W-:Y:S01]  /*1b0a0*/  MUFU.EX2 R117, R5 ;  /* 0x0000000500757308 */ /* 0x0003e20000000800 */
[--C-:B---3--:R-:W-:Y:S01]  /*1b0b0*/  FFMA.FTZ R6, R234, UR4, -R43.reuse ;  /* 0x00000004ea067c23 */ /* 0x108fe2000801082b */
[----:B------:R-:W-:Y:S08]  /*1b0c0*/  FSETP.NEU.FTZ.AND P1, PT, R39, -INF , PT ;  /* 0xff8000002700780b */ /* 0x000ff00003f3d000 */
[----:B------:R2:W-:Y:S01]  /*1b0d0*/  MUFU.EX2 R248, R4 ;  /* 0x0000000400f87308 */ /* 0x0005e20000000800 */
[--C-:B-----5:R-:W-:Y:S01]  /*1b0e0*/  FFMA.FTZ R7, R235, UR4, -R43.reuse ;  /* 0x00000004eb077c23 */ /* 0x120fe2000801082b */
[----:B----4-:R-:W-:Y:S01]  /*1b0f0*/  FMNMX.FTZ R0, R0, R2, !PT ;  /* 0x0000000200007209 */ /* 0x010fe20007810000 */
[----:B------:R-:W-:Y:S07]  /*1b100*/  FFMA.FTZ R2, R246, UR4, -R43 ;  /* 0x00000004f6027c23 */ /* 0x000fee000801082b */
[----:B------:R3:W-:Y:S01]  /*1b110*/  MUFU.EX2 R246, R2 ;  /* 0x0000000200f67308 */ /* 0x0007e20000000800 */
[--C-:B-1----:R-:W-:Y:S09]  /*1b120*/  FFMA.FTZ R5, R105, UR4, -R64.reuse ;  /* 0x0000000469057c23 */ /* 0x102ff20008010840 */
[----:B------:R1:W-:Y:S01]  /*1b130*/  MUFU.EX2 R114, R5 ;  /* 0x0000000500727308 */ /* 0x0003e20000000800 */
[--C-:B--2---:R-:W-:Y:S09]  /*1b140*/  FFMA.FTZ R4, R247, UR4, -R64.reuse ;  /* 0x00000004f7047c23 */ /* 0x104ff20008010840 */
[----:B------:R2:W-:Y:S01]  /*1b150*/  MUFU.EX2 R174, R4 ;  /* 0x0000000400ae7308 */ /* 0x0005e20000000800 */
[----:B---3--:R-:W3:Y:S09]  /*1b160*/  SHFL.BFLY PT, R2, R0, 0x1, 0x1f ;  /* 0x0c201f0000027f89 */ /* 0x008ef200000e0000 */
[----:B------:R4:W-:Y:S01]  /*1b170*/  MUFU.EX2 R234, R6 ;  /* 0x0000000600ea7308 */ /* 0x0009e20000000800 */
[--C-:B-1----:R-:W-:Y:S01]  /*1b180*/  FFMA.FTZ R5, R65, UR4, -R64.reuse ;  /* 0x0000000441057c23 */ /* 0x102fe20008010840 */
[----:B------:R-:W-:Y:S05]  /*1b190*/  FMUL.FTZ R65, R39, UR4 ;  /* 0x0000000427417c20 */ /* 0x000fea0008410000 */
[----:B------:R-:W-:Y:S03]  /*1b1a0*/  FSEL R65, R65, RZ, P1 ;  /* 0x000000ff41417208 */ /* 0x000fe60000800000 */
[----:B------:R1:W-:Y:S01]  /*1b1b0*/  MUFU.EX2 R118, R5 ;  /* 0x0000000500767308 */ /* 0x0003e20000000800 */
[----:B--2---:R-:W-:Y:S01]  /*1b1c0*/  FFMA.FTZ R4, R249, UR4, -R64 ;  /* 0x00000004f9047c23 */ /* 0x004fe20008010840 */
[--C-:B------:R-:W-:Y:S01]  /*1b1d0*/  FFMA.FTZ R76, R76, UR4, -R65.reuse ;  /* 0x000000044c4c7c23 */ /* 0x100fe20008010841 */
[--C-:B------:R-:W-:Y:S01]  /*1b1e0*/  FFMA.FTZ R78, R78, UR4, -R65.reuse ;  /* 0x000000044e4e7c23 */ /* 0x100fe20008010841 */
[----:B------:R-:W-:Y:S06]  /*1b1f0*/  FFMA.FTZ R79, R79, UR4, -R65 ;  /* 0x000000044f4f7c23 */ /* 0x000fec0008010841 */
[----:B------:R2:W-:Y:S01]  /*1b200*/  MUFU.EX2 R247, R4 ;  /* 0x0000000400f77308 */ /* 0x0005e20000000800 */
[--C-:B----4-:R-:W-:Y:S09]  /*1b210*/  FFMA.FTZ R6, R218, UR4, -R43.reuse ;  /* 0x00000004da067c23 */ /* 0x110ff2000801082b */
[----:B------:R4:W-:Y:S01]  /*1b220*/  MUFU.EX2 R235, R7 ;  /* 0x0000000700eb7308 */ /* 0x0009e20000000800 */
[----:B-1----:R-:W-:Y:S09]  /*1b230*/  FFMA.FTZ R5, R233, UR4, -R43 ;  /* 0x00000004e9057c23 */ /* 0x002ff2000801082b */
[----:B------:R1:W-:Y:S01]  /*1b240*/  MUFU.EX2 R233, R5 ;  /* 0x0000000500e97308 */ /* 0x0003e20000000800 */
[--C-:B--2---:R-:W-:Y:S01]  /*1b250*/  FFMA.FTZ R4, R38, UR4, -R65.reuse ;  /* 0x0000000426047c23 */ /* 0x104fe20008010841 */
[----:B---3--:R-:W-:Y:S01]  /*1b260*/  FMNMX.FTZ R38, R0, R2, !PT ;  /* 0x0000000200267209 */ /* 0x008fe20007810000 */
[--C-:B------:R-:W-:Y:S01]  /*1b270*/  FFMA.FTZ R0, R66, UR4, -R65.reuse ;  /* 0x0000000442007c23 */ /* 0x100fe20008010841 */
[----:B------:R-:W-:Y:S02]  /*1b280*/  FFMA.FTZ R2, R103, UR4, -R65 ;  /* 0x0000000467027c23 */ /* 0x000fe40008010841 */
[C---:B------:R-:W-:Y:S01]  /*1b290*/  FSETP.NEU.FTZ.AND P0, PT, R38.reuse, -INF , PT ;  /* 0xff8000002600780b */ /* 0x040fe20003f1d000 */
[----:B------:R-:W-:Y:S03]  /*1b2a0*/  FMUL.FTZ R66, R38, UR4 ;  /* 0x0000000426427c20 */ /* 0x000fe60008410000 */
[----:B------:R2:W-:Y:S01]  /*1b2b0*/  MUFU.EX2 R113, R0 ;  /* 0x0000000000717308 */ /* 0x0005e20000000800 */
[--C-:B----4-:R-:W-:Y:S01]  /*1b2c0*/  FFMA.FTZ R7, R219, UR4, -R43.reuse ;  /* 0x00000004db077c23 */ /* 0x110fe2000801082b */
[----:B------:R-:W-:Y:S08]  /*1b2d0*/  FSEL R66, R66, RZ, P0 ;  /* 0x000000ff42427208 */ /* 0x000ff00000000000 */
[----:B------:R3:W-:Y:S01]  /*1b2e0*/  MUFU.EX2 R106, R4 ;  /* 0x00000004006a7308 */ /* 0x0007e20000000800 */
[----:B-1----:R-:W-:Y:S01]  /*1b2f0*/  FFMA.FTZ R5, R217, UR4, -R43 ;  /* 0x00000004d9057c23 */ /* 0x002fe2000801082b */
[----:B------:R-:W-:Y:S08]  /*1b300*/  FFMA.FTZ R68, R68, UR4, -R66 ;  /* 0x0000000444447c23 */ /* 0x000ff00008010842 */
        /* <DEDUP_REMOVED lines=14> */
[----:B------:R2:W5:Y:S01]  /*1b3f0*/  MUFU.EX2 R115, R0 ;  /* 0x0000000000737308 */ /* 0x0005620000000800 */
[----:B---3--:R-:W-:Y:S09]  /*1b400*/  FFMA.FTZ R7, R62, UR4, -R43 ;  /* 0x000000043e077c23 */ /* 0x008ff2000801082b */
[----:B------:R-:W-:Y:S01]  /*1b410*/  MUFU.EX2 R72, R72 ;  /* 0x0000004800487308 */ /* 0x000fe20000000800 */
[----:B-1----:R-:W-:Y:S09]  /*1b420*/  FFMA.FTZ R2, R209, UR4, -R64 ;  /* 0x00000004d1027c23 */ /* 0x002ff20008010840 */
[----:B------:R1:W-:Y:S01]  /*1b430*/  MUFU.EX2 R218, R2 ;  /* 0x0000000200da7308 */ /* 0x0003e20000000800 */
[----:B--2---:R-:W-:Y:S09]  /*1b440*/  FFMA.FTZ R0, R100, UR4, -R66 ;  /* 0x0000000464007c23 */ /* 0x004ff20008010842 */
[----:B------:R2:W-:Y:S01]  /*1b450*/  MUFU.EX2 R123, R0 ;  /* 0x00000000007b7308 */ /* 0x0005e20000000800 */
[----:B-1----:R-:W-:Y:S01]  /*1b460*/  FFMA.FTZ R2, R50, UR4, -R64 ;  /* 0x0000000432027c23 */ /* 0x002fe20008010840 */
[----:B----4-:R-:W-:Y:S01]  /*1b470*/  F2FP.F16.F32.PACK_AB R50, R173, R125 ;  /* 0x0000007dad32723e */ /* 0x010fe200000000ff */
[----:B--2---:R-:W-:Y:S07]  /*1b480*/  FFMA.FTZ R0, R252, UR4, -R66 ;  /* 0x00000004fc007c23 */ /* 0x004fee0008010842 */
[----:B------:R1:W2:Y:S02]  /*1b490*/  MUFU.EX2 R172, R0 ;  /* 0x0000000000ac7308 */ /* 0x0002a40000000800 */
[--C-:B-1----:R-:W-:Y:S08]  /*1b4a0*/  FFMA.FTZ R0, R240, UR4, -R64.reuse ;  /* 0x00000004f0007c23 */ /* 0x102ff00008010840 */
[----:B------:R1:W-:Y:S10]  /*1b4b0*/  MUFU.EX2 R240, R2 ;  /* 0x0000000200f07308 */ /* 0x0003f40000000800 */
[----:B------:R3:W-:Y:S01]  /*1b4c0*/  MUFU.EX2 R180, R0 ;  /* 0x0000000000b47308 */ /* 0x0007e20000000800 */
[--C-:B-1----:R-:W-:Y:S02]  /*1b4d0*/  FFMA.FTZ R2, R27, UR4, -R64.reuse ;  /* 0x000000041b027c23 */ /* 0x102fe40008010840 */
[----:B------:R-:W1:Y:S07]  /*1b4e0*/  LDSM.16.MT88.4 R24, [R184+0x4000] ;  /* 0x00400000b818783b */ /* 0x000e6e0000004200 */
[----:B------:R-:W-:Y:S01]  /*1b4f0*/  MUFU.EX2 R252, R2 ;  /* 0x0000000200fc7308 */ /* 0x000fe20000000800 */
[--C-:B---3--:R-:W-:Y:S09]  /*1b500*/  FFMA.FTZ R0, R231, UR4, -R64.reuse ;  /* 0x00000004e7007c23 */ /* 0x108ff20008010840 */
[----:B------:R3:W-:Y:S02]  /*1b510*/  MUFU.EX2 R181, R0 ;  /* 0x0000000000b57308 */ /* 0x0007e40000000800 */
[----:B---3--:R-:W-:Y:S08]  /*1b520*/  FFMA.FTZ R0, R230, UR4, -R64 ;  /* 0x00000004e6007c23 */ /* 0x008ff00008010840 */
[----:B------:R3:W-:Y:S02]  /*1b530*/  MUFU.EX2 R231, R0 ;  /* 0x0000000000e77308 */ /* 0x0007e40000000800 */
[--C-:B---3--:R-:W-:Y:S08]  /*1b540*/  FFMA.FTZ R0, R243, UR4, -R65.reuse ;  /* 0x00000004f3007c23 */ /* 0x108ff00008010841 */
[----:B------:R-:W-:Y:S10]  /*1b550*/  MUFU.EX2 R243, R7 ;  /* 0x0000000700f37308 */ /* 0x000ff40000000800 */
[----:B------:R3:W-:Y:S02]  /*1b560*/  MUFU.EX2 R124, R0 ;  /* 0x00000000007c7308 */ /* 0x0007e40000000800 */
[--C-:B---3--:R-:W-:Y:S08]  /*1b570*/  FFMA.FTZ R0, R242, UR4, -R65.reuse ;  /* 0x00000004f2007c23 */ /* 0x108ff00008010841 */
[----:B------:R3:W-:Y:S02]  /*1b580*/  MUFU.EX2 R127, R0 ;  /* 0x00000000007f7308 */ /* 0x0007e40000000800 */
[----:B---3--:R-:W-:Y:S08]  /*1b590*/  FFMA.FTZ R0, R239, UR4, -R65 ;  /* 0x00000004ef007c23 */ /* 0x008ff00008010841 */
[----:B------:R3:W-:Y:S10]  /*1b5a0*/  MUFU.EX2 R239, R4 ;  /* 0x0000000400ef7308 */ /* 0x0007f40000000800 */
[----:B------:R4:W-:Y:S01]  /*1b5b0*/  MUFU.EX2 R131, R0 ;  /* 0x0000000000837308 */ /* 0x0009e20000000800 */
[----:B---3--:R-:W-:Y:S09]  /*1b5c0*/  FFMA.FTZ R4, R57, UR4, -R43 ;  /* 0x0000000439047c23 */ /* 0x008ff2000801082b */
[----:B------:R3:W-:Y:S01]  /*1b5d0*/  MUFU.EX2 R17, R4 ;  /* 0x0000000400117308 */ /* 0x0007e20000000800 */
[----:B----4-:R-:W-:Y:S09]  /*1b5e0*/  FFMA.FTZ R0, R238, UR4, -R65 ;  /* 0x00000004ee007c23 */ /* 0x010ff20008010841 */
[----:B------:R4:W-:Y:S01]  /*1b5f0*/  MUFU.EX2 R230, R0 ;  /* 0x0000000000e67308 */ /* 0x0009e20000000800 */
[--C-:B---3--:R-:W-:Y:S09]  /*1b600*/  FFMA.FTZ R4, R35, UR4, -R43.reuse ;  /* 0x0000000423047c23 */ /* 0x108ff2000801082b */
[----:B------:R3:W-:Y:S01]  /*1b610*/  MUFU.EX2 R9, R4 ;  /* 0x0000000400097308 */ /* 0x0007e20000000800 */
[--C-:B----4-:R-:W-:Y:S09]  /*1b620*/  FFMA.FTZ R0, R245, UR4, -R66.reuse ;  /* 0x00000004f5007c23 */ /* 0x110ff20008010842 */
[----:B------:R4:W-:Y:S01]  /*1b630*/  MUFU.EX2 R119, R0 ;  /* 0x0000000000777308 */ /* 0x0009e20000000800 */
[--C-:B---3--:R-:W-:Y:S09]  /*1b640*/  FFMA.FTZ R4, R37, UR4, -R43.reuse ;  /* 0x0000000425047c23 */ /* 0x108ff2000801082b */
[----:B------:R3:W-:Y:S01]  /*1b650*/  MUFU.EX2 R16, R4 ;  /* 0x0000000400107308 */ /* 0x0007e20000000800 */
[----:B----4-:R-:W-:Y:S09]  /*1b660*/  FFMA.FTZ R0, R244, UR4, -R66 ;  /* 0x00000004f4007c23 */ /* 0x010ff20008010842 */
[----:B------:R4:W-:Y:S01]  /*1b670*/  MUFU.EX2 R122, R0 ;  /* 0x00000000007a7308 */ /* 0x0009e20000000800 */
[----:B---3--:R-:W-:Y:S09]  /*1b680*/  FFMA.FTZ R4, R32, UR4, -R64 ;  /* 0x0000000420047c23 */ /* 0x008ff20008010840 */
[----:B------:R-:W-:Y:S01]  /*1b690*/  MUFU.EX2 R15, R4 ;  /* 0x00000004000f7308 */ /* 0x000fe20000000800 */
[--C-:B----4-:R-:W-:Y:S09]  /*1b6a0*/  FFMA.FTZ R0, R237, UR4, -R66.reuse ;  /* 0x00000004ed007c23 */ /* 0x110ff20008010842 */
[----:B------:R3:W-:Y:S10]  /*1b6b0*/  MUFU.EX2 R126, R0 ;  /* 0x00000000007e7308 */ /* 0x0007f40000000800 */
[----:B------:R4:W-:Y:S01]  /*1b6c0*/  MUFU.EX2 R237, R5 ;  /* 0x0000000500ed7308 */ /* 0x0009e20000000800 */
[----:B---3--:R-:W-:Y:S09]  /*1b6d0*/  FFMA.FTZ R0, R236, UR4, -R66 ;  /* 0x00000004ec007c23 */ /* 0x008ff20008010842 */
[----:B------:R3:W-:Y:S01]  /*1b6e0*/  MUFU.EX2 R183, R0 ;  /* 0x0000000000b77308 */ /* 0x0007e20000000800 */
[--C-:B----4-:R-:W-:Y:S09]  /*1b6f0*/  FFMA.FTZ R5, R58, UR4, -R43.reuse ;  /* 0x000000043a057c23 */ /* 0x110ff2000801082b */
[----:B------:R4:W-:Y:S01]  /*1b700*/  MUFU.EX2 R249, R5 ;  /* 0x0000000500f97308 */ /* 0x0009e20000000800 */
[--C-:B---3--:R-:W-:Y:S09]  /*1b710*/  FFMA.FTZ R0, R224, UR4, -R64.reuse ;  /* 0x00000004e0007c23 */ /* 0x108ff20008010840 */
[----:B------:R3:W-:Y:S01]  /*1b720*/  MUFU.EX2 R224, R0 ;  /* 0x0000000000e07308 */ /* 0x0007e20000000800 */
[--C-:B----4-:R-:W-:Y:S09]  /*1b730*/  FFMA.FTZ R5, R36, UR4, -R43.reuse ;  /* 0x0000000424057c23 */ /* 0x110ff2000801082b */
[----:B------:R4:W-:Y:S01]  /*1b740*/  MUFU.EX2 R11, R5 ;  /* 0x00000005000b7308 */ /* 0x0009e20000000800 */
[--C-:B---3--:R-:W-:Y:S09]  /*1b750*/  FFMA.FTZ R0, R215, UR4, -R64.reuse ;  /* 0x00000004d7007c23 */ /* 0x108ff20008010840 */
[----:B------:R3:W-:Y:S01]  /*1b760*/  MUFU.EX2 R236, R0 ;  /* 0x0000000000ec7308 */ /* 0x0007e20000000800 */
[----:B----4-:R-:W-:Y:S01]  /*1b770*/  FFMA.FTZ R5, R44, UR4, -R43 ;  /* 0x000000042c057c23 */ /* 0x010fe2000801082b */
[----:B------:R-:W-:Y:S08]  /*1b780*/  F2FP.F16.F32.PACK_AB R44, R117, R116 ;  /* 0x00000074752c723e */ /* 0x000ff000000000ff */
[----:B------:R-:W-:Y:S01]  /*1b790*/  MUFU.EX2 R245, R5 ;  /* 0x0000000500f57308 */ /* 0x000fe20000000800 */
[----:B---3--:R-:W-:Y:S09]  /*1b7a0*/  FFMA.FTZ R0, R214, UR4, -R64 ;  /* 0x00000004d6007c23 */ /* 0x008ff20008010840 */
        /* <DEDUP_REMOVED lines=14> */
[----:B------:R3:W-:Y:S10]  /*1b890*/  MUFU.EX2 R221, R6 ;  /* 0x0000000600dd7308 */ /* 0x0007f40000000800 */
[----:B------:R4:W-:Y:S01]  /*1b8a0*/  MUFU.EX2 R216, R0 ;  /* 0x0000000000d87308 */ /* 0x0009e20000000800 */
[----:B---3--:R-:W-:Y:S09]  /*1b8b0*/  FFMA.FTZ R6, R59, UR4, -R43 ;  /* 0x000000043b067c23 */ /* 0x008ff2000801082b */
[----:B------:R-:W-:Y:S01]  /*1b8c0*/  MUFU.EX2 R13, R6 ;  /* 0x00000006000d7308 */ /* 0x000fe20000000800 */
[----:B----4-:R-:W-:Y:S09]  /*1b8d0*/  FFMA.FTZ R0, R220, UR4, -R66 ;  /* 0x00000004dc007c23 */ /* 0x010ff20008010842 */
[----:B------:R3:W-:Y:S02]  /*1b8e0*/  MUFU.EX2 R220, R0 ;  /* 0x0000000000dc7308 */ /* 0x0007e40000000800 */
[--C-:B---3--:R-:W-:Y:S08]  /*1b8f0*/  FFMA.FTZ R0, R179, UR4, -R64.reuse ;  /* 0x00000004b3007c23 */ /* 0x108ff00008010840 */
[----:B------:R3:W-:Y:S02]  /*1b900*/  MUFU.EX2 R226, R0 ;  /* 0x0000000000e27308 */ /* 0x0007e40000000800 */
[--C-:B---3--:R-:W-:Y:S02]  /*1b910*/  FFMA.FTZ R0, R56, UR4, -R64.reuse ;  /* 0x0000000438007c23 */ /* 0x108fe40008010840 */
[----:B------:R-:W-:Y:S06]  /*1b920*/  LDSM.16.MT88.4 R56, [R184+0x4400] ;  /* 0x00440000b838783b */ /* 0x000fec0000004200 */
        /* <DEDUP_REMOVED lines=19> */
[--C-:B---3--:R-:W-:Y:S01]  /*1ba60*/  FFMA.FTZ R0, R49, UR4, -R64.reuse ;  /* 0x0000000431007c23 */ /* 0x108fe20008010840 */
[----:B-----5:R-:W-:Y:S07]  /*1ba70*/  F2FP.F16.F32.PACK_AB R49, R115, R105 ;  /* 0x000000697331723e */ /* 0x020fee00000000ff */
[----:B------:R3:W-:Y:S02]  /*1ba80*/  MUFU.EX2 R12, R0 ;  /* 0x00000000000c7308 */ /* 0x0007e40000000800 */
[--C-:B---3--:R-:W-:Y:S08]  /*1ba90*/  FFMA.FTZ R0, R34, UR4, -R64.reuse ;  /* 0x0000000422007c23 */ /* 0x108ff00008010840 */
[----:B------:R3:W-:Y:S02]  /*1baa0*/  MUFU.EX2 R8, R0 ;  /* 0x0000000000087308 */ /* 0x0007e40000000800 */
[----:B---3--:R-:W-:Y:S08]  /*1bab0*/  FFMA.FTZ R0, R33, UR4, -R64 ;  /* 0x0000000421007c23 */ /* 0x008ff00008010840 */
[----:B------:R3:W-:Y:S02]  /*1bac0*/  MUFU.EX2 R10, R0 ;  /* 0x00000000000a7308 */ /* 0x0007e40000000800 */
[--C-:B---3--:R-:W-:Y:S08]  /*1bad0*/  FFMA.FTZ R0, R52, UR4, -R65.reuse ;  /* 0x0000000434007c23 */ /* 0x108ff00008010841 */
[----:B------:R3:W-:Y:S02]  /*1bae0*/  MUFU.EX2 R212, R0 ;  /* 0x0000000000d47308 */ /* 0x0007e40000000800 */
[--C-:B---3--:R-:W-:Y:S01]  /*1baf0*/  FFMA.FTZ R0, R51, UR4, -R65.reuse ;  /* 0x0000000433007c23 */ /* 0x108fe20008010841 */
[----:B--2---:R-:W-:Y:S07]  /*1bb00*/  F2FP.F16.F32.PACK_AB R51, R172, R123 ;  /* 0x0000007bac33723e */ /* 0x004fee00000000ff */
[----:B------:R2:W-:Y:S02]  /*1bb10*/  MUFU.EX2 R227, R0 ;  /* 0x0000000000e37308 */ /* 0x0005e40000000800 */
[--C-:B--2---:R-:W-:Y:S01]  /*1bb20*/  FFMA.FTZ R0, R48, UR4, -R65.reuse ;  /* 0x0000000430007c23 */ /* 0x104fe20008010841 */
[----:B------:R-:W-:Y:S07]  /*1bb30*/  F2FP.F16.F32.PACK_AB R48, R113, R106 ;  /* 0x0000006a7130723e */ /* 0x000fee00000000ff */
[----:B------:R2:W-:Y:S02]  /*1bb40*/  MUFU.EX2 R241, R0 ;  /* 0x0000000000f17308 */ /* 0x0005e40000000800 */
[----:B--2---:R-:W-:Y:S01]  /*1bb50*/  FFMA.FTZ R0, R47, UR4, -R65 ;  /* 0x000000042f007c23 */ /* 0x004fe20008010841 */
[----:B------:R-:W-:Y:S07]  /*1bb60*/  F2FP.F16.F32.PACK_AB R47, R247, R174 ;  /* 0x000000aef72f723e */ /* 0x000fee00000000ff */
[----:B------:R2:W-:Y:S02]  /*1bb70*/  MUFU.EX2 R18, R0 ;  /* 0x0000000000127308 */ /* 0x0005e40000000800 */
[--C-:B--2---:R-:W-:Y:S08]  /*1bb80*/  FFMA.FTZ R0, R54, UR4, -R66.reuse ;  /* 0x0000000436007c23 */ /* 0x104ff00008010842 */
[----:B------:R2:W-:Y:S02]  /*1bb90*/  MUFU.EX2 R176, R0 ;  /* 0x0000000000b07308 */ /* 0x0005e40000000800 */
[--C-:B--2---:R-:W-:Y:S02]  /*1bba0*/  FFMA.FTZ R0, R53, UR4, -R66.reuse ;  /* 0x0000000435007c23 */ /* 0x104fe40008010842 */
[----:B------:R-:W2:Y:S06]  /*1bbb0*/  LDSM.16.MT88.4 R52, [R185+0x4000] ;  /* 0x00400000b934783b */ /* 0x000eac0000004200 */
[----:B------:R3:W-:Y:S02]  /*1bbc0*/  MUFU.EX2 R210, R0 ;  /* 0x0000000000d27308 */ /* 0x0007e40000000800 */
[--C-:B---3--:R-:W-:Y:S01]  /*1bbd0*/  FFMA.FTZ R0, R46, UR4, -R66.reuse ;  /* 0x000000042e007c23 */ /* 0x108fe20008010842 */
[----:B------:R-:W-:Y:S07]  /*1bbe0*/  F2FP.F16.F32.PACK_AB R46, R248, R246 ;  /* 0x000000f6f82e723e */ /* 0x000fee00000000ff */
[----:B------:R3:W-:Y:S02]  /*1bbf0*/  MUFU.EX2 R213, R0 ;  /* 0x0000000000d57308 */ /* 0x0007e40000000800 */
[----:B---3--:R-:W-:Y:S01]  /*1bc00*/  FFMA.FTZ R0, R45, UR4, -R66 ;  /* 0x000000042d007c23 */ /* 0x008fe20008010842 */
[----:B------:R-:W-:Y:S07]  /*1bc10*/  F2FP.F16.F32.PACK_AB R45, R118, R114 ;  /* 0x00000072762d723e */ /* 0x000fee00000000ff */
        /* <DEDUP_REMOVED lines=10> */
[----:B------:R-:W-:Y:S01]  /*1bcc0*/  FSEL R0, R38, RZ, P0 ;  /* 0x000000ff26007208 */ /* 0x000fe20000000000 */
[C---:B----4-:R-:W-:Y:S01]  /*1bcd0*/  FMUL.FTZ R5, R37.reuse, R141 ;  /* 0x0000008d25057220 */ /* 0x050fe20000410000 */
[----:B------:R-:W-:Y:S05]  /*1bce0*/  MOV R141, R10 ;  /* 0x0000000a008d7202 */ /* 0x000fea0000000f00 */
[----:B------:R3:W4:Y:S01]  /*1bcf0*/  MUFU.EX2 R36, R2 ;  /* 0x0000000200247308 */ /* 0x0007220000000800 */
[C---:B------:R-:W-:Y:S01]  /*1bd00*/  FMUL.FTZ R4, R37.reuse, R140 ;  /* 0x0000008c25047220 */ /* 0x040fe20000410000 */
[----:B------:R-:W-:Y:S01]  /*1bd10*/  FADD.FTZ R0, -R0, R134 ;  /* 0x0000008600007221 */ /* 0x000fe20000010100 */
[----:B------:R-:W-:Y:S01]  /*1bd20*/  MOV R140, R18 ;  /* 0x00000012008c7202 */ /* 0x000fe20000000f00 */
[C---:B------:R-:W-:Y:S01]  /*1bd30*/  FMUL.FTZ R20, R37.reuse, R152 ;  /* 0x0000009825147220 */ /* 0x040fe20000410000 */
[C---:B------:R-:W-:Y:S01]  /*1bd40*/  FMUL.FTZ R21, R37.reuse, R153 ;  /* 0x0000009925157220 */ /* 0x040fe20000410000 */
[----:B------:R-:W-:Y:S01]  /*1bd50*/  FMUL.FTZ R0, R0, UR4 ;  /* 0x0000000400007c20 */ /* 0x000fe20008410000 */
[C---:B------:R-:W-:Y:S01]  /*1bd60*/  FMUL.FTZ R32, R37.reuse, R160 ;  /* 0x000000a025207220 */ /* 0x040fe20000410000 */
[----:B------:R-:W-:Y:S01]  /*1bd70*/  FMUL.FTZ R33, R37, R161 ;  /* 0x000000a125217220 */ /* 0x000fe20000410000 */
[----:B------:R-:W-:Y:S03]  /*1bd80*/  PLOP3.LUT P0, PT, PT, PT, UP0, 0x80, 0x0 ;  /* 0x000000000000781c */ /* 0x000fe60003f0f008 */
[----:B------:R-:W5:Y:S01]  /*1bd90*/  MUFU.EX2 R0, R0 ;  /* 0x0000000000007308 */ /* 0x000f620000000800 */
[----:B---3--:R-:W-:Y:S01]  /*1bda0*/  FMUL.FTZ R2, R3, UR4 ;  /* 0x0000000403027c20 */ /* 0x008fe20008410000 */
[--C-:B------:R-:W-:Y:S01]  /*1bdb0*/  FFMA.FTZ R3, R28, UR4, -R43.reuse ;  /* 0x000000041c037c23 */ /* 0x100fe2000801082b */
[C---:B----4-:R-:W-:Y:S01]  /*1bdc0*/  FMUL.FTZ R7, R36.reuse, R143 ;  /* 0x0000008f24077220 */ /* 0x050fe20000410000 */
[----:B------:R-:W-:Y:S01]  /*1bdd0*/  MOV R143, R8 ;  /* 0x00000008008f7202 */ /* 0x000fe20000000f00 */
[C---:B------:R-:W-:Y:S05]  /*1bde0*/  FMUL.FTZ R6, R36.reuse, R142 ;  /* 0x0000008e24067220 */ /* 0x040fea0000410000 */
[----:B------:R3:W-:Y:S01]  /*1bdf0*/  MUFU.EX2 R244, R3 ;  /* 0x0000000300f47308 */ /* 0x0007e20000000800 */
[----:B------:R-:W-:Y:S01]  /*1be00*/  MOV R142, R9 ;  /* 0x00000009008e7202 */ /* 0x000fe20000000f00 */
[C---:B------:R-:W-:Y:S01]  /*1be10*/  FMUL.FTZ R18, R36.reuse, R146 ;  /* 0x0000009224127220 */ /* 0x040fe20000410000 */
[C---:B------:R-:W-:Y:S01]  /*1be20*/  FMUL.FTZ R19, R36.reuse, R147 ;  /* 0x0000009324137220 */ /* 0x040fe20000410000 */
[C---:B------:R-:W-:Y:S01]  /*1be30*/  FMUL.FTZ R22, R36.reuse, R154 ;  /* 0x0000009a24167220 */ /* 0x040fe20000410000 */
[----:B------:R-:W-:Y:S01]  /*1be40*/  FMUL.FTZ R23, R36, R155 ;  /* 0x0000009b24177220 */ /* 0x000fe20000410000 */
[-C--:B-1----:R-:W-:Y:S04]  /*1be50*/  HMMA.16816.F32 R4, R44, R24.reuse, R4 ;  /* 0x000000182c04723c */ /* 0x082fe80000001804 */
[----:B------:R-:W1:Y:S01]  /*1be60*/  MUFU.EX2 R2, R2 ;  /* 0x0000000200027308 */ /* 0x000e620000000800 */
[C---:B-----5:R-:W-:Y:S01]  /*1be70*/  FMUL.FTZ R10, R0.reuse, R138 ;  /* 0x0000008a000a7220 */ /* 0x060fe20000410000 */
[----:B------:R-:W-:Y:S01]  /*1be80*/  MOV R138, R11 ;  /* 0x0000000b008a7202 */ /* 0x000fe20000000f00 */
[----:B------:R-:W-:Y:S01]  /*1be90*/  FMUL.FTZ R11, R0, R139 ;  /* 0x0000008b000b7220 */ /* 0x000fe20000410000 */
[----:B------:R-:W-:Y:S03]  /*1bea0*/  MOV R139, R12 ;  /* 0x0000000c008b7202 */ /* 0x000fe60000000f00 */
[----:B---3--:R-:W-:Y:S01]  /*1beb0*/  FFMA.FTZ R3, R29, UR4, -R43 ;  /* 0x000000041d037c23 */ /* 0x008fe2000801082b */
[C---:B------:R-:W-:Y:S01]  /*1bec0*/  FMUL.FTZ R34, R36.reuse, R162 ;  /* 0x000000a224227220 */ /* 0x040fe20000410000 */
[----:B------:R-:W-:Y:S02]  /*1bed0*/  FMUL.FTZ R35, R36, R163 ;  /* 0x000000a324237220 */ /* 0x000fe40000410000 */
[----:B------:R3:W4:Y:S01]  /*1bee0*/  MUFU.EX2 R134, R3 ;  /* 0x0000000300867308 */ /* 0x0007220000000800 */
[----:B-1----:R-:W-:Y:S01]  /*1bef0*/  FMUL.FTZ R8, R2, R136 ;  /* 0x0000008802087220 */ /* 0x002fe20000410000 */
[----:B------:R-:W-:Y:S01]  /*1bf00*/  MOV R136, R15 ;  /* 0x0000000f00887202 */ /* 0x000fe20000000f00 */
[----:B------:R-:W-:Y:S01]  /*1bf10*/  FMUL.FTZ R15, R0, R151 ;  /* 0x00000097000f7220 */ /* 0x000fe20000410000 */
[C---:B------:R-:W-:Y:S01]  /*1bf20*/  FMUL.FTZ R9, R2.reuse, R137 ;  /* 0x0000008902097220 */ /* 0x040fe20000410000 */
[----:B------:R-:W5:Y:S01]  /*1bf30*/  LDL.LU R151, [R1+0x28] ;  /* 0x0000280001977983 */ /* 0x000f620000300800 */
[C---:B------:R-:W-:Y:S01]  /*1bf40*/  FMUL.FTZ R12, R2.reuse, R148 ;  /* 0x00000094020c7220 */ /* 0x040fe20000410000 */
[----:B------:R-:W-:Y:S01]  /*1bf50*/  MOV R137, R16 ;  /* 0x0000001000897202 */ /* 0x000fe20000000f00 */
[C---:B------:R-:W-:Y:S01]  /*1bf60*/  FMUL.FTZ R16, R37.reuse, R144 ;  /* 0x0000009025107220 */ /* 0x040fe20000410000 */
[----:B------:R-:W-:Y:S01]  /*1bf70*/  MOV R148, R13 ;  /* 0x0000000d00947202 */ /* 0x000fe20000000f00 */
[----:B------:R-:W-:Y:S01]  /*1bf80*/  FMUL.FTZ R13, R2, R149 ;  /* 0x00000095020d7220 */ /* 0x000fe20000410000 */
[C---:B------:R-:W-:Y:S01]  /*1bf90*/  HMMA.16816.F32 R8, R48.reuse, R24, R8 ;  /* 0x000000183008723c */ /* 0x040fe20000001808 */
[----:B------:R-:W4:Y:S03]  /*1bfa0*/  LDL.LU R144, [R1+0x24] ;  /* 0x0000240001907983 */ /* 0x000f260000300800 */
[--C-:B---3--:R-:W-:Y:S01]  /*1bfb0*/  FFMA.FTZ R3, R30, UR4, -R64.reuse ;  /* 0x000000041e037c23 */ /* 0x108fe20008010840 */
[----:B------:R-:W-:Y:S01]  /*1bfc0*/  MOV R149, R14 ;  /* 0x0000000e00957202 */ /* 0x000fe20000000f00 */
[----:B------:R-:W-:Y:S01]  /*1bfd0*/  FMUL.FTZ R14, R0, R150 ;  /* 0x00000096000e7220 */ /* 0x000fe20000410000 */
[----:B------:R-:W-:Y:S01]  /*1bfe0*/  MOV R150, R17 ;  /* 0x0000001100967202 */ /* 0x000fe20000000f00 */
[----:B------:R1:W-:Y:S03]  /*1bff0*/  MUFU.EX2 R133, R3 ;  /* 0x0000000300857308 */ /* 0x0003e60000000800 */
[----:B------:R-:W-:Y:S01]  /*1c000*/  FMUL.FTZ R17, R37, R145 ;  /* 0x0000009125117220 */ /* 0x000fe20000410000 */
[C---:B------:R-:W-:Y:S01]  /*1c010*/  FMUL.FTZ R24, R2.reuse, R156 ;  /* 0x0000009c02187220 */ /* 0x040fe20000410000 */
[-C--:B------:R-:W-:Y:S01]  /*1c020*/  HMMA.16816.F32 R12, R48, R26.reuse, R12 ;  /* 0x0000001a300c723c */ /* 0x080fe2000000180c */
[----:B------:R-:W3:Y:S02]  /*1c030*/  LDL.LU R145, [R1+0x20] ;  /* 0x0000200001917983 */ /* 0x000ee40000300800 */
[C---:B------:R-:W-:Y:S01]  /*1c040*/  FMUL.FTZ R25, R2.reuse, R157 ;  /* 0x0000009d02197220 */ /* 0x040fe20000410000 */
[C---:B------:R-:W-:Y:S01]  /*1c050*/  FMUL.FTZ R28, R2.reuse, R164 ;  /* 0x000000a4021c7220 */ /* 0x040fe20000410000 */
[----:B------:R-:W3:Y:S01]  /*1c060*/  LDL.LU R146, [R1+0x1c] ;  /* 0x00001c0001927983 */ /* 0x000ee20000300800 */
[C---:B------:R-:W-:Y:S05]  /*1c070*/  HMMA.16816.F32 R16, R44.reuse, R26, R16 ;  /* 0x0000001a2c10723c */ /* 0x040fea0000001810 */
[----:B------:R-:W-:Y:S01]  /*1c080*/  FMUL.FTZ R29, R2, R165 ;  /* 0x000000a5021d7220 */ /* 0x000fe20000410000 */
[-C--:B--2---:R-:W-:Y:S05]  /*1c090*/  HMMA.16816.F32 R20, R44, R52.reuse, R20 ;  /* 0x000000342c14723c */ /* 0x084fea0000001814 */
[----:B-1----:R-:W-:Y:S01]  /*1c0a0*/  FFMA.FTZ R3, R31, UR4, -R64 ;  /* 0x000000041f037c23 */ /* 0x002fe20008010840 */
[C---:B------:R-:W-:Y:S01]  /*1c0b0*/  FMUL.FTZ R26, R0.reuse, R158 ;  /* 0x0000009e001a7220 */ /* 0x040fe20000410000 */
[C---:B------:R-:W-:Y:S01]  /*1c0c0*/  FMUL.FTZ R27, R0.reuse, R159 ;  /* 0x0000009f001b7220 */ /* 0x040fe20000410000 */
[C---:B------:R-:W-:Y:S01]  /*1c0d0*/  FMUL.FTZ R30, R0.reuse, R166 ;  /* 0x000000a6001e7220 */ /* 0x040fe20000410000 */
[----:B------:R1:W2:Y:S02]  /*1c0e0*/  MUFU.EX2 R132, R3 ;  /* 0x0000000300847308 */ /* 0x0002a40000000800 */
[----:B------:R-:W-:Y:S03]  /*1c0f0*/  FMUL.FTZ R31, R0, R167 ;  /* 0x000000a7001f7220 */ /* 0x000fe60000410000 */
[C---:B------:R-:W-:Y:S06]  /*1c100*/  HMMA.16816.F32 R24, R48.reuse, R52, R24 ;  /* 0x000000343018723c */ /* 0x040fec0000001818 */
[-C--:B------:R-:W-:Y:S06]  /*1c110*/  HMMA.16816.F32 R28, R48, R54.reuse, R28 ;  /* 0x00000036301c723c */ /* 0x080fec000000181c */
[----:B------:R-:W-:Y:S01]  /*1c120*/  HMMA.16816.F32 R32, R44, R54, R32 ;  /* 0x000000362c20723c */ /* 0x000fe20000001820 */
[----:B------:R-:W-:Y:S04]  /*1c130*/  LDSM.16.MT88.4 R52, [R184+0x4800] ;  /* 0x00480000b834783b */ /* 0x000fe80000004200 */
        /* <DEDUP_REMOVED lines=11> */
[--C-:B-1----:R-:W-:Y:S02]  /*1c1f0*/  FFMA.FTZ R3, R61, UR4, -R65.reuse ;  /* 0x000000043d037c23 */ /* 0x102fe40008010841 */
[----:B------:R-:W1:Y:S02]  /*1c200*/  LDSM.16.MT88.4 R60, [R185+0x4400] ;  /* 0x00440000b93c783b */ /* 0x000e640000004200 */
[----:B------:R2:W3:Y:S02]  /*1c210*/  MUFU.EX2 R128, R3 ;  /* 0x0000000300807308 */ /* 0x0004e40000000800 */
[C---:B------:R-:W-:Y:S06]  /*1c220*/  HMMA.16816.F32 R8, R44.reuse, R56, R8 ;  /* 0x000000382c08723c */ /* 0x040fec0000001808 */
[-C--:B------:R-:W-:Y:S06]  /*1c230*/  HMMA.16816.F32 R12, R44, R58.reuse, R12 ;  /* 0x0000003a2c0c723c */ /* 0x080fec000000180c */
[C---:B------:R-:W-:Y:S01]  /*1c240*/  HMMA.16816.F32 R16, R48.reuse, R58, R16 ;  /* 0x0000003a3010723c */ /* 0x040fe20000001810 */
[----:B------:R-:W1:Y:S04]  /*1c250*/  LDSM.16.MT88.4 R56, [R185+0x4800] ;  /* 0x00480000b938783b */ /* 0x000e680000004200 */
[--C-:B--2---:R-:W-:Y:S04]  /*1c260*/  FFMA.FTZ R3, R97, UR4, -R65.reuse ;  /* 0x0000000461037c23 */ /* 0x104fe80008010841 */
[----:B------:R2:W-:Y:S01]  /*1c270*/  MUFU.EX2 R120, R3 ;  /* 0x0000000300787308 */ /* 0x0005e20000000800 */
[-C--:B-1----:R-:W-:Y:S03]  /*1c280*/  HMMA.16816.F32 R20, R48, R60.reuse, R20 ;  /* 0x0000003c3014723c */ /* 0x082fe60000001814 */
[----:B--2---:R-:W-:Y:S03]  /*1c290*/  FFMA.FTZ R3, R169, UR4, -R65 ;  /* 0x00000004a9037c23 */ /* 0x004fe60008010841 */
[C---:B------:R-:W-:Y:S03]  /*1c2a0*/  HMMA.16816.F32 R24, R44.reuse, R60, R24 ;  /* 0x0000003c2c18723c */ /* 0x040fe60000001818 */
[----:B------:R1:W2:Y:S03]  /*1c2b0*/  MUFU.EX2 R121, R3 ;  /* 0x0000000300797308 */ /* 0x0002a60000000800 */
[-C--:B------:R-:W-:Y:S06]  /*1c2c0*/  HMMA.16816.F32 R28, R44, R62.reuse, R28 ;  /* 0x0000003e2c1c723c */ /* 0x080fec000000181c */
[----:B------:R-:W-:Y:S01]  /*1c2d0*/  HMMA.16816.F32 R32, R48, R62, R32 ;  /* 0x0000003e3020723c */ /* 0x000fe20000001820 */
[----:B------:R-:W2:Y:S04]  /*1c2e0*/  LDSM.16.MT88.4 R60, [R184+0x4c00] ;  /* 0x004c0000b83c783b */ /* 0x000ea80000004200 */
[----:B------:R-:W-:Y:S01]  /*1c2f0*/  F2FP.F16.F32.PACK_AB R44, R234, R235 ;  /* 0x000000ebea2c723e */ /* 0x000fe200000000ff */
[--C-:B-1----:R-:W-:Y:S01]  /*1c300*/  FFMA.FTZ R3, R170, UR4, -R66.reuse ;  /* 0x00000004aa037c23 */ /* 0x102fe20008010842 */
[----:B------:R-:W-:Y:S03]  /*1c310*/  F2FP.F16.F32.PACK_AB R45, R224, R225 ;  /* 0x000000e1e02d723e */ /* 0x000fe600000000ff */
        /* <DEDUP_REMOVED lines=8> */
[--C-:B-1----:R-:W-:Y:S04]  /*1c3a0*/  FFMA.FTZ R3, R171, UR4, -R66.reuse ;  /* 0x00000004ab037c23 */ /* 0x102fe80008010842 */
[----:B------:R1:W3:Y:S02]  /*1c3b0*/  MUFU.EX2 R109, R3 ;  /* 0x00000003006d7308 */ /* 0x0002e40000000800 */
[C---:B------:R-:W-:Y:S06]  /*1c3c0*/  HMMA.16816.F32 R8, R48.reuse, R52, R8 ;  /* 0x000000343008723c */ /* 0x040fec0000001808 */
[-C--:B------:R-:W-:Y:S06]  /*1c3d0*/  HMMA.16816.F32 R12, R48, R54.reuse, R12 ;  /* 0x00000036300c723c */ /* 0x080fec000000180c */
[C---:B------:R-:W-:Y:S01]  /*1c3e0*/  HMMA.16816.F32 R16, R44.reuse, R54, R16 ;  /* 0x000000362c10723c */ /* 0x040fe20000001810 */
[----:B------:R-:W2:Y:S04]  /*1c3f0*/  LDSM.16.MT88.4 R52, [R185+0x4c00] ;  /* 0x004c0000b934783b */ /* 0x000ea80000004200 */
        /* <DEDUP_REMOVED lines=17> */
[-C--:B--2---:R-:W-:Y:S03]  /*1c510*/  HMMA.16816.F32 R4, R44, R60.reuse, R4 ;  /* 0x0000003c2c04723c */ /* 0x084fe60000001804 */
[--C-:B-1----:R-:W-:Y:S03]  /*1c520*/  FFMA.FTZ R3, R92, UR4, -R43.reuse ;  /* 0x000000045c037c23 */ /* 0x102fe6000801082b */
[C---:B------:R-:W-:Y:S01]  /*1c530*/  HMMA.16816.F32 R8, R48.reuse, R60, R8 ;  /* 0x0000003c3008723c */ /* 0x040fe20000001808 */
[----:B------:R1:W-:Y:S05]  /*1c540*/  MUFU.EX2 R107, R3 ;  /* 0x00000003006b7308 */ /* 0x0003ea0000000800 */
[-C--:B------:R-:W-:Y:S05]  /*1c550*/  HMMA.16816.F32 R12, R48, R62.reuse, R12 ;  /* 0x0000003e300c723c */ /* 0x080fea000000180c */
[----:B------:R-:W-:Y:S01]  /*1c560*/  FFMA.FTZ R60, R98, UR4, -R66 ;  /* 0x00000004623c7c23 */ /* 0x000fe20008010842 */
[C---:B------:R-:W-:Y:S06]  /*1c570*/  HMMA.16816.F32 R16, R44.reuse, R62, R16 ;  /* 0x0000003e2c10723c */ /* 0x040fec0000001810 */
[-C--:B------:R-:W-:Y:S05]  /*1c580*/  HMMA.16816.F32 R20, R44, R52.reuse, R20 ;  /* 0x000000342c14723c */ /* 0x080fea0000001814 */
        /* <DEDUP_REMOVED lines=8> */
[--C-:B-1----:R-:W-:Y:S02]  /*1c610*/  FFMA.FTZ R3, R85, UR4, -R64.reuse ;  /* 0x0000000455037c23 */ /* 0x102fe40008010840 */
[----:B------:R-:W-:Y:S01]  /*1c620*/  MUFU.EX2 R85, R69 ;  /* 0x0000004500557308 */ /* 0x000fe20000000800 */
[----:B------:R-:W-:Y:S02]  /*1c630*/  F2FP.F16.F32.PACK_AB R50, R142, R138 ;  /* 0x0000008a8e32723e */ /* 0x000fe400000000ff */
[----:B------:R-:W-:Y:S02]  /*1c640*/  F2FP.F16.F32.PACK_AB R51, R141, R143 ;  /* 0x0000008f8d33723e */ /* 0x000fe400000000ff */
[----:B------:R-:W-:Y:S02]  /*1c650*/  F2FP.F16.F32.PACK_AB R44, R227, R212 ;  /* 0x000000d4e32c723e */ /* 0x000fe400000000ff */
[----:B------:R-:W-:Y:S03]  /*1c660*/  F2FP.F16.F32.PACK_AB R46, R140, R241 ;  /* 0x000000f18c2e723e */ /* 0x000fe600000000ff */
[----:B------:R1:W-:Y:S01]  /*1c670*/  MUFU.EX2 R101, R3 ;  /* 0x0000000300657308 */ /* 0x0003e20000000800 */
[----:B------:R-:W-:Y:S01]  /*1c680*/  F2FP.F16.F32.PACK_AB R45, R210, R176 ;  /* 0x000000b0d22d723e */ /* 0x000fe200000000ff */
[-C--:B-----5:R-:W-:Y:S05]  /*1c690*/  HMMA.16816.F32 R4, R48, R56.reuse, R4 ;  /* 0x000000383004723c */ /* 0x0a0fea0000001804 */
[----:B------:R-:W-:Y:S01]  /*1c6a0*/  F2FP.F16.F32.PACK_AB R47, R250, R213 ;  /* 0x000000d5fa2f723e */ /* 0x000fe200000000ff */
[----:B------:R-:W-:Y:S06]  /*1c6b0*/  FFMA.FTZ R0, R0, R151, R105 ;  /* 0x0000009700007223 */ /* 0x000fec0000010069 */
[C---:B------:R-:W-:Y:S04]  /*1c6c0*/  HMMA.16816.F32 R8, R44.reuse, R56, R8 ;  /* 0x000000382c08723c */ /* 0x040fe80000001808 */
[----:B-1----:R-:W-:Y:S01]  /*1c6d0*/  FFMA.FTZ R3, R86, UR4, -R64 ;  /* 0x0000000456037c23 */ /* 0x002fe20008010840 */
[----:B----4-:R-:W-:Y:S01]  /*1c6e0*/  FFMA.FTZ R2, R2, R144, R106 ;  /* 0x0000009002027223 */ /* 0x010fe2000001006a */
[----:B------:R1:W-:Y:S01]  /*1c6f0*/  MUFU.EX2 R86, R60 ;  /* 0x0000003c00567308 */ /* 0x0003e20000000800 */
[-C--:B------:R-:W-:Y:S04]  /*1c700*/  HMMA.16816.F32 R12, R44, R58.reuse, R12 ;  /* 0x0000003a2c0c723c */ /* 0x080fe8000000180c */
[----:B------:R-:W-:Y:S01]  /*1c710*/  FADD.FTZ R2, R113, R2 ;  /* 0x0000000271027221 */ /* 0x000fe20000010000 */
[----:B---3--:R-:W-:Y:S04]  /*1c720*/  FFMA.FTZ R36, R36, R145, R114 ;  /* 0x0000009124247223 */ /* 0x008fe80000010072 */
[----:B------:R2:W-:Y:S01]  /*1c730*/  MUFU.EX2 R100, R3 ;  /* 0x0000000300647308 */ /* 0x0005e20000000800 */
[C---:B------:R-:W-:Y:S01]  /*1c740*/  HMMA.16816.F32 R16, R48.reuse, R58, R16 ;  /* 0x0000003a3010723c */ /* 0x040fe20000001810 */
[----:B------:R-:W-:Y:S03]  /*1c750*/  LDSM.16.MT88.4 R56, [R185+0x5400] ;  /* 0x00540000b938783b */ /* 0x000fe60000004200 */
[----:B------:R-:W-:Y:S01]  /*1c760*/  FFMA.FTZ R37, R37, R146, R116 ;  /* 0x0000009225257223 */ /* 0x000fe20000010074 */
[----:B------:R-:W-:Y:S03]  /*1c770*/  FADD.FTZ R2, R125, R2 ;  /* 0x000000027d027221 */ /* 0x000fe60000010000 */
[----:B------:R-:W-:Y:S01]  /*1c780*/  FADD.FTZ R37, R117, R37 ;  /* 0x0000002575257221 */ /* 0x000fe20000010000 */
[----:B-1----:R-:W1:Y:S02]  /*1c790*/  LDSM.16.MT88.4 R60, [R185+0x5000] ;  /* 0x00500000b93c783b */ /* 0x002e640000004200 */
[----:B------:R-:W-:Y:S01]  /*1c7a0*/  FADD.FTZ R2, R173, R2 ;  /* 0x00000002ad027221 */ /* 0x000fe20000010000 */
[--C-:B--2---:R-:W-:Y:S05]  /*1c7b0*/  FFMA.FTZ R3, R81, UR4, -R43.reuse ;  /* 0x0000000451037c23 */ /* 0x104fea000801082b */
[----:B------:R-:W-:Y:S01]  /*1c7c0*/  LDSM.16.MT88.4 R144, [R184+0x5c00] ;  /* 0x005c0000b890783b */ /* 0x000fe20000004200 */
[----:B------:R-:W-:Y:S01]  /*1c7d0*/  FFMA.FTZ R81, R88, UR4, -R66 ;  /* 0x0000000458517c23 */ /* 0x000fe20008010842 */
[----:B------:R2:W-:Y:S02]  /*1c7e0*/  MUFU.EX2 R103, R3 ;  /* 0x0000000300677308 */ /* 0x0005e40000000800 */
[--C-:B--2---:R-:W-:Y:S01]  /*1c7f0*/  FFMA.FTZ R3, R82, UR4, -R43.reuse ;  /* 0x0000000452037c23 */ /* 0x104fe2000801082b */
[----:B------:R-:W-:Y:S01]  /*1c800*/  FFMA.FTZ R43, R71, UR4, -R43 ;  /* 0x00000004472b7c23 */ /* 0x000fe2000801082b */
[----:B------:R-:W-:Y:S01]  /*1c810*/  FFMA.FTZ R71, R80, UR4, -R64 ;  /* 0x0000000450477c23 */ /* 0x000fe20008010840 */
[--C-:B------:R-:W-:Y:S05]  /*1c820*/  FFMA.FTZ R80, R75, UR4, -R66.reuse ;  /* 0x000000044b507c23 */ /* 0x100fea0008010842 */
[----:B------:R2:W-:Y:S01]  /*1c830*/  MUFU.EX2 R102, R3 ;  /* 0x0000000300667308 */ /* 0x0005e20000000800 */
[----:B------:R-:W-:Y:S09]  /*1c840*/  FFMA.FTZ R82, R87, UR4, -R66 ;  /* 0x0000000457527c23 */ /* 0x000ff20008010842 */
[----:B------:R-:W-:Y:S01]  /*1c850*/  MUFU.EX2 R75, R68 ;  /* 0x00000044004b7308 */ /* 0x000fe20000000800 */
[-C--:B-1----:R-:W-:Y:S06]  /*1c860*/  HMMA.16816.F32 R20, R48, R60.reuse, R20 ;  /* 0x0000003c3014723c */ /* 0x082fec0000001814 */
[C---:B------:R-:W-:Y:S03]  /*1c870*/  HMMA.16816.F32 R24, R44.reuse, R60, R24 ;  /* 0x0000003c2c18723c */ /* 0x040fe60000001818 */
[----:B------:R-:W-:Y:S02]  /*1c880*/  MUFU.EX2 R68, R76 ;  /* 0x0000004c00447308 */ /* 0x000fe40000000800 */
[--C-:B--2---:R-:W-:Y:S01]  /*1c890*/  FFMA.FTZ R3, R83, UR4, -R64.reuse ;  /* 0x0000000453037c23 */ /* 0x104fe20008010840 */
[-C--:B------:R-:W-:Y:S07]  /*1c8a0*/  HMMA.16816.F32 R28, R44, R62.reuse, R28 ;  /* 0x0000003e2c1c723c */ /* 0x080fee000000181c */
[----:B------:R1:W-:Y:S01]  /*1c8b0*/  MUFU.EX2 R97, R3 ;  /* 0x0000000300617308 */ /* 0x0003e20000000800 */
[----:B------:R-:W-:Y:S01]  /*1c8c0*/  HMMA.16816.F32 R32, R48, R62, R32 ;  /* 0x0000003e3020723c */ /* 0x000fe20000001820 */
[----:B------:R-:W2:Y:S08]  /*1c8d0*/  LDSM.16.MT88.4 R60, [R184+0x5800] ;  /* 0x00580000b83c783b */ /* 0x000eb00000004200 */
[----:B------:R-:W3:Y:S02]  /*1c8e0*/  MUFU.EX2 R83, R71 ;  /* 0x0000004700537308 */ /* 0x000ee40000000800 */
[----:B------:R-:W-:Y:S02]  /*1c8f0*/  F2FP.F16.F32.PACK_AB R44, R137, R245 ;  /* 0x000000f5892c723e */ /* 0x000fe400000000ff */
[----:B------:R-:W-:Y:S02]  /*1c900*/  F2FP.F16.F32.PACK_AB R45, R136, R252 ;  /* 0x000000fc882d723e */ /* 0x000fe400000000ff */
[----:B------:R-:W-:Y:S04]  /*1c910*/  F2FP.F16.F32.PACK_AB R46, R134, R244 ;  /* 0x000000f4862e723e */ /* 0x000fe800000000ff */
[----:B------:R-:W4:Y:S01]  /*1c920*/  MUFU.EX2 R71, R43 ;  /* 0x0000002b00477308 */ /* 0x000f220000000800 */
[--C-:B-1----:R-:W-:Y:S01]  /*1c930*/  FFMA.FTZ R3, R84, UR4, -R64.reuse ;  /* 0x0000000454037c23 */ /* 0x102fe20008010840 */
[----:B------:R-:W-:Y:S01]  /*1c940*/  F2FP.F16.F32.PACK_AB R47, R132, R133 ;  /* 0x00000085842f723e */ /* 0x000fe200000000ff */
[----:B------:R-:W-:Y:S01]  /*1c950*/  FFMA.FTZ R64, R77, UR4, -R64 ;  /* 0x000000044d407c23 */ /* 0x000fe20008010840 */
[----:B------:R-:W-:Y:S02]  /*1c960*/  F2FP.F16.F32.PACK_AB R48, R128, R129 ;  /* 0x000000818030723e */ /* 0x000fe400000000ff */
[----:B------:R-:W-:Y:S04]  /*1c970*/  F2FP.F16.F32.PACK_AB R50, R121, R120 ;  /* 0x000000787932723e */ /* 0x000fe800000000ff */
[----:B------:R1:W5:Y:S01]  /*1c980*/  MUFU.EX2 R95, R3 ;  /* 0x00000003005f7308 */ /* 0x0003620000000800 */
[-C--:B------:R-:W-:Y:S05]  /*1c990*/  HMMA.16816.F32 R4, R44, R52.reuse, R4 ;  /* 0x000000342c04723c */ /* 0x080fea0000001804 */
[----:B------:R-:W-:Y:S02]  /*1c9a0*/  F2FP.F16.F32.PACK_AB R49, R109, R112 ;  /* 0x000000706d31723e */ /* 0x000fe400000000ff */
[----:B------:R-:W-:Y:S02]  /*1c9b0*/  F2FP.F16.F32.PACK_AB R51, R111, R108 ;  /* 0x0000006c6f33723e */ /* 0x000fe400000000ff */
[----:B------:R-:W-:Y:S02]  /*1c9c0*/  MUFU.EX2 R69, R64 ;  /* 0x0000004000457308 */ /* 0x000fe40000000800 */
[----:B---3--:R-:W-:Y:S02]  /*1c9d0*/  F2FP.F16.F32.PACK_AB R161, R72, R83 ;  /* 0x0000005348a1723e */ /* 0x008fe400000000ff */
[----:B----4-:R-:W-:Y:S01]  /*1c9e0*/  F2FP.F16.F32.PACK_AB R162, R71, R73 ;  /* 0x0000004947a2723e */ /* 0x010fe200000000ff */
[C---:B------:R-:W-:Y:S05]  /*1c9f0*/  HMMA.16816.F32 R8, R48.reuse, R52, R8 ;  /* 0x000000343008723c */ /* 0x040fea0000001808 */
[----:B------:R-:W-:Y:S01]  /*1ca00*/  MUFU.EX2 R64, R79 ;  /* 0x0000004f00407308 */ /* 0x000fe20000000800 */
[--C-:B-1----:R-:W-:Y:S01]  /*1ca10*/  FFMA.FTZ R3, R89, UR4, -R65.reuse ;  /* 0x0000000459037c23 */ /* 0x102fe20008010841 */
[-C--:B------:R-:W-:Y:S08]  /*1ca20*/  HMMA.16816.F32 R12, R48, R54.reuse, R12 ;  /* 0x00000036300c723c */ /* 0x080ff0000000180c */
[----:B------:R1:W-:Y:S01]  /*1ca30*/  MUFU.EX2 R93, R3 ;  /* 0x00000003005d7308 */ /* 0x0003e20000000800 */
[C---:B------:R-:W-:Y:S01]  /*1ca40*/  HMMA.16816.F32 R16, R44.reuse, R54, R16 ;  /* 0x000000362c10723c */ /* 0x040fe20000001810 */
[----:B------:R-:W3:Y:S05]  /*1ca50*/  LDSM.16.MT88.4 R52, [R185+0x5800] ;  /* 0x00580000b934783b */ /* 0x000eea0000004200 */
[-C--:B------:R-:W-:Y:S03]  /*1ca60*/  HMMA.16816.F32 R20, R44, R56.reuse, R20 ;  /* 0x000000382c14723c */ /* 0x080fe60000001814 */
[----:B------:R-:W-:Y:S03]  /*1ca70*/  MUFU.EX2 R43, R82 ;  /* 0x00000052002b7308 */ /* 0x000fe60000000800 */
[C---:B------:R-:W-:Y:S07]  /*1ca80*/  HMMA.16816.F32 R24, R48.reuse, R56, R24 ;  /* 0x000000383018723c */ /* 0x040fee0000001818 */
[----:B------:R-:W4:Y:S01]  /*1ca90*/  MUFU.EX2 R84, R70 ;  /* 0x0000004600547308 */ /* 0x000f220000000800 */
[--C-:B-1----:R-:W-:Y:S01]  /*1caa0*/  FFMA.FTZ R3, R91, UR4, -R65.reuse ;  /* 0x000000045b037c23 */ /* 0x102fe20008010841 */
[-C--:B------:R-:W-:Y:S08]  /*1cab0*/  HMMA.16816.F32 R28, R48, R58.reuse, R28 ;  /* 0x0000003a301c723c */ /* 0x080ff0000000181c */
[----:B------:R1:W2:Y:S01]  /*1cac0*/  MUFU.EX2 R92, R3 ;  /* 0x00000003005c7308 */ /* 0x0002a20000000800 */
[----:B------:R-:W-:Y:S01]  /*1cad0*/  HMMA.16816.F32 R32, R44, R58, R32 ;  /* 0x0000003a2c20723c */ /* 0x000fe20000001820 */
[----:B------:R-:W3:Y:S03]  /*1cae0*/  LDSM.16.MT88.4 R56, [R185+0x5c00] ;  /* 0x005c0000b938783b */ /* 0x000ee60000004200 */
[----:B------:R-:W-:Y:S05]  /*1caf0*/  F2FP.F16.F32.PACK_AB R48, R104, R107 ;  /* 0x0000006b6830723e */ /* 0x000fea00000000ff */
[----:B------:R-:W2:Y:S02]  /*1cb00*/  MUFU.EX2 R70, R74 ;  /* 0x0000004a00467308 */ /* 0x000ea40000000800 */
[----:B------:R-:W-:Y:S02]  /*1cb10*/  F2FP.F16.F32.PACK_AB R49, R100, R101 ;  /* 0x000000656431723e */ /* 0x000fe400000000ff */
[----:B------:R-:W-:Y:S02]  /*1cb20*/  F2FP.F16.F32.PACK_AB R50, R102, R103 ;  /* 0x000000676632723e */ /* 0x000fe400000000ff */
[----:B-----5:R-:W-:Y:S02]  /*1cb30*/  F2FP.F16.F32.PACK_AB R51, R95, R97 ;  /* 0x000000615f33723e */ /* 0x020fe400000000ff */
[----:B----4-:R-:W-:Y:S01]  /*1cb40*/  F2FP.F16.F32.PACK_AB R160, R84, R85 ;  /* 0x0000005554a0723e */ /* 0x010fe200000000ff */
[--C-:B-1----:R-:W-:Y:S01]  /*1cb50*/  FFMA.FTZ R3, R94, UR4, -R65.reuse ;  /* 0x000000045e037c23 */ /* 0x102fe20008010841 */
[----:B--2---:R-:W-:Y:S03]  /*1cb60*/  F2FP.F16.F32.PACK_AB R44, R92, R93 ;  /* 0x0000005d5c2c723e */ /* 0x004fe600000000ff */
[----:B------:R1:W-:Y:S01]  /*1cb70*/  MUFU.EX2 R91, R3 ;  /* 0x00000003005b7308 */ /* 0x0003e20000000800 */
[-C--:B------:R-:W-:Y:S05]  /*1cb80*/  HMMA.16816.F32 R4, R48, R60.reuse, R4 ;  /* 0x0000003c3004723c */ /* 0x080fea0000001804 */
[----:B------:R-:W-:Y:S01]  /*1cb90*/  F2FP.F16.F32.PACK_AB R163, R69, R70 ;  /* 0x0000004645a3723e */ /* 0x000fe200000000ff */
[--C-:B-1----:R-:W-:Y:S01]  /*1cba0*/  FFMA.FTZ R3, R96, UR4, -R65.reuse ;  /* 0x0000000460037c23 */ /* 0x102fe20008010841 */
[----:B------:R-:W-:Y:S01]  /*1cbb0*/  FFMA.FTZ R65, R67, UR4, -R65 ;  /* 0x0000000443417c23 */ /* 0x000fe20008010841 */
[--C-:B------:R-:W-:Y:S02]  /*1cbc0*/  FFMA.FTZ R67, R110, UR4, -R66.reuse ;  /* 0x000000046e437c23 */ /* 0x100fe40008010842 */
[----:B------:R1:W2:Y:S10]  /*1cbd0*/  MUFU.EX2 R90, R3 ;  /* 0x00000003005a7308 */ /* 0x0002b40000000800 */
[----:B------:R-:W4:Y:S10]  /*1cbe0*/  MUFU.EX2 R65, R65 ;  /* 0x0000004100417308 */ /* 0x000f340000000800 */
[----:B------:R-:W5:Y:S01]  /*1cbf0*/  MUFU.EX2 R77, R67 ;  /* 0x00000043004d7308 */ /* 0x000f620000000800 */
[--C-:B-1----:R-:W-:Y:S01]  /*1cc00*/  FFMA.FTZ R3, R99, UR4, -R66.reuse ;  /* 0x0000000463037c23 */ /* 0x102fe20008010842 */
[----:B------:R-:W-:Y:S01]  /*1cc10*/  FFMA.FTZ R66, R42, UR4, -R66 ;  /* 0x000000042a427c23 */ /* 0x000fe20008010842 */
[----:B--2---:R-:W-:Y:S07]  /*1cc20*/  F2FP.F16.F32.PACK_AB R46, R90, R91 ;  /* 0x0000005b5a2e723e */ /* 0x004fee00000000ff */
[----:B------:R-:W1:Y:S01]  /*1cc30*/  MUFU.EX2 R89, R3 ;  /* 0x0000000300597308 */ /* 0x000e620000000800 */
[----:B----4-:R-:W-:Y:S09]  /*1cc40*/  F2FP.F16.F32.PACK_AB R166, R65, R64 ;  /* 0x0000004041a6723e */ /* 0x010ff200000000ff */
[----:B------:R-:W-:Y:S01]  /*1cc50*/  MUFU.EX2 R66, R66 ;  /* 0x0000004200427308 */ /* 0x000fe20000000800 */
[----:B-----5:R-:W-:Y:S09]  /*1cc60*/  F2FP.F16.F32.PACK_AB R47, R75, R77 ;  /* 0x0000004d4b2f723e */ /* 0x020ff200000000ff */
[----:B------:R-:W2:Y:S01]  /*1cc70*/  MUFU.EX2 R67, R78 ;  /* 0x0000004e00437308 */ /* 0x000ea20000000800 */
[----:B-1----:R-:W-:Y:S01]  /*1cc80*/  F2FP.F16.F32.PACK_AB R45, R86, R89 ;  /* 0x00000059562d723e */ /* 0x002fe200000000ff */
[----:B------:R-:W-:Y:S01]  /*1cc90*/  FADD.FTZ R3, R118, R36 ;  /* 0x0000002476037221 */ /* 0x000fe20000010000 */
[----:B------:R-:W-:Y:S01]  /*1cca0*/  FADD.FTZ R36, R115, R0 ;  /* 0x0000000073247221 */ /* 0x000fe20000010000 */
[----:B------:R-:W-:Y:S02]  /*1ccb0*/  FADD.FTZ R0, R246, R37 ;  /* 0x00000025f6007221 */ /* 0x000fe40000010000 */
[----:B------:R-:W-:Y:S01]  /*1ccc0*/  FADD.FTZ R3, R174, R3 ;  /* 0x00000003ae037221 */ /* 0x000fe20000010000 */
[----:B------:R-:W-:Y:S01]  /*1ccd0*/  FADD.FTZ R37, R123, R36 ;  /* 0x000000247b257221 */ /* 0x000fe20000010000 */
[C---:B------:R-:W-:Y:S02]  /*1cce0*/  HMMA.16816.F32 R8, R44.reuse, R60, R8 ;  /* 0x0000003c2c08723c */ /* 0x040fe40000001808 */
[----:B------:R-:W-:Y:S02]  /*1ccf0*/  MUFU.EX2 R61, R80 ;  /* 0x00000050003d7308 */ /* 0x000fe40000000800 */
[----:B------:R-:W-:Y:S01]  /*1cd00*/  FADD.FTZ R36, R248, R0 ;  /* 0x00000000f8247221 */ /* 0x000fe20000010000 */
[----:B------:R-:W-:Y:S01]  /*1cd10*/  FADD.FTZ R0, R172, R37 ;  /* 0x00000025ac007221 */ /* 0x000fe20000010000 */
[----:B------:R-:W-:Y:S01]  /*1cd20*/  FADD.FTZ R3, R247, R3 ;  /* 0x00000003f7037221 */ /* 0x000fe20000010000 */
[-C--:B------:R-:W-:Y:S05]  /*1cd30*/  HMMA.16816.F32 R12, R44, R62.reuse, R12 ;  /* 0x0000003e2c0c723c */ /* 0x080fea000000180c */
[----:B------:R-:W1:Y:S01]  /*1cd40*/  MUFU.EX2 R60, R81 ;  /* 0x00000051003c7308 */ /* 0x000e620000000800 */
[----:B------:R-:W-:Y:S01]  /*1cd50*/  FADD.FTZ R37, R168, R36 ;  /* 0x00000024a8257221 */ /* 0x000fe20000010000 */
[----:B------:R-:W-:Y:S01]  /*1cd60*/  FADD.FTZ R36, R130, R3 ;  /* 0x0000000382247221 */ /* 0x000fe20000010000 */
[----:B------:R-:W-:Y:S03]  /*1cd70*/  FADD.FTZ R3, R124, R2 ;  /* 0x000000027c037221 */ /* 0x000fe60000010000 */
[----:B------:R-:W-:Y:S01]  /*1cd80*/  FADD.FTZ R2, R119, R0 ;  /* 0x0000000077027221 */ /* 0x000fe20000010000 */
[----:B------:R-:W-:Y:S01]  /*1cd90*/  FADD.FTZ R0, R182, R37 ;  /* 0x00000025b6007221 */ /* 0x000fe20000010000 */
[C---:B------:R-:W-:Y:S04]  /*1cda0*/  HMMA.16816.F32 R16, R48.reuse, R62, R16 ;  /* 0x0000003e3010723c */ /* 0x040fe80000001810 */
[----:B------:R-:W-:Y:S01]  /*1cdb0*/  FADD.FTZ R36, R180, R36 ;  /* 0x00000024b4247221 */ /* 0x000fe20000010000 */
[----:B------:R-:W-:Y:S01]  /*1cdc0*/  FADD.FTZ R3, R127, R3 ;  /* 0x000000037f037221 */ /* 0x000fe20000010000 */
[-C--:B---3--:R-:W-:Y:S05]  /*1cdd0*/  HMMA.16816.F32 R20, R48, R52.reuse, R20 ;  /* 0x000000343014723c */ /* 0x088fea0000001814 */
[----:B------:R-:W-:Y:S01]  /*1cde0*/  FADD.FTZ R36, R181, R36 ;  /* 0x00000024b5247221 */ /* 0x000fe20000010000 */
[----:B------:R-:W-:Y:S01]  /*1cdf0*/  FADD.FTZ R3, R131, R3 ;  /* 0x0000000383037221 */ /* 0x000fe20000010000 */
[C---:B------:R-:W-:Y:S04]  /*1ce00*/  HMMA.16816.F32 R24, R44.reuse, R52, R24 ;  /* 0x000000342c18723c */ /* 0x040fe80000001818 */
[----:B------:R-:W-:Y:S01]  /*1ce10*/  FADD.FTZ R42, R231, R36 ;  /* 0x00000024e72a7221 */ /* 0x000fe20000010000 */
[----:B------:R-:W-:Y:S01]  /*1ce20*/  FADD.FTZ R37, R230, R3 ;  /* 0x00000003e6257221 */ /* 0x000fe20000010000 */
[-C--:B------:R-:W-:Y:S05]  /*1ce30*/  HMMA.16816.F32 R28, R44, R54.reuse, R28 ;  /* 0x000000362c1c723c */ /* 0x080fea000000181c */
[----:B------:R-:W-:Y:S01]  /*1ce40*/  FADD.FTZ R3, R225, R42 ;  /* 0x0000002ae1037221 */ /* 0x000fe20000010000 */
[----:B------:R-:W-:Y:S05]  /*1ce50*/  HMMA.16816.F32 R32, R48, R54, R32 ;  /* 0x000000363020723c */ /* 0x000fea0000001820 */
[----:B------:R-:W-:Y:S01]  /*1ce60*/  FADD.FTZ R3, R224, R3 ;  /* 0x00000003e0037221 */ /* 0x000fe20000010000 */
[----:B------:R-:W-:Y:S01]  /*1ce70*/  FADD.FTZ R2, R122, R2 ;  /* 0x000000027a027221 */ /* 0x000fe20000010000 */
[----:B------:R-:W-:Y:S01]  /*1ce80*/  FADD.FTZ R0, R233, R0 ;  /* 0x00000000e9007221 */ /* 0x000fe20000010000 */
[----:B--2---:R-:W-:Y:S03]  /*1ce90*/  F2FP.F16.F32.PACK_AB R164, R67, R68 ;  /* 0x0000004443a4723e */ /* 0x004fe600000000ff */
[----:B------:R-:W-:Y:S01]  /*1cea0*/  FADD.FTZ R2, R126, R2 ;  /* 0x000000027e027221 */ /* 0x000fe20000010000 */
[----:B------:R-:W-:Y:S01]  /*1ceb0*/  FADD.FTZ R0, R232, R0 ;  /* 0x00000000e8007221 */ /* 0x000fe20000010000 */
[----:B-1----:R-:W-:Y:S02]  /*1cec0*/  F2FP.F16.F32.PACK_AB R165, R60, R61 ;  /* 0x0000003d3ca5723e */ /* 0x002fe400000000ff */
[----:B------:R-:W-:Y:S01]  /*1ced0*/  FADD.FTZ R36, R183, R2 ;  /* 0x00000002b7247221 */ /* 0x000fe20000010000 */
[----:B------:R-:W-:Y:S01]  /*1cee0*/  FADD.FTZ R0, R235, R0 ;  /* 0x00000000eb007221 */ /* 0x000fe20000010000 */
[----:B------:R-:W-:Y:S01]  /*1cef0*/  FADD.FTZ R2, R214, R37 ;  /* 0x00000025d6027221 */ /* 0x000fe20000010000 */
[----:B------:R-:W-:Y:S01]  /*1cf00*/  F2FP.F16.F32.PACK_AB R167, R66, R43 ;  /* 0x0000002b42a7723e */ /* 0x000fe200000000ff */
        /* <DEDUP_REMOVED lines=101> */
[----:B------:R-:W-:Y:S01]  /*1d560*/  FADD.FTZ R0, R66, R0 ;  /* 0x0000000042007221 */ /* 0x000fe20000010000 */
[----:B------:R-:W-:Y:S02]  /*1d570*/  MOV R132, R40 ;  /* 0x0000002800847202 */ /* 0x000fe40000000f00 */
[----:B------:R1:W-:Y:S01]  /*1d580*/  STL [R1+0x20], R3 ;  /* 0x0000200301007387 */ /* 0x0003e20000100800 */
[----:B------:R-:W-:Y:S03]  /*1d590*/  MOV R133, R39 ;  /* 0x0000002700857202 */ /* 0x000fe60000000f00 */
[----:B------:R2:W-:Y:S04]  /*1d5a0*/  STL [R1+0x24], R2 ;  /* 0x0000240201007387 */ /* 0x0005e80000100800 */
[----:B------:R2:W-:Y:S01]  /*1d5b0*/  STL [R1+0x28], R0 ;  /* 0x0000280001007387 */ /* 0x0005e20000100800 */
[----:B-1----:R-:W-:Y:S01]  /*1d5c0*/  MOV R3, R41 ;  /* 0x0000002900037202 */ /* 0x002fe20000000f00 */
[----:B------:R-:W-:Y:S06]  /*1d5d0*/  @P0 BRA `(.L_x_1288) ;  /* 0xffffff7800900947 */ /* 0x000fec000383ffff */
.L_x_1287:
[----:B------:R-:W3:Y:S04]  /*1d5e0*/  LDL.LU R5, [R1+0x1c] ;  /* 0x00001c0001057983 */ /* 0x000ee80000300800 */
        /* <DEDUP_REMOVED lines=59> */
.L_x_1291:
        /* <DEDUP_REMOVED lines=21> */
.L_x_1292:
        /* <DEDUP_REMOVED lines=186> */
.L_x_1294:
[----:B------:R-:W-:Y:S05]  /*1e690*/  BSYNC B0 ;  /* 0x0000000000007941 */ /* 0x000fea0003800000 */
.L_x_1293:
        /* <DEDUP_REMOVED lines=36> */
.L_x_1296:
[----:B------:R-:W-:Y:S05]  /*1e8e0*/  BSYNC B0 ;  /* 0x0000000000007941 */ /* 0x000fea0003800000 */
.L_x_1295:
        /* <DEDUP_REMOVED lines=16> */
.L_x_1298:
[----:B------:R-:W-:Y:S05]  /*1e9f0*/  BSYNC B0 ;  /* 0x0000000000007941 */ /* 0x000fea0003800000 */
.L_x_1297:
        /* <DEDUP_REMOVED lines=16> */
.L_x_1300:
[----:B------:R-:W-:Y:S05]  /*1eb00*/  BSYNC B0 ;  /* 0x0000000000007941 */ /* 0x000fea0003800000 */
.L_x_1299:
        /* <DEDUP_REMOVED lines=15> */
.L_x_1301:
        /* <DEDUP_REMOVED lines=16> */
.L_x_1328:


//--------------------- .nv.shared._ZN5flash16flash_fwd_kernelI23Flash_fwd_kernel_traitsILi32ELi128ELi128ELi4ELb0ELb0EN7cutlass6half_tE19Flash_kernel_traitsILi32ELi128ELi128ELi4ES3_EELb0ELb0ELb0ELb0ELb0ELb1ELb0ELb0EEEvNS_16Flash_fwd_paramsE --------------------------
	.section	.nv.shared._ZN5flash16flash_fwd_kernelI23Flash_fwd_kernel_traitsILi32ELi128ELi128ELi4ELb0ELb0EN7cutlass6half_tE19Flash_kernel_traitsILi32ELi128ELi128ELi4ES3_EELb0ELb0ELb0ELb0ELb0ELb1ELb0ELb0EEEvNS_16Flash_fwd_paramsE,"aw",@nobits
	.sectionflags	@""
	.align	16
	.zero		1024


//--------------------- .nv.shared.reserved.0     --------------------------
	.section	.nv.shared.reserved.0,"aw",@nobits
	.weak		__nv_reservedSMEM_offset_0_alias
	.size		__nv_reservedSMEM_offset_0_alias, 0, 0
	.other		__nv_reservedSMEM_offset_0_alias,@"STO_CUDA_RESERVED_SHARED STV_DEFAULT"
__nv_reservedSMEM_offset_0_alias:
	.zero		0


//--------------------- .nv.global                --------------------------
	.section	.nv.global,"aw",@nobits
.nv.global:
	.type		_ZN65_INTERNAL_adb80482_29_flash_fwd_hdim32_fp16_sm80_cu_9949e2e8_33424cute1_E,@object
	.size		_ZN65_INTERNAL_adb80482_29_flash_fwd_hdim32_fp16_sm80_cu_9949e2e8_33424cute1_E,(_ZN65_INTERNAL_adb80482_29_flash_fwd_hdim32_fp16_sm80_cu_9949e2e8_33424cuda3std3__45__cpo6cbeginE - _ZN65_INTERNAL_adb80482_29_flash_fwd_hdim32_fp16_sm80_cu_9949e2e8_33424cute1_E)
_ZN65_INTERNAL_adb80482_29_flash_fwd_hdim32_fp16_sm80_cu_9949e2e8_33424cute1_E:
	.zero		1
	.type		_ZN65_INTERNAL_adb80482_29_flash_fwd_hdim32_fp16_sm80_cu_9949e2e8_33424cuda3std3__45__cpo6cbeginE,@object
	.size		_ZN65_INTERNAL_adb80482_29_flash_fwd_hdim32_fp16_sm80_cu_9949e2e8_33424cuda3std3__45__cpo6cbeginE,(_ZN65_INTERNAL_adb80482_29_flash_fwd_hdim32_fp16_sm80_cu_9949e2e8_33424cuda3std3__48in_placeE - _ZN65_INTERNAL_adb80482_29_flash_fwd_hdim32_fp16_sm80_cu_9949e2e8_33424cuda3std3__45__cpo6cbeginE)
_ZN65_INTERNAL_adb80482_29_flash_fwd_hdim32_fp16_sm80_cu_9949e2e8_33424cuda3std3__45__cpo6cbeginE:
	.zero		1
	.type		_ZN65_INTERNAL_adb80482_29_flash_fwd_hdim32_fp16_sm80_cu_9949e2e8_33424cuda3std3__48in_placeE,@object
	.size		_ZN65_INTERNAL_adb80482_29_flash_fwd_hdim32_fp16_sm80_cu_9949e2e8_33424cuda3std3__48in_placeE,(_ZN65_INTERNAL_adb80482_29_flash_fwd_hdim32_fp16_sm80_cu_9949e2e8_33424cuda3std6ranges3__45__cpo9iter_moveE - _ZN65_INTERNAL_adb80482_29_flash_fwd_hdim32_fp16_sm80_cu_9949e2e8_33424cuda3std3__48in_placeE)
_ZN65_INTERNAL_adb80482_29_flash_fwd_hdim32_fp16_sm80_cu_9949e2e8_33424cuda3std3__48in_placeE:
	.zero		1
	.type		_ZN65_INTERNAL_adb80482_29_flash_fwd_hdim32_fp16_sm80_cu_9949e2e8_33424cuda3std6ranges3__45__cpo9iter_moveE,@object
	.size		_ZN65_INTERNAL_adb80482_29_flash_fwd_hdim32_fp16_sm80_cu_9949e2e8_33424cuda3std6ranges3__45__cpo9iter_moveE,(_ZN65_INTERNAL_adb80482_29_flash_fwd_hdim32_fp16_sm80_cu_9949e2e8_33424cuda3std3__45__cpo5beginE - _ZN65_INTERNAL_adb80482_29_flash_fwd_hdim32_fp16_sm80_cu_9949e2e8_33424cuda3std6ranges3__45__cpo9iter_moveE)
_ZN65_INTERNAL_adb80482_29_flash_fwd_hdim32_fp16_sm80_cu_9949e2e8_33424cuda3std6ranges3__45__cpo9iter_moveE:
	.zero		1
	.type		_ZN65_INTERNAL_adb80482_29_flash_fwd_hdim32_fp16_sm80_cu_9949e2e8_33424cuda3std3__45__cpo5beginE,@object
	.size		_ZN65_INTERNAL_adb80482_29_flash_fwd_hdim32_fp16_sm80_cu_9949e2e8_33424cuda3std3__45__cpo5beginE,(_ZN65_INTERNAL_adb80482_29_flash_fwd_hdim32_fp16_sm80_cu_9949e2e8_33424cuda3std3__467_GLOBAL__N__adb80482_29_flash_fwd_hdim32_fp16_sm80_cu_9949e2e8_33426ignoreE - _ZN65_INTERNAL_adb80482_29_flash_fwd_hdim32_fp16_sm80_cu_9949e2e8_33424cuda3std3__45__cpo5beginE)
_ZN65_INTERNAL_adb80482_29_flash_fwd_hdim32_fp16_sm80_cu_9949e2e8_33424cuda3std3__45__cpo5beginE:
	.zero		1
	.type		_ZN65_INTERNAL_adb80482_29_flash_fwd_hdim32_fp16_sm80_cu_9949e2e8_33424cuda3std3__467_GLOBAL__N__adb80482_29_flash_fwd_hdim32_fp16_sm80_cu_9949e2e8_33426ignoreE,@object
	.size		_ZN65_INTERNAL_adb80482_29_flash_fwd_hdim32_fp16_sm80_cu_9949e2e8_33424cuda3std3__467_GLOBAL__N__adb80482_29_flash_fwd_hdim32_fp16_sm80_cu_9949e2e8_33426ignoreE,(_ZN65_INTERNAL_adb80482_29_flash_fwd_hdim32_fp16_sm80_cu_9949e2e8_33424cute7productE - _ZN65_INTERNAL_adb80482_29_flash_fwd_hdim32_fp16_sm80_cu_9949e2e8_33424cuda3std3__467_GLOBAL__N__adb80482_29_flash_fwd_hdim32_fp16_sm80_cu_9949e2e8_33426ignoreE)
_ZN65_INTERNAL_adb80482_29_flash_fwd_hdim32_fp16_sm80_cu_9949e2e8_33424cuda3std3__467_GLOBAL__N__adb80482_29_flash_fwd_hdim32_fp16_sm80_cu_9949e2e8_33426ignoreE:
	.zero		1
	.type		_ZN65_INTERNAL_adb80482_29_flash_fwd_hdim32_fp16_sm80_cu_9949e2e8_33424cute7productE,@object
	.size		_ZN65_INTERNAL_adb80482_29_flash_fwd_hdim32_fp16_sm80_cu_9949e2e8_33424cute7productE,(_ZN65_INTERNAL_adb80482_29_flash_fwd_hdim32_fp16_sm80_cu_9949e2e8_33424cuda3std3__45__cpo3endE - _ZN65_INTERNAL_adb80482_29_flash_fwd_hdim32_fp16_sm80_cu_9949e2e8_33424cute7productE)
_ZN65_INTERNAL_adb80482_29_flash_fwd_hdim32_fp16_sm80_cu_9949e2e8_33424cute7productE:
	.zero		1
	.type		_ZN65_INTERNAL_adb80482_29_flash_fwd_hdim32_fp16_sm80_cu_9949e2e8_33424cuda3std3__45__cpo3endE,@object
	.size		_ZN65_INTERNAL_adb80482_29_flash_fwd_hdim32_fp16_sm80_cu_9949e2e8_33424cuda3std3__45__cpo3endE,(_ZN65_INTERNAL_adb80482_29_flash_fwd_hdim32_fp16_sm80_cu_9949e2e8_33424cuda3std3__419piecewise_constructE - _ZN65_INTERNAL_adb80482_29_flash_fwd_hdim32_fp16_sm80_cu_9949e2e8_33424cuda3std3__45__cpo3endE)
_ZN65_INTERNAL_adb80482_29_flash_fwd_hdim32_fp16_sm80_cu_9949e2e8_33424cuda3std3__45__cpo3endE:
	.zero		1
	.type		_ZN65_INTERNAL_adb80482_29_flash_fwd_hdim32_fp16_sm80_cu_9949e2e8_33424cuda3std3__419piecewise_constructE,@object
	.size		_ZN65_INTERNAL_adb80482_29_flash_fwd_hdim32_fp16_sm80_cu_9949e2e8_33424cuda3std3__419piecewise_constructE,(_ZN65_INTERNAL_adb80482_29_flash_fwd_hdim32_fp16_sm80_cu_9949e2e8_33424cuda3std3__45__cpo4cendE - _ZN65_INTERNAL_adb80482_29_flash_fwd_hdim32_fp16_sm80_cu_9949e2e8_33424cuda3std3__419piecewise_constructE)
_ZN65_INTERNAL_adb80482_29_flash_fwd_hdim32_fp16_sm80_cu_9949e2e8_33424cuda3std3__419piecewise_constructE:
	.zero		1
	.type		_ZN65_INTERNAL_adb80482_29_flash_fwd_hdim32_fp16_sm80_cu_9949e2e8_33424cuda3std3__45__cpo4cendE,@object
	.size		_ZN65_INTERNAL_adb80482_29_flash_fwd_hdim32_fp16_sm80_cu_9949e2e8_33424cuda3std3__45__cpo4cendE,(_ZN65_INTERNAL_adb80482_29_flash_fwd_hdim32_fp16_sm80_cu_9949e2e8_33424cuda3std6ranges3__45__cpo4swapE - _ZN65_INTERNAL_adb80482_29_flash_fwd_hdim32_fp16_sm80_cu_9949e2e8_33424cuda3std3__45__cpo4cendE)
_ZN65_INTERNAL_adb80482_29_flash_fwd_hdim32_fp16_sm80_cu_9949e2e8_33424cuda3std3__45__cpo4cendE:
	.zero		1
	.type		_ZN65_INTERNAL_adb80482_29_flash_fwd_hdim32_fp16_sm80_cu_9949e2e8_33424cuda3std6ranges3__45__cpo4swapE,@object
	.size		_ZN65_INTERNAL_adb80482_29_flash_fwd_hdim32_fp16_sm80_cu_9949e2e8_33424cuda3std6ranges3__45__cpo4swapE,(.L_7 - _ZN65_INTERNAL_adb80482_29_flash_fwd_hdim32_fp16_sm80_cu_9949e2e8_33424cuda3std6ranges3__45__cpo4swapE)
_ZN65_INTERNAL_adb80482_29_flash_fwd_hdim32_fp16_sm80_cu_9949e2e8_33424cuda3std6ranges3__45__cpo4swapE:
	.zero		1
.L_7:


//--------------------- .nv.shared._ZN5flash16flash_fwd_kernelI23Flash_fwd_kernel_traitsILi32ELi128ELi128ELi4ELb0ELb0EN7cutlass6half_tE19Flash_kernel_traitsILi32ELi128ELi128ELi4ES3_EELb0ELb0ELb0ELb0ELb1ELb1ELb0ELb0EEEvNS_16Flash_fwd_paramsE --------------------------
	.section	.nv.shared._ZN5flash16flash_fwd_kernelI23Flash_fwd_kernel_traitsILi32ELi128ELi128ELi4ELb0ELb0EN7cutlass6half_tE19Flash_kernel_traitsILi32ELi128ELi128ELi4ES3_EELb0ELb0ELb0ELb0ELb1ELb1ELb0ELb0EEEvNS_16Flash_fwd_paramsE,"aw",@nobits
	.sectionflags	@""
	.align	16
	.zero		1024


//--------------------- .nv.shared._ZN5flash16flash_fwd_kernelI23Flash_fwd_kernel_traitsILi32ELi128ELi128ELi4ELb0ELb0EN7cutlass6half_tE19Flash_kernel_traitsILi32ELi128ELi128ELi4ES3_EELb0ELb0ELb0ELb0ELb0ELb0ELb0ELb0EEEvNS_16Flash_fwd_paramsE --------------------------
	.section	.nv.shared._ZN5flash16flash_fwd_kernelI23Flash_fwd_kernel_traitsILi32ELi128ELi128ELi4ELb0ELb0EN7cutlass6half_tE19Flash_kernel_traitsILi32ELi128ELi128ELi4ES3_EELb0ELb0ELb0ELb0ELb0ELb0ELb0ELb0EEEvNS_16Flash_fwd_paramsE,"aw",@nobits
	.sectionflags	@""
	.align	16
	.zero		1024


//--------------------- .nv.shared._ZN5flash16flash_fwd_kernelI23Flash_fwd_kernel_traitsILi32ELi128ELi128ELi4ELb0ELb0EN7cutlass6half_tE19Flash_kernel_traitsILi32ELi128ELi128ELi4ES3_EELb0ELb0ELb0ELb1ELb0ELb0ELb0ELb0EEEvNS_16Flash_fwd_paramsE --------------------------
	.section	.nv.shared._ZN5flash16flash_fwd_kernelI23Flash_fwd_kernel_traitsILi32ELi128ELi128ELi4ELb0ELb0EN7cutlass6half_tE19Flash_kernel_traitsILi32ELi128ELi128ELi4ES3_EELb0ELb0ELb0ELb1ELb0ELb0ELb0ELb0EEEvNS_16Flash_fwd_paramsE,"aw",@nobits
	.sectionflags	@""
	.align	16
	.zero		1024


//--------------------- .nv.shared._ZN5flash16flash_fwd_kernelI23Flash_fwd_kernel_traitsILi32ELi128ELi128ELi4ELb0ELb0EN7cutlass6half_tE19Flash_kernel_traitsILi32ELi128ELi128ELi4ES3_EELb0ELb0ELb1ELb0ELb0ELb1ELb0ELb0EEEvNS_16Flash_fwd_paramsE --------------------------
	.section	.nv.shared._ZN5flash16flash_fwd_kernelI23Flash_fwd_kernel_traitsILi32ELi128ELi128ELi4ELb0ELb0EN7cutlass6half_tE19Flash_kernel_traitsILi32ELi128ELi128ELi4ES3_EELb0ELb0ELb1ELb0ELb0ELb1ELb0ELb0EEEvNS_16Flash_fwd_paramsE,"aw",@nobits
	.sectionflags	@""
	.align	16
	.zero		1024


//--------------------- .nv.shared._ZN5flash16flash_fwd_kernelI23Flash_fwd_kernel_traitsILi32ELi128ELi128ELi4ELb0ELb0EN7cutlass6half_tE19Flash_kernel_traitsILi32ELi128ELi128ELi4ES3_EELb0ELb0ELb1ELb0ELb0ELb0ELb0ELb0EEEvNS_16Flash_fwd_paramsE --------------------------
	.section	.nv.shared._ZN5flash16flash_fwd_kernelI23Flash_fwd_kernel_traitsILi32ELi128ELi128ELi4ELb0ELb0EN7cutlass6half_tE19Flash_kernel_traitsILi32ELi128ELi128ELi4ES3_EELb0ELb0ELb1ELb0ELb0ELb0ELb0ELb0EEEvNS_16Flash_fwd_paramsE,"aw",@nobits
	.sectionflags	@""
	.align	16
	.zero		1024


//--------------------- .nv.shared._ZN5flash16flash_fwd_kernelI23Flash_fwd_kernel_traitsILi32ELi128ELi128ELi4ELb0ELb0EN7cutlass6half_tE19Flash_kernel_traitsILi32ELi128ELi128ELi4ES3_EELb0ELb0ELb1ELb1ELb0ELb0ELb0ELb0EEEvNS_16Flash_fwd_paramsE --------------------------
	.section	.nv.shared._ZN5flash16flash_fwd_kernelI23Flash_fwd_kernel_traitsILi32ELi128ELi128ELi4ELb0ELb0EN7cutlass6half_tE19Flash_kernel_traitsILi32ELi128ELi128ELi4ES3_EELb0ELb0ELb1ELb1ELb0ELb0ELb0ELb0EEEvNS_16Flash_fwd_paramsE,"aw",@nobits
	.sectionflags	@""
	.align	16
	.zero		1024


//--------------------- .nv.shared._ZN5flash16flash_fwd_kernelI23Flash_fwd_kernel_traitsILi32ELi128ELi128ELi4ELb0ELb0EN7cutlass6half_tE19Flash_kernel_traitsILi32ELi128ELi128ELi4ES3_EELb1ELb0ELb0ELb0ELb0ELb1ELb0ELb0EEEvNS_16Flash_fwd_paramsE --------------------------
	.section	.nv.shared._ZN5flash16flash_fwd_kernelI23Flash_fwd_kernel_traitsILi32ELi128ELi128ELi4ELb0ELb0EN7cutlass6half_tE19Flash_kernel_traitsILi32ELi128ELi128ELi4ES3_EELb1ELb0ELb0ELb0ELb0ELb1ELb0ELb0EEEvNS_16Flash_fwd_paramsE,"aw",@nobits
	.sectionflags	@""
	.align	16
	.zero		1024


//--------------------- .nv.shared._ZN5flash16flash_fwd_kernelI23Flash_fwd_kernel_traitsILi32ELi128ELi128ELi4ELb0ELb0EN7cutlass6half_tE19Flash_kernel_traitsILi32ELi128ELi128ELi4ES3_EELb0ELb0ELb0ELb0ELb0ELb1ELb1ELb0EEEvNS_16Flash_fwd_paramsE --------------------------
	.section	.nv.shared._ZN5flash16flash_fwd_kernelI23Flash_fwd_kernel_traitsILi32ELi128ELi128ELi4ELb0ELb0EN7cutlass6half_tE19Flash_kernel_traitsILi32ELi128ELi128ELi4ES3_EELb0ELb0ELb0ELb0ELb0ELb1ELb1ELb0EEEvNS_16Flash_fwd_paramsE,"aw",@nobits
	.sectionflags	@""
	.align	16
	.zero		1024


//--------------------- .nv.shared._ZN5flash16flash_fwd_kernelI23Flash_fwd_kernel_traitsILi32ELi128ELi128ELi4ELb0ELb0EN7cutlass6half_tE19Flash_kernel_traitsILi32ELi128ELi128ELi4ES3_EELb1ELb0ELb0ELb0ELb0ELb0ELb0ELb0EEEvNS_16Flash_fwd_paramsE --------------------------
	.section	.nv.shared._ZN5flash16flash_fwd_kernelI23Flash_fwd_kernel_traitsILi32ELi128ELi128ELi4ELb0ELb0EN7cutlass6half_tE19Flash_kernel_traitsILi32ELi128ELi128ELi4ES3_EELb1ELb0ELb0ELb0ELb0ELb0ELb0ELb0EEEvNS_16Flash_fwd_paramsE,"aw",@nobits
	.sectionflags	@""
	.align	16
	.zero		1024


//--------------------- .nv.shared._ZN5flash16flash_fwd_kernelI23Flash_fwd_kernel_traitsILi32ELi128ELi128ELi4ELb0ELb0EN7cutlass6half_tE19Flash_kernel_traitsILi32ELi128ELi128ELi4ES3_EELb1ELb0ELb1ELb0ELb0ELb0ELb0ELb0EEEvNS_16Flash_fwd_paramsE --------------------------
	.section	.nv.shared._ZN5flash16flash_fwd_kernelI23Flash_fwd_kernel_traitsILi32ELi128ELi128ELi4ELb0ELb0EN7cutlass6half_tE19Flash_kernel_traitsILi32ELi128ELi128ELi4ES3_EELb1ELb0ELb1ELb0ELb0ELb0ELb0ELb0EEEvNS_16Flash_fwd_paramsE,"aw",@nobits
	.sectionflags	@""
	.align	16
	.zero		1024


//--------------------- .nv.shared._ZN5flash16flash_fwd_kernelI23Flash_fwd_kernel_traitsILi32ELi128ELi128ELi4ELb0ELb0EN7cutlass6half_tE19Flash_kernel_traitsILi32ELi128ELi128ELi4ES3_EELb1ELb0ELb0ELb0ELb1ELb1ELb0ELb0EEEvNS_16Flash_fwd_paramsE --------------------------
	.section	.nv.shared._ZN5flash16flash_fwd_kernelI23Flash_fwd_kernel_traitsILi32ELi128ELi128ELi4ELb0ELb0EN7cutlass6half_tE19Flash_kernel_traitsILi32ELi128ELi128ELi4ES3_EELb1ELb0ELb0ELb0ELb1ELb1ELb0ELb0EEEvNS_16Flash_fwd_paramsE,"aw",@nobits
	.sectionflags	@""
	.align	16
	.zero		1024


//--------------------- .nv.shared._ZN5flash16flash_fwd_kernelI23Flash_fwd_kernel_traitsILi32ELi128ELi128ELi4ELb0ELb0EN7cutlass6half_tE19Flash_kernel_traitsILi32ELi128ELi128ELi4ES3_EELb0ELb0ELb0ELb0ELb1ELb1ELb1ELb0EEEvNS_16Flash_fwd_paramsE --------------------------
	.section	.nv.shared._ZN5flash16flash_fwd_kernelI23Flash_fwd_kernel_traitsILi32ELi128ELi128ELi4ELb0ELb0EN7cutlass6half_tE19Flash_kernel_traitsILi32ELi128ELi128ELi4ES3_EELb0ELb0ELb0ELb0ELb1ELb1ELb1ELb0EEEvNS_16Flash_fwd_paramsE,"aw",@nobits
	.sectionflags	@""
	.align	16
	.zero		1024


//--------------------- .nv.shared._ZN5flash16flash_fwd_kernelI23Flash_fwd_kernel_traitsILi32ELi128ELi128ELi4ELb0ELb0EN7cutlass6half_tE19Flash_kernel_traitsILi32ELi128ELi128ELi4ES3_EELb1ELb0ELb0ELb1ELb0ELb0ELb0ELb0EEEvNS_16Flash_fwd_paramsE --------------------------
	.section	.nv.shared._ZN5flash16flash_fwd_kernelI23Flash_fwd_kernel_traitsILi32ELi128ELi128ELi4ELb0ELb0EN7cutlass6half_tE19Flash_kernel_traitsILi32ELi128ELi128ELi4ES3_EELb1ELb0ELb0ELb1ELb0ELb0ELb0ELb0EEEvNS_16Flash_fwd_paramsE,"aw",@nobits
	.sectionflags	@""
	.align	16
	.zero		1024


//--------------------- .nv.shared._ZN5flash16flash_fwd_kernelI23Flash_fwd_kernel_traitsILi32ELi128ELi128ELi4ELb0ELb0EN7cutlass6half_tE19Flash_kernel_traitsILi32ELi128ELi128ELi4ES3_EELb1ELb0ELb0ELb0ELb0ELb0ELb0ELb1EEEvNS_16Flash_fwd_paramsE --------------------------
	.section	.nv.shared._ZN5flash16flash_fwd_kernelI23Flash_fwd_kernel_traitsILi32ELi128ELi128ELi4ELb0ELb0EN7cutlass6half_tE19Flash_kernel_traitsILi32ELi128ELi128ELi4ES3_EELb1ELb0ELb0ELb0ELb0ELb0ELb0ELb1EEEvNS_16Flash_fwd_paramsE,"aw",@nobits
	.sectionflags	@""
	.align	16
	.zero		1024


//--------------------- .nv.shared._ZN5flash16flash_fwd_kernelI23Flash_fwd_kernel_traitsILi32ELi128ELi128ELi4ELb0ELb0EN7cutlass6half_tE19Flash_kernel_traitsILi32ELi128ELi128ELi4ES3_EELb0ELb0ELb0ELb0ELb0ELb0ELb1ELb0EEEvNS_16Flash_fwd_paramsE --------------------------
	.section	.nv.shared._ZN5flash16flash_fwd_kernelI23Flash_fwd_kernel_traitsILi32ELi128ELi128ELi4ELb0ELb0EN7cutlass6half_tE19Flash_kernel_traitsILi32ELi128ELi128ELi4ES3_EELb0ELb0ELb0ELb0ELb0ELb0ELb1ELb0EEEvNS_16Flash_fwd_paramsE,"aw",@nobits
	.sectionflags	@""
	.align	16
	.zero		1024


//--------------------- .nv.shared._ZN5flash16flash_fwd_kernelI23Flash_fwd_kernel_traitsILi32ELi128ELi128ELi4ELb0ELb0EN7cutlass6half_tE19Flash_kernel_traitsILi32ELi128ELi128ELi4ES3_EELb1ELb0ELb0ELb1ELb0ELb0ELb0ELb1EEEvNS_16Flash_fwd_paramsE --------------------------
	.section	.nv.shared._ZN5flash16flash_fwd_kernelI23Flash_fwd_kernel_traitsILi32ELi128ELi128ELi4ELb0ELb0EN7cutlass6half_tE19Flash_kernel_traitsILi32ELi128ELi128ELi4ES3_EELb1ELb0ELb0ELb1ELb0ELb0ELb0ELb1EEEvNS_16Flash_fwd_paramsE,"aw",@nobits
	.sectionflags	@""
	.align	16
	.zero		1024


//--------------------- .nv.shared._ZN5flash16flash_fwd_kernelI23Flash_fwd_kernel_traitsILi32ELi128ELi128ELi4ELb0ELb0EN7cutlass6half_tE19Flash_kernel_traitsILi32ELi128ELi128ELi4ES3_EELb0ELb0ELb0ELb1ELb0ELb0ELb1ELb0EEEvNS_16Flash_fwd_paramsE --------------------------
	.section	.nv.shared._ZN5flash16flash_fwd_kernelI23Flash_fwd_kernel_traitsILi32ELi128ELi128ELi4ELb0ELb0EN7cutlass6half_tE19Flash_kernel_traitsILi32ELi128ELi128ELi4ES3_EELb0ELb0ELb0ELb1ELb0ELb0ELb1ELb0EEEvNS_16Flash_fwd_paramsE,"aw",@nobits
	.sectionflags	@""
	.align	16
	.zero		1024


//--------------------- .nv.shared._ZN5flash16flash_fwd_kernelI23Flash_fwd_kernel_traitsILi32ELi128ELi128ELi4ELb0ELb0EN7cutlass6half_tE19Flash_kernel_traitsILi32ELi128ELi128ELi4ES3_EELb1ELb0ELb1ELb0ELb0ELb1ELb0ELb0EEEvNS_16Flash_fwd_paramsE --------------------------
	.section	.nv.shared._ZN5flash16flash_fwd_kernelI23Flash_fwd_kernel_traitsILi32ELi128ELi128ELi4ELb0ELb0EN7cutlass6half_tE19Flash_kernel_traitsILi32ELi128ELi128ELi4ES3_EELb1ELb0ELb1ELb0ELb0ELb1ELb0ELb0EEEvNS_16Flash_fwd_paramsE,"aw",@nobits
	.sectionflags	@""
	.align	16
	.zero		1024


//--------------------- .nv.shared._ZN5flash16flash_fwd_kernelI23Flash_fwd_kernel_traitsILi32ELi128ELi128ELi4ELb0ELb0EN7cutlass6half_tE19Flash_kernel_traitsILi32ELi128ELi128ELi4ES3_EELb0ELb0ELb1ELb0ELb0ELb1ELb1ELb0EEEvNS_16Flash_fwd_paramsE --------------------------
	.section	.nv.shared._ZN5flash16flash_fwd_kernelI23Flash_fwd_kernel_traitsILi32ELi128ELi128ELi4ELb0ELb0EN7cutlass6half_tE19Flash_kernel_traitsILi32ELi128ELi128ELi4ES3_EELb0ELb0ELb1ELb0ELb0ELb1ELb1ELb0EEEvNS_16Flash_fwd_paramsE,"aw",@nobits
	.sectionflags	@""
	.align	16
	.zero		1024


//--------------------- .nv.shared._ZN5flash16flash_fwd_kernelI23Flash_fwd_kernel_traitsILi32ELi128ELi128ELi4ELb0ELb0EN7cutlass6half_tE19Flash_kernel_traitsILi32ELi128ELi128ELi4ES3_EELb1ELb0ELb1ELb1ELb0ELb0ELb0ELb0EEEvNS_16Flash_fwd_paramsE --------------------------
	.section	.nv.shared._ZN5flash16flash_fwd_kernelI23Flash_fwd_kernel_traitsILi32ELi128ELi128ELi4ELb0ELb0EN7cutlass6half_tE19Flash_kernel_traitsILi32ELi128ELi128ELi4ES3_EELb1ELb0ELb1ELb1ELb0ELb0ELb0ELb0EEEvNS_16Flash_fwd_paramsE,"aw",@nobits
	.sectionflags	@""
	.align	16
	.zero		1024


//--------------------- .nv.shared._ZN5flash16flash_fwd_kernelI23Flash_fwd_kernel_traitsILi32ELi128ELi128ELi4ELb0ELb0EN7cutlass6half_tE19Flash_kernel_traitsILi32ELi128ELi128ELi4ES3_EELb1ELb0ELb1ELb0ELb0ELb0ELb0ELb1EEEvNS_16Flash_fwd_paramsE --------------------------
	.section	.nv.shared._ZN5flash16flash_fwd_kernelI23Flash_fwd_kernel_traitsILi32ELi128ELi128ELi4ELb0ELb0EN7cutlass6half_tE19Flash_kernel_traitsILi32ELi128ELi128ELi4ES3_EELb1ELb0ELb1ELb0ELb0ELb0ELb0ELb1EEEvNS_16Flash_fwd_paramsE,"aw",@nobits
	.sectionflags	@""
	.align	16
	.zero		1024


//--------------------- .nv.shared._ZN5flash16flash_fwd_kernelI23Flash_fwd_kernel_traitsILi32ELi128ELi128ELi4ELb0ELb0EN7cutlass6half_tE19Flash_kernel_traitsILi32ELi128ELi128ELi4ES3_EELb0ELb0ELb1ELb0ELb0ELb0ELb1ELb0EEEvNS_16Flash_fwd_paramsE --------------------------
	.section	.nv.shared._ZN5flash16flash_fwd_kernelI23Flash_fwd_kernel_traitsILi32ELi128ELi128ELi4ELb0ELb0EN7cutlass6half_tE19Flash_kernel_traitsILi32ELi128ELi128ELi4ES3_EELb0ELb0ELb1ELb0ELb0ELb0ELb1ELb0EEEvNS_16Flash_fwd_paramsE,"aw",@nobits
	.sectionflags	@""
	.align	16
	.zero		1024


//--------------------- .nv.shared._ZN5flash16flash_fwd_kernelI23Flash_fwd_kernel_traitsILi32ELi128ELi128ELi4ELb0ELb0EN7cutlass6half_tE19Flash_kernel_traitsILi32ELi128ELi128ELi4ES3_EELb1ELb0ELb1ELb1ELb0ELb0ELb0ELb1EEEvNS_16Flash_fwd_paramsE --------------------------
	.section	.nv.shared._ZN5flash16flash_fwd_kernelI23Flash_fwd_kernel_traitsILi32ELi128ELi128ELi4ELb0ELb0EN7cutlass6half_tE19Flash_kernel_traitsILi32ELi128ELi128ELi4ES3_EELb1ELb0ELb1ELb1ELb0ELb0ELb0ELb1EEEvNS_16Flash_fwd_paramsE,"aw",@nobits
	.sectionflags	@""
	.align	16
	.zero		1024


//--------------------- .nv.shared._ZN5flash16flash_fwd_kernelI23Flash_fwd_kernel_traitsILi32ELi128ELi128ELi4ELb0ELb0EN7cutlass6half_tE19Flash_kernel_traitsILi32ELi128ELi128ELi4ES3_EELb0ELb0ELb1ELb1ELb0ELb0ELb1ELb0EEEvNS_16Flash_fwd_paramsE --------------------------
	.section	.nv.shared._ZN5flash16flash_fwd_kernelI23Flash_fwd_kernel_traitsILi32ELi128ELi128ELi4ELb0ELb0EN7cutlass6half_tE19Flash_kernel_traitsILi32ELi128ELi128ELi4ES3_EELb0ELb0ELb1ELb1ELb0ELb0ELb1ELb0EEEvNS_16Flash_fwd_paramsE,"aw",@nobits
	.sectionflags	@""
	.align	16
	.zero		1024


//--------------------- .nv.constant0._ZN5flash16flash_fwd_kernelI23Flash_fwd_kernel_traitsILi32ELi128ELi128ELi4ELb0ELb0EN7cutlass6half_tE19Flash_kernel_traitsILi32ELi128ELi128ELi4ES3_EELb0ELb0ELb0ELb0ELb0ELb1ELb0ELb0EEEvNS_16Flash_fwd_paramsE --------------------------
	.section	.nv.constant0._ZN5flash16flash_fwd_kernelI23Flash_fwd_kernel_traitsILi32ELi128ELi128ELi4ELb0ELb0EN7cutlass6half_tE19Flash_kernel_traitsILi32ELi128ELi128ELi4ES3_EELb0ELb0ELb0ELb0ELb0ELb1ELb0ELb0EEEvNS_16Flash_fwd_paramsE,"a",@progbits
	.sectionflags	@""
	.align	4
.nv.constant0._ZN5flash16flash_fwd_kernelI23Flash_fwd_kernel_traitsILi32ELi128ELi128ELi4ELb0ELb0EN7cutlass6half_tE19Flash_kernel_traitsILi32ELi128ELi128ELi4ES3_EELb0ELb0ELb0ELb0ELb0ELb1ELb0ELb0EEEvNS_16Flash_fwd_paramsE:
	.zero		992


//--------------------- .nv.constant0._ZN5flash16flash_fwd_kernelI23Flash_fwd_kernel_traitsILi32ELi128ELi128ELi4ELb0ELb0EN7cutlass6half_tE19Flash_kernel_traitsILi32ELi128ELi128ELi4ES3_EELb0ELb0ELb0ELb0ELb1ELb1ELb0ELb0EEEvNS_16Flash_fwd_paramsE --------------------------
	.section	.nv.constant0._ZN5flash16flash_fwd_kernelI23Flash_fwd_kernel_traitsILi32ELi128ELi128ELi4ELb0ELb0EN7cutlass6half_tE19Flash_kernel_traitsILi32ELi128ELi128ELi4ES3_EELb0ELb0ELb0ELb0ELb1ELb1ELb0ELb0EEEvNS_16Flash_fwd_paramsE,"a",@progbits
	.sectionflags	@""
	.align	4
.nv.constant0._ZN5flash16flash_fwd_kernelI23Flash_fwd_kernel_traitsILi32ELi128ELi128ELi4ELb0ELb0EN7cutlass6half_tE19Flash_kernel_traitsILi32ELi128ELi128ELi4ES3_EELb0ELb0ELb0ELb0ELb1ELb1ELb0ELb0EEEvNS_16Flash_fwd_paramsE:
	.zero		992


//--------------------- .nv.constant0._ZN5flash16flash_fwd_kernelI23Flash_fwd_kernel_traitsILi32ELi128ELi128ELi4ELb0ELb0EN7cutlass6half_tE19Flash_kernel_traitsILi32ELi128ELi128ELi4ES3_EELb0ELb0ELb0ELb0ELb0ELb0ELb0ELb0EEEvNS_16Flash_fwd_paramsE --------------------------
	.section	.nv.constant0._ZN5flash16flash_fwd_kernelI23Flash_fwd_kernel_traitsILi32ELi128ELi128ELi4ELb0ELb0EN7cutlass6half_tE19Flash_kernel_traitsILi32ELi128ELi128ELi4ES3_EELb0ELb0ELb0ELb0ELb0ELb0ELb0ELb0EEEvNS_16Flash_fwd_paramsE,"a",@progbits
	.sectionflags	@""
	.align	4
.nv.constant0._ZN5flash16flash_fwd_kernelI23Flash_fwd_kernel_traitsILi32ELi128ELi128ELi4ELb0ELb0EN7cutlass6half_tE19Flash_kernel_traitsILi32ELi128ELi128ELi4ES3_EELb0ELb0ELb0ELb0ELb0ELb0ELb0ELb0EEEvNS_16Flash_fwd_paramsE:
	.zero		992


//--------------------- .nv.constant0._ZN5flash16flash_fwd_kernelI23Flash_fwd_kernel_traitsILi32ELi128ELi128ELi4ELb0ELb0EN7cutlass6half_tE19Flash_kernel_traitsILi32ELi128ELi128ELi4ES3_EELb0ELb0ELb0ELb1ELb0ELb0ELb0ELb0EEEvNS_16Flash_fwd_paramsE --------------------------
	.section	.nv.constant0._ZN5flash16flash_fwd_kernelI23Flash_fwd_kernel_traitsILi32ELi128ELi128ELi4ELb0ELb0EN7cutlass6half_tE19Flash_kernel_traitsILi32ELi128ELi128ELi4ES3_EELb0ELb0ELb0ELb1ELb0ELb0ELb0ELb0EEEvNS_16Flash_fwd_paramsE,"a",@progbits
	.sectionflags	@""
	.align	4
.nv.constant0._ZN5flash16flash_fwd_kernelI23Flash_fwd_kernel_traitsILi32ELi128ELi128ELi4ELb0ELb0EN7cutlass6half_tE19Flash_kernel_traitsILi32ELi128ELi128ELi4ES3_EELb0ELb0ELb0ELb1ELb0ELb0ELb0ELb0EEEvNS_16Flash_fwd_paramsE:
	.zero		992


//--------------------- .nv.constant0._ZN5flash16flash_fwd_kernelI23Flash_fwd_kernel_traitsILi32ELi128ELi128ELi4ELb0ELb0EN7cutlass6half_tE19Flash_kernel_traitsILi32ELi128ELi128ELi4ES3_EELb0ELb0ELb1ELb0ELb0ELb1ELb0ELb0EEEvNS_16Flash_fwd_paramsE --------------------------
	.section	.nv.constant0._ZN5flash16flash_fwd_kernelI23Flash_fwd_kernel_traitsILi32ELi128ELi128ELi4ELb0ELb0EN7cutlass6half_tE19Flash_kernel_traitsILi32ELi128ELi128ELi4ES3_EELb0ELb0ELb1ELb0ELb0ELb1ELb0ELb0EEEvNS_16Flash_fwd_paramsE,"a",@progbits
	.sectionflags	@""
	.align	4
.nv.constant0._ZN5flash16flash_fwd_kernelI23Flash_fwd_kernel_traitsILi32ELi128ELi128ELi4ELb0ELb0EN7cutlass6half_tE19Flash_kernel_traitsILi32ELi128ELi128ELi4ES3_EELb0ELb0ELb1ELb0ELb0ELb1ELb0ELb0EEEvNS_16Flash_fwd_paramsE:
	.zero		992


//--------------------- .nv.constant0._ZN5flash16flash_fwd_kernelI23Flash_fwd_kernel_traitsILi32ELi128ELi128ELi4ELb0ELb0EN7cutlass6half_tE19Flash_kernel_traitsILi32ELi128ELi128ELi4ES3_EELb0ELb0ELb1ELb0ELb0ELb0ELb0ELb0EEEvNS_16Flash_fwd_paramsE --------------------------
	.section	.nv.constant0._ZN5flash16flash_fwd_kernelI23Flash_fwd_kernel_traitsILi32ELi128ELi128ELi4ELb0ELb0EN7cutlass6half_tE19Flash_kernel_traitsILi32ELi128ELi128ELi4ES3_EELb0ELb0ELb1ELb0ELb0ELb0ELb0ELb0EEEvNS_16Flash_fwd_paramsE,"a",@progbits
	.sectionflags	@""
	.align	4
.nv.constant0._ZN5flash16flash_fwd_kernelI23Flash_fwd_kernel_traitsILi32ELi128ELi128ELi4ELb0ELb0EN7cutlass6half_tE19Flash_kernel_traitsILi32ELi128ELi128ELi4ES3_EELb0ELb0ELb1ELb0ELb0ELb0ELb0ELb0EEEvNS_16Flash_fwd_paramsE:
	.zero		992


//--------------------- .nv.constant0._ZN5flash16flash_fwd_kernelI23Flash_fwd_kernel_traitsILi32ELi128ELi128ELi4ELb0ELb0EN7cutlass6half_tE19Flash_kernel_traitsILi32ELi128ELi128ELi4ES3_EELb0ELb0ELb1ELb1ELb0ELb0ELb0ELb0EEEvNS_16Flash_fwd_paramsE --------------------------
	.section	.nv.constant0._ZN5flash16flash_fwd_kernelI23Flash_fwd_kernel_traitsILi32ELi128ELi128ELi4ELb0ELb0EN7cutlass6half_tE19Flash_kernel_traitsILi32ELi128ELi128ELi4ES3_EELb0ELb0ELb1ELb1ELb0ELb0ELb0ELb0EEEvNS_16Flash_fwd_paramsE,"a",@progbits
	.sectionflags	@""
	.align	4
.nv.constant0._ZN5flash16flash_fwd_kernelI23Flash_fwd_kernel_traitsILi32ELi128ELi128ELi4ELb0ELb0EN7cutlass6half_tE19Flash_kernel_traitsILi32ELi128ELi128ELi4ES3_EELb0ELb0ELb1ELb1ELb0ELb0ELb0ELb0EEEvNS_16Flash_fwd_paramsE:
	.zero		992


//--------------------- .nv.constant0._ZN5flash16flash_fwd_kernelI23Flash_fwd_kernel_traitsILi32ELi128ELi128ELi4ELb0ELb0EN7cutlass6half_tE19Flash_kernel_traitsILi32ELi128ELi128ELi4ES3_EELb1ELb0ELb0ELb0ELb0ELb1ELb0ELb0EEEvNS_16Flash_fwd_paramsE --------------------------
	.section	.nv.constant0._ZN5flash16flash_fwd_kernelI23Flash_fwd_kernel_traitsILi32ELi128ELi128ELi4ELb0ELb0EN7cutlass6half_tE19Flash_kernel_traitsILi32ELi128ELi128ELi4ES3_EELb1ELb0ELb0ELb0ELb0ELb1ELb0ELb0EEEvNS_16Flash_fwd_paramsE,"a",@progbits
	.sectionflags	@""
	.align	4
.nv.constant0._ZN5flash16flash_fwd_kernelI23Flash_fwd_kernel_traitsILi32ELi128ELi128ELi4ELb0ELb0EN7cutlass6half_tE19Flash_kernel_traitsILi32ELi128ELi128ELi4ES3_EELb1ELb0ELb0ELb0ELb0ELb1ELb0ELb0EEEvNS_16Flash_fwd_paramsE:
	.zero		992


//--------------------- .nv.constant0._ZN5flash16flash_fwd_kernelI23Flash_fwd_kernel_traitsILi32ELi128ELi128ELi4ELb0ELb0EN7cutlass6half_tE19Flash_kernel_traitsILi32ELi128ELi128ELi4ES3_EELb0ELb0ELb0ELb0ELb0ELb1ELb1ELb0EEEvNS_16Flash_fwd_paramsE --------------------------
	.section	.nv.constant0._ZN5flash16flash_fwd_kernelI23Flash_fwd_kernel_traitsILi32ELi128ELi128ELi4ELb0ELb0EN7cutlass6half_tE19Flash_kernel_traitsILi32ELi128ELi128ELi4ES3_EELb0ELb0ELb0ELb0ELb0ELb1ELb1ELb0EEEvNS_16Flash_fwd_paramsE,"a",@progbits
	.sectionflags	@""
	.align	4
.nv.constant0._ZN5flash16flash_fwd_kernelI23Flash_fwd_kernel_traitsILi32ELi128ELi128ELi4ELb0ELb0EN7cutlass6half_tE19Flash_kernel_traitsILi32ELi128ELi128ELi4ES3_EELb0ELb0ELb0ELb0ELb0ELb1ELb1ELb0EEEvNS_16Flash_fwd_paramsE:
	.zero		992


//--------------------- .nv.constant0._ZN5flash16flash_fwd_kernelI23Flash_fwd_kernel_traitsILi32ELi128ELi128ELi4ELb0ELb0EN7cutlass6half_tE19Flash_kernel_traitsILi32ELi128ELi128ELi4ES3_EELb1ELb0ELb0ELb0ELb0ELb0ELb0ELb0EEEvNS_16Flash_fwd_paramsE --------------------------
	.section	.nv.constant0._ZN5flash16flash_fwd_kernelI23Flash_fwd_kernel_traitsILi32ELi128ELi128ELi4ELb0ELb0EN7cutlass6half_tE19Flash_kernel_traitsILi32ELi128ELi128ELi4ES3_EELb1ELb0ELb0ELb0ELb0ELb0ELb0ELb0EEEvNS_16Flash_fwd_paramsE,"a",@progbits
	.sectionflags	@""
	.align	4
.nv.constant0._ZN5flash16flash_fwd_kernelI23Flash_fwd_kernel_traitsILi32ELi128ELi128ELi4ELb0ELb0EN7cutlass6half_tE19Flash_kernel_traitsILi32ELi128ELi128ELi4ES3_EELb1ELb0ELb0ELb0ELb0ELb0ELb0ELb0EEEvNS_16Flash_fwd_paramsE:
	.zero		992


//--------------------- .nv.constant0._ZN5flash16flash_fwd_kernelI23Flash_fwd_kernel_traitsILi32ELi128ELi128ELi4ELb0ELb0EN7cutlass6half_tE19Flash_kernel_traitsILi32ELi128ELi128ELi4ES3_EELb1ELb0ELb1ELb0ELb0ELb0ELb0ELb0EEEvNS_16Flash_fwd_paramsE --------------------------
	.section	.nv.constant0._ZN5flash16flash_fwd_kernelI23Flash_fwd_kernel_traitsILi32ELi128ELi128ELi4ELb0ELb0EN7cutlass6half_tE19Flash_kernel_traitsILi32ELi128ELi128ELi4ES3_EELb1ELb0ELb1ELb0ELb0ELb0ELb0ELb0EEEvNS_16Flash_fwd_paramsE,"a",@progbits
	.sectionflags	@""
	.align	4
.nv.constant0._ZN5flash16flash_fwd_kernelI23Flash_fwd_kernel_traitsILi32ELi128ELi128ELi4ELb0ELb0EN7cutlass6half_tE19Flash_kernel_traitsILi32ELi128ELi128ELi4ES3_EELb1ELb0ELb1ELb0ELb0ELb0ELb0ELb0EEEvNS_16Flash_fwd_paramsE:
	.zero		992


//--------------------- .nv.constant0._ZN5flash16flash_fwd_kernelI23Flash_fwd_kernel_traitsILi32ELi128ELi128ELi4ELb0ELb0EN7cutlass6half_tE19Flash_kernel_traitsILi32ELi128ELi128ELi4ES3_EELb1ELb0ELb0ELb0ELb1ELb1ELb0ELb0EEEvNS_16Flash_fwd_paramsE --------------------------
	.section	.nv.constant0._ZN5flash16flash_fwd_kernelI23Flash_fwd_kernel_traitsILi32ELi128ELi128ELi4ELb0ELb0EN7cutlass6half_tE19Flash_kernel_traitsILi32ELi128ELi128ELi4ES3_EELb1ELb0ELb0ELb0ELb1ELb1ELb0ELb0EEEvNS_16Flash_fwd_paramsE,"a",@progbits
	.sectionflags	@""
	.align	4
.nv.constant0._ZN5flash16flash_fwd_kernelI23Flash_fwd_kernel_traitsILi32ELi128ELi128ELi4ELb0ELb0EN7cutlass6half_tE19Flash_kernel_traitsILi32ELi128ELi128ELi4ES3_EELb1ELb0ELb0ELb0ELb1ELb1ELb0ELb0EEEvNS_16Flash_fwd_paramsE:
	.zero		992


//--------------------- .nv.constant0._ZN5flash16flash_fwd_kernelI23Flash_fwd_kernel_traitsILi32ELi128ELi128ELi4ELb0ELb0EN7cutlass6half_tE19Flash_kernel_traitsILi32ELi128ELi128ELi4ES3_EELb0ELb0ELb0ELb0ELb1ELb1ELb1ELb0EEEvNS_16Flash_fwd_paramsE --------------------------
	.section	.nv.constant0._ZN5flash16flash_fwd_kernelI23Flash_fwd_kernel_traitsILi32ELi128ELi128ELi4ELb0ELb0EN7cutlass6half_tE19Flash_kernel_traitsILi32ELi128ELi128ELi4ES3_EELb0ELb0ELb0ELb0ELb1ELb1ELb1ELb0EEEvNS_16Flash_fwd_paramsE,"a",@progbits
	.sectionflags	@""
	.align	4
.nv.constant0._ZN5flash16flash_fwd_kernelI23Flash_fwd_kernel_traitsILi32ELi128ELi128ELi4ELb0ELb0EN7cutlass6half_tE19Flash_kernel_traitsILi32ELi128ELi128ELi4ES3_EELb0ELb0ELb0ELb0ELb1ELb1ELb1ELb0EEEvNS_16Flash_fwd_paramsE:
	.zero		992


//--------------------- .nv.constant0._ZN5flash16flash_fwd_kernelI23Flash_fwd_kernel_traitsILi32ELi128ELi128ELi4ELb0ELb0EN7cutlass6half_tE19Flash_kernel_traitsILi32ELi128ELi128ELi4ES3_EELb1ELb0ELb0ELb1ELb0ELb0ELb0ELb0EEEvNS_16Flash_fwd_paramsE --------------------------
	.section	.nv.constant0._ZN5flash16flash_fwd_kernelI23Flash_fwd_kernel_traitsILi32ELi128ELi128ELi4ELb0ELb0EN7cutlass6half_tE19Flash_kernel_traitsILi32ELi128ELi128ELi4ES3_EELb1ELb0ELb0ELb1ELb0ELb0ELb0ELb0EEEvNS_16Flash_fwd_paramsE,"a",@progbits
	.sectionflags	@""
	.align	4
.nv.constant0._ZN5flash16flash_fwd_kernelI23Flash_fwd_kernel_traitsILi32ELi128ELi128ELi4ELb0ELb0EN7cutlass6half_tE19Flash_kernel_traitsILi32ELi128ELi128ELi4ES3_EELb1ELb0ELb0ELb1ELb0ELb0ELb0ELb0EEEvNS_16Flash_fwd_paramsE:
	.zero		992


//--------------------- .nv.constant0._ZN5flash16flash_fwd_kernelI23Flash_fwd_kernel_traitsILi32ELi128ELi128ELi4ELb0ELb0EN7cutlass6half_tE19Flash_kernel_traitsILi32ELi128ELi128ELi4ES3_EELb1ELb0ELb0ELb0ELb0ELb0ELb0ELb1EEEvNS_16Flash_fwd_paramsE --------------------------
	.section	.nv.constant0._ZN5flash16flash_fwd_kernelI23Flash_fwd_kernel_traitsILi32ELi128ELi128ELi4ELb0ELb0EN7cutlass6half_tE19Flash_kernel_traitsILi32ELi128ELi128ELi4ES3_EELb1ELb0ELb0ELb0ELb0ELb0ELb0ELb1EEEvNS_16Flash_fwd_paramsE,"a",@progbits
	.sectionflags	@""
	.align	4
.nv.constant0._ZN5flash16flash_fwd_kernelI23Flash_fwd_kernel_traitsILi32ELi128ELi128ELi4ELb0ELb0EN7cutlass6half_tE19Flash_kernel_traitsILi32ELi128ELi128ELi4ES3_EELb1ELb0ELb0ELb0ELb0ELb0ELb0ELb1EEEvNS_16Flash_fwd_paramsE:
	.zero		992


//--------------------- .nv.constant0._ZN5flash16flash_fwd_kernelI23Flash_fwd_kernel_traitsILi32ELi128ELi128ELi4ELb0ELb0EN7cutlass6half_tE19Flash_kernel_traitsILi32ELi128ELi128ELi4ES3_EELb0ELb0ELb0ELb0ELb0ELb0ELb1ELb0EEEvNS_16Flash_fwd_paramsE --------------------------
	.section	.nv.constant0._ZN5flash16flash_fwd_kernelI23Flash_fwd_kernel_traitsILi32ELi128ELi128ELi4ELb0ELb0EN7cutlass6half_tE19Flash_kernel_traitsILi32ELi128ELi128ELi4ES3_EELb0ELb0ELb0ELb0ELb0ELb0ELb1ELb0EEEvNS_16Flash_fwd_paramsE,"a",@progbits
	.sectionflags	@""
	.align	4
.nv.constant0._ZN5flash16flash_fwd_kernelI23Flash_fwd_kernel_traitsILi32ELi128ELi128ELi4ELb0ELb0EN7cutlass6half_tE19Flash_kernel_traitsILi32ELi128ELi128ELi4ES3_EELb0ELb0ELb0ELb0ELb0ELb0ELb1ELb0EEEvNS_16Flash_fwd_paramsE:
	.zero		992


//--------------------- .nv.constant0._ZN5flash16flash_fwd_kernelI23Flash_fwd_kernel_traitsILi32ELi128ELi128ELi4ELb0ELb0EN7cutlass6half_tE19Flash_kernel_traitsILi32ELi128ELi128ELi4ES3_EELb1ELb0ELb0ELb1ELb0ELb0ELb0ELb1EEEvNS_16Flash_fwd_paramsE --------------------------
	.section	.nv.constant0._ZN5flash16flash_fwd_kernelI23Flash_fwd_kernel_traitsILi32ELi128ELi128ELi4ELb0ELb0EN7cutlass6half_tE19Flash_kernel_traitsILi32ELi128ELi128ELi4ES3_EELb1ELb0ELb0ELb1ELb0ELb0ELb0ELb1EEEvNS_16Flash_fwd_paramsE,"a",@progbits
	.sectionflags	@""
	.align	4
.nv.constant0._ZN5flash16flash_fwd_kernelI23Flash_fwd_kernel_traitsILi32ELi128ELi128ELi4ELb0ELb0EN7cutlass6half_tE19Flash_kernel_traitsILi32ELi128ELi128ELi4ES3_EELb1ELb0ELb0ELb1ELb0ELb0ELb0ELb1EEEvNS_16Flash_fwd_paramsE:
	.zero		992


//--------------------- .nv.constant0._ZN5flash16flash_fwd_kernelI23Flash_fwd_kernel_traitsILi32ELi128ELi128ELi4ELb0ELb0EN7cutlass6half_tE19Flash_kernel_traitsILi32ELi128ELi128ELi4ES3_EELb0ELb0ELb0ELb1ELb0ELb0ELb1ELb0EEEvNS_16Flash_fwd_paramsE --------------------------
	.section	.nv.constant0._ZN5flash16flash_fwd_kernelI23Flash_fwd_kernel_traitsILi32ELi128ELi128ELi4ELb0ELb0EN7cutlass6half_tE19Flash_kernel_traitsILi32ELi128ELi128ELi4ES3_EELb0ELb0ELb0ELb1ELb0ELb0ELb1ELb0EEEvNS_16Flash_fwd_paramsE,"a",@progbits
	.sectionflags	@""
	.align	4
.nv.constant0._ZN5flash16flash_fwd_kernelI23Flash_fwd_kernel_traitsILi32ELi128ELi128ELi4ELb0ELb0EN7cutlass6half_tE19Flash_kernel_traitsILi32ELi128ELi128ELi4ES3_EELb0ELb0ELb0ELb1ELb0ELb0ELb1ELb0EEEvNS_16Flash_fwd_paramsE:
	.zero		992


//--------------------- .nv.constant0._ZN5flash16flash_fwd_kernelI23Flash_fwd_kernel_traitsILi32ELi128ELi128ELi4ELb0ELb0EN7cutlass6half_tE19Flash_kernel_traitsILi32ELi128ELi128ELi4ES3_EELb1ELb0ELb1ELb0ELb0ELb1ELb0ELb0EEEvNS_16Flash_fwd_paramsE --------------------------
	.section	.nv.constant0._ZN5flash16flash_fwd_kernelI23Flash_fwd_kernel_traitsILi32ELi128ELi128ELi4ELb0ELb0EN7cutlass6half_tE19Flash_kernel_traitsILi32ELi128ELi128ELi4ES3_EELb1ELb0ELb1ELb0ELb0ELb1ELb0ELb0EEEvNS_16Flash_fwd_paramsE,"a",@progbits
	.sectionflags	@""
	.align	4
.nv.constant0._ZN5flash16flash_fwd_kernelI23Flash_fwd_kernel_traitsILi32ELi128ELi128ELi4ELb0ELb0EN7cutlass6half_tE19Flash_kernel_traitsILi32ELi128ELi128ELi4ES3_EELb1ELb0ELb1ELb0ELb0ELb1ELb0ELb0EEEvNS_16Flash_fwd_paramsE:
	.zero		992


//--------------------- .nv.constant0._ZN5flash16flash_fwd_kernelI23Flash_fwd_kernel_traitsILi32ELi128ELi128ELi4ELb0ELb0EN7cutlass6half_tE19Flash_kernel_traitsILi32ELi128ELi128ELi4ES3_EELb0ELb0ELb1ELb0ELb0ELb1ELb1ELb0EEEvNS_16Flash_fwd_paramsE --------------------------
	.section	.nv.constant0._ZN5flash16flash_fwd_kernelI23Flash_fwd_kernel_traitsILi32ELi128ELi128ELi4ELb0ELb0EN7cutlass6half_tE19Flash_kernel_traitsILi32ELi128ELi128ELi4ES3_EELb0ELb0ELb1ELb0ELb0ELb1ELb1ELb0EEEvNS_16Flash_fwd_paramsE,"a",@progbits
	.sectionflags	@""
	.align	4
.nv.constant0._ZN5flash16flash_fwd_kernelI23Flash_fwd_kernel_traitsILi32ELi128ELi128ELi4ELb0ELb0EN7cutlass6half_tE19Flash_kernel_traitsILi32ELi128ELi128ELi4ES3_EELb0ELb0ELb1ELb0ELb0ELb1ELb1ELb0EEEvNS_16Flash_fwd_paramsE:
	.zero		992


//--------------------- .nv.constant0._ZN5flash16flash_fwd_kernelI23Flash_fwd_kernel_traitsILi32ELi128ELi128ELi4ELb0ELb0EN7cutlass6half_tE19Flash_kernel_traitsILi32ELi128ELi128ELi4ES3_EELb1ELb0ELb1ELb1ELb0ELb0ELb0ELb0EEEvNS_16Flash_fwd_paramsE --------------------------
	.section	.nv.constant0._ZN5flash16flash_fwd_kernelI23Flash_fwd_kernel_traitsILi32ELi128ELi128ELi4ELb0ELb0EN7cutlass6half_tE19Flash_kernel_traitsILi32ELi128ELi128ELi4ES3_EELb1ELb0ELb1ELb1ELb0ELb0ELb0ELb0EEEvNS_16Flash_fwd_paramsE,"a",@progbits
	.sectionflags	@""
	.align	4
.nv.constant0._ZN5flash16flash_fwd_kernelI23Flash_fwd_kernel_traitsILi32ELi128ELi128ELi4ELb0ELb0EN7cutlass6half_tE19Flash_kernel_traitsILi32ELi128ELi128ELi4ES3_EELb1ELb0ELb1ELb1ELb0ELb0ELb0ELb0EEEvNS_16Flash_fwd_paramsE:
	.zero		992


//--------------------- .nv.constant0._ZN5flash16flash_fwd_kernelI23Flash_fwd_kernel_traitsILi32ELi128ELi128ELi4ELb0ELb0EN7cutlass6half_tE19Flash_kernel_traitsILi32ELi128ELi128ELi4ES3_EELb1ELb0ELb1ELb0ELb0ELb0ELb0ELb1EEEvNS_16Flash_fwd_paramsE --------------------------
	.section	.nv.constant0._ZN5flash16flash_fwd_kernelI23Flash_fwd_kernel_traitsILi32ELi128ELi128ELi4ELb0ELb0EN7cutlass6half_tE19Flash_kernel_traitsILi32ELi128ELi128ELi4ES3_EELb1ELb0ELb1ELb0ELb0ELb0ELb0ELb1EEEvNS_16Flash_fwd_paramsE,"a",@progbits
	.sectionflags	@""
	.align	4
.nv.constant0._ZN5flash16flash_fwd_kernelI23Flash_fwd_kernel_traitsILi32ELi128ELi128ELi4ELb0ELb0EN7cutlass6half_tE19Flash_kernel_traitsILi32ELi128ELi128ELi4ES3_EELb1ELb0ELb1ELb0ELb0ELb0ELb0ELb1EEEvNS_16Flash_fwd_paramsE:
	.zero		992


//--------------------- .nv.constant0._ZN5flash16flash_fwd_kernelI23Flash_fwd_kernel_traitsILi32ELi128ELi128ELi4ELb0ELb0EN7cutlass6half_tE19Flash_kernel_traitsILi32ELi128ELi128ELi4ES3_EELb0ELb0ELb1ELb0ELb0ELb0ELb1ELb0EEEvNS_16Flash_fwd_paramsE --------------------------
	.section	.nv.constant0._ZN5flash16flash_fwd_kernelI23Flash_fwd_kernel_traitsILi32ELi128ELi128ELi4ELb0ELb0EN7cutlass6half_tE19Flash_kernel_traitsILi32ELi128ELi128ELi4ES3_EELb0ELb0ELb1ELb0ELb0ELb0ELb1ELb0EEEvNS_16Flash_fwd_paramsE,"a",@progbits
	.sectionflags	@""
	.align	4
.nv.constant0._ZN5flash16flash_fwd_kernelI23Flash_fwd_kernel_traitsILi32ELi128ELi128ELi4ELb0ELb0EN7cutlass6half_tE19Flash_kernel_traitsILi32ELi128ELi128ELi4ES3_EELb0ELb0ELb1ELb0ELb0ELb0ELb1ELb0EEEvNS_16Flash_fwd_paramsE:
	.zero		992


//--------------------- .nv.constant0._ZN5flash16flash_fwd_kernelI23Flash_fwd_kernel_traitsILi32ELi128ELi128ELi4ELb0ELb0EN7cutlass6half_tE19Flash_kernel_traitsILi32ELi128ELi128ELi4ES3_EELb1ELb0ELb1ELb1ELb0ELb0ELb0ELb1EEEvNS_16Flash_fwd_paramsE --------------------------
	.section	.nv.constant0._ZN5flash16flash_fwd_kernelI23Flash_fwd_kernel_traitsILi32ELi128ELi128ELi4ELb0ELb0EN7cutlass6half_tE19Flash_kernel_traitsILi32ELi128ELi128ELi4ES3_EELb1ELb0ELb1ELb1ELb0ELb0ELb0ELb1EEEvNS_16Flash_fwd_paramsE,"a",@progbits
	.sectionflags	@""
	.align	4
.nv.constant0._ZN5flash16flash_fwd_kernelI23Flash_fwd_kernel_traitsILi32ELi128ELi128ELi4ELb0ELb0EN7cutlass6half_tE19Flash_kernel_traitsILi32ELi128ELi128ELi4ES3_EELb1ELb0ELb1ELb1ELb0ELb0ELb0ELb1EEEvNS_16Flash_fwd_paramsE:
	.zero		992


//--------------------- .nv.constant0._ZN5flash16flash_fwd_kernelI23Flash_fwd_kernel_traitsILi32ELi128ELi128ELi4ELb0ELb0EN7cutlass6half_tE19Flash_kernel_traitsILi32ELi128ELi128ELi4ES3_EELb0ELb0ELb1ELb1ELb0ELb0ELb1ELb0EEEvNS_16Flash_fwd_paramsE --------------------------
	.section	.nv.constant0._ZN5flash16flash_fwd_kernelI23Flash_fwd_kernel_traitsILi32ELi128ELi128ELi4ELb0ELb0EN7cutlass6half_tE19Flash_kernel_traitsILi32ELi128ELi128ELi4ES3_EELb0ELb0ELb1ELb1ELb0ELb0ELb1ELb0EEEvNS_16Flash_fwd_paramsE,"a",@progbits
	.sectionflags	@""
	.align	4
.nv.constant0._ZN5flash16flash_fwd_kernelI23Flash_fwd_kernel_traitsILi32ELi128ELi128ELi4ELb0ELb0EN7cutlass6half_tE19Flash_kernel_traitsILi32ELi128ELi128ELi4ES3_EELb0ELb0ELb1ELb1ELb0ELb0ELb1ELb0EEEvNS_16Flash_fwd_paramsE:
	.zero		992


//--------------------- SYMBOLS --------------------------

	.type		.nv.reservedSmem.offset0,@object
	.size		.nv.reservedSmem.offset0,0x4
